	.target	sm_103a

	.elftype	@"ET_EXEC"


//--------------------- .note.nv.tkinfo           --------------------------
	.section	.note.nv.tkinfo,"",@"SHT_NOTE"
	.sectionflags	@"SHF_NOTE_NV_TKINFO"
	.tkinfo
        /*0018*/ 	.word	0x00000002
        /*0030*/ 	.string	""
        /*0030*/ 	.string	"ptxas"
        /*0030*/ 	.string	"Cuda compilation tools, release 13.0, V13.0.88"
        /*0030*/ 	.string	"Build cuda_13.0.r13.0/compiler.36424714_0"
        /*0030*/ 	.string	"-arch sm_103a -m 64 "



//--------------------- .note.nv.cuinfo           --------------------------
	.section	.note.nv.cuinfo,"",@"SHT_NOTE"
	.sectionflags	@"SHF_NOTE_NV_CUINFO"
        /*0018*/ 	.short	0x0002
        /*001a*/ 	.short	0x0067
        /*001c*/ 	.short	0x0082
	.zero		2


//--------------------- .nv.info                  --------------------------
	.section	.nv.info,"",@"SHT_CUDA_INFO"
	.align	4


	//----- nvinfo : EIATTR_REGCOUNT
	.align		4
        /*0000*/ 	.byte	0x04, 0x2f
        /*0002*/ 	.short	(.L_12 - .L_11)
	.align		4
.L_11:
        /*0004*/ 	.word	index@(_ZN5flash24flash_fwd_splitkv_kernelI23Flash_fwd_kernel_traitsILi256ELi64ELi64ELi4ELb0ELb0EN7cutlass10bfloat16_tE19Flash_kernel_traitsILi256ELi64ELi64ELi4ES3_EELb0ELb1ELb1ELb0ELb0ELb1ELb1ELb1EEEvNS_16Flash_fwd_paramsE)
        /*0008*/ 	.word	0x000000fe


	//----- nvinfo : EIATTR_FRAME_SIZE
	.align		4
.L_12:
        /*000c*/ 	.byte	0x04, 0x11
        /*000e*/ 	.short	(.L_14 - .L_13)
	.align		4
.L_13:
        /*0010*/ 	.word	index@(_ZN5flash24flash_fwd_splitkv_kernelI23Flash_fwd_kernel_traitsILi256ELi64ELi64ELi4ELb0ELb0EN7cutlass10bfloat16_tE19Flash_kernel_traitsILi256ELi64ELi64ELi4ES3_EELb0ELb1ELb1ELb0ELb0ELb1ELb1ELb1EEEvNS_16Flash_fwd_paramsE)
        /*0014*/ 	.word	0x00000000


	//----- nvinfo : EIATTR_REGCOUNT
	.align		4
.L_14:
        /*0018*/ 	.byte	0x04, 0x2f
        /*001a*/ 	.short	(.L_16 - .L_15)
	.align		4
.L_15:
        /*001c*/ 	.word	index@(_ZN5flash24flash_fwd_splitkv_kernelI23Flash_fwd_kernel_traitsILi256ELi64ELi64ELi4ELb0ELb0EN7cutlass10bfloat16_tE19Flash_kernel_traitsILi256ELi64ELi64ELi4ES3_EELb0ELb1ELb1ELb0ELb0ELb0ELb1ELb1EEEvNS_16Flash_fwd_paramsE)
        /*0020*/ 	.word	0x000000f8


	//----- nvinfo : EIATTR_FRAME_SIZE
	.align		4
.L_16:
        /*0024*/ 	.byte	0x04, 0x11
        /*0026*/ 	.short	(.L_18 - .L_17)
	.align		4
.L_17:
        /*0028*/ 	.word	index@(_ZN5flash24flash_fwd_splitkv_kernelI23Flash_fwd_kernel_traitsILi256ELi64ELi64ELi4ELb0ELb0EN7cutlass10bfloat16_tE19Flash_kernel_traitsILi256ELi64ELi64ELi4ES3_EELb0ELb1ELb1ELb0ELb0ELb0ELb1ELb1EEEvNS_16Flash_fwd_paramsE)
        /*002c*/ 	.word	0x00000000


	//----- nvinfo : EIATTR_REGCOUNT
	.align		4
.L_18:
        /*0030*/ 	.byte	0x04, 0x2f
        /*0032*/ 	.short	(.L_20 - .L_19)
	.align		4
.L_19:
        /*0034*/ 	.word	index@(_ZN5flash24flash_fwd_splitkv_kernelI23Flash_fwd_kernel_traitsILi256ELi64ELi64ELi4ELb0ELb0EN7cutlass10bfloat16_tE19Flash_kernel_traitsILi256ELi64ELi64ELi4ES3_EELb0ELb1ELb0ELb0ELb1ELb1ELb1ELb1EEEvNS_16Flash_fwd_paramsE)
        /*0038*/ 	.word	0x000000f6


	//----- nvinfo : EIATTR_FRAME_SIZE
	.align		4
.L_20:
        /*003c*/ 	.byte	0x04, 0x11
        /*003e*/ 	.short	(.L_22 - .L_21)
	.align		4
.L_21:
        /*0040*/ 	.word	index@(_ZN5flash24flash_fwd_splitkv_kernelI23Flash_fwd_kernel_traitsILi256ELi64ELi64ELi4ELb0ELb0EN7cutlass10bfloat16_tE19Flash_kernel_traitsILi256ELi64ELi64ELi4ES3_EELb0ELb1ELb0ELb0ELb1ELb1ELb1ELb1EEEvNS_16Flash_fwd_paramsE)
        /*0044*/ 	.word	0x00000000


	//----- nvinfo : EIATTR_REGCOUNT
	.align		4
.L_22:
        /*0048*/ 	.byte	0x04, 0x2f
        /*004a*/ 	.short	(.L_24 - .L_23)
	.align		4
.L_23:
        /*004c*/ 	.word	index@(_ZN5flash24flash_fwd_splitkv_kernelI23Flash_fwd_kernel_traitsILi256ELi64ELi64ELi4ELb0ELb0EN7cutlass10bfloat16_tE19Flash_kernel_traitsILi256ELi64ELi64ELi4ES3_EELb0ELb1ELb0ELb0ELb1ELb0ELb1ELb1EEEvNS_16Flash_fwd_paramsE)
        /*0050*/ 	.word	0x000000f6


	//----- nvinfo : EIATTR_FRAME_SIZE
	.align		4
.L_24:
        /*0054*/ 	.byte	0x04, 0x11
        /*0056*/ 	.short	(.L_26 - .L_25)
	.align		4
.L_25:
        /*0058*/ 	.word	index@(_ZN5flash24flash_fwd_splitkv_kernelI23Flash_fwd_kernel_traitsILi256ELi64ELi64ELi4ELb0ELb0EN7cutlass10bfloat16_tE19Flash_kernel_traitsILi256ELi64ELi64ELi4ES3_EELb0ELb1ELb0ELb0ELb1ELb0ELb1ELb1EEEvNS_16Flash_fwd_paramsE)
        /*005c*/ 	.word	0x00000000


	//----- nvinfo : EIATTR_REGCOUNT
	.align		4
.L_26:
        /*0060*/ 	.byte	0x04, 0x2f
        /*0062*/ 	.short	(.L_28 - .L_27)
	.align		4
.L_27:
        /*0064*/ 	.word	index@(_ZN5flash24flash_fwd_splitkv_kernelI23Flash_fwd_kernel_traitsILi256ELi64ELi64ELi4ELb0ELb0EN7cutlass10bfloat16_tE19Flash_kernel_traitsILi256ELi64ELi64ELi4ES3_EELb0ELb1ELb1ELb0ELb0ELb1ELb1ELb0EEEvNS_16Flash_fwd_paramsE)
        /*0068*/ 	.word	0x000000ff


	//----- nvinfo : EIATTR_FRAME_SIZE
	.align		4
.L_28:
        /*006c*/ 	.byte	0x04, 0x11
        /*006e*/ 	.short	(.L_30 - .L_29)
	.align		4
.L_29:
        /*0070*/ 	.word	index@(_ZN5flash24flash_fwd_splitkv_kernelI23Flash_fwd_kernel_traitsILi256ELi64ELi64ELi4ELb0ELb0EN7cutlass10bfloat16_tE19Flash_kernel_traitsILi256ELi64ELi64ELi4ES3_EELb0ELb1ELb1ELb0ELb0ELb1ELb1ELb0EEEvNS_16Flash_fwd_paramsE)
        /*0074*/ 	.word	0x00000000


	//----- nvinfo : EIATTR_REGCOUNT
	.align		4
.L_30:
        /*0078*/ 	.byte	0x04, 0x2f
        /*007a*/ 	.short	(.L_32 - .L_31)
	.align		4
.L_31:
        /*007c*/ 	.word	index@(_ZN5flash24flash_fwd_splitkv_kernelI23Flash_fwd_kernel_traitsILi256ELi64ELi64ELi4ELb0ELb0EN7cutlass10bfloat16_tE19Flash_kernel_traitsILi256ELi64ELi64ELi4ES3_EELb0ELb1ELb1ELb0ELb0ELb0ELb1ELb0EEEvNS_16Flash_fwd_paramsE)
        /*0080*/ 	.word	0x000000fe


	//----- nvinfo : EIATTR_FRAME_SIZE
	.align		4
.L_32:
        /*0084*/ 	.byte	0x04, 0x11
        /*0086*/ 	.short	(.L_34 - .L_33)
	.align		4
.L_33:
        /*0088*/ 	.word	index@(_ZN5flash24flash_fwd_splitkv_kernelI23Flash_fwd_kernel_traitsILi256ELi64ELi64ELi4ELb0ELb0EN7cutlass10bfloat16_tE19Flash_kernel_traitsILi256ELi64ELi64ELi4ES3_EELb0ELb1ELb1ELb0ELb0ELb0ELb1ELb0EEEvNS_16Flash_fwd_paramsE)
        /*008c*/ 	.word	0x00000000


	//----- nvinfo : EIATTR_REGCOUNT
	.align		4
.L_34:
        /*0090*/ 	.byte	0x04, 0x2f
        /*0092*/ 	.short	(.L_36 - .L_35)
	.align		4
.L_35:
        /*0094*/ 	.word	index@(_ZN5flash24flash_fwd_splitkv_kernelI23Flash_fwd_kernel_traitsILi256ELi64ELi64ELi4ELb0ELb0EN7cutlass10bfloat16_tE19Flash_kernel_traitsILi256ELi64ELi64ELi4ES3_EELb0ELb1ELb0ELb0ELb1ELb1ELb1ELb0EEEvNS_16Flash_fwd_paramsE)
        /*0098*/ 	.word	0x000000ff


	//----- nvinfo : EIATTR_FRAME_SIZE
	.align		4
.L_36:
        /*009c*/ 	.byte	0x04, 0x11
        /*009e*/ 	.short	(.L_38 - .L_37)
	.align		4
.L_37:
        /*00a0*/ 	.word	index@(_ZN5flash24flash_fwd_splitkv_kernelI23Flash_fwd_kernel_traitsILi256ELi64ELi64ELi4ELb0ELb0EN7cutlass10bfloat16_tE19Flash_kernel_traitsILi256ELi64ELi64ELi4ES3_EELb0ELb1ELb0ELb0ELb1ELb1ELb1ELb0EEEvNS_16Flash_fwd_paramsE)
        /*00a4*/ 	.word	0x00000000


	//----- nvinfo : EIATTR_REGCOUNT
	.align		4
.L_38:
        /*00a8*/ 	.byte	0x04, 0x2f
        /*00aa*/ 	.short	(.L_40 - .L_39)
	.align		4
.L_39:
        /*00ac*/ 	.word	index@(_ZN5flash24flash_fwd_splitkv_kernelI23Flash_fwd_kernel_traitsILi256ELi64ELi64ELi4ELb0ELb0EN7cutlass10bfloat16_tE19Flash_kernel_traitsILi256ELi64ELi64ELi4ES3_EELb0ELb1ELb0ELb0ELb1ELb0ELb1ELb0EEEvNS_16Flash_fwd_paramsE)
        /*00b0*/ 	.word	0x000000fa


	//----- nvinfo : EIATTR_FRAME_SIZE
	.align		4
.L_40:
        /*00b4*/ 	.byte	0x04, 0x11
        /*00b6*/ 	.short	(.L_42 - .L_41)
	.align		4
.L_41:
        /*00b8*/ 	.word	index@(_ZN5flash24flash_fwd_splitkv_kernelI23Flash_fwd_kernel_traitsILi256ELi64ELi64ELi4ELb0ELb0EN7cutlass10bfloat16_tE19Flash_kernel_traitsILi256ELi64ELi64ELi4ES3_EELb0ELb1ELb0ELb0ELb1ELb0ELb1ELb0EEEvNS_16Flash_fwd_paramsE)
        /*00bc*/ 	.word	0x00000000


	//----- nvinfo : EIATTR_REGCOUNT
	.align		4
.L_42:
        /*00c0*/ 	.byte	0x04, 0x2f
        /*00c2*/ 	.short	(.L_44 - .L_43)
	.align		4
.L_43:
        /*00c4*/ 	.word	index@(_ZN5flash24flash_fwd_splitkv_kernelI23Flash_fwd_kernel_traitsILi256ELi64ELi64ELi4ELb0ELb0EN7cutlass10bfloat16_tE19Flash_kernel_traitsILi256ELi64ELi64ELi4ES3_EELb0ELb1ELb1ELb0ELb0ELb1ELb0ELb1EEEvNS_16Flash_fwd_paramsE)
        /*00c8*/ 	.word	0x000000fe


	//----- nvinfo : EIATTR_FRAME_SIZE
	.align		4
.L_44:
        /*00cc*/ 	.byte	0x04, 0x11
        /*00ce*/ 	.short	(.L_46 - .L_45)
	.align		4
.L_45:
        /*00d0*/ 	.word	index@(_ZN5flash24flash_fwd_splitkv_kernelI23Flash_fwd_kernel_traitsILi256ELi64ELi64ELi4ELb0ELb0EN7cutlass10bfloat16_tE19Flash_kernel_traitsILi256ELi64ELi64ELi4ES3_EELb0ELb1ELb1ELb0ELb0ELb1ELb0ELb1EEEvNS_16Flash_fwd_paramsE)
        /*00d4*/ 	.word	0x00000000


	//----- nvinfo : EIATTR_REGCOUNT
	.align		4
.L_46:
        /*00d8*/ 	.byte	0x04, 0x2f
        /*00da*/ 	.short	(.L_48 - .L_47)
	.align		4
.L_47:
        /*00dc*/ 	.word	index@(_ZN5flash24flash_fwd_splitkv_kernelI23Flash_fwd_kernel_traitsILi256ELi64ELi64ELi4ELb0ELb0EN7cutlass10bfloat16_tE19Flash_kernel_traitsILi256ELi64ELi64ELi4ES3_EELb0ELb1ELb1ELb0ELb0ELb0ELb0ELb1EEEvNS_16Flash_fwd_paramsE)
        /*00e0*/ 	.word	0x000000fa


	//----- nvinfo : EIATTR_FRAME_SIZE
	.align		4
.L_48:
        /*00e4*/ 	.byte	0x04, 0x11
        /*00e6*/ 	.short	(.L_50 - .L_49)
	.align		4
.L_49:
        /*00e8*/ 	.word	index@(_ZN5flash24flash_fwd_splitkv_kernelI23Flash_fwd_kernel_traitsILi256ELi64ELi64ELi4ELb0ELb0EN7cutlass10bfloat16_tE19Flash_kernel_traitsILi256ELi64ELi64ELi4ES3_EELb0ELb1ELb1ELb0ELb0ELb0ELb0ELb1EEEvNS_16Flash_fwd_paramsE)
        /*00ec*/ 	.word	0x00000000


	//----- nvinfo : EIATTR_REGCOUNT
	.align		4
.L_50:
        /*00f0*/ 	.byte	0x04, 0x2f
        /*00f2*/ 	.short	(.L_52 - .L_51)
	.align		4
.L_51:
        /*00f4*/ 	.word	index@(_ZN5flash24flash_fwd_splitkv_kernelI23Flash_fwd_kernel_traitsILi256ELi64ELi64ELi4ELb0ELb0EN7cutlass10bfloat16_tE19Flash_kernel_traitsILi256ELi64ELi64ELi4ES3_EELb0ELb1ELb0ELb0ELb1ELb1ELb0ELb1EEEvNS_16Flash_fwd_paramsE)
        /*00f8*/ 	.word	0x000000f8


	//----- nvinfo : EIATTR_FRAME_SIZE
	.align		4
.L_52:
        /*00fc*/ 	.byte	0x04, 0x11
        /*00fe*/ 	.short	(.L_54 - .L_53)
	.align		4
.L_53:
        /*0100*/ 	.word	index@(_ZN5flash24flash_fwd_splitkv_kernelI23Flash_fwd_kernel_traitsILi256ELi64ELi64ELi4ELb0ELb0EN7cutlass10bfloat16_tE19Flash_kernel_traitsILi256ELi64ELi64ELi4ES3_EELb0ELb1ELb0ELb0ELb1ELb1ELb0ELb1EEEvNS_16Flash_fwd_paramsE)
        /*0104*/ 	.word	0x00000000


	//----- nvinfo : EIATTR_REGCOUNT
	.align		4
.L_54:
        /*0108*/ 	.byte	0x04, 0x2f
        /*010a*/ 	.short	(.L_56 - .L_55)
	.align		4
.L_55:
        /*010c*/ 	.word	index@(_ZN5flash24flash_fwd_splitkv_kernelI23Flash_fwd_kernel_traitsILi256ELi64ELi64ELi4ELb0ELb0EN7cutlass10bfloat16_tE19Flash_kernel_traitsILi256ELi64ELi64ELi4ES3_EELb0ELb1ELb0ELb0ELb1ELb0ELb0ELb1EEEvNS_16Flash_fwd_paramsE)
        /*0110*/ 	.word	0x000000fa


	//----- nvinfo : EIATTR_FRAME_SIZE
	.align		4
.L_56:
        /*0114*/ 	.byte	0x04, 0x11
        /*0116*/ 	.short	(.L_58 - .L_57)
	.align		4
.L_57:
        /*0118*/ 	.word	index@(_ZN5flash24flash_fwd_splitkv_kernelI23Flash_fwd_kernel_traitsILi256ELi64ELi64ELi4ELb0ELb0EN7cutlass10bfloat16_tE19Flash_kernel_traitsILi256ELi64ELi64ELi4ES3_EELb0ELb1ELb0ELb0ELb1ELb0ELb0ELb1EEEvNS_16Flash_fwd_paramsE)
        /*011c*/ 	.word	0x00000000


	//----- nvinfo : EIATTR_REGCOUNT
	.align		4
.L_58:
        /*0120*/ 	.byte	0x04, 0x2f
        /*0122*/ 	.short	(.L_60 - .L_59)
	.align		4
.L_59:
        /*0124*/ 	.word	index@(_ZN5flash24flash_fwd_splitkv_kernelI23Flash_fwd_kernel_traitsILi256ELi64ELi64ELi4ELb0ELb0EN7cutlass10bfloat16_tE19Flash_kernel_traitsILi256ELi64ELi64ELi4ES3_EELb0ELb1ELb1ELb0ELb0ELb1ELb0ELb0EEEvNS_16Flash_fwd_paramsE)
        /*0128*/ 	.word	0x000000ff


	//----- nvinfo : EIATTR_FRAME_SIZE
	.align		4
.L_60:
        /*012c*/ 	.byte	0x04, 0x11
        /*012e*/ 	.short	(.L_62 - .L_61)
	.align		4
.L_61:
        /*0130*/ 	.word	index@(_ZN5flash24flash_fwd_splitkv_kernelI23Flash_fwd_kernel_traitsILi256ELi64ELi64ELi4ELb0ELb0EN7cutlass10bfloat16_tE19Flash_kernel_traitsILi256ELi64ELi64ELi4ES3_EELb0ELb1ELb1ELb0ELb0ELb1ELb0ELb0EEEvNS_16Flash_fwd_paramsE)
        /*0134*/ 	.word	0x00000000


	//----- nvinfo : EIATTR_REGCOUNT
	.align		4
.L_62:
        /*0138*/ 	.byte	0x04, 0x2f
        /*013a*/ 	.short	(.L_64 - .L_63)
	.align		4
.L_63:
        /*013c*/ 	.word	index@(_ZN5flash24flash_fwd_splitkv_kernelI23Flash_fwd_kernel_traitsILi256ELi64ELi64ELi4ELb0ELb0EN7cutlass10bfloat16_tE19Flash_kernel_traitsILi256ELi64ELi64ELi4ES3_EELb0ELb1ELb1ELb0ELb0ELb0ELb0ELb0EEEvNS_16Flash_fwd_paramsE)
        /*0140*/ 	.word	0x000000fc


	//----- nvinfo : EIATTR_FRAME_SIZE
	.align		4
.L_64:
        /*0144*/ 	.byte	0x04, 0x11
        /*0146*/ 	.short	(.L_66 - .L_65)
	.align		4
.L_65:
        /*0148*/ 	.word	index@(_ZN5flash24flash_fwd_splitkv_kernelI23Flash_fwd_kernel_traitsILi256ELi64ELi64ELi4ELb0ELb0EN7cutlass10bfloat16_tE19Flash_kernel_traitsILi256ELi64ELi64ELi4ES3_EELb0ELb1ELb1ELb0ELb0ELb0ELb0ELb0EEEvNS_16Flash_fwd_paramsE)
        /*014c*/ 	.word	0x00000000


	//----- nvinfo : EIATTR_REGCOUNT
	.align		4
.L_66:
        /*0150*/ 	.byte	0x04, 0x2f
        /*0152*/ 	.short	(.L_68 - .L_67)
	.align		4
.L_67:
        /*0154*/ 	.word	index@(_ZN5flash24flash_fwd_splitkv_kernelI23Flash_fwd_kernel_traitsILi256ELi64ELi64ELi4ELb0ELb0EN7cutlass10bfloat16_tE19Flash_kernel_traitsILi256ELi64ELi64ELi4ES3_EELb0ELb1ELb0ELb0ELb1ELb1ELb0ELb0EEEvNS_16Flash_fwd_paramsE)
        /*0158*/ 	.word	0x000000ff


	//----- nvinfo : EIATTR_FRAME_SIZE
	.align		4
.L_68:
        /*015c*/ 	.byte	0x04, 0x11
        /*015e*/ 	.short	(.L_70 - .L_69)
	.align		4
.L_69:
        /*0160*/ 	.word	index@(_ZN5flash24flash_fwd_splitkv_kernelI23Flash_fwd_kernel_traitsILi256ELi64ELi64ELi4ELb0ELb0EN7cutlass10bfloat16_tE19Flash_kernel_traitsILi256ELi64ELi64ELi4ES3_EELb0ELb1ELb0ELb0ELb1ELb1ELb0ELb0EEEvNS_16Flash_fwd_paramsE)
        /*0164*/ 	.word	0x00000000


	//----- nvinfo : EIATTR_REGCOUNT
	.align		4
.L_70:
        /*0168*/ 	.byte	0x04, 0x2f
        /*016a*/ 	.short	(.L_72 - .L_71)
	.align		4
.L_71:
        /*016c*/ 	.word	index@(_ZN5flash24flash_fwd_splitkv_kernelI23Flash_fwd_kernel_traitsILi256ELi64ELi64ELi4ELb0ELb0EN7cutlass10bfloat16_tE19Flash_kernel_traitsILi256ELi64ELi64ELi4ES3_EELb0ELb1ELb0ELb0ELb1ELb0ELb0ELb0EEEvNS_16Flash_fwd_paramsE)
        /*0170*/ 	.word	0x000000fc


	//----- nvinfo : EIATTR_FRAME_SIZE
	.align		4
.L_72:
        /*0174*/ 	.byte	0x04, 0x11
        /*0176*/ 	.short	(.L_74 - .L_73)
	.align		4
.L_73:
        /*0178*/ 	.word	index@(_ZN5flash24flash_fwd_splitkv_kernelI23Flash_fwd_kernel_traitsILi256ELi64ELi64ELi4ELb0ELb0EN7cutlass10bfloat16_tE19Flash_kernel_traitsILi256ELi64ELi64ELi4ES3_EELb0ELb1ELb0ELb0ELb1ELb0ELb0ELb0EEEvNS_16Flash_fwd_paramsE)
        /*017c*/ 	.word	0x00000000


	//----- nvinfo : EIATTR_REGCOUNT
	.align		4
.L_74:
        /*0180*/ 	.byte	0x04, 0x2f
        /*0182*/ 	.short	(.L_76 - .L_75)
	.align		4
.L_75:
        /*0184*/ 	.word	index@(_ZN5flash24flash_fwd_splitkv_kernelI23Flash_fwd_kernel_traitsILi256ELi64ELi64ELi4ELb0ELb0EN7cutlass10bfloat16_tE19Flash_kernel_traitsILi256ELi64ELi64ELi4ES3_EELb0ELb0ELb1ELb0ELb0ELb1ELb1ELb1EEEvNS_16Flash_fwd_paramsE)
        /*0188*/ 	.word	0x000000f4


	//----- nvinfo : EIATTR_FRAME_SIZE
	.align		4
.L_76:
        /*018c*/ 	.byte	0x04, 0x11
        /*018e*/ 	.short	(.L_78 - .L_77)
	.align		4
.L_77:
        /*0190*/ 	.word	index@(_ZN5flash24flash_fwd_splitkv_kernelI23Flash_fwd_kernel_traitsILi256ELi64ELi64ELi4ELb0ELb0EN7cutlass10bfloat16_tE19Flash_kernel_traitsILi256ELi64ELi64ELi4ES3_EELb0ELb0ELb1ELb0ELb0ELb1ELb1ELb1EEEvNS_16Flash_fwd_paramsE)
        /*0194*/ 	.word	0x00000000


	//----- nvinfo : EIATTR_REGCOUNT
	.align		4
.L_78:
        /*0198*/ 	.byte	0x04, 0x2f
        /*019a*/ 	.short	(.L_80 - .L_79)
	.align		4
.L_79:
        /*019c*/ 	.word	index@(_ZN5flash24flash_fwd_splitkv_kernelI23Flash_fwd_kernel_traitsILi256ELi64ELi64ELi4ELb0ELb0EN7cutlass10bfloat16_tE19Flash_kernel_traitsILi256ELi64ELi64ELi4ES3_EELb0ELb0ELb1ELb0ELb0ELb0ELb1ELb1EEEvNS_16Flash_fwd_paramsE)
        /*01a0*/ 	.word	0x000000f4


	//----- nvinfo : EIATTR_FRAME_SIZE
	.align		4
.L_80:
        /*01a4*/ 	.byte	0x04, 0x11
        /*01a6*/ 	.short	(.L_82 - .L_81)
	.align		4
.L_81:
        /*01a8*/ 	.word	index@(_ZN5flash24flash_fwd_splitkv_kernelI23Flash_fwd_kernel_traitsILi256ELi64ELi64ELi4ELb0ELb0EN7cutlass10bfloat16_tE19Flash_kernel_traitsILi256ELi64ELi64ELi4ES3_EELb0ELb0ELb1ELb0ELb0ELb0ELb1ELb1EEEvNS_16Flash_fwd_paramsE)
        /*01ac*/ 	.word	0x00000000


	//----- nvinfo : EIATTR_REGCOUNT
	.align		4
.L_82:
        /*01b0*/ 	.byte	0x04, 0x2f
        /*01b2*/ 	.short	(.L_84 - .L_83)
	.align		4
.L_83:
        /*01b4*/ 	.word	index@(_ZN5flash24flash_fwd_splitkv_kernelI23Flash_fwd_kernel_traitsILi256ELi64ELi64ELi4ELb0ELb0EN7cutlass10bfloat16_tE19Flash_kernel_traitsILi256ELi64ELi64ELi4ES3_EELb0ELb0ELb0ELb0ELb1ELb1ELb1ELb1EEEvNS_16Flash_fwd_paramsE)
        /*01b8*/ 	.word	0x000000f8


	//----- nvinfo : EIATTR_FRAME_SIZE
	.align		4
.L_84:
        /*01bc*/ 	.byte	0x04, 0x11
        /*01be*/ 	.short	(.L_86 - .L_85)
	.align		4
.L_85:
        /*01c0*/ 	.word	index@(_ZN5flash24flash_fwd_splitkv_kernelI23Flash_fwd_kernel_traitsILi256ELi64ELi64ELi4ELb0ELb0EN7cutlass10bfloat16_tE19Flash_kernel_traitsILi256ELi64ELi64ELi4ES3_EELb0ELb0ELb0ELb0ELb1ELb1ELb1ELb1EEEvNS_16Flash_fwd_paramsE)
        /*01c4*/ 	.word	0x00000000


	//----- nvinfo : EIATTR_REGCOUNT
	.align		4
.L_86:
        /*01c8*/ 	.byte	0x04, 0x2f
        /*01ca*/ 	.short	(.L_88 - .L_87)
	.align		4
.L_87:
        /*01cc*/ 	.word	index@(_ZN5flash24flash_fwd_splitkv_kernelI23Flash_fwd_kernel_traitsILi256ELi64ELi64ELi4ELb0ELb0EN7cutlass10bfloat16_tE19Flash_kernel_traitsILi256ELi64ELi64ELi4ES3_EELb0ELb0ELb0ELb0ELb1ELb0ELb1ELb1EEEvNS_16Flash_fwd_paramsE)
        /*01d0*/ 	.word	0x000000f0


	//----- nvinfo : EIATTR_FRAME_SIZE
	.align		4
.L_88:
        /*01d4*/ 	.byte	0x04, 0x11
        /*01d6*/ 	.short	(.L_90 - .L_89)
	.align		4
.L_89:
        /*01d8*/ 	.word	index@(_ZN5flash24flash_fwd_splitkv_kernelI23Flash_fwd_kernel_traitsILi256ELi64ELi64ELi4ELb0ELb0EN7cutlass10bfloat16_tE19Flash_kernel_traitsILi256ELi64ELi64ELi4ES3_EELb0ELb0ELb0ELb0ELb1ELb0ELb1ELb1EEEvNS_16Flash_fwd_paramsE)
        /*01dc*/ 	.word	0x00000000


	//----- nvinfo : EIATTR_REGCOUNT
	.align		4
.L_90:
        /*01e0*/ 	.byte	0x04, 0x2f
        /*01e2*/ 	.short	(.L_92 - .L_91)
	.align		4
.L_91:
        /*01e4*/ 	.word	index@(_ZN5flash24flash_fwd_splitkv_kernelI23Flash_fwd_kernel_traitsILi256ELi64ELi64ELi4ELb0ELb0EN7cutlass10bfloat16_tE19Flash_kernel_traitsILi256ELi64ELi64ELi4ES3_EELb0ELb0ELb1ELb0ELb0ELb1ELb1ELb0EEEvNS_16Flash_fwd_paramsE)
        /*01e8*/ 	.word	0x000000f6


	//----- nvinfo : EIATTR_FRAME_SIZE
	.align		4
.L_92:
        /*01ec*/ 	.byte	0x04, 0x11
        /*01ee*/ 	.short	(.L_94 - .L_93)
	.align		4
.L_93:
        /*01f0*/ 	.word	index@(_ZN5flash24flash_fwd_splitkv_kernelI23Flash_fwd_kernel_traitsILi256ELi64ELi64ELi4ELb0ELb0EN7cutlass10bfloat16_tE19Flash_kernel_traitsILi256ELi64ELi64ELi4ES3_EELb0ELb0ELb1ELb0ELb0ELb1ELb1ELb0EEEvNS_16Flash_fwd_paramsE)
        /*01f4*/ 	.word	0x00000000


	//----- nvinfo : EIATTR_REGCOUNT
	.align		4
.L_94:
        /*01f8*/ 	.byte	0x04, 0x2f
        /*01fa*/ 	.short	(.L_96 - .L_95)
	.align		4
.L_95:
        /*01fc*/ 	.word	index@(_ZN5flash24flash_fwd_splitkv_kernelI23Flash_fwd_kernel_traitsILi256ELi64ELi64ELi4ELb0ELb0EN7cutlass10bfloat16_tE19Flash_kernel_traitsILi256ELi64ELi64ELi4ES3_EELb0ELb0ELb1ELb0ELb0ELb0ELb1ELb0EEEvNS_16Flash_fwd_paramsE)
        /*0200*/ 	.word	0x000000f4


	//----- nvinfo : EIATTR_FRAME_SIZE
	.align		4
.L_96:
        /*0204*/ 	.byte	0x04, 0x11
        /*0206*/ 	.short	(.L_98 - .L_97)
	.align		4
.L_97:
        /*0208*/ 	.word	index@(_ZN5flash24flash_fwd_splitkv_kernelI23Flash_fwd_kernel_traitsILi256ELi64ELi64ELi4ELb0ELb0EN7cutlass10bfloat16_tE19Flash_kernel_traitsILi256ELi64ELi64ELi4ES3_EELb0ELb0ELb1ELb0ELb0ELb0ELb1ELb0EEEvNS_16Flash_fwd_paramsE)
        /*020c*/ 	.word	0x00000000


	//----- nvinfo : EIATTR_REGCOUNT
	.align		4
.L_98:
        /*0210*/ 	.byte	0x04, 0x2f
        /*0212*/ 	.short	(.L_100 - .L_99)
	.align		4
.L_99:
        /*0214*/ 	.word	index@(_ZN5flash24flash_fwd_splitkv_kernelI23Flash_fwd_kernel_traitsILi256ELi64ELi64ELi4ELb0ELb0EN7cutlass10bfloat16_tE19Flash_kernel_traitsILi256ELi64ELi64ELi4ES3_EELb0ELb0ELb0ELb0ELb1ELb1ELb1ELb0EEEvNS_16Flash_fwd_paramsE)
        /*0218*/ 	.word	0x000000fe


	//----- nvinfo : EIATTR_FRAME_SIZE
	.align		4
.L_100:
        /*021c*/ 	.byte	0x04, 0x11
        /*021e*/ 	.short	(.L_102 - .L_101)
	.align		4
.L_101:
        /*0220*/ 	.word	index@(_ZN5flash24flash_fwd_splitkv_kernelI23Flash_fwd_kernel_traitsILi256ELi64ELi64ELi4ELb0ELb0EN7cutlass10bfloat16_tE19Flash_kernel_traitsILi256ELi64ELi64ELi4ES3_EELb0ELb0ELb0ELb0ELb1ELb1ELb1ELb0EEEvNS_16Flash_fwd_paramsE)
        /*0224*/ 	.word	0x00000000


	//----- nvinfo : EIATTR_REGCOUNT
	.align		4
.L_102:
        /*0228*/ 	.byte	0x04, 0x2f
        /*022a*/ 	.short	(.L_104 - .L_103)
	.align		4
.L_103:
        /*022c*/ 	.word	index@(_ZN5flash24flash_fwd_splitkv_kernelI23Flash_fwd_kernel_traitsILi256ELi64ELi64ELi4ELb0ELb0EN7cutlass10bfloat16_tE19Flash_kernel_traitsILi256ELi64ELi64ELi4ES3_EELb0ELb0ELb0ELb0ELb1ELb0ELb1ELb0EEEvNS_16Flash_fwd_paramsE)
        /*0230*/ 	.word	0x000000f4


	//----- nvinfo : EIATTR_FRAME_SIZE
	.align		4
.L_104:
        /*0234*/ 	.byte	0x04, 0x11
        /*0236*/ 	.short	(.L_106 - .L_105)
	.align		4
.L_105:
        /*0238*/ 	.word	index@(_ZN5flash24flash_fwd_splitkv_kernelI23Flash_fwd_kernel_traitsILi256ELi64ELi64ELi4ELb0ELb0EN7cutlass10bfloat16_tE19Flash_kernel_traitsILi256ELi64ELi64ELi4ES3_EELb0ELb0ELb0ELb0ELb1ELb0ELb1ELb0EEEvNS_16Flash_fwd_paramsE)
        /*023c*/ 	.word	0x00000000


	//----- nvinfo : EIATTR_REGCOUNT
	.align		4
.L_106:
        /*0240*/ 	.byte	0x04, 0x2f
        /*0242*/ 	.short	(.L_108 - .L_107)
	.align		4
.L_107:
        /*0244*/ 	.word	index@(_ZN5flash24flash_fwd_splitkv_kernelI23Flash_fwd_kernel_traitsILi256ELi64ELi64ELi4ELb0ELb0EN7cutlass10bfloat16_tE19Flash_kernel_traitsILi256ELi64ELi64ELi4ES3_EELb0ELb0ELb1ELb0ELb0ELb1ELb0ELb1EEEvNS_16Flash_fwd_paramsE)
        /*0248*/ 	.word	0x000000f4


	//----- nvinfo : EIATTR_FRAME_SIZE
	.align		4
.L_108:
        /*024c*/ 	.byte	0x04, 0x11
        /*024e*/ 	.short	(.L_110 - .L_109)
	.align		4
.L_109:
        /*0250*/ 	.word	index@(_ZN5flash24flash_fwd_splitkv_kernelI23Flash_fwd_kernel_traitsILi256ELi64ELi64ELi4ELb0ELb0EN7cutlass10bfloat16_tE19Flash_kernel_traitsILi256ELi64ELi64ELi4ES3_EELb0ELb0ELb1ELb0ELb0ELb1ELb0ELb1EEEvNS_16Flash_fwd_paramsE)
        /*0254*/ 	.word	0x00000000


	//----- nvinfo : EIATTR_REGCOUNT
	.align		4
.L_110:
        /*0258*/ 	.byte	0x04, 0x2f
        /*025a*/ 	.short	(.L_112 - .L_111)
	.align		4
.L_111:
        /*025c*/ 	.word	index@(_ZN5flash24flash_fwd_splitkv_kernelI23Flash_fwd_kernel_traitsILi256ELi64ELi64ELi4ELb0ELb0EN7cutlass10bfloat16_tE19Flash_kernel_traitsILi256ELi64ELi64ELi4ES3_EELb0ELb0ELb1ELb0ELb0ELb0ELb0ELb1EEEvNS_16Flash_fwd_paramsE)
        /*0260*/ 	.word	0x000000f4


	//----- nvinfo : EIATTR_FRAME_SIZE
	.align		4
.L_112:
        /*0264*/ 	.byte	0x04, 0x11
        /*0266*/ 	.short	(.L_114 - .L_113)
	.align		4
.L_113:
        /*0268*/ 	.word	index@(_ZN5flash24flash_fwd_splitkv_kernelI23Flash_fwd_kernel_traitsILi256ELi64ELi64ELi4ELb0ELb0EN7cutlass10bfloat16_tE19Flash_kernel_traitsILi256ELi64ELi64ELi4ES3_EELb0ELb0ELb1ELb0ELb0ELb0ELb0ELb1EEEvNS_16Flash_fwd_paramsE)
        /*026c*/ 	.word	0x00000000


	//----- nvinfo : EIATTR_REGCOUNT
	.align		4
.L_114:
        /*0270*/ 	.byte	0x04, 0x2f
        /*0272*/ 	.short	(.L_116 - .L_115)
	.align		4
.L_115:
        /*0274*/ 	.word	index@(_ZN5flash24flash_fwd_splitkv_kernelI23Flash_fwd_kernel_traitsILi256ELi64ELi64ELi4ELb0ELb0EN7cutlass10bfloat16_tE19Flash_kernel_traitsILi256ELi64ELi64ELi4ES3_EELb0ELb0ELb0ELb0ELb1ELb1ELb0ELb1EEEvNS_16Flash_fwd_paramsE)
        /*0278*/ 	.word	0x000000fc


	//----- nvinfo : EIATTR_FRAME_SIZE
	.align		4
.L_116:
        /*027c*/ 	.byte	0x04, 0x11
        /*027e*/ 	.short	(.L_118 - .L_117)
	.align		4
.L_117:
        /*0280*/ 	.word	index@(_ZN5flash24flash_fwd_splitkv_kernelI23Flash_fwd_kernel_traitsILi256ELi64ELi64ELi4ELb0ELb0EN7cutlass10bfloat16_tE19Flash_kernel_traitsILi256ELi64ELi64ELi4ES3_EELb0ELb0ELb0ELb0ELb1ELb1ELb0ELb1EEEvNS_16Flash_fwd_paramsE)
        /*0284*/ 	.word	0x00000000


	//----- nvinfo : EIATTR_REGCOUNT
	.align		4
.L_118:
        /*0288*/ 	.byte	0x04, 0x2f
        /*028a*/ 	.short	(.L_120 - .L_119)
	.align		4
.L_119:
        /*028c*/ 	.word	index@(_ZN5flash24flash_fwd_splitkv_kernelI23Flash_fwd_kernel_traitsILi256ELi64ELi64ELi4ELb0ELb0EN7cutlass10bfloat16_tE19Flash_kernel_traitsILi256ELi64ELi64ELi4ES3_EELb0ELb0ELb0ELb0ELb1ELb0ELb0ELb1EEEvNS_16Flash_fwd_paramsE)
        /*0290*/ 	.word	0x000000f6


	//----- nvinfo : EIATTR_FRAME_SIZE
	.align		4
.L_120:
        /*0294*/ 	.byte	0x04, 0x11
        /*0296*/ 	.short	(.L_122 - .L_121)
	.align		4
.L_121:
        /*0298*/ 	.word	index@(_ZN5flash24flash_fwd_splitkv_kernelI23Flash_fwd_kernel_traitsILi256ELi64ELi64ELi4ELb0ELb0EN7cutlass10bfloat16_tE19Flash_kernel_traitsILi256ELi64ELi64ELi4ES3_EELb0ELb0ELb0ELb0ELb1ELb0ELb0ELb1EEEvNS_16Flash_fwd_paramsE)
        /*029c*/ 	.word	0x00000000


	//----- nvinfo : EIATTR_REGCOUNT
	.align		4
.L_122:
        /*02a0*/ 	.byte	0x04, 0x2f
        /*02a2*/ 	.short	(.L_124 - .L_123)
	.align		4
.L_123:
        /*02a4*/ 	.word	index@(_ZN5flash24flash_fwd_splitkv_kernelI23Flash_fwd_kernel_traitsILi256ELi64ELi64ELi4ELb0ELb0EN7cutlass10bfloat16_tE19Flash_kernel_traitsILi256ELi64ELi64ELi4ES3_EELb0ELb0ELb1ELb0ELb0ELb1ELb0ELb0EEEvNS_16Flash_fwd_paramsE)
        /*02a8*/ 	.word	0x000000f7


	//----- nvinfo : EIATTR_FRAME_SIZE
	.align		4
.L_124:
        /*02ac*/ 	.byte	0x04, 0x11
        /*02ae*/ 	.short	(.L_126 - .L_125)
	.align		4
.L_125:
        /*02b0*/ 	.word	index@(_ZN5flash24flash_fwd_splitkv_kernelI23Flash_fwd_kernel_traitsILi256ELi64ELi64ELi4ELb0ELb0EN7cutlass10bfloat16_tE19Flash_kernel_traitsILi256ELi64ELi64ELi4ES3_EELb0ELb0ELb1ELb0ELb0ELb1ELb0ELb0EEEvNS_16Flash_fwd_paramsE)
        /*02b4*/ 	.word	0x00000000


	//----- nvinfo : EIATTR_REGCOUNT
	.align		4
.L_126:
        /*02b8*/ 	.byte	0x04, 0x2f
        /*02ba*/ 	.short	(.L_128 - .L_127)
	.align		4
.L_127:
        /*02bc*/ 	.word	index@(_ZN5flash24flash_fwd_splitkv_kernelI23Flash_fwd_kernel_traitsILi256ELi64ELi64ELi4ELb0ELb0EN7cutlass10bfloat16_tE19Flash_kernel_traitsILi256ELi64ELi64ELi4ES3_EELb0ELb0ELb1ELb0ELb0ELb0ELb0ELb0EEEvNS_16Flash_fwd_paramsE)
        /*02c0*/ 	.word	0x000000f6


	//----- nvinfo : EIATTR_FRAME_SIZE
	.align		4
.L_128:
        /*02c4*/ 	.byte	0x04, 0x11
        /*02c6*/ 	.short	(.L_130 - .L_129)
	.align		4
.L_129:
        /*02c8*/ 	.word	index@(_ZN5flash24flash_fwd_splitkv_kernelI23Flash_fwd_kernel_traitsILi256ELi64ELi64ELi4ELb0ELb0EN7cutlass10bfloat16_tE19Flash_kernel_traitsILi256ELi64ELi64ELi4ES3_EELb0ELb0ELb1ELb0ELb0ELb0ELb0ELb0EEEvNS_16Flash_fwd_paramsE)
        /*02cc*/ 	.word	0x00000000


	//----- nvinfo : EIATTR_REGCOUNT
	.align		4
.L_130:
        /*02d0*/ 	.byte	0x04, 0x2f
        /*02d2*/ 	.short	(.L_132 - .L_131)
	.align		4
.L_131:
        /*02d4*/ 	.word	index@(_ZN5flash24flash_fwd_splitkv_kernelI23Flash_fwd_kernel_traitsILi256ELi64ELi64ELi4ELb0ELb0EN7cutlass10bfloat16_tE19Flash_kernel_traitsILi256ELi64ELi64ELi4ES3_EELb0ELb0ELb0ELb0ELb1ELb1ELb0ELb0EEEvNS_16Flash_fwd_paramsE)
        /*02d8*/ 	.word	0x000000fe


	//----- nvinfo : EIATTR_FRAME_SIZE
	.align		4
.L_132:
        /*02dc*/ 	.byte	0x04, 0x11
        /*02de*/ 	.short	(.L_134 - .L_133)
	.align		4
.L_133:
        /*02e0*/ 	.word	index@(_ZN5flash24flash_fwd_splitkv_kernelI23Flash_fwd_kernel_traitsILi256ELi64ELi64ELi4ELb0ELb0EN7cutlass10bfloat16_tE19Flash_kernel_traitsILi256ELi64ELi64ELi4ES3_EELb0ELb0ELb0ELb0ELb1ELb1ELb0ELb0EEEvNS_16Flash_fwd_paramsE)
        /*02e4*/ 	.word	0x00000000


	//----- nvinfo : EIATTR_REGCOUNT
	.align		4
.L_134:
        /*02e8*/ 	.byte	0x04, 0x2f
        /*02ea*/ 	.short	(.L_136 - .L_135)
	.align		4
.L_135:
        /*02ec*/ 	.word	index@(_ZN5flash24flash_fwd_splitkv_kernelI23Flash_fwd_kernel_traitsILi256ELi64ELi64ELi4ELb0ELb0EN7cutlass10bfloat16_tE19Flash_kernel_traitsILi256ELi64ELi64ELi4ES3_EELb0ELb0ELb0ELb0ELb1ELb0ELb0ELb0EEEvNS_16Flash_fwd_paramsE)
        /*02f0*/ 	.word	0x000000f6


	//----- nvinfo : EIATTR_FRAME_SIZE
	.align		4
.L_136:
        /*02f4*/ 	.byte	0x04, 0x11
        /*02f6*/ 	.short	(.L_138 - .L_137)
	.align		4
.L_137:
        /*02f8*/ 	.word	index@(_ZN5flash24flash_fwd_splitkv_kernelI23Flash_fwd_kernel_traitsILi256ELi64ELi64ELi4ELb0ELb0EN7cutlass10bfloat16_tE19Flash_kernel_traitsILi256ELi64ELi64ELi4ES3_EELb0ELb0ELb0ELb0ELb1ELb0ELb0ELb0EEEvNS_16Flash_fwd_paramsE)
        /*02fc*/ 	.word	0x00000000


	//----- nvinfo : EIATTR_REGCOUNT
	.align		4
.L_138:
        /*0300*/ 	.byte	0x04, 0x2f
        /*0302*/ 	.short	(.L_140 - .L_139)
	.align		4
.L_139:
        /*0304*/ 	.word	index@(_ZN5flash24flash_fwd_splitkv_kernelI23Flash_fwd_kernel_traitsILi256ELi64ELi64ELi4ELb0ELb0EN7cutlass10bfloat16_tE19Flash_kernel_traitsILi256ELi64ELi64ELi4ES3_EELb0ELb1ELb0ELb0ELb0ELb1ELb1ELb1EEEvNS_16Flash_fwd_paramsE)
        /*0308*/ 	.word	0x000000f6


	//----- nvinfo : EIATTR_FRAME_SIZE
	.align		4
.L_140:
        /*030c*/ 	.byte	0x04, 0x11
        /*030e*/ 	.short	(.L_142 - .L_141)
	.align		4
.L_141:
        /*0310*/ 	.word	index@(_ZN5flash24flash_fwd_splitkv_kernelI23Flash_fwd_kernel_traitsILi256ELi64ELi64ELi4ELb0ELb0EN7cutlass10bfloat16_tE19Flash_kernel_traitsILi256ELi64ELi64ELi4ES3_EELb0ELb1ELb0ELb0ELb0ELb1ELb1ELb1EEEvNS_16Flash_fwd_paramsE)
        /*0314*/ 	.word	0x00000000


	//----- nvinfo : EIATTR_REGCOUNT
	.align		4
.L_142:
        /*0318*/ 	.byte	0x04, 0x2f
        /*031a*/ 	.short	(.L_144 - .L_143)
	.align		4
.L_143:
        /*031c*/ 	.word	index@(_ZN5flash24flash_fwd_splitkv_kernelI23Flash_fwd_kernel_traitsILi256ELi64ELi64ELi4ELb0ELb0EN7cutlass10bfloat16_tE19Flash_kernel_traitsILi256ELi64ELi64ELi4ES3_EELb0ELb1ELb0ELb0ELb0ELb0ELb1ELb1EEEvNS_16Flash_fwd_paramsE)
        /*0320*/ 	.word	0x000000f6


	//----- nvinfo : EIATTR_FRAME_SIZE
	.align		4
.L_144:
        /*0324*/ 	.byte	0x04, 0x11
        /*0326*/ 	.short	(.L_146 - .L_145)
	.align		4
.L_145:
        /*0328*/ 	.word	index@(_ZN5flash24flash_fwd_splitkv_kernelI23Flash_fwd_kernel_traitsILi256ELi64ELi64ELi4ELb0ELb0EN7cutlass10bfloat16_tE19Flash_kernel_traitsILi256ELi64ELi64ELi4ES3_EELb0ELb1ELb0ELb0ELb0ELb0ELb1ELb1EEEvNS_16Flash_fwd_paramsE)
        /*032c*/ 	.word	0x00000000


	//----- nvinfo : EIATTR_REGCOUNT
	.align		4
.L_146:
        /*0330*/ 	.byte	0x04, 0x2f
        /*0332*/ 	.short	(.L_148 - .L_147)
	.align		4
.L_147:
        /*0334*/ 	.word	index@(_ZN5flash24flash_fwd_splitkv_kernelI23Flash_fwd_kernel_traitsILi256ELi64ELi64ELi4ELb0ELb0EN7cutlass10bfloat16_tE19Flash_kernel_traitsILi256ELi64ELi64ELi4ES3_EELb0ELb1ELb0ELb0ELb0ELb1ELb1ELb0EEEvNS_16Flash_fwd_paramsE)
        /*0338*/ 	.word	0x000000ff


	//----- nvinfo : EIATTR_FRAME_SIZE
	.align		4
.L_148:
        /*033c*/ 	.byte	0x04, 0x11
        /*033e*/ 	.short	(.L_150 - .L_149)
	.align		4
.L_149:
        /*0340*/ 	.word	index@(_ZN5flash24flash_fwd_splitkv_kernelI23Flash_fwd_kernel_traitsILi256ELi64ELi64ELi4ELb0ELb0EN7cutlass10bfloat16_tE19Flash_kernel_traitsILi256ELi64ELi64ELi4ES3_EELb0ELb1ELb0ELb0ELb0ELb1ELb1ELb0EEEvNS_16Flash_fwd_paramsE)
        /*0344*/ 	.word	0x00000000


	//----- nvinfo : EIATTR_REGCOUNT
	.align		4
.L_150:
        /*0348*/ 	.byte	0x04, 0x2f
        /*034a*/ 	.short	(.L_152 - .L_151)
	.align		4
.L_151:
        /*034c*/ 	.word	index@(_ZN5flash24flash_fwd_splitkv_kernelI23Flash_fwd_kernel_traitsILi256ELi64ELi64ELi4ELb0ELb0EN7cutlass10bfloat16_tE19Flash_kernel_traitsILi256ELi64ELi64ELi4ES3_EELb0ELb1ELb0ELb0ELb0ELb0ELb1ELb0EEEvNS_16Flash_fwd_paramsE)
        /*0350*/ 	.word	0x000000fa


	//----- nvinfo : EIATTR_FRAME_SIZE
	.align		4
.L_152:
        /*0354*/ 	.byte	0x04, 0x11
        /*0356*/ 	.short	(.L_154 - .L_153)
	.align		4
.L_153:
        /*0358*/ 	.word	index@(_ZN5flash24flash_fwd_splitkv_kernelI23Flash_fwd_kernel_traitsILi256ELi64ELi64ELi4ELb0ELb0EN7cutlass10bfloat16_tE19Flash_kernel_traitsILi256ELi64ELi64ELi4ES3_EELb0ELb1ELb0ELb0ELb0ELb0ELb1ELb0EEEvNS_16Flash_fwd_paramsE)
        /*035c*/ 	.word	0x00000000


	//----- nvinfo : EIATTR_REGCOUNT
	.align		4
.L_154:
        /*0360*/ 	.byte	0x04, 0x2f
        /*0362*/ 	.short	(.L_156 - .L_155)
	.align		4
.L_155:
        /*0364*/ 	.word	index@(_ZN5flash24flash_fwd_splitkv_kernelI23Flash_fwd_kernel_traitsILi256ELi64ELi64ELi4ELb0ELb0EN7cutlass10bfloat16_tE19Flash_kernel_traitsILi256ELi64ELi64ELi4ES3_EELb0ELb1ELb0ELb0ELb0ELb1ELb0ELb1EEEvNS_16Flash_fwd_paramsE)
        /*0368*/ 	.word	0x000000f6


	//----- nvinfo : EIATTR_FRAME_SIZE
	.align		4
.L_156:
        /*036c*/ 	.byte	0x04, 0x11
        /*036e*/ 	.short	(.L_158 - .L_157)
	.align		4
.L_157:
        /*0370*/ 	.word	index@(_ZN5flash24flash_fwd_splitkv_kernelI23Flash_fwd_kernel_traitsILi256ELi64ELi64ELi4ELb0ELb0EN7cutlass10bfloat16_tE19Flash_kernel_traitsILi256ELi64ELi64ELi4ES3_EELb0ELb1ELb0ELb0ELb0ELb1ELb0ELb1EEEvNS_16Flash_fwd_paramsE)
        /*0374*/ 	.word	0x00000000


	//----- nvinfo : EIATTR_REGCOUNT
	.align		4
.L_158:
        /*0378*/ 	.byte	0x04, 0x2f
        /*037a*/ 	.short	(.L_160 - .L_159)
	.align		4
.L_159:
        /*037c*/ 	.word	index@(_ZN5flash24flash_fwd_splitkv_kernelI23Flash_fwd_kernel_traitsILi256ELi64ELi64ELi4ELb0ELb0EN7cutlass10bfloat16_tE19Flash_kernel_traitsILi256ELi64ELi64ELi4ES3_EELb0ELb1ELb0ELb0ELb0ELb0ELb0ELb1EEEvNS_16Flash_fwd_paramsE)
        /*0380*/ 	.word	0x000000f6


	//----- nvinfo : EIATTR_FRAME_SIZE
	.align		4
.L_160:
        /*0384*/ 	.byte	0x04, 0x11
        /*0386*/ 	.short	(.L_162 - .L_161)
	.align		4
.L_161:
        /*0388*/ 	.word	index@(_ZN5flash24flash_fwd_splitkv_kernelI23Flash_fwd_kernel_traitsILi256ELi64ELi64ELi4ELb0ELb0EN7cutlass10bfloat16_tE19Flash_kernel_traitsILi256ELi64ELi64ELi4ES3_EELb0ELb1ELb0ELb0ELb0ELb0ELb0ELb1EEEvNS_16Flash_fwd_paramsE)
        /*038c*/ 	.word	0x00000000


	//----- nvinfo : EIATTR_REGCOUNT
	.align		4
.L_162:
        /*0390*/ 	.byte	0x04, 0x2f
        /*0392*/ 	.short	(.L_164 - .L_163)
	.align		4
.L_163:
        /*0394*/ 	.word	index@(_ZN5flash24flash_fwd_splitkv_kernelI23Flash_fwd_kernel_traitsILi256ELi64ELi64ELi4ELb0ELb0EN7cutlass10bfloat16_tE19Flash_kernel_traitsILi256ELi64ELi64ELi4ES3_EELb0ELb1ELb0ELb0ELb0ELb1ELb0ELb0EEEvNS_16Flash_fwd_paramsE)
        /*0398*/ 	.word	0x000000ff


	//----- nvinfo : EIATTR_FRAME_SIZE
	.align		4
.L_164:
        /*039c*/ 	.byte	0x04, 0x11
        /*039e*/ 	.short	(.L_166 - .L_165)
	.align		4
.L_165:
        /*03a0*/ 	.word	index@(_ZN5flash24flash_fwd_splitkv_kernelI23Flash_fwd_kernel_traitsILi256ELi64ELi64ELi4ELb0ELb0EN7cutlass10bfloat16_tE19Flash_kernel_traitsILi256ELi64ELi64ELi4ES3_EELb0ELb1ELb0ELb0ELb0ELb1ELb0ELb0EEEvNS_16Flash_fwd_paramsE)
        /*03a4*/ 	.word	0x00000000


	//----- nvinfo : EIATTR_REGCOUNT
	.align		4
.L_166:
        /*03a8*/ 	.byte	0x04, 0x2f
        /*03aa*/ 	.short	(.L_168 - .L_167)
	.align		4
.L_167:
        /*03ac*/ 	.word	index@(_ZN5flash24flash_fwd_splitkv_kernelI23Flash_fwd_kernel_traitsILi256ELi64ELi64ELi4ELb0ELb0EN7cutlass10bfloat16_tE19Flash_kernel_traitsILi256ELi64ELi64ELi4ES3_EELb0ELb1ELb0ELb0ELb0ELb0ELb0ELb0EEEvNS_16Flash_fwd_paramsE)
        /*03b0*/ 	.word	0x000000fb


	//----- nvinfo : EIATTR_FRAME_SIZE
	.align		4
.L_168:
        /*03b4*/ 	.byte	0x04, 0x11
        /*03b6*/ 	.short	(.L_170 - .L_169)
	.align		4
.L_169:
        /*03b8*/ 	.word	index@(_ZN5flash24flash_fwd_splitkv_kernelI23Flash_fwd_kernel_traitsILi256ELi64ELi64ELi4ELb0ELb0EN7cutlass10bfloat16_tE19Flash_kernel_traitsILi256ELi64ELi64ELi4ES3_EELb0ELb1ELb0ELb0ELb0ELb0ELb0ELb0EEEvNS_16Flash_fwd_paramsE)
        /*03bc*/ 	.word	0x00000000


	//----- nvinfo : EIATTR_REGCOUNT
	.align		4
.L_170:
        /*03c0*/ 	.byte	0x04, 0x2f
        /*03c2*/ 	.short	(.L_172 - .L_171)
	.align		4
.L_171:
        /*03c4*/ 	.word	index@(_ZN5flash24flash_fwd_splitkv_kernelI23Flash_fwd_kernel_traitsILi256ELi64ELi64ELi4ELb0ELb0EN7cutlass10bfloat16_tE19Flash_kernel_traitsILi256ELi64ELi64ELi4ES3_EELb0ELb0ELb0ELb0ELb0ELb1ELb1ELb1EEEvNS_16Flash_fwd_paramsE)
        /*03c8*/ 	.word	0x000000fc


	//----- nvinfo : EIATTR_FRAME_SIZE
	.align		4
.L_172:
        /*03cc*/ 	.byte	0x04, 0x11
        /*03ce*/ 	.short	(.L_174 - .L_173)
	.align		4
.L_173:
        /*03d0*/ 	.word	index@(_ZN5flash24flash_fwd_splitkv_kernelI23Flash_fwd_kernel_traitsILi256ELi64ELi64ELi4ELb0ELb0EN7cutlass10bfloat16_tE19Flash_kernel_traitsILi256ELi64ELi64ELi4ES3_EELb0ELb0ELb0ELb0ELb0ELb1ELb1ELb1EEEvNS_16Flash_fwd_paramsE)
        /*03d4*/ 	.word	0x00000000


	//----- nvinfo : EIATTR_REGCOUNT
	.align		4
.L_174:
        /*03d8*/ 	.byte	0x04, 0x2f
        /*03da*/ 	.short	(.L_176 - .L_175)
	.align		4
.L_175:
        /*03dc*/ 	.word	index@(_ZN5flash24flash_fwd_splitkv_kernelI23Flash_fwd_kernel_traitsILi256ELi64ELi64ELi4ELb0ELb0EN7cutlass10bfloat16_tE19Flash_kernel_traitsILi256ELi64ELi64ELi4ES3_EELb0ELb0ELb0ELb0ELb0ELb0ELb1ELb1EEEvNS_16Flash_fwd_paramsE)
        /*03e0*/ 	.word	0x000000f4


	//----- nvinfo : EIATTR_FRAME_SIZE
	.align		4
.L_176:
        /*03e4*/ 	.byte	0x04, 0x11
        /*03e6*/ 	.short	(.L_178 - .L_177)
	.align		4
.L_177:
        /*03e8*/ 	.word	index@(_ZN5flash24flash_fwd_splitkv_kernelI23Flash_fwd_kernel_traitsILi256ELi64ELi64ELi4ELb0ELb0EN7cutlass10bfloat16_tE19Flash_kernel_traitsILi256ELi64ELi64ELi4ES3_EELb0ELb0ELb0ELb0ELb0ELb0ELb1ELb1EEEvNS_16Flash_fwd_paramsE)
        /*03ec*/ 	.word	0x00000000


	//----- nvinfo : EIATTR_REGCOUNT
	.align		4
.L_178:
        /*03f0*/ 	.byte	0x04, 0x2f
        /*03f2*/ 	.short	(.L_180 - .L_179)
	.align		4
.L_179:
        /*03f4*/ 	.word	index@(_ZN5flash24flash_fwd_splitkv_kernelI23Flash_fwd_kernel_traitsILi256ELi64ELi64ELi4ELb0ELb0EN7cutlass10bfloat16_tE19Flash_kernel_traitsILi256ELi64ELi64ELi4ES3_EELb0ELb0ELb0ELb0ELb0ELb1ELb1ELb0EEEvNS_16Flash_fwd_paramsE)
        /*03f8*/ 	.word	0x000000fe


	//----- nvinfo : EIATTR_FRAME_SIZE
	.align		4
.L_180:
        /*03fc*/ 	.byte	0x04, 0x11
        /*03fe*/ 	.short	(.L_182 - .L_181)
	.align		4
.L_181:
        /*0400*/ 	.word	index@(_ZN5flash24flash_fwd_splitkv_kernelI23Flash_fwd_kernel_traitsILi256ELi64ELi64ELi4ELb0ELb0EN7cutlass10bfloat16_tE19Flash_kernel_traitsILi256ELi64ELi64ELi4ES3_EELb0ELb0ELb0ELb0ELb0ELb1ELb1ELb0EEEvNS_16Flash_fwd_paramsE)
        /*0404*/ 	.word	0x00000000


	//----- nvinfo : EIATTR_REGCOUNT
	.align		4
.L_182:
        /*0408*/ 	.byte	0x04, 0x2f
        /*040a*/ 	.short	(.L_184 - .L_183)
	.align		4
.L_183:
        /*040c*/ 	.word	index@(_ZN5flash24flash_fwd_splitkv_kernelI23Flash_fwd_kernel_traitsILi256ELi64ELi64ELi4ELb0ELb0EN7cutlass10bfloat16_tE19Flash_kernel_traitsILi256ELi64ELi64ELi4ES3_EELb0ELb0ELb0ELb0ELb0ELb0ELb1ELb0EEEvNS_16Flash_fwd_paramsE)
        /*0410*/ 	.word	0x000000f2


	//----- nvinfo : EIATTR_FRAME_SIZE
	.align		4
.L_184:
        /*0414*/ 	.byte	0x04, 0x11
        /*0416*/ 	.short	(.L_186 - .L_185)
	.align		4
.L_185:
        /*0418*/ 	.word	index@(_ZN5flash24flash_fwd_splitkv_kernelI23Flash_fwd_kernel_traitsILi256ELi64ELi64ELi4ELb0ELb0EN7cutlass10bfloat16_tE19Flash_kernel_traitsILi256ELi64ELi64ELi4ES3_EELb0ELb0ELb0ELb0ELb0ELb0ELb1ELb0EEEvNS_16Flash_fwd_paramsE)
        /*041c*/ 	.word	0x00000000


	//----- nvinfo : EIATTR_REGCOUNT
	.align		4
.L_186:
        /*0420*/ 	.byte	0x04, 0x2f
        /*0422*/ 	.short	(.L_188 - .L_187)
	.align		4
.L_187:
        /*0424*/ 	.word	index@(_ZN5flash24flash_fwd_splitkv_kernelI23Flash_fwd_kernel_traitsILi256ELi64ELi64ELi4ELb0ELb0EN7cutlass10bfloat16_tE19Flash_kernel_traitsILi256ELi64ELi64ELi4ES3_EELb0ELb0ELb0ELb0ELb0ELb1ELb0ELb1EEEvNS_16Flash_fwd_paramsE)
        /*0428*/ 	.word	0x000000fa


	//----- nvinfo : EIATTR_FRAME_SIZE
	.align		4
.L_188:
        /*042c*/ 	.byte	0x04, 0x11
        /*042e*/ 	.short	(.L_190 - .L_189)
	.align		4
.L_189:
        /*0430*/ 	.word	index@(_ZN5flash24flash_fwd_splitkv_kernelI23Flash_fwd_kernel_traitsILi256ELi64ELi64ELi4ELb0ELb0EN7cutlass10bfloat16_tE19Flash_kernel_traitsILi256ELi64ELi64ELi4ES3_EELb0ELb0ELb0ELb0ELb0ELb1ELb0ELb1EEEvNS_16Flash_fwd_paramsE)
        /*0434*/ 	.word	0x00000000


	//----- nvinfo : EIATTR_REGCOUNT
	.align		4
.L_190:
        /*0438*/ 	.byte	0x04, 0x2f
        /*043a*/ 	.short	(.L_192 - .L_191)
	.align		4
.L_191:
        /*043c*/ 	.word	index@(_ZN5flash24flash_fwd_splitkv_kernelI23Flash_fwd_kernel_traitsILi256ELi64ELi64ELi4ELb0ELb0EN7cutlass10bfloat16_tE19Flash_kernel_traitsILi256ELi64ELi64ELi4ES3_EELb0ELb0ELb0ELb0ELb0ELb0ELb0ELb1EEEvNS_16Flash_fwd_paramsE)
        /*0440*/ 	.word	0x000000f4


	//----- nvinfo : EIATTR_FRAME_SIZE
	.align		4
.L_192:
        /*0444*/ 	.byte	0x04, 0x11
        /*0446*/ 	.short	(.L_194 - .L_193)
	.align		4
.L_193:
        /*0448*/ 	.word	index@(_ZN5flash24flash_fwd_splitkv_kernelI23Flash_fwd_kernel_traitsILi256ELi64ELi64ELi4ELb0ELb0EN7cutlass10bfloat16_tE19Flash_kernel_traitsILi256ELi64ELi64ELi4ES3_EELb0ELb0ELb0ELb0ELb0ELb0ELb0ELb1EEEvNS_16Flash_fwd_paramsE)
        /*044c*/ 	.word	0x00000000


	//----- nvinfo : EIATTR_REGCOUNT
	.align		4
.L_194:
        /*0450*/ 	.byte	0x04, 0x2f
        /*0452*/ 	.short	(.L_196 - .L_195)
	.align		4
.L_195:
        /*0454*/ 	.word	index@(_ZN5flash24flash_fwd_splitkv_kernelI23Flash_fwd_kernel_traitsILi256ELi64ELi64ELi4ELb0ELb0EN7cutlass10bfloat16_tE19Flash_kernel_traitsILi256ELi64ELi64ELi4ES3_EELb0ELb0ELb0ELb0ELb0ELb1ELb0ELb0EEEvNS_16Flash_fwd_paramsE)
        /*0458*/ 	.word	0x000000ff


	//----- nvinfo : EIATTR_FRAME_SIZE
	.align		4
.L_196:
        /*045c*/ 	.byte	0x04, 0x11
        /*045e*/ 	.short	(.L_198 - .L_197)
	.align		4
.L_197:
        /*0460*/ 	.word	index@(_ZN5flash24flash_fwd_splitkv_kernelI23Flash_fwd_kernel_traitsILi256ELi64ELi64ELi4ELb0ELb0EN7cutlass10bfloat16_tE19Flash_kernel_traitsILi256ELi64ELi64ELi4ES3_EELb0ELb0ELb0ELb0ELb0ELb1ELb0ELb0EEEvNS_16Flash_fwd_paramsE)
        /*0464*/ 	.word	0x00000000


	//----- nvinfo : EIATTR_REGCOUNT
	.align		4
.L_198:
        /*0468*/ 	.byte	0x04, 0x2f
        /*046a*/ 	.short	(.L_200 - .L_199)
	.align		4
.L_199:
        /*046c*/ 	.word	index@(_ZN5flash24flash_fwd_splitkv_kernelI23Flash_fwd_kernel_traitsILi256ELi64ELi64ELi4ELb0ELb0EN7cutlass10bfloat16_tE19Flash_kernel_traitsILi256ELi64ELi64ELi4ES3_EELb0ELb0ELb0ELb0ELb0ELb0ELb0ELb0EEEvNS_16Flash_fwd_paramsE)
        /*0470*/ 	.word	0x000000f8


	//----- nvinfo : EIATTR_FRAME_SIZE
	.align		4
.L_200:
        /*0474*/ 	.byte	0x04, 0x11
        /*0476*/ 	.short	(.L_202 - .L_201)
	.align		4
.L_201:
        /*0478*/ 	.word	index@(_ZN5flash24flash_fwd_splitkv_kernelI23Flash_fwd_kernel_traitsILi256ELi64ELi64ELi4ELb0ELb0EN7cutlass10bfloat16_tE19Flash_kernel_traitsILi256ELi64ELi64ELi4ES3_EELb0ELb0ELb0ELb0ELb0ELb0ELb0ELb0EEEvNS_16Flash_fwd_paramsE)
        /*047c*/ 	.word	0x00000000


	//----- nvinfo : EIATTR_REGCOUNT
	.align		4
.L_202:
        /*0480*/ 	.byte	0x04, 0x2f
        /*0482*/ 	.short	(.L_204 - .L_203)
	.align		4
.L_203:
        /*0484*/ 	.word	index@(_ZN5flash32flash_fwd_splitkv_combine_kernelI23Flash_fwd_kernel_traitsILi256ELi64ELi64ELi4ELb0ELb0EN7cutlass10bfloat16_tE19Flash_kernel_traitsILi256ELi64ELi64ELi4ES3_EELi4ELi1ELb1EEEvNS_16Flash_fwd_paramsE)
        /*0488*/ 	.word	0x0000002a


	//----- nvinfo : EIATTR_FRAME_SIZE
	.align		4
.L_204:
        /*048c*/ 	.byte	0x04, 0x11
        /*048e*/ 	.short	(.L_206 - .L_205)
	.align		4
.L_205:
        /*0490*/ 	.word	index@($__internal_13_$__cuda_sm20_div_s64)
        /*0494*/ 	.word	0x00000000


	//----- nvinfo : EIATTR_FRAME_SIZE
	.align		4
.L_206:
        /*0498*/ 	.byte	0x04, 0x11
        /*049a*/ 	.short	(.L_208 - .L_207)
	.align		4
.L_207:
        /*049c*/ 	.word	index@(_ZN5flash32flash_fwd_splitkv_combine_kernelI23Flash_fwd_kernel_traitsILi256ELi64ELi64ELi4ELb0ELb0EN7cutlass10bfloat16_tE19Flash_kernel_traitsILi256ELi64ELi64ELi4ES3_EELi4ELi1ELb1EEEvNS_16Flash_fwd_paramsE)
        /*04a0*/ 	.word	0x00000000


	//----- nvinfo : EIATTR_REGCOUNT
	.align		4
.L_208:
        /*04a4*/ 	.byte	0x04, 0x2f
        /*04a6*/ 	.short	(.L_210 - .L_209)
	.align		4
.L_209:
        /*04a8*/ 	.word	index@(_ZN5flash32flash_fwd_splitkv_combine_kernelI23Flash_fwd_kernel_traitsILi256ELi64ELi64ELi4ELb0ELb0EN7cutlass10bfloat16_tE19Flash_kernel_traitsILi256ELi64ELi64ELi4ES3_EELi4ELi2ELb1EEEvNS_16Flash_fwd_paramsE)
        /*04ac*/ 	.word	0x00000026


	//----- nvinfo : EIATTR_FRAME_SIZE
	.align		4
.L_210:
        /*04b0*/ 	.byte	0x04, 0x11
        /*04b2*/ 	.short	(.L_212 - .L_211)
	.align		4
.L_211:
        /*04b4*/ 	.word	index@($__internal_12_$__cuda_sm20_div_s64)
        /*04b8*/ 	.word	0x00000000


	//----- nvinfo : EIATTR_FRAME_SIZE
	.align		4
.L_212:
        /*04bc*/ 	.byte	0x04, 0x11
        /*04be*/ 	.short	(.L_214 - .L_213)
	.align		4
.L_213:
        /*04c0*/ 	.word	index@(_ZN5flash32flash_fwd_splitkv_combine_kernelI23Flash_fwd_kernel_traitsILi256ELi64ELi64ELi4ELb0ELb0EN7cutlass10bfloat16_tE19Flash_kernel_traitsILi256ELi64ELi64ELi4ES3_EELi4ELi2ELb1EEEvNS_16Flash_fwd_paramsE)
        /*04c4*/ 	.word	0x00000000


	//----- nvinfo : EIATTR_REGCOUNT
	.align		4
.L_214:
        /*04c8*/ 	.byte	0x04, 0x2f
        /*04ca*/ 	.short	(.L_216 - .L_215)
	.align		4
.L_215:
        /*04cc*/ 	.word	index@(_ZN5flash32flash_fwd_splitkv_combine_kernelI23Flash_fwd_kernel_traitsILi256ELi64ELi64ELi4ELb0ELb0EN7cutlass10bfloat16_tE19Flash_kernel_traitsILi256ELi64ELi64ELi4ES3_EELi4ELi3ELb1EEEvNS_16Flash_fwd_paramsE)
        /*04d0*/ 	.word	0x0000002a


	//----- nvinfo : EIATTR_FRAME_SIZE
	.align		4
.L_216:
        /*04d4*/ 	.byte	0x04, 0x11
        /*04d6*/ 	.short	(.L_218 - .L_217)
	.align		4
.L_217:
        /*04d8*/ 	.word	index@($__internal_11_$__cuda_sm20_div_s64)
        /*04dc*/ 	.word	0x00000000


	//----- nvinfo : EIATTR_FRAME_SIZE
	.align		4
.L_218:
        /*04e0*/ 	.byte	0x04, 0x11
        /*04e2*/ 	.short	(.L_220 - .L_219)
	.align		4
.L_219:
        /*04e4*/ 	.word	index@(_ZN5flash32flash_fwd_splitkv_combine_kernelI23Flash_fwd_kernel_traitsILi256ELi64ELi64ELi4ELb0ELb0EN7cutlass10bfloat16_tE19Flash_kernel_traitsILi256ELi64ELi64ELi4ES3_EELi4ELi3ELb1EEEvNS_16Flash_fwd_paramsE)
        /*04e8*/ 	.word	0x00000000


	//----- nvinfo : EIATTR_REGCOUNT
	.align		4
.L_220:
        /*04ec*/ 	.byte	0x04, 0x2f
        /*04ee*/ 	.short	(.L_222 - .L_221)
	.align		4
.L_221:
        /*04f0*/ 	.word	index@(_ZN5flash32flash_fwd_splitkv_combine_kernelI23Flash_fwd_kernel_traitsILi256ELi64ELi64ELi4ELb0ELb0EN7cutlass10bfloat16_tE19Flash_kernel_traitsILi256ELi64ELi64ELi4ES3_EELi4ELi4ELb1EEEvNS_16Flash_fwd_paramsE)
        /*04f4*/ 	.word	0x0000002a


	//----- nvinfo : EIATTR_FRAME_SIZE
	.align		4
.L_222:
        /*04f8*/ 	.byte	0x04, 0x11
        /*04fa*/ 	.short	(.L_224 - .L_223)
	.align		4
.L_223:
        /*04fc*/ 	.word	index@($__internal_10_$__cuda_sm20_div_s64)
        /*0500*/ 	.word	0x00000000


	//----- nvinfo : EIATTR_FRAME_SIZE
	.align		4
.L_224:
        /*0504*/ 	.byte	0x04, 0x11
        /*0506*/ 	.short	(.L_226 - .L_225)
	.align		4
.L_225:
        /*0508*/ 	.word	index@(_ZN5flash32flash_fwd_splitkv_combine_kernelI23Flash_fwd_kernel_traitsILi256ELi64ELi64ELi4ELb0ELb0EN7cutlass10bfloat16_tE19Flash_kernel_traitsILi256ELi64ELi64ELi4ES3_EELi4ELi4ELb1EEEvNS_16Flash_fwd_paramsE)
        /*050c*/ 	.word	0x00000000


	//----- nvinfo : EIATTR_REGCOUNT
	.align		4
.L_226:
        /*0510*/ 	.byte	0x04, 0x2f
        /*0512*/ 	.short	(.L_228 - .L_227)
	.align		4
.L_227:
        /*0514*/ 	.word	index@(_ZN5flash32flash_fwd_splitkv_combine_kernelI23Flash_fwd_kernel_traitsILi256ELi64ELi64ELi4ELb0ELb0EN7cutlass10bfloat16_tE19Flash_kernel_traitsILi256ELi64ELi64ELi4ES3_EELi4ELi5ELb1EEEvNS_16Flash_fwd_paramsE)
        /*0518*/ 	.word	0x0000002e


	//----- nvinfo : EIATTR_FRAME_SIZE
	.align		4
.L_228:
        /*051c*/ 	.byte	0x04, 0x11
        /*051e*/ 	.short	(.L_230 - .L_229)
	.align		4
.L_229:
        /*0520*/ 	.word	index@($__internal_9_$__cuda_sm20_div_s64)
        /*0524*/ 	.word	0x00000000


	//----- nvinfo : EIATTR_FRAME_SIZE
	.align		4
.L_230:
        /*0528*/ 	.byte	0x04, 0x11
        /*052a*/ 	.short	(.L_232 - .L_231)
	.align		4
.L_231:
        /*052c*/ 	.word	index@(_ZN5flash32flash_fwd_splitkv_combine_kernelI23Flash_fwd_kernel_traitsILi256ELi64ELi64ELi4ELb0ELb0EN7cutlass10bfloat16_tE19Flash_kernel_traitsILi256ELi64ELi64ELi4ES3_EELi4ELi5ELb1EEEvNS_16Flash_fwd_paramsE)
        /*0530*/ 	.word	0x00000000


	//----- nvinfo : EIATTR_REGCOUNT
	.align		4
.L_232:
        /*0534*/ 	.byte	0x04, 0x2f
        /*0536*/ 	.short	(.L_234 - .L_233)
	.align		4
.L_233:
        /*0538*/ 	.word	index@(_ZN5flash32flash_fwd_splitkv_combine_kernelI23Flash_fwd_kernel_traitsILi256ELi64ELi64ELi4ELb0ELb0EN7cutlass10bfloat16_tE19Flash_kernel_traitsILi256ELi64ELi64ELi4ES3_EELi4ELi6ELb1EEEvNS_16Flash_fwd_paramsE)
        /*053c*/ 	.word	0x0000002e


	//----- nvinfo : EIATTR_FRAME_SIZE
	.align		4
.L_234:
        /*0540*/ 	.byte	0x04, 0x11
        /*0542*/ 	.short	(.L_236 - .L_235)
	.align		4
.L_235:
        /*0544*/ 	.word	index@($__internal_8_$__cuda_sm20_div_s64)
        /*0548*/ 	.word	0x00000000


	//----- nvinfo : EIATTR_FRAME_SIZE
	.align		4
.L_236:
        /*054c*/ 	.byte	0x04, 0x11
        /*054e*/ 	.short	(.L_238 - .L_237)
	.align		4
.L_237:
        /*0550*/ 	.word	index@(_ZN5flash32flash_fwd_splitkv_combine_kernelI23Flash_fwd_kernel_traitsILi256ELi64ELi64ELi4ELb0ELb0EN7cutlass10bfloat16_tE19Flash_kernel_traitsILi256ELi64ELi64ELi4ES3_EELi4ELi6ELb1EEEvNS_16Flash_fwd_paramsE)
        /*0554*/ 	.word	0x00000000


	//----- nvinfo : EIATTR_REGCOUNT
	.align		4
.L_238:
        /*0558*/ 	.byte	0x04, 0x2f
        /*055a*/ 	.short	(.L_240 - .L_239)
	.align		4
.L_239:
        /*055c*/ 	.word	index@(_ZN5flash32flash_fwd_splitkv_combine_kernelI23Flash_fwd_kernel_traitsILi256ELi64ELi64ELi4ELb0ELb0EN7cutlass10bfloat16_tE19Flash_kernel_traitsILi256ELi64ELi64ELi4ES3_EELi4ELi7ELb1EEEvNS_16Flash_fwd_paramsE)
        /*0560*/ 	.word	0x0000002a


	//----- nvinfo : EIATTR_FRAME_SIZE
	.align		4
.L_240:
        /*0564*/ 	.byte	0x04, 0x11
        /*0566*/ 	.short	(.L_242 - .L_241)
	.align		4
.L_241:
        /*0568*/ 	.word	index@($__internal_7_$__cuda_sm20_div_s64)
        /*056c*/ 	.word	0x00000000


	//----- nvinfo : EIATTR_FRAME_SIZE
	.align		4
.L_242:
        /*0570*/ 	.byte	0x04, 0x11
        /*0572*/ 	.short	(.L_244 - .L_243)
	.align		4
.L_243:
        /*0574*/ 	.word	index@(_ZN5flash32flash_fwd_splitkv_combine_kernelI23Flash_fwd_kernel_traitsILi256ELi64ELi64ELi4ELb0ELb0EN7cutlass10bfloat16_tE19Flash_kernel_traitsILi256ELi64ELi64ELi4ES3_EELi4ELi7ELb1EEEvNS_16Flash_fwd_paramsE)
        /*0578*/ 	.word	0x00000000


	//----- nvinfo : EIATTR_REGCOUNT
	.align		4
.L_244:
        /*057c*/ 	.byte	0x04, 0x2f
        /*057e*/ 	.short	(.L_246 - .L_245)
	.align		4
.L_245:
        /*0580*/ 	.word	index@(_ZN5flash32flash_fwd_splitkv_combine_kernelI23Flash_fwd_kernel_traitsILi256ELi64ELi64ELi4ELb0ELb0EN7cutlass10bfloat16_tE19Flash_kernel_traitsILi256ELi64ELi64ELi4ES3_EELi4ELi1ELb0EEEvNS_16Flash_fwd_paramsE)
        /*0584*/ 	.word	0x00000026


	//----- nvinfo : EIATTR_FRAME_SIZE
	.align		4
.L_246:
        /*0588*/ 	.byte	0x04, 0x11
        /*058a*/ 	.short	(.L_248 - .L_247)
	.align		4
.L_247:
        /*058c*/ 	.word	index@($__internal_6_$__cuda_sm20_div_s64)
        /*0590*/ 	.word	0x00000000


	//----- nvinfo : EIATTR_FRAME_SIZE
	.align		4
.L_248:
        /*0594*/ 	.byte	0x04, 0x11
        /*0596*/ 	.short	(.L_250 - .L_249)
	.align		4
.L_249:
        /*0598*/ 	.word	index@(_ZN5flash32flash_fwd_splitkv_combine_kernelI23Flash_fwd_kernel_traitsILi256ELi64ELi64ELi4ELb0ELb0EN7cutlass10bfloat16_tE19Flash_kernel_traitsILi256ELi64ELi64ELi4ES3_EELi4ELi1ELb0EEEvNS_16Flash_fwd_paramsE)
        /*059c*/ 	.word	0x00000000


	//----- nvinfo : EIATTR_REGCOUNT
	.align		4
.L_250:
        /*05a0*/ 	.byte	0x04, 0x2f
        /*05a2*/ 	.short	(.L_252 - .L_251)
	.align		4
.L_251:
        /*05a4*/ 	.word	index@(_ZN5flash32flash_fwd_splitkv_combine_kernelI23Flash_fwd_kernel_traitsILi256ELi64ELi64ELi4ELb0ELb0EN7cutlass10bfloat16_tE19Flash_kernel_traitsILi256ELi64ELi64ELi4ES3_EELi4ELi2ELb0EEEvNS_16Flash_fwd_paramsE)
        /*05a8*/ 	.word	0x00000026


	//----- nvinfo : EIATTR_FRAME_SIZE
	.align		4
.L_252:
        /*05ac*/ 	.byte	0x04, 0x11
        /*05ae*/ 	.short	(.L_254 - .L_253)
	.align		4
.L_253:
        /*05b0*/ 	.word	index@($__internal_5_$__cuda_sm20_div_s64)
        /*05b4*/ 	.word	0x00000000


	//----- nvinfo : EIATTR_FRAME_SIZE
	.align		4
.L_254:
        /*05b8*/ 	.byte	0x04, 0x11
        /*05ba*/ 	.short	(.L_256 - .L_255)
	.align		4
.L_255:
        /*05bc*/ 	.word	index@(_ZN5flash32flash_fwd_splitkv_combine_kernelI23Flash_fwd_kernel_traitsILi256ELi64ELi64ELi4ELb0ELb0EN7cutlass10bfloat16_tE19Flash_kernel_traitsILi256ELi64ELi64ELi4ES3_EELi4ELi2ELb0EEEvNS_16Flash_fwd_paramsE)
        /*05c0*/ 	.word	0x00000000


	//----- nvinfo : EIATTR_REGCOUNT
	.align		4
.L_256:
        /*05c4*/ 	.byte	0x04, 0x2f
        /*05c6*/ 	.short	(.L_258 - .L_257)
	.align		4
.L_257:
        /*05c8*/ 	.word	index@(_ZN5flash32flash_fwd_splitkv_combine_kernelI23Flash_fwd_kernel_traitsILi256ELi64ELi64ELi4ELb0ELb0EN7cutlass10bfloat16_tE19Flash_kernel_traitsILi256ELi64ELi64ELi4ES3_EELi4ELi3ELb0EEEvNS_16Flash_fwd_paramsE)
        /*05cc*/ 	.word	0x00000026


	//----- nvinfo : EIATTR_FRAME_SIZE
	.align		4
.L_258:
        /*05d0*/ 	.byte	0x04, 0x11
        /*05d2*/ 	.short	(.L_260 - .L_259)
	.align		4
.L_259:
        /*05d4*/ 	.word	index@($__internal_4_$__cuda_sm20_div_s64)
        /*05d8*/ 	.word	0x00000000


	//----- nvinfo : EIATTR_FRAME_SIZE
	.align		4
.L_260:
        /*05dc*/ 	.byte	0x04, 0x11
        /*05de*/ 	.short	(.L_262 - .L_261)
	.align		4
.L_261:
        /*05e0*/ 	.word	index@(_ZN5flash32flash_fwd_splitkv_combine_kernelI23Flash_fwd_kernel_traitsILi256ELi64ELi64ELi4ELb0ELb0EN7cutlass10bfloat16_tE19Flash_kernel_traitsILi256ELi64ELi64ELi4ES3_EELi4ELi3ELb0EEEvNS_16Flash_fwd_paramsE)
        /*05e4*/ 	.word	0x00000000


	//----- nvinfo : EIATTR_REGCOUNT
	.align		4
.L_262:
        /*05e8*/ 	.byte	0x04, 0x2f
        /*05ea*/ 	.short	(.L_264 - .L_263)
	.align		4
.L_263:
        /*05ec*/ 	.word	index@(_ZN5flash32flash_fwd_splitkv_combine_kernelI23Flash_fwd_kernel_traitsILi256ELi64ELi64ELi4ELb0ELb0EN7cutlass10bfloat16_tE19Flash_kernel_traitsILi256ELi64ELi64ELi4ES3_EELi4ELi4ELb0EEEvNS_16Flash_fwd_paramsE)
        /*05f0*/ 	.word	0x00000026


	//----- nvinfo : EIATTR_FRAME_SIZE
	.align		4
.L_264:
        /*05f4*/ 	.byte	0x04, 0x11
        /*05f6*/ 	.short	(.L_266 - .L_265)
	.align		4
.L_265:
        /*05f8*/ 	.word	index@($__internal_3_$__cuda_sm20_div_s64)
        /*05fc*/ 	.word	0x00000000


	//----- nvinfo : EIATTR_FRAME_SIZE
	.align		4
.L_266:
        /*0600*/ 	.byte	0x04, 0x11
        /*0602*/ 	.short	(.L_268 - .L_267)
	.align		4
.L_267:
        /*0604*/ 	.word	index@(_ZN5flash32flash_fwd_splitkv_combine_kernelI23Flash_fwd_kernel_traitsILi256ELi64ELi64ELi4ELb0ELb0EN7cutlass10bfloat16_tE19Flash_kernel_traitsILi256ELi64ELi64ELi4ES3_EELi4ELi4ELb0EEEvNS_16Flash_fwd_paramsE)
        /*0608*/ 	.word	0x00000000


	//----- nvinfo : EIATTR_REGCOUNT
	.align		4
.L_268:
        /*060c*/ 	.byte	0x04, 0x2f
        /*060e*/ 	.short	(.L_270 - .L_269)
	.align		4
.L_269:
        /*0610*/ 	.word	index@(_ZN5flash32flash_fwd_splitkv_combine_kernelI23Flash_fwd_kernel_traitsILi256ELi64ELi64ELi4ELb0ELb0EN7cutlass10bfloat16_tE19Flash_kernel_traitsILi256ELi64ELi64ELi4ES3_EELi4ELi5ELb0EEEvNS_16Flash_fwd_paramsE)
        /*0614*/ 	.word	0x00000028


	//----- nvinfo : EIATTR_FRAME_SIZE
	.align		4
.L_270:
        /*0618*/ 	.byte	0x04, 0x11
        /*061a*/ 	.short	(.L_272 - .L_271)
	.align		4
.L_271:
        /*061c*/ 	.word	index@($__internal_2_$__cuda_sm20_div_s64)
        /*0620*/ 	.word	0x00000000


	//----- nvinfo : EIATTR_FRAME_SIZE
	.align		4
.L_272:
        /*0624*/ 	.byte	0x04, 0x11
        /*0626*/ 	.short	(.L_274 - .L_273)
	.align		4
.L_273:
        /*0628*/ 	.word	index@(_ZN5flash32flash_fwd_splitkv_combine_kernelI23Flash_fwd_kernel_traitsILi256ELi64ELi64ELi4ELb0ELb0EN7cutlass10bfloat16_tE19Flash_kernel_traitsILi256ELi64ELi64ELi4ES3_EELi4ELi5ELb0EEEvNS_16Flash_fwd_paramsE)
        /*062c*/ 	.word	0x00000000


	//----- nvinfo : EIATTR_REGCOUNT
	.align		4
.L_274:
        /*0630*/ 	.byte	0x04, 0x2f
        /*0632*/ 	.short	(.L_276 - .L_275)
	.align		4
.L_275:
        /*0634*/ 	.word	index@(_ZN5flash32flash_fwd_splitkv_combine_kernelI23Flash_fwd_kernel_traitsILi256ELi64ELi64ELi4ELb0ELb0EN7cutlass10bfloat16_tE19Flash_kernel_traitsILi256ELi64ELi64ELi4ES3_EELi4ELi6ELb0EEEvNS_16Flash_fwd_paramsE)
        /*0638*/ 	.word	0x00000028


	//----- nvinfo : EIATTR_FRAME_SIZE
	.align		4
.L_276:
        /*063c*/ 	.byte	0x04, 0x11
        /*063e*/ 	.short	(.L_278 - .L_277)
	.align		4
.L_277:
        /*0640*/ 	.word	index@($__internal_1_$__cuda_sm20_div_s64)
        /*0644*/ 	.word	0x00000000


	//----- nvinfo : EIATTR_FRAME_SIZE
	.align		4
.L_278:
        /*0648*/ 	.byte	0x04, 0x11
        /*064a*/ 	.short	(.L_280 - .L_279)
	.align		4
.L_279:
        /*064c*/ 	.word	index@(_ZN5flash32flash_fwd_splitkv_combine_kernelI23Flash_fwd_kernel_traitsILi256ELi64ELi64ELi4ELb0ELb0EN7cutlass10bfloat16_tE19Flash_kernel_traitsILi256ELi64ELi64ELi4ES3_EELi4ELi6ELb0EEEvNS_16Flash_fwd_paramsE)
        /*0650*/ 	.word	0x00000000


	//----- nvinfo : EIATTR_REGCOUNT
	.align		4
.L_280:
        /*0654*/ 	.byte	0x04, 0x2f
        /*0656*/ 	.short	(.L_282 - .L_281)
	.align		4
.L_281:
        /*0658*/ 	.word	index@(_ZN5flash32flash_fwd_splitkv_combine_kernelI23Flash_fwd_kernel_traitsILi256ELi64ELi64ELi4ELb0ELb0EN7cutlass10bfloat16_tE19Flash_kernel_traitsILi256ELi64ELi64ELi4ES3_EELi4ELi7ELb0EEEvNS_16Flash_fwd_paramsE)
        /*065c*/ 	.word	0x0000002a


	//----- nvinfo : EIATTR_FRAME_SIZE
	.align		4
.L_282:
        /*0660*/ 	.byte	0x04, 0x11
        /*0662*/ 	.short	(.L_284 - .L_283)
	.align		4
.L_283:
        /*0664*/ 	.word	index@($__internal_0_$__cuda_sm20_div_s64)
        /*0668*/ 	.word	0x00000000


	//----- nvinfo : EIATTR_FRAME_SIZE
	.align		4
.L_284:
        /*066c*/ 	.byte	0x04, 0x11
        /*066e*/ 	.short	(.L_286 - .L_285)
	.align		4
.L_285:
        /*0670*/ 	.word	index@(_ZN5flash32flash_fwd_splitkv_combine_kernelI23Flash_fwd_kernel_traitsILi256ELi64ELi64ELi4ELb0ELb0EN7cutlass10bfloat16_tE19Flash_kernel_traitsILi256ELi64ELi64ELi4ES3_EELi4ELi7ELb0EEEvNS_16Flash_fwd_paramsE)
        /*0674*/ 	.word	0x00000000


	//----- nvinfo : EIATTR_MIN_STACK_SIZE
	.align		4
.L_286:
        /*0678*/ 	.byte	0x04, 0x12
        /*067a*/ 	.short	(.L_288 - .L_287)
	.align		4
.L_287:
        /*067c*/ 	.word	index@(_ZN5flash32flash_fwd_splitkv_combine_kernelI23Flash_fwd_kernel_traitsILi256ELi64ELi64ELi4ELb0ELb0EN7cutlass10bfloat16_tE19Flash_kernel_traitsILi256ELi64ELi64ELi4ES3_EELi4ELi7ELb0EEEvNS_16Flash_fwd_paramsE)
        /*0680*/ 	.word	0x00000000


	//----- nvinfo : EIATTR_MIN_STACK_SIZE
	.align		4
.L_288:
        /*0684*/ 	.byte	0x04, 0x12
        /*0686*/ 	.short	(.L_290 - .L_289)
	.align		4
.L_289:
        /*0688*/ 	.word	index@(_ZN5flash32flash_fwd_splitkv_combine_kernelI23Flash_fwd_kernel_traitsILi256ELi64ELi64ELi4ELb0ELb0EN7cutlass10bfloat16_tE19Flash_kernel_traitsILi256ELi64ELi64ELi4ES3_EELi4ELi6ELb0EEEvNS_16Flash_fwd_paramsE)
        /*068c*/ 	.word	0x00000000


	//----- nvinfo : EIATTR_MIN_STACK_SIZE
	.align		4
.L_290:
        /*0690*/ 	.byte	0x04, 0x12
        /*0692*/ 	.short	(.L_292 - .L_291)
	.align		4
.L_291:
        /*0694*/ 	.word	index@(_ZN5flash32flash_fwd_splitkv_combine_kernelI23Flash_fwd_kernel_traitsILi256ELi64ELi64ELi4ELb0ELb0EN7cutlass10bfloat16_tE19Flash_kernel_traitsILi256ELi64ELi64ELi4ES3_EELi4ELi5ELb0EEEvNS_16Flash_fwd_paramsE)
        /*0698*/ 	.word	0x00000000


	//----- nvinfo : EIATTR_MIN_STACK_SIZE
	.align		4
.L_292:
        /*069c*/ 	.byte	0x04, 0x12
        /*069e*/ 	.short	(.L_294 - .L_293)
	.align		4
.L_293:
        /*06a0*/ 	.word	index@(_ZN5flash32flash_fwd_splitkv_combine_kernelI23Flash_fwd_kernel_traitsILi256ELi64ELi64ELi4ELb0ELb0EN7cutlass10bfloat16_tE19Flash_kernel_traitsILi256ELi64ELi64ELi4ES3_EELi4ELi4ELb0EEEvNS_16Flash_fwd_paramsE)
        /*06a4*/ 	.word	0x00000000


	//----- nvinfo : EIATTR_MIN_STACK_SIZE
	.align		4
.L_294:
        /*06a8*/ 	.byte	0x04, 0x12
        /*06aa*/ 	.short	(.L_296 - .L_295)
	.align		4
.L_295:
        /*06ac*/ 	.word	index@(_ZN5flash32flash_fwd_splitkv_combine_kernelI23Flash_fwd_kernel_traitsILi256ELi64ELi64ELi4ELb0ELb0EN7cutlass10bfloat16_tE19Flash_kernel_traitsILi256ELi64ELi64ELi4ES3_EELi4ELi3ELb0EEEvNS_16Flash_fwd_paramsE)
        /*06b0*/ 	.word	0x00000000


	//----- nvinfo : EIATTR_MIN_STACK_SIZE
	.align		4
.L_296:
        /*06b4*/ 	.byte	0x04, 0x12
        /*06b6*/ 	.short	(.L_298 - .L_297)
	.align		4
.L_297:
        /*06b8*/ 	.word	index@(_ZN5flash32flash_fwd_splitkv_combine_kernelI23Flash_fwd_kernel_traitsILi256ELi64ELi64ELi4ELb0ELb0EN7cutlass10bfloat16_tE19Flash_kernel_traitsILi256ELi64ELi64ELi4ES3_EELi4ELi2ELb0EEEvNS_16Flash_fwd_paramsE)
        /*06bc*/ 	.word	0x00000000


	//----- nvinfo : EIATTR_MIN_STACK_SIZE
	.align		4
.L_298:
        /*06c0*/ 	.byte	0x04, 0x12
        /*06c2*/ 	.short	(.L_300 - .L_299)
	.align		4
.L_299:
        /*06c4*/ 	.word	index@(_ZN5flash32flash_fwd_splitkv_combine_kernelI23Flash_fwd_kernel_traitsILi256ELi64ELi64ELi4ELb0ELb0EN7cutlass10bfloat16_tE19Flash_kernel_traitsILi256ELi64ELi64ELi4ES3_EELi4ELi1ELb0EEEvNS_16Flash_fwd_paramsE)
        /*06c8*/ 	.word	0x00000000


	//----- nvinfo : EIATTR_MIN_STACK_SIZE
	.align		4
.L_300:
        /*06cc*/ 	.byte	0x04, 0x12
        /*06ce*/ 	.short	(.L_302 - .L_301)
	.align		4
.L_301:
        /*06d0*/ 	.word	index@(_ZN5flash32flash_fwd_splitkv_combine_kernelI23Flash_fwd_kernel_traitsILi256ELi64ELi64ELi4ELb0ELb0EN7cutlass10bfloat16_tE19Flash_kernel_traitsILi256ELi64ELi64ELi4ES3_EELi4ELi7ELb1EEEvNS_16Flash_fwd_paramsE)
        /*06d4*/ 	.word	0x00000000


	//----- nvinfo : EIATTR_MIN_STACK_SIZE
	.align		4
.L_302:
        /*06d8*/ 	.byte	0x04, 0x12
        /*06da*/ 	.short	(.L_304 - .L_303)
	.align		4
.L_303:
        /*06dc*/ 	.word	index@(_ZN5flash32flash_fwd_splitkv_combine_kernelI23Flash_fwd_kernel_traitsILi256ELi64ELi64ELi4ELb0ELb0EN7cutlass10bfloat16_tE19Flash_kernel_traitsILi256ELi64ELi64ELi4ES3_EELi4ELi6ELb1EEEvNS_16Flash_fwd_paramsE)
        /*06e0*/ 	.word	0x00000000


	//----- nvinfo : EIATTR_MIN_STACK_SIZE
	.align		4
.L_304:
        /*06e4*/ 	.byte	0x04, 0x12
        /*06e6*/ 	.short	(.L_306 - .L_305)
	.align		4
.L_305:
        /*06e8*/ 	.word	index@(_ZN5flash32flash_fwd_splitkv_combine_kernelI23Flash_fwd_kernel_traitsILi256ELi64ELi64ELi4ELb0ELb0EN7cutlass10bfloat16_tE19Flash_kernel_traitsILi256ELi64ELi64ELi4ES3_EELi4ELi5ELb1EEEvNS_16Flash_fwd_paramsE)
        /*06ec*/ 	.word	0x00000000


	//----- nvinfo : EIATTR_MIN_STACK_SIZE
	.align		4
.L_306:
        /*06f0*/ 	.byte	0x04, 0x12
        /*06f2*/ 	.short	(.L_308 - .L_307)
	.align		4
.L_307:
        /*06f4*/ 	.word	index@(_ZN5flash32flash_fwd_splitkv_combine_kernelI23Flash_fwd_kernel_traitsILi256ELi64ELi64ELi4ELb0ELb0EN7cutlass10bfloat16_tE19Flash_kernel_traitsILi256ELi64ELi64ELi4ES3_EELi4ELi4ELb1EEEvNS_16Flash_fwd_paramsE)
        /*06f8*/ 	.word	0x00000000


	//----- nvinfo : EIATTR_MIN_STACK_SIZE
	.align		4
.L_308:
        /*06fc*/ 	.byte	0x04, 0x12
        /*06fe*/ 	.short	(.L_310 - .L_309)
	.align		4
.L_309:
        /*0700*/ 	.word	index@(_ZN5flash32flash_fwd_splitkv_combine_kernelI23Flash_fwd_kernel_traitsILi256ELi64ELi64ELi4ELb0ELb0EN7cutlass10bfloat16_tE19Flash_kernel_traitsILi256ELi64ELi64ELi4ES3_EELi4ELi3ELb1EEEvNS_16Flash_fwd_paramsE)
        /*0704*/ 	.word	0x00000000


	//----- nvinfo : EIATTR_MIN_STACK_SIZE
	.align		4
.L_310:
        /*0708*/ 	.byte	0x04, 0x12
        /*070a*/ 	.short	(.L_312 - .L_311)
	.align		4
.L_311:
        /*070c*/ 	.word	index@(_ZN5flash32flash_fwd_splitkv_combine_kernelI23Flash_fwd_kernel_traitsILi256ELi64ELi64ELi4ELb0ELb0EN7cutlass10bfloat16_tE19Flash_kernel_traitsILi256ELi64ELi64ELi4ES3_EELi4ELi2ELb1EEEvNS_16Flash_fwd_paramsE)
        /*0710*/ 	.word	0x00000000


	//----- nvinfo : EIATTR_MIN_STACK_SIZE
	.align		4
.L_312:
        /*0714*/ 	.byte	0x04, 0x12
        /*0716*/ 	.short	(.L_314 - .L_313)
	.align		4
.L_313:
        /*0718*/ 	.word	index@(_ZN5flash32flash_fwd_splitkv_combine_kernelI23Flash_fwd_kernel_traitsILi256ELi64ELi64ELi4ELb0ELb0EN7cutlass10bfloat16_tE19Flash_kernel_traitsILi256ELi64ELi64ELi4ES3_EELi4ELi1ELb1EEEvNS_16Flash_fwd_paramsE)
        /*071c*/ 	.word	0x00000000


	//----- nvinfo : EIATTR_MIN_STACK_SIZE
	.align		4
.L_314:
        /*0720*/ 	.byte	0x04, 0x12
        /*0722*/ 	.short	(.L_316 - .L_315)
	.align		4
.L_315:
        /*0724*/ 	.word	index@(_ZN5flash24flash_fwd_splitkv_kernelI23Flash_fwd_kernel_traitsILi256ELi64ELi64ELi4ELb0ELb0EN7cutlass10bfloat16_tE19Flash_kernel_traitsILi256ELi64ELi64ELi4ES3_EELb0ELb0ELb0ELb0ELb0ELb0ELb0ELb0EEEvNS_16Flash_fwd_paramsE)
        /*0728*/ 	.word	0x00000000


	//----- nvinfo : EIATTR_MIN_STACK_SIZE
	.align		4
.L_316:
        /*072c*/ 	.byte	0x04, 0x12
        /*072e*/ 	.short	(.L_318 - .L_317)
	.align		4
.L_317:
        /*0730*/ 	.word	index@(_ZN5flash24flash_fwd_splitkv_kernelI23Flash_fwd_kernel_traitsILi256ELi64ELi64ELi4ELb0ELb0EN7cutlass10bfloat16_tE19Flash_kernel_traitsILi256ELi64ELi64ELi4ES3_EELb0ELb0ELb0ELb0ELb0ELb1ELb0ELb0EEEvNS_16Flash_fwd_paramsE)
        /*0734*/ 	.word	0x00000000


	//----- nvinfo : EIATTR_MIN_STACK_SIZE
	.align		4
.L_318:
        /*0738*/ 	.byte	0x04, 0x12
        /*073a*/ 	.short	(.L_320 - .L_319)
	.align		4
.L_319:
        /*073c*/ 	.word	index@(_ZN5flash24flash_fwd_splitkv_kernelI23Flash_fwd_kernel_traitsILi256ELi64ELi64ELi4ELb0ELb0EN7cutlass10bfloat16_tE19Flash_kernel_traitsILi256ELi64ELi64ELi4ES3_EELb0ELb0ELb0ELb0ELb0ELb0ELb0ELb1EEEvNS_16Flash_fwd_paramsE)
        /*0740*/ 	.word	0x00000000


	//----- nvinfo : EIATTR_MIN_STACK_SIZE
	.align		4
.L_320:
        /*0744*/ 	.byte	0x04, 0x12
        /*0746*/ 	.short	(.L_322 - .L_321)
	.align		4
.L_321:
        /*0748*/ 	.word	index@(_ZN5flash24flash_fwd_splitkv_kernelI23Flash_fwd_kernel_traitsILi256ELi64ELi64ELi4ELb0ELb0EN7cutlass10bfloat16_tE19Flash_kernel_traitsILi256ELi64ELi64ELi4ES3_EELb0ELb0ELb0ELb0ELb0ELb1ELb0ELb1EEEvNS_16Flash_fwd_paramsE)
        /*074c*/ 	.word	0x00000000


	//----- nvinfo : EIATTR_MIN_STACK_SIZE
	.align		4
.L_322:
        /*0750*/ 	.byte	0x04, 0x12
        /*0752*/ 	.short	(.L_324 - .L_323)
	.align		4
.L_323:
        /*0754*/ 	.word	index@(_ZN5flash24flash_fwd_splitkv_kernelI23Flash_fwd_kernel_traitsILi256ELi64ELi64ELi4ELb0ELb0EN7cutlass10bfloat16_tE19Flash_kernel_traitsILi256ELi64ELi64ELi4ES3_EELb0ELb0ELb0ELb0ELb0ELb0ELb1ELb0EEEvNS_16Flash_fwd_paramsE)
        /*0758*/ 	.word	0x00000000


	//----- nvinfo : EIATTR_MIN_STACK_SIZE
	.align		4
.L_324:
        /*075c*/ 	.byte	0x04, 0x12
        /*075e*/ 	.short	(.L_326 - .L_325)
	.align		4
.L_325:
        /*0760*/ 	.word	index@(_ZN5flash24flash_fwd_splitkv_kernelI23Flash_fwd_kernel_traitsILi256ELi64ELi64ELi4ELb0ELb0EN7cutlass10bfloat16_tE19Flash_kernel_traitsILi256ELi64ELi64ELi4ES3_EELb0ELb0ELb0ELb0ELb0ELb1ELb1ELb0EEEvNS_16Flash_fwd_paramsE)
        /*0764*/ 	.word	0x00000000


	//----- nvinfo : EIATTR_MIN_STACK_SIZE
	.align		4
.L_326:
        /*0768*/ 	.byte	0x04, 0x12
        /*076a*/ 	.short	(.L_328 - .L_327)
	.align		4
.L_327:
        /*076c*/ 	.word	index@(_ZN5flash24flash_fwd_splitkv_kernelI23Flash_fwd_kernel_traitsILi256ELi64ELi64ELi4ELb0ELb0EN7cutlass10bfloat16_tE19Flash_kernel_traitsILi256ELi64ELi64ELi4ES3_EELb0ELb0ELb0ELb0ELb0ELb0ELb1ELb1EEEvNS_16Flash_fwd_paramsE)
        /*0770*/ 	.word	0x00000000


	//----- nvinfo : EIATTR_MIN_STACK_SIZE
	.align		4
.L_328:
        /*0774*/ 	.byte	0x04, 0x12
        /*0776*/ 	.short	(.L_330 - .L_329)
	.align		4
.L_329:
        /*0778*/ 	.word	index@(_ZN5flash24flash_fwd_splitkv_kernelI23Flash_fwd_kernel_traitsILi256ELi64ELi64ELi4ELb0ELb0EN7cutlass10bfloat16_tE19Flash_kernel_traitsILi256ELi64ELi64ELi4ES3_EELb0ELb0ELb0ELb0ELb0ELb1ELb1ELb1EEEvNS_16Flash_fwd_paramsE)
        /*077c*/ 	.word	0x00000000


	//----- nvinfo : EIATTR_MIN_STACK_SIZE
	.align		4
.L_330:
        /*0780*/ 	.byte	0x04, 0x12
        /*0782*/ 	.short	(.L_332 - .L_331)
	.align		4
.L_331:
        /*0784*/ 	.word	index@(_ZN5flash24flash_fwd_splitkv_kernelI23Flash_fwd_kernel_traitsILi256ELi64ELi64ELi4ELb0ELb0EN7cutlass10bfloat16_tE19Flash_kernel_traitsILi256ELi64ELi64ELi4ES3_EELb0ELb1ELb0ELb0ELb0ELb0ELb0ELb0EEEvNS_16Flash_fwd_paramsE)
        /*0788*/ 	.word	0x00000000


	//----- nvinfo : EIATTR_MIN_STACK_SIZE
	.align		4
.L_332:
        /*078c*/ 	.byte	0x04, 0x12
        /*078e*/ 	.short	(.L_334 - .L_333)
	.align		4
.L_333:
        /*0790*/ 	.word	index@(_ZN5flash24flash_fwd_splitkv_kernelI23Flash_fwd_kernel_traitsILi256ELi64ELi64ELi4ELb0ELb0EN7cutlass10bfloat16_tE19Flash_kernel_traitsILi256ELi64ELi64ELi4ES3_EELb0ELb1ELb0ELb0ELb0ELb1ELb0ELb0EEEvNS_16Flash_fwd_paramsE)
        /*0794*/ 	.word	0x00000000


	//----- nvinfo : EIATTR_MIN_STACK_SIZE
	.align		4
.L_334:
        /*0798*/ 	.byte	0x04, 0x12
        /*079a*/ 	.short	(.L_336 - .L_335)
	.align		4
.L_335:
        /*079c*/ 	.word	index@(_ZN5flash24flash_fwd_splitkv_kernelI23Flash_fwd_kernel_traitsILi256ELi64ELi64ELi4ELb0ELb0EN7cutlass10bfloat16_tE19Flash_kernel_traitsILi256ELi64ELi64ELi4ES3_EELb0ELb1ELb0ELb0ELb0ELb0ELb0ELb1EEEvNS_16Flash_fwd_paramsE)
        /*07a0*/ 	.word	0x00000000


	//----- nvinfo : EIATTR_MIN_STACK_SIZE
	.align		4
.L_336:
        /*07a4*/ 	.byte	0x04, 0x12
        /*07a6*/ 	.short	(.L_338 - .L_337)
	.align		4
.L_337:
        /*07a8*/ 	.word	index@(_ZN5flash24flash_fwd_splitkv_kernelI23Flash_fwd_kernel_traitsILi256ELi64ELi64ELi4ELb0ELb0EN7cutlass10bfloat16_tE19Flash_kernel_traitsILi256ELi64ELi64ELi4ES3_EELb0ELb1ELb0ELb0ELb0ELb1ELb0ELb1EEEvNS_16Flash_fwd_paramsE)
        /*07ac*/ 	.word	0x00000000


	//----- nvinfo : EIATTR_MIN_STACK_SIZE
	.align		4
.L_338:
        /*07b0*/ 	.byte	0x04, 0x12
        /*07b2*/ 	.short	(.L_340 - .L_339)
	.align		4
.L_339:
        /*07b4*/ 	.word	index@(_ZN5flash24flash_fwd_splitkv_kernelI23Flash_fwd_kernel_traitsILi256ELi64ELi64ELi4ELb0ELb0EN7cutlass10bfloat16_tE19Flash_kernel_traitsILi256ELi64ELi64ELi4ES3_EELb0ELb1ELb0ELb0ELb0ELb0ELb1ELb0EEEvNS_16Flash_fwd_paramsE)
        /*07b8*/ 	.word	0x00000000


	//----- nvinfo : EIATTR_MIN_STACK_SIZE
	.align		4
.L_340:
        /*07bc*/ 	.byte	0x04, 0x12
        /*07be*/ 	.short	(.L_342 - .L_341)
	.align		4
.L_341:
        /*07c0*/ 	.word	index@(_ZN5flash24flash_fwd_splitkv_kernelI23Flash_fwd_kernel_traitsILi256ELi64ELi64ELi4ELb0ELb0EN7cutlass10bfloat16_tE19Flash_kernel_traitsILi256ELi64ELi64ELi4ES3_EELb0ELb1ELb0ELb0ELb0ELb1ELb1ELb0EEEvNS_16Flash_fwd_paramsE)
        /*07c4*/ 	.word	0x00000000


	//----- nvinfo : EIATTR_MIN_STACK_SIZE
	.align		4
.L_342:
        /*07c8*/ 	.byte	0x04, 0x12
        /*07ca*/ 	.short	(.L_344 - .L_343)
	.align		4
.L_343:
        /*07cc*/ 	.word	index@(_ZN5flash24flash_fwd_splitkv_kernelI23Flash_fwd_kernel_traitsILi256ELi64ELi64ELi4ELb0ELb0EN7cutlass10bfloat16_tE19Flash_kernel_traitsILi256ELi64ELi64ELi4ES3_EELb0ELb1ELb0ELb0ELb0ELb0ELb1ELb1EEEvNS_16Flash_fwd_paramsE)
        /*07d0*/ 	.word	0x00000000


	//----- nvinfo : EIATTR_MIN_STACK_SIZE
	.align		4
.L_344:
        /*07d4*/ 	.byte	0x04, 0x12
        /*07d6*/ 	.short	(.L_346 - .L_345)
	.align		4
.L_345:
        /*07d8*/ 	.word	index@(_ZN5flash24flash_fwd_splitkv_kernelI23Flash_fwd_kernel_traitsILi256ELi64ELi64ELi4ELb0ELb0EN7cutlass10bfloat16_tE19Flash_kernel_traitsILi256ELi64ELi64ELi4ES3_EELb0ELb1ELb0ELb0ELb0ELb1ELb1ELb1EEEvNS_16Flash_fwd_paramsE)
        /*07dc*/ 	.word	0x00000000


	//----- nvinfo : EIATTR_MIN_STACK_SIZE
	.align		4
.L_346:
        /*07e0*/ 	.byte	0x04, 0x12
        /*07e2*/ 	.short	(.L_348 - .L_347)
	.align		4
.L_347:
        /*07e4*/ 	.word	index@(_ZN5flash24flash_fwd_splitkv_kernelI23Flash_fwd_kernel_traitsILi256ELi64ELi64ELi4ELb0ELb0EN7cutlass10bfloat16_tE19Flash_kernel_traitsILi256ELi64ELi64ELi4ES3_EELb0ELb0ELb0ELb0ELb1ELb0ELb0ELb0EEEvNS_16Flash_fwd_paramsE)
        /*07e8*/ 	.word	0x00000000


	//----- nvinfo : EIATTR_MIN_STACK_SIZE
	.align		4
.L_348:
        /*07ec*/ 	.byte	0x04, 0x12
        /*07ee*/ 	.short	(.L_350 - .L_349)
	.align		4
.L_349:
        /*07f0*/ 	.word	index@(_ZN5flash24flash_fwd_splitkv_kernelI23Flash_fwd_kernel_traitsILi256ELi64ELi64ELi4ELb0ELb0EN7cutlass10bfloat16_tE19Flash_kernel_traitsILi256ELi64ELi64ELi4ES3_EELb0ELb0ELb0ELb0ELb1ELb1ELb0ELb0EEEvNS_16Flash_fwd_paramsE)
        /*07f4*/ 	.word	0x00000000


	//----- nvinfo : EIATTR_MIN_STACK_SIZE
	.align		4
.L_350:
        /*07f8*/ 	.byte	0x04, 0x12
        /*07fa*/ 	.short	(.L_352 - .L_351)
	.align		4
.L_351:
        /*07fc*/ 	.word	index@(_ZN5flash24flash_fwd_splitkv_kernelI23Flash_fwd_kernel_traitsILi256ELi64ELi64ELi4ELb0ELb0EN7cutlass10bfloat16_tE19Flash_kernel_traitsILi256ELi64ELi64ELi4ES3_EELb0ELb0ELb1ELb0ELb0ELb0ELb0ELb0EEEvNS_16Flash_fwd_paramsE)
        /*0800*/ 	.word	0x00000000


	//----- nvinfo : EIATTR_MIN_STACK_SIZE
	.align		4
.L_352:
        /*0804*/ 	.byte	0x04, 0x12
        /*0806*/ 	.short	(.L_354 - .L_353)
	.align		4
.L_353:
        /*0808*/ 	.word	index@(_ZN5flash24flash_fwd_splitkv_kernelI23Flash_fwd_kernel_traitsILi256ELi64ELi64ELi4ELb0ELb0EN7cutlass10bfloat16_tE19Flash_kernel_traitsILi256ELi64ELi64ELi4ES3_EELb0ELb0ELb1ELb0ELb0ELb1ELb0ELb0EEEvNS_16Flash_fwd_paramsE)
        /*080c*/ 	.word	0x00000000


	//----- nvinfo : EIATTR_MIN_STACK_SIZE
	.align		4
.L_354:
        /*0810*/ 	.byte	0x04, 0x12
        /*0812*/ 	.short	(.L_356 - .L_355)
	.align		4
.L_355:
        /*0814*/ 	.word	index@(_ZN5flash24flash_fwd_splitkv_kernelI23Flash_fwd_kernel_traitsILi256ELi64ELi64ELi4ELb0ELb0EN7cutlass10bfloat16_tE19Flash_kernel_traitsILi256ELi64ELi64ELi4ES3_EELb0ELb0ELb0ELb0ELb1ELb0ELb0ELb1EEEvNS_16Flash_fwd_paramsE)
        /*0818*/ 	.word	0x00000000


	//----- nvinfo : EIATTR_MIN_STACK_SIZE
	.align		4
.L_356:
        /*081c*/ 	.byte	0x04, 0x12
        /*081e*/ 	.short	(.L_358 - .L_357)
	.align		4
.L_357:
        /*0820*/ 	.word	index@(_ZN5flash24flash_fwd_splitkv_kernelI23Flash_fwd_kernel_traitsILi256ELi64ELi64ELi4ELb0ELb0EN7cutlass10bfloat16_tE19Flash_kernel_traitsILi256ELi64ELi64ELi4ES3_EELb0ELb0ELb0ELb0ELb1ELb1ELb0ELb1EEEvNS_16Flash_fwd_paramsE)
        /*0824*/ 	.word	0x00000000


	//----- nvinfo : EIATTR_MIN_STACK_SIZE
	.align		4
.L_358:
        /*0828*/ 	.byte	0x04, 0x12
        /*082a*/ 	.short	(.L_360 - .L_359)
	.align		4
.L_359:
        /*082c*/ 	.word	index@(_ZN5flash24flash_fwd_splitkv_kernelI23Flash_fwd_kernel_traitsILi256ELi64ELi64ELi4ELb0ELb0EN7cutlass10bfloat16_tE19Flash_kernel_traitsILi256ELi64ELi64ELi4ES3_EELb0ELb0ELb1ELb0ELb0ELb0ELb0ELb1EEEvNS_16Flash_fwd_paramsE)
        /*0830*/ 	.word	0x00000000


	//----- nvinfo : EIATTR_MIN_STACK_SIZE
	.align		4
.L_360:
        /*0834*/ 	.byte	0x04, 0x12
        /*0836*/ 	.short	(.L_362 - .L_361)
	.align		4
.L_361:
        /*0838*/ 	.word	index@(_ZN5flash24flash_fwd_splitkv_kernelI23Flash_fwd_kernel_traitsILi256ELi64ELi64ELi4ELb0ELb0EN7cutlass10bfloat16_tE19Flash_kernel_traitsILi256ELi64ELi64ELi4ES3_EELb0ELb0ELb1ELb0ELb0ELb1ELb0ELb1EEEvNS_16Flash_fwd_paramsE)
        /*083c*/ 	.word	0x00000000


	//----- nvinfo : EIATTR_MIN_STACK_SIZE
	.align		4
.L_362:
        /*0840*/ 	.byte	0x04, 0x12
        /*0842*/ 	.short	(.L_364 - .L_363)
	.align		4
.L_363:
        /*0844*/ 	.word	index@(_ZN5flash24flash_fwd_splitkv_kernelI23Flash_fwd_kernel_traitsILi256ELi64ELi64ELi4ELb0ELb0EN7cutlass10bfloat16_tE19Flash_kernel_traitsILi256ELi64ELi64ELi4ES3_EELb0ELb0ELb0ELb0ELb1ELb0ELb1ELb0EEEvNS_16Flash_fwd_paramsE)
        /*0848*/ 	.word	0x00000000


	//----- nvinfo : EIATTR_MIN_STACK_SIZE
	.align		4
.L_364:
        /*084c*/ 	.byte	0x04, 0x12
        /*084e*/ 	.short	(.L_366 - .L_365)
	.align		4
.L_365:
        /*0850*/ 	.word	index@(_ZN5flash24flash_fwd_splitkv_kernelI23Flash_fwd_kernel_traitsILi256ELi64ELi64ELi4ELb0ELb0EN7cutlass10bfloat16_tE19Flash_kernel_traitsILi256ELi64ELi64ELi4ES3_EELb0ELb0ELb0ELb0ELb1ELb1ELb1ELb0EEEvNS_16Flash_fwd_paramsE)
        /*0854*/ 	.word	0x00000000


	//----- nvinfo : EIATTR_MIN_STACK_SIZE
	.align		4
.L_366:
        /*0858*/ 	.byte	0x04, 0x12
        /*085a*/ 	.short	(.L_368 - .L_367)
	.align		4
.L_367:
        /*085c*/ 	.word	index@(_ZN5flash24flash_fwd_splitkv_kernelI23Flash_fwd_kernel_traitsILi256ELi64ELi64ELi4ELb0ELb0EN7cutlass10bfloat16_tE19Flash_kernel_traitsILi256ELi64ELi64ELi4ES3_EELb0ELb0ELb1ELb0ELb0ELb0ELb1ELb0EEEvNS_16Flash_fwd_paramsE)
        /*0860*/ 	.word	0x00000000


	//----- nvinfo : EIATTR_MIN_STACK_SIZE
	.align		4
.L_368:
        /*0864*/ 	.byte	0x04, 0x12
        /*0866*/ 	.short	(.L_370 - .L_369)
	.align		4
.L_369:
        /*0868*/ 	.word	index@(_ZN5flash24flash_fwd_splitkv_kernelI23Flash_fwd_kernel_traitsILi256ELi64ELi64ELi4ELb0ELb0EN7cutlass10bfloat16_tE19Flash_kernel_traitsILi256ELi64ELi64ELi4ES3_EELb0ELb0ELb1ELb0ELb0ELb1ELb1ELb0EEEvNS_16Flash_fwd_paramsE)
        /*086c*/ 	.word	0x00000000


	//----- nvinfo : EIATTR_MIN_STACK_SIZE
	.align		4
.L_370:
        /*0870*/ 	.byte	0x04, 0x12
        /*0872*/ 	.short	(.L_372 - .L_371)
	.align		4
.L_371:
        /*0874*/ 	.word	index@(_ZN5flash24flash_fwd_splitkv_kernelI23Flash_fwd_kernel_traitsILi256ELi64ELi64ELi4ELb0ELb0EN7cutlass10bfloat16_tE19Flash_kernel_traitsILi256ELi64ELi64ELi4ES3_EELb0ELb0ELb0ELb0ELb1ELb0ELb1ELb1EEEvNS_16Flash_fwd_paramsE)
        /*0878*/ 	.word	0x00000000


	//----- nvinfo : EIATTR_MIN_STACK_SIZE
	.align		4
.L_372:
        /*087c*/ 	.byte	0x04, 0x12
        /*087e*/ 	.short	(.L_374 - .L_373)
	.align		4
.L_373:
        /*0880*/ 	.word	index@(_ZN5flash24flash_fwd_splitkv_kernelI23Flash_fwd_kernel_traitsILi256ELi64ELi64ELi4ELb0ELb0EN7cutlass10bfloat16_tE19Flash_kernel_traitsILi256ELi64ELi64ELi4ES3_EELb0ELb0ELb0ELb0ELb1ELb1ELb1ELb1EEEvNS_16Flash_fwd_paramsE)
        /*0884*/ 	.word	0x00000000


	//----- nvinfo : EIATTR_MIN_STACK_SIZE
	.align		4
.L_374:
        /*0888*/ 	.byte	0x04, 0x12
        /*088a*/ 	.short	(.L_376 - .L_375)
	.align		4
.L_375:
        /*088c*/ 	.word	index@(_ZN5flash24flash_fwd_splitkv_kernelI23Flash_fwd_kernel_traitsILi256ELi64ELi64ELi4ELb0ELb0EN7cutlass10bfloat16_tE19Flash_kernel_traitsILi256ELi64ELi64ELi4ES3_EELb0ELb0ELb1ELb0ELb0ELb0ELb1ELb1EEEvNS_16Flash_fwd_paramsE)
        /*0890*/ 	.word	0x00000000


	//----- nvinfo : EIATTR_MIN_STACK_SIZE
	.align		4
.L_376:
        /*0894*/ 	.byte	0x04, 0x12
        /*0896*/ 	.short	(.L_378 - .L_377)
	.align		4
.L_377:
        /*0898*/ 	.word	index@(_ZN5flash24flash_fwd_splitkv_kernelI23Flash_fwd_kernel_traitsILi256ELi64ELi64ELi4ELb0ELb0EN7cutlass10bfloat16_tE19Flash_kernel_traitsILi256ELi64ELi64ELi4ES3_EELb0ELb0ELb1ELb0ELb0ELb1ELb1ELb1EEEvNS_16Flash_fwd_paramsE)
        /*089c*/ 	.word	0x00000000


	//----- nvinfo : EIATTR_MIN_STACK_SIZE
	.align		4
.L_378:
        /*08a0*/ 	.byte	0x04, 0x12
        /*08a2*/ 	.short	(.L_380 - .L_379)
	.align		4
.L_379:
        /*08a4*/ 	.word	index@(_ZN5flash24flash_fwd_splitkv_kernelI23Flash_fwd_kernel_traitsILi256ELi64ELi64ELi4ELb0ELb0EN7cutlass10bfloat16_tE19Flash_kernel_traitsILi256ELi64ELi64ELi4ES3_EELb0ELb1ELb0ELb0ELb1ELb0ELb0ELb0EEEvNS_16Flash_fwd_paramsE)
        /*08a8*/ 	.word	0x00000000


	//----- nvinfo : EIATTR_MIN_STACK_SIZE
	.align		4
.L_380:
        /*08ac*/ 	.byte	0x04, 0x12
        /*08ae*/ 	.short	(.L_382 - .L_381)
	.align		4
.L_381:
        /*08b0*/ 	.word	index@(_ZN5flash24flash_fwd_splitkv_kernelI23Flash_fwd_kernel_traitsILi256ELi64ELi64ELi4ELb0ELb0EN7cutlass10bfloat16_tE19Flash_kernel_traitsILi256ELi64ELi64ELi4ES3_EELb0ELb1ELb0ELb0ELb1ELb1ELb0ELb0EEEvNS_16Flash_fwd_paramsE)
        /*08b4*/ 	.word	0x00000000


	//----- nvinfo : EIATTR_MIN_STACK_SIZE
	.align		4
.L_382:
        /*08b8*/ 	.byte	0x04, 0x12
        /*08ba*/ 	.short	(.L_384 - .L_383)
	.align		4
.L_383:
        /*08bc*/ 	.word	index@(_ZN5flash24flash_fwd_splitkv_kernelI23Flash_fwd_kernel_traitsILi256ELi64ELi64ELi4ELb0ELb0EN7cutlass10bfloat16_tE19Flash_kernel_traitsILi256ELi64ELi64ELi4ES3_EELb0ELb1ELb1ELb0ELb0ELb0ELb0ELb0EEEvNS_16Flash_fwd_paramsE)
        /*08c0*/ 	.word	0x00000000


	//----- nvinfo : EIATTR_MIN_STACK_SIZE
	.align		4
.L_384:
        /*08c4*/ 	.byte	0x04, 0x12
        /*08c6*/ 	.short	(.L_386 - .L_385)
	.align		4
.L_385:
        /*08c8*/ 	.word	index@(_ZN5flash24flash_fwd_splitkv_kernelI23Flash_fwd_kernel_traitsILi256ELi64ELi64ELi4ELb0ELb0EN7cutlass10bfloat16_tE19Flash_kernel_traitsILi256ELi64ELi64ELi4ES3_EELb0ELb1ELb1ELb0ELb0ELb1ELb0ELb0EEEvNS_16Flash_fwd_paramsE)
        /*08cc*/ 	.word	0x00000000


	//----- nvinfo : EIATTR_MIN_STACK_SIZE
	.align		4
.L_386:
        /*08d0*/ 	.byte	0x04, 0x12
        /*08d2*/ 	.short	(.L_388 - .L_387)
	.align		4
.L_387:
        /*08d4*/ 	.word	index@(_ZN5flash24flash_fwd_splitkv_kernelI23Flash_fwd_kernel_traitsILi256ELi64ELi64ELi4ELb0ELb0EN7cutlass10bfloat16_tE19Flash_kernel_traitsILi256ELi64ELi64ELi4ES3_EELb0ELb1ELb0ELb0ELb1ELb0ELb0ELb1EEEvNS_16Flash_fwd_paramsE)
        /*08d8*/ 	.word	0x00000000


	//----- nvinfo : EIATTR_MIN_STACK_SIZE
	.align		4
.L_388:
        /*08dc*/ 	.byte	0x04, 0x12
        /*08de*/ 	.short	(.L_390 - .L_389)
	.align		4
.L_389:
        /*08e0*/ 	.word	index@(_ZN5flash24flash_fwd_splitkv_kernelI23Flash_fwd_kernel_traitsILi256ELi64ELi64ELi4ELb0ELb0EN7cutlass10bfloat16_tE19Flash_kernel_traitsILi256ELi64ELi64ELi4ES3_EELb0ELb1ELb0ELb0ELb1ELb1ELb0ELb1EEEvNS_16Flash_fwd_paramsE)
        /*08e4*/ 	.word	0x00000000


	//----- nvinfo : EIATTR_MIN_STACK_SIZE
	.align		4
.L_390:
        /*08e8*/ 	.byte	0x04, 0x12
        /*08ea*/ 	.short	(.L_392 - .L_391)
	.align		4
.L_391:
        /*08ec*/ 	.word	index@(_ZN5flash24flash_fwd_splitkv_kernelI23Flash_fwd_kernel_traitsILi256ELi64ELi64ELi4ELb0ELb0EN7cutlass10bfloat16_tE19Flash_kernel_traitsILi256ELi64ELi64ELi4ES3_EELb0ELb1ELb1ELb0ELb0ELb0ELb0ELb1EEEvNS_16Flash_fwd_paramsE)
        /*08f0*/ 	.word	0x00000000


	//----- nvinfo : EIATTR_MIN_STACK_SIZE
	.align		4
.L_392:
        /*08f4*/ 	.byte	0x04, 0x12
        /*08f6*/ 	.short	(.L_394 - .L_393)
	.align		4
.L_393:
        /*08f8*/ 	.word	index@(_ZN5flash24flash_fwd_splitkv_kernelI23Flash_fwd_kernel_traitsILi256ELi64ELi64ELi4ELb0ELb0EN7cutlass10bfloat16_tE19Flash_kernel_traitsILi256ELi64ELi64ELi4ES3_EELb0ELb1ELb1ELb0ELb0ELb1ELb0ELb1EEEvNS_16Flash_fwd_paramsE)
        /*08fc*/ 	.word	0x00000000


	//----- nvinfo : EIATTR_MIN_STACK_SIZE
	.align		4
.L_394:
        /*0900*/ 	.byte	0x04, 0x12
        /*0902*/ 	.short	(.L_396 - .L_395)
	.align		4
.L_395:
        /*0904*/ 	.word	index@(_ZN5flash24flash_fwd_splitkv_kernelI23Flash_fwd_kernel_traitsILi256ELi64ELi64ELi4ELb0ELb0EN7cutlass10bfloat16_tE19Flash_kernel_traitsILi256ELi64ELi64ELi4ES3_EELb0ELb1ELb0ELb0ELb1ELb0ELb1ELb0EEEvNS_16Flash_fwd_paramsE)
        /*0908*/ 	.word	0x00000000


	//----- nvinfo : EIATTR_MIN_STACK_SIZE
	.align		4
.L_396:
        /*090c*/ 	.byte	0x04, 0x12
        /*090e*/ 	.short	(.L_398 - .L_397)
	.align		4
.L_397:
        /*0910*/ 	.word	index@(_ZN5flash24flash_fwd_splitkv_kernelI23Flash_fwd_kernel_traitsILi256ELi64ELi64ELi4ELb0ELb0EN7cutlass10bfloat16_tE19Flash_kernel_traitsILi256ELi64ELi64ELi4ES3_EELb0ELb1ELb0ELb0ELb1ELb1ELb1ELb0EEEvNS_16Flash_fwd_paramsE)
        /*0914*/ 	.word	0x00000000


	//----- nvinfo : EIATTR_MIN_STACK_SIZE
	.align		4
.L_398:
        /*0918*/ 	.byte	0x04, 0x12
        /*091a*/ 	.short	(.L_400 - .L_399)
	.align		4
.L_399:
        /*091c*/ 	.word	index@(_ZN5flash24flash_fwd_splitkv_kernelI23Flash_fwd_kernel_traitsILi256ELi64ELi64ELi4ELb0ELb0EN7cutlass10bfloat16_tE19Flash_kernel_traitsILi256ELi64ELi64ELi4ES3_EELb0ELb1ELb1ELb0ELb0ELb0ELb1ELb0EEEvNS_16Flash_fwd_paramsE)
        /*0920*/ 	.word	0x00000000


	//----- nvinfo : EIATTR_MIN_STACK_SIZE
	.align		4
.L_400:
        /*0924*/ 	.byte	0x04, 0x12
        /*0926*/ 	.short	(.L_402 - .L_401)
	.align		4
.L_401:
        /*0928*/ 	.word	index@(_ZN5flash24flash_fwd_splitkv_kernelI23Flash_fwd_kernel_traitsILi256ELi64ELi64ELi4ELb0ELb0EN7cutlass10bfloat16_tE19Flash_kernel_traitsILi256ELi64ELi64ELi4ES3_EELb0ELb1ELb1ELb0ELb0ELb1ELb1ELb0EEEvNS_16Flash_fwd_paramsE)
        /*092c*/ 	.word	0x00000000


	//----- nvinfo : EIATTR_MIN_STACK_SIZE
	.align		4
.L_402:
        /*0930*/ 	.byte	0x04, 0x12
        /*0932*/ 	.short	(.L_404 - .L_403)
	.align		4
.L_403:
        /*0934*/ 	.word	index@(_ZN5flash24flash_fwd_splitkv_kernelI23Flash_fwd_kernel_traitsILi256ELi64ELi64ELi4ELb0ELb0EN7cutlass10bfloat16_tE19Flash_kernel_traitsILi256ELi64ELi64ELi4ES3_EELb0ELb1ELb0ELb0ELb1ELb0ELb1ELb1EEEvNS_16Flash_fwd_paramsE)
        /*0938*/ 	.word	0x00000000


	//----- nvinfo : EIATTR_MIN_STACK_SIZE
	.align		4
.L_404:
        /*093c*/ 	.byte	0x04, 0x12
        /*093e*/ 	.short	(.L_406 - .L_405)
	.align		4
.L_405:
        /*0940*/ 	.word	index@(_ZN5flash24flash_fwd_splitkv_kernelI23Flash_fwd_kernel_traitsILi256ELi64ELi64ELi4ELb0ELb0EN7cutlass10bfloat16_tE19Flash_kernel_traitsILi256ELi64ELi64ELi4ES3_EELb0ELb1ELb0ELb0ELb1ELb1ELb1ELb1EEEvNS_16Flash_fwd_paramsE)
        /*0944*/ 	.word	0x00000000


	//----- nvinfo : EIATTR_MIN_STACK_SIZE
	.align		4
.L_406:
        /*0948*/ 	.byte	0x04, 0x12
        /*094a*/ 	.short	(.L_408 - .L_407)
	.align		4
.L_407:
        /*094c*/ 	.word	index@(_ZN5flash24flash_fwd_splitkv_kernelI23Flash_fwd_kernel_traitsILi256ELi64ELi64ELi4ELb0ELb0EN7cutlass10bfloat16_tE19Flash_kernel_traitsILi256ELi64ELi64ELi4ES3_EELb0ELb1ELb1ELb0ELb0ELb0ELb1ELb1EEEvNS_16Flash_fwd_paramsE)
        /*0950*/ 	.word	0x00000000


	//----- nvinfo : EIATTR_MIN_STACK_SIZE
	.align		4
.L_408:
        /*0954*/ 	.byte	0x04, 0x12
        /*0956*/ 	.short	(.L_410 - .L_409)
	.align		4
.L_409:
        /*0958*/ 	.word	index@(_ZN5flash24flash_fwd_splitkv_kernelI23Flash_fwd_kernel_traitsILi256ELi64ELi64ELi4ELb0ELb0EN7cutlass10bfloat16_tE19Flash_kernel_traitsILi256ELi64ELi64ELi4ES3_EELb0ELb1ELb1ELb0ELb0ELb1ELb1ELb1EEEvNS_16Flash_fwd_paramsE)
        /*095c*/ 	.word	0x00000000
.L_410:


//--------------------- .nv.compat                --------------------------
	.section	.nv.compat,"",@"SHT_CUDA_COMPAT_INFO"
	.align	4
        /*0000*/ 	.byte	0x02, 0x09, 0x01, 0x00, 0x02, 0x02, 0x01, 0x00, 0x02, 0x05, 0x05, 0x00, 0x03, 0x07, 0x01, 0x01
        /*0010*/ 	.byte	0x02, 0x03, 0x00, 0x00, 0x02, 0x06, 0x01, 0x00, 0x04, 0x0b, 0x08, 0x00, 0x00, 0x00, 0x00, 0x00
        /*0020*/ 	.byte	0x00, 0x00, 0x00, 0x00


//--------------------- .nv.info._ZN5flash32flash_fwd_splitkv_combine_kernelI23Flash_fwd_kernel_traitsILi256ELi64ELi64ELi4ELb0ELb0EN7cutlass10bfloat16_tE19Flash_kernel_traitsILi256ELi64ELi64ELi4ES3_EELi4ELi7ELb0EEEvNS_16Flash_fwd_paramsE --------------------------
	.section	.nv.info._ZN5flash32flash_fwd_splitkv_combine_kernelI23Flash_fwd_kernel_traitsILi256ELi64ELi64ELi4ELb0ELb0EN7cutlass10bfloat16_tE19Flash_kernel_traitsILi256ELi64ELi64ELi4ES3_EELi4ELi7ELb0EEEvNS_16Flash_fwd_paramsE,"",@"SHT_CUDA_INFO"
	.sectionflags	@""
	.align	4


	//----- nvinfo : EIATTR_CUDA_API_VERSION
	.align		4
        /*0000*/ 	.byte	0x04, 0x37
        /*0002*/ 	.short	(.L_412 - .L_411)
.L_411:
        /*0004*/ 	.word	0x00000082


	//----- nvinfo : EIATTR_KPARAM_INFO
	.align		4
.L_412:
        /*0008*/ 	.byte	0x04, 0x17
        /*000a*/ 	.short	(.L_414 - .L_413)
.L_413:
        /*000c*/ 	.word	0x00000000
        /*0010*/ 	.short	0x0000
        /*0012*/ 	.short	0x0000
        /*0014*/ 	.byte	0x00, 0xf0, 0x41, 0x07


	//----- nvinfo : EIATTR_SPARSE_MMA_MASK
	.align		4
.L_414:
        /*0018*/ 	.byte	0x03, 0x50
        /*001a*/ 	.short	0x0000


	//----- nvinfo : EIATTR_MAXREG_COUNT
	.align		4
        /*001c*/ 	.byte	0x03, 0x1b
        /*001e*/ 	.short	0x00ff


	//----- nvinfo : EIATTR_NUM_BARRIERS
	.align		4
        /*0020*/ 	.byte	0x02, 0x4c
        /*0022*/ 	.byte	0x01
	.zero		1


	//----- nvinfo : EIATTR_MERCURY_ISA_VERSION
	.align		4
        /*0024*/ 	.byte	0x03, 0x5f
        /*0026*/ 	.short	0x0101


	//----- nvinfo : EIATTR_COOP_GROUP_MASK_REGIDS
	.align		4
        /*0028*/ 	.byte	0x04, 0x29
        /*002a*/ 	.short	(.L_416 - .L_415)


	//   ....[0]....
.L_415:
        /*002c*/ 	.word	0xffffffff


	//   ....[1]....
        /*0030*/ 	.word	0xffffffff


	//   ....[2]....
        /*0034*/ 	.word	0xffffffff


	//   ....[3]....
        /*0038*/ 	.word	0xffffffff


	//   ....[4]....
        /*003c*/ 	.word	0xffffffff


	//   ....[5]....
        /*0040*/ 	.word	0xffffffff


	//   ....[6]....
        /*0044*/ 	.word	0xffffffff


	//   ....[7]....
        /*0048*/ 	.word	0xffffffff


	//   ....[8]....
        /*004c*/ 	.word	0xffffffff


	//   ....[9]....
        /*0050*/ 	.word	0xffffffff


	//----- nvinfo : EIATTR_COOP_GROUP_INSTR_OFFSETS
	.align		4
.L_416:
        /*0054*/ 	.byte	0x04, 0x28
        /*0056*/ 	.short	(.L_418 - .L_417)


	//   ....[0]....
.L_417:
        /*0058*/ 	.word	0x00001c20


	//   ....[1]....
        /*005c*/ 	.word	0x00001c60


	//   ....[2]....
        /*0060*/ 	.word	0x00001d10


	//   ....[3]....
        /*0064*/ 	.word	0x00001d30


	//   ....[4]....
        /*0068*/ 	.word	0x00001d50


	//   ....[5]....
        /*006c*/ 	.word	0x00001f10


	//   ....[6]....
        /*0070*/ 	.word	0x00001fc0


	//   ....[7]....
        /*0074*/ 	.word	0x00002030


	//   ....[8]....
        /*0078*/ 	.word	0x000020e0


	//   ....[9]....
        /*007c*/ 	.word	0x000021a0


	//----- nvinfo : EIATTR_VRC_CTA_INIT_COUNT
	.align		4
.L_418:
        /*0080*/ 	.byte	0x02, 0x4a
	.zero		1
	.zero		1


	//----- nvinfo : EIATTR_EXIT_INSTR_OFFSETS
	.align		4
        /*0084*/ 	.byte	0x04, 0x1c
        /*0086*/ 	.short	(.L_420 - .L_419)


	//   ....[0]....
.L_419:
        /*0088*/ 	.word	0x000043b0


	//   ....[1]....
        /*008c*/ 	.word	0x000048d0


	//   ....[2]....
        /*0090*/ 	.word	0x000048f0


	//----- nvinfo : EIATTR_CRS_STACK_SIZE
	.align		4
.L_420:
        /*0094*/ 	.byte	0x04, 0x1e
        /*0096*/ 	.short	(.L_422 - .L_421)
.L_421:
        /*0098*/ 	.word	0x00000000


	//----- nvinfo : EIATTR_CBANK_PARAM_SIZE
	.align		4
.L_422:
        /*009c*/ 	.byte	0x03, 0x19
        /*009e*/ 	.short	0x01d0


	//----- nvinfo : EIATTR_PARAM_CBANK
	.align		4
        /*00a0*/ 	.byte	0x04, 0x0a
        /*00a2*/ 	.short	(.L_424 - .L_423)
	.align		4
.L_423:
        /*00a4*/ 	.word	index@(.nv.constant0._ZN5flash32flash_fwd_splitkv_combine_kernelI23Flash_fwd_kernel_traitsILi256ELi64ELi64ELi4ELb0ELb0EN7cutlass10bfloat16_tE19Flash_kernel_traitsILi256ELi64ELi64ELi4ES3_EELi4ELi7ELb0EEEvNS_16Flash_fwd_paramsE)
        /*00a8*/ 	.short	0x0380
        /*00aa*/ 	.short	0x01d0


	//----- nvinfo : EIATTR_SW_WAR
	.align		4
.L_424:
        /*00ac*/ 	.byte	0x04, 0x36
        /*00ae*/ 	.short	(.L_426 - .L_425)
.L_425:
        /*00b0*/ 	.word	0x00000008
.L_426:


//--------------------- .nv.info._ZN5flash32flash_fwd_splitkv_combine_kernelI23Flash_fwd_kernel_traitsILi256ELi64ELi64ELi4ELb0ELb0EN7cutlass10bfloat16_tE19Flash_kernel_traitsILi256ELi64ELi64ELi4ES3_EELi4ELi6ELb0EEEvNS_16Flash_fwd_paramsE --------------------------
	.section	.nv.info._ZN5flash32flash_fwd_splitkv_combine_kernelI23Flash_fwd_kernel_traitsILi256ELi64ELi64ELi4ELb0ELb0EN7cutlass10bfloat16_tE19Flash_kernel_traitsILi256ELi64ELi64ELi4ES3_EELi4ELi6ELb0EEEvNS_16Flash_fwd_paramsE,"",@"SHT_CUDA_INFO"
	.sectionflags	@""
	.align	4


	//----- nvinfo : EIATTR_CUDA_API_VERSION
	.align		4
        /*0000*/ 	.byte	0x04, 0x37
        /*0002*/ 	.short	(.L_428 - .L_427)
.L_427:
        /*0004*/ 	.word	0x00000082


	//----- nvinfo : EIATTR_KPARAM_INFO
	.align		4
.L_428:
        /*0008*/ 	.byte	0x04, 0x17
        /*000a*/ 	.short	(.L_430 - .L_429)
.L_429:
        /*000c*/ 	.word	0x00000000
        /*0010*/ 	.short	0x0000
        /*0012*/ 	.short	0x0000
        /*0014*/ 	.byte	0x00, 0xf0, 0x41, 0x07


	//----- nvinfo : EIATTR_SPARSE_MMA_MASK
	.align		4
.L_430:
        /*0018*/ 	.byte	0x03, 0x50
        /*001a*/ 	.short	0x0000


	//----- nvinfo : EIATTR_MAXREG_COUNT
	.align		4
        /*001c*/ 	.byte	0x03, 0x1b
        /*001e*/ 	.short	0x00ff


	//----- nvinfo : EIATTR_NUM_BARRIERS
	.align		4
        /*0020*/ 	.byte	0x02, 0x4c
        /*0022*/ 	.byte	0x01
	.zero		1


	//----- nvinfo : EIATTR_MERCURY_ISA_VERSION
	.align		4
        /*0024*/ 	.byte	0x03, 0x5f
        /*0026*/ 	.short	0x0101


	//----- nvinfo : EIATTR_COOP_GROUP_MASK_REGIDS
	.align		4
        /*0028*/ 	.byte	0x04, 0x29
        /*002a*/ 	.short	(.L_432 - .L_431)


	//   ....[0]....
.L_431:
        /*002c*/ 	.word	0xffffffff


	//   ....[1]....
        /*0030*/ 	.word	0xffffffff


	//   ....[2]....
        /*0034*/ 	.word	0xffffffff


	//   ....[3]....
        /*0038*/ 	.word	0xffffffff


	//   ....[4]....
        /*003c*/ 	.word	0xffffffff


	//   ....[5]....
        /*0040*/ 	.word	0xffffffff


	//   ....[6]....
        /*0044*/ 	.word	0xffffffff


	//   ....[7]....
        /*0048*/ 	.word	0xffffffff


	//   ....[8]....
        /*004c*/ 	.word	0xffffffff


	//   ....[9]....
        /*0050*/ 	.word	0xffffffff


	//----- nvinfo : EIATTR_COOP_GROUP_INSTR_OFFSETS
	.align		4
.L_432:
        /*0054*/ 	.byte	0x04, 0x28
        /*0056*/ 	.short	(.L_434 - .L_433)


	//   ....[0]....
.L_433:
        /*0058*/ 	.word	0x000019a0


	//   ....[1]....
        /*005c*/ 	.word	0x000019c0


	//   ....[2]....
        /*0060*/ 	.word	0x000019f0


	//   ....[3]....
        /*0064*/ 	.word	0x00001a20


	//   ....[4]....
        /*0068*/ 	.word	0x00001ab0


	//   ....[5]....
        /*006c*/ 	.word	0x00001c90


	//   ....[6]....
        /*0070*/ 	.word	0x00001d20


	//   ....[7]....
        /*0074*/ 	.word	0x00001d90


	//   ....[8]....
        /*0078*/ 	.word	0x00001df0


	//   ....[9]....
        /*007c*/ 	.word	0x00001ed0


	//----- nvinfo : EIATTR_VRC_CTA_INIT_COUNT
	.align		4
.L_434:
        /*0080*/ 	.byte	0x02, 0x4a
	.zero		1
	.zero		1


	//----- nvinfo : EIATTR_EXIT_INSTR_OFFSETS
	.align		4
        /*0084*/ 	.byte	0x04, 0x1c
        /*0086*/ 	.short	(.L_436 - .L_435)


	//   ....[0]....
.L_435:
        /*0088*/ 	.word	0x00003fd0


	//   ....[1]....
        /*008c*/ 	.word	0x000044f0


	//   ....[2]....
        /*0090*/ 	.word	0x00004510


	//----- nvinfo : EIATTR_CRS_STACK_SIZE
	.align		4
.L_436:
        /*0094*/ 	.byte	0x04, 0x1e
        /*0096*/ 	.short	(.L_438 - .L_437)
.L_437:
        /*0098*/ 	.word	0x00000000


	//----- nvinfo : EIATTR_CBANK_PARAM_SIZE
	.align		4
.L_438:
        /*009c*/ 	.byte	0x03, 0x19
        /*009e*/ 	.short	0x01d0


	//----- nvinfo : EIATTR_PARAM_CBANK
	.align		4
        /*00a0*/ 	.byte	0x04, 0x0a
        /*00a2*/ 	.short	(.L_440 - .L_439)
	.align		4
.L_439:
        /*00a4*/ 	.word	index@(.nv.constant0._ZN5flash32flash_fwd_splitkv_combine_kernelI23Flash_fwd_kernel_traitsILi256ELi64ELi64ELi4ELb0ELb0EN7cutlass10bfloat16_tE19Flash_kernel_traitsILi256ELi64ELi64ELi4ES3_EELi4ELi6ELb0EEEvNS_16Flash_fwd_paramsE)
        /*00a8*/ 	.short	0x0380
        /*00aa*/ 	.short	0x01d0


	//----- nvinfo : EIATTR_SW_WAR
	.align		4
.L_440:
        /*00ac*/ 	.byte	0x04, 0x36
        /*00ae*/ 	.short	(.L_442 - .L_441)
.L_441:
        /*00b0*/ 	.word	0x00000008
.L_442:


//--------------------- .nv.info._ZN5flash32flash_fwd_splitkv_combine_kernelI23Flash_fwd_kernel_traitsILi256ELi64ELi64ELi4ELb0ELb0EN7cutlass10bfloat16_tE19Flash_kernel_traitsILi256ELi64ELi64ELi4ES3_EELi4ELi5ELb0EEEvNS_16Flash_fwd_paramsE --------------------------
	.section	.nv.info._ZN5flash32flash_fwd_splitkv_combine_kernelI23Flash_fwd_kernel_traitsILi256ELi64ELi64ELi4ELb0ELb0EN7cutlass10bfloat16_tE19Flash_kernel_traitsILi256ELi64ELi64ELi4ES3_EELi4ELi5ELb0EEEvNS_16Flash_fwd_paramsE,"",@"SHT_CUDA_INFO"
	.sectionflags	@""
	.align	4


	//----- nvinfo : EIATTR_CUDA_API_VERSION
	.align		4
        /*0000*/ 	.byte	0x04, 0x37
        /*0002*/ 	.short	(.L_444 - .L_443)
.L_443:
        /*0004*/ 	.word	0x00000082


	//----- nvinfo : EIATTR_KPARAM_INFO
	.align		4
.L_444:
        /*0008*/ 	.byte	0x04, 0x17
        /*000a*/ 	.short	(.L_446 - .L_445)
.L_445:
        /*000c*/ 	.word	0x00000000
        /*0010*/ 	.short	0x0000
        /*0012*/ 	.short	0x0000
        /*0014*/ 	.byte	0x00, 0xf0, 0x41, 0x07


	//----- nvinfo : EIATTR_SPARSE_MMA_MASK
	.align		4
.L_446:
        /*0018*/ 	.byte	0x03, 0x50
        /*001a*/ 	.short	0x0000


	//----- nvinfo : EIATTR_MAXREG_COUNT
	.align		4
        /*001c*/ 	.byte	0x03, 0x1b
        /*001e*/ 	.short	0x00ff


	//----- nvinfo : EIATTR_NUM_BARRIERS
	.align		4
        /*0020*/ 	.byte	0x02, 0x4c
        /*0022*/ 	.byte	0x01
	.zero		1


	//----- nvinfo : EIATTR_MERCURY_ISA_VERSION
	.align		4
        /*0024*/ 	.byte	0x03, 0x5f
        /*0026*/ 	.short	0x0101


	//----- nvinfo : EIATTR_COOP_GROUP_MASK_REGIDS
	.align		4
        /*0028*/ 	.byte	0x04, 0x29
        /*002a*/ 	.short	(.L_448 - .L_447)


	//   ....[0]....
.L_447:
        /*002c*/ 	.word	0xffffffff


	//   ....[1]....
        /*0030*/ 	.word	0xffffffff


	//   ....[2]....
        /*0034*/ 	.word	0xffffffff


	//   ....[3]....
        /*0038*/ 	.word	0xffffffff


	//   ....[4]....
        /*003c*/ 	.word	0xffffffff


	//   ....[5]....
        /*0040*/ 	.word	0xffffffff


	//   ....[6]....
        /*0044*/ 	.word	0xffffffff


	//   ....[7]....
        /*0048*/ 	.word	0xffffffff


	//   ....[8]....
        /*004c*/ 	.word	0xffffffff


	//   ....[9]....
        /*0050*/ 	.word	0xffffffff


	//----- nvinfo : EIATTR_COOP_GROUP_INSTR_OFFSETS
	.align		4
.L_448:
        /*0054*/ 	.byte	0x04, 0x28
        /*0056*/ 	.short	(.L_450 - .L_449)


	//   ....[0]....
.L_449:
        /*0058*/ 	.word	0x00001a30


	//   ....[1]....
        /*005c*/ 	.word	0x00001a50


	//   ....[2]....
        /*0060*/ 	.word	0x00001a70


	//   ....[3]....
        /*0064*/ 	.word	0x00001aa0


	//   ....[4]....
        /*0068*/ 	.word	0x00001ac0


	//   ....[5]....
        /*006c*/ 	.word	0x00001b80


	//   ....[6]....
        /*0070*/ 	.word	0x00001c00


	//   ....[7]....
        /*0074*/ 	.word	0x00001ca0


	//   ....[8]....
        /*0078*/ 	.word	0x00001d30


	//   ....[9]....
        /*007c*/ 	.word	0x00001e30


	//----- nvinfo : EIATTR_VRC_CTA_INIT_COUNT
	.align		4
.L_450:
        /*0080*/ 	.byte	0x02, 0x4a
	.zero		1
	.zero		1


	//----- nvinfo : EIATTR_EXIT_INSTR_OFFSETS
	.align		4
        /*0084*/ 	.byte	0x04, 0x1c
        /*0086*/ 	.short	(.L_452 - .L_451)


	//   ....[0]....
.L_451:
        /*0088*/ 	.word	0x00003e40


	//   ....[1]....
        /*008c*/ 	.word	0x00004360


	//   ....[2]....
        /*0090*/ 	.word	0x00004380


	//----- nvinfo : EIATTR_CRS_STACK_SIZE
	.align		4
.L_452:
        /*0094*/ 	.byte	0x04, 0x1e
        /*0096*/ 	.short	(.L_454 - .L_453)
.L_453:
        /*0098*/ 	.word	0x00000000


	//----- nvinfo : EIATTR_CBANK_PARAM_SIZE
	.align		4
.L_454:
        /*009c*/ 	.byte	0x03, 0x19
        /*009e*/ 	.short	0x01d0


	//----- nvinfo : EIATTR_PARAM_CBANK
	.align		4
        /*00a0*/ 	.byte	0x04, 0x0a
        /*00a2*/ 	.short	(.L_456 - .L_455)
	.align		4
.L_455:
        /*00a4*/ 	.word	index@(.nv.constant0._ZN5flash32flash_fwd_splitkv_combine_kernelI23Flash_fwd_kernel_traitsILi256ELi64ELi64ELi4ELb0ELb0EN7cutlass10bfloat16_tE19Flash_kernel_traitsILi256ELi64ELi64ELi4ES3_EELi4ELi5ELb0EEEvNS_16Flash_fwd_paramsE)
        /*00a8*/ 	.short	0x0380
        /*00aa*/ 	.short	0x01d0


	//----- nvinfo : EIATTR_SW_WAR
	.align		4
.L_456:
        /*00ac*/ 	.byte	0x04, 0x36
        /*00ae*/ 	.short	(.L_458 - .L_457)
.L_457:
        /*00b0*/ 	.word	0x00000008
.L_458:


//--------------------- .nv.info._ZN5flash32flash_fwd_splitkv_combine_kernelI23Flash_fwd_kernel_traitsILi256ELi64ELi64ELi4ELb0ELb0EN7cutlass10bfloat16_tE19Flash_kernel_traitsILi256ELi64ELi64ELi4ES3_EELi4ELi4ELb0EEEvNS_16Flash_fwd_paramsE --------------------------
	.section	.nv.info._ZN5flash32flash_fwd_splitkv_combine_kernelI23Flash_fwd_kernel_traitsILi256ELi64ELi64ELi4ELb0ELb0EN7cutlass10bfloat16_tE19Flash_kernel_traitsILi256ELi64ELi64ELi4ES3_EELi4ELi4ELb0EEEvNS_16Flash_fwd_paramsE,"",@"SHT_CUDA_INFO"
	.sectionflags	@""
	.align	4


	//----- nvinfo : EIATTR_CUDA_API_VERSION
	.align		4
        /*0000*/ 	.byte	0x04, 0x37
        /*0002*/ 	.short	(.L_460 - .L_459)
.L_459:
        /*0004*/ 	.word	0x00000082


	//----- nvinfo : EIATTR_KPARAM_INFO
	.align		4
.L_460:
        /*0008*/ 	.byte	0x04, 0x17
        /*000a*/ 	.short	(.L_462 - .L_461)
.L_461:
        /*000c*/ 	.word	0x00000000
        /*0010*/ 	.short	0x0000
        /*0012*/ 	.short	0x0000
        /*0014*/ 	.byte	0x00, 0xf0, 0x41, 0x07


	//----- nvinfo : EIATTR_SPARSE_MMA_MASK
	.align		4
.L_462:
        /*0018*/ 	.byte	0x03, 0x50
        /*001a*/ 	.short	0x0000


	//----- nvinfo : EIATTR_MAXREG_COUNT
	.align		4
        /*001c*/ 	.byte	0x03, 0x1b
        /*001e*/ 	.short	0x00ff


	//----- nvinfo : EIATTR_NUM_BARRIERS
	.align		4
        /*0020*/ 	.byte	0x02, 0x4c
        /*0022*/ 	.byte	0x01
	.zero		1


	//----- nvinfo : EIATTR_MERCURY_ISA_VERSION
	.align		4
        /*0024*/ 	.byte	0x03, 0x5f
        /*0026*/ 	.short	0x0101


	//----- nvinfo : EIATTR_COOP_GROUP_MASK_REGIDS
	.align		4
        /*0028*/ 	.byte	0x04, 0x29
        /*002a*/ 	.short	(.L_464 - .L_463)


	//   ....[0]....
.L_463:
        /*002c*/ 	.word	0xffffffff


	//   ....[1]....
        /*0030*/ 	.word	0xffffffff


	//   ....[2]....
        /*0034*/ 	.word	0xffffffff


	//   ....[3]....
        /*0038*/ 	.word	0xffffffff


	//   ....[4]....
        /*003c*/ 	.word	0xffffffff


	//   ....[5]....
        /*0040*/ 	.word	0xffffffff


	//   ....[6]....
        /*0044*/ 	.word	0xffffffff


	//   ....[7]....
        /*0048*/ 	.word	0xffffffff


	//----- nvinfo : EIATTR_COOP_GROUP_INSTR_OFFSETS
	.align		4
.L_464:
        /*004c*/ 	.byte	0x04, 0x28
        /*004e*/ 	.short	(.L_466 - .L_465)


	//   ....[0]....
.L_465:
        /*0050*/ 	.word	0x00001b80


	//   ....[1]....
        /*0054*/ 	.word	0x00001bf0


	//   ....[2]....
        /*0058*/ 	.word	0x00001c10


	//   ....[3]....
        /*005c*/ 	.word	0x00001c30


	//   ....[4]....
        /*0060*/ 	.word	0x00001ca0


	//   ....[5]....
        /*0064*/ 	.word	0x00001cd0


	//   ....[6]....
        /*0068*/ 	.word	0x00001d50


	//   ....[7]....
        /*006c*/ 	.word	0x00001e20


	//----- nvinfo : EIATTR_VRC_CTA_INIT_COUNT
	.align		4
.L_466:
        /*0070*/ 	.byte	0x02, 0x4a
	.zero		1
	.zero		1


	//----- nvinfo : EIATTR_EXIT_INSTR_OFFSETS
	.align		4
        /*0074*/ 	.byte	0x04, 0x1c
        /*0076*/ 	.short	(.L_468 - .L_467)


	//   ....[0]....
.L_467:
        /*0078*/ 	.word	0x00003f00


	//   ....[1]....
        /*007c*/ 	.word	0x00004430


	//   ....[2]....
        /*0080*/ 	.word	0x00004450


	//----- nvinfo : EIATTR_CRS_STACK_SIZE
	.align		4
.L_468:
        /*0084*/ 	.byte	0x04, 0x1e
        /*0086*/ 	.short	(.L_470 - .L_469)
.L_469:
        /*0088*/ 	.word	0x00000000


	//----- nvinfo : EIATTR_CBANK_PARAM_SIZE
	.align		4
.L_470:
        /*008c*/ 	.byte	0x03, 0x19
        /*008e*/ 	.short	0x01d0


	//----- nvinfo : EIATTR_PARAM_CBANK
	.align		4
        /*0090*/ 	.byte	0x04, 0x0a
        /*0092*/ 	.short	(.L_472 - .L_471)
	.align		4
.L_471:
        /*0094*/ 	.word	index@(.nv.constant0._ZN5flash32flash_fwd_splitkv_combine_kernelI23Flash_fwd_kernel_traitsILi256ELi64ELi64ELi4ELb0ELb0EN7cutlass10bfloat16_tE19Flash_kernel_traitsILi256ELi64ELi64ELi4ES3_EELi4ELi4ELb0EEEvNS_16Flash_fwd_paramsE)
        /*0098*/ 	.short	0x0380
        /*009a*/ 	.short	0x01d0


	//----- nvinfo : EIATTR_SW_WAR
	.align		4
.L_472:
        /*009c*/ 	.byte	0x04, 0x36
        /*009e*/ 	.short	(.L_474 - .L_473)
.L_473:
        /*00a0*/ 	.word	0x00000008
.L_474:


//--------------------- .nv.info._ZN5flash32flash_fwd_splitkv_combine_kernelI23Flash_fwd_kernel_traitsILi256ELi64ELi64ELi4ELb0ELb0EN7cutlass10bfloat16_tE19Flash_kernel_traitsILi256ELi64ELi64ELi4ES3_EELi4ELi3ELb0EEEvNS_16Flash_fwd_paramsE --------------------------
	.section	.nv.info._ZN5flash32flash_fwd_splitkv_combine_kernelI23Flash_fwd_kernel_traitsILi256ELi64ELi64ELi4ELb0ELb0EN7cutlass10bfloat16_tE19Flash_kernel_traitsILi256ELi64ELi64ELi4ES3_EELi4ELi3ELb0EEEvNS_16Flash_fwd_paramsE,"",@"SHT_CUDA_INFO"
	.sectionflags	@""
	.align	4


	//----- nvinfo : EIATTR_CUDA_API_VERSION
	.align		4
        /*0000*/ 	.byte	0x04, 0x37
        /*0002*/ 	.short	(.L_476 - .L_475)
.L_475:
        /*0004*/ 	.word	0x00000082


	//----- nvinfo : EIATTR_KPARAM_INFO
	.align		4
.L_476:
        /*0008*/ 	.byte	0x04, 0x17
        /*000a*/ 	.short	(.L_478 - .L_477)
.L_477:
        /*000c*/ 	.word	0x00000000
        /*0010*/ 	.short	0x0000
        /*0012*/ 	.short	0x0000
        /*0014*/ 	.byte	0x00, 0xf0, 0x41, 0x07


	//----- nvinfo : EIATTR_SPARSE_MMA_MASK
	.align		4
.L_478:
        /*0018*/ 	.byte	0x03, 0x50
        /*001a*/ 	.short	0x0000


	//----- nvinfo : EIATTR_MAXREG_COUNT
	.align		4
        /*001c*/ 	.byte	0x03, 0x1b
        /*001e*/ 	.short	0x00ff


	//----- nvinfo : EIATTR_NUM_BARRIERS
	.align		4
        /*0020*/ 	.byte	0x02, 0x4c
        /*0022*/ 	.byte	0x01
	.zero		1


	//----- nvinfo : EIATTR_MERCURY_ISA_VERSION
	.align		4
        /*0024*/ 	.byte	0x03, 0x5f
        /*0026*/ 	.short	0x0101


	//----- nvinfo : EIATTR_COOP_GROUP_MASK_REGIDS
	.align		4
        /*0028*/ 	.byte	0x04, 0x29
        /*002a*/ 	.short	(.L_480 - .L_479)


	//   ....[0]....
.L_479:
        /*002c*/ 	.word	0xffffffff


	//   ....[1]....
        /*0030*/ 	.word	0xffffffff


	//   ....[2]....
        /*0034*/ 	.word	0xffffffff


	//   ....[3]....
        /*0038*/ 	.word	0xffffffff


	//   ....[4]....
        /*003c*/ 	.word	0xffffffff


	//   ....[5]....
        /*0040*/ 	.word	0xffffffff


	//----- nvinfo : EIATTR_COOP_GROUP_INSTR_OFFSETS
	.align		4
.L_480:
        /*0044*/ 	.byte	0x04, 0x28
        /*0046*/ 	.short	(.L_482 - .L_481)


	//   ....[0]....
.L_481:
        /*0048*/ 	.word	0x00001b90


	//   ....[1]....
        /*004c*/ 	.word	0x00001c10


	//   ....[2]....
        /*0050*/ 	.word	0x00001c60


	//   ....[3]....
        /*0054*/ 	.word	0x00001d20


	//   ....[4]....
        /*0058*/ 	.word	0x00001d60


	//   ....[5]....
        /*005c*/ 	.word	0x00001de0


	//----- nvinfo : EIATTR_VRC_CTA_INIT_COUNT
	.align		4
.L_482:
        /*0060*/ 	.byte	0x02, 0x4a
	.zero		1
	.zero		1


	//----- nvinfo : EIATTR_EXIT_INSTR_OFFSETS
	.align		4
        /*0064*/ 	.byte	0x04, 0x1c
        /*0066*/ 	.short	(.L_484 - .L_483)


	//   ....[0]....
.L_483:
        /*0068*/ 	.word	0x00003ec0


	//   ....[1]....
        /*006c*/ 	.word	0x000043f0


	//   ....[2]....
        /*0070*/ 	.word	0x00004410


	//----- nvinfo : EIATTR_CRS_STACK_SIZE
	.align		4
.L_484:
        /*0074*/ 	.byte	0x04, 0x1e
        /*0076*/ 	.short	(.L_486 - .L_485)
.L_485:
        /*0078*/ 	.word	0x00000000


	//----- nvinfo : EIATTR_CBANK_PARAM_SIZE
	.align		4
.L_486:
        /*007c*/ 	.byte	0x03, 0x19
        /*007e*/ 	.short	0x01d0


	//----- nvinfo : EIATTR_PARAM_CBANK
	.align		4
        /*0080*/ 	.byte	0x04, 0x0a
        /*0082*/ 	.short	(.L_488 - .L_487)
	.align		4
.L_487:
        /*0084*/ 	.word	index@(.nv.constant0._ZN5flash32flash_fwd_splitkv_combine_kernelI23Flash_fwd_kernel_traitsILi256ELi64ELi64ELi4ELb0ELb0EN7cutlass10bfloat16_tE19Flash_kernel_traitsILi256ELi64ELi64ELi4ES3_EELi4ELi3ELb0EEEvNS_16Flash_fwd_paramsE)
        /*0088*/ 	.short	0x0380
        /*008a*/ 	.short	0x01d0


	//----- nvinfo : EIATTR_SW_WAR
	.align		4
.L_488:
        /*008c*/ 	.byte	0x04, 0x36
        /*008e*/ 	.short	(.L_490 - .L_489)
.L_489:
        /*0090*/ 	.word	0x00000008
.L_490:


//--------------------- .nv.info._ZN5flash32flash_fwd_splitkv_combine_kernelI23Flash_fwd_kernel_traitsILi256ELi64ELi64ELi4ELb0ELb0EN7cutlass10bfloat16_tE19Flash_kernel_traitsILi256ELi64ELi64ELi4ES3_EELi4ELi2ELb0EEEvNS_16Flash_fwd_paramsE --------------------------
	.section	.nv.info._ZN5flash32flash_fwd_splitkv_combine_kernelI23Flash_fwd_kernel_traitsILi256ELi64ELi64ELi4ELb0ELb0EN7cutlass10bfloat16_tE19Flash_kernel_traitsILi256ELi64ELi64ELi4ES3_EELi4ELi2ELb0EEEvNS_16Flash_fwd_paramsE,"",@"SHT_CUDA_INFO"
	.sectionflags	@""
	.align	4


	//----- nvinfo : EIATTR_CUDA_API_VERSION
	.align		4
        /*0000*/ 	.byte	0x04, 0x37
        /*0002*/ 	.short	(.L_492 - .L_491)
.L_491:
        /*0004*/ 	.word	0x00000082


	//----- nvinfo : EIATTR_KPARAM_INFO
	.align		4
.L_492:
        /*0008*/ 	.byte	0x04, 0x17
        /*000a*/ 	.short	(.L_494 - .L_493)
.L_493:
        /*000c*/ 	.word	0x00000000
        /*0010*/ 	.short	0x0000
        /*0012*/ 	.short	0x0000
        /*0014*/ 	.byte	0x00, 0xf0, 0x41, 0x07


	//----- nvinfo : EIATTR_SPARSE_MMA_MASK
	.align		4
.L_494:
        /*0018*/ 	.byte	0x03, 0x50
        /*001a*/ 	.short	0x0000


	//----- nvinfo : EIATTR_MAXREG_COUNT
	.align		4
        /*001c*/ 	.byte	0x03, 0x1b
        /*001e*/ 	.short	0x00ff


	//----- nvinfo : EIATTR_NUM_BARRIERS
	.align		4
        /*0020*/ 	.byte	0x02, 0x4c
        /*0022*/ 	.byte	0x01
	.zero		1


	//----- nvinfo : EIATTR_MERCURY_ISA_VERSION
	.align		4
        /*0024*/ 	.byte	0x03, 0x5f
        /*0026*/ 	.short	0x0101


	//----- nvinfo : EIATTR_COOP_GROUP_MASK_REGIDS
	.align		4
        /*0028*/ 	.byte	0x04, 0x29
        /*002a*/ 	.short	(.L_496 - .L_495)


	//   ....[0]....
.L_495:
        /*002c*/ 	.word	0xffffffff


	//   ....[1]....
        /*0030*/ 	.word	0xffffffff


	//   ....[2]....
        /*0034*/ 	.word	0xffffffff


	//   ....[3]....
        /*0038*/ 	.word	0xffffffff


	//----- nvinfo : EIATTR_COOP_GROUP_INSTR_OFFSETS
	.align		4
.L_496:
        /*003c*/ 	.byte	0x04, 0x28
        /*003e*/ 	.short	(.L_498 - .L_497)


	//   ....[0]....
.L_497:
        /*0040*/ 	.word	0x00001c20


	//   ....[1]....
        /*0044*/ 	.word	0x00001c40


	//   ....[2]....
        /*0048*/ 	.word	0x00001d30


	//   ....[3]....
        /*004c*/ 	.word	0x00001e20


	//----- nvinfo : EIATTR_VRC_CTA_INIT_COUNT
	.align		4
.L_498:
        /*0050*/ 	.byte	0x02, 0x4a
	.zero		1
	.zero		1


	//----- nvinfo : EIATTR_EXIT_INSTR_OFFSETS
	.align		4
        /*0054*/ 	.byte	0x04, 0x1c
        /*0056*/ 	.short	(.L_500 - .L_499)


	//   ....[0]....
.L_499:
        /*0058*/ 	.word	0x00003db0


	//   ....[1]....
        /*005c*/ 	.word	0x000042d0


	//   ....[2]....
        /*0060*/ 	.word	0x000042f0


	//----- nvinfo : EIATTR_CRS_STACK_SIZE
	.align		4
.L_500:
        /*0064*/ 	.byte	0x04, 0x1e
        /*0066*/ 	.short	(.L_502 - .L_501)
.L_501:
        /*0068*/ 	.word	0x00000000


	//----- nvinfo : EIATTR_CBANK_PARAM_SIZE
	.align		4
.L_502:
        /*006c*/ 	.byte	0x03, 0x19
        /*006e*/ 	.short	0x01d0


	//----- nvinfo : EIATTR_PARAM_CBANK
	.align		4
        /*0070*/ 	.byte	0x04, 0x0a
        /*0072*/ 	.short	(.L_504 - .L_503)
	.align		4
.L_503:
        /*0074*/ 	.word	index@(.nv.constant0._ZN5flash32flash_fwd_splitkv_combine_kernelI23Flash_fwd_kernel_traitsILi256ELi64ELi64ELi4ELb0ELb0EN7cutlass10bfloat16_tE19Flash_kernel_traitsILi256ELi64ELi64ELi4ES3_EELi4ELi2ELb0EEEvNS_16Flash_fwd_paramsE)
        /*0078*/ 	.short	0x0380
        /*007a*/ 	.short	0x01d0


	//----- nvinfo : EIATTR_SW_WAR
	.align		4
.L_504:
        /*007c*/ 	.byte	0x04, 0x36
        /*007e*/ 	.short	(.L_506 - .L_505)
.L_505:
        /*0080*/ 	.word	0x00000008
.L_506:


//--------------------- .nv.info._ZN5flash32flash_fwd_splitkv_combine_kernelI23Flash_fwd_kernel_traitsILi256ELi64ELi64ELi4ELb0ELb0EN7cutlass10bfloat16_tE19Flash_kernel_traitsILi256ELi64ELi64ELi4ES3_EELi4ELi1ELb0EEEvNS_16Flash_fwd_paramsE --------------------------
	.section	.nv.info._ZN5flash32flash_fwd_splitkv_combine_kernelI23Flash_fwd_kernel_traitsILi256ELi64ELi64ELi4ELb0ELb0EN7cutlass10bfloat16_tE19Flash_kernel_traitsILi256ELi64ELi64ELi4ES3_EELi4ELi1ELb0EEEvNS_16Flash_fwd_paramsE,"",@"SHT_CUDA_INFO"
	.sectionflags	@""
	.align	4


	//----- nvinfo : EIATTR_CUDA_API_VERSION
	.align		4
        /*0000*/ 	.byte	0x04, 0x37
        /*0002*/ 	.short	(.L_508 - .L_507)
.L_507:
        /*0004*/ 	.word	0x00000082


	//----- nvinfo : EIATTR_KPARAM_INFO
	.align		4
.L_508:
        /*0008*/ 	.byte	0x04, 0x17
        /*000a*/ 	.short	(.L_510 - .L_509)
.L_509:
        /*000c*/ 	.word	0x00000000
        /*0010*/ 	.short	0x0000
        /*0012*/ 	.short	0x0000
        /*0014*/ 	.byte	0x00, 0xf0, 0x41, 0x07


	//----- nvinfo : EIATTR_SPARSE_MMA_MASK
	.align		4
.L_510:
        /*0018*/ 	.byte	0x03, 0x50
        /*001a*/ 	.short	0x0000


	//----- nvinfo : EIATTR_MAXREG_COUNT
	.align		4
        /*001c*/ 	.byte	0x03, 0x1b
        /*001e*/ 	.short	0x00ff


	//----- nvinfo : EIATTR_NUM_BARRIERS
	.align		4
        /*0020*/ 	.byte	0x02, 0x4c
        /*0022*/ 	.byte	0x01
	.zero		1


	//----- nvinfo : EIATTR_MERCURY_ISA_VERSION
	.align		4
        /*0024*/ 	.byte	0x03, 0x5f
        /*0026*/ 	.short	0x0101


	//----- nvinfo : EIATTR_COOP_GROUP_MASK_REGIDS
	.align		4
        /*0028*/ 	.byte	0x04, 0x29
        /*002a*/ 	.short	(.L_512 - .L_511)


	//   ....[0]....
.L_511:
        /*002c*/ 	.word	0xffffffff


	//   ....[1]....
        /*0030*/ 	.word	0xffffffff


	//----- nvinfo : EIATTR_COOP_GROUP_INSTR_OFFSETS
	.align		4
.L_512:
        /*0034*/ 	.byte	0x04, 0x28
        /*0036*/ 	.short	(.L_514 - .L_513)


	//   ....[0]....
.L_513:
        /*0038*/ 	.word	0x00001bc0


	//   ....[1]....
        /*003c*/ 	.word	0x00001db0


	//----- nvinfo : EIATTR_VRC_CTA_INIT_COUNT
	.align		4
.L_514:
        /*0040*/ 	.byte	0x02, 0x4a
	.zero		1
	.zero		1


	//----- nvinfo : EIATTR_EXIT_INSTR_OFFSETS
	.align		4
        /*0044*/ 	.byte	0x04, 0x1c
        /*0046*/ 	.short	(.L_516 - .L_515)


	//   ....[0]....
.L_515:
        /*0048*/ 	.word	0x00003e30


	//   ....[1]....
        /*004c*/ 	.word	0x00004360


	//   ....[2]....
        /*0050*/ 	.word	0x00004380


	//----- nvinfo : EIATTR_CRS_STACK_SIZE
	.align		4
.L_516:
        /*0054*/ 	.byte	0x04, 0x1e
        /*0056*/ 	.short	(.L_518 - .L_517)
.L_517:
        /*0058*/ 	.word	0x00000000


	//----- nvinfo : EIATTR_CBANK_PARAM_SIZE
	.align		4
.L_518:
        /*005c*/ 	.byte	0x03, 0x19
        /*005e*/ 	.short	0x01d0


	//----- nvinfo : EIATTR_PARAM_CBANK
	.align		4
        /*0060*/ 	.byte	0x04, 0x0a
        /*0062*/ 	.short	(.L_520 - .L_519)
	.align		4
.L_519:
        /*0064*/ 	.word	index@(.nv.constant0._ZN5flash32flash_fwd_splitkv_combine_kernelI23Flash_fwd_kernel_traitsILi256ELi64ELi64ELi4ELb0ELb0EN7cutlass10bfloat16_tE19Flash_kernel_traitsILi256ELi64ELi64ELi4ES3_EELi4ELi1ELb0EEEvNS_16Flash_fwd_paramsE)
        /*0068*/ 	.short	0x0380
        /*006a*/ 	.short	0x01d0


	//----- nvinfo : EIATTR_SW_WAR
	.align		4
.L_520:
        /*006c*/ 	.byte	0x04, 0x36
        /*006e*/ 	.short	(.L_522 - .L_521)
.L_521:
        /*0070*/ 	.word	0x00000008
.L_522:


//--------------------- .nv.info._ZN5flash32flash_fwd_splitkv_combine_kernelI23Flash_fwd_kernel_traitsILi256ELi64ELi64ELi4ELb0ELb0EN7cutlass10bfloat16_tE19Flash_kernel_traitsILi256ELi64ELi64ELi4ES3_EELi4ELi7ELb1EEEvNS_16Flash_fwd_paramsE --------------------------
	.section	.nv.info._ZN5flash32flash_fwd_splitkv_combine_kernelI23Flash_fwd_kernel_traitsILi256ELi64ELi64ELi4ELb0ELb0EN7cutlass10bfloat16_tE19Flash_kernel_traitsILi256ELi64ELi64ELi4ES3_EELi4ELi7ELb1EEEvNS_16Flash_fwd_paramsE,"",@"SHT_CUDA_INFO"
	.sectionflags	@""
	.align	4


	//----- nvinfo : EIATTR_CUDA_API_VERSION
	.align		4
        /*0000*/ 	.byte	0x04, 0x37
        /*0002*/ 	.short	(.L_524 - .L_523)
.L_523:
        /*0004*/ 	.word	0x00000082


	//----- nvinfo : EIATTR_KPARAM_INFO
	.align		4
.L_524:
        /*0008*/ 	.byte	0x04, 0x17
        /*000a*/ 	.short	(.L_526 - .L_525)
.L_525:
        /*000c*/ 	.word	0x00000000
        /*0010*/ 	.short	0x0000
        /*0012*/ 	.short	0x0000
        /*0014*/ 	.byte	0x00, 0xf0, 0x41, 0x07


	//----- nvinfo : EIATTR_SPARSE_MMA_MASK
	.align		4
.L_526:
        /*0018*/ 	.byte	0x03, 0x50
        /*001a*/ 	.short	0x0000


	//----- nvinfo : EIATTR_MAXREG_COUNT
	.align		4
        /*001c*/ 	.byte	0x03, 0x1b
        /*001e*/ 	.short	0x00ff


	//----- nvinfo : EIATTR_NUM_BARRIERS
	.align		4
        /*0020*/ 	.byte	0x02, 0x4c
        /*0022*/ 	.byte	0x01
	.zero		1


	//----- nvinfo : EIATTR_MERCURY_ISA_VERSION
	.align		4
        /*0024*/ 	.byte	0x03, 0x5f
        /*0026*/ 	.short	0x0101


	//----- nvinfo : EIATTR_COOP_GROUP_MASK_REGIDS
	.align		4
        /*0028*/ 	.byte	0x04, 0x29
        /*002a*/ 	.short	(.L_528 - .L_527)


	//   ....[0]....
.L_527:
        /*002c*/ 	.word	0xffffffff


	//   ....[1]....
        /*0030*/ 	.word	0xffffffff


	//   ....[2]....
        /*0034*/ 	.word	0xffffffff


	//   ....[3]....
        /*0038*/ 	.word	0xffffffff


	//   ....[4]....
        /*003c*/ 	.word	0xffffffff


	//   ....[5]....
        /*0040*/ 	.word	0xffffffff


	//   ....[6]....
        /*0044*/ 	.word	0xffffffff


	//   ....[7]....
        /*0048*/ 	.word	0xffffffff


	//   ....[8]....
        /*004c*/ 	.word	0xffffffff


	//   ....[9]....
        /*0050*/ 	.word	0xffffffff


	//----- nvinfo : EIATTR_COOP_GROUP_INSTR_OFFSETS
	.align		4
.L_528:
        /*0054*/ 	.byte	0x04, 0x28
        /*0056*/ 	.short	(.L_530 - .L_529)


	//   ....[0]....
.L_529:
        /*0058*/ 	.word	0x00001c10


	//   ....[1]....
        /*005c*/ 	.word	0x00001c60


	//   ....[2]....
        /*0060*/ 	.word	0x00001d10


	//   ....[3]....
        /*0064*/ 	.word	0x00001d30


	//   ....[4]....
        /*0068*/ 	.word	0x00001d50


	//   ....[5]....
        /*006c*/ 	.word	0x00001f20


	//   ....[6]....
        /*0070*/ 	.word	0x00001fb0


	//   ....[7]....
        /*0074*/ 	.word	0x00002020


	//   ....[8]....
        /*0078*/ 	.word	0x000020d0


	//   ....[9]....
        /*007c*/ 	.word	0x000021c0


	//----- nvinfo : EIATTR_VRC_CTA_INIT_COUNT
	.align		4
.L_530:
        /*0080*/ 	.byte	0x02, 0x4a
	.zero		1
	.zero		1


	//----- nvinfo : EIATTR_EXIT_INSTR_OFFSETS
	.align		4
        /*0084*/ 	.byte	0x04, 0x1c
        /*0086*/ 	.short	(.L_532 - .L_531)


	//   ....[0]....
.L_531:
        /*0088*/ 	.word	0x00004060


	//   ....[1]....
        /*008c*/ 	.word	0x00004560


	//----- nvinfo : EIATTR_CRS_STACK_SIZE
	.align		4
.L_532:
        /*0090*/ 	.byte	0x04, 0x1e
        /*0092*/ 	.short	(.L_534 - .L_533)
.L_533:
        /*0094*/ 	.word	0x00000000


	//----- nvinfo : EIATTR_CBANK_PARAM_SIZE
	.align		4
.L_534:
        /*0098*/ 	.byte	0x03, 0x19
        /*009a*/ 	.short	0x01d0


	//----- nvinfo : EIATTR_PARAM_CBANK
	.align		4
        /*009c*/ 	.byte	0x04, 0x0a
        /*009e*/ 	.short	(.L_536 - .L_535)
	.align		4
.L_535:
        /*00a0*/ 	.word	index@(.nv.constant0._ZN5flash32flash_fwd_splitkv_combine_kernelI23Flash_fwd_kernel_traitsILi256ELi64ELi64ELi4ELb0ELb0EN7cutlass10bfloat16_tE19Flash_kernel_traitsILi256ELi64ELi64ELi4ES3_EELi4ELi7ELb1EEEvNS_16Flash_fwd_paramsE)
        /*00a4*/ 	.short	0x0380
        /*00a6*/ 	.short	0x01d0


	//----- nvinfo : EIATTR_SW_WAR
	.align		4
.L_536:
        /*00a8*/ 	.byte	0x04, 0x36
        /*00aa*/ 	.short	(.L_538 - .L_537)
.L_537:
        /*00ac*/ 	.word	0x00000008
.L_538:


//--------------------- .nv.info._ZN5flash32flash_fwd_splitkv_combine_kernelI23Flash_fwd_kernel_traitsILi256ELi64ELi64ELi4ELb0ELb0EN7cutlass10bfloat16_tE19Flash_kernel_traitsILi256ELi64ELi64ELi4ES3_EELi4ELi6ELb1EEEvNS_16Flash_fwd_paramsE --------------------------
	.section	.nv.info._ZN5flash32flash_fwd_splitkv_combine_kernelI23Flash_fwd_kernel_traitsILi256ELi64ELi64ELi4ELb0ELb0EN7cutlass10bfloat16_tE19Flash_kernel_traitsILi256ELi64ELi64ELi4ES3_EELi4ELi6ELb1EEEvNS_16Flash_fwd_paramsE,"",@"SHT_CUDA_INFO"
	.sectionflags	@""
	.align	4


	//----- nvinfo : EIATTR_CUDA_API_VERSION
	.align		4
        /*0000*/ 	.byte	0x04, 0x37
        /*0002*/ 	.short	(.L_540 - .L_539)
.L_539:
        /*0004*/ 	.word	0x00000082


	//----- nvinfo : EIATTR_KPARAM_INFO
	.align		4
.L_540:
        /*0008*/ 	.byte	0x04, 0x17
        /*000a*/ 	.short	(.L_542 - .L_541)
.L_541:
        /*000c*/ 	.word	0x00000000
        /*0010*/ 	.short	0x0000
        /*0012*/ 	.short	0x0000
        /*0014*/ 	.byte	0x00, 0xf0, 0x41, 0x07


	//----- nvinfo : EIATTR_SPARSE_MMA_MASK
	.align		4
.L_542:
        /*0018*/ 	.byte	0x03, 0x50
        /*001a*/ 	.short	0x0000


	//----- nvinfo : EIATTR_MAXREG_COUNT
	.align		4
        /*001c*/ 	.byte	0x03, 0x1b
        /*001e*/ 	.short	0x00ff


	//----- nvinfo : EIATTR_NUM_BARRIERS
	.align		4
        /*0020*/ 	.byte	0x02, 0x4c
        /*0022*/ 	.byte	0x01
	.zero		1


	//----- nvinfo : EIATTR_MERCURY_ISA_VERSION
	.align		4
        /*0024*/ 	.byte	0x03, 0x5f
        /*0026*/ 	.short	0x0101


	//----- nvinfo : EIATTR_COOP_GROUP_MASK_REGIDS
	.align		4
        /*0028*/ 	.byte	0x04, 0x29
        /*002a*/ 	.short	(.L_544 - .L_543)


	//   ....[0]....
.L_543:
        /*002c*/ 	.word	0xffffffff


	//   ....[1]....
        /*0030*/ 	.word	0xffffffff


	//   ....[2]....
        /*0034*/ 	.word	0xffffffff


	//   ....[3]....
        /*0038*/ 	.word	0xffffffff


	//   ....[4]....
        /*003c*/ 	.word	0xffffffff


	//   ....[5]....
        /*0040*/ 	.word	0xffffffff


	//   ....[6]....
        /*0044*/ 	.word	0xffffffff


	//   ....[7]....
        /*0048*/ 	.word	0xffffffff


	//   ....[8]....
        /*004c*/ 	.word	0xffffffff


	//   ....[9]....
        /*0050*/ 	.word	0xffffffff


	//----- nvinfo : EIATTR_COOP_GROUP_INSTR_OFFSETS
	.align		4
.L_544:
        /*0054*/ 	.byte	0x04, 0x28
        /*0056*/ 	.short	(.L_546 - .L_545)


	//   ....[0]....
.L_545:
        /*0058*/ 	.word	0x00001cb0


	//   ....[1]....
        /*005c*/ 	.word	0x00001cd0


	//   ....[2]....
        /*0060*/ 	.word	0x00001cf0


	//   ....[3]....
        /*0064*/ 	.word	0x00001d10


	//   ....[4]....
        /*0068*/ 	.word	0x00001d30


	//   ....[5]....
        /*006c*/ 	.word	0x00001ed0


	//   ....[6]....
        /*0070*/ 	.word	0x00001f10


	//   ....[7]....
        /*0074*/ 	.word	0x00001f30


	//   ....[8]....
        /*0078*/ 	.word	0x00001f50


	//   ....[9]....
        /*007c*/ 	.word	0x00001f80


	//----- nvinfo : EIATTR_VRC_CTA_INIT_COUNT
	.align		4
.L_546:
        /*0080*/ 	.byte	0x02, 0x4a
	.zero		1
	.zero		1


	//----- nvinfo : EIATTR_EXIT_INSTR_OFFSETS
	.align		4
        /*0084*/ 	.byte	0x04, 0x1c
        /*0086*/ 	.short	(.L_548 - .L_547)


	//   ....[0]....
.L_547:
        /*0088*/ 	.word	0x00003b60


	//   ....[1]....
        /*008c*/ 	.word	0x00004060


	//----- nvinfo : EIATTR_CRS_STACK_SIZE
	.align		4
.L_548:
        /*0090*/ 	.byte	0x04, 0x1e
        /*0092*/ 	.short	(.L_550 - .L_549)
.L_549:
        /*0094*/ 	.word	0x00000000


	//----- nvinfo : EIATTR_CBANK_PARAM_SIZE
	.align		4
.L_550:
        /*0098*/ 	.byte	0x03, 0x19
        /*009a*/ 	.short	0x01d0


	//----- nvinfo : EIATTR_PARAM_CBANK
	.align		4
        /*009c*/ 	.byte	0x04, 0x0a
        /*009e*/ 	.short	(.L_552 - .L_551)
	.align		4
.L_551:
        /*00a0*/ 	.word	index@(.nv.constant0._ZN5flash32flash_fwd_splitkv_combine_kernelI23Flash_fwd_kernel_traitsILi256ELi64ELi64ELi4ELb0ELb0EN7cutlass10bfloat16_tE19Flash_kernel_traitsILi256ELi64ELi64ELi4ES3_EELi4ELi6ELb1EEEvNS_16Flash_fwd_paramsE)
        /*00a4*/ 	.short	0x0380
        /*00a6*/ 	.short	0x01d0


	//----- nvinfo : EIATTR_SW_WAR
	.align		4
.L_552:
        /*00a8*/ 	.byte	0x04, 0x36
        /*00aa*/ 	.short	(.L_554 - .L_553)
.L_553:
        /*00ac*/ 	.word	0x00000008
.L_554:


//--------------------- .nv.info._ZN5flash32flash_fwd_splitkv_combine_kernelI23Flash_fwd_kernel_traitsILi256ELi64ELi64ELi4ELb0ELb0EN7cutlass10bfloat16_tE19Flash_kernel_traitsILi256ELi64ELi64ELi4ES3_EELi4ELi5ELb1EEEvNS_16Flash_fwd_paramsE --------------------------
	.section	.nv.info._ZN5flash32flash_fwd_splitkv_combine_kernelI23Flash_fwd_kernel_traitsILi256ELi64ELi64ELi4ELb0ELb0EN7cutlass10bfloat16_tE19Flash_kernel_traitsILi256ELi64ELi64ELi4ES3_EELi4ELi5ELb1EEEvNS_16Flash_fwd_paramsE,"",@"SHT_CUDA_INFO"
	.sectionflags	@""
	.align	4


	//----- nvinfo : EIATTR_CUDA_API_VERSION
	.align		4
        /*0000*/ 	.byte	0x04, 0x37
        /*0002*/ 	.short	(.L_556 - .L_555)
.L_555:
        /*0004*/ 	.word	0x00000082


	//----- nvinfo : EIATTR_KPARAM_INFO
	.align		4
.L_556:
        /*0008*/ 	.byte	0x04, 0x17
        /*000a*/ 	.short	(.L_558 - .L_557)
.L_557:
        /*000c*/ 	.word	0x00000000
        /*0010*/ 	.short	0x0000
        /*0012*/ 	.short	0x0000
        /*0014*/ 	.byte	0x00, 0xf0, 0x41, 0x07


	//----- nvinfo : EIATTR_SPARSE_MMA_MASK
	.align		4
.L_558:
        /*0018*/ 	.byte	0x03, 0x50
        /*001a*/ 	.short	0x0000


	//----- nvinfo : EIATTR_MAXREG_COUNT
	.align		4
        /*001c*/ 	.byte	0x03, 0x1b
        /*001e*/ 	.short	0x00ff


	//----- nvinfo : EIATTR_NUM_BARRIERS
	.align		4
        /*0020*/ 	.byte	0x02, 0x4c
        /*0022*/ 	.byte	0x01
	.zero		1


	//----- nvinfo : EIATTR_MERCURY_ISA_VERSION
	.align		4
        /*0024*/ 	.byte	0x03, 0x5f
        /*0026*/ 	.short	0x0101


	//----- nvinfo : EIATTR_COOP_GROUP_MASK_REGIDS
	.align		4
        /*0028*/ 	.byte	0x04, 0x29
        /*002a*/ 	.short	(.L_560 - .L_559)


	//   ....[0]....
.L_559:
        /*002c*/ 	.word	0xffffffff


	//   ....[1]....
        /*0030*/ 	.word	0xffffffff


	//   ....[2]....
        /*0034*/ 	.word	0xffffffff


	//   ....[3]....
        /*0038*/ 	.word	0xffffffff


	//   ....[4]....
        /*003c*/ 	.word	0xffffffff


	//   ....[5]....
        /*0040*/ 	.word	0xffffffff


	//   ....[6]....
        /*0044*/ 	.word	0xffffffff


	//   ....[7]....
        /*0048*/ 	.word	0xffffffff


	//   ....[8]....
        /*004c*/ 	.word	0xffffffff


	//   ....[9]....
        /*0050*/ 	.word	0xffffffff


	//----- nvinfo : EIATTR_COOP_GROUP_INSTR_OFFSETS
	.align		4
.L_560:
        /*0054*/ 	.byte	0x04, 0x28
        /*0056*/ 	.short	(.L_562 - .L_561)


	//   ....[0]....
.L_561:
        /*0058*/ 	.word	0x00001b30


	//   ....[1]....
        /*005c*/ 	.word	0x00001b50


	//   ....[2]....
        /*0060*/ 	.word	0x00001b80


	//   ....[3]....
        /*0064*/ 	.word	0x00001bb0


	//   ....[4]....
        /*0068*/ 	.word	0x00001bd0


	//   ....[5]....
        /*006c*/ 	.word	0x00001cc0


	//   ....[6]....
        /*0070*/ 	.word	0x00001d30


	//   ....[7]....
        /*0074*/ 	.word	0x00001d50


	//   ....[8]....
        /*0078*/ 	.word	0x00001d70


	//   ....[9]....
        /*007c*/ 	.word	0x00001d90


	//----- nvinfo : EIATTR_VRC_CTA_INIT_COUNT
	.align		4
.L_562:
        /*0080*/ 	.byte	0x02, 0x4a
	.zero		1
	.zero		1


	//----- nvinfo : EIATTR_EXIT_INSTR_OFFSETS
	.align		4
        /*0084*/ 	.byte	0x04, 0x1c
        /*0086*/ 	.short	(.L_564 - .L_563)


	//   ....[0]....
.L_563:
        /*0088*/ 	.word	0x000039f0


	//   ....[1]....
        /*008c*/ 	.word	0x00003ef0


	//----- nvinfo : EIATTR_CRS_STACK_SIZE
	.align		4
.L_564:
        /*0090*/ 	.byte	0x04, 0x1e
        /*0092*/ 	.short	(.L_566 - .L_565)
.L_565:
        /*0094*/ 	.word	0x00000000


	//----- nvinfo : EIATTR_CBANK_PARAM_SIZE
	.align		4
.L_566:
        /*0098*/ 	.byte	0x03, 0x19
        /*009a*/ 	.short	0x01d0


	//----- nvinfo : EIATTR_PARAM_CBANK
	.align		4
        /*009c*/ 	.byte	0x04, 0x0a
        /*009e*/ 	.short	(.L_568 - .L_567)
	.align		4
.L_567:
        /*00a0*/ 	.word	index@(.nv.constant0._ZN5flash32flash_fwd_splitkv_combine_kernelI23Flash_fwd_kernel_traitsILi256ELi64ELi64ELi4ELb0ELb0EN7cutlass10bfloat16_tE19Flash_kernel_traitsILi256ELi64ELi64ELi4ES3_EELi4ELi5ELb1EEEvNS_16Flash_fwd_paramsE)
        /*00a4*/ 	.short	0x0380
        /*00a6*/ 	.short	0x01d0


	//----- nvinfo : EIATTR_SW_WAR
	.align		4
.L_568:
        /*00a8*/ 	.byte	0x04, 0x36
        /*00aa*/ 	.short	(.L_570 - .L_569)
.L_569:
        /*00ac*/ 	.word	0x00000008
.L_570:


//--------------------- .nv.info._ZN5flash32flash_fwd_splitkv_combine_kernelI23Flash_fwd_kernel_traitsILi256ELi64ELi64ELi4ELb0ELb0EN7cutlass10bfloat16_tE19Flash_kernel_traitsILi256ELi64ELi64ELi4ES3_EELi4ELi4ELb1EEEvNS_16Flash_fwd_paramsE --------------------------
	.section	.nv.info._ZN5flash32flash_fwd_splitkv_combine_kernelI23Flash_fwd_kernel_traitsILi256ELi64ELi64ELi4ELb0ELb0EN7cutlass10bfloat16_tE19Flash_kernel_traitsILi256ELi64ELi64ELi4ES3_EELi4ELi4ELb1EEEvNS_16Flash_fwd_paramsE,"",@"SHT_CUDA_INFO"
	.sectionflags	@""
	.align	4


	//----- nvinfo : EIATTR_CUDA_API_VERSION
	.align		4
        /*0000*/ 	.byte	0x04, 0x37
        /*0002*/ 	.short	(.L_572 - .L_571)
.L_571:
        /*0004*/ 	.word	0x00000082


	//----- nvinfo : EIATTR_KPARAM_INFO
	.align		4
.L_572:
        /*0008*/ 	.byte	0x04, 0x17
        /*000a*/ 	.short	(.L_574 - .L_573)
.L_573:
        /*000c*/ 	.word	0x00000000
        /*0010*/ 	.short	0x0000
        /*0012*/ 	.short	0x0000
        /*0014*/ 	.byte	0x00, 0xf0, 0x41, 0x07


	//----- nvinfo : EIATTR_SPARSE_MMA_MASK
	.align		4
.L_574:
        /*0018*/ 	.byte	0x03, 0x50
        /*001a*/ 	.short	0x0000


	//----- nvinfo : EIATTR_MAXREG_COUNT
	.align		4
        /*001c*/ 	.byte	0x03, 0x1b
        /*001e*/ 	.short	0x00ff


	//----- nvinfo : EIATTR_NUM_BARRIERS
	.align		4
        /*0020*/ 	.byte	0x02, 0x4c
        /*0022*/ 	.byte	0x01
	.zero		1


	//----- nvinfo : EIATTR_MERCURY_ISA_VERSION
	.align		4
        /*0024*/ 	.byte	0x03, 0x5f
        /*0026*/ 	.short	0x0101


	//----- nvinfo : EIATTR_COOP_GROUP_MASK_REGIDS
	.align		4
        /*0028*/ 	.byte	0x04, 0x29
        /*002a*/ 	.short	(.L_576 - .L_575)


	//   ....[0]....
.L_575:
        /*002c*/ 	.word	0xffffffff


	//   ....[1]....
        /*0030*/ 	.word	0xffffffff


	//   ....[2]....
        /*0034*/ 	.word	0xffffffff


	//   ....[3]....
        /*0038*/ 	.word	0xffffffff


	//   ....[4]....
        /*003c*/ 	.word	0xffffffff


	//   ....[5]....
        /*0040*/ 	.word	0xffffffff


	//   ....[6]....
        /*0044*/ 	.word	0xffffffff


	//   ....[7]....
        /*0048*/ 	.word	0xffffffff


	//----- nvinfo : EIATTR_COOP_GROUP_INSTR_OFFSETS
	.align		4
.L_576:
        /*004c*/ 	.byte	0x04, 0x28
        /*004e*/ 	.short	(.L_578 - .L_577)


	//   ....[0]....
.L_577:
        /*0050*/ 	.word	0x000019d0


	//   ....[1]....
        /*0054*/ 	.word	0x000019f0


	//   ....[2]....
        /*0058*/ 	.word	0x00001a20


	//   ....[3]....
        /*005c*/ 	.word	0x00001a70


	//   ....[4]....
        /*0060*/ 	.word	0x00001ba0


	//   ....[5]....
        /*0064*/ 	.word	0x00001bd0


	//   ....[6]....
        /*0068*/ 	.word	0x00001c10


	//   ....[7]....
        /*006c*/ 	.word	0x00001cd0


	//----- nvinfo : EIATTR_VRC_CTA_INIT_COUNT
	.align		4
.L_578:
        /*0070*/ 	.byte	0x02, 0x4a
	.zero		1
	.zero		1


	//----- nvinfo : EIATTR_EXIT_INSTR_OFFSETS
	.align		4
        /*0074*/ 	.byte	0x04, 0x1c
        /*0076*/ 	.short	(.L_580 - .L_579)


	//   ....[0]....
.L_579:
        /*0078*/ 	.word	0x00003a90


	//   ....[1]....
        /*007c*/ 	.word	0x00003f90


	//----- nvinfo : EIATTR_CRS_STACK_SIZE
	.align		4
.L_580:
        /*0080*/ 	.byte	0x04, 0x1e
        /*0082*/ 	.short	(.L_582 - .L_581)
.L_581:
        /*0084*/ 	.word	0x00000000


	//----- nvinfo : EIATTR_CBANK_PARAM_SIZE
	.align		4
.L_582:
        /*0088*/ 	.byte	0x03, 0x19
        /*008a*/ 	.short	0x01d0


	//----- nvinfo : EIATTR_PARAM_CBANK
	.align		4
        /*008c*/ 	.byte	0x04, 0x0a
        /*008e*/ 	.short	(.L_584 - .L_583)
	.align		4
.L_583:
        /*0090*/ 	.word	index@(.nv.constant0._ZN5flash32flash_fwd_splitkv_combine_kernelI23Flash_fwd_kernel_traitsILi256ELi64ELi64ELi4ELb0ELb0EN7cutlass10bfloat16_tE19Flash_kernel_traitsILi256ELi64ELi64ELi4ES3_EELi4ELi4ELb1EEEvNS_16Flash_fwd_paramsE)
        /*0094*/ 	.short	0x0380
        /*0096*/ 	.short	0x01d0


	//----- nvinfo : EIATTR_SW_WAR
	.align		4
.L_584:
        /*0098*/ 	.byte	0x04, 0x36
        /*009a*/ 	.short	(.L_586 - .L_585)
.L_585:
        /*009c*/ 	.word	0x00000008
.L_586:


//--------------------- .nv.info._ZN5flash32flash_fwd_splitkv_combine_kernelI23Flash_fwd_kernel_traitsILi256ELi64ELi64ELi4ELb0ELb0EN7cutlass10bfloat16_tE19Flash_kernel_traitsILi256ELi64ELi64ELi4ES3_EELi4ELi3ELb1EEEvNS_16Flash_fwd_paramsE --------------------------
	.section	.nv.info._ZN5flash32flash_fwd_splitkv_combine_kernelI23Flash_fwd_kernel_traitsILi256ELi64ELi64ELi4ELb0ELb0EN7cutlass10bfloat16_tE19Flash_kernel_traitsILi256ELi64ELi64ELi4ES3_EELi4ELi3ELb1EEEvNS_16Flash_fwd_paramsE,"",@"SHT_CUDA_INFO"
	.sectionflags	@""
	.align	4


	//----- nvinfo : EIATTR_CUDA_API_VERSION
	.align		4
        /*0000*/ 	.byte	0x04, 0x37
        /*0002*/ 	.short	(.L_588 - .L_587)
.L_587:
        /*0004*/ 	.word	0x00000082


	//----- nvinfo : EIATTR_KPARAM_INFO
	.align		4
.L_588:
        /*0008*/ 	.byte	0x04, 0x17
        /*000a*/ 	.short	(.L_590 - .L_589)
.L_589:
        /*000c*/ 	.word	0x00000000
        /*0010*/ 	.short	0x0000
        /*0012*/ 	.short	0x0000
        /*0014*/ 	.byte	0x00, 0xf0, 0x41, 0x07


	//----- nvinfo : EIATTR_SPARSE_MMA_MASK
	.align		4
.L_590:
        /*0018*/ 	.byte	0x03, 0x50
        /*001a*/ 	.short	0x0000


	//----- nvinfo : EIATTR_MAXREG_COUNT
	.align		4
        /*001c*/ 	.byte	0x03, 0x1b
        /*001e*/ 	.short	0x00ff


	//----- nvinfo : EIATTR_NUM_BARRIERS
	.align		4
        /*0020*/ 	.byte	0x02, 0x4c
        /*0022*/ 	.byte	0x01
	.zero		1


	//----- nvinfo : EIATTR_MERCURY_ISA_VERSION
	.align		4
        /*0024*/ 	.byte	0x03, 0x5f
        /*0026*/ 	.short	0x0101


	//----- nvinfo : EIATTR_COOP_GROUP_MASK_REGIDS
	.align		4
        /*0028*/ 	.byte	0x04, 0x29
        /*002a*/ 	.short	(.L_592 - .L_591)


	//   ....[0]....
.L_591:
        /*002c*/ 	.word	0xffffffff


	//   ....[1]....
        /*0030*/ 	.word	0xffffffff


	//   ....[2]....
        /*0034*/ 	.word	0xffffffff


	//   ....[3]....
        /*0038*/ 	.word	0xffffffff


	//   ....[4]....
        /*003c*/ 	.word	0xffffffff


	//   ....[5]....
        /*0040*/ 	.word	0xffffffff


	//----- nvinfo : EIATTR_COOP_GROUP_INSTR_OFFSETS
	.align		4
.L_592:
        /*0044*/ 	.byte	0x04, 0x28
        /*0046*/ 	.short	(.L_594 - .L_593)


	//   ....[0]....
.L_593:
        /*0048*/ 	.word	0x00001a40


	//   ....[1]....
        /*004c*/ 	.word	0x00001a70


	//   ....[2]....
        /*0050*/ 	.word	0x00001aa0


	//   ....[3]....
        /*0054*/ 	.word	0x00001b80


	//   ....[4]....
        /*0058*/ 	.word	0x00001bd0


	//   ....[5]....
        /*005c*/ 	.word	0x00001c90


	//----- nvinfo : EIATTR_VRC_CTA_INIT_COUNT
	.align		4
.L_594:
        /*0060*/ 	.byte	0x02, 0x4a
	.zero		1
	.zero		1


	//----- nvinfo : EIATTR_EXIT_INSTR_OFFSETS
	.align		4
        /*0064*/ 	.byte	0x04, 0x1c
        /*0066*/ 	.short	(.L_596 - .L_595)


	//   ....[0]....
.L_595:
        /*0068*/ 	.word	0x00003a50


	//   ....[1]....
        /*006c*/ 	.word	0x00003f50


	//----- nvinfo : EIATTR_CRS_STACK_SIZE
	.align		4
.L_596:
        /*0070*/ 	.byte	0x04, 0x1e
        /*0072*/ 	.short	(.L_598 - .L_597)
.L_597:
        /*0074*/ 	.word	0x00000000


	//----- nvinfo : EIATTR_CBANK_PARAM_SIZE
	.align		4
.L_598:
        /*0078*/ 	.byte	0x03, 0x19
        /*007a*/ 	.short	0x01d0


	//----- nvinfo : EIATTR_PARAM_CBANK
	.align		4
        /*007c*/ 	.byte	0x04, 0x0a
        /*007e*/ 	.short	(.L_600 - .L_599)
	.align		4
.L_599:
        /*0080*/ 	.word	index@(.nv.constant0._ZN5flash32flash_fwd_splitkv_combine_kernelI23Flash_fwd_kernel_traitsILi256ELi64ELi64ELi4ELb0ELb0EN7cutlass10bfloat16_tE19Flash_kernel_traitsILi256ELi64ELi64ELi4ES3_EELi4ELi3ELb1EEEvNS_16Flash_fwd_paramsE)
        /*0084*/ 	.short	0x0380
        /*0086*/ 	.short	0x01d0


	//----- nvinfo : EIATTR_SW_WAR
	.align		4
.L_600:
        /*0088*/ 	.byte	0x04, 0x36
        /*008a*/ 	.short	(.L_602 - .L_601)
.L_601:
        /*008c*/ 	.word	0x00000008
.L_602:


//--------------------- .nv.info._ZN5flash32flash_fwd_splitkv_combine_kernelI23Flash_fwd_kernel_traitsILi256ELi64ELi64ELi4ELb0ELb0EN7cutlass10bfloat16_tE19Flash_kernel_traitsILi256ELi64ELi64ELi4ES3_EELi4ELi2ELb1EEEvNS_16Flash_fwd_paramsE --------------------------
	.section	.nv.info._ZN5flash32flash_fwd_splitkv_combine_kernelI23Flash_fwd_kernel_traitsILi256ELi64ELi64ELi4ELb0ELb0EN7cutlass10bfloat16_tE19Flash_kernel_traitsILi256ELi64ELi64ELi4ES3_EELi4ELi2ELb1EEEvNS_16Flash_fwd_paramsE,"",@"SHT_CUDA_INFO"
	.sectionflags	@""
	.align	4


	//----- nvinfo : EIATTR_CUDA_API_VERSION
	.align		4
        /*0000*/ 	.byte	0x04, 0x37
        /*0002*/ 	.short	(.L_604 - .L_603)
.L_603:
        /*0004*/ 	.word	0x00000082


	//----- nvinfo : EIATTR_KPARAM_INFO
	.align		4
.L_604:
        /*0008*/ 	.byte	0x04, 0x17
        /*000a*/ 	.short	(.L_606 - .L_605)
.L_605:
        /*000c*/ 	.word	0x00000000
        /*0010*/ 	.short	0x0000
        /*0012*/ 	.short	0x0000
        /*0014*/ 	.byte	0x00, 0xf0, 0x41, 0x07


	//----- nvinfo : EIATTR_SPARSE_MMA_MASK
	.align		4
.L_606:
        /*0018*/ 	.byte	0x03, 0x50
        /*001a*/ 	.short	0x0000


	//----- nvinfo : EIATTR_MAXREG_COUNT
	.align		4
        /*001c*/ 	.byte	0x03, 0x1b
        /*001e*/ 	.short	0x00ff


	//----- nvinfo : EIATTR_NUM_BARRIERS
	.align		4
        /*0020*/ 	.byte	0x02, 0x4c
        /*0022*/ 	.byte	0x01
	.zero		1


	//----- nvinfo : EIATTR_MERCURY_ISA_VERSION
	.align		4
        /*0024*/ 	.byte	0x03, 0x5f
        /*0026*/ 	.short	0x0101


	//----- nvinfo : EIATTR_COOP_GROUP_MASK_REGIDS
	.align		4
        /*0028*/ 	.byte	0x04, 0x29
        /*002a*/ 	.short	(.L_608 - .L_607)


	//   ....[0]....
.L_607:
        /*002c*/ 	.word	0xffffffff


	//   ....[1]....
        /*0030*/ 	.word	0xffffffff


	//   ....[2]....
        /*0034*/ 	.word	0xffffffff


	//   ....[3]....
        /*0038*/ 	.word	0xffffffff


	//----- nvinfo : EIATTR_COOP_GROUP_INSTR_OFFSETS
	.align		4
.L_608:
        /*003c*/ 	.byte	0x04, 0x28
        /*003e*/ 	.short	(.L_610 - .L_609)


	//   ....[0]....
.L_609:
        /*0040*/ 	.word	0x00001a30


	//   ....[1]....
        /*0044*/ 	.word	0x00001a70


	//   ....[2]....
        /*0048*/ 	.word	0x00001b40


	//   ....[3]....
        /*004c*/ 	.word	0x00001c60


	//----- nvinfo : EIATTR_VRC_CTA_INIT_COUNT
	.align		4
.L_610:
        /*0050*/ 	.byte	0x02, 0x4a
	.zero		1
	.zero		1


	//----- nvinfo : EIATTR_EXIT_INSTR_OFFSETS
	.align		4
        /*0054*/ 	.byte	0x04, 0x1c
        /*0056*/ 	.short	(.L_612 - .L_611)


	//   ....[0]....
.L_611:
        /*0058*/ 	.word	0x00003a40


	//   ....[1]....
        /*005c*/ 	.word	0x00003f40


	//----- nvinfo : EIATTR_CRS_STACK_SIZE
	.align		4
.L_612:
        /*0060*/ 	.byte	0x04, 0x1e
        /*0062*/ 	.short	(.L_614 - .L_613)
.L_613:
        /*0064*/ 	.word	0x00000000


	//----- nvinfo : EIATTR_CBANK_PARAM_SIZE
	.align		4
.L_614:
        /*0068*/ 	.byte	0x03, 0x19
        /*006a*/ 	.short	0x01d0


	//----- nvinfo : EIATTR_PARAM_CBANK
	.align		4
        /*006c*/ 	.byte	0x04, 0x0a
        /*006e*/ 	.short	(.L_616 - .L_615)
	.align		4
.L_615:
        /*0070*/ 	.word	index@(.nv.constant0._ZN5flash32flash_fwd_splitkv_combine_kernelI23Flash_fwd_kernel_traitsILi256ELi64ELi64ELi4ELb0ELb0EN7cutlass10bfloat16_tE19Flash_kernel_traitsILi256ELi64ELi64ELi4ES3_EELi4ELi2ELb1EEEvNS_16Flash_fwd_paramsE)
        /*0074*/ 	.short	0x0380
        /*0076*/ 	.short	0x01d0


	//----- nvinfo : EIATTR_SW_WAR
	.align		4
.L_616:
        /*0078*/ 	.byte	0x04, 0x36
        /*007a*/ 	.short	(.L_618 - .L_617)
.L_617:
        /*007c*/ 	.word	0x00000008
.L_618:


//--------------------- .nv.info._ZN5flash32flash_fwd_splitkv_combine_kernelI23Flash_fwd_kernel_traitsILi256ELi64ELi64ELi4ELb0ELb0EN7cutlass10bfloat16_tE19Flash_kernel_traitsILi256ELi64ELi64ELi4ES3_EELi4ELi1ELb1EEEvNS_16Flash_fwd_paramsE --------------------------
	.section	.nv.info._ZN5flash32flash_fwd_splitkv_combine_kernelI23Flash_fwd_kernel_traitsILi256ELi64ELi64ELi4ELb0ELb0EN7cutlass10bfloat16_tE19Flash_kernel_traitsILi256ELi64ELi64ELi4ES3_EELi4ELi1ELb1EEEvNS_16Flash_fwd_paramsE,"",@"SHT_CUDA_INFO"
	.sectionflags	@""
	.align	4


	//----- nvinfo : EIATTR_CUDA_API_VERSION
	.align		4
        /*0000*/ 	.byte	0x04, 0x37
        /*0002*/ 	.short	(.L_620 - .L_619)
.L_619:
        /*0004*/ 	.word	0x00000082


	//----- nvinfo : EIATTR_KPARAM_INFO
	.align		4
.L_620:
        /*0008*/ 	.byte	0x04, 0x17
        /*000a*/ 	.short	(.L_622 - .L_621)
.L_621:
        /*000c*/ 	.word	0x00000000
        /*0010*/ 	.short	0x0000
        /*0012*/ 	.short	0x0000
        /*0014*/ 	.byte	0x00, 0xf0, 0x41, 0x07


	//----- nvinfo : EIATTR_SPARSE_MMA_MASK
	.align		4
.L_622:
        /*0018*/ 	.byte	0x03, 0x50
        /*001a*/ 	.short	0x0000


	//----- nvinfo : EIATTR_MAXREG_COUNT
	.align		4
        /*001c*/ 	.byte	0x03, 0x1b
        /*001e*/ 	.short	0x00ff


	//----- nvinfo : EIATTR_NUM_BARRIERS
	.align		4
        /*0020*/ 	.byte	0x02, 0x4c
        /*0022*/ 	.byte	0x01
	.zero		1


	//----- nvinfo : EIATTR_MERCURY_ISA_VERSION
	.align		4
        /*0024*/ 	.byte	0x03, 0x5f
        /*0026*/ 	.short	0x0101


	//----- nvinfo : EIATTR_COOP_GROUP_MASK_REGIDS
	.align		4
        /*0028*/ 	.byte	0x04, 0x29
        /*002a*/ 	.short	(.L_624 - .L_623)


	//   ....[0]....
.L_623:
        /*002c*/ 	.word	0xffffffff


	//   ....[1]....
        /*0030*/ 	.word	0xffffffff


	//----- nvinfo : EIATTR_COOP_GROUP_INSTR_OFFSETS
	.align		4
.L_624:
        /*0034*/ 	.byte	0x04, 0x28
        /*0036*/ 	.short	(.L_626 - .L_625)


	//   ....[0]....
.L_625:
        /*0038*/ 	.word	0x00001ae0


	//   ....[1]....
        /*003c*/ 	.word	0x00001cd0


	//----- nvinfo : EIATTR_VRC_CTA_INIT_COUNT
	.align		4
.L_626:
        /*0040*/ 	.byte	0x02, 0x4a
	.zero		1
	.zero		1


	//----- nvinfo : EIATTR_EXIT_INSTR_OFFSETS
	.align		4
        /*0044*/ 	.byte	0x04, 0x1c
        /*0046*/ 	.short	(.L_628 - .L_627)


	//   ....[0]....
.L_627:
        /*0048*/ 	.word	0x000039d0


	//   ....[1]....
        /*004c*/ 	.word	0x00003ed0


	//----- nvinfo : EIATTR_CRS_STACK_SIZE
	.align		4
.L_628:
        /*0050*/ 	.byte	0x04, 0x1e
        /*0052*/ 	.short	(.L_630 - .L_629)
.L_629:
        /*0054*/ 	.word	0x00000000


	//----- nvinfo : EIATTR_CBANK_PARAM_SIZE
	.align		4
.L_630:
        /*0058*/ 	.byte	0x03, 0x19
        /*005a*/ 	.short	0x01d0


	//----- nvinfo : EIATTR_PARAM_CBANK
	.align		4
        /*005c*/ 	.byte	0x04, 0x0a
        /*005e*/ 	.short	(.L_632 - .L_631)
	.align		4
.L_631:
        /*0060*/ 	.word	index@(.nv.constant0._ZN5flash32flash_fwd_splitkv_combine_kernelI23Flash_fwd_kernel_traitsILi256ELi64ELi64ELi4ELb0ELb0EN7cutlass10bfloat16_tE19Flash_kernel_traitsILi256ELi64ELi64ELi4ES3_EELi4ELi1ELb1EEEvNS_16Flash_fwd_paramsE)
        /*0064*/ 	.short	0x0380
        /*0066*/ 	.short	0x01d0


	//----- nvinfo : EIATTR_SW_WAR
	.align		4
.L_632:
        /*0068*/ 	.byte	0x04, 0x36
        /*006a*/ 	.short	(.L_634 - .L_633)
.L_633:
        /*006c*/ 	.word	0x00000008
.L_634:


//--------------------- .nv.info._ZN5flash24flash_fwd_splitkv_kernelI23Flash_fwd_kernel_traitsILi256ELi64ELi64ELi4ELb0ELb0EN7cutlass10bfloat16_tE19Flash_kernel_traitsILi256ELi64ELi64ELi4ES3_EELb0ELb0ELb0ELb0ELb0ELb0ELb0ELb0EEEvNS_16Flash_fwd_paramsE --------------------------
	.section	.nv.info._ZN5flash24flash_fwd_splitkv_kernelI23Flash_fwd_kernel_traitsILi256ELi64ELi64ELi4ELb0ELb0EN7cutlass10bfloat16_tE19Flash_kernel_traitsILi256ELi64ELi64ELi4ES3_EELb0ELb0ELb0ELb0ELb0ELb0ELb0ELb0EEEvNS_16Flash_fwd_paramsE,"",@"SHT_CUDA_INFO"
	.sectionflags	@""
	.align	4


	//----- nvinfo : EIATTR_CUDA_API_VERSION
	.align		4
        /*0000*/ 	.byte	0x04, 0x37
        /*0002*/ 	.short	(.L_636 - .L_635)
.L_635:
        /*0004*/ 	.word	0x00000082


	//----- nvinfo : EIATTR_KPARAM_INFO
	.align		4
.L_636:
        /*0008*/ 	.byte	0x04, 0x17
        /*000a*/ 	.short	(.L_638 - .L_637)
.L_637:
        /*000c*/ 	.word	0x00000000
        /*0010*/ 	.short	0x0000
        /*0012*/ 	.short	0x0000
        /*0014*/ 	.byte	0x00, 0xf0, 0x41, 0x07


	//----- nvinfo : EIATTR_SPARSE_MMA_MASK
	.align		4
.L_638:
        /*0018*/ 	.byte	0x03, 0x50
        /*001a*/ 	.short	0x0000


	//----- nvinfo : EIATTR_MAXREG_COUNT
	.align		4
        /*001c*/ 	.byte	0x03, 0x1b
        /*001e*/ 	.short	0x00ff


	//----- nvinfo : EIATTR_NUM_BARRIERS
	.align		4
        /*0020*/ 	.byte	0x02, 0x4c
        /*0022*/ 	.byte	0x01
	.zero		1


	//----- nvinfo : EIATTR_MERCURY_ISA_VERSION
	.align		4
        /*0024*/ 	.byte	0x03, 0x5f
        /*0026*/ 	.short	0x0101


	//----- nvinfo : EIATTR_COOP_GROUP_MASK_REGIDS
	.align		4
        /*0028*/ 	.byte	0x04, 0x29
        /*002a*/ 	.short	(.L_640 - .L_639)


	//   ....[0]....
.L_639:
        /*002c*/ 	.word	0xffffffff


	//   ....[1]....
        /*0030*/ 	.word	0xffffffff


	//   ....[2]....
        /*0034*/ 	.word	0xffffffff


	//   ....[3]....
        /*0038*/ 	.word	0xffffffff


	//   ....[4]....
        /*003c*/ 	.word	0xffffffff


	//   ....[5]....
        /*0040*/ 	.word	0xffffffff


	//   ....[6]....
        /*0044*/ 	.word	0xffffffff


	//   ....[7]....
        /*0048*/ 	.word	0xffffffff


	//   ....[8]....
        /*004c*/ 	.word	0xffffffff


	//   ....[9]....
        /*0050*/ 	.word	0xffffffff


	//   ....[10]....
        /*0054*/ 	.word	0xffffffff


	//   ....[11]....
        /*0058*/ 	.word	0xffffffff


	//----- nvinfo : EIATTR_COOP_GROUP_INSTR_OFFSETS
	.align		4
.L_640:
        /*005c*/ 	.byte	0x04, 0x28
        /*005e*/ 	.short	(.L_642 - .L_641)


	//   ....[0]....
.L_641:
        /*0060*/ 	.word	0x00005990


	//   ....[1]....
        /*0064*/ 	.word	0x000059b0


	//   ....[2]....
        /*0068*/ 	.word	0x00005a60


	//   ....[3]....
        /*006c*/ 	.word	0x00005a70


	//   ....[4]....
        /*0070*/ 	.word	0x000095b0


	//   ....[5]....
        /*0074*/ 	.word	0x000095c0


	//   ....[6]....
        /*0078*/ 	.word	0x000095f0


	//   ....[7]....
        /*007c*/ 	.word	0x00009600


	//   ....[8]....
        /*0080*/ 	.word	0x0000b230


	//   ....[9]....
        /*0084*/ 	.word	0x0000b270


	//   ....[10]....
        /*0088*/ 	.word	0x0000b350


	//   ....[11]....
        /*008c*/ 	.word	0x0000b370


	//----- nvinfo : EIATTR_VRC_CTA_INIT_COUNT
	.align		4
.L_642:
        /*0090*/ 	.byte	0x02, 0x4a
	.zero		1
	.zero		1


	//----- nvinfo : EIATTR_EXIT_INSTR_OFFSETS
	.align		4
        /*0094*/ 	.byte	0x04, 0x1c
        /*0096*/ 	.short	(.L_644 - .L_643)


	//   ....[0]....
.L_643:
        /*0098*/ 	.word	0x00000490


	//   ....[1]....
        /*009c*/ 	.word	0x00000eb0


	//   ....[2]....
        /*00a0*/ 	.word	0x00000ee0


	//   ....[3]....
        /*00a4*/ 	.word	0x0000cdd0


	//   ....[4]....
        /*00a8*/ 	.word	0x0000cf10


	//   ....[5]....
        /*00ac*/ 	.word	0x0000cf30


	//----- nvinfo : EIATTR_CRS_STACK_SIZE
	.align		4
.L_644:
        /*00b0*/ 	.byte	0x04, 0x1e
        /*00b2*/ 	.short	(.L_646 - .L_645)
.L_645:
        /*00b4*/ 	.word	0x00000000


	//----- nvinfo : EIATTR_CBANK_PARAM_SIZE
	.align		4
.L_646:
        /*00b8*/ 	.byte	0x03, 0x19
        /*00ba*/ 	.short	0x01d0


	//----- nvinfo : EIATTR_PARAM_CBANK
	.align		4
        /*00bc*/ 	.byte	0x04, 0x0a
        /*00be*/ 	.short	(.L_648 - .L_647)
	.align		4
.L_647:
        /*00c0*/ 	.word	index@(.nv.constant0._ZN5flash24flash_fwd_splitkv_kernelI23Flash_fwd_kernel_traitsILi256ELi64ELi64ELi4ELb0ELb0EN7cutlass10bfloat16_tE19Flash_kernel_traitsILi256ELi64ELi64ELi4ES3_EELb0ELb0ELb0ELb0ELb0ELb0ELb0ELb0EEEvNS_16Flash_fwd_paramsE)
        /*00c4*/ 	.short	0x0380
        /*00c6*/ 	.short	0x01d0


	//----- nvinfo : EIATTR_SW_WAR
	.align		4
.L_648:
        /*00c8*/ 	.byte	0x04, 0x36
        /*00ca*/ 	.short	(.L_650 - .L_649)
.L_649:
        /*00cc*/ 	.word	0x00000008
.L_650:


//--------------------- .nv.info._ZN5flash24flash_fwd_splitkv_kernelI23Flash_fwd_kernel_traitsILi256ELi64ELi64ELi4ELb0ELb0EN7cutlass10bfloat16_tE19Flash_kernel_traitsILi256ELi64ELi64ELi4ES3_EELb0ELb0ELb0ELb0ELb0ELb1ELb0ELb0EEEvNS_16Flash_fwd_paramsE --------------------------
	.section	.nv.info._ZN5flash24flash_fwd_splitkv_kernelI23Flash_fwd_kernel_traitsILi256ELi64ELi64ELi4ELb0ELb0EN7cutlass10bfloat16_tE19Flash_kernel_traitsILi256ELi64ELi64ELi4ES3_EELb0ELb0ELb0ELb0ELb0ELb1ELb0ELb0EEEvNS_16Flash_fwd_paramsE,"",@"SHT_CUDA_INFO"
	.sectionflags	@""
	.align	4


	//----- nvinfo : EIATTR_CUDA_API_VERSION
	.align		4
        /*0000*/ 	.byte	0x04, 0x37
        /*0002*/ 	.short	(.L_652 - .L_651)
.L_651:
        /*0004*/ 	.word	0x00000082


	//----- nvinfo : EIATTR_KPARAM_INFO
	.align		4
.L_652:
        /*0008*/ 	.byte	0x04, 0x17
        /*000a*/ 	.short	(.L_654 - .L_653)
.L_653:
        /*000c*/ 	.word	0x00000000
        /*0010*/ 	.short	0x0000
        /*0012*/ 	.short	0x0000
        /*0014*/ 	.byte	0x00, 0xf0, 0x41, 0x07


	//----- nvinfo : EIATTR_SPARSE_MMA_MASK
	.align		4
.L_654:
        /*0018*/ 	.byte	0x03, 0x50
        /*001a*/ 	.short	0x0000


	//----- nvinfo : EIATTR_MAXREG_COUNT
	.align		4
        /*001c*/ 	.byte	0x03, 0x1b
        /*001e*/ 	.short	0x00ff


	//----- nvinfo : EIATTR_NUM_BARRIERS
	.align		4
        /*0020*/ 	.byte	0x02, 0x4c
        /*0022*/ 	.byte	0x01
	.zero		1


	//----- nvinfo : EIATTR_MERCURY_ISA_VERSION
	.align		4
        /*0024*/ 	.byte	0x03, 0x5f
        /*0026*/ 	.short	0x0101


	//----- nvinfo : EIATTR_COOP_GROUP_MASK_REGIDS
	.align		4
        /*0028*/ 	.byte	0x04, 0x29
        /*002a*/ 	.short	(.L_656 - .L_655)


	//   ....[0]....
.L_655:
        /*002c*/ 	.word	0xffffffff


	//   ....[1]....
        /*0030*/ 	.word	0xffffffff


	//   ....[2]....
        /*0034*/ 	.word	0xffffffff


	//   ....[3]....
        /*0038*/ 	.word	0xffffffff


	//   ....[4]....
        /*003c*/ 	.word	0xffffffff


	//   ....[5]....
        /*0040*/ 	.word	0xffffffff


	//   ....[6]....
        /*0044*/ 	.word	0xffffffff


	//   ....[7]....
        /*0048*/ 	.word	0xffffffff


	//   ....[8]....
        /*004c*/ 	.word	0xffffffff


	//   ....[9]....
        /*0050*/ 	.word	0xffffffff


	//   ....[10]....
        /*0054*/ 	.word	0xffffffff


	//   ....[11]....
        /*0058*/ 	.word	0xffffffff


	//----- nvinfo : EIATTR_COOP_GROUP_INSTR_OFFSETS
	.align		4
.L_656:
        /*005c*/ 	.byte	0x04, 0x28
        /*005e*/ 	.short	(.L_658 - .L_657)


	//   ....[0]....
.L_657:
        /*0060*/ 	.word	0x00005da0


	//   ....[1]....
        /*0064*/ 	.word	0x00005dc0


	//   ....[2]....
        /*0068*/ 	.word	0x00005e70


	//   ....[3]....
        /*006c*/ 	.word	0x00005e80


	//   ....[4]....
        /*0070*/ 	.word	0x00009dd0


	//   ....[5]....
        /*0074*/ 	.word	0x00009df0


	//   ....[6]....
        /*0078*/ 	.word	0x00009e60


	//   ....[7]....
        /*007c*/ 	.word	0x00009e70


	//   ....[8]....
        /*0080*/ 	.word	0x0000ba40


	//   ....[9]....
        /*0084*/ 	.word	0x0000ba80


	//   ....[10]....
        /*0088*/ 	.word	0x0000bb60


	//   ....[11]....
        /*008c*/ 	.word	0x0000bb80


	//----- nvinfo : EIATTR_VRC_CTA_INIT_COUNT
	.align		4
.L_658:
        /*0090*/ 	.byte	0x02, 0x4a
	.zero		1
	.zero		1


	//----- nvinfo : EIATTR_EXIT_INSTR_OFFSETS
	.align		4
        /*0094*/ 	.byte	0x04, 0x1c
        /*0096*/ 	.short	(.L_660 - .L_659)


	//   ....[0]....
.L_659:
        /*0098*/ 	.word	0x00000490


	//   ....[1]....
        /*009c*/ 	.word	0x00000eb0


	//   ....[2]....
        /*00a0*/ 	.word	0x00000ee0


	//   ....[3]....
        /*00a4*/ 	.word	0x0000d5e0


	//   ....[4]....
        /*00a8*/ 	.word	0x0000d720


	//   ....[5]....
        /*00ac*/ 	.word	0x0000d740


	//----- nvinfo : EIATTR_CRS_STACK_SIZE
	.align		4
.L_660:
        /*00b0*/ 	.byte	0x04, 0x1e
        /*00b2*/ 	.short	(.L_662 - .L_661)
.L_661:
        /*00b4*/ 	.word	0x00000000


	//----- nvinfo : EIATTR_CBANK_PARAM_SIZE
	.align		4
.L_662:
        /*00b8*/ 	.byte	0x03, 0x19
        /*00ba*/ 	.short	0x01d0


	//----- nvinfo : EIATTR_PARAM_CBANK
	.align		4
        /*00bc*/ 	.byte	0x04, 0x0a
        /*00be*/ 	.short	(.L_664 - .L_663)
	.align		4
.L_663:
        /*00c0*/ 	.word	index@(.nv.constant0._ZN5flash24flash_fwd_splitkv_kernelI23Flash_fwd_kernel_traitsILi256ELi64ELi64ELi4ELb0ELb0EN7cutlass10bfloat16_tE19Flash_kernel_traitsILi256ELi64ELi64ELi4ES3_EELb0ELb0ELb0ELb0ELb0ELb1ELb0ELb0EEEvNS_16Flash_fwd_paramsE)
        /*00c4*/ 	.short	0x0380
        /*00c6*/ 	.short	0x01d0


	//----- nvinfo : EIATTR_SW_WAR
	.align		4
.L_664:
        /*00c8*/ 	.byte	0x04, 0x36
        /*00ca*/ 	.short	(.L_666 - .L_665)
.L_665:
        /*00cc*/ 	.word	0x00000008
.L_666:


//--------------------- .nv.info._ZN5flash24flash_fwd_splitkv_kernelI23Flash_fwd_kernel_traitsILi256ELi64ELi64ELi4ELb0ELb0EN7cutlass10bfloat16_tE19Flash_kernel_traitsILi256ELi64ELi64ELi4ES3_EELb0ELb0ELb0ELb0ELb0ELb0ELb0ELb1EEEvNS_16Flash_fwd_paramsE --------------------------
	.section	.nv.info._ZN5flash24flash_fwd_splitkv_kernelI23Flash_fwd_kernel_traitsILi256ELi64ELi64ELi4ELb0ELb0EN7cutlass10bfloat16_tE19Flash_kernel_traitsILi256ELi64ELi64ELi4ES3_EELb0ELb0ELb0ELb0ELb0ELb0ELb0ELb1EEEvNS_16Flash_fwd_paramsE,"",@"SHT_CUDA_INFO"
	.sectionflags	@""
	.align	4


	//----- nvinfo : EIATTR_CUDA_API_VERSION
	.align		4
        /*0000*/ 	.byte	0x04, 0x37
        /*0002*/ 	.short	(.L_668 - .L_667)
.L_667:
        /*0004*/ 	.word	0x00000082


	//----- nvinfo : EIATTR_KPARAM_INFO
	.align		4
.L_668:
        /*0008*/ 	.byte	0x04, 0x17
        /*000a*/ 	.short	(.L_670 - .L_669)
.L_669:
        /*000c*/ 	.word	0x00000000
        /*0010*/ 	.short	0x0000
        /*0012*/ 	.short	0x0000
        /*0014*/ 	.byte	0x00, 0xf0, 0x41, 0x07


	//----- nvinfo : EIATTR_SPARSE_MMA_MASK
	.align		4
.L_670:
        /*0018*/ 	.byte	0x03, 0x50
        /*001a*/ 	.short	0x0000


	//----- nvinfo : EIATTR_MAXREG_COUNT
	.align		4
        /*001c*/ 	.byte	0x03, 0x1b
        /*001e*/ 	.short	0x00ff


	//----- nvinfo : EIATTR_NUM_BARRIERS
	.align		4
        /*0020*/ 	.byte	0x02, 0x4c
        /*0022*/ 	.byte	0x01
	.zero		1


	//----- nvinfo : EIATTR_MERCURY_ISA_VERSION
	.align		4
        /*0024*/ 	.byte	0x03, 0x5f
        /*0026*/ 	.short	0x0101


	//----- nvinfo : EIATTR_COOP_GROUP_MASK_REGIDS
	.align		4
        /*0028*/ 	.byte	0x04, 0x29
        /*002a*/ 	.short	(.L_672 - .L_671)


	//   ....[0]....
.L_671:
        /*002c*/ 	.word	0xffffffff


	//   ....[1]....
        /*0030*/ 	.word	0xffffffff


	//   ....[2]....
        /*0034*/ 	.word	0xffffffff


	//   ....[3]....
        /*0038*/ 	.word	0xffffffff


	//   ....[4]....
        /*003c*/ 	.word	0xffffffff


	//   ....[5]....
        /*0040*/ 	.word	0xffffffff


	//   ....[6]....
        /*0044*/ 	.word	0xffffffff


	//   ....[7]....
        /*0048*/ 	.word	0xffffffff


	//   ....[8]....
        /*004c*/ 	.word	0xffffffff


	//   ....[9]....
        /*0050*/ 	.word	0xffffffff


	//   ....[10]....
        /*0054*/ 	.word	0xffffffff


	//   ....[11]....
        /*0058*/ 	.word	0xffffffff


	//----- nvinfo : EIATTR_COOP_GROUP_INSTR_OFFSETS
	.align		4
.L_672:
        /*005c*/ 	.byte	0x04, 0x28
        /*005e*/ 	.short	(.L_674 - .L_673)


	//   ....[0]....
.L_673:
        /*0060*/ 	.word	0x000190b0


	//   ....[1]....
        /*0064*/ 	.word	0x000190e0


	//   ....[2]....
        /*0068*/ 	.word	0x00019140


	//   ....[3]....
        /*006c*/ 	.word	0x00019160


	//   ....[4]....
        /*0070*/ 	.word	0x0001ce10


	//   ....[5]....
        /*0074*/ 	.word	0x0001ce20


	//   ....[6]....
        /*0078*/ 	.word	0x0001ce50


	//   ....[7]....
        /*007c*/ 	.word	0x0001ce60


	//   ....[8]....
        /*0080*/ 	.word	0x0001ea90


	//   ....[9]....
        /*0084*/ 	.word	0x0001ead0


	//   ....[10]....
        /*0088*/ 	.word	0x0001eba0


	//   ....[11]....
        /*008c*/ 	.word	0x0001ebc0


	//----- nvinfo : EIATTR_VRC_CTA_INIT_COUNT
	.align		4
.L_674:
        /*0090*/ 	.byte	0x02, 0x4a
	.zero		1
	.zero		1


	//----- nvinfo : EIATTR_EXIT_INSTR_OFFSETS
	.align		4
        /*0094*/ 	.byte	0x04, 0x1c
        /*0096*/ 	.short	(.L_676 - .L_675)


	//   ....[0]....
.L_675:
        /*0098*/ 	.word	0x00000470


	//   ....[1]....
        /*009c*/ 	.word	0x00000e50


	//   ....[2]....
        /*00a0*/ 	.word	0x00000e80


	//   ....[3]....
        /*00a4*/ 	.word	0x00020690


	//   ....[4]....
        /*00a8*/ 	.word	0x000207e0


	//   ....[5]....
        /*00ac*/ 	.word	0x00020800


	//----- nvinfo : EIATTR_CRS_STACK_SIZE
	.align		4
.L_676:
        /*00b0*/ 	.byte	0x04, 0x1e
        /*00b2*/ 	.short	(.L_678 - .L_677)
.L_677:
        /*00b4*/ 	.word	0x00000000


	//----- nvinfo : EIATTR_CBANK_PARAM_SIZE
	.align		4
.L_678:
        /*00b8*/ 	.byte	0x03, 0x19
        /*00ba*/ 	.short	0x01d0


	//----- nvinfo : EIATTR_PARAM_CBANK
	.align		4
        /*00bc*/ 	.byte	0x04, 0x0a
        /*00be*/ 	.short	(.L_680 - .L_679)
	.align		4
.L_679:
        /*00c0*/ 	.word	index@(.nv.constant0._ZN5flash24flash_fwd_splitkv_kernelI23Flash_fwd_kernel_traitsILi256ELi64ELi64ELi4ELb0ELb0EN7cutlass10bfloat16_tE19Flash_kernel_traitsILi256ELi64ELi64ELi4ES3_EELb0ELb0ELb0ELb0ELb0ELb0ELb0ELb1EEEvNS_16Flash_fwd_paramsE)
        /*00c4*/ 	.short	0x0380
        /*00c6*/ 	.short	0x01d0


	//----- nvinfo : EIATTR_SW_WAR
	.align		4
.L_680:
        /*00c8*/ 	.byte	0x04, 0x36
        /*00ca*/ 	.short	(.L_682 - .L_681)
.L_681:
        /*00cc*/ 	.word	0x00000008
.L_682:


//--------------------- .nv.info._ZN5flash24flash_fwd_splitkv_kernelI23Flash_fwd_kernel_traitsILi256ELi64ELi64ELi4ELb0ELb0EN7cutlass10bfloat16_tE19Flash_kernel_traitsILi256ELi64ELi64ELi4ES3_EELb0ELb0ELb0ELb0ELb0ELb1ELb0ELb1EEEvNS_16Flash_fwd_paramsE --------------------------
	.section	.nv.info._ZN5flash24flash_fwd_splitkv_kernelI23Flash_fwd_kernel_traitsILi256ELi64ELi64ELi4ELb0ELb0EN7cutlass10bfloat16_tE19Flash_kernel_traitsILi256ELi64ELi64ELi4ES3_EELb0ELb0ELb0ELb0ELb0ELb1ELb0ELb1EEEvNS_16Flash_fwd_paramsE,"",@"SHT_CUDA_INFO"
	.sectionflags	@""
	.align	4


	//----- nvinfo : EIATTR_CUDA_API_VERSION
	.align		4
        /*0000*/ 	.byte	0x04, 0x37
        /*0002*/ 	.short	(.L_684 - .L_683)
.L_683:
        /*0004*/ 	.word	0x00000082


	//----- nvinfo : EIATTR_KPARAM_INFO
	.align		4
.L_684:
        /*0008*/ 	.byte	0x04, 0x17
        /*000a*/ 	.short	(.L_686 - .L_685)
.L_685:
        /*000c*/ 	.word	0x00000000
        /*0010*/ 	.short	0x0000
        /*0012*/ 	.short	0x0000
        /*0014*/ 	.byte	0x00, 0xf0, 0x41, 0x07


	//----- nvinfo : EIATTR_SPARSE_MMA_MASK
	.align		4
.L_686:
        /*0018*/ 	.byte	0x03, 0x50
        /*001a*/ 	.short	0x0000


	//----- nvinfo : EIATTR_MAXREG_COUNT
	.align		4
        /*001c*/ 	.byte	0x03, 0x1b
        /*001e*/ 	.short	0x00ff


	//----- nvinfo : EIATTR_NUM_BARRIERS
	.align		4
        /*0020*/ 	.byte	0x02, 0x4c
        /*0022*/ 	.byte	0x01
	.zero		1


	//----- nvinfo : EIATTR_MERCURY_ISA_VERSION
	.align		4
        /*0024*/ 	.byte	0x03, 0x5f
        /*0026*/ 	.short	0x0101


	//----- nvinfo : EIATTR_COOP_GROUP_MASK_REGIDS
	.align		4
        /*0028*/ 	.byte	0x04, 0x29
        /*002a*/ 	.short	(.L_688 - .L_687)


	//   ....[0]....
.L_687:
        /*002c*/ 	.word	0xffffffff


	//   ....[1]....
        /*0030*/ 	.word	0xffffffff


	//   ....[2]....
        /*0034*/ 	.word	0xffffffff


	//   ....[3]....
        /*0038*/ 	.word	0xffffffff


	//   ....[4]....
        /*003c*/ 	.word	0xffffffff


	//   ....[5]....
        /*0040*/ 	.word	0xffffffff


	//   ....[6]....
        /*0044*/ 	.word	0xffffffff


	//   ....[7]....
        /*0048*/ 	.word	0xffffffff


	//   ....[8]....
        /*004c*/ 	.word	0xffffffff


	//   ....[9]....
        /*0050*/ 	.word	0xffffffff


	//   ....[10]....
        /*0054*/ 	.word	0xffffffff


	//   ....[11]....
        /*0058*/ 	.word	0xffffffff


	//----- nvinfo : EIATTR_COOP_GROUP_INSTR_OFFSETS
	.align		4
.L_688:
        /*005c*/ 	.byte	0x04, 0x28
        /*005e*/ 	.short	(.L_690 - .L_689)


	//   ....[0]....
.L_689:
        /*0060*/ 	.word	0x000194d0


	//   ....[1]....
        /*0064*/ 	.word	0x00019500


	//   ....[2]....
        /*0068*/ 	.word	0x00019560


	//   ....[3]....
        /*006c*/ 	.word	0x00019580


	//   ....[4]....
        /*0070*/ 	.word	0x0001d620


	//   ....[5]....
        /*0074*/ 	.word	0x0001d630


	//   ....[6]....
        /*0078*/ 	.word	0x0001d660


	//   ....[7]....
        /*007c*/ 	.word	0x0001d670


	//   ....[8]....
        /*0080*/ 	.word	0x0001f2b0


	//   ....[9]....
        /*0084*/ 	.word	0x0001f2f0


	//   ....[10]....
        /*0088*/ 	.word	0x0001f3c0


	//   ....[11]....
        /*008c*/ 	.word	0x0001f3e0


	//----- nvinfo : EIATTR_VRC_CTA_INIT_COUNT
	.align		4
.L_690:
        /*0090*/ 	.byte	0x02, 0x4a
	.zero		1
	.zero		1


	//----- nvinfo : EIATTR_EXIT_INSTR_OFFSETS
	.align		4
        /*0094*/ 	.byte	0x04, 0x1c
        /*0096*/ 	.short	(.L_692 - .L_691)


	//   ....[0]....
.L_691:
        /*0098*/ 	.word	0x00000470


	//   ....[1]....
        /*009c*/ 	.word	0x00000e50


	//   ....[2]....
        /*00a0*/ 	.word	0x00000e80


	//   ....[3]....
        /*00a4*/ 	.word	0x00020eb0


	//   ....[4]....
        /*00a8*/ 	.word	0x00021000


	//   ....[5]....
        /*00ac*/ 	.word	0x00021020


	//----- nvinfo : EIATTR_CRS_STACK_SIZE
	.align		4
.L_692:
        /*00b0*/ 	.byte	0x04, 0x1e
        /*00b2*/ 	.short	(.L_694 - .L_693)
.L_693:
        /*00b4*/ 	.word	0x00000000


	//----- nvinfo : EIATTR_CBANK_PARAM_SIZE
	.align		4
.L_694:
        /*00b8*/ 	.byte	0x03, 0x19
        /*00ba*/ 	.short	0x01d0


	//----- nvinfo : EIATTR_PARAM_CBANK
	.align		4
        /*00bc*/ 	.byte	0x04, 0x0a
        /*00be*/ 	.short	(.L_696 - .L_695)
	.align		4
.L_695:
        /*00c0*/ 	.word	index@(.nv.constant0._ZN5flash24flash_fwd_splitkv_kernelI23Flash_fwd_kernel_traitsILi256ELi64ELi64ELi4ELb0ELb0EN7cutlass10bfloat16_tE19Flash_kernel_traitsILi256ELi64ELi64ELi4ES3_EELb0ELb0ELb0ELb0ELb0ELb1ELb0ELb1EEEvNS_16Flash_fwd_paramsE)
        /*00c4*/ 	.short	0x0380
        /*00c6*/ 	.short	0x01d0


	//----- nvinfo : EIATTR_SW_WAR
	.align		4
.L_696:
        /*00c8*/ 	.byte	0x04, 0x36
        /*00ca*/ 	.short	(.L_698 - .L_697)
.L_697:
        /*00cc*/ 	.word	0x00000008
.L_698:


//--------------------- .nv.info._ZN5flash24flash_fwd_splitkv_kernelI23Flash_fwd_kernel_traitsILi256ELi64ELi64ELi4ELb0ELb0EN7cutlass10bfloat16_tE19Flash_kernel_traitsILi256ELi64ELi64ELi4ES3_EELb0ELb0ELb0ELb0ELb0ELb0ELb1ELb0EEEvNS_16Flash_fwd_paramsE --------------------------
	.section	.nv.info._ZN5flash24flash_fwd_splitkv_kernelI23Flash_fwd_kernel_traitsILi256ELi64ELi64ELi4ELb0ELb0EN7cutlass10bfloat16_tE19Flash_kernel_traitsILi256ELi64ELi64ELi4ES3_EELb0ELb0ELb0ELb0ELb0ELb0ELb1ELb0EEEvNS_16Flash_fwd_paramsE,"",@"SHT_CUDA_INFO"
	.sectionflags	@""
	.align	4


	//----- nvinfo : EIATTR_CUDA_API_VERSION
	.align		4
        /*0000*/ 	.byte	0x04, 0x37
        /*0002*/ 	.short	(.L_700 - .L_699)
.L_699:
        /*0004*/ 	.word	0x00000082


	//----- nvinfo : EIATTR_KPARAM_INFO
	.align		4
.L_700:
        /*0008*/ 	.byte	0x04, 0x17
        /*000a*/ 	.short	(.L_702 - .L_701)
.L_701:
        /*000c*/ 	.word	0x00000000
        /*0010*/ 	.short	0x0000
        /*0012*/ 	.short	0x0000
        /*0014*/ 	.byte	0x00, 0xf0, 0x41, 0x07


	//----- nvinfo : EIATTR_SPARSE_MMA_MASK
	.align		4
.L_702:
        /*0018*/ 	.byte	0x03, 0x50
        /*001a*/ 	.short	0x0000


	//----- nvinfo : EIATTR_MAXREG_COUNT
	.align		4
        /*001c*/ 	.byte	0x03, 0x1b
        /*001e*/ 	.short	0x00ff


	//----- nvinfo : EIATTR_NUM_BARRIERS
	.align		4
        /*0020*/ 	.byte	0x02, 0x4c
        /*0022*/ 	.byte	0x01
	.zero		1


	//----- nvinfo : EIATTR_MERCURY_ISA_VERSION
	.align		4
        /*0024*/ 	.byte	0x03, 0x5f
        /*0026*/ 	.short	0x0101


	//----- nvinfo : EIATTR_COOP_GROUP_MASK_REGIDS
	.align		4
        /*0028*/ 	.byte	0x04, 0x29
        /*002a*/ 	.short	(.L_704 - .L_703)


	//   ....[0]....
.L_703:
        /*002c*/ 	.word	0xffffffff


	//   ....[1]....
        /*0030*/ 	.word	0xffffffff


	//   ....[2]....
        /*0034*/ 	.word	0xffffffff


	//   ....[3]....
        /*0038*/ 	.word	0xffffffff


	//   ....[4]....
        /*003c*/ 	.word	0xffffffff


	//   ....[5]....
        /*0040*/ 	.word	0xffffffff


	//   ....[6]....
        /*0044*/ 	.word	0xffffffff


	//   ....[7]....
        /*0048*/ 	.word	0xffffffff


	//   ....[8]....
        /*004c*/ 	.word	0xffffffff


	//   ....[9]....
        /*0050*/ 	.word	0xffffffff


	//   ....[10]....
        /*0054*/ 	.word	0xffffffff


	//   ....[11]....
        /*0058*/ 	.word	0xffffffff


	//----- nvinfo : EIATTR_COOP_GROUP_INSTR_OFFSETS
	.align		4
.L_704:
        /*005c*/ 	.byte	0x04, 0x28
        /*005e*/ 	.short	(.L_706 - .L_705)


	//   ....[0]....
.L_705:
        /*0060*/ 	.word	0x000063f0


	//   ....[1]....
        /*0064*/ 	.word	0x00006410


	//   ....[2]....
        /*0068*/ 	.word	0x000064c0


	//   ....[3]....
        /*006c*/ 	.word	0x000064d0


	//   ....[4]....
        /*0070*/ 	.word	0x0000a010


	//   ....[5]....
        /*0074*/ 	.word	0x0000a020


	//   ....[6]....
        /*0078*/ 	.word	0x0000a050


	//   ....[7]....
        /*007c*/ 	.word	0x0000a060


	//   ....[8]....
        /*0080*/ 	.word	0x0000bc90


	//   ....[9]....
        /*0084*/ 	.word	0x0000bcd0


	//   ....[10]....
        /*0088*/ 	.word	0x0000be30


	//   ....[11]....
        /*008c*/ 	.word	0x0000be40


	//----- nvinfo : EIATTR_VRC_CTA_INIT_COUNT
	.align		4
.L_706:
        /*0090*/ 	.byte	0x02, 0x4a
	.zero		1
	.zero		1


	//----- nvinfo : EIATTR_EXIT_INSTR_OFFSETS
	.align		4
        /*0094*/ 	.byte	0x04, 0x1c
        /*0096*/ 	.short	(.L_708 - .L_707)


	//   ....[0]....
.L_707:
        /*0098*/ 	.word	0x00000570


	//   ....[1]....
        /*009c*/ 	.word	0x00001920


	//   ....[2]....
        /*00a0*/ 	.word	0x00001950


	//   ....[3]....
        /*00a4*/ 	.word	0x0000db90


	//   ....[4]....
        /*00a8*/ 	.word	0x0000dcb0


	//   ....[5]....
        /*00ac*/ 	.word	0x0000dd00


	//----- nvinfo : EIATTR_CRS_STACK_SIZE
	.align		4
.L_708:
        /*00b0*/ 	.byte	0x04, 0x1e
        /*00b2*/ 	.short	(.L_710 - .L_709)
.L_709:
        /*00b4*/ 	.word	0x00000000


	//----- nvinfo : EIATTR_CBANK_PARAM_SIZE
	.align		4
.L_710:
        /*00b8*/ 	.byte	0x03, 0x19
        /*00ba*/ 	.short	0x01d0


	//----- nvinfo : EIATTR_PARAM_CBANK
	.align		4
        /*00bc*/ 	.byte	0x04, 0x0a
        /*00be*/ 	.short	(.L_712 - .L_711)
	.align		4
.L_711:
        /*00c0*/ 	.word	index@(.nv.constant0._ZN5flash24flash_fwd_splitkv_kernelI23Flash_fwd_kernel_traitsILi256ELi64ELi64ELi4ELb0ELb0EN7cutlass10bfloat16_tE19Flash_kernel_traitsILi256ELi64ELi64ELi4ES3_EELb0ELb0ELb0ELb0ELb0ELb0ELb1ELb0EEEvNS_16Flash_fwd_paramsE)
        /*00c4*/ 	.short	0x0380
        /*00c6*/ 	.short	0x01d0


	//----- nvinfo : EIATTR_SW_WAR
	.align		4
.L_712:
        /*00c8*/ 	.byte	0x04, 0x36
        /*00ca*/ 	.short	(.L_714 - .L_713)
.L_713:
        /*00cc*/ 	.word	0x00000008
.L_714:


//--------------------- .nv.info._ZN5flash24flash_fwd_splitkv_kernelI23Flash_fwd_kernel_traitsILi256ELi64ELi64ELi4ELb0ELb0EN7cutlass10bfloat16_tE19Flash_kernel_traitsILi256ELi64ELi64ELi4ES3_EELb0ELb0ELb0ELb0ELb0ELb1ELb1ELb0EEEvNS_16Flash_fwd_paramsE --------------------------
	.section	.nv.info._ZN5flash24flash_fwd_splitkv_kernelI23Flash_fwd_kernel_traitsILi256ELi64ELi64ELi4ELb0ELb0EN7cutlass10bfloat16_tE19Flash_kernel_traitsILi256ELi64ELi64ELi4ES3_EELb0ELb0ELb0ELb0ELb0ELb1ELb1ELb0EEEvNS_16Flash_fwd_paramsE,"",@"SHT_CUDA_INFO"
	.sectionflags	@""
	.align	4


	//----- nvinfo : EIATTR_CUDA_API_VERSION
	.align		4
        /*0000*/ 	.byte	0x04, 0x37
        /*0002*/ 	.short	(.L_716 - .L_715)
.L_715:
        /*0004*/ 	.word	0x00000082


	//----- nvinfo : EIATTR_KPARAM_INFO
	.align		4
.L_716:
        /*0008*/ 	.byte	0x04, 0x17
        /*000a*/ 	.short	(.L_718 - .L_717)
.L_717:
        /*000c*/ 	.word	0x00000000
        /*0010*/ 	.short	0x0000
        /*0012*/ 	.short	0x0000
        /*0014*/ 	.byte	0x00, 0xf0, 0x41, 0x07


	//----- nvinfo : EIATTR_SPARSE_MMA_MASK
	.align		4
.L_718:
        /*0018*/ 	.byte	0x03, 0x50
        /*001a*/ 	.short	0x0000


	//----- nvinfo : EIATTR_MAXREG_COUNT
	.align		4
        /*001c*/ 	.byte	0x03, 0x1b
        /*001e*/ 	.short	0x00ff


	//----- nvinfo : EIATTR_NUM_BARRIERS
	.align		4
        /*0020*/ 	.byte	0x02, 0x4c
        /*0022*/ 	.byte	0x01
	.zero		1


	//----- nvinfo : EIATTR_MERCURY_ISA_VERSION
	.align		4
        /*0024*/ 	.byte	0x03, 0x5f
        /*0026*/ 	.short	0x0101


	//----- nvinfo : EIATTR_COOP_GROUP_MASK_REGIDS
	.align		4
        /*0028*/ 	.byte	0x04, 0x29
        /*002a*/ 	.short	(.L_720 - .L_719)


	//   ....[0]....
.L_719:
        /*002c*/ 	.word	0xffffffff


	//   ....[1]....
        /*0030*/ 	.word	0xffffffff


	//   ....[2]....
        /*0034*/ 	.word	0xffffffff


	//   ....[3]....
        /*0038*/ 	.word	0xffffffff


	//   ....[4]....
        /*003c*/ 	.word	0xffffffff


	//   ....[5]....
        /*0040*/ 	.word	0xffffffff


	//   ....[6]....
        /*0044*/ 	.word	0xffffffff


	//   ....[7]....
        /*0048*/ 	.word	0xffffffff


	//   ....[8]....
        /*004c*/ 	.word	0xffffffff


	//   ....[9]....
        /*0050*/ 	.word	0xffffffff


	//   ....[10]....
        /*0054*/ 	.word	0xffffffff


	//   ....[11]....
        /*0058*/ 	.word	0xffffffff


	//----- nvinfo : EIATTR_COOP_GROUP_INSTR_OFFSETS
	.align		4
.L_720:
        /*005c*/ 	.byte	0x04, 0x28
        /*005e*/ 	.short	(.L_722 - .L_721)


	//   ....[0]....
.L_721:
        /*0060*/ 	.word	0x00006800


	//   ....[1]....
        /*0064*/ 	.word	0x00006820


	//   ....[2]....
        /*0068*/ 	.word	0x000068d0


	//   ....[3]....
        /*006c*/ 	.word	0x000068e0


	//   ....[4]....
        /*0070*/ 	.word	0x0000a830


	//   ....[5]....
        /*0074*/ 	.word	0x0000a850


	//   ....[6]....
        /*0078*/ 	.word	0x0000a8c0


	//   ....[7]....
        /*007c*/ 	.word	0x0000a8d0


	//   ....[8]....
        /*0080*/ 	.word	0x0000c4a0


	//   ....[9]....
        /*0084*/ 	.word	0x0000c4e0


	//   ....[10]....
        /*0088*/ 	.word	0x0000c640


	//   ....[11]....
        /*008c*/ 	.word	0x0000c650


	//----- nvinfo : EIATTR_VRC_CTA_INIT_COUNT
	.align		4
.L_722:
        /*0090*/ 	.byte	0x02, 0x4a
	.zero		1
	.zero		1


	//----- nvinfo : EIATTR_EXIT_INSTR_OFFSETS
	.align		4
        /*0094*/ 	.byte	0x04, 0x1c
        /*0096*/ 	.short	(.L_724 - .L_723)


	//   ....[0]....
.L_723:
        /*0098*/ 	.word	0x00000570


	//   ....[1]....
        /*009c*/ 	.word	0x00001920


	//   ....[2]....
        /*00a0*/ 	.word	0x00001950


	//   ....[3]....
        /*00a4*/ 	.word	0x0000e3a0


	//   ....[4]....
        /*00a8*/ 	.word	0x0000e4c0


	//   ....[5]....
        /*00ac*/ 	.word	0x0000e510


	//----- nvinfo : EIATTR_CRS_STACK_SIZE
	.align		4
.L_724:
        /*00b0*/ 	.byte	0x04, 0x1e
        /*00b2*/ 	.short	(.L_726 - .L_725)
.L_725:
        /*00b4*/ 	.word	0x00000000


	//----- nvinfo : EIATTR_CBANK_PARAM_SIZE
	.align		4
.L_726:
        /*00b8*/ 	.byte	0x03, 0x19
        /*00ba*/ 	.short	0x01d0


	//----- nvinfo : EIATTR_PARAM_CBANK
	.align		4
        /*00bc*/ 	.byte	0x04, 0x0a
        /*00be*/ 	.short	(.L_728 - .L_727)
	.align		4
.L_727:
        /*00c0*/ 	.word	index@(.nv.constant0._ZN5flash24flash_fwd_splitkv_kernelI23Flash_fwd_kernel_traitsILi256ELi64ELi64ELi4ELb0ELb0EN7cutlass10bfloat16_tE19Flash_kernel_traitsILi256ELi64ELi64ELi4ES3_EELb0ELb0ELb0ELb0ELb0ELb1ELb1ELb0EEEvNS_16Flash_fwd_paramsE)
        /*00c4*/ 	.short	0x0380
        /*00c6*/ 	.short	0x01d0


	//----- nvinfo : EIATTR_SW_WAR
	.align		4
.L_728:
        /*00c8*/ 	.byte	0x04, 0x36
        /*00ca*/ 	.short	(.L_730 - .L_729)
.L_729:
        /*00cc*/ 	.word	0x00000008
.L_730:


//--------------------- .nv.info._ZN5flash24flash_fwd_splitkv_kernelI23Flash_fwd_kernel_traitsILi256ELi64ELi64ELi4ELb0ELb0EN7cutlass10bfloat16_tE19Flash_kernel_traitsILi256ELi64ELi64ELi4ES3_EELb0ELb0ELb0ELb0ELb0ELb0ELb1ELb1EEEvNS_16Flash_fwd_paramsE --------------------------
	.section	.nv.info._ZN5flash24flash_fwd_splitkv_kernelI23Flash_fwd_kernel_traitsILi256ELi64ELi64ELi4ELb0ELb0EN7cutlass10bfloat16_tE19Flash_kernel_traitsILi256ELi64ELi64ELi4ES3_EELb0ELb0ELb0ELb0ELb0ELb0ELb1ELb1EEEvNS_16Flash_fwd_paramsE,"",@"SHT_CUDA_INFO"
	.sectionflags	@""
	.align	4


	//----- nvinfo : EIATTR_CUDA_API_VERSION
	.align		4
        /*0000*/ 	.byte	0x04, 0x37
        /*0002*/ 	.short	(.L_732 - .L_731)
.L_731:
        /*0004*/ 	.word	0x00000082


	//----- nvinfo : EIATTR_KPARAM_INFO
	.align		4
.L_732:
        /*0008*/ 	.byte	0x04, 0x17
        /*000a*/ 	.short	(.L_734 - .L_733)
.L_733:
        /*000c*/ 	.word	0x00000000
        /*0010*/ 	.short	0x0000
        /*0012*/ 	.short	0x0000
        /*0014*/ 	.byte	0x00, 0xf0, 0x41, 0x07


	//----- nvinfo : EIATTR_SPARSE_MMA_MASK
	.align		4
.L_734:
        /*0018*/ 	.byte	0x03, 0x50
        /*001a*/ 	.short	0x0000


	//----- nvinfo : EIATTR_MAXREG_COUNT
	.align		4
        /*001c*/ 	.byte	0x03, 0x1b
        /*001e*/ 	.short	0x00ff


	//----- nvinfo : EIATTR_NUM_BARRIERS
	.align		4
        /*0020*/ 	.byte	0x02, 0x4c
        /*0022*/ 	.byte	0x01
	.zero		1


	//----- nvinfo : EIATTR_MERCURY_ISA_VERSION
	.align		4
        /*0024*/ 	.byte	0x03, 0x5f
        /*0026*/ 	.short	0x0101


	//----- nvinfo : EIATTR_COOP_GROUP_MASK_REGIDS
	.align		4
        /*0028*/ 	.byte	0x04, 0x29
        /*002a*/ 	.short	(.L_736 - .L_735)


	//   ....[0]....
.L_735:
        /*002c*/ 	.word	0xffffffff


	//   ....[1]....
        /*0030*/ 	.word	0xffffffff


	//   ....[2]....
        /*0034*/ 	.word	0xffffffff


	//   ....[3]....
        /*0038*/ 	.word	0xffffffff


	//   ....[4]....
        /*003c*/ 	.word	0xffffffff


	//   ....[5]....
        /*0040*/ 	.word	0xffffffff


	//   ....[6]....
        /*0044*/ 	.word	0xffffffff


	//   ....[7]....
        /*0048*/ 	.word	0xffffffff


	//   ....[8]....
        /*004c*/ 	.word	0xffffffff


	//   ....[9]....
        /*0050*/ 	.word	0xffffffff


	//   ....[10]....
        /*0054*/ 	.word	0xffffffff


	//   ....[11]....
        /*0058*/ 	.word	0xffffffff


	//----- nvinfo : EIATTR_COOP_GROUP_INSTR_OFFSETS
	.align		4
.L_736:
        /*005c*/ 	.byte	0x04, 0x28
        /*005e*/ 	.short	(.L_738 - .L_737)


	//   ....[0]....
.L_737:
        /*0060*/ 	.word	0x00019d70


	//   ....[1]....
        /*0064*/ 	.word	0x00019da0


	//   ....[2]....
        /*0068*/ 	.word	0x00019e60


	//   ....[3]....
        /*006c*/ 	.word	0x00019e70


	//   ....[4]....
        /*0070*/ 	.word	0x0001dab0


	//   ....[5]....
        /*0074*/ 	.word	0x0001dac0


	//   ....[6]....
        /*0078*/ 	.word	0x0001daf0


	//   ....[7]....
        /*007c*/ 	.word	0x0001db00


	//   ....[8]....
        /*0080*/ 	.word	0x0001f730


	//   ....[9]....
        /*0084*/ 	.word	0x0001f770


	//   ....[10]....
        /*0088*/ 	.word	0x0001f8c0


	//   ....[11]....
        /*008c*/ 	.word	0x0001f900


	//----- nvinfo : EIATTR_VRC_CTA_INIT_COUNT
	.align		4
.L_738:
        /*0090*/ 	.byte	0x02, 0x4a
	.zero		1
	.zero		1


	//----- nvinfo : EIATTR_EXIT_INSTR_OFFSETS
	.align		4
        /*0094*/ 	.byte	0x04, 0x1c
        /*0096*/ 	.short	(.L_740 - .L_739)


	//   ....[0]....
.L_739:
        /*0098*/ 	.word	0x00000560


	//   ....[1]....
        /*009c*/ 	.word	0x00001920


	//   ....[2]....
        /*00a0*/ 	.word	0x00001950


	//   ....[3]....
        /*00a4*/ 	.word	0x00021670


	//   ....[4]....
        /*00a8*/ 	.word	0x00021790


	//   ....[5]....
        /*00ac*/ 	.word	0x000217e0


	//----- nvinfo : EIATTR_CRS_STACK_SIZE
	.align		4
.L_740:
        /*00b0*/ 	.byte	0x04, 0x1e
        /*00b2*/ 	.short	(.L_742 - .L_741)
.L_741:
        /*00b4*/ 	.word	0x00000000


	//----- nvinfo : EIATTR_CBANK_PARAM_SIZE
	.align		4
.L_742:
        /*00b8*/ 	.byte	0x03, 0x19
        /*00ba*/ 	.short	0x01d0


	//----- nvinfo : EIATTR_PARAM_CBANK
	.align		4
        /*00bc*/ 	.byte	0x04, 0x0a
        /*00be*/ 	.short	(.L_744 - .L_743)
	.align		4
.L_743:
        /*00c0*/ 	.word	index@(.nv.constant0._ZN5flash24flash_fwd_splitkv_kernelI23Flash_fwd_kernel_traitsILi256ELi64ELi64ELi4ELb0ELb0EN7cutlass10bfloat16_tE19Flash_kernel_traitsILi256ELi64ELi64ELi4ES3_EELb0ELb0ELb0ELb0ELb0ELb0ELb1ELb1EEEvNS_16Flash_fwd_paramsE)
        /*00c4*/ 	.short	0x0380
        /*00c6*/ 	.short	0x01d0


	//----- nvinfo : EIATTR_SW_WAR
	.align		4
.L_744:
        /*00c8*/ 	.byte	0x04, 0x36
        /*00ca*/ 	.short	(.L_746 - .L_745)
.L_745:
        /*00cc*/ 	.word	0x00000008
.L_746:


//--------------------- .nv.info._ZN5flash24flash_fwd_splitkv_kernelI23Flash_fwd_kernel_traitsILi256ELi64ELi64ELi4ELb0ELb0EN7cutlass10bfloat16_tE19Flash_kernel_traitsILi256ELi64ELi64ELi4ES3_EELb0ELb0ELb0ELb0ELb0ELb1ELb1ELb1EEEvNS_16Flash_fwd_paramsE --------------------------
	.section	.nv.info._ZN5flash24flash_fwd_splitkv_kernelI23Flash_fwd_kernel_traitsILi256ELi64ELi64ELi4ELb0ELb0EN7cutlass10bfloat16_tE19Flash_kernel_traitsILi256ELi64ELi64ELi4ES3_EELb0ELb0ELb0ELb0ELb0ELb1ELb1ELb1EEEvNS_16Flash_fwd_paramsE,"",@"SHT_CUDA_INFO"
	.sectionflags	@""
	.align	4


	//----- nvinfo : EIATTR_CUDA_API_VERSION
	.align		4
        /*0000*/ 	.byte	0x04, 0x37
        /*0002*/ 	.short	(.L_748 - .L_747)
.L_747:
        /*0004*/ 	.word	0x00000082


	//----- nvinfo : EIATTR_KPARAM_INFO
	.align		4
.L_748:
        /*0008*/ 	.byte	0x04, 0x17
        /*000a*/ 	.short	(.L_750 - .L_749)
.L_749:
        /*000c*/ 	.word	0x00000000
        /*0010*/ 	.short	0x0000
        /*0012*/ 	.short	0x0000
        /*0014*/ 	.byte	0x00, 0xf0, 0x41, 0x07


	//----- nvinfo : EIATTR_SPARSE_MMA_MASK
	.align		4
.L_750:
        /*0018*/ 	.byte	0x03, 0x50
        /*001a*/ 	.short	0x0000


	//----- nvinfo : EIATTR_MAXREG_COUNT
	.align		4
        /*001c*/ 	.byte	0x03, 0x1b
        /*001e*/ 	.short	0x00ff


	//----- nvinfo : EIATTR_NUM_BARRIERS
	.align		4
        /*0020*/ 	.byte	0x02, 0x4c
        /*0022*/ 	.byte	0x01
	.zero		1


	//----- nvinfo : EIATTR_MERCURY_ISA_VERSION
	.align		4
        /*0024*/ 	.byte	0x03, 0x5f
        /*0026*/ 	.short	0x0101


	//----- nvinfo : EIATTR_COOP_GROUP_MASK_REGIDS
	.align		4
        /*0028*/ 	.byte	0x04, 0x29
        /*002a*/ 	.short	(.L_752 - .L_751)


	//   ....[0]....
.L_751:
        /*002c*/ 	.word	0xffffffff


	//   ....[1]....
        /*0030*/ 	.word	0xffffffff


	//   ....[2]....
        /*0034*/ 	.word	0xffffffff


	//   ....[3]....
        /*0038*/ 	.word	0xffffffff


	//   ....[4]....
        /*003c*/ 	.word	0xffffffff


	//   ....[5]....
        /*0040*/ 	.word	0xffffffff


	//   ....[6]....
        /*0044*/ 	.word	0xffffffff


	//   ....[7]....
        /*0048*/ 	.word	0xffffffff


	//   ....[8]....
        /*004c*/ 	.word	0xffffffff


	//   ....[9]....
        /*0050*/ 	.word	0xffffffff


	//   ....[10]....
        /*0054*/ 	.word	0xffffffff


	//   ....[11]....
        /*0058*/ 	.word	0xffffffff


	//----- nvinfo : EIATTR_COOP_GROUP_INSTR_OFFSETS
	.align		4
.L_752:
        /*005c*/ 	.byte	0x04, 0x28
        /*005e*/ 	.short	(.L_754 - .L_753)


	//   ....[0]....
.L_753:
        /*0060*/ 	.word	0x0001a190


	//   ....[1]....
        /*0064*/ 	.word	0x0001a1c0


	//   ....[2]....
        /*0068*/ 	.word	0x0001a280


	//   ....[3]....
        /*006c*/ 	.word	0x0001a290


	//   ....[4]....
        /*0070*/ 	.word	0x0001e2d0


	//   ....[5]....
        /*0074*/ 	.word	0x0001e2f0


	//   ....[6]....
        /*0078*/ 	.word	0x0001e340


	//   ....[7]....
        /*007c*/ 	.word	0x0001e350


	//   ....[8]....
        /*0080*/ 	.word	0x0001ff50


	//   ....[9]....
        /*0084*/ 	.word	0x0001ff90


	//   ....[10]....
        /*0088*/ 	.word	0x000200e0


	//   ....[11]....
        /*008c*/ 	.word	0x00020120


	//----- nvinfo : EIATTR_VRC_CTA_INIT_COUNT
	.align		4
.L_754:
        /*0090*/ 	.byte	0x02, 0x4a
	.zero		1
	.zero		1


	//----- nvinfo : EIATTR_EXIT_INSTR_OFFSETS
	.align		4
        /*0094*/ 	.byte	0x04, 0x1c
        /*0096*/ 	.short	(.L_756 - .L_755)


	//   ....[0]....
.L_755:
        /*0098*/ 	.word	0x00000560


	//   ....[1]....
        /*009c*/ 	.word	0x00001920


	//   ....[2]....
        /*00a0*/ 	.word	0x00001950


	//   ....[3]....
        /*00a4*/ 	.word	0x00021e90


	//   ....[4]....
        /*00a8*/ 	.word	0x00021fb0


	//   ....[5]....
        /*00ac*/ 	.word	0x00022000


	//----- nvinfo : EIATTR_CRS_STACK_SIZE
	.align		4
.L_756:
        /*00b0*/ 	.byte	0x04, 0x1e
        /*00b2*/ 	.short	(.L_758 - .L_757)
.L_757:
        /*00b4*/ 	.word	0x00000000


	//----- nvinfo : EIATTR_CBANK_PARAM_SIZE
	.align		4
.L_758:
        /*00b8*/ 	.byte	0x03, 0x19
        /*00ba*/ 	.short	0x01d0


	//----- nvinfo : EIATTR_PARAM_CBANK
	.align		4
        /*00bc*/ 	.byte	0x04, 0x0a
        /*00be*/ 	.short	(.L_760 - .L_759)
	.align		4
.L_759:
        /*00c0*/ 	.word	index@(.nv.constant0._ZN5flash24flash_fwd_splitkv_kernelI23Flash_fwd_kernel_traitsILi256ELi64ELi64ELi4ELb0ELb0EN7cutlass10bfloat16_tE19Flash_kernel_traitsILi256ELi64ELi64ELi4ES3_EELb0ELb0ELb0ELb0ELb0ELb1ELb1ELb1EEEvNS_16Flash_fwd_paramsE)
        /*00c4*/ 	.short	0x0380
        /*00c6*/ 	.short	0x01d0


	//----- nvinfo : EIATTR_SW_WAR
	.align		4
.L_760:
        /*00c8*/ 	.byte	0x04, 0x36
        /*00ca*/ 	.short	(.L_762 - .L_761)
.L_761:
        /*00cc*/ 	.word	0x00000008
.L_762:


//--------------------- .nv.info._ZN5flash24flash_fwd_splitkv_kernelI23Flash_fwd_kernel_traitsILi256ELi64ELi64ELi4ELb0ELb0EN7cutlass10bfloat16_tE19Flash_kernel_traitsILi256ELi64ELi64ELi4ES3_EELb0ELb1ELb0ELb0ELb0ELb0ELb0ELb0EEEvNS_16Flash_fwd_paramsE --------------------------
	.section	.nv.info._ZN5flash24flash_fwd_splitkv_kernelI23Flash_fwd_kernel_traitsILi256ELi64ELi64ELi4ELb0ELb0EN7cutlass10bfloat16_tE19Flash_kernel_traitsILi256ELi64ELi64ELi4ES3_EELb0ELb1ELb0ELb0ELb0ELb0ELb0ELb0EEEvNS_16Flash_fwd_paramsE,"",@"SHT_CUDA_INFO"
	.sectionflags	@""
	.align	4


	//----- nvinfo : EIATTR_CUDA_API_VERSION
	.align		4
        /*0000*/ 	.byte	0x04, 0x37
        /*0002*/ 	.short	(.L_764 - .L_763)
.L_763:
        /*0004*/ 	.word	0x00000082


	//----- nvinfo : EIATTR_KPARAM_INFO
	.align		4
.L_764:
        /*0008*/ 	.byte	0x04, 0x17
        /*000a*/ 	.short	(.L_766 - .L_765)
.L_765:
        /*000c*/ 	.word	0x00000000
        /*0010*/ 	.short	0x0000
        /*0012*/ 	.short	0x0000
        /*0014*/ 	.byte	0x00, 0xf0, 0x41, 0x07


	//----- nvinfo : EIATTR_SPARSE_MMA_MASK
	.align		4
.L_766:
        /*0018*/ 	.byte	0x03, 0x50
        /*001a*/ 	.short	0x0000


	//----- nvinfo : EIATTR_MAXREG_COUNT
	.align		4
        /*001c*/ 	.byte	0x03, 0x1b
        /*001e*/ 	.short	0x00ff


	//----- nvinfo : EIATTR_NUM_BARRIERS
	.align		4
        /*0020*/ 	.byte	0x02, 0x4c
        /*0022*/ 	.byte	0x01
	.zero		1


	//----- nvinfo : EIATTR_MERCURY_ISA_VERSION
	.align		4
        /*0024*/ 	.byte	0x03, 0x5f
        /*0026*/ 	.short	0x0101


	//----- nvinfo : EIATTR_COOP_GROUP_MASK_REGIDS
	.align		4
        /*0028*/ 	.byte	0x04, 0x29
        /*002a*/ 	.short	(.L_768 - .L_767)


	//   ....[0]....
.L_767:
        /*002c*/ 	.word	0xffffffff


	//   ....[1]....
        /*0030*/ 	.word	0xffffffff


	//   ....[2]....
        /*0034*/ 	.word	0xffffffff


	//   ....[3]....
        /*0038*/ 	.word	0xffffffff


	//   ....[4]....
        /*003c*/ 	.word	0xffffffff


	//   ....[5]....
        /*0040*/ 	.word	0xffffffff


	//   ....[6]....
        /*0044*/ 	.word	0xffffffff


	//   ....[7]....
        /*0048*/ 	.word	0xffffffff


	//   ....[8]....
        /*004c*/ 	.word	0xffffffff


	//   ....[9]....
        /*0050*/ 	.word	0xffffffff


	//   ....[10]....
        /*0054*/ 	.word	0xffffffff


	//   ....[11]....
        /*0058*/ 	.word	0xffffffff


	//   ....[12]....
        /*005c*/ 	.word	0xffffffff


	//   ....[13]....
        /*0060*/ 	.word	0xffffffff


	//   ....[14]....
        /*0064*/ 	.word	0xffffffff


	//   ....[15]....
        /*0068*/ 	.word	0xffffffff


	//----- nvinfo : EIATTR_COOP_GROUP_INSTR_OFFSETS
	.align		4
.L_768:
        /*006c*/ 	.byte	0x04, 0x28
        /*006e*/ 	.short	(.L_770 - .L_769)


	//   ....[0]....
.L_769:
        /*0070*/ 	.word	0x00006260


	//   ....[1]....
        /*0074*/ 	.word	0x00006290


	//   ....[2]....
        /*0078*/ 	.word	0x000062b0


	//   ....[3]....
        /*007c*/ 	.word	0x000062d0


	//   ....[4]....
        /*0080*/ 	.word	0x0000a260


	//   ....[5]....
        /*0084*/ 	.word	0x0000a2a0


	//   ....[6]....
        /*0088*/ 	.word	0x0000a2c0


	//   ....[7]....
        /*008c*/ 	.word	0x0000a2e0


	//   ....[8]....
        /*0090*/ 	.word	0x0000f0b0


	//   ....[9]....
        /*0094*/ 	.word	0x0000f110


	//   ....[10]....
        /*0098*/ 	.word	0x0000f150


	//   ....[11]....
        /*009c*/ 	.word	0x0000f170


	//   ....[12]....
        /*00a0*/ 	.word	0x00010db0


	//   ....[13]....
        /*00a4*/ 	.word	0x00010df0


	//   ....[14]....
        /*00a8*/ 	.word	0x00010ee0


	//   ....[15]....
        /*00ac*/ 	.word	0x00010f00


	//----- nvinfo : EIATTR_VRC_CTA_INIT_COUNT
	.align		4
.L_770:
        /*00b0*/ 	.byte	0x02, 0x4a
	.zero		1
	.zero		1


	//----- nvinfo : EIATTR_EXIT_INSTR_OFFSETS
	.align		4
        /*00b4*/ 	.byte	0x04, 0x1c
        /*00b6*/ 	.short	(.L_772 - .L_771)


	//   ....[0]....
.L_771:
        /*00b8*/ 	.word	0x000004c0


	//   ....[1]....
        /*00bc*/ 	.word	0x00000fb0


	//   ....[2]....
        /*00c0*/ 	.word	0x00000fe0


	//   ....[3]....
        /*00c4*/ 	.word	0x00012960


	//   ....[4]....
        /*00c8*/ 	.word	0x00012aa0


	//   ....[5]....
        /*00cc*/ 	.word	0x00012ac0


	//----- nvinfo : EIATTR_CRS_STACK_SIZE
	.align		4
.L_772:
        /*00d0*/ 	.byte	0x04, 0x1e
        /*00d2*/ 	.short	(.L_774 - .L_773)
.L_773:
        /*00d4*/ 	.word	0x00000000


	//----- nvinfo : EIATTR_CBANK_PARAM_SIZE
	.align		4
.L_774:
        /*00d8*/ 	.byte	0x03, 0x19
        /*00da*/ 	.short	0x01d0


	//----- nvinfo : EIATTR_PARAM_CBANK
	.align		4
        /*00dc*/ 	.byte	0x04, 0x0a
        /*00de*/ 	.short	(.L_776 - .L_775)
	.align		4
.L_775:
        /*00e0*/ 	.word	index@(.nv.constant0._ZN5flash24flash_fwd_splitkv_kernelI23Flash_fwd_kernel_traitsILi256ELi64ELi64ELi4ELb0ELb0EN7cutlass10bfloat16_tE19Flash_kernel_traitsILi256ELi64ELi64ELi4ES3_EELb0ELb1ELb0ELb0ELb0ELb0ELb0ELb0EEEvNS_16Flash_fwd_paramsE)
        /*00e4*/ 	.short	0x0380
        /*00e6*/ 	.short	0x01d0


	//----- nvinfo : EIATTR_SW_WAR
	.align		4
.L_776:
        /*00e8*/ 	.byte	0x04, 0x36
        /*00ea*/ 	.short	(.L_778 - .L_777)
.L_777:
        /*00ec*/ 	.word	0x00000008
.L_778:


//--------------------- .nv.info._ZN5flash24flash_fwd_splitkv_kernelI23Flash_fwd_kernel_traitsILi256ELi64ELi64ELi4ELb0ELb0EN7cutlass10bfloat16_tE19Flash_kernel_traitsILi256ELi64ELi64ELi4ES3_EELb0ELb1ELb0ELb0ELb0ELb1ELb0ELb0EEEvNS_16Flash_fwd_paramsE --------------------------
	.section	.nv.info._ZN5flash24flash_fwd_splitkv_kernelI23Flash_fwd_kernel_traitsILi256ELi64ELi64ELi4ELb0ELb0EN7cutlass10bfloat16_tE19Flash_kernel_traitsILi256ELi64ELi64ELi4ES3_EELb0ELb1ELb0ELb0ELb0ELb1ELb0ELb0EEEvNS_16Flash_fwd_paramsE,"",@"SHT_CUDA_INFO"
	.sectionflags	@""
	.align	4


	//----- nvinfo : EIATTR_CUDA_API_VERSION
	.align		4
        /*0000*/ 	.byte	0x04, 0x37
        /*0002*/ 	.short	(.L_780 - .L_779)
.L_779:
        /*0004*/ 	.word	0x00000082


	//----- nvinfo : EIATTR_KPARAM_INFO
	.align		4
.L_780:
        /*0008*/ 	.byte	0x04, 0x17
        /*000a*/ 	.short	(.L_782 - .L_781)
.L_781:
        /*000c*/ 	.word	0x00000000
        /*0010*/ 	.short	0x0000
        /*0012*/ 	.short	0x0000
        /*0014*/ 	.byte	0x00, 0xf0, 0x41, 0x07


	//----- nvinfo : EIATTR_SPARSE_MMA_MASK
	.align		4
.L_782:
        /*0018*/ 	.byte	0x03, 0x50
        /*001a*/ 	.short	0x0000


	//----- nvinfo : EIATTR_MAXREG_COUNT
	.align		4
        /*001c*/ 	.byte	0x03, 0x1b
        /*001e*/ 	.short	0x00ff


	//----- nvinfo : EIATTR_NUM_BARRIERS
	.align		4
        /*0020*/ 	.byte	0x02, 0x4c
        /*0022*/ 	.byte	0x01
	.zero		1


	//----- nvinfo : EIATTR_MERCURY_ISA_VERSION
	.align		4
        /*0024*/ 	.byte	0x03, 0x5f
        /*0026*/ 	.short	0x0101


	//----- nvinfo : EIATTR_COOP_GROUP_MASK_REGIDS
	.align		4
        /*0028*/ 	.byte	0x04, 0x29
        /*002a*/ 	.short	(.L_784 - .L_783)


	//   ....[0]....
.L_783:
        /*002c*/ 	.word	0xffffffff


	//   ....[1]....
        /*0030*/ 	.word	0xffffffff


	//   ....[2]....
        /*0034*/ 	.word	0xffffffff


	//   ....[3]....
        /*0038*/ 	.word	0xffffffff


	//   ....[4]....
        /*003c*/ 	.word	0xffffffff


	//   ....[5]....
        /*0040*/ 	.word	0xffffffff


	//   ....[6]....
        /*0044*/ 	.word	0xffffffff


	//   ....[7]....
        /*0048*/ 	.word	0xffffffff


	//   ....[8]....
        /*004c*/ 	.word	0xffffffff


	//   ....[9]....
        /*0050*/ 	.word	0xffffffff


	//   ....[10]....
        /*0054*/ 	.word	0xffffffff


	//   ....[11]....
        /*0058*/ 	.word	0xffffffff


	//   ....[12]....
        /*005c*/ 	.word	0xffffffff


	//   ....[13]....
        /*0060*/ 	.word	0xffffffff


	//   ....[14]....
        /*0064*/ 	.word	0xffffffff


	//   ....[15]....
        /*0068*/ 	.word	0xffffffff


	//----- nvinfo : EIATTR_COOP_GROUP_INSTR_OFFSETS
	.align		4
.L_784:
        /*006c*/ 	.byte	0x04, 0x28
        /*006e*/ 	.short	(.L_786 - .L_785)


	//   ....[0]....
.L_785:
        /*0070*/ 	.word	0x00006680


	//   ....[1]....
        /*0074*/ 	.word	0x000066b0


	//   ....[2]....
        /*0078*/ 	.word	0x000066d0


	//   ....[3]....
        /*007c*/ 	.word	0x000066f0


	//   ....[4]....
        /*0080*/ 	.word	0x0000aad0


	//   ....[5]....
        /*0084*/ 	.word	0x0000aae0


	//   ....[6]....
        /*0088*/ 	.word	0x0000ab10


	//   ....[7]....
        /*008c*/ 	.word	0x0000ab20


	//   ....[8]....
        /*0090*/ 	.word	0x0000fce0


	//   ....[9]....
        /*0094*/ 	.word	0x0000fd40


	//   ....[10]....
        /*0098*/ 	.word	0x0000fd80


	//   ....[11]....
        /*009c*/ 	.word	0x0000fda0


	//   ....[12]....
        /*00a0*/ 	.word	0x000119e0


	//   ....[13]....
        /*00a4*/ 	.word	0x00011a20


	//   ....[14]....
        /*00a8*/ 	.word	0x00011b10


	//   ....[15]....
        /*00ac*/ 	.word	0x00011b30


	//----- nvinfo : EIATTR_VRC_CTA_INIT_COUNT
	.align		4
.L_786:
        /*00b0*/ 	.byte	0x02, 0x4a
	.zero		1
	.zero		1


	//----- nvinfo : EIATTR_EXIT_INSTR_OFFSETS
	.align		4
        /*00b4*/ 	.byte	0x04, 0x1c
        /*00b6*/ 	.short	(.L_788 - .L_787)


	//   ....[0]....
.L_787:
        /*00b8*/ 	.word	0x000004c0


	//   ....[1]....
        /*00bc*/ 	.word	0x00000fb0


	//   ....[2]....
        /*00c0*/ 	.word	0x00000fe0


	//   ....[3]....
        /*00c4*/ 	.word	0x00013590


	//   ....[4]....
        /*00c8*/ 	.word	0x000136d0


	//   ....[5]....
        /*00cc*/ 	.word	0x000136f0


	//----- nvinfo : EIATTR_CRS_STACK_SIZE
	.align		4
.L_788:
        /*00d0*/ 	.byte	0x04, 0x1e
        /*00d2*/ 	.short	(.L_790 - .L_789)
.L_789:
        /*00d4*/ 	.word	0x00000000


	//----- nvinfo : EIATTR_CBANK_PARAM_SIZE
	.align		4
.L_790:
        /*00d8*/ 	.byte	0x03, 0x19
        /*00da*/ 	.short	0x01d0


	//----- nvinfo : EIATTR_PARAM_CBANK
	.align		4
        /*00dc*/ 	.byte	0x04, 0x0a
        /*00de*/ 	.short	(.L_792 - .L_791)
	.align		4
.L_791:
        /*00e0*/ 	.word	index@(.nv.constant0._ZN5flash24flash_fwd_splitkv_kernelI23Flash_fwd_kernel_traitsILi256ELi64ELi64ELi4ELb0ELb0EN7cutlass10bfloat16_tE19Flash_kernel_traitsILi256ELi64ELi64ELi4ES3_EELb0ELb1ELb0ELb0ELb0ELb1ELb0ELb0EEEvNS_16Flash_fwd_paramsE)
        /*00e4*/ 	.short	0x0380
        /*00e6*/ 	.short	0x01d0


	//----- nvinfo : EIATTR_SW_WAR
	.align		4
.L_792:
        /*00e8*/ 	.byte	0x04, 0x36
        /*00ea*/ 	.short	(.L_794 - .L_793)
.L_793:
        /*00ec*/ 	.word	0x00000008
.L_794:


//--------------------- .nv.info._ZN5flash24flash_fwd_splitkv_kernelI23Flash_fwd_kernel_traitsILi256ELi64ELi64ELi4ELb0ELb0EN7cutlass10bfloat16_tE19Flash_kernel_traitsILi256ELi64ELi64ELi4ES3_EELb0ELb1ELb0ELb0ELb0ELb0ELb0ELb1EEEvNS_16Flash_fwd_paramsE --------------------------
	.section	.nv.info._ZN5flash24flash_fwd_splitkv_kernelI23Flash_fwd_kernel_traitsILi256ELi64ELi64ELi4ELb0ELb0EN7cutlass10bfloat16_tE19Flash_kernel_traitsILi256ELi64ELi64ELi4ES3_EELb0ELb1ELb0ELb0ELb0ELb0ELb0ELb1EEEvNS_16Flash_fwd_paramsE,"",@"SHT_CUDA_INFO"
	.sectionflags	@""
	.align	4


	//----- nvinfo : EIATTR_CUDA_API_VERSION
	.align		4
        /*0000*/ 	.byte	0x04, 0x37
        /*0002*/ 	.short	(.L_796 - .L_795)
.L_795:
        /*0004*/ 	.word	0x00000082


	//----- nvinfo : EIATTR_KPARAM_INFO
	.align		4
.L_796:
        /*0008*/ 	.byte	0x04, 0x17
        /*000a*/ 	.short	(.L_798 - .L_797)
.L_797:
        /*000c*/ 	.word	0x00000000
        /*0010*/ 	.short	0x0000
        /*0012*/ 	.short	0x0000
        /*0014*/ 	.byte	0x00, 0xf0, 0x41, 0x07


	//----- nvinfo : EIATTR_SPARSE_MMA_MASK
	.align		4
.L_798:
        /*0018*/ 	.byte	0x03, 0x50
        /*001a*/ 	.short	0x0000


	//----- nvinfo : EIATTR_MAXREG_COUNT
	.align		4
        /*001c*/ 	.byte	0x03, 0x1b
        /*001e*/ 	.short	0x00ff


	//----- nvinfo : EIATTR_NUM_BARRIERS
	.align		4
        /*0020*/ 	.byte	0x02, 0x4c
        /*0022*/ 	.byte	0x01
	.zero		1


	//----- nvinfo : EIATTR_MERCURY_ISA_VERSION
	.align		4
        /*0024*/ 	.byte	0x03, 0x5f
        /*0026*/ 	.short	0x0101


	//----- nvinfo : EIATTR_COOP_GROUP_MASK_REGIDS
	.align		4
        /*0028*/ 	.byte	0x04, 0x29
        /*002a*/ 	.short	(.L_800 - .L_799)


	//   ....[0]....
.L_799:
        /*002c*/ 	.word	0xffffffff


	//   ....[1]....
        /*0030*/ 	.word	0xffffffff


	//   ....[2]....
        /*0034*/ 	.word	0xffffffff


	//   ....[3]....
        /*0038*/ 	.word	0xffffffff


	//   ....[4]....
        /*003c*/ 	.word	0xffffffff


	//   ....[5]....
        /*0040*/ 	.word	0xffffffff


	//   ....[6]....
        /*0044*/ 	.word	0xffffffff


	//   ....[7]....
        /*0048*/ 	.word	0xffffffff


	//   ....[8]....
        /*004c*/ 	.word	0xffffffff


	//   ....[9]....
        /*0050*/ 	.word	0xffffffff


	//   ....[10]....
        /*0054*/ 	.word	0xffffffff


	//   ....[11]....
        /*0058*/ 	.word	0xffffffff


	//   ....[12]....
        /*005c*/ 	.word	0xffffffff


	//   ....[13]....
        /*0060*/ 	.word	0xffffffff


	//   ....[14]....
        /*0064*/ 	.word	0xffffffff


	//   ....[15]....
        /*0068*/ 	.word	0xffffffff


	//----- nvinfo : EIATTR_COOP_GROUP_INSTR_OFFSETS
	.align		4
.L_800:
        /*006c*/ 	.byte	0x04, 0x28
        /*006e*/ 	.short	(.L_802 - .L_801)


	//   ....[0]....
.L_801:
        /*0070*/ 	.word	0x0001a450


	//   ....[1]....
        /*0074*/ 	.word	0x0001a470


	//   ....[2]....
        /*0078*/ 	.word	0x0001a490


	//   ....[3]....
        /*007c*/ 	.word	0x0001a4b0


	//   ....[4]....
        /*0080*/ 	.word	0x0001e5c0


	//   ....[5]....
        /*0084*/ 	.word	0x0001e5e0


	//   ....[6]....
        /*0088*/ 	.word	0x0001e600


	//   ....[7]....
        /*008c*/ 	.word	0x0001e620


	//   ....[8]....
        /*0090*/ 	.word	0x000234c0


	//   ....[9]....
        /*0094*/ 	.word	0x000234f0


	//   ....[10]....
        /*0098*/ 	.word	0x00023540


	//   ....[11]....
        /*009c*/ 	.word	0x00023550


	//   ....[12]....
        /*00a0*/ 	.word	0x000251b0


	//   ....[13]....
        /*00a4*/ 	.word	0x000251f0


	//   ....[14]....
        /*00a8*/ 	.word	0x00025290


	//   ....[15]....
        /*00ac*/ 	.word	0x000252c0


	//----- nvinfo : EIATTR_VRC_CTA_INIT_COUNT
	.align		4
.L_802:
        /*00b0*/ 	.byte	0x02, 0x4a
	.zero		1
	.zero		1


	//----- nvinfo : EIATTR_EXIT_INSTR_OFFSETS
	.align		4
        /*00b4*/ 	.byte	0x04, 0x1c
        /*00b6*/ 	.short	(.L_804 - .L_803)


	//   ....[0]....
.L_803:
        /*00b8*/ 	.word	0x000004c0


	//   ....[1]....
        /*00bc*/ 	.word	0x00000fb0


	//   ....[2]....
        /*00c0*/ 	.word	0x00000fe0


	//   ....[3]....
        /*00c4*/ 	.word	0x00026e00


	//   ....[4]....
        /*00c8*/ 	.word	0x00026f50


	//   ....[5]....
        /*00cc*/ 	.word	0x00026f70


	//----- nvinfo : EIATTR_CRS_STACK_SIZE
	.align		4
.L_804:
        /*00d0*/ 	.byte	0x04, 0x1e
        /*00d2*/ 	.short	(.L_806 - .L_805)
.L_805:
        /*00d4*/ 	.word	0x00000000


	//----- nvinfo : EIATTR_CBANK_PARAM_SIZE
	.align		4
.L_806:
        /*00d8*/ 	.byte	0x03, 0x19
        /*00da*/ 	.short	0x01d0


	//----- nvinfo : EIATTR_PARAM_CBANK
	.align		4
        /*00dc*/ 	.byte	0x04, 0x0a
        /*00de*/ 	.short	(.L_808 - .L_807)
	.align		4
.L_807:
        /*00e0*/ 	.word	index@(.nv.constant0._ZN5flash24flash_fwd_splitkv_kernelI23Flash_fwd_kernel_traitsILi256ELi64ELi64ELi4ELb0ELb0EN7cutlass10bfloat16_tE19Flash_kernel_traitsILi256ELi64ELi64ELi4ES3_EELb0ELb1ELb0ELb0ELb0ELb0ELb0ELb1EEEvNS_16Flash_fwd_paramsE)
        /*00e4*/ 	.short	0x0380
        /*00e6*/ 	.short	0x01d0


	//----- nvinfo : EIATTR_SW_WAR
	.align		4
.L_808:
        /*00e8*/ 	.byte	0x04, 0x36
        /*00ea*/ 	.short	(.L_810 - .L_809)
.L_809:
        /*00ec*/ 	.word	0x00000008
.L_810:


//--------------------- .nv.info._ZN5flash24flash_fwd_splitkv_kernelI23Flash_fwd_kernel_traitsILi256ELi64ELi64ELi4ELb0ELb0EN7cutlass10bfloat16_tE19Flash_kernel_traitsILi256ELi64ELi64ELi4ES3_EELb0ELb1ELb0ELb0ELb0ELb1ELb0ELb1EEEvNS_16Flash_fwd_paramsE --------------------------
	.section	.nv.info._ZN5flash24flash_fwd_splitkv_kernelI23Flash_fwd_kernel_traitsILi256ELi64ELi64ELi4ELb0ELb0EN7cutlass10bfloat16_tE19Flash_kernel_traitsILi256ELi64ELi64ELi4ES3_EELb0ELb1ELb0ELb0ELb0ELb1ELb0ELb1EEEvNS_16Flash_fwd_paramsE,"",@"SHT_CUDA_INFO"
	.sectionflags	@""
	.align	4


	//----- nvinfo : EIATTR_CUDA_API_VERSION
	.align		4
        /*0000*/ 	.byte	0x04, 0x37
        /*0002*/ 	.short	(.L_812 - .L_811)
.L_811:
        /*0004*/ 	.word	0x00000082


	//----- nvinfo : EIATTR_KPARAM_INFO
	.align		4
.L_812:
        /*0008*/ 	.byte	0x04, 0x17
        /*000a*/ 	.short	(.L_814 - .L_813)
.L_813:
        /*000c*/ 	.word	0x00000000
        /*0010*/ 	.short	0x0000
        /*0012*/ 	.short	0x0000
        /*0014*/ 	.byte	0x00, 0xf0, 0x41, 0x07


	//----- nvinfo : EIATTR_SPARSE_MMA_MASK
	.align		4
.L_814:
        /*0018*/ 	.byte	0x03, 0x50
        /*001a*/ 	.short	0x0000


	//----- nvinfo : EIATTR_MAXREG_COUNT
	.align		4
        /*001c*/ 	.byte	0x03, 0x1b
        /*001e*/ 	.short	0x00ff


	//----- nvinfo : EIATTR_NUM_BARRIERS
	.align		4
        /*0020*/ 	.byte	0x02, 0x4c
        /*0022*/ 	.byte	0x01
	.zero		1


	//----- nvinfo : EIATTR_MERCURY_ISA_VERSION
	.align		4
        /*0024*/ 	.byte	0x03, 0x5f
        /*0026*/ 	.short	0x0101


	//----- nvinfo : EIATTR_COOP_GROUP_MASK_REGIDS
	.align		4
        /*0028*/ 	.byte	0x04, 0x29
        /*002a*/ 	.short	(.L_816 - .L_815)


	//   ....[0]....
.L_815:
        /*002c*/ 	.word	0xffffffff


	//   ....[1]....
        /*0030*/ 	.word	0xffffffff


	//   ....[2]....
        /*0034*/ 	.word	0xffffffff


	//   ....[3]....
        /*0038*/ 	.word	0xffffffff


	//   ....[4]....
        /*003c*/ 	.word	0xffffffff


	//   ....[5]....
        /*0040*/ 	.word	0xffffffff


	//   ....[6]....
        /*0044*/ 	.word	0xffffffff


	//   ....[7]....
        /*0048*/ 	.word	0xffffffff


	//   ....[8]....
        /*004c*/ 	.word	0xffffffff


	//   ....[9]....
        /*0050*/ 	.word	0xffffffff


	//   ....[10]....
        /*0054*/ 	.word	0xffffffff


	//   ....[11]....
        /*0058*/ 	.word	0xffffffff


	//   ....[12]....
        /*005c*/ 	.word	0xffffffff


	//   ....[13]....
        /*0060*/ 	.word	0xffffffff


	//   ....[14]....
        /*0064*/ 	.word	0xffffffff


	//   ....[15]....
        /*0068*/ 	.word	0xffffffff


	//----- nvinfo : EIATTR_COOP_GROUP_INSTR_OFFSETS
	.align		4
.L_816:
        /*006c*/ 	.byte	0x04, 0x28
        /*006e*/ 	.short	(.L_818 - .L_817)


	//   ....[0]....
.L_817:
        /*0070*/ 	.word	0x0001a840


	//   ....[1]....
        /*0074*/ 	.word	0x0001a870


	//   ....[2]....
        /*0078*/ 	.word	0x0001a890


	//   ....[3]....
        /*007c*/ 	.word	0x0001a8b0


	//   ....[4]....
        /*0080*/ 	.word	0x0001edf0


	//   ....[5]....
        /*0084*/ 	.word	0x0001ee00


	//   ....[6]....
        /*0088*/ 	.word	0x0001ee30


	//   ....[7]....
        /*008c*/ 	.word	0x0001ee40


	//   ....[8]....
        /*0090*/ 	.word	0x000240e0


	//   ....[9]....
        /*0094*/ 	.word	0x00024110


	//   ....[10]....
        /*0098*/ 	.word	0x00024160


	//   ....[11]....
        /*009c*/ 	.word	0x00024170


	//   ....[12]....
        /*00a0*/ 	.word	0x00025dd0


	//   ....[13]....
        /*00a4*/ 	.word	0x00025e10


	//   ....[14]....
        /*00a8*/ 	.word	0x00025eb0


	//   ....[15]....
        /*00ac*/ 	.word	0x00025ee0


	//----- nvinfo : EIATTR_VRC_CTA_INIT_COUNT
	.align		4
.L_818:
        /*00b0*/ 	.byte	0x02, 0x4a
	.zero		1
	.zero		1


	//----- nvinfo : EIATTR_EXIT_INSTR_OFFSETS
	.align		4
        /*00b4*/ 	.byte	0x04, 0x1c
        /*00b6*/ 	.short	(.L_820 - .L_819)


	//   ....[0]....
.L_819:
        /*00b8*/ 	.word	0x000004c0


	//   ....[1]....
        /*00bc*/ 	.word	0x00000fb0


	//   ....[2]....
        /*00c0*/ 	.word	0x00000fe0


	//   ....[3]....
        /*00c4*/ 	.word	0x00027a20


	//   ....[4]....
        /*00c8*/ 	.word	0x00027b70


	//   ....[5]....
        /*00cc*/ 	.word	0x00027b90


	//----- nvinfo : EIATTR_CRS_STACK_SIZE
	.align		4
.L_820:
        /*00d0*/ 	.byte	0x04, 0x1e
        /*00d2*/ 	.short	(.L_822 - .L_821)
.L_821:
        /*00d4*/ 	.word	0x00000000


	//----- nvinfo : EIATTR_CBANK_PARAM_SIZE
	.align		4
.L_822:
        /*00d8*/ 	.byte	0x03, 0x19
        /*00da*/ 	.short	0x01d0


	//----- nvinfo : EIATTR_PARAM_CBANK
	.align		4
        /*00dc*/ 	.byte	0x04, 0x0a
        /*00de*/ 	.short	(.L_824 - .L_823)
	.align		4
.L_823:
        /*00e0*/ 	.word	index@(.nv.constant0._ZN5flash24flash_fwd_splitkv_kernelI23Flash_fwd_kernel_traitsILi256ELi64ELi64ELi4ELb0ELb0EN7cutlass10bfloat16_tE19Flash_kernel_traitsILi256ELi64ELi64ELi4ES3_EELb0ELb1ELb0ELb0ELb0ELb1ELb0ELb1EEEvNS_16Flash_fwd_paramsE)
        /*00e4*/ 	.short	0x0380
        /*00e6*/ 	.short	0x01d0


	//----- nvinfo : EIATTR_SW_WAR
	.align		4
.L_824:
        /*00e8*/ 	.byte	0x04, 0x36
        /*00ea*/ 	.short	(.L_826 - .L_825)
.L_825:
        /*00ec*/ 	.word	0x00000008
.L_826:


//--------------------- .nv.info._ZN5flash24flash_fwd_splitkv_kernelI23Flash_fwd_kernel_traitsILi256ELi64ELi64ELi4ELb0ELb0EN7cutlass10bfloat16_tE19Flash_kernel_traitsILi256ELi64ELi64ELi4ES3_EELb0ELb1ELb0ELb0ELb0ELb0ELb1ELb0EEEvNS_16Flash_fwd_paramsE --------------------------
	.section	.nv.info._ZN5flash24flash_fwd_splitkv_kernelI23Flash_fwd_kernel_traitsILi256ELi64ELi64ELi4ELb0ELb0EN7cutlass10bfloat16_tE19Flash_kernel_traitsILi256ELi64ELi64ELi4ES3_EELb0ELb1ELb0ELb0ELb0ELb0ELb1ELb0EEEvNS_16Flash_fwd_paramsE,"",@"SHT_CUDA_INFO"
	.sectionflags	@""
	.align	4


	//----- nvinfo : EIATTR_CUDA_API_VERSION
	.align		4
        /*0000*/ 	.byte	0x04, 0x37
        /*0002*/ 	.short	(.L_828 - .L_827)
.L_827:
        /*0004*/ 	.word	0x00000082


	//----- nvinfo : EIATTR_KPARAM_INFO
	.align		4
.L_828:
        /*0008*/ 	.byte	0x04, 0x17
        /*000a*/ 	.short	(.L_830 - .L_829)
.L_829:
        /*000c*/ 	.word	0x00000000
        /*0010*/ 	.short	0x0000
        /*0012*/ 	.short	0x0000
        /*0014*/ 	.byte	0x00, 0xf0, 0x41, 0x07


	//----- nvinfo : EIATTR_SPARSE_MMA_MASK
	.align		4
.L_830:
        /*0018*/ 	.byte	0x03, 0x50
        /*001a*/ 	.short	0x0000


	//----- nvinfo : EIATTR_MAXREG_COUNT
	.align		4
        /*001c*/ 	.byte	0x03, 0x1b
        /*001e*/ 	.short	0x00ff


	//----- nvinfo : EIATTR_NUM_BARRIERS
	.align		4
        /*0020*/ 	.byte	0x02, 0x4c
        /*0022*/ 	.byte	0x01
	.zero		1


	//----- nvinfo : EIATTR_MERCURY_ISA_VERSION
	.align		4
        /*0024*/ 	.byte	0x03, 0x5f
        /*0026*/ 	.short	0x0101


	//----- nvinfo : EIATTR_COOP_GROUP_MASK_REGIDS
	.align		4
        /*0028*/ 	.byte	0x04, 0x29
        /*002a*/ 	.short	(.L_832 - .L_831)


	//   ....[0]....
.L_831:
        /*002c*/ 	.word	0xffffffff


	//   ....[1]....
        /*0030*/ 	.word	0xffffffff


	//   ....[2]....
        /*0034*/ 	.word	0xffffffff


	//   ....[3]....
        /*0038*/ 	.word	0xffffffff


	//   ....[4]....
        /*003c*/ 	.word	0xffffffff


	//   ....[5]....
        /*0040*/ 	.word	0xffffffff


	//   ....[6]....
        /*0044*/ 	.word	0xffffffff


	//   ....[7]....
        /*0048*/ 	.word	0xffffffff


	//   ....[8]....
        /*004c*/ 	.word	0xffffffff


	//   ....[9]....
        /*0050*/ 	.word	0xffffffff


	//   ....[10]....
        /*0054*/ 	.word	0xffffffff


	//   ....[11]....
        /*0058*/ 	.word	0xffffffff


	//   ....[12]....
        /*005c*/ 	.word	0xffffffff


	//   ....[13]....
        /*0060*/ 	.word	0xffffffff


	//   ....[14]....
        /*0064*/ 	.word	0xffffffff


	//   ....[15]....
        /*0068*/ 	.word	0xffffffff


	//----- nvinfo : EIATTR_COOP_GROUP_INSTR_OFFSETS
	.align		4
.L_832:
        /*006c*/ 	.byte	0x04, 0x28
        /*006e*/ 	.short	(.L_834 - .L_833)


	//   ....[0]....
.L_833:
        /*0070*/ 	.word	0x00006d10


	//   ....[1]....
        /*0074*/ 	.word	0x00006d40


	//   ....[2]....
        /*0078*/ 	.word	0x00006d60


	//   ....[3]....
        /*007c*/ 	.word	0x00006d80


	//   ....[4]....
        /*0080*/ 	.word	0x0000ad50


	//   ....[5]....
        /*0084*/ 	.word	0x0000ad70


	//   ....[6]....
        /*0088*/ 	.word	0x0000ada0


	//   ....[7]....
        /*008c*/ 	.word	0x0000adb0


	//   ....[8]....
        /*0090*/ 	.word	0x0000fb60


	//   ....[9]....
        /*0094*/ 	.word	0x0000fbc0


	//   ....[10]....
        /*0098*/ 	.word	0x0000fc00


	//   ....[11]....
        /*009c*/ 	.word	0x0000fc20


	//   ....[12]....
        /*00a0*/ 	.word	0x00011850


	//   ....[13]....
        /*00a4*/ 	.word	0x00011890


	//   ....[14]....
        /*00a8*/ 	.word	0x000119f0


	//   ....[15]....
        /*00ac*/ 	.word	0x00011a00


	//----- nvinfo : EIATTR_VRC_CTA_INIT_COUNT
	.align		4
.L_834:
        /*00b0*/ 	.byte	0x02, 0x4a
	.zero		1
	.zero		1


	//----- nvinfo : EIATTR_EXIT_INSTR_OFFSETS
	.align		4
        /*00b4*/ 	.byte	0x04, 0x1c
        /*00b6*/ 	.short	(.L_836 - .L_835)


	//   ....[0]....
.L_835:
        /*00b8*/ 	.word	0x00000570


	//   ....[1]....
        /*00bc*/ 	.word	0x00001a30


	//   ....[2]....
        /*00c0*/ 	.word	0x00001a60


	//   ....[3]....
        /*00c4*/ 	.word	0x00013750


	//   ....[4]....
        /*00c8*/ 	.word	0x00013870


	//   ....[5]....
        /*00cc*/ 	.word	0x000138c0


	//----- nvinfo : EIATTR_CRS_STACK_SIZE
	.align		4
.L_836:
        /*00d0*/ 	.byte	0x04, 0x1e
        /*00d2*/ 	.short	(.L_838 - .L_837)
.L_837:
        /*00d4*/ 	.word	0x00000000


	//----- nvinfo : EIATTR_CBANK_PARAM_SIZE
	.align		4
.L_838:
        /*00d8*/ 	.byte	0x03, 0x19
        /*00da*/ 	.short	0x01d0


	//----- nvinfo : EIATTR_PARAM_CBANK
	.align		4
        /*00dc*/ 	.byte	0x04, 0x0a
        /*00de*/ 	.short	(.L_840 - .L_839)
	.align		4
.L_839:
        /*00e0*/ 	.word	index@(.nv.constant0._ZN5flash24flash_fwd_splitkv_kernelI23Flash_fwd_kernel_traitsILi256ELi64ELi64ELi4ELb0ELb0EN7cutlass10bfloat16_tE19Flash_kernel_traitsILi256ELi64ELi64ELi4ES3_EELb0ELb1ELb0ELb0ELb0ELb0ELb1ELb0EEEvNS_16Flash_fwd_paramsE)
        /*00e4*/ 	.short	0x0380
        /*00e6*/ 	.short	0x01d0


	//----- nvinfo : EIATTR_SW_WAR
	.align		4
.L_840:
        /*00e8*/ 	.byte	0x04, 0x36
        /*00ea*/ 	.short	(.L_842 - .L_841)
.L_841:
        /*00ec*/ 	.word	0x00000008
.L_842:


//--------------------- .nv.info._ZN5flash24flash_fwd_splitkv_kernelI23Flash_fwd_kernel_traitsILi256ELi64ELi64ELi4ELb0ELb0EN7cutlass10bfloat16_tE19Flash_kernel_traitsILi256ELi64ELi64ELi4ES3_EELb0ELb1ELb0ELb0ELb0ELb1ELb1ELb0EEEvNS_16Flash_fwd_paramsE --------------------------
	.section	.nv.info._ZN5flash24flash_fwd_splitkv_kernelI23Flash_fwd_kernel_traitsILi256ELi64ELi64ELi4ELb0ELb0EN7cutlass10bfloat16_tE19Flash_kernel_traitsILi256ELi64ELi64ELi4ES3_EELb0ELb1ELb0ELb0ELb0ELb1ELb1ELb0EEEvNS_16Flash_fwd_paramsE,"",@"SHT_CUDA_INFO"
	.sectionflags	@""
	.align	4


	//----- nvinfo : EIATTR_CUDA_API_VERSION
	.align		4
        /*0000*/ 	.byte	0x04, 0x37
        /*0002*/ 	.short	(.L_844 - .L_843)
.L_843:
        /*0004*/ 	.word	0x00000082


	//----- nvinfo : EIATTR_KPARAM_INFO
	.align		4
.L_844:
        /*0008*/ 	.byte	0x04, 0x17
        /*000a*/ 	.short	(.L_846 - .L_845)
.L_845:
        /*000c*/ 	.word	0x00000000
        /*0010*/ 	.short	0x0000
        /*0012*/ 	.short	0x0000
        /*0014*/ 	.byte	0x00, 0xf0, 0x41, 0x07


	//----- nvinfo : EIATTR_SPARSE_MMA_MASK
	.align		4
.L_846:
        /*0018*/ 	.byte	0x03, 0x50
        /*001a*/ 	.short	0x0000


	//----- nvinfo : EIATTR_MAXREG_COUNT
	.align		4
        /*001c*/ 	.byte	0x03, 0x1b
        /*001e*/ 	.short	0x00ff


	//----- nvinfo : EIATTR_NUM_BARRIERS
	.align		4
        /*0020*/ 	.byte	0x02, 0x4c
        /*0022*/ 	.byte	0x01
	.zero		1


	//----- nvinfo : EIATTR_MERCURY_ISA_VERSION
	.align		4
        /*0024*/ 	.byte	0x03, 0x5f
        /*0026*/ 	.short	0x0101


	//----- nvinfo : EIATTR_COOP_GROUP_MASK_REGIDS
	.align		4
        /*0028*/ 	.byte	0x04, 0x29
        /*002a*/ 	.short	(.L_848 - .L_847)


	//   ....[0]....
.L_847:
        /*002c*/ 	.word	0xffffffff


	//   ....[1]....
        /*0030*/ 	.word	0xffffffff


	//   ....[2]....
        /*0034*/ 	.word	0xffffffff


	//   ....[3]....
        /*0038*/ 	.word	0xffffffff


	//   ....[4]....
        /*003c*/ 	.word	0xffffffff


	//   ....[5]....
        /*0040*/ 	.word	0xffffffff


	//   ....[6]....
        /*0044*/ 	.word	0xffffffff


	//   ....[7]....
        /*0048*/ 	.word	0xffffffff


	//   ....[8]....
        /*004c*/ 	.word	0xffffffff


	//   ....[9]....
        /*0050*/ 	.word	0xffffffff


	//   ....[10]....
        /*0054*/ 	.word	0xffffffff


	//   ....[11]....
        /*0058*/ 	.word	0xffffffff


	//   ....[12]....
        /*005c*/ 	.word	0xffffffff


	//   ....[13]....
        /*0060*/ 	.word	0xffffffff


	//   ....[14]....
        /*0064*/ 	.word	0xffffffff


	//   ....[15]....
        /*0068*/ 	.word	0xffffffff


	//----- nvinfo : EIATTR_COOP_GROUP_INSTR_OFFSETS
	.align		4
.L_848:
        /*006c*/ 	.byte	0x04, 0x28
        /*006e*/ 	.short	(.L_850 - .L_849)


	//   ....[0]....
.L_849:
        /*0070*/ 	.word	0x00007140


	//   ....[1]....
        /*0074*/ 	.word	0x00007160


	//   ....[2]....
        /*0078*/ 	.word	0x00007180


	//   ....[3]....
        /*007c*/ 	.word	0x000071a0


	//   ....[4]....
        /*0080*/ 	.word	0x0000b580


	//   ....[5]....
        /*0084*/ 	.word	0x0000b5a0


	//   ....[6]....
        /*0088*/ 	.word	0x0000b5e0


	//   ....[7]....
        /*008c*/ 	.word	0x0000b5f0


	//   ....[8]....
        /*0090*/ 	.word	0x00010790


	//   ....[9]....
        /*0094*/ 	.word	0x000107f0


	//   ....[10]....
        /*0098*/ 	.word	0x00010830


	//   ....[11]....
        /*009c*/ 	.word	0x00010850


	//   ....[12]....
        /*00a0*/ 	.word	0x00012480


	//   ....[13]....
        /*00a4*/ 	.word	0x000124c0


	//   ....[14]....
        /*00a8*/ 	.word	0x00012620


	//   ....[15]....
        /*00ac*/ 	.word	0x00012630


	//----- nvinfo : EIATTR_VRC_CTA_INIT_COUNT
	.align		4
.L_850:
        /*00b0*/ 	.byte	0x02, 0x4a
	.zero		1
	.zero		1


	//----- nvinfo : EIATTR_EXIT_INSTR_OFFSETS
	.align		4
        /*00b4*/ 	.byte	0x04, 0x1c
        /*00b6*/ 	.short	(.L_852 - .L_851)


	//   ....[0]....
.L_851:
        /*00b8*/ 	.word	0x00000570


	//   ....[1]....
        /*00bc*/ 	.word	0x00001a30


	//   ....[2]....
        /*00c0*/ 	.word	0x00001a60


	//   ....[3]....
        /*00c4*/ 	.word	0x00014380


	//   ....[4]....
        /*00c8*/ 	.word	0x000144a0


	//   ....[5]....
        /*00cc*/ 	.word	0x000144f0


	//----- nvinfo : EIATTR_CRS_STACK_SIZE
	.align		4
.L_852:
        /*00d0*/ 	.byte	0x04, 0x1e
        /*00d2*/ 	.short	(.L_854 - .L_853)
.L_853:
        /*00d4*/ 	.word	0x00000000


	//----- nvinfo : EIATTR_CBANK_PARAM_SIZE
	.align		4
.L_854:
        /*00d8*/ 	.byte	0x03, 0x19
        /*00da*/ 	.short	0x01d0


	//----- nvinfo : EIATTR_PARAM_CBANK
	.align		4
        /*00dc*/ 	.byte	0x04, 0x0a
        /*00de*/ 	.short	(.L_856 - .L_855)
	.align		4
.L_855:
        /*00e0*/ 	.word	index@(.nv.constant0._ZN5flash24flash_fwd_splitkv_kernelI23Flash_fwd_kernel_traitsILi256ELi64ELi64ELi4ELb0ELb0EN7cutlass10bfloat16_tE19Flash_kernel_traitsILi256ELi64ELi64ELi4ES3_EELb0ELb1ELb0ELb0ELb0ELb1ELb1ELb0EEEvNS_16Flash_fwd_paramsE)
        /*00e4*/ 	.short	0x0380
        /*00e6*/ 	.short	0x01d0


	//----- nvinfo : EIATTR_SW_WAR
	.align		4
.L_856:
        /*00e8*/ 	.byte	0x04, 0x36
        /*00ea*/ 	.short	(.L_858 - .L_857)
.L_857:
        /*00ec*/ 	.word	0x00000008
.L_858:


//--------------------- .nv.info._ZN5flash24flash_fwd_splitkv_kernelI23Flash_fwd_kernel_traitsILi256ELi64ELi64ELi4ELb0ELb0EN7cutlass10bfloat16_tE19Flash_kernel_traitsILi256ELi64ELi64ELi4ES3_EELb0ELb1ELb0ELb0ELb0ELb0ELb1ELb1EEEvNS_16Flash_fwd_paramsE --------------------------
	.section	.nv.info._ZN5flash24flash_fwd_splitkv_kernelI23Flash_fwd_kernel_traitsILi256ELi64ELi64ELi4ELb0ELb0EN7cutlass10bfloat16_tE19Flash_kernel_traitsILi256ELi64ELi64ELi4ES3_EELb0ELb1ELb0ELb0ELb0ELb0ELb1ELb1EEEvNS_16Flash_fwd_paramsE,"",@"SHT_CUDA_INFO"
	.sectionflags	@""
	.align	4


	//----- nvinfo : EIATTR_CUDA_API_VERSION
	.align		4
        /*0000*/ 	.byte	0x04, 0x37
        /*0002*/ 	.short	(.L_860 - .L_859)
.L_859:
        /*0004*/ 	.word	0x00000082


	//----- nvinfo : EIATTR_KPARAM_INFO
	.align		4
.L_860:
        /*0008*/ 	.byte	0x04, 0x17
        /*000a*/ 	.short	(.L_862 - .L_861)
.L_861:
        /*000c*/ 	.word	0x00000000
        /*0010*/ 	.short	0x0000
        /*0012*/ 	.short	0x0000
        /*0014*/ 	.byte	0x00, 0xf0, 0x41, 0x07


	//----- nvinfo : EIATTR_SPARSE_MMA_MASK
	.align		4
.L_862:
        /*0018*/ 	.byte	0x03, 0x50
        /*001a*/ 	.short	0x0000


	//----- nvinfo : EIATTR_MAXREG_COUNT
	.align		4
        /*001c*/ 	.byte	0x03, 0x1b
        /*001e*/ 	.short	0x00ff


	//----- nvinfo : EIATTR_NUM_BARRIERS
	.align		4
        /*0020*/ 	.byte	0x02, 0x4c
        /*0022*/ 	.byte	0x01
	.zero		1


	//----- nvinfo : EIATTR_MERCURY_ISA_VERSION
	.align		4
        /*0024*/ 	.byte	0x03, 0x5f
        /*0026*/ 	.short	0x0101


	//----- nvinfo : EIATTR_COOP_GROUP_MASK_REGIDS
	.align		4
        /*0028*/ 	.byte	0x04, 0x29
        /*002a*/ 	.short	(.L_864 - .L_863)


	//   ....[0]....
.L_863:
        /*002c*/ 	.word	0xffffffff


	//   ....[1]....
        /*0030*/ 	.word	0xffffffff


	//   ....[2]....
        /*0034*/ 	.word	0xffffffff


	//   ....[3]....
        /*0038*/ 	.word	0xffffffff


	//   ....[4]....
        /*003c*/ 	.word	0xffffffff


	//   ....[5]....
        /*0040*/ 	.word	0xffffffff


	//   ....[6]....
        /*0044*/ 	.word	0xffffffff


	//   ....[7]....
        /*0048*/ 	.word	0xffffffff


	//   ....[8]....
        /*004c*/ 	.word	0xffffffff


	//   ....[9]....
        /*0050*/ 	.word	0xffffffff


	//   ....[10]....
        /*0054*/ 	.word	0xffffffff


	//   ....[11]....
        /*0058*/ 	.word	0xffffffff


	//   ....[12]....
        /*005c*/ 	.word	0xffffffff


	//   ....[13]....
        /*0060*/ 	.word	0xffffffff


	//   ....[14]....
        /*0064*/ 	.word	0xffffffff


	//   ....[15]....
        /*0068*/ 	.word	0xffffffff


	//----- nvinfo : EIATTR_COOP_GROUP_INSTR_OFFSETS
	.align		4
.L_864:
        /*006c*/ 	.byte	0x04, 0x28
        /*006e*/ 	.short	(.L_866 - .L_865)


	//   ....[0]....
.L_865:
        /*0070*/ 	.word	0x0001ae10


	//   ....[1]....
        /*0074*/ 	.word	0x0001ae40


	//   ....[2]....
        /*0078*/ 	.word	0x0001ae60


	//   ....[3]....
        /*007c*/ 	.word	0x0001ae80


	//   ....[4]....
        /*0080*/ 	.word	0x0001efc0


	//   ....[5]....
        /*0084*/ 	.word	0x0001eff0


	//   ....[6]....
        /*0088*/ 	.word	0x0001f010


	//   ....[7]....
        /*008c*/ 	.word	0x0001f030


	//   ....[8]....
        /*0090*/ 	.word	0x00023ed0


	//   ....[9]....
        /*0094*/ 	.word	0x00023f00


	//   ....[10]....
        /*0098*/ 	.word	0x00023f50


	//   ....[11]....
        /*009c*/ 	.word	0x00023f60


	//   ....[12]....
        /*00a0*/ 	.word	0x00025bc0


	//   ....[13]....
        /*00a4*/ 	.word	0x00025c00


	//   ....[14]....
        /*00a8*/ 	.word	0x00025ca0


	//   ....[15]....
        /*00ac*/ 	.word	0x00025cc0


	//----- nvinfo : EIATTR_VRC_CTA_INIT_COUNT
	.align		4
.L_866:
        /*00b0*/ 	.byte	0x02, 0x4a
	.zero		1
	.zero		1


	//----- nvinfo : EIATTR_EXIT_INSTR_OFFSETS
	.align		4
        /*00b4*/ 	.byte	0x04, 0x1c
        /*00b6*/ 	.short	(.L_868 - .L_867)


	//   ....[0]....
.L_867:
        /*00b8*/ 	.word	0x00000560


	//   ....[1]....
        /*00bc*/ 	.word	0x00001a20


	//   ....[2]....
        /*00c0*/ 	.word	0x00001a50


	//   ....[3]....
        /*00c4*/ 	.word	0x00027b10


	//   ....[4]....
        /*00c8*/ 	.word	0x00027c30


	//   ....[5]....
        /*00cc*/ 	.word	0x00027c80


	//----- nvinfo : EIATTR_CRS_STACK_SIZE
	.align		4
.L_868:
        /*00d0*/ 	.byte	0x04, 0x1e
        /*00d2*/ 	.short	(.L_870 - .L_869)
.L_869:
        /*00d4*/ 	.word	0x00000000


	//----- nvinfo : EIATTR_CBANK_PARAM_SIZE
	.align		4
.L_870:
        /*00d8*/ 	.byte	0x03, 0x19
        /*00da*/ 	.short	0x01d0


	//----- nvinfo : EIATTR_PARAM_CBANK
	.align		4
        /*00dc*/ 	.byte	0x04, 0x0a
        /*00de*/ 	.short	(.L_872 - .L_871)
	.align		4
.L_871:
        /*00e0*/ 	.word	index@(.nv.constant0._ZN5flash24flash_fwd_splitkv_kernelI23Flash_fwd_kernel_traitsILi256ELi64ELi64ELi4ELb0ELb0EN7cutlass10bfloat16_tE19Flash_kernel_traitsILi256ELi64ELi64ELi4ES3_EELb0ELb1ELb0ELb0ELb0ELb0ELb1ELb1EEEvNS_16Flash_fwd_paramsE)
        /*00e4*/ 	.short	0x0380
        /*00e6*/ 	.short	0x01d0


	//----- nvinfo : EIATTR_SW_WAR
	.align		4
.L_872:
        /*00e8*/ 	.byte	0x04, 0x36
        /*00ea*/ 	.short	(.L_874 - .L_873)
.L_873:
        /*00ec*/ 	.word	0x00000008
.L_874:


//--------------------- .nv.info._ZN5flash24flash_fwd_splitkv_kernelI23Flash_fwd_kernel_traitsILi256ELi64ELi64ELi4ELb0ELb0EN7cutlass10bfloat16_tE19Flash_kernel_traitsILi256ELi64ELi64ELi4ES3_EELb0ELb1ELb0ELb0ELb0ELb1ELb1ELb1EEEvNS_16Flash_fwd_paramsE --------------------------
	.section	.nv.info._ZN5flash24flash_fwd_splitkv_kernelI23Flash_fwd_kernel_traitsILi256ELi64ELi64ELi4ELb0ELb0EN7cutlass10bfloat16_tE19Flash_kernel_traitsILi256ELi64ELi64ELi4ES3_EELb0ELb1ELb0ELb0ELb0ELb1ELb1ELb1EEEvNS_16Flash_fwd_paramsE,"",@"SHT_CUDA_INFO"
	.sectionflags	@""
	.align	4


	//----- nvinfo : EIATTR_CUDA_API_VERSION
	.align		4
        /*0000*/ 	.byte	0x04, 0x37
        /*0002*/ 	.short	(.L_876 - .L_875)
.L_875:
        /*0004*/ 	.word	0x00000082


	//----- nvinfo : EIATTR_KPARAM_INFO
	.align		4
.L_876:
        /*0008*/ 	.byte	0x04, 0x17
        /*000a*/ 	.short	(.L_878 - .L_877)
.L_877:
        /*000c*/ 	.word	0x00000000
        /*0010*/ 	.short	0x0000
        /*0012*/ 	.short	0x0000
        /*0014*/ 	.byte	0x00, 0xf0, 0x41, 0x07


	//----- nvinfo : EIATTR_SPARSE_MMA_MASK
	.align		4
.L_878:
        /*0018*/ 	.byte	0x03, 0x50
        /*001a*/ 	.short	0x0000


	//----- nvinfo : EIATTR_MAXREG_COUNT
	.align		4
        /*001c*/ 	.byte	0x03, 0x1b
        /*001e*/ 	.short	0x00ff


	//----- nvinfo : EIATTR_NUM_BARRIERS
	.align		4
        /*0020*/ 	.byte	0x02, 0x4c
        /*0022*/ 	.byte	0x01
	.zero		1


	//----- nvinfo : EIATTR_MERCURY_ISA_VERSION
	.align		4
        /*0024*/ 	.byte	0x03, 0x5f
        /*0026*/ 	.short	0x0101


	//----- nvinfo : EIATTR_COOP_GROUP_MASK_REGIDS
	.align		4
        /*0028*/ 	.byte	0x04, 0x29
        /*002a*/ 	.short	(.L_880 - .L_879)


	//   ....[0]....
.L_879:
        /*002c*/ 	.word	0xffffffff


	//   ....[1]....
        /*0030*/ 	.word	0xffffffff


	//   ....[2]....
        /*0034*/ 	.word	0xffffffff


	//   ....[3]....
        /*0038*/ 	.word	0xffffffff


	//   ....[4]....
        /*003c*/ 	.word	0xffffffff


	//   ....[5]....
        /*0040*/ 	.word	0xffffffff


	//   ....[6]....
        /*0044*/ 	.word	0xffffffff


	//   ....[7]....
        /*0048*/ 	.word	0xffffffff


	//   ....[8]....
        /*004c*/ 	.word	0xffffffff


	//   ....[9]....
        /*0050*/ 	.word	0xffffffff


	//   ....[10]....
        /*0054*/ 	.word	0xffffffff


	//   ....[11]....
        /*0058*/ 	.word	0xffffffff


	//   ....[12]....
        /*005c*/ 	.word	0xffffffff


	//   ....[13]....
        /*0060*/ 	.word	0xffffffff


	//   ....[14]....
        /*0064*/ 	.word	0xffffffff


	//   ....[15]....
        /*0068*/ 	.word	0xffffffff


	//----- nvinfo : EIATTR_COOP_GROUP_INSTR_OFFSETS
	.align		4
.L_880:
        /*006c*/ 	.byte	0x04, 0x28
        /*006e*/ 	.short	(.L_882 - .L_881)


	//   ....[0]....
.L_881:
        /*0070*/ 	.word	0x0001b230


	//   ....[1]....
        /*0074*/ 	.word	0x0001b250


	//   ....[2]....
        /*0078*/ 	.word	0x0001b270


	//   ....[3]....
        /*007c*/ 	.word	0x0001b290


	//   ....[4]....
        /*0080*/ 	.word	0x0001f830


	//   ....[5]....
        /*0084*/ 	.word	0x0001f840


	//   ....[6]....
        /*0088*/ 	.word	0x0001f870


	//   ....[7]....
        /*008c*/ 	.word	0x0001f880


	//   ....[8]....
        /*0090*/ 	.word	0x00024b20


	//   ....[9]....
        /*0094*/ 	.word	0x00024b50


	//   ....[10]....
        /*0098*/ 	.word	0x00024ba0


	//   ....[11]....
        /*009c*/ 	.word	0x00024bb0


	//   ....[12]....
        /*00a0*/ 	.word	0x00026810


	//   ....[13]....
        /*00a4*/ 	.word	0x00026850


	//   ....[14]....
        /*00a8*/ 	.word	0x000268f0


	//   ....[15]....
        /*00ac*/ 	.word	0x00026910


	//----- nvinfo : EIATTR_VRC_CTA_INIT_COUNT
	.align		4
.L_882:
        /*00b0*/ 	.byte	0x02, 0x4a
	.zero		1
	.zero		1


	//----- nvinfo : EIATTR_EXIT_INSTR_OFFSETS
	.align		4
        /*00b4*/ 	.byte	0x04, 0x1c
        /*00b6*/ 	.short	(.L_884 - .L_883)


	//   ....[0]....
.L_883:
        /*00b8*/ 	.word	0x00000560


	//   ....[1]....
        /*00bc*/ 	.word	0x00001a20


	//   ....[2]....
        /*00c0*/ 	.word	0x00001a50


	//   ....[3]....
        /*00c4*/ 	.word	0x00028760


	//   ....[4]....
        /*00c8*/ 	.word	0x00028880


	//   ....[5]....
        /*00cc*/ 	.word	0x000288d0


	//----- nvinfo : EIATTR_CRS_STACK_SIZE
	.align		4
.L_884:
        /*00d0*/ 	.byte	0x04, 0x1e
        /*00d2*/ 	.short	(.L_886 - .L_885)
.L_885:
        /*00d4*/ 	.word	0x00000000


	//----- nvinfo : EIATTR_CBANK_PARAM_SIZE
	.align		4
.L_886:
        /*00d8*/ 	.byte	0x03, 0x19
        /*00da*/ 	.short	0x01d0


	//----- nvinfo : EIATTR_PARAM_CBANK
	.align		4
        /*00dc*/ 	.byte	0x04, 0x0a
        /*00de*/ 	.short	(.L_888 - .L_887)
	.align		4
.L_887:
        /*00e0*/ 	.word	index@(.nv.constant0._ZN5flash24flash_fwd_splitkv_kernelI23Flash_fwd_kernel_traitsILi256ELi64ELi64ELi4ELb0ELb0EN7cutlass10bfloat16_tE19Flash_kernel_traitsILi256ELi64ELi64ELi4ES3_EELb0ELb1ELb0ELb0ELb0ELb1ELb1ELb1EEEvNS_16Flash_fwd_paramsE)
        /*00e4*/ 	.short	0x0380
        /*00e6*/ 	.short	0x01d0


	//----- nvinfo : EIATTR_SW_WAR
	.align		4
.L_888:
        /*00e8*/ 	.byte	0x04, 0x36
        /*00ea*/ 	.short	(.L_890 - .L_889)
.L_889:
        /*00ec*/ 	.word	0x00000008
.L_890:


//--------------------- .nv.info._ZN5flash24flash_fwd_splitkv_kernelI23Flash_fwd_kernel_traitsILi256ELi64ELi64ELi4ELb0ELb0EN7cutlass10bfloat16_tE19Flash_kernel_traitsILi256ELi64ELi64ELi4ES3_EELb0ELb0ELb0ELb0ELb1ELb0ELb0ELb0EEEvNS_16Flash_fwd_paramsE --------------------------
	.section	.nv.info._ZN5flash24flash_fwd_splitkv_kernelI23Flash_fwd_kernel_traitsILi256ELi64ELi64ELi4ELb0ELb0EN7cutlass10bfloat16_tE19Flash_kernel_traitsILi256ELi64ELi64ELi4ES3_EELb0ELb0ELb0ELb0ELb1ELb0ELb0ELb0EEEvNS_16Flash_fwd_paramsE,"",@"SHT_CUDA_INFO"
	.sectionflags	@""
	.align	4


	//----- nvinfo : EIATTR_CUDA_API_VERSION
	.align		4
        /*0000*/ 	.byte	0x04, 0x37
        /*0002*/ 	.short	(.L_892 - .L_891)
.L_891:
        /*0004*/ 	.word	0x00000082


	//----- nvinfo : EIATTR_KPARAM_INFO
	.align		4
.L_892:
        /*0008*/ 	.byte	0x04, 0x17
        /*000a*/ 	.short	(.L_894 - .L_893)
.L_893:
        /*000c*/ 	.word	0x00000000
        /*0010*/ 	.short	0x0000
        /*0012*/ 	.short	0x0000
        /*0014*/ 	.byte	0x00, 0xf0, 0x41, 0x07


	//----- nvinfo : EIATTR_SPARSE_MMA_MASK
	.align		4
.L_894:
        /*0018*/ 	.byte	0x03, 0x50
        /*001a*/ 	.short	0x0000


	//----- nvinfo : EIATTR_MAXREG_COUNT
	.align		4
        /*001c*/ 	.byte	0x03, 0x1b
        /*001e*/ 	.short	0x00ff


	//----- nvinfo : EIATTR_NUM_BARRIERS
	.align		4
        /*0020*/ 	.byte	0x02, 0x4c
        /*0022*/ 	.byte	0x01
	.zero		1


	//----- nvinfo : EIATTR_MERCURY_ISA_VERSION
	.align		4
        /*0024*/ 	.byte	0x03, 0x5f
        /*0026*/ 	.short	0x0101


	//----- nvinfo : EIATTR_INT_WARP_WIDE_INSTR_OFFSETS
	.align		4
        /*0028*/ 	.byte	0x04, 0x31
        /*002a*/ 	.short	(.L_896 - .L_895)


	//   ....[0]....
.L_895:
        /*002c*/ 	.word	0x00002310


	//   ....[1]....
        /*0030*/ 	.word	0x00002450


	//----- nvinfo : EIATTR_COOP_GROUP_MASK_REGIDS
	.align		4
.L_896:
        /*0034*/ 	.byte	0x04, 0x29
        /*0036*/ 	.short	(.L_898 - .L_897)


	//   ....[0]....
.L_897:
        /*0038*/ 	.word	0xffffffff


	//   ....[1]....
        /*003c*/ 	.word	0xffffffff


	//   ....[2]....
        /*0040*/ 	.word	0xffffffff


	//   ....[3]....
        /*0044*/ 	.word	0xffffffff


	//   ....[4]....
        /*0048*/ 	.word	0xffffffff


	//   ....[5]....
        /*004c*/ 	.word	0xffffffff


	//   ....[6]....
        /*0050*/ 	.word	0xffffffff


	//   ....[7]....
        /*0054*/ 	.word	0xffffffff


	//   ....[8]....
        /*0058*/ 	.word	0xffffffff


	//   ....[9]....
        /*005c*/ 	.word	0xffffffff


	//   ....[10]....
        /*0060*/ 	.word	0xffffffff


	//   ....[11]....
        /*0064*/ 	.word	0xffffffff


	//----- nvinfo : EIATTR_COOP_GROUP_INSTR_OFFSETS
	.align		4
.L_898:
        /*0068*/ 	.byte	0x04, 0x28
        /*006a*/ 	.short	(.L_900 - .L_899)


	//   ....[0]....
.L_899:
        /*006c*/ 	.word	0x000041f0


	//   ....[1]....
        /*0070*/ 	.word	0x00004210


	//   ....[2]....
        /*0074*/ 	.word	0x000042c0


	//   ....[3]....
        /*0078*/ 	.word	0x000042d0


	//   ....[4]....
        /*007c*/ 	.word	0x00007520


	//   ....[5]....
        /*0080*/ 	.word	0x00007530


	//   ....[6]....
        /*0084*/ 	.word	0x00007560


	//   ....[7]....
        /*0088*/ 	.word	0x00007570


	//   ....[8]....
        /*008c*/ 	.word	0x000091a0


	//   ....[9]....
        /*0090*/ 	.word	0x000091e0


	//   ....[10]....
        /*0094*/ 	.word	0x000092c0


	//   ....[11]....
        /*0098*/ 	.word	0x000092e0


	//----- nvinfo : EIATTR_VRC_CTA_INIT_COUNT
	.align		4
.L_900:
        /*009c*/ 	.byte	0x02, 0x4a
	.zero		1
	.zero		1


	//----- nvinfo : EIATTR_EXIT_INSTR_OFFSETS
	.align		4
        /*00a0*/ 	.byte	0x04, 0x1c
        /*00a2*/ 	.short	(.L_902 - .L_901)


	//   ....[0]....
.L_901:
        /*00a4*/ 	.word	0x00000490


	//   ....[1]....
        /*00a8*/ 	.word	0x00000d40


	//   ....[2]....
        /*00ac*/ 	.word	0x00000d70


	//   ....[3]....
        /*00b0*/ 	.word	0x0000ac60


	//   ....[4]....
        /*00b4*/ 	.word	0x0000ad50


	//----- nvinfo : EIATTR_CRS_STACK_SIZE
	.align		4
.L_902:
        /*00b8*/ 	.byte	0x04, 0x1e
        /*00ba*/ 	.short	(.L_904 - .L_903)
.L_903:
        /*00bc*/ 	.word	0x00000000


	//----- nvinfo : EIATTR_CBANK_PARAM_SIZE
	.align		4
.L_904:
        /*00c0*/ 	.byte	0x03, 0x19
        /*00c2*/ 	.short	0x01d0


	//----- nvinfo : EIATTR_PARAM_CBANK
	.align		4
        /*00c4*/ 	.byte	0x04, 0x0a
        /*00c6*/ 	.short	(.L_906 - .L_905)
	.align		4
.L_905:
        /*00c8*/ 	.word	index@(.nv.constant0._ZN5flash24flash_fwd_splitkv_kernelI23Flash_fwd_kernel_traitsILi256ELi64ELi64ELi4ELb0ELb0EN7cutlass10bfloat16_tE19Flash_kernel_traitsILi256ELi64ELi64ELi4ES3_EELb0ELb0ELb0ELb0ELb1ELb0ELb0ELb0EEEvNS_16Flash_fwd_paramsE)
        /*00cc*/ 	.short	0x0380
        /*00ce*/ 	.short	0x01d0


	//----- nvinfo : EIATTR_SW_WAR
	.align		4
.L_906:
        /*00d0*/ 	.byte	0x04, 0x36
        /*00d2*/ 	.short	(.L_908 - .L_907)
.L_907:
        /*00d4*/ 	.word	0x00000008
.L_908:


//--------------------- .nv.info._ZN5flash24flash_fwd_splitkv_kernelI23Flash_fwd_kernel_traitsILi256ELi64ELi64ELi4ELb0ELb0EN7cutlass10bfloat16_tE19Flash_kernel_traitsILi256ELi64ELi64ELi4ES3_EELb0ELb0ELb0ELb0ELb1ELb1ELb0ELb0EEEvNS_16Flash_fwd_paramsE --------------------------
	.section	.nv.info._ZN5flash24flash_fwd_splitkv_kernelI23Flash_fwd_kernel_traitsILi256ELi64ELi64ELi4ELb0ELb0EN7cutlass10bfloat16_tE19Flash_kernel_traitsILi256ELi64ELi64ELi4ES3_EELb0ELb0ELb0ELb0ELb1ELb1ELb0ELb0EEEvNS_16Flash_fwd_paramsE,"",@"SHT_CUDA_INFO"
	.sectionflags	@""
	.align	4


	//----- nvinfo : EIATTR_CUDA_API_VERSION
	.align		4
        /*0000*/ 	.byte	0x04, 0x37
        /*0002*/ 	.short	(.L_910 - .L_909)
.L_909:
        /*0004*/ 	.word	0x00000082


	//----- nvinfo : EIATTR_KPARAM_INFO
	.align		4
.L_910:
        /*0008*/ 	.byte	0x04, 0x17
        /*000a*/ 	.short	(.L_912 - .L_911)
.L_911:
        /*000c*/ 	.word	0x00000000
        /*0010*/ 	.short	0x0000
        /*0012*/ 	.short	0x0000
        /*0014*/ 	.byte	0x00, 0xf0, 0x41, 0x07


	//----- nvinfo : EIATTR_SPARSE_MMA_MASK
	.align		4
.L_912:
        /*0018*/ 	.byte	0x03, 0x50
        /*001a*/ 	.short	0x0000


	//----- nvinfo : EIATTR_MAXREG_COUNT
	.align		4
        /*001c*/ 	.byte	0x03, 0x1b
        /*001e*/ 	.short	0x00ff


	//----- nvinfo : EIATTR_NUM_BARRIERS
	.align		4
        /*0020*/ 	.byte	0x02, 0x4c
        /*0022*/ 	.byte	0x01
	.zero		1


	//----- nvinfo : EIATTR_MERCURY_ISA_VERSION
	.align		4
        /*0024*/ 	.byte	0x03, 0x5f
        /*0026*/ 	.short	0x0101


	//----- nvinfo : EIATTR_INT_WARP_WIDE_INSTR_OFFSETS
	.align		4
        /*0028*/ 	.byte	0x04, 0x31
        /*002a*/ 	.short	(.L_914 - .L_913)


	//   ....[0]....
.L_913:
        /*002c*/ 	.word	0x00002310


	//   ....[1]....
        /*0030*/ 	.word	0x00002450


	//----- nvinfo : EIATTR_COOP_GROUP_MASK_REGIDS
	.align		4
.L_914:
        /*0034*/ 	.byte	0x04, 0x29
        /*0036*/ 	.short	(.L_916 - .L_915)


	//   ....[0]....
.L_915:
        /*0038*/ 	.word	0xffffffff


	//   ....[1]....
        /*003c*/ 	.word	0xffffffff


	//   ....[2]....
        /*0040*/ 	.word	0xffffffff


	//   ....[3]....
        /*0044*/ 	.word	0xffffffff


	//   ....[4]....
        /*0048*/ 	.word	0xffffffff


	//   ....[5]....
        /*004c*/ 	.word	0xffffffff


	//   ....[6]....
        /*0050*/ 	.word	0xffffffff


	//   ....[7]....
        /*0054*/ 	.word	0xffffffff


	//   ....[8]....
        /*0058*/ 	.word	0xffffffff


	//   ....[9]....
        /*005c*/ 	.word	0xffffffff


	//   ....[10]....
        /*0060*/ 	.word	0xffffffff


	//   ....[11]....
        /*0064*/ 	.word	0xffffffff


	//----- nvinfo : EIATTR_COOP_GROUP_INSTR_OFFSETS
	.align		4
.L_916:
        /*0068*/ 	.byte	0x04, 0x28
        /*006a*/ 	.short	(.L_918 - .L_917)


	//   ....[0]....
.L_917:
        /*006c*/ 	.word	0x00004600


	//   ....[1]....
        /*0070*/ 	.word	0x00004620


	//   ....[2]....
        /*0074*/ 	.word	0x000046d0


	//   ....[3]....
        /*0078*/ 	.word	0x000046e0


	//   ....[4]....
        /*007c*/ 	.word	0x00007d40


	//   ....[5]....
        /*0080*/ 	.word	0x00007d60


	//   ....[6]....
        /*0084*/ 	.word	0x00007dd0


	//   ....[7]....
        /*0088*/ 	.word	0x00007de0


	//   ....[8]....
        /*008c*/ 	.word	0x000099b0


	//   ....[9]....
        /*0090*/ 	.word	0x000099f0


	//   ....[10]....
        /*0094*/ 	.word	0x00009ad0


	//   ....[11]....
        /*0098*/ 	.word	0x00009af0


	//----- nvinfo : EIATTR_VRC_CTA_INIT_COUNT
	.align		4
.L_918:
        /*009c*/ 	.byte	0x02, 0x4a
	.zero		1
	.zero		1


	//----- nvinfo : EIATTR_EXIT_INSTR_OFFSETS
	.align		4
        /*00a0*/ 	.byte	0x04, 0x1c
        /*00a2*/ 	.short	(.L_920 - .L_919)


	//   ....[0]....
.L_919:
        /*00a4*/ 	.word	0x00000490


	//   ....[1]....
        /*00a8*/ 	.word	0x00000d40


	//   ....[2]....
        /*00ac*/ 	.word	0x00000d70


	//   ....[3]....
        /*00b0*/ 	.word	0x0000b470


	//   ....[4]....
        /*00b4*/ 	.word	0x0000b560


	//----- nvinfo : EIATTR_CRS_STACK_SIZE
	.align		4
.L_920:
        /*00b8*/ 	.byte	0x04, 0x1e
        /*00ba*/ 	.short	(.L_922 - .L_921)
.L_921:
        /*00bc*/ 	.word	0x00000000


	//----- nvinfo : EIATTR_CBANK_PARAM_SIZE
	.align		4
.L_922:
        /*00c0*/ 	.byte	0x03, 0x19
        /*00c2*/ 	.short	0x01d0


	//----- nvinfo : EIATTR_PARAM_CBANK
	.align		4
        /*00c4*/ 	.byte	0x04, 0x0a
        /*00c6*/ 	.short	(.L_924 - .L_923)
	.align		4
.L_923:
        /*00c8*/ 	.word	index@(.nv.constant0._ZN5flash24flash_fwd_splitkv_kernelI23Flash_fwd_kernel_traitsILi256ELi64ELi64ELi4ELb0ELb0EN7cutlass10bfloat16_tE19Flash_kernel_traitsILi256ELi64ELi64ELi4ES3_EELb0ELb0ELb0ELb0ELb1ELb1ELb0ELb0EEEvNS_16Flash_fwd_paramsE)
        /*00cc*/ 	.short	0x0380
        /*00ce*/ 	.short	0x01d0


	//----- nvinfo : EIATTR_SW_WAR
	.align		4
.L_924:
        /*00d0*/ 	.byte	0x04, 0x36
        /*00d2*/ 	.short	(.L_926 - .L_925)
.L_925:
        /*00d4*/ 	.word	0x00000008
.L_926:


//--------------------- .nv.info._ZN5flash24flash_fwd_splitkv_kernelI23Flash_fwd_kernel_traitsILi256ELi64ELi64ELi4ELb0ELb0EN7cutlass10bfloat16_tE19Flash_kernel_traitsILi256ELi64ELi64ELi4ES3_EELb0ELb0ELb1ELb0ELb0ELb0ELb0ELb0EEEvNS_16Flash_fwd_paramsE --------------------------
	.section	.nv.info._ZN5flash24flash_fwd_splitkv_kernelI23Flash_fwd_kernel_traitsILi256ELi64ELi64ELi4ELb0ELb0EN7cutlass10bfloat16_tE19Flash_kernel_traitsILi256ELi64ELi64ELi4ES3_EELb0ELb0ELb1ELb0ELb0ELb0ELb0ELb0EEEvNS_16Flash_fwd_paramsE,"",@"SHT_CUDA_INFO"
	.sectionflags	@""
	.align	4


	//----- nvinfo : EIATTR_CUDA_API_VERSION
	.align		4
        /*0000*/ 	.byte	0x04, 0x37
        /*0002*/ 	.short	(.L_928 - .L_927)
.L_927:
        /*0004*/ 	.word	0x00000082


	//----- nvinfo : EIATTR_KPARAM_INFO
	.align		4
.L_928:
        /*0008*/ 	.byte	0x04, 0x17
        /*000a*/ 	.short	(.L_930 - .L_929)
.L_929:
        /*000c*/ 	.word	0x00000000
        /*0010*/ 	.short	0x0000
        /*0012*/ 	.short	0x0000
        /*0014*/ 	.byte	0x00, 0xf0, 0x41, 0x07


	//----- nvinfo : EIATTR_SPARSE_MMA_MASK
	.align		4
.L_930:
        /*0018*/ 	.byte	0x03, 0x50
        /*001a*/ 	.short	0x0000


	//----- nvinfo : EIATTR_MAXREG_COUNT
	.align		4
        /*001c*/ 	.byte	0x03, 0x1b
        /*001e*/ 	.short	0x00ff


	//----- nvinfo : EIATTR_NUM_BARRIERS
	.align		4
        /*0020*/ 	.byte	0x02, 0x4c
        /*0022*/ 	.byte	0x01
	.zero		1


	//----- nvinfo : EIATTR_MERCURY_ISA_VERSION
	.align		4
        /*0024*/ 	.byte	0x03, 0x5f
        /*0026*/ 	.short	0x0101


	//----- nvinfo : EIATTR_COOP_GROUP_MASK_REGIDS
	.align		4
        /*0028*/ 	.byte	0x04, 0x29
        /*002a*/ 	.short	(.L_932 - .L_931)


	//   ....[0]....
.L_931:
        /*002c*/ 	.word	0xffffffff


	//   ....[1]....
        /*0030*/ 	.word	0xffffffff


	//   ....[2]....
        /*0034*/ 	.word	0xffffffff


	//   ....[3]....
        /*0038*/ 	.word	0xffffffff


	//   ....[4]....
        /*003c*/ 	.word	0xffffffff


	//   ....[5]....
        /*0040*/ 	.word	0xffffffff


	//   ....[6]....
        /*0044*/ 	.word	0xffffffff


	//   ....[7]....
        /*0048*/ 	.word	0xffffffff


	//   ....[8]....
        /*004c*/ 	.word	0xffffffff


	//   ....[9]....
        /*0050*/ 	.word	0xffffffff


	//   ....[10]....
        /*0054*/ 	.word	0xffffffff


	//   ....[11]....
        /*0058*/ 	.word	0xffffffff


	//----- nvinfo : EIATTR_COOP_GROUP_INSTR_OFFSETS
	.align		4
.L_932:
        /*005c*/ 	.byte	0x04, 0x28
        /*005e*/ 	.short	(.L_934 - .L_933)


	//   ....[0]....
.L_933:
        /*0060*/ 	.word	0x000062d0


	//   ....[1]....
        /*0064*/ 	.word	0x00006310


	//   ....[2]....
        /*0068*/ 	.word	0x000063a0


	//   ....[3]....
        /*006c*/ 	.word	0x000063d0


	//   ....[4]....
        /*0070*/ 	.word	0x0000a4f0


	//   ....[5]....
        /*0074*/ 	.word	0x0000a500


	//   ....[6]....
        /*0078*/ 	.word	0x0000a530


	//   ....[7]....
        /*007c*/ 	.word	0x0000a540


	//   ....[8]....
        /*0080*/ 	.word	0x0000c160


	//   ....[9]....
        /*0084*/ 	.word	0x0000c1a0


	//   ....[10]....
        /*0088*/ 	.word	0x0000c2a0


	//   ....[11]....
        /*008c*/ 	.word	0x0000c2c0


	//----- nvinfo : EIATTR_VRC_CTA_INIT_COUNT
	.align		4
.L_934:
        /*0090*/ 	.byte	0x02, 0x4a
	.zero		1
	.zero		1


	//----- nvinfo : EIATTR_EXIT_INSTR_OFFSETS
	.align		4
        /*0094*/ 	.byte	0x04, 0x1c
        /*0096*/ 	.short	(.L_936 - .L_935)


	//   ....[0]....
.L_935:
        /*0098*/ 	.word	0x00000490


	//   ....[1]....
        /*009c*/ 	.word	0x00000eb0


	//   ....[2]....
        /*00a0*/ 	.word	0x00000ee0


	//   ....[3]....
        /*00a4*/ 	.word	0x0000dd10


	//   ....[4]....
        /*00a8*/ 	.word	0x0000de50


	//   ....[5]....
        /*00ac*/ 	.word	0x0000de70


	//----- nvinfo : EIATTR_CRS_STACK_SIZE
	.align		4
.L_936:
        /*00b0*/ 	.byte	0x04, 0x1e
        /*00b2*/ 	.short	(.L_938 - .L_937)
.L_937:
        /*00b4*/ 	.word	0x00000000


	//----- nvinfo : EIATTR_CBANK_PARAM_SIZE
	.align		4
.L_938:
        /*00b8*/ 	.byte	0x03, 0x19
        /*00ba*/ 	.short	0x01d0


	//----- nvinfo : EIATTR_PARAM_CBANK
	.align		4
        /*00bc*/ 	.byte	0x04, 0x0a
        /*00be*/ 	.short	(.L_940 - .L_939)
	.align		4
.L_939:
        /*00c0*/ 	.word	index@(.nv.constant0._ZN5flash24flash_fwd_splitkv_kernelI23Flash_fwd_kernel_traitsILi256ELi64ELi64ELi4ELb0ELb0EN7cutlass10bfloat16_tE19Flash_kernel_traitsILi256ELi64ELi64ELi4ES3_EELb0ELb0ELb1ELb0ELb0ELb0ELb0ELb0EEEvNS_16Flash_fwd_paramsE)
        /*00c4*/ 	.short	0x0380
        /*00c6*/ 	.short	0x01d0


	//----- nvinfo : EIATTR_SW_WAR
	.align		4
.L_940:
        /*00c8*/ 	.byte	0x04, 0x36
        /*00ca*/ 	.short	(.L_942 - .L_941)
.L_941:
        /*00cc*/ 	.word	0x00000008
.L_942:


//--------------------- .nv.info._ZN5flash24flash_fwd_splitkv_kernelI23Flash_fwd_kernel_traitsILi256ELi64ELi64ELi4ELb0ELb0EN7cutlass10bfloat16_tE19Flash_kernel_traitsILi256ELi64ELi64ELi4ES3_EELb0ELb0ELb1ELb0ELb0ELb1ELb0ELb0EEEvNS_16Flash_fwd_paramsE --------------------------
	.section	.nv.info._ZN5flash24flash_fwd_splitkv_kernelI23Flash_fwd_kernel_traitsILi256ELi64ELi64ELi4ELb0ELb0EN7cutlass10bfloat16_tE19Flash_kernel_traitsILi256ELi64ELi64ELi4ES3_EELb0ELb0ELb1ELb0ELb0ELb1ELb0ELb0EEEvNS_16Flash_fwd_paramsE,"",@"SHT_CUDA_INFO"
	.sectionflags	@""
	.align	4


	//----- nvinfo : EIATTR_CUDA_API_VERSION
	.align		4
        /*0000*/ 	.byte	0x04, 0x37
        /*0002*/ 	.short	(.L_944 - .L_943)
.L_943:
        /*0004*/ 	.word	0x00000082


	//----- nvinfo : EIATTR_KPARAM_INFO
	.align		4
.L_944:
        /*0008*/ 	.byte	0x04, 0x17
        /*000a*/ 	.short	(.L_946 - .L_945)
.L_945:
        /*000c*/ 	.word	0x00000000
        /*0010*/ 	.short	0x0000
        /*0012*/ 	.short	0x0000
        /*0014*/ 	.byte	0x00, 0xf0, 0x41, 0x07


	//----- nvinfo : EIATTR_SPARSE_MMA_MASK
	.align		4
.L_946:
        /*0018*/ 	.byte	0x03, 0x50
        /*001a*/ 	.short	0x0000


	//----- nvinfo : EIATTR_MAXREG_COUNT
	.align		4
        /*001c*/ 	.byte	0x03, 0x1b
        /*001e*/ 	.short	0x00ff


	//----- nvinfo : EIATTR_NUM_BARRIERS
	.align		4
        /*0020*/ 	.byte	0x02, 0x4c
        /*0022*/ 	.byte	0x01
	.zero		1


	//----- nvinfo : EIATTR_MERCURY_ISA_VERSION
	.align		4
        /*0024*/ 	.byte	0x03, 0x5f
        /*0026*/ 	.short	0x0101


	//----- nvinfo : EIATTR_COOP_GROUP_MASK_REGIDS
	.align		4
        /*0028*/ 	.byte	0x04, 0x29
        /*002a*/ 	.short	(.L_948 - .L_947)


	//   ....[0]....
.L_947:
        /*002c*/ 	.word	0xffffffff


	//   ....[1]....
        /*0030*/ 	.word	0xffffffff


	//   ....[2]....
        /*0034*/ 	.word	0xffffffff


	//   ....[3]....
        /*0038*/ 	.word	0xffffffff


	//   ....[4]....
        /*003c*/ 	.word	0xffffffff


	//   ....[5]....
        /*0040*/ 	.word	0xffffffff


	//   ....[6]....
        /*0044*/ 	.word	0xffffffff


	//   ....[7]....
        /*0048*/ 	.word	0xffffffff


	//   ....[8]....
        /*004c*/ 	.word	0xffffffff


	//   ....[9]....
        /*0050*/ 	.word	0xffffffff


	//   ....[10]....
        /*0054*/ 	.word	0xffffffff


	//   ....[11]....
        /*0058*/ 	.word	0xffffffff


	//----- nvinfo : EIATTR_COOP_GROUP_INSTR_OFFSETS
	.align		4
.L_948:
        /*005c*/ 	.byte	0x04, 0x28
        /*005e*/ 	.short	(.L_950 - .L_949)


	//   ....[0]....
.L_949:
        /*0060*/ 	.word	0x00006700


	//   ....[1]....
        /*0064*/ 	.word	0x00006740


	//   ....[2]....
        /*0068*/ 	.word	0x000067c0


	//   ....[3]....
        /*006c*/ 	.word	0x000067f0


	//   ....[4]....
        /*0070*/ 	.word	0x0000acf0


	//   ....[5]....
        /*0074*/ 	.word	0x0000ad20


	//   ....[6]....
        /*0078*/ 	.word	0x0000ad70


	//   ....[7]....
        /*007c*/ 	.word	0x0000ad80


	//   ....[8]....
        /*0080*/ 	.word	0x0000c970


	//   ....[9]....
        /*0084*/ 	.word	0x0000c9b0


	//   ....[10]....
        /*0088*/ 	.word	0x0000cab0


	//   ....[11]....
        /*008c*/ 	.word	0x0000cad0


	//----- nvinfo : EIATTR_VRC_CTA_INIT_COUNT
	.align		4
.L_950:
        /*0090*/ 	.byte	0x02, 0x4a
	.zero		1
	.zero		1


	//----- nvinfo : EIATTR_EXIT_INSTR_OFFSETS
	.align		4
        /*0094*/ 	.byte	0x04, 0x1c
        /*0096*/ 	.short	(.L_952 - .L_951)


	//   ....[0]....
.L_951:
        /*0098*/ 	.word	0x00000490


	//   ....[1]....
        /*009c*/ 	.word	0x00000eb0


	//   ....[2]....
        /*00a0*/ 	.word	0x00000ee0


	//   ....[3]....
        /*00a4*/ 	.word	0x0000e520


	//   ....[4]....
        /*00a8*/ 	.word	0x0000e660


	//   ....[5]....
        /*00ac*/ 	.word	0x0000e680


	//----- nvinfo : EIATTR_CRS_STACK_SIZE
	.align		4
.L_952:
        /*00b0*/ 	.byte	0x04, 0x1e
        /*00b2*/ 	.short	(.L_954 - .L_953)
.L_953:
        /*00b4*/ 	.word	0x00000000


	//----- nvinfo : EIATTR_CBANK_PARAM_SIZE
	.align		4
.L_954:
        /*00b8*/ 	.byte	0x03, 0x19
        /*00ba*/ 	.short	0x01d0


	//----- nvinfo : EIATTR_PARAM_CBANK
	.align		4
        /*00bc*/ 	.byte	0x04, 0x0a
        /*00be*/ 	.short	(.L_956 - .L_955)
	.align		4
.L_955:
        /*00c0*/ 	.word	index@(.nv.constant0._ZN5flash24flash_fwd_splitkv_kernelI23Flash_fwd_kernel_traitsILi256ELi64ELi64ELi4ELb0ELb0EN7cutlass10bfloat16_tE19Flash_kernel_traitsILi256ELi64ELi64ELi4ES3_EELb0ELb0ELb1ELb0ELb0ELb1ELb0ELb0EEEvNS_16Flash_fwd_paramsE)
        /*00c4*/ 	.short	0x0380
        /*00c6*/ 	.short	0x01d0


	//----- nvinfo : EIATTR_SW_WAR
	.align		4
.L_956:
        /*00c8*/ 	.byte	0x04, 0x36
        /*00ca*/ 	.short	(.L_958 - .L_957)
.L_957:
        /*00cc*/ 	.word	0x00000008
.L_958:


//--------------------- .nv.info._ZN5flash24flash_fwd_splitkv_kernelI23Flash_fwd_kernel_traitsILi256ELi64ELi64ELi4ELb0ELb0EN7cutlass10bfloat16_tE19Flash_kernel_traitsILi256ELi64ELi64ELi4ES3_EELb0ELb0ELb0ELb0ELb1ELb0ELb0ELb1EEEvNS_16Flash_fwd_paramsE --------------------------
	.section	.nv.info._ZN5flash24flash_fwd_splitkv_kernelI23Flash_fwd_kernel_traitsILi256ELi64ELi64ELi4ELb0ELb0EN7cutlass10bfloat16_tE19Flash_kernel_traitsILi256ELi64ELi64ELi4ES3_EELb0ELb0ELb0ELb0ELb1ELb0ELb0ELb1EEEvNS_16Flash_fwd_paramsE,"",@"SHT_CUDA_INFO"
	.sectionflags	@""
	.align	4


	//----- nvinfo : EIATTR_CUDA_API_VERSION
	.align		4
        /*0000*/ 	.byte	0x04, 0x37
        /*0002*/ 	.short	(.L_960 - .L_959)
.L_959:
        /*0004*/ 	.word	0x00000082


	//----- nvinfo : EIATTR_KPARAM_INFO
	.align		4
.L_960:
        /*0008*/ 	.byte	0x04, 0x17
        /*000a*/ 	.short	(.L_962 - .L_961)
.L_961:
        /*000c*/ 	.word	0x00000000
        /*0010*/ 	.short	0x0000
        /*0012*/ 	.short	0x0000
        /*0014*/ 	.byte	0x00, 0xf0, 0x41, 0x07


	//----- nvinfo : EIATTR_SPARSE_MMA_MASK
	.align		4
.L_962:
        /*0018*/ 	.byte	0x03, 0x50
        /*001a*/ 	.short	0x0000


	//----- nvinfo : EIATTR_MAXREG_COUNT
	.align		4
        /*001c*/ 	.byte	0x03, 0x1b
        /*001e*/ 	.short	0x00ff


	//----- nvinfo : EIATTR_NUM_BARRIERS
	.align		4
        /*0020*/ 	.byte	0x02, 0x4c
        /*0022*/ 	.byte	0x01
	.zero		1


	//----- nvinfo : EIATTR_MERCURY_ISA_VERSION
	.align		4
        /*0024*/ 	.byte	0x03, 0x5f
        /*0026*/ 	.short	0x0101


	//----- nvinfo : EIATTR_COOP_GROUP_MASK_REGIDS
	.align		4
        /*0028*/ 	.byte	0x04, 0x29
        /*002a*/ 	.short	(.L_964 - .L_963)


	//   ....[0]....
.L_963:
        /*002c*/ 	.word	0xffffffff


	//   ....[1]....
        /*0030*/ 	.word	0xffffffff


	//   ....[2]....
        /*0034*/ 	.word	0xffffffff


	//   ....[3]....
        /*0038*/ 	.word	0xffffffff


	//   ....[4]....
        /*003c*/ 	.word	0xffffffff


	//   ....[5]....
        /*0040*/ 	.word	0xffffffff


	//   ....[6]....
        /*0044*/ 	.word	0xffffffff


	//   ....[7]....
        /*0048*/ 	.word	0xffffffff


	//   ....[8]....
        /*004c*/ 	.word	0xffffffff


	//   ....[9]....
        /*0050*/ 	.word	0xffffffff


	//   ....[10]....
        /*0054*/ 	.word	0xffffffff


	//   ....[11]....
        /*0058*/ 	.word	0xffffffff


	//----- nvinfo : EIATTR_COOP_GROUP_INSTR_OFFSETS
	.align		4
.L_964:
        /*005c*/ 	.byte	0x04, 0x28
        /*005e*/ 	.short	(.L_966 - .L_965)


	//   ....[0]....
.L_965:
        /*0060*/ 	.word	0x00016300


	//   ....[1]....
        /*0064*/ 	.word	0x00016330


	//   ....[2]....
        /*0068*/ 	.word	0x00016390


	//   ....[3]....
        /*006c*/ 	.word	0x000163b0


	//   ....[4]....
        /*0070*/ 	.word	0x00019670


	//   ....[5]....
        /*0074*/ 	.word	0x00019680


	//   ....[6]....
        /*0078*/ 	.word	0x000196b0


	//   ....[7]....
        /*007c*/ 	.word	0x000196c0


	//   ....[8]....
        /*0080*/ 	.word	0x0001b310


	//   ....[9]....
        /*0084*/ 	.word	0x0001b350


	//   ....[10]....
        /*0088*/ 	.word	0x0001b400


	//   ....[11]....
        /*008c*/ 	.word	0x0001b410


	//----- nvinfo : EIATTR_VRC_CTA_INIT_COUNT
	.align		4
.L_966:
        /*0090*/ 	.byte	0x02, 0x4a
	.zero		1
	.zero		1


	//----- nvinfo : EIATTR_EXIT_INSTR_OFFSETS
	.align		4
        /*0094*/ 	.byte	0x04, 0x1c
        /*0096*/ 	.short	(.L_968 - .L_967)


	//   ....[0]....
.L_967:
        /*0098*/ 	.word	0x00000330


	//   ....[1]....
        /*009c*/ 	.word	0x00000ba0


	//   ....[2]....
        /*00a0*/ 	.word	0x00000bd0


	//   ....[3]....
        /*00a4*/ 	.word	0x0001cdd0


	//   ....[4]....
        /*00a8*/ 	.word	0x0001cec0


	//----- nvinfo : EIATTR_CRS_STACK_SIZE
	.align		4
.L_968:
        /*00ac*/ 	.byte	0x04, 0x1e
        /*00ae*/ 	.short	(.L_970 - .L_969)
.L_969:
        /*00b0*/ 	.word	0x00000000


	//----- nvinfo : EIATTR_CBANK_PARAM_SIZE
	.align		4
.L_970:
        /*00b4*/ 	.byte	0x03, 0x19
        /*00b6*/ 	.short	0x01d0


	//----- nvinfo : EIATTR_PARAM_CBANK
	.align		4
        /*00b8*/ 	.byte	0x04, 0x0a
        /*00ba*/ 	.short	(.L_972 - .L_971)
	.align		4
.L_971:
        /*00bc*/ 	.word	index@(.nv.constant0._ZN5flash24flash_fwd_splitkv_kernelI23Flash_fwd_kernel_traitsILi256ELi64ELi64ELi4ELb0ELb0EN7cutlass10bfloat16_tE19Flash_kernel_traitsILi256ELi64ELi64ELi4ES3_EELb0ELb0ELb0ELb0ELb1ELb0ELb0ELb1EEEvNS_16Flash_fwd_paramsE)
        /*00c0*/ 	.short	0x0380
        /*00c2*/ 	.short	0x01d0


	//----- nvinfo : EIATTR_SW_WAR
	.align		4
.L_972:
        /*00c4*/ 	.byte	0x04, 0x36
        /*00c6*/ 	.short	(.L_974 - .L_973)
.L_973:
        /*00c8*/ 	.word	0x00000008
.L_974:


//--------------------- .nv.info._ZN5flash24flash_fwd_splitkv_kernelI23Flash_fwd_kernel_traitsILi256ELi64ELi64ELi4ELb0ELb0EN7cutlass10bfloat16_tE19Flash_kernel_traitsILi256ELi64ELi64ELi4ES3_EELb0ELb0ELb0ELb0ELb1ELb1ELb0ELb1EEEvNS_16Flash_fwd_paramsE --------------------------
	.section	.nv.info._ZN5flash24flash_fwd_splitkv_kernelI23Flash_fwd_kernel_traitsILi256ELi64ELi64ELi4ELb0ELb0EN7cutlass10bfloat16_tE19Flash_kernel_traitsILi256ELi64ELi64ELi4ES3_EELb0ELb0ELb0ELb0ELb1ELb1ELb0ELb1EEEvNS_16Flash_fwd_paramsE,"",@"SHT_CUDA_INFO"
	.sectionflags	@""
	.align	4


	//----- nvinfo : EIATTR_CUDA_API_VERSION
	.align		4
        /*0000*/ 	.byte	0x04, 0x37
        /*0002*/ 	.short	(.L_976 - .L_975)
.L_975:
        /*0004*/ 	.word	0x00000082


	//----- nvinfo : EIATTR_KPARAM_INFO
	.align		4
.L_976:
        /*0008*/ 	.byte	0x04, 0x17
        /*000a*/ 	.short	(.L_978 - .L_977)
.L_977:
        /*000c*/ 	.word	0x00000000
        /*0010*/ 	.short	0x0000
        /*0012*/ 	.short	0x0000
        /*0014*/ 	.byte	0x00, 0xf0, 0x41, 0x07


	//----- nvinfo : EIATTR_SPARSE_MMA_MASK
	.align		4
.L_978:
        /*0018*/ 	.byte	0x03, 0x50
        /*001a*/ 	.short	0x0000


	//----- nvinfo : EIATTR_MAXREG_COUNT
	.align		4
        /*001c*/ 	.byte	0x03, 0x1b
        /*001e*/ 	.short	0x00ff


	//----- nvinfo : EIATTR_NUM_BARRIERS
	.align		4
        /*0020*/ 	.byte	0x02, 0x4c
        /*0022*/ 	.byte	0x01
	.zero		1


	//----- nvinfo : EIATTR_MERCURY_ISA_VERSION
	.align		4
        /*0024*/ 	.byte	0x03, 0x5f
        /*0026*/ 	.short	0x0101


	//----- nvinfo : EIATTR_COOP_GROUP_MASK_REGIDS
	.align		4
        /*0028*/ 	.byte	0x04, 0x29
        /*002a*/ 	.short	(.L_980 - .L_979)


	//   ....[0]....
.L_979:
        /*002c*/ 	.word	0xffffffff


	//   ....[1]....
        /*0030*/ 	.word	0xffffffff


	//   ....[2]....
        /*0034*/ 	.word	0xffffffff


	//   ....[3]....
        /*0038*/ 	.word	0xffffffff


	//   ....[4]....
        /*003c*/ 	.word	0xffffffff


	//   ....[5]....
        /*0040*/ 	.word	0xffffffff


	//   ....[6]....
        /*0044*/ 	.word	0xffffffff


	//   ....[7]....
        /*0048*/ 	.word	0xffffffff


	//   ....[8]....
        /*004c*/ 	.word	0xffffffff


	//   ....[9]....
        /*0050*/ 	.word	0xffffffff


	//   ....[10]....
        /*0054*/ 	.word	0xffffffff


	//   ....[11]....
        /*0058*/ 	.word	0xffffffff


	//----- nvinfo : EIATTR_COOP_GROUP_INSTR_OFFSETS
	.align		4
.L_980:
        /*005c*/ 	.byte	0x04, 0x28
        /*005e*/ 	.short	(.L_982 - .L_981)


	//   ....[0]....
.L_981:
        /*0060*/ 	.word	0x00016710


	//   ....[1]....
        /*0064*/ 	.word	0x00016740


	//   ....[2]....
        /*0068*/ 	.word	0x000167a0


	//   ....[3]....
        /*006c*/ 	.word	0x000167c0


	//   ....[4]....
        /*0070*/ 	.word	0x00019e70


	//   ....[5]....
        /*0074*/ 	.word	0x00019e80


	//   ....[6]....
        /*0078*/ 	.word	0x00019eb0


	//   ....[7]....
        /*007c*/ 	.word	0x00019ec0


	//   ....[8]....
        /*0080*/ 	.word	0x0001bb20


	//   ....[9]....
        /*0084*/ 	.word	0x0001bb60


	//   ....[10]....
        /*0088*/ 	.word	0x0001bc10


	//   ....[11]....
        /*008c*/ 	.word	0x0001bc20


	//----- nvinfo : EIATTR_VRC_CTA_INIT_COUNT
	.align		4
.L_982:
        /*0090*/ 	.byte	0x02, 0x4a
	.zero		1
	.zero		1


	//----- nvinfo : EIATTR_EXIT_INSTR_OFFSETS
	.align		4
        /*0094*/ 	.byte	0x04, 0x1c
        /*0096*/ 	.short	(.L_984 - .L_983)


	//   ....[0]....
.L_983:
        /*0098*/ 	.word	0x00000330


	//   ....[1]....
        /*009c*/ 	.word	0x00000ba0


	//   ....[2]....
        /*00a0*/ 	.word	0x00000bd0


	//   ....[3]....
        /*00a4*/ 	.word	0x0001d5e0


	//   ....[4]....
        /*00a8*/ 	.word	0x0001d6d0


	//----- nvinfo : EIATTR_CRS_STACK_SIZE
	.align		4
.L_984:
        /*00ac*/ 	.byte	0x04, 0x1e
        /*00ae*/ 	.short	(.L_986 - .L_985)
.L_985:
        /*00b0*/ 	.word	0x00000000


	//----- nvinfo : EIATTR_CBANK_PARAM_SIZE
	.align		4
.L_986:
        /*00b4*/ 	.byte	0x03, 0x19
        /*00b6*/ 	.short	0x01d0


	//----- nvinfo : EIATTR_PARAM_CBANK
	.align		4
        /*00b8*/ 	.byte	0x04, 0x0a
        /*00ba*/ 	.short	(.L_988 - .L_987)
	.align		4
.L_987:
        /*00bc*/ 	.word	index@(.nv.constant0._ZN5flash24flash_fwd_splitkv_kernelI23Flash_fwd_kernel_traitsILi256ELi64ELi64ELi4ELb0ELb0EN7cutlass10bfloat16_tE19Flash_kernel_traitsILi256ELi64ELi64ELi4ES3_EELb0ELb0ELb0ELb0ELb1ELb1ELb0ELb1EEEvNS_16Flash_fwd_paramsE)
        /*00c0*/ 	.short	0x0380
        /*00c2*/ 	.short	0x01d0


	//----- nvinfo : EIATTR_SW_WAR
	.align		4
.L_988:
        /*00c4*/ 	.byte	0x04, 0x36
        /*00c6*/ 	.short	(.L_990 - .L_989)
.L_989:
        /*00c8*/ 	.word	0x00000008
.L_990:


//--------------------- .nv.info._ZN5flash24flash_fwd_splitkv_kernelI23Flash_fwd_kernel_traitsILi256ELi64ELi64ELi4ELb0ELb0EN7cutlass10bfloat16_tE19Flash_kernel_traitsILi256ELi64ELi64ELi4ES3_EELb0ELb0ELb1ELb0ELb0ELb0ELb0ELb1EEEvNS_16Flash_fwd_paramsE --------------------------
	.section	.nv.info._ZN5flash24flash_fwd_splitkv_kernelI23Flash_fwd_kernel_traitsILi256ELi64ELi64ELi4ELb0ELb0EN7cutlass10bfloat16_tE19Flash_kernel_traitsILi256ELi64ELi64ELi4ES3_EELb0ELb0ELb1ELb0ELb0ELb0ELb0ELb1EEEvNS_16Flash_fwd_paramsE,"",@"SHT_CUDA_INFO"
	.sectionflags	@""
	.align	4


	//----- nvinfo : EIATTR_CUDA_API_VERSION
	.align		4
        /*0000*/ 	.byte	0x04, 0x37
        /*0002*/ 	.short	(.L_992 - .L_991)
.L_991:
        /*0004*/ 	.word	0x00000082


	//----- nvinfo : EIATTR_KPARAM_INFO
	.align		4
.L_992:
        /*0008*/ 	.byte	0x04, 0x17
        /*000a*/ 	.short	(.L_994 - .L_993)
.L_993:
        /*000c*/ 	.word	0x00000000
        /*0010*/ 	.short	0x0000
        /*0012*/ 	.short	0x0000
        /*0014*/ 	.byte	0x00, 0xf0, 0x41, 0x07


	//----- nvinfo : EIATTR_SPARSE_MMA_MASK
	.align		4
.L_994:
        /*0018*/ 	.byte	0x03, 0x50
        /*001a*/ 	.short	0x0000


	//----- nvinfo : EIATTR_MAXREG_COUNT
	.align		4
        /*001c*/ 	.byte	0x03, 0x1b
        /*001e*/ 	.short	0x00ff


	//----- nvinfo : EIATTR_NUM_BARRIERS
	.align		4
        /*0020*/ 	.byte	0x02, 0x4c
        /*0022*/ 	.byte	0x01
	.zero		1


	//----- nvinfo : EIATTR_MERCURY_ISA_VERSION
	.align		4
        /*0024*/ 	.byte	0x03, 0x5f
        /*0026*/ 	.short	0x0101


	//----- nvinfo : EIATTR_COOP_GROUP_MASK_REGIDS
	.align		4
        /*0028*/ 	.byte	0x04, 0x29
        /*002a*/ 	.short	(.L_996 - .L_995)


	//   ....[0]....
.L_995:
        /*002c*/ 	.word	0xffffffff


	//   ....[1]....
        /*0030*/ 	.word	0xffffffff


	//   ....[2]....
        /*0034*/ 	.word	0xffffffff


	//   ....[3]....
        /*0038*/ 	.word	0xffffffff


	//   ....[4]....
        /*003c*/ 	.word	0xffffffff


	//   ....[5]....
        /*0040*/ 	.word	0xffffffff


	//   ....[6]....
        /*0044*/ 	.word	0xffffffff


	//   ....[7]....
        /*0048*/ 	.word	0xffffffff


	//   ....[8]....
        /*004c*/ 	.word	0xffffffff


	//   ....[9]....
        /*0050*/ 	.word	0xffffffff


	//   ....[10]....
        /*0054*/ 	.word	0xffffffff


	//   ....[11]....
        /*0058*/ 	.word	0xffffffff


	//----- nvinfo : EIATTR_COOP_GROUP_INSTR_OFFSETS
	.align		4
.L_996:
        /*005c*/ 	.byte	0x04, 0x28
        /*005e*/ 	.short	(.L_998 - .L_997)


	//   ....[0]....
.L_997:
        /*0060*/ 	.word	0x00019d00


	//   ....[1]....
        /*0064*/ 	.word	0x00019d20


	//   ....[2]....
        /*0068*/ 	.word	0x00019d40


	//   ....[3]....
        /*006c*/ 	.word	0x00019d60


	//   ....[4]....
        /*0070*/ 	.word	0x0001df70


	//   ....[5]....
        /*0074*/ 	.word	0x0001df80


	//   ....[6]....
        /*0078*/ 	.word	0x0001dfb0


	//   ....[7]....
        /*007c*/ 	.word	0x0001dfc0


	//   ....[8]....
        /*0080*/ 	.word	0x0001fbe0


	//   ....[9]....
        /*0084*/ 	.word	0x0001fc20


	//   ....[10]....
        /*0088*/ 	.word	0x0001fcf0


	//   ....[11]....
        /*008c*/ 	.word	0x0001fd20


	//----- nvinfo : EIATTR_VRC_CTA_INIT_COUNT
	.align		4
.L_998:
        /*0090*/ 	.byte	0x02, 0x4a
	.zero		1
	.zero		1


	//----- nvinfo : EIATTR_EXIT_INSTR_OFFSETS
	.align		4
        /*0094*/ 	.byte	0x04, 0x1c
        /*0096*/ 	.short	(.L_1000 - .L_999)


	//   ....[0]....
.L_999:
        /*0098*/ 	.word	0x00000480


	//   ....[1]....
        /*009c*/ 	.word	0x00000eb0


	//   ....[2]....
        /*00a0*/ 	.word	0x00000ee0


	//   ....[3]....
        /*00a4*/ 	.word	0x000217d0


	//   ....[4]....
        /*00a8*/ 	.word	0x00021920


	//   ....[5]....
        /*00ac*/ 	.word	0x00021940


	//----- nvinfo : EIATTR_CRS_STACK_SIZE
	.align		4
.L_1000:
        /*00b0*/ 	.byte	0x04, 0x1e
        /*00b2*/ 	.short	(.L_1002 - .L_1001)
.L_1001:
        /*00b4*/ 	.word	0x00000000


	//----- nvinfo : EIATTR_CBANK_PARAM_SIZE
	.align		4
.L_1002:
        /*00b8*/ 	.byte	0x03, 0x19
        /*00ba*/ 	.short	0x01d0


	//----- nvinfo : EIATTR_PARAM_CBANK
	.align		4
        /*00bc*/ 	.byte	0x04, 0x0a
        /*00be*/ 	.short	(.L_1004 - .L_1003)
	.align		4
.L_1003:
        /*00c0*/ 	.word	index@(.nv.constant0._ZN5flash24flash_fwd_splitkv_kernelI23Flash_fwd_kernel_traitsILi256ELi64ELi64ELi4ELb0ELb0EN7cutlass10bfloat16_tE19Flash_kernel_traitsILi256ELi64ELi64ELi4ES3_EELb0ELb0ELb1ELb0ELb0ELb0ELb0ELb1EEEvNS_16Flash_fwd_paramsE)
        /*00c4*/ 	.short	0x0380
        /*00c6*/ 	.short	0x01d0


	//----- nvinfo : EIATTR_SW_WAR
	.align		4
.L_1004:
        /*00c8*/ 	.byte	0x04, 0x36
        /*00ca*/ 	.short	(.L_1006 - .L_1005)
.L_1005:
        /*00cc*/ 	.word	0x00000008
.L_1006:


//--------------------- .nv.info._ZN5flash24flash_fwd_splitkv_kernelI23Flash_fwd_kernel_traitsILi256ELi64ELi64ELi4ELb0ELb0EN7cutlass10bfloat16_tE19Flash_kernel_traitsILi256ELi64ELi64ELi4ES3_EELb0ELb0ELb1ELb0ELb0ELb1ELb0ELb1EEEvNS_16Flash_fwd_paramsE --------------------------
	.section	.nv.info._ZN5flash24flash_fwd_splitkv_kernelI23Flash_fwd_kernel_traitsILi256ELi64ELi64ELi4ELb0ELb0EN7cutlass10bfloat16_tE19Flash_kernel_traitsILi256ELi64ELi64ELi4ES3_EELb0ELb0ELb1ELb0ELb0ELb1ELb0ELb1EEEvNS_16Flash_fwd_paramsE,"",@"SHT_CUDA_INFO"
	.sectionflags	@""
	.align	4


	//----- nvinfo : EIATTR_CUDA_API_VERSION
	.align		4
        /*0000*/ 	.byte	0x04, 0x37
        /*0002*/ 	.short	(.L_1008 - .L_1007)
.L_1007:
        /*0004*/ 	.word	0x00000082


	//----- nvinfo : EIATTR_KPARAM_INFO
	.align		4
.L_1008:
        /*0008*/ 	.byte	0x04, 0x17
        /*000a*/ 	.short	(.L_1010 - .L_1009)
.L_1009:
        /*000c*/ 	.word	0x00000000
        /*0010*/ 	.short	0x0000
        /*0012*/ 	.short	0x0000
        /*0014*/ 	.byte	0x00, 0xf0, 0x41, 0x07


	//----- nvinfo : EIATTR_SPARSE_MMA_MASK
	.align		4
.L_1010:
        /*0018*/ 	.byte	0x03, 0x50
        /*001a*/ 	.short	0x0000


	//----- nvinfo : EIATTR_MAXREG_COUNT
	.align		4
        /*001c*/ 	.byte	0x03, 0x1b
        /*001e*/ 	.short	0x00ff


	//----- nvinfo : EIATTR_NUM_BARRIERS
	.align		4
        /*0020*/ 	.byte	0x02, 0x4c
        /*0022*/ 	.byte	0x01
	.zero		1


	//----- nvinfo : EIATTR_MERCURY_ISA_VERSION
	.align		4
        /*0024*/ 	.byte	0x03, 0x5f
        /*0026*/ 	.short	0x0101


	//----- nvinfo : EIATTR_COOP_GROUP_MASK_REGIDS
	.align		4
        /*0028*/ 	.byte	0x04, 0x29
        /*002a*/ 	.short	(.L_1012 - .L_1011)


	//   ....[0]....
.L_1011:
        /*002c*/ 	.word	0xffffffff


	//   ....[1]....
        /*0030*/ 	.word	0xffffffff


	//   ....[2]....
        /*0034*/ 	.word	0xffffffff


	//   ....[3]....
        /*0038*/ 	.word	0xffffffff


	//   ....[4]....
        /*003c*/ 	.word	0xffffffff


	//   ....[5]....
        /*0040*/ 	.word	0xffffffff


	//   ....[6]....
        /*0044*/ 	.word	0xffffffff


	//   ....[7]....
        /*0048*/ 	.word	0xffffffff


	//   ....[8]....
        /*004c*/ 	.word	0xffffffff


	//   ....[9]....
        /*0050*/ 	.word	0xffffffff


	//   ....[10]....
        /*0054*/ 	.word	0xffffffff


	//   ....[11]....
        /*0058*/ 	.word	0xffffffff


	//----- nvinfo : EIATTR_COOP_GROUP_INSTR_OFFSETS
	.align		4
.L_1012:
        /*005c*/ 	.byte	0x04, 0x28
        /*005e*/ 	.short	(.L_1014 - .L_1013)


	//   ....[0]....
.L_1013:
        /*0060*/ 	.word	0x0001a100


	//   ....[1]....
        /*0064*/ 	.word	0x0001a120


	//   ....[2]....
        /*0068*/ 	.word	0x0001a140


	//   ....[3]....
        /*006c*/ 	.word	0x0001a160


	//   ....[4]....
        /*0070*/ 	.word	0x0001e760


	//   ....[5]....
        /*0074*/ 	.word	0x0001e790


	//   ....[6]....
        /*0078*/ 	.word	0x0001e7e0


	//   ....[7]....
        /*007c*/ 	.word	0x0001e7f0


	//   ....[8]....
        /*0080*/ 	.word	0x000203e0


	//   ....[9]....
        /*0084*/ 	.word	0x00020420


	//   ....[10]....
        /*0088*/ 	.word	0x000204f0


	//   ....[11]....
        /*008c*/ 	.word	0x00020520


	//----- nvinfo : EIATTR_VRC_CTA_INIT_COUNT
	.align		4
.L_1014:
        /*0090*/ 	.byte	0x02, 0x4a
	.zero		1
	.zero		1


	//----- nvinfo : EIATTR_EXIT_INSTR_OFFSETS
	.align		4
        /*0094*/ 	.byte	0x04, 0x1c
        /*0096*/ 	.short	(.L_1016 - .L_1015)


	//   ....[0]....
.L_1015:
        /*0098*/ 	.word	0x00000480


	//   ....[1]....
        /*009c*/ 	.word	0x00000eb0


	//   ....[2]....
        /*00a0*/ 	.word	0x00000ee0


	//   ....[3]....
        /*00a4*/ 	.word	0x00021fd0


	//   ....[4]....
        /*00a8*/ 	.word	0x00022120


	//   ....[5]....
        /*00ac*/ 	.word	0x00022140


	//----- nvinfo : EIATTR_CRS_STACK_SIZE
	.align		4
.L_1016:
        /*00b0*/ 	.byte	0x04, 0x1e
        /*00b2*/ 	.short	(.L_1018 - .L_1017)
.L_1017:
        /*00b4*/ 	.word	0x00000000


	//----- nvinfo : EIATTR_CBANK_PARAM_SIZE
	.align		4
.L_1018:
        /*00b8*/ 	.byte	0x03, 0x19
        /*00ba*/ 	.short	0x01d0


	//----- nvinfo : EIATTR_PARAM_CBANK
	.align		4
        /*00bc*/ 	.byte	0x04, 0x0a
        /*00be*/ 	.short	(.L_1020 - .L_1019)
	.align		4
.L_1019:
        /*00c0*/ 	.word	index@(.nv.constant0._ZN5flash24flash_fwd_splitkv_kernelI23Flash_fwd_kernel_traitsILi256ELi64ELi64ELi4ELb0ELb0EN7cutlass10bfloat16_tE19Flash_kernel_traitsILi256ELi64ELi64ELi4ES3_EELb0ELb0ELb1ELb0ELb0ELb1ELb0ELb1EEEvNS_16Flash_fwd_paramsE)
        /*00c4*/ 	.short	0x0380
        /*00c6*/ 	.short	0x01d0


	//----- nvinfo : EIATTR_SW_WAR
	.align		4
.L_1020:
        /*00c8*/ 	.byte	0x04, 0x36
        /*00ca*/ 	.short	(.L_1022 - .L_1021)
.L_1021:
        /*00cc*/ 	.word	0x00000008
.L_1022:


//--------------------- .nv.info._ZN5flash24flash_fwd_splitkv_kernelI23Flash_fwd_kernel_traitsILi256ELi64ELi64ELi4ELb0ELb0EN7cutlass10bfloat16_tE19Flash_kernel_traitsILi256ELi64ELi64ELi4ES3_EELb0ELb0ELb0ELb0ELb1ELb0ELb1ELb0EEEvNS_16Flash_fwd_paramsE --------------------------
	.section	.nv.info._ZN5flash24flash_fwd_splitkv_kernelI23Flash_fwd_kernel_traitsILi256ELi64ELi64ELi4ELb0ELb0EN7cutlass10bfloat16_tE19Flash_kernel_traitsILi256ELi64ELi64ELi4ES3_EELb0ELb0ELb0ELb0ELb1ELb0ELb1ELb0EEEvNS_16Flash_fwd_paramsE,"",@"SHT_CUDA_INFO"
	.sectionflags	@""
	.align	4


	//----- nvinfo : EIATTR_CUDA_API_VERSION
	.align		4
        /*0000*/ 	.byte	0x04, 0x37
        /*0002*/ 	.short	(.L_1024 - .L_1023)
.L_1023:
        /*0004*/ 	.word	0x00000082


	//----- nvinfo : EIATTR_KPARAM_INFO
	.align		4
.L_1024:
        /*0008*/ 	.byte	0x04, 0x17
        /*000a*/ 	.short	(.L_1026 - .L_1025)
.L_1025:
        /*000c*/ 	.word	0x00000000
        /*0010*/ 	.short	0x0000
        /*0012*/ 	.short	0x0000
        /*0014*/ 	.byte	0x00, 0xf0, 0x41, 0x07


	//----- nvinfo : EIATTR_SPARSE_MMA_MASK
	.align		4
.L_1026:
        /*0018*/ 	.byte	0x03, 0x50
        /*001a*/ 	.short	0x0000


	//----- nvinfo : EIATTR_MAXREG_COUNT
	.align		4
        /*001c*/ 	.byte	0x03, 0x1b
        /*001e*/ 	.short	0x00ff


	//----- nvinfo : EIATTR_NUM_BARRIERS
	.align		4
        /*0020*/ 	.byte	0x02, 0x4c
        /*0022*/ 	.byte	0x01
	.zero		1


	//----- nvinfo : EIATTR_MERCURY_ISA_VERSION
	.align		4
        /*0024*/ 	.byte	0x03, 0x5f
        /*0026*/ 	.short	0x0101


	//----- nvinfo : EIATTR_COOP_GROUP_MASK_REGIDS
	.align		4
        /*0028*/ 	.byte	0x04, 0x29
        /*002a*/ 	.short	(.L_1028 - .L_1027)


	//   ....[0]....
.L_1027:
        /*002c*/ 	.word	0xffffffff


	//   ....[1]....
        /*0030*/ 	.word	0xffffffff


	//   ....[2]....
        /*0034*/ 	.word	0xffffffff


	//   ....[3]....
        /*0038*/ 	.word	0xffffffff


	//   ....[4]....
        /*003c*/ 	.word	0xffffffff


	//   ....[5]....
        /*0040*/ 	.word	0xffffffff


	//   ....[6]....
        /*0044*/ 	.word	0xffffffff


	//   ....[7]....
        /*0048*/ 	.word	0xffffffff


	//   ....[8]....
        /*004c*/ 	.word	0xffffffff


	//   ....[9]....
        /*0050*/ 	.word	0xffffffff


	//   ....[10]....
        /*0054*/ 	.word	0xffffffff


	//   ....[11]....
        /*0058*/ 	.word	0xffffffff


	//----- nvinfo : EIATTR_COOP_GROUP_INSTR_OFFSETS
	.align		4
.L_1028:
        /*005c*/ 	.byte	0x04, 0x28
        /*005e*/ 	.short	(.L_1030 - .L_1029)


	//   ....[0]....
.L_1029:
        /*0060*/ 	.word	0x00004460


	//   ....[1]....
        /*0064*/ 	.word	0x00004480


	//   ....[2]....
        /*0068*/ 	.word	0x00004530


	//   ....[3]....
        /*006c*/ 	.word	0x00004540


	//   ....[4]....
        /*0070*/ 	.word	0x00007780


	//   ....[5]....
        /*0074*/ 	.word	0x00007790


	//   ....[6]....
        /*0078*/ 	.word	0x000077c0


	//   ....[7]....
        /*007c*/ 	.word	0x000077d0


	//   ....[8]....
        /*0080*/ 	.word	0x00009400


	//   ....[9]....
        /*0084*/ 	.word	0x00009440


	//   ....[10]....
        /*0088*/ 	.word	0x00009570


	//   ....[11]....
        /*008c*/ 	.word	0x00009590


	//----- nvinfo : EIATTR_VRC_CTA_INIT_COUNT
	.align		4
.L_1030:
        /*0090*/ 	.byte	0x02, 0x4a
	.zero		1
	.zero		1


	//----- nvinfo : EIATTR_EXIT_INSTR_OFFSETS
	.align		4
        /*0094*/ 	.byte	0x04, 0x1c
        /*0096*/ 	.short	(.L_1032 - .L_1031)


	//   ....[0]....
.L_1031:
        /*0098*/ 	.word	0x00000640


	//   ....[1]....
        /*009c*/ 	.word	0x00000f90


	//   ....[2]....
        /*00a0*/ 	.word	0x00000fc0


	//   ....[3]....
        /*00a4*/ 	.word	0x0000aa60


	//   ....[4]....
        /*00a8*/ 	.word	0x0000aab0


	//----- nvinfo : EIATTR_CRS_STACK_SIZE
	.align		4
.L_1032:
        /*00ac*/ 	.byte	0x04, 0x1e
        /*00ae*/ 	.short	(.L_1034 - .L_1033)
.L_1033:
        /*00b0*/ 	.word	0x00000000


	//----- nvinfo : EIATTR_CBANK_PARAM_SIZE
	.align		4
.L_1034:
        /*00b4*/ 	.byte	0x03, 0x19
        /*00b6*/ 	.short	0x01d0


	//----- nvinfo : EIATTR_PARAM_CBANK
	.align		4
        /*00b8*/ 	.byte	0x04, 0x0a
        /*00ba*/ 	.short	(.L_1036 - .L_1035)
	.align		4
.L_1035:
        /*00bc*/ 	.word	index@(.nv.constant0._ZN5flash24flash_fwd_splitkv_kernelI23Flash_fwd_kernel_traitsILi256ELi64ELi64ELi4ELb0ELb0EN7cutlass10bfloat16_tE19Flash_kernel_traitsILi256ELi64ELi64ELi4ES3_EELb0ELb0ELb0ELb0ELb1ELb0ELb1ELb0EEEvNS_16Flash_fwd_paramsE)
        /*00c0*/ 	.short	0x0380
        /*00c2*/ 	.short	0x01d0


	//----- nvinfo : EIATTR_SW_WAR
	.align		4
.L_1036:
        /*00c4*/ 	.byte	0x04, 0x36
        /*00c6*/ 	.short	(.L_1038 - .L_1037)
.L_1037:
        /*00c8*/ 	.word	0x00000008
.L_1038:


//--------------------- .nv.info._ZN5flash24flash_fwd_splitkv_kernelI23Flash_fwd_kernel_traitsILi256ELi64ELi64ELi4ELb0ELb0EN7cutlass10bfloat16_tE19Flash_kernel_traitsILi256ELi64ELi64ELi4ES3_EELb0ELb0ELb0ELb0ELb1ELb1ELb1ELb0EEEvNS_16Flash_fwd_paramsE --------------------------
	.section	.nv.info._ZN5flash24flash_fwd_splitkv_kernelI23Flash_fwd_kernel_traitsILi256ELi64ELi64ELi4ELb0ELb0EN7cutlass10bfloat16_tE19Flash_kernel_traitsILi256ELi64ELi64ELi4ES3_EELb0ELb0ELb0ELb0ELb1ELb1ELb1ELb0EEEvNS_16Flash_fwd_paramsE,"",@"SHT_CUDA_INFO"
	.sectionflags	@""
	.align	4


	//----- nvinfo : EIATTR_CUDA_API_VERSION
	.align		4
        /*0000*/ 	.byte	0x04, 0x37
        /*0002*/ 	.short	(.L_1040 - .L_1039)
.L_1039:
        /*0004*/ 	.word	0x00000082


	//----- nvinfo : EIATTR_KPARAM_INFO
	.align		4
.L_1040:
        /*0008*/ 	.byte	0x04, 0x17
        /*000a*/ 	.short	(.L_1042 - .L_1041)
.L_1041:
        /*000c*/ 	.word	0x00000000
        /*0010*/ 	.short	0x0000
        /*0012*/ 	.short	0x0000
        /*0014*/ 	.byte	0x00, 0xf0, 0x41, 0x07


	//----- nvinfo : EIATTR_SPARSE_MMA_MASK
	.align		4
.L_1042:
        /*0018*/ 	.byte	0x03, 0x50
        /*001a*/ 	.short	0x0000


	//----- nvinfo : EIATTR_MAXREG_COUNT
	.align		4
        /*001c*/ 	.byte	0x03, 0x1b
        /*001e*/ 	.short	0x00ff


	//----- nvinfo : EIATTR_NUM_BARRIERS
	.align		4
        /*0020*/ 	.byte	0x02, 0x4c
        /*0022*/ 	.byte	0x01
	.zero		1


	//----- nvinfo : EIATTR_MERCURY_ISA_VERSION
	.align		4
        /*0024*/ 	.byte	0x03, 0x5f
        /*0026*/ 	.short	0x0101


	//----- nvinfo : EIATTR_COOP_GROUP_MASK_REGIDS
	.align		4
        /*0028*/ 	.byte	0x04, 0x29
        /*002a*/ 	.short	(.L_1044 - .L_1043)


	//   ....[0]....
.L_1043:
        /*002c*/ 	.word	0xffffffff


	//   ....[1]....
        /*0030*/ 	.word	0xffffffff


	//   ....[2]....
        /*0034*/ 	.word	0xffffffff


	//   ....[3]....
        /*0038*/ 	.word	0xffffffff


	//   ....[4]....
        /*003c*/ 	.word	0xffffffff


	//   ....[5]....
        /*0040*/ 	.word	0xffffffff


	//   ....[6]....
        /*0044*/ 	.word	0xffffffff


	//   ....[7]....
        /*0048*/ 	.word	0xffffffff


	//   ....[8]....
        /*004c*/ 	.word	0xffffffff


	//   ....[9]....
        /*0050*/ 	.word	0xffffffff


	//   ....[10]....
        /*0054*/ 	.word	0xffffffff


	//   ....[11]....
        /*0058*/ 	.word	0xffffffff


	//----- nvinfo : EIATTR_COOP_GROUP_INSTR_OFFSETS
	.align		4
.L_1044:
        /*005c*/ 	.byte	0x04, 0x28
        /*005e*/ 	.short	(.L_1046 - .L_1045)


	//   ....[0]....
.L_1045:
        /*0060*/ 	.word	0x00004870


	//   ....[1]....
        /*0064*/ 	.word	0x00004890


	//   ....[2]....
        /*0068*/ 	.word	0x00004940


	//   ....[3]....
        /*006c*/ 	.word	0x00004950


	//   ....[4]....
        /*0070*/ 	.word	0x00007fa0


	//   ....[5]....
        /*0074*/ 	.word	0x00007fc0


	//   ....[6]....
        /*0078*/ 	.word	0x00008030


	//   ....[7]....
        /*007c*/ 	.word	0x00008040


	//   ....[8]....
        /*0080*/ 	.word	0x00009c10


	//   ....[9]....
        /*0084*/ 	.word	0x00009c50


	//   ....[10]....
        /*0088*/ 	.word	0x00009db0


	//   ....[11]....
        /*008c*/ 	.word	0x00009dd0


	//----- nvinfo : EIATTR_VRC_CTA_INIT_COUNT
	.align		4
.L_1046:
        /*0090*/ 	.byte	0x02, 0x4a
	.zero		1
	.zero		1


	//----- nvinfo : EIATTR_EXIT_INSTR_OFFSETS
	.align		4
        /*0094*/ 	.byte	0x04, 0x1c
        /*0096*/ 	.short	(.L_1048 - .L_1047)


	//   ....[0]....
.L_1047:
        /*0098*/ 	.word	0x00000640


	//   ....[1]....
        /*009c*/ 	.word	0x00000f90


	//   ....[2]....
        /*00a0*/ 	.word	0x00000fc0


	//   ....[3]....
        /*00a4*/ 	.word	0x0000b270


	//   ....[4]....
        /*00a8*/ 	.word	0x0000b2c0


	//----- nvinfo : EIATTR_CRS_STACK_SIZE
	.align		4
.L_1048:
        /*00ac*/ 	.byte	0x04, 0x1e
        /*00ae*/ 	.short	(.L_1050 - .L_1049)
.L_1049:
        /*00b0*/ 	.word	0x00000000


	//----- nvinfo : EIATTR_CBANK_PARAM_SIZE
	.align		4
.L_1050:
        /*00b4*/ 	.byte	0x03, 0x19
        /*00b6*/ 	.short	0x01d0


	//----- nvinfo : EIATTR_PARAM_CBANK
	.align		4
        /*00b8*/ 	.byte	0x04, 0x0a
        /*00ba*/ 	.short	(.L_1052 - .L_1051)
	.align		4
.L_1051:
        /*00bc*/ 	.word	index@(.nv.constant0._ZN5flash24flash_fwd_splitkv_kernelI23Flash_fwd_kernel_traitsILi256ELi64ELi64ELi4ELb0ELb0EN7cutlass10bfloat16_tE19Flash_kernel_traitsILi256ELi64ELi64ELi4ES3_EELb0ELb0ELb0ELb0ELb1ELb1ELb1ELb0EEEvNS_16Flash_fwd_paramsE)
        /*00c0*/ 	.short	0x0380
        /*00c2*/ 	.short	0x01d0


	//----- nvinfo : EIATTR_SW_WAR
	.align		4
.L_1052:
        /*00c4*/ 	.byte	0x04, 0x36
        /*00c6*/ 	.short	(.L_1054 - .L_1053)
.L_1053:
        /*00c8*/ 	.word	0x00000008
.L_1054:


//--------------------- .nv.info._ZN5flash24flash_fwd_splitkv_kernelI23Flash_fwd_kernel_traitsILi256ELi64ELi64ELi4ELb0ELb0EN7cutlass10bfloat16_tE19Flash_kernel_traitsILi256ELi64ELi64ELi4ES3_EELb0ELb0ELb1ELb0ELb0ELb0ELb1ELb0EEEvNS_16Flash_fwd_paramsE --------------------------
	.section	.nv.info._ZN5flash24flash_fwd_splitkv_kernelI23Flash_fwd_kernel_traitsILi256ELi64ELi64ELi4ELb0ELb0EN7cutlass10bfloat16_tE19Flash_kernel_traitsILi256ELi64ELi64ELi4ES3_EELb0ELb0ELb1ELb0ELb0ELb0ELb1ELb0EEEvNS_16Flash_fwd_paramsE,"",@"SHT_CUDA_INFO"
	.sectionflags	@""
	.align	4


	//----- nvinfo : EIATTR_CUDA_API_VERSION
	.align		4
        /*0000*/ 	.byte	0x04, 0x37
        /*0002*/ 	.short	(.L_1056 - .L_1055)
.L_1055:
        /*0004*/ 	.word	0x00000082


	//----- nvinfo : EIATTR_KPARAM_INFO
	.align		4
.L_1056:
        /*0008*/ 	.byte	0x04, 0x17
        /*000a*/ 	.short	(.L_1058 - .L_1057)
.L_1057:
        /*000c*/ 	.word	0x00000000
        /*0010*/ 	.short	0x0000
        /*0012*/ 	.short	0x0000
        /*0014*/ 	.byte	0x00, 0xf0, 0x41, 0x07


	//----- nvinfo : EIATTR_SPARSE_MMA_MASK
	.align		4
.L_1058:
        /*0018*/ 	.byte	0x03, 0x50
        /*001a*/ 	.short	0x0000


	//----- nvinfo : EIATTR_MAXREG_COUNT
	.align		4
        /*001c*/ 	.byte	0x03, 0x1b
        /*001e*/ 	.short	0x00ff


	//----- nvinfo : EIATTR_NUM_BARRIERS
	.align		4
        /*0020*/ 	.byte	0x02, 0x4c
        /*0022*/ 	.byte	0x01
	.zero		1


	//----- nvinfo : EIATTR_MERCURY_ISA_VERSION
	.align		4
        /*0024*/ 	.byte	0x03, 0x5f
        /*0026*/ 	.short	0x0101


	//----- nvinfo : EIATTR_COOP_GROUP_MASK_REGIDS
	.align		4
        /*0028*/ 	.byte	0x04, 0x29
        /*002a*/ 	.short	(.L_1060 - .L_1059)


	//   ....[0]....
.L_1059:
        /*002c*/ 	.word	0xffffffff


	//   ....[1]....
        /*0030*/ 	.word	0xffffffff


	//   ....[2]....
        /*0034*/ 	.word	0xffffffff


	//   ....[3]....
        /*0038*/ 	.word	0xffffffff


	//   ....[4]....
        /*003c*/ 	.word	0xffffffff


	//   ....[5]....
        /*0040*/ 	.word	0xffffffff


	//   ....[6]....
        /*0044*/ 	.word	0xffffffff


	//   ....[7]....
        /*0048*/ 	.word	0xffffffff


	//   ....[8]....
        /*004c*/ 	.word	0xffffffff


	//   ....[9]....
        /*0050*/ 	.word	0xffffffff


	//   ....[10]....
        /*0054*/ 	.word	0xffffffff


	//   ....[11]....
        /*0058*/ 	.word	0xffffffff


	//----- nvinfo : EIATTR_COOP_GROUP_INSTR_OFFSETS
	.align		4
.L_1060:
        /*005c*/ 	.byte	0x04, 0x28
        /*005e*/ 	.short	(.L_1062 - .L_1061)


	//   ....[0]....
.L_1061:
        /*0060*/ 	.word	0x00006df0


	//   ....[1]....
        /*0064*/ 	.word	0x00006e10


	//   ....[2]....
        /*0068*/ 	.word	0x00006e30


	//   ....[3]....
        /*006c*/ 	.word	0x00006e60


	//   ....[4]....
        /*0070*/ 	.word	0x0000af40


	//   ....[5]....
        /*0074*/ 	.word	0x0000af50


	//   ....[6]....
        /*0078*/ 	.word	0x0000af80


	//   ....[7]....
        /*007c*/ 	.word	0x0000af90


	//   ....[8]....
        /*0080*/ 	.word	0x0000cbb0


	//   ....[9]....
        /*0084*/ 	.word	0x0000cbf0


	//   ....[10]....
        /*0088*/ 	.word	0x0000cd60


	//   ....[11]....
        /*008c*/ 	.word	0x0000cd90


	//----- nvinfo : EIATTR_VRC_CTA_INIT_COUNT
	.align		4
.L_1062:
        /*0090*/ 	.byte	0x02, 0x4a
	.zero		1
	.zero		1


	//----- nvinfo : EIATTR_EXIT_INSTR_OFFSETS
	.align		4
        /*0094*/ 	.byte	0x04, 0x1c
        /*0096*/ 	.short	(.L_1064 - .L_1063)


	//   ....[0]....
.L_1063:
        /*0098*/ 	.word	0x00000570


	//   ....[1]....
        /*009c*/ 	.word	0x00001920


	//   ....[2]....
        /*00a0*/ 	.word	0x00001950


	//   ....[3]....
        /*00a4*/ 	.word	0x0000ead0


	//   ....[4]....
        /*00a8*/ 	.word	0x0000ebf0


	//   ....[5]....
        /*00ac*/ 	.word	0x0000ec40


	//----- nvinfo : EIATTR_CRS_STACK_SIZE
	.align		4
.L_1064:
        /*00b0*/ 	.byte	0x04, 0x1e
        /*00b2*/ 	.short	(.L_1066 - .L_1065)
.L_1065:
        /*00b4*/ 	.word	0x00000000


	//----- nvinfo : EIATTR_CBANK_PARAM_SIZE
	.align		4
.L_1066:
        /*00b8*/ 	.byte	0x03, 0x19
        /*00ba*/ 	.short	0x01d0


	//----- nvinfo : EIATTR_PARAM_CBANK
	.align		4
        /*00bc*/ 	.byte	0x04, 0x0a
        /*00be*/ 	.short	(.L_1068 - .L_1067)
	.align		4
.L_1067:
        /*00c0*/ 	.word	index@(.nv.constant0._ZN5flash24flash_fwd_splitkv_kernelI23Flash_fwd_kernel_traitsILi256ELi64ELi64ELi4ELb0ELb0EN7cutlass10bfloat16_tE19Flash_kernel_traitsILi256ELi64ELi64ELi4ES3_EELb0ELb0ELb1ELb0ELb0ELb0ELb1ELb0EEEvNS_16Flash_fwd_paramsE)
        /*00c4*/ 	.short	0x0380
        /*00c6*/ 	.short	0x01d0


	//----- nvinfo : EIATTR_SW_WAR
	.align		4
.L_1068:
        /*00c8*/ 	.byte	0x04, 0x36
        /*00ca*/ 	.short	(.L_1070 - .L_1069)
.L_1069:
        /*00cc*/ 	.word	0x00000008
.L_1070:


//--------------------- .nv.info._ZN5flash24flash_fwd_splitkv_kernelI23Flash_fwd_kernel_traitsILi256ELi64ELi64ELi4ELb0ELb0EN7cutlass10bfloat16_tE19Flash_kernel_traitsILi256ELi64ELi64ELi4ES3_EELb0ELb0ELb1ELb0ELb0ELb1ELb1ELb0EEEvNS_16Flash_fwd_paramsE --------------------------
	.section	.nv.info._ZN5flash24flash_fwd_splitkv_kernelI23Flash_fwd_kernel_traitsILi256ELi64ELi64ELi4ELb0ELb0EN7cutlass10bfloat16_tE19Flash_kernel_traitsILi256ELi64ELi64ELi4ES3_EELb0ELb0ELb1ELb0ELb0ELb1ELb1ELb0EEEvNS_16Flash_fwd_paramsE,"",@"SHT_CUDA_INFO"
	.sectionflags	@""
	.align	4


	//----- nvinfo : EIATTR_CUDA_API_VERSION
	.align		4
        /*0000*/ 	.byte	0x04, 0x37
        /*0002*/ 	.short	(.L_1072 - .L_1071)
.L_1071:
        /*0004*/ 	.word	0x00000082


	//----- nvinfo : EIATTR_KPARAM_INFO
	.align		4
.L_1072:
        /*0008*/ 	.byte	0x04, 0x17
        /*000a*/ 	.short	(.L_1074 - .L_1073)
.L_1073:
        /*000c*/ 	.word	0x00000000
        /*0010*/ 	.short	0x0000
        /*0012*/ 	.short	0x0000
        /*0014*/ 	.byte	0x00, 0xf0, 0x41, 0x07


	//----- nvinfo : EIATTR_SPARSE_MMA_MASK
	.align		4
.L_1074:
        /*0018*/ 	.byte	0x03, 0x50
        /*001a*/ 	.short	0x0000


	//----- nvinfo : EIATTR_MAXREG_COUNT
	.align		4
        /*001c*/ 	.byte	0x03, 0x1b
        /*001e*/ 	.short	0x00ff


	//----- nvinfo : EIATTR_NUM_BARRIERS
	.align		4
        /*0020*/ 	.byte	0x02, 0x4c
        /*0022*/ 	.byte	0x01
	.zero		1


	//----- nvinfo : EIATTR_MERCURY_ISA_VERSION
	.align		4
        /*0024*/ 	.byte	0x03, 0x5f
        /*0026*/ 	.short	0x0101


	//----- nvinfo : EIATTR_COOP_GROUP_MASK_REGIDS
	.align		4
        /*0028*/ 	.byte	0x04, 0x29
        /*002a*/ 	.short	(.L_1076 - .L_1075)


	//   ....[0]....
.L_1075:
        /*002c*/ 	.word	0xffffffff


	//   ....[1]....
        /*0030*/ 	.word	0xffffffff


	//   ....[2]....
        /*0034*/ 	.word	0xffffffff


	//   ....[3]....
        /*0038*/ 	.word	0xffffffff


	//   ....[4]....
        /*003c*/ 	.word	0xffffffff


	//   ....[5]....
        /*0040*/ 	.word	0xffffffff


	//   ....[6]....
        /*0044*/ 	.word	0xffffffff


	//   ....[7]....
        /*0048*/ 	.word	0xffffffff


	//   ....[8]....
        /*004c*/ 	.word	0xffffffff


	//   ....[9]....
        /*0050*/ 	.word	0xffffffff


	//   ....[10]....
        /*0054*/ 	.word	0xffffffff


	//   ....[11]....
        /*0058*/ 	.word	0xffffffff


	//----- nvinfo : EIATTR_COOP_GROUP_INSTR_OFFSETS
	.align		4
.L_1076:
        /*005c*/ 	.byte	0x04, 0x28
        /*005e*/ 	.short	(.L_1078 - .L_1077)


	//   ....[0]....
.L_1077:
        /*0060*/ 	.word	0x000071b0


	//   ....[1]....
        /*0064*/ 	.word	0x000071d0


	//   ....[2]....
        /*0068*/ 	.word	0x000071f0


	//   ....[3]....
        /*006c*/ 	.word	0x00007210


	//   ....[4]....
        /*0070*/ 	.word	0x0000b6b0


	//   ....[5]....
        /*0074*/ 	.word	0x0000b6e0


	//   ....[6]....
        /*0078*/ 	.word	0x0000b730


	//   ....[7]....
        /*007c*/ 	.word	0x0000b740


	//   ....[8]....
        /*0080*/ 	.word	0x0000d330


	//   ....[9]....
        /*0084*/ 	.word	0x0000d370


	//   ....[10]....
        /*0088*/ 	.word	0x0000d4e0


	//   ....[11]....
        /*008c*/ 	.word	0x0000d510


	//----- nvinfo : EIATTR_VRC_CTA_INIT_COUNT
	.align		4
.L_1078:
        /*0090*/ 	.byte	0x02, 0x4a
	.zero		1
	.zero		1


	//----- nvinfo : EIATTR_EXIT_INSTR_OFFSETS
	.align		4
        /*0094*/ 	.byte	0x04, 0x1c
        /*0096*/ 	.short	(.L_1080 - .L_1079)


	//   ....[0]....
.L_1079:
        /*0098*/ 	.word	0x00000570


	//   ....[1]....
        /*009c*/ 	.word	0x00001920


	//   ....[2]....
        /*00a0*/ 	.word	0x00001950


	//   ....[3]....
        /*00a4*/ 	.word	0x0000f250


	//   ....[4]....
        /*00a8*/ 	.word	0x0000f370


	//   ....[5]....
        /*00ac*/ 	.word	0x0000f3c0


	//----- nvinfo : EIATTR_CRS_STACK_SIZE
	.align		4
.L_1080:
        /*00b0*/ 	.byte	0x04, 0x1e
        /*00b2*/ 	.short	(.L_1082 - .L_1081)
.L_1081:
        /*00b4*/ 	.word	0x00000000


	//----- nvinfo : EIATTR_CBANK_PARAM_SIZE
	.align		4
.L_1082:
        /*00b8*/ 	.byte	0x03, 0x19
        /*00ba*/ 	.short	0x01d0


	//----- nvinfo : EIATTR_PARAM_CBANK
	.align		4
        /*00bc*/ 	.byte	0x04, 0x0a
        /*00be*/ 	.short	(.L_1084 - .L_1083)
	.align		4
.L_1083:
        /*00c0*/ 	.word	index@(.nv.constant0._ZN5flash24flash_fwd_splitkv_kernelI23Flash_fwd_kernel_traitsILi256ELi64ELi64ELi4ELb0ELb0EN7cutlass10bfloat16_tE19Flash_kernel_traitsILi256ELi64ELi64ELi4ES3_EELb0ELb0ELb1ELb0ELb0ELb1ELb1ELb0EEEvNS_16Flash_fwd_paramsE)
        /*00c4*/ 	.short	0x0380
        /*00c6*/ 	.short	0x01d0


	//----- nvinfo : EIATTR_SW_WAR
	.align		4
.L_1084:
        /*00c8*/ 	.byte	0x04, 0x36
        /*00ca*/ 	.short	(.L_1086 - .L_1085)
.L_1085:
        /*00cc*/ 	.word	0x00000008
.L_1086:


//--------------------- .nv.info._ZN5flash24flash_fwd_splitkv_kernelI23Flash_fwd_kernel_traitsILi256ELi64ELi64ELi4ELb0ELb0EN7cutlass10bfloat16_tE19Flash_kernel_traitsILi256ELi64ELi64ELi4ES3_EELb0ELb0ELb0ELb0ELb1ELb0ELb1ELb1EEEvNS_16Flash_fwd_paramsE --------------------------
	.section	.nv.info._ZN5flash24flash_fwd_splitkv_kernelI23Flash_fwd_kernel_traitsILi256ELi64ELi64ELi4ELb0ELb0EN7cutlass10bfloat16_tE19Flash_kernel_traitsILi256ELi64ELi64ELi4ES3_EELb0ELb0ELb0ELb0ELb1ELb0ELb1ELb1EEEvNS_16Flash_fwd_paramsE,"",@"SHT_CUDA_INFO"
	.sectionflags	@""
	.align	4


	//----- nvinfo : EIATTR_CUDA_API_VERSION
	.align		4
        /*0000*/ 	.byte	0x04, 0x37
        /*0002*/ 	.short	(.L_1088 - .L_1087)
.L_1087:
        /*0004*/ 	.word	0x00000082


	//----- nvinfo : EIATTR_KPARAM_INFO
	.align		4
.L_1088:
        /*0008*/ 	.byte	0x04, 0x17
        /*000a*/ 	.short	(.L_1090 - .L_1089)
.L_1089:
        /*000c*/ 	.word	0x00000000
        /*0010*/ 	.short	0x0000
        /*0012*/ 	.short	0x0000
        /*0014*/ 	.byte	0x00, 0xf0, 0x41, 0x07


	//----- nvinfo : EIATTR_SPARSE_MMA_MASK
	.align		4
.L_1090:
        /*0018*/ 	.byte	0x03, 0x50
        /*001a*/ 	.short	0x0000


	//----- nvinfo : EIATTR_MAXREG_COUNT
	.align		4
        /*001c*/ 	.byte	0x03, 0x1b
        /*001e*/ 	.short	0x00ff


	//----- nvinfo : EIATTR_NUM_BARRIERS
	.align		4
        /*0020*/ 	.byte	0x02, 0x4c
        /*0022*/ 	.byte	0x01
	.zero		1


	//----- nvinfo : EIATTR_MERCURY_ISA_VERSION
	.align		4
        /*0024*/ 	.byte	0x03, 0x5f
        /*0026*/ 	.short	0x0101


	//----- nvinfo : EIATTR_COOP_GROUP_MASK_REGIDS
	.align		4
        /*0028*/ 	.byte	0x04, 0x29
        /*002a*/ 	.short	(.L_1092 - .L_1091)


	//   ....[0]....
.L_1091:
        /*002c*/ 	.word	0xffffffff


	//   ....[1]....
        /*0030*/ 	.word	0xffffffff


	//   ....[2]....
        /*0034*/ 	.word	0xffffffff


	//   ....[3]....
        /*0038*/ 	.word	0xffffffff


	//   ....[4]....
        /*003c*/ 	.word	0xffffffff


	//   ....[5]....
        /*0040*/ 	.word	0xffffffff


	//   ....[6]....
        /*0044*/ 	.word	0xffffffff


	//   ....[7]....
        /*0048*/ 	.word	0xffffffff


	//   ....[8]....
        /*004c*/ 	.word	0xffffffff


	//   ....[9]....
        /*0050*/ 	.word	0xffffffff


	//   ....[10]....
        /*0054*/ 	.word	0xffffffff


	//   ....[11]....
        /*0058*/ 	.word	0xffffffff


	//----- nvinfo : EIATTR_COOP_GROUP_INSTR_OFFSETS
	.align		4
.L_1092:
        /*005c*/ 	.byte	0x04, 0x28
        /*005e*/ 	.short	(.L_1094 - .L_1093)


	//   ....[0]....
.L_1093:
        /*0060*/ 	.word	0x00016920


	//   ....[1]....
        /*0064*/ 	.word	0x00016950


	//   ....[2]....
        /*0068*/ 	.word	0x00016a20


	//   ....[3]....
        /*006c*/ 	.word	0x00016a40


	//   ....[4]....
        /*0070*/ 	.word	0x00019cc0


	//   ....[5]....
        /*0074*/ 	.word	0x00019cd0


	//   ....[6]....
        /*0078*/ 	.word	0x00019d00


	//   ....[7]....
        /*007c*/ 	.word	0x00019d10


	//   ....[8]....
        /*0080*/ 	.word	0x0001b940


	//   ....[9]....
        /*0084*/ 	.word	0x0001b980


	//   ....[10]....
        /*0088*/ 	.word	0x0001bad0


	//   ....[11]....
        /*008c*/ 	.word	0x0001baf0


	//----- nvinfo : EIATTR_VRC_CTA_INIT_COUNT
	.align		4
.L_1094:
        /*0090*/ 	.byte	0x02, 0x4a
	.zero		1
	.zero		1


	//----- nvinfo : EIATTR_EXIT_INSTR_OFFSETS
	.align		4
        /*0094*/ 	.byte	0x04, 0x1c
        /*0096*/ 	.short	(.L_1096 - .L_1095)


	//   ....[0]....
.L_1095:
        /*0098*/ 	.word	0x00000640


	//   ....[1]....
        /*009c*/ 	.word	0x00000fb0


	//   ....[2]....
        /*00a0*/ 	.word	0x00000fe0


	//   ....[3]....
        /*00a4*/ 	.word	0x0001cfd0


	//   ....[4]....
        /*00a8*/ 	.word	0x0001d020


	//----- nvinfo : EIATTR_CRS_STACK_SIZE
	.align		4
.L_1096:
        /*00ac*/ 	.byte	0x04, 0x1e
        /*00ae*/ 	.short	(.L_1098 - .L_1097)
.L_1097:
        /*00b0*/ 	.word	0x00000000


	//----- nvinfo : EIATTR_CBANK_PARAM_SIZE
	.align		4
.L_1098:
        /*00b4*/ 	.byte	0x03, 0x19
        /*00b6*/ 	.short	0x01d0


	//----- nvinfo : EIATTR_PARAM_CBANK
	.align		4
        /*00b8*/ 	.byte	0x04, 0x0a
        /*00ba*/ 	.short	(.L_1100 - .L_1099)
	.align		4
.L_1099:
        /*00bc*/ 	.word	index@(.nv.constant0._ZN5flash24flash_fwd_splitkv_kernelI23Flash_fwd_kernel_traitsILi256ELi64ELi64ELi4ELb0ELb0EN7cutlass10bfloat16_tE19Flash_kernel_traitsILi256ELi64ELi64ELi4ES3_EELb0ELb0ELb0ELb0ELb1ELb0ELb1ELb1EEEvNS_16Flash_fwd_paramsE)
        /*00c0*/ 	.short	0x0380
        /*00c2*/ 	.short	0x01d0


	//----- nvinfo : EIATTR_SW_WAR
	.align		4
.L_1100:
        /*00c4*/ 	.byte	0x04, 0x36
        /*00c6*/ 	.short	(.L_1102 - .L_1101)
.L_1101:
        /*00c8*/ 	.word	0x00000008
.L_1102:


//--------------------- .nv.info._ZN5flash24flash_fwd_splitkv_kernelI23Flash_fwd_kernel_traitsILi256ELi64ELi64ELi4ELb0ELb0EN7cutlass10bfloat16_tE19Flash_kernel_traitsILi256ELi64ELi64ELi4ES3_EELb0ELb0ELb0ELb0ELb1ELb1ELb1ELb1EEEvNS_16Flash_fwd_paramsE --------------------------
	.section	.nv.info._ZN5flash24flash_fwd_splitkv_kernelI23Flash_fwd_kernel_traitsILi256ELi64ELi64ELi4ELb0ELb0EN7cutlass10bfloat16_tE19Flash_kernel_traitsILi256ELi64ELi64ELi4ES3_EELb0ELb0ELb0ELb0ELb1ELb1ELb1ELb1EEEvNS_16Flash_fwd_paramsE,"",@"SHT_CUDA_INFO"
	.sectionflags	@""
	.align	4


	//----- nvinfo : EIATTR_CUDA_API_VERSION
	.align		4
        /*0000*/ 	.byte	0x04, 0x37
        /*0002*/ 	.short	(.L_1104 - .L_1103)
.L_1103:
        /*0004*/ 	.word	0x00000082


	//----- nvinfo : EIATTR_KPARAM_INFO
	.align		4
.L_1104:
        /*0008*/ 	.byte	0x04, 0x17
        /*000a*/ 	.short	(.L_1106 - .L_1105)
.L_1105:
        /*000c*/ 	.word	0x00000000
        /*0010*/ 	.short	0x0000
        /*0012*/ 	.short	0x0000
        /*0014*/ 	.byte	0x00, 0xf0, 0x41, 0x07


	//----- nvinfo : EIATTR_SPARSE_MMA_MASK
	.align		4
.L_1106:
        /*0018*/ 	.byte	0x03, 0x50
        /*001a*/ 	.short	0x0000


	//----- nvinfo : EIATTR_MAXREG_COUNT
	.align		4
        /*001c*/ 	.byte	0x03, 0x1b
        /*001e*/ 	.short	0x00ff


	//----- nvinfo : EIATTR_NUM_BARRIERS
	.align		4
        /*0020*/ 	.byte	0x02, 0x4c
        /*0022*/ 	.byte	0x01
	.zero		1


	//----- nvinfo : EIATTR_MERCURY_ISA_VERSION
	.align		4
        /*0024*/ 	.byte	0x03, 0x5f
        /*0026*/ 	.short	0x0101


	//----- nvinfo : EIATTR_COOP_GROUP_MASK_REGIDS
	.align		4
        /*0028*/ 	.byte	0x04, 0x29
        /*002a*/ 	.short	(.L_1108 - .L_1107)


	//   ....[0]....
.L_1107:
        /*002c*/ 	.word	0xffffffff


	//   ....[1]....
        /*0030*/ 	.word	0xffffffff


	//   ....[2]....
        /*0034*/ 	.word	0xffffffff


	//   ....[3]....
        /*0038*/ 	.word	0xffffffff


	//   ....[4]....
        /*003c*/ 	.word	0xffffffff


	//   ....[5]....
        /*0040*/ 	.word	0xffffffff


	//   ....[6]....
        /*0044*/ 	.word	0xffffffff


	//   ....[7]....
        /*0048*/ 	.word	0xffffffff


	//   ....[8]....
        /*004c*/ 	.word	0xffffffff


	//   ....[9]....
        /*0050*/ 	.word	0xffffffff


	//   ....[10]....
        /*0054*/ 	.word	0xffffffff


	//   ....[11]....
        /*0058*/ 	.word	0xffffffff


	//----- nvinfo : EIATTR_COOP_GROUP_INSTR_OFFSETS
	.align		4
.L_1108:
        /*005c*/ 	.byte	0x04, 0x28
        /*005e*/ 	.short	(.L_1110 - .L_1109)


	//   ....[0]....
.L_1109:
        /*0060*/ 	.word	0x00016d30


	//   ....[1]....
        /*0064*/ 	.word	0x00016d60


	//   ....[2]....
        /*0068*/ 	.word	0x00016e30


	//   ....[3]....
        /*006c*/ 	.word	0x00016e50


	//   ....[4]....
        /*0070*/ 	.word	0x0001a4d0


	//   ....[5]....
        /*0074*/ 	.word	0x0001a4f0


	//   ....[6]....
        /*0078*/ 	.word	0x0001a540


	//   ....[7]....
        /*007c*/ 	.word	0x0001a550


	//   ....[8]....
        /*0080*/ 	.word	0x0001c150


	//   ....[9]....
        /*0084*/ 	.word	0x0001c190


	//   ....[10]....
        /*0088*/ 	.word	0x0001c2c0


	//   ....[11]....
        /*008c*/ 	.word	0x0001c2e0


	//----- nvinfo : EIATTR_VRC_CTA_INIT_COUNT
	.align		4
.L_1110:
        /*0090*/ 	.byte	0x02, 0x4a
	.zero		1
	.zero		1


	//----- nvinfo : EIATTR_EXIT_INSTR_OFFSETS
	.align		4
        /*0094*/ 	.byte	0x04, 0x1c
        /*0096*/ 	.short	(.L_1112 - .L_1111)


	//   ....[0]....
.L_1111:
        /*0098*/ 	.word	0x00000640


	//   ....[1]....
        /*009c*/ 	.word	0x00000fb0


	//   ....[2]....
        /*00a0*/ 	.word	0x00000fe0


	//   ....[3]....
        /*00a4*/ 	.word	0x0001d7e0


	//   ....[4]....
        /*00a8*/ 	.word	0x0001d830


	//----- nvinfo : EIATTR_CRS_STACK_SIZE
	.align		4
.L_1112:
        /*00ac*/ 	.byte	0x04, 0x1e
        /*00ae*/ 	.short	(.L_1114 - .L_1113)
.L_1113:
        /*00b0*/ 	.word	0x00000000


	//----- nvinfo : EIATTR_CBANK_PARAM_SIZE
	.align		4
.L_1114:
        /*00b4*/ 	.byte	0x03, 0x19
        /*00b6*/ 	.short	0x01d0


	//----- nvinfo : EIATTR_PARAM_CBANK
	.align		4
        /*00b8*/ 	.byte	0x04, 0x0a
        /*00ba*/ 	.short	(.L_1116 - .L_1115)
	.align		4
.L_1115:
        /*00bc*/ 	.word	index@(.nv.constant0._ZN5flash24flash_fwd_splitkv_kernelI23Flash_fwd_kernel_traitsILi256ELi64ELi64ELi4ELb0ELb0EN7cutlass10bfloat16_tE19Flash_kernel_traitsILi256ELi64ELi64ELi4ES3_EELb0ELb0ELb0ELb0ELb1ELb1ELb1ELb1EEEvNS_16Flash_fwd_paramsE)
        /*00c0*/ 	.short	0x0380
        /*00c2*/ 	.short	0x01d0


	//----- nvinfo : EIATTR_SW_WAR
	.align		4
.L_1116:
        /*00c4*/ 	.byte	0x04, 0x36
        /*00c6*/ 	.short	(.L_1118 - .L_1117)
.L_1117:
        /*00c8*/ 	.word	0x00000008
.L_1118:


//--------------------- .nv.info._ZN5flash24flash_fwd_splitkv_kernelI23Flash_fwd_kernel_traitsILi256ELi64ELi64ELi4ELb0ELb0EN7cutlass10bfloat16_tE19Flash_kernel_traitsILi256ELi64ELi64ELi4ES3_EELb0ELb0ELb1ELb0ELb0ELb0ELb1ELb1EEEvNS_16Flash_fwd_paramsE --------------------------
	.section	.nv.info._ZN5flash24flash_fwd_splitkv_kernelI23Flash_fwd_kernel_traitsILi256ELi64ELi64ELi4ELb0ELb0EN7cutlass10bfloat16_tE19Flash_kernel_traitsILi256ELi64ELi64ELi4ES3_EELb0ELb0ELb1ELb0ELb0ELb0ELb1ELb1EEEvNS_16Flash_fwd_paramsE,"",@"SHT_CUDA_INFO"
	.sectionflags	@""
	.align	4


	//----- nvinfo : EIATTR_CUDA_API_VERSION
	.align		4
        /*0000*/ 	.byte	0x04, 0x37
        /*0002*/ 	.short	(.L_1120 - .L_1119)
.L_1119:
        /*0004*/ 	.word	0x00000082


	//----- nvinfo : EIATTR_KPARAM_INFO
	.align		4
.L_1120:
        /*0008*/ 	.byte	0x04, 0x17
        /*000a*/ 	.short	(.L_1122 - .L_1121)
.L_1121:
        /*000c*/ 	.word	0x00000000
        /*0010*/ 	.short	0x0000
        /*0012*/ 	.short	0x0000
        /*0014*/ 	.byte	0x00, 0xf0, 0x41, 0x07


	//----- nvinfo : EIATTR_SPARSE_MMA_MASK
	.align		4
.L_1122:
        /*0018*/ 	.byte	0x03, 0x50
        /*001a*/ 	.short	0x0000


	//----- nvinfo : EIATTR_MAXREG_COUNT
	.align		4
        /*001c*/ 	.byte	0x03, 0x1b
        /*001e*/ 	.short	0x00ff


	//----- nvinfo : EIATTR_NUM_BARRIERS
	.align		4
        /*0020*/ 	.byte	0x02, 0x4c
        /*0022*/ 	.byte	0x01
	.zero		1


	//----- nvinfo : EIATTR_MERCURY_ISA_VERSION
	.align		4
        /*0024*/ 	.byte	0x03, 0x5f
        /*0026*/ 	.short	0x0101


	//----- nvinfo : EIATTR_COOP_GROUP_MASK_REGIDS
	.align		4
        /*0028*/ 	.byte	0x04, 0x29
        /*002a*/ 	.short	(.L_1124 - .L_1123)


	//   ....[0]....
.L_1123:
        /*002c*/ 	.word	0xffffffff


	//   ....[1]....
        /*0030*/ 	.word	0xffffffff


	//   ....[2]....
        /*0034*/ 	.word	0xffffffff


	//   ....[3]....
        /*0038*/ 	.word	0xffffffff


	//   ....[4]....
        /*003c*/ 	.word	0xffffffff


	//   ....[5]....
        /*0040*/ 	.word	0xffffffff


	//   ....[6]....
        /*0044*/ 	.word	0xffffffff


	//   ....[7]....
        /*0048*/ 	.word	0xffffffff


	//   ....[8]....
        /*004c*/ 	.word	0xffffffff


	//   ....[9]....
        /*0050*/ 	.word	0xffffffff


	//   ....[10]....
        /*0054*/ 	.word	0xffffffff


	//   ....[11]....
        /*0058*/ 	.word	0xffffffff


	//----- nvinfo : EIATTR_COOP_GROUP_INSTR_OFFSETS
	.align		4
.L_1124:
        /*005c*/ 	.byte	0x04, 0x28
        /*005e*/ 	.short	(.L_1126 - .L_1125)


	//   ....[0]....
.L_1125:
        /*0060*/ 	.word	0x0001a6a0


	//   ....[1]....
        /*0064*/ 	.word	0x0001a730


	//   ....[2]....
        /*0068*/ 	.word	0x0001a770


	//   ....[3]....
        /*006c*/ 	.word	0x0001a7f0


	//   ....[4]....
        /*0070*/ 	.word	0x0001ea10


	//   ....[5]....
        /*0074*/ 	.word	0x0001ea20


	//   ....[6]....
        /*0078*/ 	.word	0x0001ea50


	//   ....[7]....
        /*007c*/ 	.word	0x0001ea60


	//   ....[8]....
        /*0080*/ 	.word	0x00020680


	//   ....[9]....
        /*0084*/ 	.word	0x000206c0


	//   ....[10]....
        /*0088*/ 	.word	0x00020810


	//   ....[11]....
        /*008c*/ 	.word	0x00020850


	//----- nvinfo : EIATTR_VRC_CTA_INIT_COUNT
	.align		4
.L_1126:
        /*0090*/ 	.byte	0x02, 0x4a
	.zero		1
	.zero		1


	//----- nvinfo : EIATTR_EXIT_INSTR_OFFSETS
	.align		4
        /*0094*/ 	.byte	0x04, 0x1c
        /*0096*/ 	.short	(.L_1128 - .L_1127)


	//   ....[0]....
.L_1127:
        /*0098*/ 	.word	0x00000560


	//   ....[1]....
        /*009c*/ 	.word	0x00001920


	//   ....[2]....
        /*00a0*/ 	.word	0x00001950


	//   ....[3]....
        /*00a4*/ 	.word	0x000225c0


	//   ....[4]....
        /*00a8*/ 	.word	0x000226e0


	//   ....[5]....
        /*00ac*/ 	.word	0x00022730


	//----- nvinfo : EIATTR_CRS_STACK_SIZE
	.align		4
.L_1128:
        /*00b0*/ 	.byte	0x04, 0x1e
        /*00b2*/ 	.short	(.L_1130 - .L_1129)
.L_1129:
        /*00b4*/ 	.word	0x00000000


	//----- nvinfo : EIATTR_CBANK_PARAM_SIZE
	.align		4
.L_1130:
        /*00b8*/ 	.byte	0x03, 0x19
        /*00ba*/ 	.short	0x01d0


	//----- nvinfo : EIATTR_PARAM_CBANK
	.align		4
        /*00bc*/ 	.byte	0x04, 0x0a
        /*00be*/ 	.short	(.L_1132 - .L_1131)
	.align		4
.L_1131:
        /*00c0*/ 	.word	index@(.nv.constant0._ZN5flash24flash_fwd_splitkv_kernelI23Flash_fwd_kernel_traitsILi256ELi64ELi64ELi4ELb0ELb0EN7cutlass10bfloat16_tE19Flash_kernel_traitsILi256ELi64ELi64ELi4ES3_EELb0ELb0ELb1ELb0ELb0ELb0ELb1ELb1EEEvNS_16Flash_fwd_paramsE)
        /*00c4*/ 	.short	0x0380
        /*00c6*/ 	.short	0x01d0


	//----- nvinfo : EIATTR_SW_WAR
	.align		4
.L_1132:
        /*00c8*/ 	.byte	0x04, 0x36
        /*00ca*/ 	.short	(.L_1134 - .L_1133)
.L_1133:
        /*00cc*/ 	.word	0x00000008
.L_1134:


//--------------------- .nv.info._ZN5flash24flash_fwd_splitkv_kernelI23Flash_fwd_kernel_traitsILi256ELi64ELi64ELi4ELb0ELb0EN7cutlass10bfloat16_tE19Flash_kernel_traitsILi256ELi64ELi64ELi4ES3_EELb0ELb0ELb1ELb0ELb0ELb1ELb1ELb1EEEvNS_16Flash_fwd_paramsE --------------------------
	.section	.nv.info._ZN5flash24flash_fwd_splitkv_kernelI23Flash_fwd_kernel_traitsILi256ELi64ELi64ELi4ELb0ELb0EN7cutlass10bfloat16_tE19Flash_kernel_traitsILi256ELi64ELi64ELi4ES3_EELb0ELb0ELb1ELb0ELb0ELb1ELb1ELb1EEEvNS_16Flash_fwd_paramsE,"",@"SHT_CUDA_INFO"
	.sectionflags	@""
	.align	4


	//----- nvinfo : EIATTR_CUDA_API_VERSION
	.align		4
        /*0000*/ 	.byte	0x04, 0x37
        /*0002*/ 	.short	(.L_1136 - .L_1135)
.L_1135:
        /*0004*/ 	.word	0x00000082


	//----- nvinfo : EIATTR_KPARAM_INFO
	.align		4
.L_1136:
        /*0008*/ 	.byte	0x04, 0x17
        /*000a*/ 	.short	(.L_1138 - .L_1137)
.L_1137:
        /*000c*/ 	.word	0x00000000
        /*0010*/ 	.short	0x0000
        /*0012*/ 	.short	0x0000
        /*0014*/ 	.byte	0x00, 0xf0, 0x41, 0x07


	//----- nvinfo : EIATTR_SPARSE_MMA_MASK
	.align		4
.L_1138:
        /*0018*/ 	.byte	0x03, 0x50
        /*001a*/ 	.short	0x0000


	//----- nvinfo : EIATTR_MAXREG_COUNT
	.align		4
        /*001c*/ 	.byte	0x03, 0x1b
        /*001e*/ 	.short	0x00ff


	//----- nvinfo : EIATTR_NUM_BARRIERS
	.align		4
        /*0020*/ 	.byte	0x02, 0x4c
        /*0022*/ 	.byte	0x01
	.zero		1


	//----- nvinfo : EIATTR_MERCURY_ISA_VERSION
	.align		4
        /*0024*/ 	.byte	0x03, 0x5f
        /*0026*/ 	.short	0x0101


	//----- nvinfo : EIATTR_COOP_GROUP_MASK_REGIDS
	.align		4
        /*0028*/ 	.byte	0x04, 0x29
        /*002a*/ 	.short	(.L_1140 - .L_1139)


	//   ....[0]....
.L_1139:
        /*002c*/ 	.word	0xffffffff


	//   ....[1]....
        /*0030*/ 	.word	0xffffffff


	//   ....[2]....
        /*0034*/ 	.word	0xffffffff


	//   ....[3]....
        /*0038*/ 	.word	0xffffffff


	//   ....[4]....
        /*003c*/ 	.word	0xffffffff


	//   ....[5]....
        /*0040*/ 	.word	0xffffffff


	//   ....[6]....
        /*0044*/ 	.word	0xffffffff


	//   ....[7]....
        /*0048*/ 	.word	0xffffffff


	//   ....[8]....
        /*004c*/ 	.word	0xffffffff


	//   ....[9]....
        /*0050*/ 	.word	0xffffffff


	//   ....[10]....
        /*0054*/ 	.word	0xffffffff


	//   ....[11]....
        /*0058*/ 	.word	0xffffffff


	//----- nvinfo : EIATTR_COOP_GROUP_INSTR_OFFSETS
	.align		4
.L_1140:
        /*005c*/ 	.byte	0x04, 0x28
        /*005e*/ 	.short	(.L_1142 - .L_1141)


	//   ....[0]....
.L_1141:
        /*0060*/ 	.word	0x0001aab0


	//   ....[1]....
        /*0064*/ 	.word	0x0001aaf0


	//   ....[2]....
        /*0068*/ 	.word	0x0001ab80


	//   ....[3]....
        /*006c*/ 	.word	0x0001abb0


	//   ....[4]....
        /*0070*/ 	.word	0x0001f180


	//   ....[5]....
        /*0074*/ 	.word	0x0001f1b0


	//   ....[6]....
        /*0078*/ 	.word	0x0001f200


	//   ....[7]....
        /*007c*/ 	.word	0x0001f210


	//   ....[8]....
        /*0080*/ 	.word	0x00020e00


	//   ....[9]....
        /*0084*/ 	.word	0x00020e40


	//   ....[10]....
        /*0088*/ 	.word	0x00020f90


	//   ....[11]....
        /*008c*/ 	.word	0x00020fd0


	//----- nvinfo : EIATTR_VRC_CTA_INIT_COUNT
	.align		4
.L_1142:
        /*0090*/ 	.byte	0x02, 0x4a
	.zero		1
	.zero		1


	//----- nvinfo : EIATTR_EXIT_INSTR_OFFSETS
	.align		4
        /*0094*/ 	.byte	0x04, 0x1c
        /*0096*/ 	.short	(.L_1144 - .L_1143)


	//   ....[0]....
.L_1143:
        /*0098*/ 	.word	0x00000560


	//   ....[1]....
        /*009c*/ 	.word	0x00001920


	//   ....[2]....
        /*00a0*/ 	.word	0x00001950


	//   ....[3]....
        /*00a4*/ 	.word	0x00022d40


	//   ....[4]....
        /*00a8*/ 	.word	0x00022e60


	//   ....[5]....
        /*00ac*/ 	.word	0x00022eb0


	//----- nvinfo : EIATTR_CRS_STACK_SIZE
	.align		4
.L_1144:
        /*00b0*/ 	.byte	0x04, 0x1e
        /*00b2*/ 	.short	(.L_1146 - .L_1145)
.L_1145:
        /*00b4*/ 	.word	0x00000000


	//----- nvinfo : EIATTR_CBANK_PARAM_SIZE
	.align		4
.L_1146:
        /*00b8*/ 	.byte	0x03, 0x19
        /*00ba*/ 	.short	0x01d0


	//----- nvinfo : EIATTR_PARAM_CBANK
	.align		4
        /*00bc*/ 	.byte	0x04, 0x0a
        /*00be*/ 	.short	(.L_1148 - .L_1147)
	.align		4
.L_1147:
        /*00c0*/ 	.word	index@(.nv.constant0._ZN5flash24flash_fwd_splitkv_kernelI23Flash_fwd_kernel_traitsILi256ELi64ELi64ELi4ELb0ELb0EN7cutlass10bfloat16_tE19Flash_kernel_traitsILi256ELi64ELi64ELi4ES3_EELb0ELb0ELb1ELb0ELb0ELb1ELb1ELb1EEEvNS_16Flash_fwd_paramsE)
        /*00c4*/ 	.short	0x0380
        /*00c6*/ 	.short	0x01d0


	//----- nvinfo : EIATTR_SW_WAR
	.align		4
.L_1148:
        /*00c8*/ 	.byte	0x04, 0x36
        /*00ca*/ 	.short	(.L_1150 - .L_1149)
.L_1149:
        /*00cc*/ 	.word	0x00000008
.L_1150:


//--------------------- .nv.info._ZN5flash24flash_fwd_splitkv_kernelI23Flash_fwd_kernel_traitsILi256ELi64ELi64ELi4ELb0ELb0EN7cutlass10bfloat16_tE19Flash_kernel_traitsILi256ELi64ELi64ELi4ES3_EELb0ELb1ELb0ELb0ELb1ELb0ELb0ELb0EEEvNS_16Flash_fwd_paramsE --------------------------
	.section	.nv.info._ZN5flash24flash_fwd_splitkv_kernelI23Flash_fwd_kernel_traitsILi256ELi64ELi64ELi4ELb0ELb0EN7cutlass10bfloat16_tE19Flash_kernel_traitsILi256ELi64ELi64ELi4ES3_EELb0ELb1ELb0ELb0ELb1ELb0ELb0ELb0EEEvNS_16Flash_fwd_paramsE,"",@"SHT_CUDA_INFO"
	.sectionflags	@""
	.align	4


	//----- nvinfo : EIATTR_CUDA_API_VERSION
	.align		4
        /*0000*/ 	.byte	0x04, 0x37
        /*0002*/ 	.short	(.L_1152 - .L_1151)
.L_1151:
        /*0004*/ 	.word	0x00000082


	//----- nvinfo : EIATTR_KPARAM_INFO
	.align		4
.L_1152:
        /*0008*/ 	.byte	0x04, 0x17
        /*000a*/ 	.short	(.L_1154 - .L_1153)
.L_1153:
        /*000c*/ 	.word	0x00000000
        /*0010*/ 	.short	0x0000
        /*0012*/ 	.short	0x0000
        /*0014*/ 	.byte	0x00, 0xf0, 0x41, 0x07


	//----- nvinfo : EIATTR_SPARSE_MMA_MASK
	.align		4
.L_1154:
        /*0018*/ 	.byte	0x03, 0x50
        /*001a*/ 	.short	0x0000


	//----- nvinfo : EIATTR_MAXREG_COUNT
	.align		4
        /*001c*/ 	.byte	0x03, 0x1b
        /*001e*/ 	.short	0x00ff


	//----- nvinfo : EIATTR_NUM_BARRIERS
	.align		4
        /*0020*/ 	.byte	0x02, 0x4c
        /*0022*/ 	.byte	0x01
	.zero		1


	//----- nvinfo : EIATTR_MERCURY_ISA_VERSION
	.align		4
        /*0024*/ 	.byte	0x03, 0x5f
        /*0026*/ 	.short	0x0101


	//----- nvinfo : EIATTR_INT_WARP_WIDE_INSTR_OFFSETS
	.align		4
        /*0028*/ 	.byte	0x04, 0x31
        /*002a*/ 	.short	(.L_1156 - .L_1155)


	//   ....[0]....
.L_1155:
        /*002c*/ 	.word	0x000023b0


	//   ....[1]....
        /*0030*/ 	.word	0x000024e0


	//----- nvinfo : EIATTR_COOP_GROUP_MASK_REGIDS
	.align		4
.L_1156:
        /*0034*/ 	.byte	0x04, 0x29
        /*0036*/ 	.short	(.L_1158 - .L_1157)


	//   ....[0]....
.L_1157:
        /*0038*/ 	.word	0xffffffff


	//   ....[1]....
        /*003c*/ 	.word	0xffffffff


	//   ....[2]....
        /*0040*/ 	.word	0xffffffff


	//   ....[3]....
        /*0044*/ 	.word	0xffffffff


	//   ....[4]....
        /*0048*/ 	.word	0xffffffff


	//   ....[5]....
        /*004c*/ 	.word	0xffffffff


	//   ....[6]....
        /*0050*/ 	.word	0xffffffff


	//   ....[7]....
        /*0054*/ 	.word	0xffffffff


	//   ....[8]....
        /*0058*/ 	.word	0xffffffff


	//   ....[9]....
        /*005c*/ 	.word	0xffffffff


	//   ....[10]....
        /*0060*/ 	.word	0xffffffff


	//   ....[11]....
        /*0064*/ 	.word	0xffffffff


	//   ....[12]....
        /*0068*/ 	.word	0xffffffff


	//   ....[13]....
        /*006c*/ 	.word	0xffffffff


	//   ....[14]....
        /*0070*/ 	.word	0xffffffff


	//   ....[15]....
        /*0074*/ 	.word	0xffffffff


	//----- nvinfo : EIATTR_COOP_GROUP_INSTR_OFFSETS
	.align		4
.L_1158:
        /*0078*/ 	.byte	0x04, 0x28
        /*007a*/ 	.short	(.L_1160 - .L_1159)


	//   ....[0]....
.L_1159:
        /*007c*/ 	.word	0x00004aa0


	//   ....[1]....
        /*0080*/ 	.word	0x00004ad0


	//   ....[2]....
        /*0084*/ 	.word	0x00004af0


	//   ....[3]....
        /*0088*/ 	.word	0x00004b10


	//   ....[4]....
        /*008c*/ 	.word	0x00008270


	//   ....[5]....
        /*0090*/ 	.word	0x000082b0


	//   ....[6]....
        /*0094*/ 	.word	0x000082d0


	//   ....[7]....
        /*0098*/ 	.word	0x000082f0


	//   ....[8]....
        /*009c*/ 	.word	0x0000c7f0


	//   ....[9]....
        /*00a0*/ 	.word	0x0000c850


	//   ....[10]....
        /*00a4*/ 	.word	0x0000c890


	//   ....[11]....
        /*00a8*/ 	.word	0x0000c8b0


	//   ....[12]....
        /*00ac*/ 	.word	0x0000e4f0


	//   ....[13]....
        /*00b0*/ 	.word	0x0000e530


	//   ....[14]....
        /*00b4*/ 	.word	0x0000e620


	//   ....[15]....
        /*00b8*/ 	.word	0x0000e640


	//----- nvinfo : EIATTR_VRC_CTA_INIT_COUNT
	.align		4
.L_1160:
        /*00bc*/ 	.byte	0x02, 0x4a
	.zero		1
	.zero		1


	//----- nvinfo : EIATTR_EXIT_INSTR_OFFSETS
	.align		4
        /*00c0*/ 	.byte	0x04, 0x1c
        /*00c2*/ 	.short	(.L_1162 - .L_1161)


	//   ....[0]....
.L_1161:
        /*00c4*/ 	.word	0x000004c0


	//   ....[1]....
        /*00c8*/ 	.word	0x00000e40


	//   ....[2]....
        /*00cc*/ 	.word	0x00000e70


	//   ....[3]....
        /*00d0*/ 	.word	0x0000ffc0


	//   ....[4]....
        /*00d4*/ 	.word	0x000100b0


	//----- nvinfo : EIATTR_CRS_STACK_SIZE
	.align		4
.L_1162:
        /*00d8*/ 	.byte	0x04, 0x1e
        /*00da*/ 	.short	(.L_1164 - .L_1163)
.L_1163:
        /*00dc*/ 	.word	0x00000000


	//----- nvinfo : EIATTR_CBANK_PARAM_SIZE
	.align		4
.L_1164:
        /*00e0*/ 	.byte	0x03, 0x19
        /*00e2*/ 	.short	0x01d0


	//----- nvinfo : EIATTR_PARAM_CBANK
	.align		4
        /*00e4*/ 	.byte	0x04, 0x0a
        /*00e6*/ 	.short	(.L_1166 - .L_1165)
	.align		4
.L_1165:
        /*00e8*/ 	.word	index@(.nv.constant0._ZN5flash24flash_fwd_splitkv_kernelI23Flash_fwd_kernel_traitsILi256ELi64ELi64ELi4ELb0ELb0EN7cutlass10bfloat16_tE19Flash_kernel_traitsILi256ELi64ELi64ELi4ES3_EELb0ELb1ELb0ELb0ELb1ELb0ELb0ELb0EEEvNS_16Flash_fwd_paramsE)
        /*00ec*/ 	.short	0x0380
        /*00ee*/ 	.short	0x01d0


	//----- nvinfo : EIATTR_SW_WAR
	.align		4
.L_1166:
        /*00f0*/ 	.byte	0x04, 0x36
        /*00f2*/ 	.short	(.L_1168 - .L_1167)
.L_1167:
        /*00f4*/ 	.word	0x00000008
.L_1168:


//--------------------- .nv.info._ZN5flash24flash_fwd_splitkv_kernelI23Flash_fwd_kernel_traitsILi256ELi64ELi64ELi4ELb0ELb0EN7cutlass10bfloat16_tE19Flash_kernel_traitsILi256ELi64ELi64ELi4ES3_EELb0ELb1ELb0ELb0ELb1ELb1ELb0ELb0EEEvNS_16Flash_fwd_paramsE --------------------------
	.section	.nv.info._ZN5flash24flash_fwd_splitkv_kernelI23Flash_fwd_kernel_traitsILi256ELi64ELi64ELi4ELb0ELb0EN7cutlass10bfloat16_tE19Flash_kernel_traitsILi256ELi64ELi64ELi4ES3_EELb0ELb1ELb0ELb0ELb1ELb1ELb0ELb0EEEvNS_16Flash_fwd_paramsE,"",@"SHT_CUDA_INFO"
	.sectionflags	@""
	.align	4


	//----- nvinfo : EIATTR_CUDA_API_VERSION
	.align		4
        /*0000*/ 	.byte	0x04, 0x37
        /*0002*/ 	.short	(.L_1170 - .L_1169)
.L_1169:
        /*0004*/ 	.word	0x00000082


	//----- nvinfo : EIATTR_KPARAM_INFO
	.align		4
.L_1170:
        /*0008*/ 	.byte	0x04, 0x17
        /*000a*/ 	.short	(.L_1172 - .L_1171)
.L_1171:
        /*000c*/ 	.word	0x00000000
        /*0010*/ 	.short	0x0000
        /*0012*/ 	.short	0x0000
        /*0014*/ 	.byte	0x00, 0xf0, 0x41, 0x07


	//----- nvinfo : EIATTR_SPARSE_MMA_MASK
	.align		4
.L_1172:
        /*0018*/ 	.byte	0x03, 0x50
        /*001a*/ 	.short	0x0000


	//----- nvinfo : EIATTR_MAXREG_COUNT
	.align		4
        /*001c*/ 	.byte	0x03, 0x1b
        /*001e*/ 	.short	0x00ff


	//----- nvinfo : EIATTR_NUM_BARRIERS
	.align		4
        /*0020*/ 	.byte	0x02, 0x4c
        /*0022*/ 	.byte	0x01
	.zero		1


	//----- nvinfo : EIATTR_MERCURY_ISA_VERSION
	.align		4
        /*0024*/ 	.byte	0x03, 0x5f
        /*0026*/ 	.short	0x0101


	//----- nvinfo : EIATTR_INT_WARP_WIDE_INSTR_OFFSETS
	.align		4
        /*0028*/ 	.byte	0x04, 0x31
        /*002a*/ 	.short	(.L_1174 - .L_1173)


	//   ....[0]....
.L_1173:
        /*002c*/ 	.word	0x000023c0


	//   ....[1]....
        /*0030*/ 	.word	0x000024c0


	//----- nvinfo : EIATTR_COOP_GROUP_MASK_REGIDS
	.align		4
.L_1174:
        /*0034*/ 	.byte	0x04, 0x29
        /*0036*/ 	.short	(.L_1176 - .L_1175)


	//   ....[0]....
.L_1175:
        /*0038*/ 	.word	0xffffffff


	//   ....[1]....
        /*003c*/ 	.word	0xffffffff


	//   ....[2]....
        /*0040*/ 	.word	0xffffffff


	//   ....[3]....
        /*0044*/ 	.word	0xffffffff


	//   ....[4]....
        /*0048*/ 	.word	0xffffffff


	//   ....[5]....
        /*004c*/ 	.word	0xffffffff


	//   ....[6]....
        /*0050*/ 	.word	0xffffffff


	//   ....[7]....
        /*0054*/ 	.word	0xffffffff


	//   ....[8]....
        /*0058*/ 	.word	0xffffffff


	//   ....[9]....
        /*005c*/ 	.word	0xffffffff


	//   ....[10]....
        /*0060*/ 	.word	0xffffffff


	//   ....[11]....
        /*0064*/ 	.word	0xffffffff


	//   ....[12]....
        /*0068*/ 	.word	0xffffffff


	//   ....[13]....
        /*006c*/ 	.word	0xffffffff


	//   ....[14]....
        /*0070*/ 	.word	0xffffffff


	//   ....[15]....
        /*0074*/ 	.word	0xffffffff


	//----- nvinfo : EIATTR_COOP_GROUP_INSTR_OFFSETS
	.align		4
.L_1176:
        /*0078*/ 	.byte	0x04, 0x28
        /*007a*/ 	.short	(.L_1178 - .L_1177)


	//   ....[0]....
.L_1177:
        /*007c*/ 	.word	0x00004ec0


	//   ....[1]....
        /*0080*/ 	.word	0x00004ee0


	//   ....[2]....
        /*0084*/ 	.word	0x00004f00


	//   ....[3]....
        /*0088*/ 	.word	0x00004f20


	//   ....[4]....
        /*008c*/ 	.word	0x00008ae0


	//   ....[5]....
        /*0090*/ 	.word	0x00008af0


	//   ....[6]....
        /*0094*/ 	.word	0x00008b20


	//   ....[7]....
        /*0098*/ 	.word	0x00008b30


	//   ....[8]....
        /*009c*/ 	.word	0x0000d450


	//   ....[9]....
        /*00a0*/ 	.word	0x0000d480


	//   ....[10]....
        /*00a4*/ 	.word	0x0000d4d0


	//   ....[11]....
        /*00a8*/ 	.word	0x0000d4e0


	//   ....[12]....
        /*00ac*/ 	.word	0x0000f120


	//   ....[13]....
        /*00b0*/ 	.word	0x0000f160


	//   ....[14]....
        /*00b4*/ 	.word	0x0000f250


	//   ....[15]....
        /*00b8*/ 	.word	0x0000f270


	//----- nvinfo : EIATTR_VRC_CTA_INIT_COUNT
	.align		4
.L_1178:
        /*00bc*/ 	.byte	0x02, 0x4a
	.zero		1
	.zero		1


	//----- nvinfo : EIATTR_EXIT_INSTR_OFFSETS
	.align		4
        /*00c0*/ 	.byte	0x04, 0x1c
        /*00c2*/ 	.short	(.L_1180 - .L_1179)


	//   ....[0]....
.L_1179:
        /*00c4*/ 	.word	0x000004c0


	//   ....[1]....
        /*00c8*/ 	.word	0x00000e40


	//   ....[2]....
        /*00cc*/ 	.word	0x00000e70


	//   ....[3]....
        /*00d0*/ 	.word	0x00010bf0


	//   ....[4]....
        /*00d4*/ 	.word	0x00010ce0


	//----- nvinfo : EIATTR_CRS_STACK_SIZE
	.align		4
.L_1180:
        /*00d8*/ 	.byte	0x04, 0x1e
        /*00da*/ 	.short	(.L_1182 - .L_1181)
.L_1181:
        /*00dc*/ 	.word	0x00000000


	//----- nvinfo : EIATTR_CBANK_PARAM_SIZE
	.align		4
.L_1182:
        /*00e0*/ 	.byte	0x03, 0x19
        /*00e2*/ 	.short	0x01d0


	//----- nvinfo : EIATTR_PARAM_CBANK
	.align		4
        /*00e4*/ 	.byte	0x04, 0x0a
        /*00e6*/ 	.short	(.L_1184 - .L_1183)
	.align		4
.L_1183:
        /*00e8*/ 	.word	index@(.nv.constant0._ZN5flash24flash_fwd_splitkv_kernelI23Flash_fwd_kernel_traitsILi256ELi64ELi64ELi4ELb0ELb0EN7cutlass10bfloat16_tE19Flash_kernel_traitsILi256ELi64ELi64ELi4ES3_EELb0ELb1ELb0ELb0ELb1ELb1ELb0ELb0EEEvNS_16Flash_fwd_paramsE)
        /*00ec*/ 	.short	0x0380
        /*00ee*/ 	.short	0x01d0


	//----- nvinfo : EIATTR_SW_WAR
	.align		4
.L_1184:
        /*00f0*/ 	.byte	0x04, 0x36
        /*00f2*/ 	.short	(.L_1186 - .L_1185)
.L_1185:
        /*00f4*/ 	.word	0x00000008
.L_1186:


//--------------------- .nv.info._ZN5flash24flash_fwd_splitkv_kernelI23Flash_fwd_kernel_traitsILi256ELi64ELi64ELi4ELb0ELb0EN7cutlass10bfloat16_tE19Flash_kernel_traitsILi256ELi64ELi64ELi4ES3_EELb0ELb1ELb1ELb0ELb0ELb0ELb0ELb0EEEvNS_16Flash_fwd_paramsE --------------------------
	.section	.nv.info._ZN5flash24flash_fwd_splitkv_kernelI23Flash_fwd_kernel_traitsILi256ELi64ELi64ELi4ELb0ELb0EN7cutlass10bfloat16_tE19Flash_kernel_traitsILi256ELi64ELi64ELi4ES3_EELb0ELb1ELb1ELb0ELb0ELb0ELb0ELb0EEEvNS_16Flash_fwd_paramsE,"",@"SHT_CUDA_INFO"
	.sectionflags	@""
	.align	4


	//----- nvinfo : EIATTR_CUDA_API_VERSION
	.align		4
        /*0000*/ 	.byte	0x04, 0x37
        /*0002*/ 	.short	(.L_1188 - .L_1187)
.L_1187:
        /*0004*/ 	.word	0x00000082


	//----- nvinfo : EIATTR_KPARAM_INFO
	.align		4
.L_1188:
        /*0008*/ 	.byte	0x04, 0x17
        /*000a*/ 	.short	(.L_1190 - .L_1189)
.L_1189:
        /*000c*/ 	.word	0x00000000
        /*0010*/ 	.short	0x0000
        /*0012*/ 	.short	0x0000
        /*0014*/ 	.byte	0x00, 0xf0, 0x41, 0x07


	//----- nvinfo : EIATTR_SPARSE_MMA_MASK
	.align		4
.L_1190:
        /*0018*/ 	.byte	0x03, 0x50
        /*001a*/ 	.short	0x0000


	//----- nvinfo : EIATTR_MAXREG_COUNT
	.align		4
        /*001c*/ 	.byte	0x03, 0x1b
        /*001e*/ 	.short	0x00ff


	//----- nvinfo : EIATTR_NUM_BARRIERS
	.align		4
        /*0020*/ 	.byte	0x02, 0x4c
        /*0022*/ 	.byte	0x01
	.zero		1


	//----- nvinfo : EIATTR_MERCURY_ISA_VERSION
	.align		4
        /*0024*/ 	.byte	0x03, 0x5f
        /*0026*/ 	.short	0x0101


	//----- nvinfo : EIATTR_COOP_GROUP_MASK_REGIDS
	.align		4
        /*0028*/ 	.byte	0x04, 0x29
        /*002a*/ 	.short	(.L_1192 - .L_1191)


	//   ....[0]....
.L_1191:
        /*002c*/ 	.word	0xffffffff


	//   ....[1]....
        /*0030*/ 	.word	0xffffffff


	//   ....[2]....
        /*0034*/ 	.word	0xffffffff


	//   ....[3]....
        /*0038*/ 	.word	0xffffffff


	//   ....[4]....
        /*003c*/ 	.word	0xffffffff


	//   ....[5]....
        /*0040*/ 	.word	0xffffffff


	//   ....[6]....
        /*0044*/ 	.word	0xffffffff


	//   ....[7]....
        /*0048*/ 	.word	0xffffffff


	//   ....[8]....
        /*004c*/ 	.word	0xffffffff


	//   ....[9]....
        /*0050*/ 	.word	0xffffffff


	//   ....[10]....
        /*0054*/ 	.word	0xffffffff


	//   ....[11]....
        /*0058*/ 	.word	0xffffffff


	//   ....[12]....
        /*005c*/ 	.word	0xffffffff


	//   ....[13]....
        /*0060*/ 	.word	0xffffffff


	//   ....[14]....
        /*0064*/ 	.word	0xffffffff


	//   ....[15]....
        /*0068*/ 	.word	0xffffffff


	//----- nvinfo : EIATTR_COOP_GROUP_INSTR_OFFSETS
	.align		4
.L_1192:
        /*006c*/ 	.byte	0x04, 0x28
        /*006e*/ 	.short	(.L_1194 - .L_1193)


	//   ....[0]....
.L_1193:
        /*0070*/ 	.word	0x00006a20


	//   ....[1]....
        /*0074*/ 	.word	0x00006a40


	//   ....[2]....
        /*0078*/ 	.word	0x00006af0


	//   ....[3]....
        /*007c*/ 	.word	0x00006b00


	//   ....[4]....
        /*0080*/ 	.word	0x0000b370


	//   ....[5]....
        /*0084*/ 	.word	0x0000b380


	//   ....[6]....
        /*0088*/ 	.word	0x0000b3c0


	//   ....[7]....
        /*008c*/ 	.word	0x0000b3e0


	//   ....[8]....
        /*0090*/ 	.word	0x000107a0


	//   ....[9]....
        /*0094*/ 	.word	0x00010800


	//   ....[10]....
        /*0098*/ 	.word	0x00010850


	//   ....[11]....
        /*009c*/ 	.word	0x00010870


	//   ....[12]....
        /*00a0*/ 	.word	0x000124b0


	//   ....[13]....
        /*00a4*/ 	.word	0x000124f0


	//   ....[14]....
        /*00a8*/ 	.word	0x000125e0


	//   ....[15]....
        /*00ac*/ 	.word	0x00012600


	//----- nvinfo : EIATTR_VRC_CTA_INIT_COUNT
	.align		4
.L_1194:
        /*00b0*/ 	.byte	0x02, 0x4a
	.zero		1
	.zero		1


	//----- nvinfo : EIATTR_EXIT_INSTR_OFFSETS
	.align		4
        /*00b4*/ 	.byte	0x04, 0x1c
        /*00b6*/ 	.short	(.L_1196 - .L_1195)


	//   ....[0]....
.L_1195:
        /*00b8*/ 	.word	0x000004c0


	//   ....[1]....
        /*00bc*/ 	.word	0x00000fc0


	//   ....[2]....
        /*00c0*/ 	.word	0x00000ff0


	//   ....[3]....
        /*00c4*/ 	.word	0x00014060


	//   ....[4]....
        /*00c8*/ 	.word	0x000141a0


	//   ....[5]....
        /*00cc*/ 	.word	0x000141c0


	//----- nvinfo : EIATTR_CRS_STACK_SIZE
	.align		4
.L_1196:
        /*00d0*/ 	.byte	0x04, 0x1e
        /*00d2*/ 	.short	(.L_1198 - .L_1197)
.L_1197:
        /*00d4*/ 	.word	0x00000000


	//----- nvinfo : EIATTR_CBANK_PARAM_SIZE
	.align		4
.L_1198:
        /*00d8*/ 	.byte	0x03, 0x19
        /*00da*/ 	.short	0x01d0


	//----- nvinfo : EIATTR_PARAM_CBANK
	.align		4
        /*00dc*/ 	.byte	0x04, 0x0a
        /*00de*/ 	.short	(.L_1200 - .L_1199)
	.align		4
.L_1199:
        /*00e0*/ 	.word	index@(.nv.constant0._ZN5flash24flash_fwd_splitkv_kernelI23Flash_fwd_kernel_traitsILi256ELi64ELi64ELi4ELb0ELb0EN7cutlass10bfloat16_tE19Flash_kernel_traitsILi256ELi64ELi64ELi4ES3_EELb0ELb1ELb1ELb0ELb0ELb0ELb0ELb0EEEvNS_16Flash_fwd_paramsE)
        /*00e4*/ 	.short	0x0380
        /*00e6*/ 	.short	0x01d0


	//----- nvinfo : EIATTR_SW_WAR
	.align		4
.L_1200:
        /*00e8*/ 	.byte	0x04, 0x36
        /*00ea*/ 	.short	(.L_1202 - .L_1201)
.L_1201:
        /*00ec*/ 	.word	0x00000008
.L_1202:


//--------------------- .nv.info._ZN5flash24flash_fwd_splitkv_kernelI23Flash_fwd_kernel_traitsILi256ELi64ELi64ELi4ELb0ELb0EN7cutlass10bfloat16_tE19Flash_kernel_traitsILi256ELi64ELi64ELi4ES3_EELb0ELb1ELb1ELb0ELb0ELb1ELb0ELb0EEEvNS_16Flash_fwd_paramsE --------------------------
	.section	.nv.info._ZN5flash24flash_fwd_splitkv_kernelI23Flash_fwd_kernel_traitsILi256ELi64ELi64ELi4ELb0ELb0EN7cutlass10bfloat16_tE19Flash_kernel_traitsILi256ELi64ELi64ELi4ES3_EELb0ELb1ELb1ELb0ELb0ELb1ELb0ELb0EEEvNS_16Flash_fwd_paramsE,"",@"SHT_CUDA_INFO"
	.sectionflags	@""
	.align	4


	//----- nvinfo : EIATTR_CUDA_API_VERSION
	.align		4
        /*0000*/ 	.byte	0x04, 0x37
        /*0002*/ 	.short	(.L_1204 - .L_1203)
.L_1203:
        /*0004*/ 	.word	0x00000082


	//----- nvinfo : EIATTR_KPARAM_INFO
	.align		4
.L_1204:
        /*0008*/ 	.byte	0x04, 0x17
        /*000a*/ 	.short	(.L_1206 - .L_1205)
.L_1205:
        /*000c*/ 	.word	0x00000000
        /*0010*/ 	.short	0x0000
        /*0012*/ 	.short	0x0000
        /*0014*/ 	.byte	0x00, 0xf0, 0x41, 0x07


	//----- nvinfo : EIATTR_SPARSE_MMA_MASK
	.align		4
.L_1206:
        /*0018*/ 	.byte	0x03, 0x50
        /*001a*/ 	.short	0x0000


	//----- nvinfo : EIATTR_MAXREG_COUNT
	.align		4
        /*001c*/ 	.byte	0x03, 0x1b
        /*001e*/ 	.short	0x00ff


	//----- nvinfo : EIATTR_NUM_BARRIERS
	.align		4
        /*0020*/ 	.byte	0x02, 0x4c
        /*0022*/ 	.byte	0x01
	.zero		1


	//----- nvinfo : EIATTR_MERCURY_ISA_VERSION
	.align		4
        /*0024*/ 	.byte	0x03, 0x5f
        /*0026*/ 	.short	0x0101


	//----- nvinfo : EIATTR_COOP_GROUP_MASK_REGIDS
	.align		4
        /*0028*/ 	.byte	0x04, 0x29
        /*002a*/ 	.short	(.L_1208 - .L_1207)


	//   ....[0]....
.L_1207:
        /*002c*/ 	.word	0xffffffff


	//   ....[1]....
        /*0030*/ 	.word	0xffffffff


	//   ....[2]....
        /*0034*/ 	.word	0xffffffff


	//   ....[3]....
        /*0038*/ 	.word	0xffffffff


	//   ....[4]....
        /*003c*/ 	.word	0xffffffff


	//   ....[5]....
        /*0040*/ 	.word	0xffffffff


	//   ....[6]....
        /*0044*/ 	.word	0xffffffff


	//   ....[7]....
        /*0048*/ 	.word	0xffffffff


	//   ....[8]....
        /*004c*/ 	.word	0xffffffff


	//   ....[9]....
        /*0050*/ 	.word	0xffffffff


	//   ....[10]....
        /*0054*/ 	.word	0xffffffff


	//   ....[11]....
        /*0058*/ 	.word	0xffffffff


	//   ....[12]....
        /*005c*/ 	.word	0xffffffff


	//   ....[13]....
        /*0060*/ 	.word	0xffffffff


	//   ....[14]....
        /*0064*/ 	.word	0xffffffff


	//   ....[15]....
        /*0068*/ 	.word	0xffffffff


	//----- nvinfo : EIATTR_COOP_GROUP_INSTR_OFFSETS
	.align		4
.L_1208:
        /*006c*/ 	.byte	0x04, 0x28
        /*006e*/ 	.short	(.L_1210 - .L_1209)


	//   ....[0]....
.L_1209:
        /*0070*/ 	.word	0x00006e80


	//   ....[1]....
        /*0074*/ 	.word	0x00006ea0


	//   ....[2]....
        /*0078*/ 	.word	0x00006f50


	//   ....[3]....
        /*007c*/ 	.word	0x00006f60


	//   ....[4]....
        /*0080*/ 	.word	0x0000bc10


	//   ....[5]....
        /*0084*/ 	.word	0x0000bc20


	//   ....[6]....
        /*0088*/ 	.word	0x0000bc60


	//   ....[7]....
        /*008c*/ 	.word	0x0000bc80


	//   ....[8]....
        /*0090*/ 	.word	0x00011430


	//   ....[9]....
        /*0094*/ 	.word	0x00011490


	//   ....[10]....
        /*0098*/ 	.word	0x000114e0


	//   ....[11]....
        /*009c*/ 	.word	0x00011500


	//   ....[12]....
        /*00a0*/ 	.word	0x00013140


	//   ....[13]....
        /*00a4*/ 	.word	0x00013180


	//   ....[14]....
        /*00a8*/ 	.word	0x00013270


	//   ....[15]....
        /*00ac*/ 	.word	0x00013290


	//----- nvinfo : EIATTR_VRC_CTA_INIT_COUNT
	.align		4
.L_1210:
        /*00b0*/ 	.byte	0x02, 0x4a
	.zero		1
	.zero		1


	//----- nvinfo : EIATTR_EXIT_INSTR_OFFSETS
	.align		4
        /*00b4*/ 	.byte	0x04, 0x1c
        /*00b6*/ 	.short	(.L_1212 - .L_1211)


	//   ....[0]....
.L_1211:
        /*00b8*/ 	.word	0x000004c0


	//   ....[1]....
        /*00bc*/ 	.word	0x00000fc0


	//   ....[2]....
        /*00c0*/ 	.word	0x00000ff0


	//   ....[3]....
        /*00c4*/ 	.word	0x00014cf0


	//   ....[4]....
        /*00c8*/ 	.word	0x00014e30


	//   ....[5]....
        /*00cc*/ 	.word	0x00014e50


	//----- nvinfo : EIATTR_CRS_STACK_SIZE
	.align		4
.L_1212:
        /*00d0*/ 	.byte	0x04, 0x1e
        /*00d2*/ 	.short	(.L_1214 - .L_1213)
.L_1213:
        /*00d4*/ 	.word	0x00000000


	//----- nvinfo : EIATTR_CBANK_PARAM_SIZE
	.align		4
.L_1214:
        /*00d8*/ 	.byte	0x03, 0x19
        /*00da*/ 	.short	0x01d0


	//----- nvinfo : EIATTR_PARAM_CBANK
	.align		4
        /*00dc*/ 	.byte	0x04, 0x0a
        /*00de*/ 	.short	(.L_1216 - .L_1215)
	.align		4
.L_1215:
        /*00e0*/ 	.word	index@(.nv.constant0._ZN5flash24flash_fwd_splitkv_kernelI23Flash_fwd_kernel_traitsILi256ELi64ELi64ELi4ELb0ELb0EN7cutlass10bfloat16_tE19Flash_kernel_traitsILi256ELi64ELi64ELi4ES3_EELb0ELb1ELb1ELb0ELb0ELb1ELb0ELb0EEEvNS_16Flash_fwd_paramsE)
        /*00e4*/ 	.short	0x0380
        /*00e6*/ 	.short	0x01d0


	//----- nvinfo : EIATTR_SW_WAR
	.align		4
.L_1216:
        /*00e8*/ 	.byte	0x04, 0x36
        /*00ea*/ 	.short	(.L_1218 - .L_1217)
.L_1217:
        /*00ec*/ 	.word	0x00000008
.L_1218:


//--------------------- .nv.info._ZN5flash24flash_fwd_splitkv_kernelI23Flash_fwd_kernel_traitsILi256ELi64ELi64ELi4ELb0ELb0EN7cutlass10bfloat16_tE19Flash_kernel_traitsILi256ELi64ELi64ELi4ES3_EELb0ELb1ELb0ELb0ELb1ELb0ELb0ELb1EEEvNS_16Flash_fwd_paramsE --------------------------
	.section	.nv.info._ZN5flash24flash_fwd_splitkv_kernelI23Flash_fwd_kernel_traitsILi256ELi64ELi64ELi4ELb0ELb0EN7cutlass10bfloat16_tE19Flash_kernel_traitsILi256ELi64ELi64ELi4ES3_EELb0ELb1ELb0ELb0ELb1ELb0ELb0ELb1EEEvNS_16Flash_fwd_paramsE,"",@"SHT_CUDA_INFO"
	.sectionflags	@""
	.align	4


	//----- nvinfo : EIATTR_CUDA_API_VERSION
	.align		4
        /*0000*/ 	.byte	0x04, 0x37
        /*0002*/ 	.short	(.L_1220 - .L_1219)
.L_1219:
        /*0004*/ 	.word	0x00000082


	//----- nvinfo : EIATTR_KPARAM_INFO
	.align		4
.L_1220:
        /*0008*/ 	.byte	0x04, 0x17
        /*000a*/ 	.short	(.L_1222 - .L_1221)
.L_1221:
        /*000c*/ 	.word	0x00000000
        /*0010*/ 	.short	0x0000
        /*0012*/ 	.short	0x0000
        /*0014*/ 	.byte	0x00, 0xf0, 0x41, 0x07


	//----- nvinfo : EIATTR_SPARSE_MMA_MASK
	.align		4
.L_1222:
        /*0018*/ 	.byte	0x03, 0x50
        /*001a*/ 	.short	0x0000


	//----- nvinfo : EIATTR_MAXREG_COUNT
	.align		4
        /*001c*/ 	.byte	0x03, 0x1b
        /*001e*/ 	.short	0x00ff


	//----- nvinfo : EIATTR_NUM_BARRIERS
	.align		4
        /*0020*/ 	.byte	0x02, 0x4c
        /*0022*/ 	.byte	0x01
	.zero		1


	//----- nvinfo : EIATTR_MERCURY_ISA_VERSION
	.align		4
        /*0024*/ 	.byte	0x03, 0x5f
        /*0026*/ 	.short	0x0101


	//----- nvinfo : EIATTR_COOP_GROUP_MASK_REGIDS
	.align		4
        /*0028*/ 	.byte	0x04, 0x29
        /*002a*/ 	.short	(.L_1224 - .L_1223)


	//   ....[0]....
.L_1223:
        /*002c*/ 	.word	0xffffffff


	//   ....[1]....
        /*0030*/ 	.word	0xffffffff


	//   ....[2]....
        /*0034*/ 	.word	0xffffffff


	//   ....[3]....
        /*0038*/ 	.word	0xffffffff


	//   ....[4]....
        /*003c*/ 	.word	0xffffffff


	//   ....[5]....
        /*0040*/ 	.word	0xffffffff


	//   ....[6]....
        /*0044*/ 	.word	0xffffffff


	//   ....[7]....
        /*0048*/ 	.word	0xffffffff


	//   ....[8]....
        /*004c*/ 	.word	0xffffffff


	//   ....[9]....
        /*0050*/ 	.word	0xffffffff


	//   ....[10]....
        /*0054*/ 	.word	0xffffffff


	//   ....[11]....
        /*0058*/ 	.word	0xffffffff


	//   ....[12]....
        /*005c*/ 	.word	0xffffffff


	//   ....[13]....
        /*0060*/ 	.word	0xffffffff


	//   ....[14]....
        /*0064*/ 	.word	0xffffffff


	//   ....[15]....
        /*0068*/ 	.word	0xffffffff


	//----- nvinfo : EIATTR_COOP_GROUP_INSTR_OFFSETS
	.align		4
.L_1224:
        /*006c*/ 	.byte	0x04, 0x28
        /*006e*/ 	.short	(.L_1226 - .L_1225)


	//   ....[0]....
.L_1225:
        /*0070*/ 	.word	0x00017890


	//   ....[1]....
        /*0074*/ 	.word	0x000178c0


	//   ....[2]....
        /*0078*/ 	.word	0x000178e0


	//   ....[3]....
        /*007c*/ 	.word	0x00017900


	//   ....[4]....
        /*0080*/ 	.word	0x0001b1b0


	//   ....[5]....
        /*0084*/ 	.word	0x0001b1d0


	//   ....[6]....
        /*0088*/ 	.word	0x0001b1f0


	//   ....[7]....
        /*008c*/ 	.word	0x0001b210


	//   ....[8]....
        /*0090*/ 	.word	0x0001f720


	//   ....[9]....
        /*0094*/ 	.word	0x0001f780


	//   ....[10]....
        /*0098*/ 	.word	0x0001f7c0


	//   ....[11]....
        /*009c*/ 	.word	0x0001f7e0


	//   ....[12]....
        /*00a0*/ 	.word	0x00021420


	//   ....[13]....
        /*00a4*/ 	.word	0x00021460


	//   ....[14]....
        /*00a8*/ 	.word	0x000214f0


	//   ....[15]....
        /*00ac*/ 	.word	0x00021500


	//----- nvinfo : EIATTR_VRC_CTA_INIT_COUNT
	.align		4
.L_1226:
        /*00b0*/ 	.byte	0x02, 0x4a
	.zero		1
	.zero		1


	//----- nvinfo : EIATTR_EXIT_INSTR_OFFSETS
	.align		4
        /*00b4*/ 	.byte	0x04, 0x1c
        /*00b6*/ 	.short	(.L_1228 - .L_1227)


	//   ....[0]....
.L_1227:
        /*00b8*/ 	.word	0x000004c0


	//   ....[1]....
        /*00bc*/ 	.word	0x00000e40


	//   ....[2]....
        /*00c0*/ 	.word	0x00000e70


	//   ....[3]....
        /*00c4*/ 	.word	0x00022f50


	//   ....[4]....
        /*00c8*/ 	.word	0x00023040


	//----- nvinfo : EIATTR_CRS_STACK_SIZE
	.align		4
.L_1228:
        /*00cc*/ 	.byte	0x04, 0x1e
        /*00ce*/ 	.short	(.L_1230 - .L_1229)
.L_1229:
        /*00d0*/ 	.word	0x00000000


	//----- nvinfo : EIATTR_CBANK_PARAM_SIZE
	.align		4
.L_1230:
        /*00d4*/ 	.byte	0x03, 0x19
        /*00d6*/ 	.short	0x01d0


	//----- nvinfo : EIATTR_PARAM_CBANK
	.align		4
        /*00d8*/ 	.byte	0x04, 0x0a
        /*00da*/ 	.short	(.L_1232 - .L_1231)
	.align		4
.L_1231:
        /*00dc*/ 	.word	index@(.nv.constant0._ZN5flash24flash_fwd_splitkv_kernelI23Flash_fwd_kernel_traitsILi256ELi64ELi64ELi4ELb0ELb0EN7cutlass10bfloat16_tE19Flash_kernel_traitsILi256ELi64ELi64ELi4ES3_EELb0ELb1ELb0ELb0ELb1ELb0ELb0ELb1EEEvNS_16Flash_fwd_paramsE)
        /*00e0*/ 	.short	0x0380
        /*00e2*/ 	.short	0x01d0


	//----- nvinfo : EIATTR_SW_WAR
	.align		4
.L_1232:
        /*00e4*/ 	.byte	0x04, 0x36
        /*00e6*/ 	.short	(.L_1234 - .L_1233)
.L_1233:
        /*00e8*/ 	.word	0x00000008
.L_1234:


//--------------------- .nv.info._ZN5flash24flash_fwd_splitkv_kernelI23Flash_fwd_kernel_traitsILi256ELi64ELi64ELi4ELb0ELb0EN7cutlass10bfloat16_tE19Flash_kernel_traitsILi256ELi64ELi64ELi4ES3_EELb0ELb1ELb0ELb0ELb1ELb1ELb0ELb1EEEvNS_16Flash_fwd_paramsE --------------------------
	.section	.nv.info._ZN5flash24flash_fwd_splitkv_kernelI23Flash_fwd_kernel_traitsILi256ELi64ELi64ELi4ELb0ELb0EN7cutlass10bfloat16_tE19Flash_kernel_traitsILi256ELi64ELi64ELi4ES3_EELb0ELb1ELb0ELb0ELb1ELb1ELb0ELb1EEEvNS_16Flash_fwd_paramsE,"",@"SHT_CUDA_INFO"
	.sectionflags	@""
	.align	4


	//----- nvinfo : EIATTR_CUDA_API_VERSION
	.align		4
        /*0000*/ 	.byte	0x04, 0x37
        /*0002*/ 	.short	(.L_1236 - .L_1235)
.L_1235:
        /*0004*/ 	.word	0x00000082


	//----- nvinfo : EIATTR_KPARAM_INFO
	.align		4
.L_1236:
        /*0008*/ 	.byte	0x04, 0x17
        /*000a*/ 	.short	(.L_1238 - .L_1237)
.L_1237:
        /*000c*/ 	.word	0x00000000
        /*0010*/ 	.short	0x0000
        /*0012*/ 	.short	0x0000
        /*0014*/ 	.byte	0x00, 0xf0, 0x41, 0x07


	//----- nvinfo : EIATTR_SPARSE_MMA_MASK
	.align		4
.L_1238:
        /*0018*/ 	.byte	0x03, 0x50
        /*001a*/ 	.short	0x0000


	//----- nvinfo : EIATTR_MAXREG_COUNT
	.align		4
        /*001c*/ 	.byte	0x03, 0x1b
        /*001e*/ 	.short	0x00ff


	//----- nvinfo : EIATTR_NUM_BARRIERS
	.align		4
        /*0020*/ 	.byte	0x02, 0x4c
        /*0022*/ 	.byte	0x01
	.zero		1


	//----- nvinfo : EIATTR_MERCURY_ISA_VERSION
	.align		4
        /*0024*/ 	.byte	0x03, 0x5f
        /*0026*/ 	.short	0x0101


	//----- nvinfo : EIATTR_COOP_GROUP_MASK_REGIDS
	.align		4
        /*0028*/ 	.byte	0x04, 0x29
        /*002a*/ 	.short	(.L_1240 - .L_1239)


	//   ....[0]....
.L_1239:
        /*002c*/ 	.word	0xffffffff


	//   ....[1]....
        /*0030*/ 	.word	0xffffffff


	//   ....[2]....
        /*0034*/ 	.word	0xffffffff


	//   ....[3]....
        /*0038*/ 	.word	0xffffffff


	//   ....[4]....
        /*003c*/ 	.word	0xffffffff


	//   ....[5]....
        /*0040*/ 	.word	0xffffffff


	//   ....[6]....
        /*0044*/ 	.word	0xffffffff


	//   ....[7]....
        /*0048*/ 	.word	0xffffffff


	//   ....[8]....
        /*004c*/ 	.word	0xffffffff


	//   ....[9]....
        /*0050*/ 	.word	0xffffffff


	//   ....[10]....
        /*0054*/ 	.word	0xffffffff


	//   ....[11]....
        /*0058*/ 	.word	0xffffffff


	//   ....[12]....
        /*005c*/ 	.word	0xffffffff


	//   ....[13]....
        /*0060*/ 	.word	0xffffffff


	//   ....[14]....
        /*0064*/ 	.word	0xffffffff


	//   ....[15]....
        /*0068*/ 	.word	0xffffffff


	//----- nvinfo : EIATTR_COOP_GROUP_INSTR_OFFSETS
	.align		4
.L_1240:
        /*006c*/ 	.byte	0x04, 0x28
        /*006e*/ 	.short	(.L_1242 - .L_1241)


	//   ....[0]....
.L_1241:
        /*0070*/ 	.word	0x00017c90


	//   ....[1]....
        /*0074*/ 	.word	0x00017cb0


	//   ....[2]....
        /*0078*/ 	.word	0x00017cd0


	//   ....[3]....
        /*007c*/ 	.word	0x00017cf0


	//   ....[4]....
        /*0080*/ 	.word	0x0001b9c0


	//   ....[5]....
        /*0084*/ 	.word	0x0001b9d0


	//   ....[6]....
        /*0088*/ 	.word	0x0001ba00


	//   ....[7]....
        /*008c*/ 	.word	0x0001ba10


	//   ....[8]....
        /*0090*/ 	.word	0x00020320


	//   ....[9]....
        /*0094*/ 	.word	0x00020380


	//   ....[10]....
        /*0098*/ 	.word	0x000203c0


	//   ....[11]....
        /*009c*/ 	.word	0x000203e0


	//   ....[12]....
        /*00a0*/ 	.word	0x00022020


	//   ....[13]....
        /*00a4*/ 	.word	0x00022060


	//   ....[14]....
        /*00a8*/ 	.word	0x000220f0


	//   ....[15]....
        /*00ac*/ 	.word	0x00022100


	//----- nvinfo : EIATTR_VRC_CTA_INIT_COUNT
	.align		4
.L_1242:
        /*00b0*/ 	.byte	0x02, 0x4a
	.zero		1
	.zero		1


	//----- nvinfo : EIATTR_EXIT_INSTR_OFFSETS
	.align		4
        /*00b4*/ 	.byte	0x04, 0x1c
        /*00b6*/ 	.short	(.L_1244 - .L_1243)


	//   ....[0]....
.L_1243:
        /*00b8*/ 	.word	0x000004c0


	//   ....[1]....
        /*00bc*/ 	.word	0x00000e40


	//   ....[2]....
        /*00c0*/ 	.word	0x00000e70


	//   ....[3]....
        /*00c4*/ 	.word	0x00023b50


	//   ....[4]....
        /*00c8*/ 	.word	0x00023c40


	//----- nvinfo : EIATTR_CRS_STACK_SIZE
	.align		4
.L_1244:
        /*00cc*/ 	.byte	0x04, 0x1e
        /*00ce*/ 	.short	(.L_1246 - .L_1245)
.L_1245:
        /*00d0*/ 	.word	0x00000000


	//----- nvinfo : EIATTR_CBANK_PARAM_SIZE
	.align		4
.L_1246:
        /*00d4*/ 	.byte	0x03, 0x19
        /*00d6*/ 	.short	0x01d0


	//----- nvinfo : EIATTR_PARAM_CBANK
	.align		4
        /*00d8*/ 	.byte	0x04, 0x0a
        /*00da*/ 	.short	(.L_1248 - .L_1247)
	.align		4
.L_1247:
        /*00dc*/ 	.word	index@(.nv.constant0._ZN5flash24flash_fwd_splitkv_kernelI23Flash_fwd_kernel_traitsILi256ELi64ELi64ELi4ELb0ELb0EN7cutlass10bfloat16_tE19Flash_kernel_traitsILi256ELi64ELi64ELi4ES3_EELb0ELb1ELb0ELb0ELb1ELb1ELb0ELb1EEEvNS_16Flash_fwd_paramsE)
        /*00e0*/ 	.short	0x0380
        /*00e2*/ 	.short	0x01d0


	//----- nvinfo : EIATTR_SW_WAR
	.align		4
.L_1248:
        /*00e4*/ 	.byte	0x04, 0x36
        /*00e6*/ 	.short	(.L_1250 - .L_1249)
.L_1249:
        /*00e8*/ 	.word	0x00000008
.L_1250:


//--------------------- .nv.info._ZN5flash24flash_fwd_splitkv_kernelI23Flash_fwd_kernel_traitsILi256ELi64ELi64ELi4ELb0ELb0EN7cutlass10bfloat16_tE19Flash_kernel_traitsILi256ELi64ELi64ELi4ES3_EELb0ELb1ELb1ELb0ELb0ELb0ELb0ELb1EEEvNS_16Flash_fwd_paramsE --------------------------
	.section	.nv.info._ZN5flash24flash_fwd_splitkv_kernelI23Flash_fwd_kernel_traitsILi256ELi64ELi64ELi4ELb0ELb0EN7cutlass10bfloat16_tE19Flash_kernel_traitsILi256ELi64ELi64ELi4ES3_EELb0ELb1ELb1ELb0ELb0ELb0ELb0ELb1EEEvNS_16Flash_fwd_paramsE,"",@"SHT_CUDA_INFO"
	.sectionflags	@""
	.align	4


	//----- nvinfo : EIATTR_CUDA_API_VERSION
	.align		4
        /*0000*/ 	.byte	0x04, 0x37
        /*0002*/ 	.short	(.L_1252 - .L_1251)
.L_1251:
        /*0004*/ 	.word	0x00000082


	//----- nvinfo : EIATTR_KPARAM_INFO
	.align		4
.L_1252:
        /*0008*/ 	.byte	0x04, 0x17
        /*000a*/ 	.short	(.L_1254 - .L_1253)
.L_1253:
        /*000c*/ 	.word	0x00000000
        /*0010*/ 	.short	0x0000
        /*0012*/ 	.short	0x0000
        /*0014*/ 	.byte	0x00, 0xf0, 0x41, 0x07


	//----- nvinfo : EIATTR_SPARSE_MMA_MASK
	.align		4
.L_1254:
        /*0018*/ 	.byte	0x03, 0x50
        /*001a*/ 	.short	0x0000


	//----- nvinfo : EIATTR_MAXREG_COUNT
	.align		4
        /*001c*/ 	.byte	0x03, 0x1b
        /*001e*/ 	.short	0x00ff


	//----- nvinfo : EIATTR_NUM_BARRIERS
	.align		4
        /*0020*/ 	.byte	0x02, 0x4c
        /*0022*/ 	.byte	0x01
	.zero		1


	//----- nvinfo : EIATTR_MERCURY_ISA_VERSION
	.align		4
        /*0024*/ 	.byte	0x03, 0x5f
        /*0026*/ 	.short	0x0101


	//----- nvinfo : EIATTR_COOP_GROUP_MASK_REGIDS
	.align		4
        /*0028*/ 	.byte	0x04, 0x29
        /*002a*/ 	.short	(.L_1256 - .L_1255)


	//   ....[0]....
.L_1255:
        /*002c*/ 	.word	0xffffffff


	//   ....[1]....
        /*0030*/ 	.word	0xffffffff


	//   ....[2]....
        /*0034*/ 	.word	0xffffffff


	//   ....[3]....
        /*0038*/ 	.word	0xffffffff


	//   ....[4]....
        /*003c*/ 	.word	0xffffffff


	//   ....[5]....
        /*0040*/ 	.word	0xffffffff


	//   ....[6]....
        /*0044*/ 	.word	0xffffffff


	//   ....[7]....
        /*0048*/ 	.word	0xffffffff


	//   ....[8]....
        /*004c*/ 	.word	0xffffffff


	//   ....[9]....
        /*0050*/ 	.word	0xffffffff


	//   ....[10]....
        /*0054*/ 	.word	0xffffffff


	//   ....[11]....
        /*0058*/ 	.word	0xffffffff


	//   ....[12]....
        /*005c*/ 	.word	0xffffffff


	//   ....[13]....
        /*0060*/ 	.word	0xffffffff


	//   ....[14]....
        /*0064*/ 	.word	0xffffffff


	//   ....[15]....
        /*0068*/ 	.word	0xffffffff


	//----- nvinfo : EIATTR_COOP_GROUP_INSTR_OFFSETS
	.align		4
.L_1256:
        /*006c*/ 	.byte	0x04, 0x28
        /*006e*/ 	.short	(.L_1258 - .L_1257)


	//   ....[0]....
.L_1257:
        /*0070*/ 	.word	0x0001ad30


	//   ....[1]....
        /*0074*/ 	.word	0x0001ad50


	//   ....[2]....
        /*0078*/ 	.word	0x0001ae00


	//   ....[3]....
        /*007c*/ 	.word	0x0001ae10


	//   ....[4]....
        /*0080*/ 	.word	0x0001f890


	//   ....[5]....
        /*0084*/ 	.word	0x0001f8b0


	//   ....[6]....
        /*0088*/ 	.word	0x0001f8e0


	//   ....[7]....
        /*008c*/ 	.word	0x0001f8f0


	//   ....[8]....
        /*0090*/ 	.word	0x00024cf0


	//   ....[9]....
        /*0094*/ 	.word	0x00024d50


	//   ....[10]....
        /*0098*/ 	.word	0x00024da0


	//   ....[11]....
        /*009c*/ 	.word	0x00024dc0


	//   ....[12]....
        /*00a0*/ 	.word	0x000269f0


	//   ....[13]....
        /*00a4*/ 	.word	0x00026a30


	//   ....[14]....
        /*00a8*/ 	.word	0x00026ad0


	//   ....[15]....
        /*00ac*/ 	.word	0x00026b00


	//----- nvinfo : EIATTR_VRC_CTA_INIT_COUNT
	.align		4
.L_1258:
        /*00b0*/ 	.byte	0x02, 0x4a
	.zero		1
	.zero		1


	//----- nvinfo : EIATTR_EXIT_INSTR_OFFSETS
	.align		4
        /*00b4*/ 	.byte	0x04, 0x1c
        /*00b6*/ 	.short	(.L_1260 - .L_1259)


	//   ....[0]....
.L_1259:
        /*00b8*/ 	.word	0x000004c0


	//   ....[1]....
        /*00bc*/ 	.word	0x00000fc0


	//   ....[2]....
        /*00c0*/ 	.word	0x00000ff0


	//   ....[3]....
        /*00c4*/ 	.word	0x00028630


	//   ....[4]....
        /*00c8*/ 	.word	0x00028780


	//   ....[5]....
        /*00cc*/ 	.word	0x000287a0


	//----- nvinfo : EIATTR_CRS_STACK_SIZE
	.align		4
.L_1260:
        /*00d0*/ 	.byte	0x04, 0x1e
        /*00d2*/ 	.short	(.L_1262 - .L_1261)
.L_1261:
        /*00d4*/ 	.word	0x00000000


	//----- nvinfo : EIATTR_CBANK_PARAM_SIZE
	.align		4
.L_1262:
        /*00d8*/ 	.byte	0x03, 0x19
        /*00da*/ 	.short	0x01d0


	//----- nvinfo : EIATTR_PARAM_CBANK
	.align		4
        /*00dc*/ 	.byte	0x04, 0x0a
        /*00de*/ 	.short	(.L_1264 - .L_1263)
	.align		4
.L_1263:
        /*00e0*/ 	.word	index@(.nv.constant0._ZN5flash24flash_fwd_splitkv_kernelI23Flash_fwd_kernel_traitsILi256ELi64ELi64ELi4ELb0ELb0EN7cutlass10bfloat16_tE19Flash_kernel_traitsILi256ELi64ELi64ELi4ES3_EELb0ELb1ELb1ELb0ELb0ELb0ELb0ELb1EEEvNS_16Flash_fwd_paramsE)
        /*00e4*/ 	.short	0x0380
        /*00e6*/ 	.short	0x01d0


	//----- nvinfo : EIATTR_SW_WAR
	.align		4
.L_1264:
        /*00e8*/ 	.byte	0x04, 0x36
        /*00ea*/ 	.short	(.L_1266 - .L_1265)
.L_1265:
        /*00ec*/ 	.word	0x00000008
.L_1266:


//--------------------- .nv.info._ZN5flash24flash_fwd_splitkv_kernelI23Flash_fwd_kernel_traitsILi256ELi64ELi64ELi4ELb0ELb0EN7cutlass10bfloat16_tE19Flash_kernel_traitsILi256ELi64ELi64ELi4ES3_EELb0ELb1ELb1ELb0ELb0ELb1ELb0ELb1EEEvNS_16Flash_fwd_paramsE --------------------------
	.section	.nv.info._ZN5flash24flash_fwd_splitkv_kernelI23Flash_fwd_kernel_traitsILi256ELi64ELi64ELi4ELb0ELb0EN7cutlass10bfloat16_tE19Flash_kernel_traitsILi256ELi64ELi64ELi4ES3_EELb0ELb1ELb1ELb0ELb0ELb1ELb0ELb1EEEvNS_16Flash_fwd_paramsE,"",@"SHT_CUDA_INFO"
	.sectionflags	@""
	.align	4


	//----- nvinfo : EIATTR_CUDA_API_VERSION
	.align		4
        /*0000*/ 	.byte	0x04, 0x37
        /*0002*/ 	.short	(.L_1268 - .L_1267)
.L_1267:
        /*0004*/ 	.word	0x00000082


	//----- nvinfo : EIATTR_KPARAM_INFO
	.align		4
.L_1268:
        /*0008*/ 	.byte	0x04, 0x17
        /*000a*/ 	.short	(.L_1270 - .L_1269)
.L_1269:
        /*000c*/ 	.word	0x00000000
        /*0010*/ 	.short	0x0000
        /*0012*/ 	.short	0x0000
        /*0014*/ 	.byte	0x00, 0xf0, 0x41, 0x07


	//----- nvinfo : EIATTR_SPARSE_MMA_MASK
	.align		4
.L_1270:
        /*0018*/ 	.byte	0x03, 0x50
        /*001a*/ 	.short	0x0000


	//----- nvinfo : EIATTR_MAXREG_COUNT
	.align		4
        /*001c*/ 	.byte	0x03, 0x1b
        /*001e*/ 	.short	0x00ff


	//----- nvinfo : EIATTR_NUM_BARRIERS
	.align		4
        /*0020*/ 	.byte	0x02, 0x4c
        /*0022*/ 	.byte	0x01
	.zero		1


	//----- nvinfo : EIATTR_MERCURY_ISA_VERSION
	.align		4
        /*0024*/ 	.byte	0x03, 0x5f
        /*0026*/ 	.short	0x0101


	//----- nvinfo : EIATTR_COOP_GROUP_MASK_REGIDS
	.align		4
        /*0028*/ 	.byte	0x04, 0x29
        /*002a*/ 	.short	(.L_1272 - .L_1271)


	//   ....[0]....
.L_1271:
        /*002c*/ 	.word	0xffffffff


	//   ....[1]....
        /*0030*/ 	.word	0xffffffff


	//   ....[2]....
        /*0034*/ 	.word	0xffffffff


	//   ....[3]....
        /*0038*/ 	.word	0xffffffff


	//   ....[4]....
        /*003c*/ 	.word	0xffffffff


	//   ....[5]....
        /*0040*/ 	.word	0xffffffff


	//   ....[6]....
        /*0044*/ 	.word	0xffffffff


	//   ....[7]....
        /*0048*/ 	.word	0xffffffff


	//   ....[8]....
        /*004c*/ 	.word	0xffffffff


	//   ....[9]....
        /*0050*/ 	.word	0xffffffff


	//   ....[10]....
        /*0054*/ 	.word	0xffffffff


	//   ....[11]....
        /*0058*/ 	.word	0xffffffff


	//   ....[12]....
        /*005c*/ 	.word	0xffffffff


	//   ....[13]....
        /*0060*/ 	.word	0xffffffff


	//   ....[14]....
        /*0064*/ 	.word	0xffffffff


	//   ....[15]....
        /*0068*/ 	.word	0xffffffff


	//----- nvinfo : EIATTR_COOP_GROUP_INSTR_OFFSETS
	.align		4
.L_1272:
        /*006c*/ 	.byte	0x04, 0x28
        /*006e*/ 	.short	(.L_1274 - .L_1273)


	//   ....[0]....
.L_1273:
        /*0070*/ 	.word	0x0001b140


	//   ....[1]....
        /*0074*/ 	.word	0x0001b190


	//   ....[2]....
        /*0078*/ 	.word	0x0001b200


	//   ....[3]....
        /*007c*/ 	.word	0x0001b230


	//   ....[4]....
        /*0080*/ 	.word	0x000200b0


	//   ....[5]....
        /*0084*/ 	.word	0x000200c0


	//   ....[6]....
        /*0088*/ 	.word	0x000200f0


	//   ....[7]....
        /*008c*/ 	.word	0x00020100


	//   ....[8]....
        /*0090*/ 	.word	0x000258f0


	//   ....[9]....
        /*0094*/ 	.word	0x00025950


	//   ....[10]....
        /*0098*/ 	.word	0x000259a0


	//   ....[11]....
        /*009c*/ 	.word	0x000259c0


	//   ....[12]....
        /*00a0*/ 	.word	0x000275f0


	//   ....[13]....
        /*00a4*/ 	.word	0x00027630


	//   ....[14]....
        /*00a8*/ 	.word	0x000276d0


	//   ....[15]....
        /*00ac*/ 	.word	0x00027700


	//----- nvinfo : EIATTR_VRC_CTA_INIT_COUNT
	.align		4
.L_1274:
        /*00b0*/ 	.byte	0x02, 0x4a
	.zero		1
	.zero		1


	//----- nvinfo : EIATTR_EXIT_INSTR_OFFSETS
	.align		4
        /*00b4*/ 	.byte	0x04, 0x1c
        /*00b6*/ 	.short	(.L_1276 - .L_1275)


	//   ....[0]....
.L_1275:
        /*00b8*/ 	.word	0x000004c0


	//   ....[1]....
        /*00bc*/ 	.word	0x00000fc0


	//   ....[2]....
        /*00c0*/ 	.word	0x00000ff0


	//   ....[3]....
        /*00c4*/ 	.word	0x00029230


	//   ....[4]....
        /*00c8*/ 	.word	0x00029380


	//   ....[5]....
        /*00cc*/ 	.word	0x000293a0


	//----- nvinfo : EIATTR_CRS_STACK_SIZE
	.align		4
.L_1276:
        /*00d0*/ 	.byte	0x04, 0x1e
        /*00d2*/ 	.short	(.L_1278 - .L_1277)
.L_1277:
        /*00d4*/ 	.word	0x00000000


	//----- nvinfo : EIATTR_CBANK_PARAM_SIZE
	.align		4
.L_1278:
        /*00d8*/ 	.byte	0x03, 0x19
        /*00da*/ 	.short	0x01d0


	//----- nvinfo : EIATTR_PARAM_CBANK
	.align		4
        /*00dc*/ 	.byte	0x04, 0x0a
        /*00de*/ 	.short	(.L_1280 - .L_1279)
	.align		4
.L_1279:
        /*00e0*/ 	.word	index@(.nv.constant0._ZN5flash24flash_fwd_splitkv_kernelI23Flash_fwd_kernel_traitsILi256ELi64ELi64ELi4ELb0ELb0EN7cutlass10bfloat16_tE19Flash_kernel_traitsILi256ELi64ELi64ELi4ES3_EELb0ELb1ELb1ELb0ELb0ELb1ELb0ELb1EEEvNS_16Flash_fwd_paramsE)
        /*00e4*/ 	.short	0x0380
        /*00e6*/ 	.short	0x01d0


	//----- nvinfo : EIATTR_SW_WAR
	.align		4
.L_1280:
        /*00e8*/ 	.byte	0x04, 0x36
        /*00ea*/ 	.short	(.L_1282 - .L_1281)
.L_1281:
        /*00ec*/ 	.word	0x00000008
.L_1282:


//--------------------- .nv.info._ZN5flash24flash_fwd_splitkv_kernelI23Flash_fwd_kernel_traitsILi256ELi64ELi64ELi4ELb0ELb0EN7cutlass10bfloat16_tE19Flash_kernel_traitsILi256ELi64ELi64ELi4ES3_EELb0ELb1ELb0ELb0ELb1ELb0ELb1ELb0EEEvNS_16Flash_fwd_paramsE --------------------------
	.section	.nv.info._ZN5flash24flash_fwd_splitkv_kernelI23Flash_fwd_kernel_traitsILi256ELi64ELi64ELi4ELb0ELb0EN7cutlass10bfloat16_tE19Flash_kernel_traitsILi256ELi64ELi64ELi4ES3_EELb0ELb1ELb0ELb0ELb1ELb0ELb1ELb0EEEvNS_16Flash_fwd_paramsE,"",@"SHT_CUDA_INFO"
	.sectionflags	@""
	.align	4


	//----- nvinfo : EIATTR_CUDA_API_VERSION
	.align		4
        /*0000*/ 	.byte	0x04, 0x37
        /*0002*/ 	.short	(.L_1284 - .L_1283)
.L_1283:
        /*0004*/ 	.word	0x00000082


	//----- nvinfo : EIATTR_KPARAM_INFO
	.align		4
.L_1284:
        /*0008*/ 	.byte	0x04, 0x17
        /*000a*/ 	.short	(.L_1286 - .L_1285)
.L_1285:
        /*000c*/ 	.word	0x00000000
        /*0010*/ 	.short	0x0000
        /*0012*/ 	.short	0x0000
        /*0014*/ 	.byte	0x00, 0xf0, 0x41, 0x07


	//----- nvinfo : EIATTR_SPARSE_MMA_MASK
	.align		4
.L_1286:
        /*0018*/ 	.byte	0x03, 0x50
        /*001a*/ 	.short	0x0000


	//----- nvinfo : EIATTR_MAXREG_COUNT
	.align		4
        /*001c*/ 	.byte	0x03, 0x1b
        /*001e*/ 	.short	0x00ff


	//----- nvinfo : EIATTR_NUM_BARRIERS
	.align		4
        /*0020*/ 	.byte	0x02, 0x4c
        /*0022*/ 	.byte	0x01
	.zero		1


	//----- nvinfo : EIATTR_MERCURY_ISA_VERSION
	.align		4
        /*0024*/ 	.byte	0x03, 0x5f
        /*0026*/ 	.short	0x0101


	//----- nvinfo : EIATTR_INT_WARP_WIDE_INSTR_OFFSETS
	.align		4
        /*0028*/ 	.byte	0x04, 0x31
        /*002a*/ 	.short	(.L_1288 - .L_1287)


	//   ....[0]....
.L_1287:
        /*002c*/ 	.word	0x00002670


	//   ....[1]....
        /*0030*/ 	.word	0x00002850


	//----- nvinfo : EIATTR_COOP_GROUP_MASK_REGIDS
	.align		4
.L_1288:
        /*0034*/ 	.byte	0x04, 0x29
        /*0036*/ 	.short	(.L_1290 - .L_1289)


	//   ....[0]....
.L_1289:
        /*0038*/ 	.word	0xffffffff


	//   ....[1]....
        /*003c*/ 	.word	0xffffffff


	//   ....[2]....
        /*0040*/ 	.word	0xffffffff


	//   ....[3]....
        /*0044*/ 	.word	0xffffffff


	//   ....[4]....
        /*0048*/ 	.word	0xffffffff


	//   ....[5]....
        /*004c*/ 	.word	0xffffffff


	//   ....[6]....
        /*0050*/ 	.word	0xffffffff


	//   ....[7]....
        /*0054*/ 	.word	0xffffffff


	//   ....[8]....
        /*0058*/ 	.word	0xffffffff


	//   ....[9]....
        /*005c*/ 	.word	0xffffffff


	//   ....[10]....
        /*0060*/ 	.word	0xffffffff


	//   ....[11]....
        /*0064*/ 	.word	0xffffffff


	//   ....[12]....
        /*0068*/ 	.word	0xffffffff


	//   ....[13]....
        /*006c*/ 	.word	0xffffffff


	//   ....[14]....
        /*0070*/ 	.word	0xffffffff


	//   ....[15]....
        /*0074*/ 	.word	0xffffffff


	//----- nvinfo : EIATTR_COOP_GROUP_INSTR_OFFSETS
	.align		4
.L_1290:
        /*0078*/ 	.byte	0x04, 0x28
        /*007a*/ 	.short	(.L_1292 - .L_1291)


	//   ....[0]....
.L_1291:
        /*007c*/ 	.word	0x00004cc0


	//   ....[1]....
        /*0080*/ 	.word	0x00004dd0


	//   ....[2]....
        /*0084*/ 	.word	0x00004de0


	//   ....[3]....
        /*0088*/ 	.word	0x00004e10


	//   ....[4]....
        /*008c*/ 	.word	0x000085d0


	//   ....[5]....
        /*0090*/ 	.word	0x000085f0


	//   ....[6]....
        /*0094*/ 	.word	0x00008620


	//   ....[7]....
        /*0098*/ 	.word	0x00008630


	//   ....[8]....
        /*009c*/ 	.word	0x0000cb10


	//   ....[9]....
        /*00a0*/ 	.word	0x0000cb70


	//   ....[10]....
        /*00a4*/ 	.word	0x0000cbb0


	//   ....[11]....
        /*00a8*/ 	.word	0x0000cbd0


	//   ....[12]....
        /*00ac*/ 	.word	0x0000e800


	//   ....[13]....
        /*00b0*/ 	.word	0x0000e840


	//   ....[14]....
        /*00b4*/ 	.word	0x0000e980


	//   ....[15]....
        /*00b8*/ 	.word	0x0000e9a0


	//----- nvinfo : EIATTR_VRC_CTA_INIT_COUNT
	.align		4
.L_1292:
        /*00bc*/ 	.byte	0x02, 0x4a
	.zero		1
	.zero		1


	//----- nvinfo : EIATTR_EXIT_INSTR_OFFSETS
	.align		4
        /*00c0*/ 	.byte	0x04, 0x1c
        /*00c2*/ 	.short	(.L_1294 - .L_1293)


	//   ....[0]....
.L_1293:
        /*00c4*/ 	.word	0x00000640


	//   ....[1]....
        /*00c8*/ 	.word	0x000010b0


	//   ....[2]....
        /*00cc*/ 	.word	0x000010e0


	//   ....[3]....
        /*00d0*/ 	.word	0x0000fe60


	//   ....[4]....
        /*00d4*/ 	.word	0x0000feb0


	//----- nvinfo : EIATTR_CRS_STACK_SIZE
	.align		4
.L_1294:
        /*00d8*/ 	.byte	0x04, 0x1e
        /*00da*/ 	.short	(.L_1296 - .L_1295)
.L_1295:
        /*00dc*/ 	.word	0x00000000


	//----- nvinfo : EIATTR_CBANK_PARAM_SIZE
	.align		4
.L_1296:
        /*00e0*/ 	.byte	0x03, 0x19
        /*00e2*/ 	.short	0x01d0


	//----- nvinfo : EIATTR_PARAM_CBANK
	.align		4
        /*00e4*/ 	.byte	0x04, 0x0a
        /*00e6*/ 	.short	(.L_1298 - .L_1297)
	.align		4
.L_1297:
        /*00e8*/ 	.word	index@(.nv.constant0._ZN5flash24flash_fwd_splitkv_kernelI23Flash_fwd_kernel_traitsILi256ELi64ELi64ELi4ELb0ELb0EN7cutlass10bfloat16_tE19Flash_kernel_traitsILi256ELi64ELi64ELi4ES3_EELb0ELb1ELb0ELb0ELb1ELb0ELb1ELb0EEEvNS_16Flash_fwd_paramsE)
        /*00ec*/ 	.short	0x0380
        /*00ee*/ 	.short	0x01d0


	//----- nvinfo : EIATTR_SW_WAR
	.align		4
.L_1298:
        /*00f0*/ 	.byte	0x04, 0x36
        /*00f2*/ 	.short	(.L_1300 - .L_1299)
.L_1299:
        /*00f4*/ 	.word	0x00000008
.L_1300:


//--------------------- .nv.info._ZN5flash24flash_fwd_splitkv_kernelI23Flash_fwd_kernel_traitsILi256ELi64ELi64ELi4ELb0ELb0EN7cutlass10bfloat16_tE19Flash_kernel_traitsILi256ELi64ELi64ELi4ES3_EELb0ELb1ELb0ELb0ELb1ELb1ELb1ELb0EEEvNS_16Flash_fwd_paramsE --------------------------
	.section	.nv.info._ZN5flash24flash_fwd_splitkv_kernelI23Flash_fwd_kernel_traitsILi256ELi64ELi64ELi4ELb0ELb0EN7cutlass10bfloat16_tE19Flash_kernel_traitsILi256ELi64ELi64ELi4ES3_EELb0ELb1ELb0ELb0ELb1ELb1ELb1ELb0EEEvNS_16Flash_fwd_paramsE,"",@"SHT_CUDA_INFO"
	.sectionflags	@""
	.align	4


	//----- nvinfo : EIATTR_CUDA_API_VERSION
	.align		4
        /*0000*/ 	.byte	0x04, 0x37
        /*0002*/ 	.short	(.L_1302 - .L_1301)
.L_1301:
        /*0004*/ 	.word	0x00000082


	//----- nvinfo : EIATTR_KPARAM_INFO
	.align		4
.L_1302:
        /*0008*/ 	.byte	0x04, 0x17
        /*000a*/ 	.short	(.L_1304 - .L_1303)
.L_1303:
        /*000c*/ 	.word	0x00000000
        /*0010*/ 	.short	0x0000
        /*0012*/ 	.short	0x0000
        /*0014*/ 	.byte	0x00, 0xf0, 0x41, 0x07


	//----- nvinfo : EIATTR_SPARSE_MMA_MASK
	.align		4
.L_1304:
        /*0018*/ 	.byte	0x03, 0x50
        /*001a*/ 	.short	0x0000


	//----- nvinfo : EIATTR_MAXREG_COUNT
	.align		4
        /*001c*/ 	.byte	0x03, 0x1b
        /*001e*/ 	.short	0x00ff


	//----- nvinfo : EIATTR_NUM_BARRIERS
	.align		4
        /*0020*/ 	.byte	0x02, 0x4c
        /*0022*/ 	.byte	0x01
	.zero		1


	//----- nvinfo : EIATTR_MERCURY_ISA_VERSION
	.align		4
        /*0024*/ 	.byte	0x03, 0x5f
        /*0026*/ 	.short	0x0101


	//----- nvinfo : EIATTR_INT_WARP_WIDE_INSTR_OFFSETS
	.align		4
        /*0028*/ 	.byte	0x04, 0x31
        /*002a*/ 	.short	(.L_1306 - .L_1305)


	//   ....[0]....
.L_1305:
        /*002c*/ 	.word	0x000026b0


	//   ....[1]....
        /*0030*/ 	.word	0x00002850


	//----- nvinfo : EIATTR_COOP_GROUP_MASK_REGIDS
	.align		4
.L_1306:
        /*0034*/ 	.byte	0x04, 0x29
        /*0036*/ 	.short	(.L_1308 - .L_1307)


	//   ....[0]....
.L_1307:
        /*0038*/ 	.word	0xffffffff


	//   ....[1]....
        /*003c*/ 	.word	0xffffffff


	//   ....[2]....
        /*0040*/ 	.word	0xffffffff


	//   ....[3]....
        /*0044*/ 	.word	0xffffffff


	//   ....[4]....
        /*0048*/ 	.word	0xffffffff


	//   ....[5]....
        /*004c*/ 	.word	0xffffffff


	//   ....[6]....
        /*0050*/ 	.word	0xffffffff


	//   ....[7]....
        /*0054*/ 	.word	0xffffffff


	//   ....[8]....
        /*0058*/ 	.word	0xffffffff


	//   ....[9]....
        /*005c*/ 	.word	0xffffffff


	//   ....[10]....
        /*0060*/ 	.word	0xffffffff


	//   ....[11]....
        /*0064*/ 	.word	0xffffffff


	//   ....[12]....
        /*0068*/ 	.word	0xffffffff


	//   ....[13]....
        /*006c*/ 	.word	0xffffffff


	//   ....[14]....
        /*0070*/ 	.word	0xffffffff


	//   ....[15]....
        /*0074*/ 	.word	0xffffffff


	//----- nvinfo : EIATTR_COOP_GROUP_INSTR_OFFSETS
	.align		4
.L_1308:
        /*0078*/ 	.byte	0x04, 0x28
        /*007a*/ 	.short	(.L_1310 - .L_1309)


	//   ....[0]....
.L_1309:
        /*007c*/ 	.word	0x000051c0


	//   ....[1]....
        /*0080*/ 	.word	0x000051e0


	//   ....[2]....
        /*0084*/ 	.word	0x00005200


	//   ....[3]....
        /*0088*/ 	.word	0x00005220


	//   ....[4]....
        /*008c*/ 	.word	0x00008df0


	//   ....[5]....
        /*0090*/ 	.word	0x00008e10


	//   ....[6]....
        /*0094*/ 	.word	0x00008e50


	//   ....[7]....
        /*0098*/ 	.word	0x00008e60


	//   ....[8]....
        /*009c*/ 	.word	0x0000d730


	//   ....[9]....
        /*00a0*/ 	.word	0x0000d790


	//   ....[10]....
        /*00a4*/ 	.word	0x0000d7d0


	//   ....[11]....
        /*00a8*/ 	.word	0x0000d7f0


	//   ....[12]....
        /*00ac*/ 	.word	0x0000f420


	//   ....[13]....
        /*00b0*/ 	.word	0x0000f460


	//   ....[14]....
        /*00b4*/ 	.word	0x0000f5a0


	//   ....[15]....
        /*00b8*/ 	.word	0x0000f5c0


	//----- nvinfo : EIATTR_VRC_CTA_INIT_COUNT
	.align		4
.L_1310:
        /*00bc*/ 	.byte	0x02, 0x4a
	.zero		1
	.zero		1


	//----- nvinfo : EIATTR_EXIT_INSTR_OFFSETS
	.align		4
        /*00c0*/ 	.byte	0x04, 0x1c
        /*00c2*/ 	.short	(.L_1312 - .L_1311)


	//   ....[0]....
.L_1311:
        /*00c4*/ 	.word	0x00000640


	//   ....[1]....
        /*00c8*/ 	.word	0x000010b0


	//   ....[2]....
        /*00cc*/ 	.word	0x000010e0


	//   ....[3]....
        /*00d0*/ 	.word	0x00010a80


	//   ....[4]....
        /*00d4*/ 	.word	0x00010ad0


	//----- nvinfo : EIATTR_CRS_STACK_SIZE
	.align		4
.L_1312:
        /*00d8*/ 	.byte	0x04, 0x1e
        /*00da*/ 	.short	(.L_1314 - .L_1313)
.L_1313:
        /*00dc*/ 	.word	0x00000000


	//----- nvinfo : EIATTR_CBANK_PARAM_SIZE
	.align		4
.L_1314:
        /*00e0*/ 	.byte	0x03, 0x19
        /*00e2*/ 	.short	0x01d0


	//----- nvinfo : EIATTR_PARAM_CBANK
	.align		4
        /*00e4*/ 	.byte	0x04, 0x0a
        /*00e6*/ 	.short	(.L_1316 - .L_1315)
	.align		4
.L_1315:
        /*00e8*/ 	.word	index@(.nv.constant0._ZN5flash24flash_fwd_splitkv_kernelI23Flash_fwd_kernel_traitsILi256ELi64ELi64ELi4ELb0ELb0EN7cutlass10bfloat16_tE19Flash_kernel_traitsILi256ELi64ELi64ELi4ES3_EELb0ELb1ELb0ELb0ELb1ELb1ELb1ELb0EEEvNS_16Flash_fwd_paramsE)
        /*00ec*/ 	.short	0x0380
        /*00ee*/ 	.short	0x01d0


	//----- nvinfo : EIATTR_SW_WAR
	.align		4
.L_1316:
        /*00f0*/ 	.byte	0x04, 0x36
        /*00f2*/ 	.short	(.L_1318 - .L_1317)
.L_1317:
        /*00f4*/ 	.word	0x00000008
.L_1318:


//--------------------- .nv.info._ZN5flash24flash_fwd_splitkv_kernelI23Flash_fwd_kernel_traitsILi256ELi64ELi64ELi4ELb0ELb0EN7cutlass10bfloat16_tE19Flash_kernel_traitsILi256ELi64ELi64ELi4ES3_EELb0ELb1ELb1ELb0ELb0ELb0ELb1ELb0EEEvNS_16Flash_fwd_paramsE --------------------------
	.section	.nv.info._ZN5flash24flash_fwd_splitkv_kernelI23Flash_fwd_kernel_traitsILi256ELi64ELi64ELi4ELb0ELb0EN7cutlass10bfloat16_tE19Flash_kernel_traitsILi256ELi64ELi64ELi4ES3_EELb0ELb1ELb1ELb0ELb0ELb0ELb1ELb0EEEvNS_16Flash_fwd_paramsE,"",@"SHT_CUDA_INFO"
	.sectionflags	@""
	.align	4


	//----- nvinfo : EIATTR_CUDA_API_VERSION
	.align		4
        /*0000*/ 	.byte	0x04, 0x37
        /*0002*/ 	.short	(.L_1320 - .L_1319)
.L_1319:
        /*0004*/ 	.word	0x00000082


	//----- nvinfo : EIATTR_KPARAM_INFO
	.align		4
.L_1320:
        /*0008*/ 	.byte	0x04, 0x17
        /*000a*/ 	.short	(.L_1322 - .L_1321)
.L_1321:
        /*000c*/ 	.word	0x00000000
        /*0010*/ 	.short	0x0000
        /*0012*/ 	.short	0x0000
        /*0014*/ 	.byte	0x00, 0xf0, 0x41, 0x07


	//----- nvinfo : EIATTR_SPARSE_MMA_MASK
	.align		4
.L_1322:
        /*0018*/ 	.byte	0x03, 0x50
        /*001a*/ 	.short	0x0000


	//----- nvinfo : EIATTR_MAXREG_COUNT
	.align		4
        /*001c*/ 	.byte	0x03, 0x1b
        /*001e*/ 	.short	0x00ff


	//----- nvinfo : EIATTR_NUM_BARRIERS
	.align		4
        /*0020*/ 	.byte	0x02, 0x4c
        /*0022*/ 	.byte	0x01
	.zero		1


	//----- nvinfo : EIATTR_MERCURY_ISA_VERSION
	.align		4
        /*0024*/ 	.byte	0x03, 0x5f
        /*0026*/ 	.short	0x0101


	//----- nvinfo : EIATTR_COOP_GROUP_MASK_REGIDS
	.align		4
        /*0028*/ 	.byte	0x04, 0x29
        /*002a*/ 	.short	(.L_1324 - .L_1323)


	//   ....[0]....
.L_1323:
        /*002c*/ 	.word	0xffffffff


	//   ....[1]....
        /*0030*/ 	.word	0xffffffff


	//   ....[2]....
        /*0034*/ 	.word	0xffffffff


	//   ....[3]....
        /*0038*/ 	.word	0xffffffff


	//   ....[4]....
        /*003c*/ 	.word	0xffffffff


	//   ....[5]....
        /*0040*/ 	.word	0xffffffff


	//   ....[6]....
        /*0044*/ 	.word	0xffffffff


	//   ....[7]....
        /*0048*/ 	.word	0xffffffff


	//   ....[8]....
        /*004c*/ 	.word	0xffffffff


	//   ....[9]....
        /*0050*/ 	.word	0xffffffff


	//   ....[10]....
        /*0054*/ 	.word	0xffffffff


	//   ....[11]....
        /*0058*/ 	.word	0xffffffff


	//   ....[12]....
        /*005c*/ 	.word	0xffffffff


	//   ....[13]....
        /*0060*/ 	.word	0xffffffff


	//   ....[14]....
        /*0064*/ 	.word	0xffffffff


	//   ....[15]....
        /*0068*/ 	.word	0xffffffff


	//----- nvinfo : EIATTR_COOP_GROUP_INSTR_OFFSETS
	.align		4
.L_1324:
        /*006c*/ 	.byte	0x04, 0x28
        /*006e*/ 	.short	(.L_1326 - .L_1325)


	//   ....[0]....
.L_1325:
        /*0070*/ 	.word	0x000075b0


	//   ....[1]....
        /*0074*/ 	.word	0x000075d0


	//   ....[2]....
        /*0078*/ 	.word	0x00007680


	//   ....[3]....
        /*007c*/ 	.word	0x00007690


	//   ....[4]....
        /*0080*/ 	.word	0x0000bfe0


	//   ....[5]....
        /*0084*/ 	.word	0x0000bff0


	//   ....[6]....
        /*0088*/ 	.word	0x0000c030


	//   ....[7]....
        /*008c*/ 	.word	0x0000c050


	//   ....[8]....
        /*0090*/ 	.word	0x00011450


	//   ....[9]....
        /*0094*/ 	.word	0x000114b0


	//   ....[10]....
        /*0098*/ 	.word	0x00011500


	//   ....[11]....
        /*009c*/ 	.word	0x00011520


	//   ....[12]....
        /*00a0*/ 	.word	0x00013150


	//   ....[13]....
        /*00a4*/ 	.word	0x00013190


	//   ....[14]....
        /*00a8*/ 	.word	0x000132f0


	//   ....[15]....
        /*00ac*/ 	.word	0x00013300


	//----- nvinfo : EIATTR_VRC_CTA_INIT_COUNT
	.align		4
.L_1326:
        /*00b0*/ 	.byte	0x02, 0x4a
	.zero		1
	.zero		1


	//----- nvinfo : EIATTR_EXIT_INSTR_OFFSETS
	.align		4
        /*00b4*/ 	.byte	0x04, 0x1c
        /*00b6*/ 	.short	(.L_1328 - .L_1327)


	//   ....[0]....
.L_1327:
        /*00b8*/ 	.word	0x00000570


	//   ....[1]....
        /*00bc*/ 	.word	0x00001a40


	//   ....[2]....
        /*00c0*/ 	.word	0x00001a70


	//   ....[3]....
        /*00c4*/ 	.word	0x00015050


	//   ....[4]....
        /*00c8*/ 	.word	0x00015170


	//   ....[5]....
        /*00cc*/ 	.word	0x000151c0


	//----- nvinfo : EIATTR_CRS_STACK_SIZE
	.align		4
.L_1328:
        /*00d0*/ 	.byte	0x04, 0x1e
        /*00d2*/ 	.short	(.L_1330 - .L_1329)
.L_1329:
        /*00d4*/ 	.word	0x00000000


	//----- nvinfo : EIATTR_CBANK_PARAM_SIZE
	.align		4
.L_1330:
        /*00d8*/ 	.byte	0x03, 0x19
        /*00da*/ 	.short	0x01d0


	//----- nvinfo : EIATTR_PARAM_CBANK
	.align		4
        /*00dc*/ 	.byte	0x04, 0x0a
        /*00de*/ 	.short	(.L_1332 - .L_1331)
	.align		4
.L_1331:
        /*00e0*/ 	.word	index@(.nv.constant0._ZN5flash24flash_fwd_splitkv_kernelI23Flash_fwd_kernel_traitsILi256ELi64ELi64ELi4ELb0ELb0EN7cutlass10bfloat16_tE19Flash_kernel_traitsILi256ELi64ELi64ELi4ES3_EELb0ELb1ELb1ELb0ELb0ELb0ELb1ELb0EEEvNS_16Flash_fwd_paramsE)
        /*00e4*/ 	.short	0x0380
        /*00e6*/ 	.short	0x01d0


	//----- nvinfo : EIATTR_SW_WAR
	.align		4
.L_1332:
        /*00e8*/ 	.byte	0x04, 0x36
        /*00ea*/ 	.short	(.L_1334 - .L_1333)
.L_1333:
        /*00ec*/ 	.word	0x00000008
.L_1334:


//--------------------- .nv.info._ZN5flash24flash_fwd_splitkv_kernelI23Flash_fwd_kernel_traitsILi256ELi64ELi64ELi4ELb0ELb0EN7cutlass10bfloat16_tE19Flash_kernel_traitsILi256ELi64ELi64ELi4ES3_EELb0ELb1ELb1ELb0ELb0ELb1ELb1ELb0EEEvNS_16Flash_fwd_paramsE --------------------------
	.section	.nv.info._ZN5flash24flash_fwd_splitkv_kernelI23Flash_fwd_kernel_traitsILi256ELi64ELi64ELi4ELb0ELb0EN7cutlass10bfloat16_tE19Flash_kernel_traitsILi256ELi64ELi64ELi4ES3_EELb0ELb1ELb1ELb0ELb0ELb1ELb1ELb0EEEvNS_16Flash_fwd_paramsE,"",@"SHT_CUDA_INFO"
	.sectionflags	@""
	.align	4


	//----- nvinfo : EIATTR_CUDA_API_VERSION
	.align		4
        /*0000*/ 	.byte	0x04, 0x37
        /*0002*/ 	.short	(.L_1336 - .L_1335)
.L_1335:
        /*0004*/ 	.word	0x00000082


	//----- nvinfo : EIATTR_KPARAM_INFO
	.align		4
.L_1336:
        /*0008*/ 	.byte	0x04, 0x17
        /*000a*/ 	.short	(.L_1338 - .L_1337)
.L_1337:
        /*000c*/ 	.word	0x00000000
        /*0010*/ 	.short	0x0000
        /*0012*/ 	.short	0x0000
        /*0014*/ 	.byte	0x00, 0xf0, 0x41, 0x07


	//----- nvinfo : EIATTR_SPARSE_MMA_MASK
	.align		4
.L_1338:
        /*0018*/ 	.byte	0x03, 0x50
        /*001a*/ 	.short	0x0000


	//----- nvinfo : EIATTR_MAXREG_COUNT
	.align		4
        /*001c*/ 	.byte	0x03, 0x1b
        /*001e*/ 	.short	0x00ff


	//----- nvinfo : EIATTR_NUM_BARRIERS
	.align		4
        /*0020*/ 	.byte	0x02, 0x4c
        /*0022*/ 	.byte	0x01
	.zero		1


	//----- nvinfo : EIATTR_MERCURY_ISA_VERSION
	.align		4
        /*0024*/ 	.byte	0x03, 0x5f
        /*0026*/ 	.short	0x0101


	//----- nvinfo : EIATTR_COOP_GROUP_MASK_REGIDS
	.align		4
        /*0028*/ 	.byte	0x04, 0x29
        /*002a*/ 	.short	(.L_1340 - .L_1339)


	//   ....[0]....
.L_1339:
        /*002c*/ 	.word	0xffffffff


	//   ....[1]....
        /*0030*/ 	.word	0xffffffff


	//   ....[2]....
        /*0034*/ 	.word	0xffffffff


	//   ....[3]....
        /*0038*/ 	.word	0xffffffff


	//   ....[4]....
        /*003c*/ 	.word	0xffffffff


	//   ....[5]....
        /*0040*/ 	.word	0xffffffff


	//   ....[6]....
        /*0044*/ 	.word	0xffffffff


	//   ....[7]....
        /*0048*/ 	.word	0xffffffff


	//   ....[8]....
        /*004c*/ 	.word	0xffffffff


	//   ....[9]....
        /*0050*/ 	.word	0xffffffff


	//   ....[10]....
        /*0054*/ 	.word	0xffffffff


	//   ....[11]....
        /*0058*/ 	.word	0xffffffff


	//   ....[12]....
        /*005c*/ 	.word	0xffffffff


	//   ....[13]....
        /*0060*/ 	.word	0xffffffff


	//   ....[14]....
        /*0064*/ 	.word	0xffffffff


	//   ....[15]....
        /*0068*/ 	.word	0xffffffff


	//----- nvinfo : EIATTR_COOP_GROUP_INSTR_OFFSETS
	.align		4
.L_1340:
        /*006c*/ 	.byte	0x04, 0x28
        /*006e*/ 	.short	(.L_1342 - .L_1341)


	//   ....[0]....
.L_1341:
        /*0070*/ 	.word	0x000079c0


	//   ....[1]....
        /*0074*/ 	.word	0x000079e0


	//   ....[2]....
        /*0078*/ 	.word	0x00007a90


	//   ....[3]....
        /*007c*/ 	.word	0x00007aa0


	//   ....[4]....
        /*0080*/ 	.word	0x0000c7e0


	//   ....[5]....
        /*0084*/ 	.word	0x0000c7f0


	//   ....[6]....
        /*0088*/ 	.word	0x0000c830


	//   ....[7]....
        /*008c*/ 	.word	0x0000c850


	//   ....[8]....
        /*0090*/ 	.word	0x00012040


	//   ....[9]....
        /*0094*/ 	.word	0x000120a0


	//   ....[10]....
        /*0098*/ 	.word	0x000120f0


	//   ....[11]....
        /*009c*/ 	.word	0x00012110


	//   ....[12]....
        /*00a0*/ 	.word	0x00013d40


	//   ....[13]....
        /*00a4*/ 	.word	0x00013d80


	//   ....[14]....
        /*00a8*/ 	.word	0x00013ee0


	//   ....[15]....
        /*00ac*/ 	.word	0x00013ef0


	//----- nvinfo : EIATTR_VRC_CTA_INIT_COUNT
	.align		4
.L_1342:
        /*00b0*/ 	.byte	0x02, 0x4a
	.zero		1
	.zero		1


	//----- nvinfo : EIATTR_EXIT_INSTR_OFFSETS
	.align		4
        /*00b4*/ 	.byte	0x04, 0x1c
        /*00b6*/ 	.short	(.L_1344 - .L_1343)


	//   ....[0]....
.L_1343:
        /*00b8*/ 	.word	0x00000570


	//   ....[1]....
        /*00bc*/ 	.word	0x00001a40


	//   ....[2]....
        /*00c0*/ 	.word	0x00001a70


	//   ....[3]....
        /*00c4*/ 	.word	0x00015c40


	//   ....[4]....
        /*00c8*/ 	.word	0x00015d60


	//   ....[5]....
        /*00cc*/ 	.word	0x00015db0


	//----- nvinfo : EIATTR_CRS_STACK_SIZE
	.align		4
.L_1344:
        /*00d0*/ 	.byte	0x04, 0x1e
        /*00d2*/ 	.short	(.L_1346 - .L_1345)
.L_1345:
        /*00d4*/ 	.word	0x00000000


	//----- nvinfo : EIATTR_CBANK_PARAM_SIZE
	.align		4
.L_1346:
        /*00d8*/ 	.byte	0x03, 0x19
        /*00da*/ 	.short	0x01d0


	//----- nvinfo : EIATTR_PARAM_CBANK
	.align		4
        /*00dc*/ 	.byte	0x04, 0x0a
        /*00de*/ 	.short	(.L_1348 - .L_1347)
	.align		4
.L_1347:
        /*00e0*/ 	.word	index@(.nv.constant0._ZN5flash24flash_fwd_splitkv_kernelI23Flash_fwd_kernel_traitsILi256ELi64ELi64ELi4ELb0ELb0EN7cutlass10bfloat16_tE19Flash_kernel_traitsILi256ELi64ELi64ELi4ES3_EELb0ELb1ELb1ELb0ELb0ELb1ELb1ELb0EEEvNS_16Flash_fwd_paramsE)
        /*00e4*/ 	.short	0x0380
        /*00e6*/ 	.short	0x01d0


	//----- nvinfo : EIATTR_SW_WAR
	.align		4
.L_1348:
        /*00e8*/ 	.byte	0x04, 0x36
        /*00ea*/ 	.short	(.L_1350 - .L_1349)
.L_1349:
        /*00ec*/ 	.word	0x00000008
.L_1350:


//--------------------- .nv.info._ZN5flash24flash_fwd_splitkv_kernelI23Flash_fwd_kernel_traitsILi256ELi64ELi64ELi4ELb0ELb0EN7cutlass10bfloat16_tE19Flash_kernel_traitsILi256ELi64ELi64ELi4ES3_EELb0ELb1ELb0ELb0ELb1ELb0ELb1ELb1EEEvNS_16Flash_fwd_paramsE --------------------------
	.section	.nv.info._ZN5flash24flash_fwd_splitkv_kernelI23Flash_fwd_kernel_traitsILi256ELi64ELi64ELi4ELb0ELb0EN7cutlass10bfloat16_tE19Flash_kernel_traitsILi256ELi64ELi64ELi4ES3_EELb0ELb1ELb0ELb0ELb1ELb0ELb1ELb1EEEvNS_16Flash_fwd_paramsE,"",@"SHT_CUDA_INFO"
	.sectionflags	@""
	.align	4


	//----- nvinfo : EIATTR_CUDA_API_VERSION
	.align		4
        /*0000*/ 	.byte	0x04, 0x37
        /*0002*/ 	.short	(.L_1352 - .L_1351)
.L_1351:
        /*0004*/ 	.word	0x00000082


	//----- nvinfo : EIATTR_KPARAM_INFO
	.align		4
.L_1352:
        /*0008*/ 	.byte	0x04, 0x17
        /*000a*/ 	.short	(.L_1354 - .L_1353)
.L_1353:
        /*000c*/ 	.word	0x00000000
        /*0010*/ 	.short	0x0000
        /*0012*/ 	.short	0x0000
        /*0014*/ 	.byte	0x00, 0xf0, 0x41, 0x07


	//----- nvinfo : EIATTR_SPARSE_MMA_MASK
	.align		4
.L_1354:
        /*0018*/ 	.byte	0x03, 0x50
        /*001a*/ 	.short	0x0000


	//----- nvinfo : EIATTR_MAXREG_COUNT
	.align		4
        /*001c*/ 	.byte	0x03, 0x1b
        /*001e*/ 	.short	0x00ff


	//----- nvinfo : EIATTR_NUM_BARRIERS
	.align		4
        /*0020*/ 	.byte	0x02, 0x4c
        /*0022*/ 	.byte	0x01
	.zero		1


	//----- nvinfo : EIATTR_MERCURY_ISA_VERSION
	.align		4
        /*0024*/ 	.byte	0x03, 0x5f
        /*0026*/ 	.short	0x0101


	//----- nvinfo : EIATTR_COOP_GROUP_MASK_REGIDS
	.align		4
        /*0028*/ 	.byte	0x04, 0x29
        /*002a*/ 	.short	(.L_1356 - .L_1355)


	//   ....[0]....
.L_1355:
        /*002c*/ 	.word	0xffffffff


	//   ....[1]....
        /*0030*/ 	.word	0xffffffff


	//   ....[2]....
        /*0034*/ 	.word	0xffffffff


	//   ....[3]....
        /*0038*/ 	.word	0xffffffff


	//   ....[4]....
        /*003c*/ 	.word	0xffffffff


	//   ....[5]....
        /*0040*/ 	.word	0xffffffff


	//   ....[6]....
        /*0044*/ 	.word	0xffffffff


	//   ....[7]....
        /*0048*/ 	.word	0xffffffff


	//   ....[8]....
        /*004c*/ 	.word	0xffffffff


	//   ....[9]....
        /*0050*/ 	.word	0xffffffff


	//   ....[10]....
        /*0054*/ 	.word	0xffffffff


	//   ....[11]....
        /*0058*/ 	.word	0xffffffff


	//   ....[12]....
        /*005c*/ 	.word	0xffffffff


	//   ....[13]....
        /*0060*/ 	.word	0xffffffff


	//   ....[14]....
        /*0064*/ 	.word	0xffffffff


	//   ....[15]....
        /*0068*/ 	.word	0xffffffff


	//----- nvinfo : EIATTR_COOP_GROUP_INSTR_OFFSETS
	.align		4
.L_1356:
        /*006c*/ 	.byte	0x04, 0x28
        /*006e*/ 	.short	(.L_1358 - .L_1357)


	//   ....[0]....
.L_1357:
        /*0070*/ 	.word	0x00017b20


	//   ....[1]....
        /*0074*/ 	.word	0x00017b50


	//   ....[2]....
        /*0078*/ 	.word	0x00017b70


	//   ....[3]....
        /*007c*/ 	.word	0x00017b90


	//   ....[4]....
        /*0080*/ 	.word	0x0001b460


	//   ....[5]....
        /*0084*/ 	.word	0x0001b490


	//   ....[6]....
        /*0088*/ 	.word	0x0001b4b0


	//   ....[7]....
        /*008c*/ 	.word	0x0001b4d0


	//   ....[8]....
        /*0090*/ 	.word	0x0001f9e0


	//   ....[9]....
        /*0094*/ 	.word	0x0001fa40


	//   ....[10]....
        /*0098*/ 	.word	0x0001fa80


	//   ....[11]....
        /*009c*/ 	.word	0x0001faa0


	//   ....[12]....
        /*00a0*/ 	.word	0x000216e0


	//   ....[13]....
        /*00a4*/ 	.word	0x00021720


	//   ....[14]....
        /*00a8*/ 	.word	0x000217c0


	//   ....[15]....
        /*00ac*/ 	.word	0x000217d0


	//----- nvinfo : EIATTR_VRC_CTA_INIT_COUNT
	.align		4
.L_1358:
        /*00b0*/ 	.byte	0x02, 0x4a
	.zero		1
	.zero		1


	//----- nvinfo : EIATTR_EXIT_INSTR_OFFSETS
	.align		4
        /*00b4*/ 	.byte	0x04, 0x1c
        /*00b6*/ 	.short	(.L_1360 - .L_1359)


	//   ....[0]....
.L_1359:
        /*00b8*/ 	.word	0x00000640


	//   ....[1]....
        /*00bc*/ 	.word	0x000010c0


	//   ....[2]....
        /*00c0*/ 	.word	0x000010f0


	//   ....[3]....
        /*00c4*/ 	.word	0x00022d90


	//   ....[4]....
        /*00c8*/ 	.word	0x00022de0


	//----- nvinfo : EIATTR_CRS_STACK_SIZE
	.align		4
.L_1360:
        /*00cc*/ 	.byte	0x04, 0x1e
        /*00ce*/ 	.short	(.L_1362 - .L_1361)
.L_1361:
        /*00d0*/ 	.word	0x00000000


	//----- nvinfo : EIATTR_CBANK_PARAM_SIZE
	.align		4
.L_1362:
        /*00d4*/ 	.byte	0x03, 0x19
        /*00d6*/ 	.short	0x01d0


	//----- nvinfo : EIATTR_PARAM_CBANK
	.align		4
        /*00d8*/ 	.byte	0x04, 0x0a
        /*00da*/ 	.short	(.L_1364 - .L_1363)
	.align		4
.L_1363:
        /*00dc*/ 	.word	index@(.nv.constant0._ZN5flash24flash_fwd_splitkv_kernelI23Flash_fwd_kernel_traitsILi256ELi64ELi64ELi4ELb0ELb0EN7cutlass10bfloat16_tE19Flash_kernel_traitsILi256ELi64ELi64ELi4ES3_EELb0ELb1ELb0ELb0ELb1ELb0ELb1ELb1EEEvNS_16Flash_fwd_paramsE)
        /*00e0*/ 	.short	0x0380
        /*00e2*/ 	.short	0x01d0


	//----- nvinfo : EIATTR_SW_WAR
	.align		4
.L_1364:
        /*00e4*/ 	.byte	0x04, 0x36
        /*00e6*/ 	.short	(.L_1366 - .L_1365)
.L_1365:
        /*00e8*/ 	.word	0x00000008
.L_1366:


//--------------------- .nv.info._ZN5flash24flash_fwd_splitkv_kernelI23Flash_fwd_kernel_traitsILi256ELi64ELi64ELi4ELb0ELb0EN7cutlass10bfloat16_tE19Flash_kernel_traitsILi256ELi64ELi64ELi4ES3_EELb0ELb1ELb0ELb0ELb1ELb1ELb1ELb1EEEvNS_16Flash_fwd_paramsE --------------------------
	.section	.nv.info._ZN5flash24flash_fwd_splitkv_kernelI23Flash_fwd_kernel_traitsILi256ELi64ELi64ELi4ELb0ELb0EN7cutlass10bfloat16_tE19Flash_kernel_traitsILi256ELi64ELi64ELi4ES3_EELb0ELb1ELb0ELb0ELb1ELb1ELb1ELb1EEEvNS_16Flash_fwd_paramsE,"",@"SHT_CUDA_INFO"
	.sectionflags	@""
	.align	4


	//----- nvinfo : EIATTR_CUDA_API_VERSION
	.align		4
        /*0000*/ 	.byte	0x04, 0x37
        /*0002*/ 	.short	(.L_1368 - .L_1367)
.L_1367:
        /*0004*/ 	.word	0x00000082


	//----- nvinfo : EIATTR_KPARAM_INFO
	.align		4
.L_1368:
        /*0008*/ 	.byte	0x04, 0x17
        /*000a*/ 	.short	(.L_1370 - .L_1369)
.L_1369:
        /*000c*/ 	.word	0x00000000
        /*0010*/ 	.short	0x0000
        /*0012*/ 	.short	0x0000
        /*0014*/ 	.byte	0x00, 0xf0, 0x41, 0x07


	//----- nvinfo : EIATTR_SPARSE_MMA_MASK
	.align		4
.L_1370:
        /*0018*/ 	.byte	0x03, 0x50
        /*001a*/ 	.short	0x0000


	//----- nvinfo : EIATTR_MAXREG_COUNT
	.align		4
        /*001c*/ 	.byte	0x03, 0x1b
        /*001e*/ 	.short	0x00ff


	//----- nvinfo : EIATTR_NUM_BARRIERS
	.align		4
        /*0020*/ 	.byte	0x02, 0x4c
        /*0022*/ 	.byte	0x01
	.zero		1


	//----- nvinfo : EIATTR_MERCURY_ISA_VERSION
	.align		4
        /*0024*/ 	.byte	0x03, 0x5f
        /*0026*/ 	.short	0x0101


	//----- nvinfo : EIATTR_COOP_GROUP_MASK_REGIDS
	.align		4
        /*0028*/ 	.byte	0x04, 0x29
        /*002a*/ 	.short	(.L_1372 - .L_1371)


	//   ....[0]....
.L_1371:
        /*002c*/ 	.word	0xffffffff


	//   ....[1]....
        /*0030*/ 	.word	0xffffffff


	//   ....[2]....
        /*0034*/ 	.word	0xffffffff


	//   ....[3]....
        /*0038*/ 	.word	0xffffffff


	//   ....[4]....
        /*003c*/ 	.word	0xffffffff


	//   ....[5]....
        /*0040*/ 	.word	0xffffffff


	//   ....[6]....
        /*0044*/ 	.word	0xffffffff


	//   ....[7]....
        /*0048*/ 	.word	0xffffffff


	//   ....[8]....
        /*004c*/ 	.word	0xffffffff


	//   ....[9]....
        /*0050*/ 	.word	0xffffffff


	//   ....[10]....
        /*0054*/ 	.word	0xffffffff


	//   ....[11]....
        /*0058*/ 	.word	0xffffffff


	//   ....[12]....
        /*005c*/ 	.word	0xffffffff


	//   ....[13]....
        /*0060*/ 	.word	0xffffffff


	//   ....[14]....
        /*0064*/ 	.word	0xffffffff


	//   ....[15]....
        /*0068*/ 	.word	0xffffffff


	//----- nvinfo : EIATTR_COOP_GROUP_INSTR_OFFSETS
	.align		4
.L_1372:
        /*006c*/ 	.byte	0x04, 0x28
        /*006e*/ 	.short	(.L_1374 - .L_1373)


	//   ....[0]....
.L_1373:
        /*0070*/ 	.word	0x00017f50


	//   ....[1]....
        /*0074*/ 	.word	0x00017f70


	//   ....[2]....
        /*0078*/ 	.word	0x00017f90


	//   ....[3]....
        /*007c*/ 	.word	0x00017fb0


	//   ....[4]....
        /*0080*/ 	.word	0x0001bcb0


	//   ....[5]....
        /*0084*/ 	.word	0x0001bcc0


	//   ....[6]....
        /*0088*/ 	.word	0x0001bcf0


	//   ....[7]....
        /*008c*/ 	.word	0x0001bd00


	//   ....[8]....
        /*0090*/ 	.word	0x000205f0


	//   ....[9]....
        /*0094*/ 	.word	0x00020650


	//   ....[10]....
        /*0098*/ 	.word	0x00020690


	//   ....[11]....
        /*009c*/ 	.word	0x000206b0


	//   ....[12]....
        /*00a0*/ 	.word	0x000222f0


	//   ....[13]....
        /*00a4*/ 	.word	0x00022330


	//   ....[14]....
        /*00a8*/ 	.word	0x000223d0


	//   ....[15]....
        /*00ac*/ 	.word	0x000223e0


	//----- nvinfo : EIATTR_VRC_CTA_INIT_COUNT
	.align		4
.L_1374:
        /*00b0*/ 	.byte	0x02, 0x4a
	.zero		1
	.zero		1


	//----- nvinfo : EIATTR_EXIT_INSTR_OFFSETS
	.align		4
        /*00b4*/ 	.byte	0x04, 0x1c
        /*00b6*/ 	.short	(.L_1376 - .L_1375)


	//   ....[0]....
.L_1375:
        /*00b8*/ 	.word	0x00000640


	//   ....[1]....
        /*00bc*/ 	.word	0x000010c0


	//   ....[2]....
        /*00c0*/ 	.word	0x000010f0


	//   ....[3]....
        /*00c4*/ 	.word	0x000239a0


	//   ....[4]....
        /*00c8*/ 	.word	0x000239f0


	//----- nvinfo : EIATTR_CRS_STACK_SIZE
	.align		4
.L_1376:
        /*00cc*/ 	.byte	0x04, 0x1e
        /*00ce*/ 	.short	(.L_1378 - .L_1377)
.L_1377:
        /*00d0*/ 	.word	0x00000000


	//----- nvinfo : EIATTR_CBANK_PARAM_SIZE
	.align		4
.L_1378:
        /*00d4*/ 	.byte	0x03, 0x19
        /*00d6*/ 	.short	0x01d0


	//----- nvinfo : EIATTR_PARAM_CBANK
	.align		4
        /*00d8*/ 	.byte	0x04, 0x0a
        /*00da*/ 	.short	(.L_1380 - .L_1379)
	.align		4
.L_1379:
        /*00dc*/ 	.word	index@(.nv.constant0._ZN5flash24flash_fwd_splitkv_kernelI23Flash_fwd_kernel_traitsILi256ELi64ELi64ELi4ELb0ELb0EN7cutlass10bfloat16_tE19Flash_kernel_traitsILi256ELi64ELi64ELi4ES3_EELb0ELb1ELb0ELb0ELb1ELb1ELb1ELb1EEEvNS_16Flash_fwd_paramsE)
        /*00e0*/ 	.short	0x0380
        /*00e2*/ 	.short	0x01d0


	//----- nvinfo : EIATTR_SW_WAR
	.align		4
.L_1380:
        /*00e4*/ 	.byte	0x04, 0x36
        /*00e6*/ 	.short	(.L_1382 - .L_1381)
.L_1381:
        /*00e8*/ 	.word	0x00000008
.L_1382:


//--------------------- .nv.info._ZN5flash24flash_fwd_splitkv_kernelI23Flash_fwd_kernel_traitsILi256ELi64ELi64ELi4ELb0ELb0EN7cutlass10bfloat16_tE19Flash_kernel_traitsILi256ELi64ELi64ELi4ES3_EELb0ELb1ELb1ELb0ELb0ELb0ELb1ELb1EEEvNS_16Flash_fwd_paramsE --------------------------
	.section	.nv.info._ZN5flash24flash_fwd_splitkv_kernelI23Flash_fwd_kernel_traitsILi256ELi64ELi64ELi4ELb0ELb0EN7cutlass10bfloat16_tE19Flash_kernel_traitsILi256ELi64ELi64ELi4ES3_EELb0ELb1ELb1ELb0ELb0ELb0ELb1ELb1EEEvNS_16Flash_fwd_paramsE,"",@"SHT_CUDA_INFO"
	.sectionflags	@""
	.align	4


	//----- nvinfo : EIATTR_CUDA_API_VERSION
	.align		4
        /*0000*/ 	.byte	0x04, 0x37
        /*0002*/ 	.short	(.L_1384 - .L_1383)
.L_1383:
        /*0004*/ 	.word	0x00000082


	//----- nvinfo : EIATTR_KPARAM_INFO
	.align		4
.L_1384:
        /*0008*/ 	.byte	0x04, 0x17
        /*000a*/ 	.short	(.L_1386 - .L_1385)
.L_1385:
        /*000c*/ 	.word	0x00000000
        /*0010*/ 	.short	0x0000
        /*0012*/ 	.short	0x0000
        /*0014*/ 	.byte	0x00, 0xf0, 0x41, 0x07


	//----- nvinfo : EIATTR_SPARSE_MMA_MASK
	.align		4
.L_1386:
        /*0018*/ 	.byte	0x03, 0x50
        /*001a*/ 	.short	0x0000


	//----- nvinfo : EIATTR_MAXREG_COUNT
	.align		4
        /*001c*/ 	.byte	0x03, 0x1b
        /*001e*/ 	.short	0x00ff


	//----- nvinfo : EIATTR_NUM_BARRIERS
	.align		4
        /*0020*/ 	.byte	0x02, 0x4c
        /*0022*/ 	.byte	0x01
	.zero		1


	//----- nvinfo : EIATTR_MERCURY_ISA_VERSION
	.align		4
        /*0024*/ 	.byte	0x03, 0x5f
        /*0026*/ 	.short	0x0101


	//----- nvinfo : EIATTR_COOP_GROUP_MASK_REGIDS
	.align		4
        /*0028*/ 	.byte	0x04, 0x29
        /*002a*/ 	.short	(.L_1388 - .L_1387)


	//   ....[0]....
.L_1387:
        /*002c*/ 	.word	0xffffffff


	//   ....[1]....
        /*0030*/ 	.word	0xffffffff


	//   ....[2]....
        /*0034*/ 	.word	0xffffffff


	//   ....[3]....
        /*0038*/ 	.word	0xffffffff


	//   ....[4]....
        /*003c*/ 	.word	0xffffffff


	//   ....[5]....
        /*0040*/ 	.word	0xffffffff


	//   ....[6]....
        /*0044*/ 	.word	0xffffffff


	//   ....[7]....
        /*0048*/ 	.word	0xffffffff


	//   ....[8]....
        /*004c*/ 	.word	0xffffffff


	//   ....[9]....
        /*0050*/ 	.word	0xffffffff


	//   ....[10]....
        /*0054*/ 	.word	0xffffffff


	//   ....[11]....
        /*0058*/ 	.word	0xffffffff


	//   ....[12]....
        /*005c*/ 	.word	0xffffffff


	//   ....[13]....
        /*0060*/ 	.word	0xffffffff


	//   ....[14]....
        /*0064*/ 	.word	0xffffffff


	//   ....[15]....
        /*0068*/ 	.word	0xffffffff


	//----- nvinfo : EIATTR_COOP_GROUP_INSTR_OFFSETS
	.align		4
.L_1388:
        /*006c*/ 	.byte	0x04, 0x28
        /*006e*/ 	.short	(.L_1390 - .L_1389)


	//   ....[0]....
.L_1389:
        /*0070*/ 	.word	0x0001b740


	//   ....[1]....
        /*0074*/ 	.word	0x0001b760


	//   ....[2]....
        /*0078*/ 	.word	0x0001b810


	//   ....[3]....
        /*007c*/ 	.word	0x0001b820


	//   ....[4]....
        /*0080*/ 	.word	0x000202f0


	//   ....[5]....
        /*0084*/ 	.word	0x00020310


	//   ....[6]....
        /*0088*/ 	.word	0x00020340


	//   ....[7]....
        /*008c*/ 	.word	0x00020350


	//   ....[8]....
        /*0090*/ 	.word	0x00025750


	//   ....[9]....
        /*0094*/ 	.word	0x000257b0


	//   ....[10]....
        /*0098*/ 	.word	0x00025800


	//   ....[11]....
        /*009c*/ 	.word	0x00025820


	//   ....[12]....
        /*00a0*/ 	.word	0x00027450


	//   ....[13]....
        /*00a4*/ 	.word	0x00027490


	//   ....[14]....
        /*00a8*/ 	.word	0x00027540


	//   ....[15]....
        /*00ac*/ 	.word	0x00027560


	//----- nvinfo : EIATTR_VRC_CTA_INIT_COUNT
	.align		4
.L_1390:
        /*00b0*/ 	.byte	0x02, 0x4a
	.zero		1
	.zero		1


	//----- nvinfo : EIATTR_EXIT_INSTR_OFFSETS
	.align		4
        /*00b4*/ 	.byte	0x04, 0x1c
        /*00b6*/ 	.short	(.L_1392 - .L_1391)


	//   ....[0]....
.L_1391:
        /*00b8*/ 	.word	0x00000560


	//   ....[1]....
        /*00bc*/ 	.word	0x00001a30


	//   ....[2]....
        /*00c0*/ 	.word	0x00001a60


	//   ....[3]....
        /*00c4*/ 	.word	0x00029390


	//   ....[4]....
        /*00c8*/ 	.word	0x000294b0


	//   ....[5]....
        /*00cc*/ 	.word	0x00029500


	//----- nvinfo : EIATTR_CRS_STACK_SIZE
	.align		4
.L_1392:
        /*00d0*/ 	.byte	0x04, 0x1e
        /*00d2*/ 	.short	(.L_1394 - .L_1393)
.L_1393:
        /*00d4*/ 	.word	0x00000000


	//----- nvinfo : EIATTR_CBANK_PARAM_SIZE
	.align		4
.L_1394:
        /*00d8*/ 	.byte	0x03, 0x19
        /*00da*/ 	.short	0x01d0


	//----- nvinfo : EIATTR_PARAM_CBANK
	.align		4
        /*00dc*/ 	.byte	0x04, 0x0a
        /*00de*/ 	.short	(.L_1396 - .L_1395)
	.align		4
.L_1395:
        /*00e0*/ 	.word	index@(.nv.constant0._ZN5flash24flash_fwd_splitkv_kernelI23Flash_fwd_kernel_traitsILi256ELi64ELi64ELi4ELb0ELb0EN7cutlass10bfloat16_tE19Flash_kernel_traitsILi256ELi64ELi64ELi4ES3_EELb0ELb1ELb1ELb0ELb0ELb0ELb1ELb1EEEvNS_16Flash_fwd_paramsE)
        /*00e4*/ 	.short	0x0380
        /*00e6*/ 	.short	0x01d0


	//----- nvinfo : EIATTR_SW_WAR
	.align		4
.L_1396:
        /*00e8*/ 	.byte	0x04, 0x36
        /*00ea*/ 	.short	(.L_1398 - .L_1397)
.L_1397:
        /*00ec*/ 	.word	0x00000008
.L_1398:


//--------------------- .nv.info._ZN5flash24flash_fwd_splitkv_kernelI23Flash_fwd_kernel_traitsILi256ELi64ELi64ELi4ELb0ELb0EN7cutlass10bfloat16_tE19Flash_kernel_traitsILi256ELi64ELi64ELi4ES3_EELb0ELb1ELb1ELb0ELb0ELb1ELb1ELb1EEEvNS_16Flash_fwd_paramsE --------------------------
	.section	.nv.info._ZN5flash24flash_fwd_splitkv_kernelI23Flash_fwd_kernel_traitsILi256ELi64ELi64ELi4ELb0ELb0EN7cutlass10bfloat16_tE19Flash_kernel_traitsILi256ELi64ELi64ELi4ES3_EELb0ELb1ELb1ELb0ELb0ELb1ELb1ELb1EEEvNS_16Flash_fwd_paramsE,"",@"SHT_CUDA_INFO"
	.sectionflags	@""
	.align	4


	//----- nvinfo : EIATTR_CUDA_API_VERSION
	.align		4
        /*0000*/ 	.byte	0x04, 0x37
        /*0002*/ 	.short	(.L_1400 - .L_1399)
.L_1399:
        /*0004*/ 	.word	0x00000082


	//----- nvinfo : EIATTR_KPARAM_INFO
	.align		4
.L_1400:
        /*0008*/ 	.byte	0x04, 0x17
        /*000a*/ 	.short	(.L_1402 - .L_1401)
.L_1401:
        /*000c*/ 	.word	0x00000000
        /*0010*/ 	.short	0x0000
        /*0012*/ 	.short	0x0000
        /*0014*/ 	.byte	0x00, 0xf0, 0x41, 0x07


	//----- nvinfo : EIATTR_SPARSE_MMA_MASK
	.align		4
.L_1402:
        /*0018*/ 	.byte	0x03, 0x50
        /*001a*/ 	.short	0x0000


	//----- nvinfo : EIATTR_MAXREG_COUNT
	.align		4
        /*001c*/ 	.byte	0x03, 0x1b
        /*001e*/ 	.short	0x00ff


	//----- nvinfo : EIATTR_NUM_BARRIERS
	.align		4
        /*0020*/ 	.byte	0x02, 0x4c
        /*0022*/ 	.byte	0x01
	.zero		1


	//----- nvinfo : EIATTR_MERCURY_ISA_VERSION
	.align		4
        /*0024*/ 	.byte	0x03, 0x5f
        /*0026*/ 	.short	0x0101


	//----- nvinfo : EIATTR_COOP_GROUP_MASK_REGIDS
	.align		4
        /*0028*/ 	.byte	0x04, 0x29
        /*002a*/ 	.short	(.L_1404 - .L_1403)


	//   ....[0]....
.L_1403:
        /*002c*/ 	.word	0xffffffff


	//   ....[1]....
        /*0030*/ 	.word	0xffffffff


	//   ....[2]....
        /*0034*/ 	.word	0xffffffff


	//   ....[3]....
        /*0038*/ 	.word	0xffffffff


	//   ....[4]....
        /*003c*/ 	.word	0xffffffff


	//   ....[5]....
        /*0040*/ 	.word	0xffffffff


	//   ....[6]....
        /*0044*/ 	.word	0xffffffff


	//   ....[7]....
        /*0048*/ 	.word	0xffffffff


	//   ....[8]....
        /*004c*/ 	.word	0xffffffff


	//   ....[9]....
        /*0050*/ 	.word	0xffffffff


	//   ....[10]....
        /*0054*/ 	.word	0xffffffff


	//   ....[11]....
        /*0058*/ 	.word	0xffffffff


	//   ....[12]....
        /*005c*/ 	.word	0xffffffff


	//   ....[13]....
        /*0060*/ 	.word	0xffffffff


	//   ....[14]....
        /*0064*/ 	.word	0xffffffff


	//   ....[15]....
        /*0068*/ 	.word	0xffffffff


	//----- nvinfo : EIATTR_COOP_GROUP_INSTR_OFFSETS
	.align		4
.L_1404:
        /*006c*/ 	.byte	0x04, 0x28
        /*006e*/ 	.short	(.L_1406 - .L_1405)


	//   ....[0]....
.L_1405:
        /*0070*/ 	.word	0x0001bb40


	//   ....[1]....
        /*0074*/ 	.word	0x0001bb60


	//   ....[2]....
        /*0078*/ 	.word	0x0001bc10


	//   ....[3]....
        /*007c*/ 	.word	0x0001bc20


	//   ....[4]....
        /*0080*/ 	.word	0x00020af0


	//   ....[5]....
        /*0084*/ 	.word	0x00020b00


	//   ....[6]....
        /*0088*/ 	.word	0x00020b30


	//   ....[7]....
        /*008c*/ 	.word	0x00020b40


	//   ....[8]....
        /*0090*/ 	.word	0x00026330


	//   ....[9]....
        /*0094*/ 	.word	0x00026390


	//   ....[10]....
        /*0098*/ 	.word	0x000263e0


	//   ....[11]....
        /*009c*/ 	.word	0x00026400


	//   ....[12]....
        /*00a0*/ 	.word	0x00028030


	//   ....[13]....
        /*00a4*/ 	.word	0x00028070


	//   ....[14]....
        /*00a8*/ 	.word	0x00028120


	//   ....[15]....
        /*00ac*/ 	.word	0x00028140


	//----- nvinfo : EIATTR_VRC_CTA_INIT_COUNT
	.align		4
.L_1406:
        /*00b0*/ 	.byte	0x02, 0x4a
	.zero		1
	.zero		1


	//----- nvinfo : EIATTR_EXIT_INSTR_OFFSETS
	.align		4
        /*00b4*/ 	.byte	0x04, 0x1c
        /*00b6*/ 	.short	(.L_1408 - .L_1407)


	//   ....[0]....
.L_1407:
        /*00b8*/ 	.word	0x00000560


	//   ....[1]....
        /*00bc*/ 	.word	0x00001a30


	//   ....[2]....
        /*00c0*/ 	.word	0x00001a60


	//   ....[3]....
        /*00c4*/ 	.word	0x00029f70


	//   ....[4]....
        /*00c8*/ 	.word	0x0002a090


	//   ....[5]....
        /*00cc*/ 	.word	0x0002a0e0


	//----- nvinfo : EIATTR_CRS_STACK_SIZE
	.align		4
.L_1408:
        /*00d0*/ 	.byte	0x04, 0x1e
        /*00d2*/ 	.short	(.L_1410 - .L_1409)
.L_1409:
        /*00d4*/ 	.word	0x00000000


	//----- nvinfo : EIATTR_CBANK_PARAM_SIZE
	.align		4
.L_1410:
        /*00d8*/ 	.byte	0x03, 0x19
        /*00da*/ 	.short	0x01d0


	//----- nvinfo : EIATTR_PARAM_CBANK
	.align		4
        /*00dc*/ 	.byte	0x04, 0x0a
        /*00de*/ 	.short	(.L_1412 - .L_1411)
	.align		4
.L_1411:
        /*00e0*/ 	.word	index@(.nv.constant0._ZN5flash24flash_fwd_splitkv_kernelI23Flash_fwd_kernel_traitsILi256ELi64ELi64ELi4ELb0ELb0EN7cutlass10bfloat16_tE19Flash_kernel_traitsILi256ELi64ELi64ELi4ES3_EELb0ELb1ELb1ELb0ELb0ELb1ELb1ELb1EEEvNS_16Flash_fwd_paramsE)
        /*00e4*/ 	.short	0x0380
        /*00e6*/ 	.short	0x01d0


	//----- nvinfo : EIATTR_SW_WAR
	.align		4
.L_1412:
        /*00e8*/ 	.byte	0x04, 0x36
        /*00ea*/ 	.short	(.L_1414 - .L_1413)
.L_1413:
        /*00ec*/ 	.word	0x00000008
.L_1414:


//--------------------- .nv.callgraph             --------------------------
	.section	.nv.callgraph,"",@"SHT_CUDA_CALLGRAPH"
	.align	4
	.sectionentsize	8
	.align		4
        /*0000*/ 	.word	0x00000000
	.align		4
        /*0004*/ 	.word	0xffffffff
	.align		4
        /*0008*/ 	.word	0x00000000
	.align		4
        /*000c*/ 	.word	0xfffffffe
	.align		4
        /*0010*/ 	.word	0x00000000
	.align		4
        /*0014*/ 	.word	0xfffffffd
	.align		4
        /*0018*/ 	.word	0x00000000
	.align		4
        /*001c*/ 	.word	0xfffffffc


//--------------------- .nv.constant4             --------------------------
	.section	.nv.constant4,"a",@progbits
	.align	8
	.align		8
.nv.constant4:
        /*0000*/ 	.dword	_ZN72_INTERNAL_056383cb_36_flash_fwd_split_hdim256_bf16_sm80_cu_6987f922_28434cuda3std3__45__cpo5beginE
	.align		8
        /*0008*/ 	.dword	_ZN72_INTERNAL_056383cb_36_flash_fwd_split_hdim256_bf16_sm80_cu_6987f922_28434cuda3std3__45__cpo3endE
	.align		8
        /*0010*/ 	.dword	_ZN72_INTERNAL_056383cb_36_flash_fwd_split_hdim256_bf16_sm80_cu_6987f922_28434cuda3std3__45__cpo6cbeginE
	.align		8
        /*0018*/ 	.dword	_ZN72_INTERNAL_056383cb_36_flash_fwd_split_hdim256_bf16_sm80_cu_6987f922_28434cuda3std3__45__cpo4cendE
	.align		8
        /*0020*/ 	.dword	_ZN72_INTERNAL_056383cb_36_flash_fwd_split_hdim256_bf16_sm80_cu_6987f922_28434cuda3std3__474_GLOBAL__N__056383cb_36_flash_fwd_split_hdim256_bf16_sm80_cu_6987f922_28436ignoreE
	.align		8
        /*0028*/ 	.dword	_ZN72_INTERNAL_056383cb_36_flash_fwd_split_hdim256_bf16_sm80_cu_6987f922_28434cuda3std3__419piecewise_constructE
	.align		8
        /*0030*/ 	.dword	_ZN72_INTERNAL_056383cb_36_flash_fwd_split_hdim256_bf16_sm80_cu_6987f922_28434cuda3std3__48in_placeE
	.align		8
        /*0038*/ 	.dword	_ZN72_INTERNAL_056383cb_36_flash_fwd_split_hdim256_bf16_sm80_cu_6987f922_28434cuda3std6ranges3__45__cpo4swapE
	.align		8
        /*0040*/ 	.dword	_ZN72_INTERNAL_056383cb_36_flash_fwd_split_hdim256_bf16_sm80_cu_6987f922_28434cuda3std6ranges3__45__cpo9iter_moveE
	.align		8
        /*0048*/ 	.dword	_ZN72_INTERNAL_056383cb_36_flash_fwd_split_hdim256_bf16_sm80_cu_6987f922_28434cute7productE
	.align		8
        /*0050*/ 	.dword	_ZN72_INTERNAL_056383cb_36_flash_fwd_split_hdim256_bf16_sm80_cu_6987f922_28434cute1_E


//--------------------- .text._ZN5flash32flash_fwd_splitkv_combine_kernelI23Flash_fwd_kernel_traitsILi256ELi64ELi64ELi4ELb0ELb0EN7cutlass10bfloat16_tE19Flash_kernel_traitsILi256ELi64ELi64ELi4ES3_EELi4ELi7ELb0EEEvNS_16Flash_fwd_paramsE --------------------------
	.section	.text._ZN5flash32flash_fwd_splitkv_combine_kernelI23Flash_fwd_kernel_traitsILi256ELi64ELi64ELi4ELb0ELb0EN7cutlass10bfloat16_tE19Flash_kernel_traitsILi256ELi64ELi64ELi4ES3_EELi4ELi7ELb0EEEvNS_16Flash_fwd_paramsE,"ax",@progbits
	.align	128
        .global         _ZN5flash32flash_fwd_splitkv_combine_kernelI23Flash_fwd_kernel_traitsILi256ELi64ELi64ELi4ELb0ELb0EN7cutlass10bfloat16_tE19Flash_kernel_traitsILi256ELi64ELi64ELi4ES3_EELi4ELi7ELb0EEEvNS_16Flash_fwd_paramsE
        .type           _ZN5flash32flash_fwd_splitkv_combine_kernelI23Flash_fwd_kernel_traitsILi256ELi64ELi64ELi4ELb0ELb0EN7cutlass10bfloat16_tE19Flash_kernel_traitsILi256ELi64ELi64ELi4ES3_EELi4ELi7ELb0EEEvNS_16Flash_fwd_paramsE,@function
        .size           _ZN5flash32flash_fwd_splitkv_combine_kernelI23Flash_fwd_kernel_traitsILi256ELi64ELi64ELi4ELb0ELb0EN7cutlass10bfloat16_tE19Flash_kernel_traitsILi256ELi64ELi64ELi4ES3_EELi4ELi7ELb0EEEvNS_16Flash_fwd_paramsE,(.L_x_7432 - _ZN5flash32flash_fwd_splitkv_combine_kernelI23Flash_fwd_kernel_traitsILi256ELi64ELi64ELi4ELb0ELb0EN7cutlass10bfloat16_tE19Flash_kernel_traitsILi256ELi64ELi64ELi4ES3_EELi4ELi7ELb0EEEvNS_16Flash_fwd_paramsE)
        .other          _ZN5flash32flash_fwd_splitkv_combine_kernelI23Flash_fwd_kernel_traitsILi256ELi64ELi64ELi4ELb0ELb0EN7cutlass10bfloat16_tE19Flash_kernel_traitsILi256ELi64ELi64ELi4ES3_EELi4ELi7ELb0EEEvNS_16Flash_fwd_paramsE,@"STO_CUDA_ENTRY STV_DEFAULT"
_ZN5flash32flash_fwd_splitkv_combine_kernelI23Flash_fwd_kernel_traitsILi256ELi64ELi64ELi4ELb0ELb0EN7cutlass10bfloat16_tE19Flash_kernel_traitsILi256ELi64ELi64ELi4ES3_EELi4ELi7ELb0EEEvNS_16Flash_fwd_paramsE:
.text._ZN5flash32flash_fwd_splitkv_combine_kernelI23Flash_fwd_kernel_traitsILi256ELi64ELi64ELi4ELb0ELb0EN7cutlass10bfloat16_tE19Flash_kernel_traitsILi256ELi64ELi64ELi4ES3_EELi4ELi7ELb0EEEvNS_16Flash_fwd_paramsE:
[----:B------:R-:W-:Y:S01]  /*0000*/  LDC R1, c[0x0][0x37c] ;  /* 0x0000df00ff017b82 */ /* 0x000fe20000000800 */
[----:B------:R-:W0:Y:S07]  /*0010*/  LDCU UR21, c[0x0][0x3e0] ;  /* 0x00007c00ff1577ac */ /* 0x000e2e0008000800 */
[----:B------:R-:W1:Y:S01]  /*0020*/  S2UR UR19, SR_CTAID.X ;  /* 0x00000000001379c3 */ /* 0x000e620000002500 */
[----:B------:R-:W0:Y:S02]  /*0030*/  LDCU.64 UR4, c[0x0][0x430] ;  /* 0x00008600ff0477ac */ /* 0x000e240008000a00 */
[----:B0-----:R-:W-:-:S02]  /*0040*/  UIMAD UR21, UR21, UR5, URZ ;  /* 0x00000005151572a4 */ /* 0x001fc4000f8e02ff */
[----:B-1----:R-:W-:Y:S02]  /*0050*/  USHF.L.U32 UR19, UR19, 0x2, URZ ;  /* 0x0000000213137899 */ /* 0x002fe400080006ff */
[----:B------:R-:W-:-:S04]  /*0060*/  UIMAD UR20, UR21, UR4, URZ ;  /* 0x00000004151472a4 */ /* 0x000fc8000f8e02ff */
[----:B------:R-:W-:Y:S02]  /*0070*/  UISETP.LT.AND UP0, UPT, UR20, UR5, UPT ;  /* 0x000000051400728c */ /* 0x000fe4000bf01270 */
[----:B------:R-:W-:Y:S02]  /*0080*/  USHF.R.S32.HI UR14, URZ, 0x1f, UR20 ;  /* 0x0000001fff0e7899 */ /* 0x000fe40008011414 */
[----:B------:R-:W-:-:S04]  /*0090*/  USEL UR18, UR20, UR5, UP0 ;  /* 0x0000000514127287 */ /* 0x000fc80008000000 */
[----:B------:R-:W-:-:S04]  /*00a0*/  USHF.R.S32.HI UR5, URZ, 0x1f, UR18 ;  /* 0x0000001fff057899 */ /* 0x000fc80008011412 */
[----:B------:R-:W-:-:S04]  /*00b0*/  ULOP3.LUT UR4, UR14, UR5, URZ, 0xfc, !UPT ;  /* 0x000000050e047292 */ /* 0x000fc8000f8efcff */
[----:B------:R-:W-:-:S09]  /*00c0*/  UISETP.NE.U32.AND UP0, UPT, UR4, URZ, UPT ;  /* 0x000000ff0400728c */ /* 0x000fd2000bf05070 */
[----:B------:R-:W-:Y:S05]  /*00d0*/  BRA.U UP0, `(.L_x_0) ;  /* 0x0000000100607547 */ /* 0x000fea000b800000 */
[----:B------:R-:W0:Y:S01]  /*00e0*/  I2F.U32.RP R2, UR18 ;  /* 0x0000001200027d06 */ /* 0x000e220008209000 */
[----:B------:R-:W-:Y:S02]  /*00f0*/  UIADD3 UR4, UPT, UPT, URZ, -UR18, URZ ;  /* 0x80000012ff047290 */ /* 0x000fe4000fffe0ff */
[----:B------:R-:W-:-:S05]  /*0100*/  UISETP.NE.U32.AND UP0, UPT, UR18, URZ, UPT ;  /* 0x000000ff1200728c */ /* 0x000fca000bf05070 */
[----:B0-----:R-:W0:Y:S02]  /*0110*/  MUFU.RCP R0, R2 ;  /* 0x0000000200007308 */ /* 0x001e240000001000 */
[----:B0-----:R-:W-:-:S06]  /*0120*/  VIADD R0, R0, 0xffffffe ;  /* 0x0ffffffe00007836 */ /* 0x001fcc0000000000 */
[----:B------:R-:W0:Y:S02]  /*0130*/  F2I.FTZ.U32.TRUNC.NTZ R0, R0 ;  /* 0x0000000000007305 */ /* 0x000e24000021f000 */
[----:B0-----:R-:W-:-:S13]  /*0140*/  R2UR UR5, R0 ;  /* 0x00000000000572ca */ /* 0x001fda00000e0000 */
[----:B------:R-:W-:-:S03]  /*0150*/  UIMAD UR6, UR4, UR5, URZ ;  /* 0x00000005040672a4 */ /* 0x000fc6000f8e02ff */
[----:B------:R-:W-:Y:S02]  /*0160*/  UMOV UR4, URZ ;  /* 0x000000ff00047c82 */ /* 0x000fe40008000000 */
[----:B------:R-:W-:-:S04]  /*0170*/  UIMAD.WIDE.U32 UR6, UR5, UR6, UR4 ;  /* 0x00000006050672a5 */ /* 0x000fc8000f8e0004 */
[----:B------:R-:W-:-:S04]  /*0180*/  UIMAD.WIDE.U32 UR4, UR7, UR20, URZ ;  /* 0x00000014070472a5 */ /* 0x000fc8000f8e00ff */
[----:B------:R-:W-:-:S04]  /*0190*/  UIADD3 UR4, UPT, UPT, -UR5, URZ, URZ ;  /* 0x000000ff05047290 */ /* 0x000fc8000fffe1ff */
[----:B------:R-:W-:-:S04]  /*01a0*/  UIMAD UR4, UR18, UR4, UR20 ;  /* 0x00000004120472a4 */ /* 0x000fc8000f8e0214 */
[----:B------:R-:W-:-:S11]  /*01b0*/  UISETP.GE.U32.AND UP2, UPT, UR4, UR18, UPT ;  /* 0x000000120400728c */ /* 0x000fd6000bf46070 */
[----:B------:R-:W-:Y:S02]  /*01c0*/  @UP2 UIADD3 UR4, UPT, UPT, -UR18, UR4, URZ ;  /* 0x0000000412042290 */ /* 0x000fe4000fffe1ff */
[----:B------:R-:W-:Y:S02]  /*01d0*/  @UP2 UIADD3 UR5, UPT, UPT, UR5, 0x1, URZ ;  /* 0x0000000105052890 */ /* 0x000fe4000fffe0ff */
[----:B------:R-:W-:-:S11]  /*01e0*/  UISETP.GE.U32.AND UP1, UPT, UR4, UR18, UPT ;  /* 0x000000120400728c */ /* 0x000fd6000bf26070 */
[----:B------:R-:W-:Y:S02]  /*01f0*/  @UP1 UIADD3 UR5, UPT, UPT, UR5, 0x1, URZ ;  /* 0x0000000105051890 */ /* 0x000fe4000fffe0ff */
[----:B------:R-:W-:-:S07]  /*0200*/  @!UP0 ULOP3.LUT UR5, URZ, UR18, URZ, 0x33, !UPT ;  /* 0x00000012ff058292 */ /* 0x000fce000f8e33ff */
[----:B------:R-:W-:Y:S01]  /*0210*/  UMOV UR4, UR5 ;  /* 0x0000000500047c82 */ /* 0x000fe20008000000 */
[----:B------:R-:W-:Y:S01]  /*0220*/  UMOV UR5, URZ ;  /* 0x000000ff00057c82 */ /* 0x000fe20008000000 */
[----:B------:R-:W-:Y:S01]  /*0230*/  MOV R16, UR4 ;  /* 0x0000000400107c02 */ /* 0x000fe20008000f00 */
[----:B------:R-:W-:Y:S01]  /*0240*/  IMAD.U32 R17, RZ, RZ, UR5 ;  /* 0x00000005ff117e24 */ /* 0x000fe2000f8e00ff */
[----:B------:R-:W-:Y:S06]  /*0250*/  BRA `(.L_x_1) ;  /* 0x0000000000207947 */ /* 0x000fec0003800000 */
.L_x_0:
[----:B------:R-:W-:Y:S01]  /*0260*/  IMAD.U32 R16, RZ, RZ, UR20 ;  /* 0x00000014ff107e24 */ /* 0x000fe2000f8e00ff */
[----:B------:R-:W-:Y:S01]  /*0270*/  MOV R14, UR18 ;  /* 0x00000012000e7c02 */ /* 0x000fe20008000f00 */
[----:B------:R-:W-:Y:S01]  /*0280*/  IMAD.U32 R15, RZ, RZ, UR14 ;  /* 0x0000000eff0f7e24 */ /* 0x000fe2000f8e00ff */
[----:B------:R-:W-:Y:S02]  /*0290*/  MOV R13, UR5 ;  /* 0x00000005000d7c02 */ /* 0x000fe40008000f00 */
[----:B------:R-:W-:Y:S02]  /*02a0*/  MOV R12, 0x2c0 ;  /* 0x000002c0000c7802 */ /* 0x000fe40000000f00 */
[----:B------:R-:W-:Y:S05]  /*02b0*/  CALL.REL.NOINC `($__internal_0_$__cuda_sm20_div_s64) ;  /* 0x0000004400907944 */ /* 0x000fea0003c00000 */
[----:B------:R-:W-:Y:S02]  /*02c0*/  MOV R16, R0 ;  /* 0x0000000000107202 */ /* 0x000fe40000000f00 */
[----:B------:R-:W-:-:S07]  /*02d0*/  MOV R17, R15 ;  /* 0x0000000f00117202 */ /* 0x000fce0000000f00 */
.L_x_1:
[----:B------:R-:W0:Y:S01]  /*02e0*/  LDCU UR4, c[0x0][0x3e0] ;  /* 0x00007c00ff0477ac */ /* 0x000e220008000800 */
[----:B------:R-:W-:Y:S01]  /*02f0*/  BSSY.RECONVERGENT B0, `(.L_x_2) ;  /* 0x0000022000007945 */ /* 0x000fe20003800200 */
[----:B0-----:R-:W-:Y:S01]  /*0300*/  USHF.R.S32.HI UR5, URZ, 0x1f, UR4 ;  /* 0x0000001fff057899 */ /* 0x001fe20008011404 */
[----:B------:R-:W-:-:S05]  /*0310*/  ISETP.LT.U32.AND P0, PT, R16, UR4, PT ;  /* 0x0000000410007c0c */ /* 0x000fca000bf01070 */
[----:B------:R-:W-:-:S04]  /*0320*/  ISETP.LT.AND.EX P0, PT, R17, UR5, PT, P0 ;  /* 0x0000000511007c0c */ /* 0x000fc8000bf01300 */
[C---:B------:R-:W-:Y:S02]  /*0330*/  SEL R13, R17.reuse, UR5, P0 ;  /* 0x00000005110d7c07 */ /* 0x040fe40008000000 */
[----:B------:R-:W-:Y:S02]  /*0340*/  SEL R14, R16, UR4, P0 ;  /* 0x00000004100e7c07 */ /* 0x000fe40008000000 */
[----:B------:R-:W-:-:S04]  /*0350*/  LOP3.LUT R0, R17, R13, RZ, 0xfc, !PT ;  /* 0x0000000d11007212 */ /* 0x000fc800078efcff */
[----:B------:R-:W-:-:S13]  /*0360*/  ISETP.NE.U32.AND P1, PT, R0, RZ, PT ;  /* 0x000000ff0000720c */ /* 0x000fda0003f25070 */
[----:B------:R-:W-:Y:S05]  /*0370*/  @P1 BRA `(.L_x_3) ;  /* 0x0000000000501947 */ /* 0x000fea0003800000 */
[----:B------:R-:W0:Y:S01]  /*0380*/  I2F.U32.RP R4, R14 ;  /* 0x0000000e00047306 */ /* 0x000e220000209000 */
[----:B------:R-:W-:Y:S02]  /*0390*/  ISETP.NE.U32.AND P0, PT, R14, RZ, PT ;  /* 0x000000ff0e00720c */ /* 0x000fe40003f05070 */
[----:B------:R-:W-:-:S05]  /*03a0*/  MOV R7, RZ ;  /* 0x000000ff00077202 */ /* 0x000fca0000000f00 */
[----:B0-----:R-:W0:Y:S02]  /*03b0*/  MUFU.RCP R2, R4 ;  /* 0x0000000400027308 */ /* 0x001e240000001000 */
[----:B0-----:R-:W-:-:S06]  /*03c0*/  VIADD R2, R2, 0xffffffe ;  /* 0x0ffffffe02027836 */ /* 0x001fcc0000000000 */
[----:B------:R-:W0:Y:S02]  /*03d0*/  F2I.FTZ.U32.TRUNC.NTZ R3, R2 ;  /* 0x0000000200037305 */ /* 0x000e24000021f000 */
[----:B0-----:R-:W-:Y:S02]  /*03e0*/  IMAD.MOV R0, RZ, RZ, -R3 ;  /* 0x000000ffff007224 */ /* 0x001fe400078e0a03 */
[----:B------:R-:W-:Y:S02]  /*03f0*/  HFMA2 R2, -RZ, RZ, 0, 0 ;  /* 0x00000000ff027431 */ /* 0x000fe400000001ff */
[----:B------:R-:W-:-:S04]  /*0400*/  IMAD R5, R0, R14, RZ ;  /* 0x0000000e00057224 */ /* 0x000fc800078e02ff */
[----:B------:R-:W-:-:S06]  /*0410*/  IMAD.HI.U32 R5, R3, R5, R2 ;  /* 0x0000000503057227 */ /* 0x000fcc00078e0002 */
[----:B------:R-:W-:-:S04]  /*0420*/  IMAD.HI.U32 R6, R5, R16, RZ ;  /* 0x0000001005067227 */ /* 0x000fc800078e00ff */
[----:B------:R-:W-:-:S04]  /*0430*/  IMAD.MOV R3, RZ, RZ, -R6 ;  /* 0x000000ffff037224 */ /* 0x000fc800078e0a06 */
[----:B------:R-:W-:-:S05]  /*0440*/  IMAD R3, R14, R3, R16 ;  /* 0x000000030e037224 */ /* 0x000fca00078e0210 */
[----:B------:R-:W-:-:S13]  /*0450*/  ISETP.GE.U32.AND P2, PT, R3, R14, PT ;  /* 0x0000000e0300720c */ /* 0x000fda0003f46070 */
[----:B------:R-:W-:Y:S01]  /*0460*/  @P2 IADD3 R3, PT, PT, R3, -R14, RZ ;  /* 0x8000000e03032210 */ /* 0x000fe20007ffe0ff */
[----:B------:R-:W-:-:S03]  /*0470*/  @P2 VIADD R6, R6, 0x1 ;  /* 0x0000000106062836 */ /* 0x000fc60000000000 */
[----:B------:R-:W-:-:S13]  /*0480*/  ISETP.GE.U32.AND P1, PT, R3, R14, PT ;  /* 0x0000000e0300720c */ /* 0x000fda0003f26070 */
[----:B------:R-:W-:Y:S02]  /*0490*/  @P1 IADD3 R6, PT, PT, R6, 0x1, RZ ;  /* 0x0000000106061810 */ /* 0x000fe40007ffe0ff */
[----:B------:R-:W-:Y:S01]  /*04a0*/  @!P0 LOP3.LUT R6, RZ, R14, RZ, 0x33, !PT ;  /* 0x0000000eff068212 */ /* 0x000fe200078e33ff */
[----:B------:R-:W-:Y:S05]  /*04b0*/  BRA `(.L_x_4) ;  /* 0x0000000000147947 */ /* 0x000fea0003800000 */
.L_x_3:
[----:B------:R-:W-:Y:S02]  /*04c0*/  MOV R15, R17 ;  /* 0x00000011000f7202 */ /* 0x000fe40000000f00 */
[----:B------:R-:W-:Y:S02]  /*04d0*/  MOV R12, 0x4f0 ;  /* 0x000004f0000c7802 */ /* 0x000fe40000000f00 */
[----:B------:R-:W-:Y:S05]  /*04e0*/  CALL.REL.NOINC `($__internal_0_$__cuda_sm20_div_s64) ;  /* 0x0000004400047944 */ /* 0x000fea0003c00000 */
[----:B------:R-:W-:Y:S02]  /*04f0*/  MOV R6, R0 ;  /* 0x0000000000067202 */ /* 0x000fe40000000f00 */
[----:B------:R-:W-:Y:S02]  /*0500*/  MOV R7, R15 ;  /* 0x0000000f00077202 */ /* 0x000fe40000000f00 */
.L_x_4:
[----:B------:R-:W-:Y:S05]  /*0510*/  BSYNC.RECONVERGENT B0 ;  /* 0x0000000000007941 */ /* 0x000fea0003800200 */
.L_x_2:
[----:B------:R-:W0:Y:S01]  /*0520*/  LDCU UR4, c[0x0][0x434] ;  /* 0x00008680ff0477ac */ /* 0x000e220008000800 */
[----:B------:R-:W-:Y:S01]  /*0530*/  BSSY.RECONVERGENT B0, `(.L_x_5) ;  /* 0x0000041000007945 */ /* 0x000fe20003800200 */
[----:B0-----:R-:W-:-:S05]  /*0540*/  IMAD.U32 R0, RZ, RZ, UR4 ;  /* 0x00000004ff007e24 */ /* 0x001fca000f8e00ff */
[----:B------:R-:W-:-:S04]  /*0550*/  IABS R0, R0 ;  /* 0x0000000000007213 */ /* 0x000fc80000000000 */
[----:B------:R-:W-:-:S13]  /*0560*/  R2UR UR5, R0 ;  /* 0x00000000000572ca */ /* 0x000fda00000e0000 */
[----:B------:R-:W0:Y:S01]  /*0570*/  I2F.RP R8, UR5 ;  /* 0x0000000500087d06 */ /* 0x000e220008209400 */
[----:B------:R-:W-:-:S04]  /*0580*/  UIADD3 UR8, UPT, UPT, UR4, -0x1, UR5 ;  /* 0xffffffff04087890 */ /* 0x000fc8000fffe005 */
[----:B------:R-:W-:-:S06]  /*0590*/  ULOP3.LUT UR6, UR8, UR5, URZ, 0x3c, !UPT ;  /* 0x0000000508067292 */ /* 0x000fcc000f8e3cff */
[----:B------:R-:W-:Y:S01]  /*05a0*/  ISETP.LE.AND P0, PT, RZ, UR6, PT ;  /* 0x00000006ff007c0c */ /* 0x000fe2000bf03270 */
[----:B0-----:R-:W0:Y:S02]  /*05b0*/  MUFU.RCP R4, R8 ;  /* 0x0000000800047308 */ /* 0x001e240000001000 */
[----:B0-----:R-:W-:-:S06]  /*05c0*/  VIADD R4, R4, 0xffffffe ;  /* 0x0ffffffe04047836 */ /* 0x001fcc0000000000 */
[----:B------:R-:W0:Y:S02]  /*05d0*/  F2I.FTZ.U32.TRUNC.NTZ R5, R4 ;  /* 0x0000000400057305 */ /* 0x000e24000021f000 */
[----:B0-----:R-:W-:Y:S02]  /*05e0*/  IMAD.MOV R0, RZ, RZ, -R5 ;  /* 0x000000ffff007224 */ /* 0x001fe400078e0a05 */
[----:B------:R-:W-:Y:S02]  /*05f0*/  IMAD.MOV.U32 R4, RZ, RZ, RZ ;  /* 0x000000ffff047224 */ /* 0x000fe400078e00ff */
[----:B------:R-:W-:Y:S01]  /*0600*/  IMAD R2, R0, UR5, RZ ;  /* 0x0000000500027c24 */ /* 0x000fe2000f8e02ff */
[----:B------:R-:W-:-:S03]  /*0610*/  IABS R0, UR8 ;  /* 0x0000000800007c13 */ /* 0x000fc60008000000 */
[----:B------:R-:W-:-:S04]  /*0620*/  IMAD.HI.U32 R2, R5, R2, R4 ;  /* 0x0000000205027227 */ /* 0x000fc800078e0004 */
[----:B------:R-:W-:-:S04]  /*0630*/  IMAD.MOV.U32 R3, RZ, RZ, R0 ;  /* 0x000000ffff037224 */ /* 0x000fc800078e0000 */
[----:B------:R-:W-:-:S04]  /*0640*/  IMAD.HI.U32 R2, R2, R3, RZ ;  /* 0x0000000302027227 */ /* 0x000fc800078e00ff */
[----:B------:R-:W-:-:S04]  /*0650*/  IMAD.MOV R0, RZ, RZ, -R2 ;  /* 0x000000ffff007224 */ /* 0x000fc800078e0a02 */
[----:B------:R-:W-:-:S05]  /*0660*/  IMAD R0, R0, UR5, R3 ;  /* 0x0000000500007c24 */ /* 0x000fca000f8e0203 */
[----:B------:R-:W-:-:S13]  /*0670*/  ISETP.LT.U32.AND P1, PT, R0, UR5, PT ;  /* 0x0000000500007c0c */ /* 0x000fda000bf21070 */
[----:B------:R-:W-:Y:S02]  /*0680*/  @!P1 VIADD R0, R0, -UR5 ;  /* 0x8000000500009c36 */ /* 0x000fe40008000000 */
[----:B------:R-:W-:Y:S01]  /*0690*/  @!P1 VIADD R2, R2, 0x1 ;  /* 0x0000000102029836 */ /* 0x000fe20000000000 */
[----:B------:R-:W-:Y:S02]  /*06a0*/  ISETP.NE.AND P1, PT, RZ, UR4, PT ;  /* 0x00000004ff007c0c */ /* 0x000fe4000bf25270 */
[----:B------:R-:W-:-:S13]  /*06b0*/  ISETP.GE.U32.AND P2, PT, R0, UR5, PT ;  /* 0x0000000500007c0c */ /* 0x000fda000bf46070 */
[----:B------:R-:W-:-:S04]  /*06c0*/  @P2 VIADD R2, R2, 0x1 ;  /* 0x0000000102022836 */ /* 0x000fc80000000000 */
[----:B------:R-:W-:-:S04]  /*06d0*/  IMAD.MOV.U32 R3, RZ, RZ, R2 ;  /* 0x000000ffff037224 */ /* 0x000fc800078e0002 */
[----:B------:R-:W-:Y:S01]  /*06e0*/  @!P0 IMAD.MOV R3, RZ, RZ, -R3 ;  /* 0x000000ffff038224 */ /* 0x000fe200078e0a03 */
[----:B------:R-:W-:-:S04]  /*06f0*/  @!P1 LOP3.LUT R3, RZ, UR5, RZ, 0x33, !PT ;  /* 0x00000005ff039c12 */ /* 0x000fc8000f8e33ff */
[----:B------:R-:W-:Y:S02]  /*0700*/  ISETP.LT.U32.AND P0, PT, R14, R3, PT ;  /* 0x000000030e00720c */ /* 0x000fe40003f01070 */
[----:B------:R-:W-:-:S04]  /*0710*/  SHF.R.S32.HI R4, RZ, 0x1f, R3 ;  /* 0x0000001fff047819 */ /* 0x000fc80000011403 */
[----:B------:R-:W-:-:S04]  /*0720*/  ISETP.LT.AND.EX P0, PT, R13, R4, PT, P0 ;  /* 0x000000040d00720c */ /* 0x000fc80003f01300 */
[C---:B------:R-:W-:Y:S02]  /*0730*/  SEL R4, R13.reuse, R4, P0 ;  /* 0x000000040d047207 */ /* 0x040fe40000000000 */
[----:B------:R-:W-:Y:S02]  /*0740*/  SEL R10, R14, R3, P0 ;  /* 0x000000030e0a7207 */ /* 0x000fe40000000000 */
[----:B------:R-:W-:-:S04]  /*0750*/  LOP3.LUT R0, R13, R4, RZ, 0xfc, !PT ;  /* 0x000000040d007212 */ /* 0x000fc800078efcff */
[----:B------:R-:W-:-:S13]  /*0760*/  ISETP.NE.U32.AND P1, PT, R0, RZ, PT ;  /* 0x000000ff0000720c */ /* 0x000fda0003f25070 */
[----:B------:R-:W-:Y:S05]  /*0770*/  @P1 BRA `(.L_x_6) ;  /* 0x0000000000541947 */ /* 0x000fea0003800000 */
[----:B------:R-:W0:Y:S01]  /*0780*/  I2F.U32.RP R8, R10 ;  /* 0x0000000a00087306 */ /* 0x000e220000209000 */
[----:B------:R-:W-:Y:S01]  /*0790*/  ISETP.NE.U32.AND P0, PT, R10, RZ, PT ;  /* 0x000000ff0a00720c */ /* 0x000fe20003f05070 */
[----:B------:R-:W-:-:S06]  /*07a0*/  IMAD.MOV.U32 R15, RZ, RZ, RZ ;  /* 0x000000ffff0f7224 */ /* 0x000fcc00078e00ff */
[----:B0-----:R-:W0:Y:S02]  /*07b0*/  MUFU.RCP R2, R8 ;  /* 0x0000000800027308 */ /* 0x001e240000001000 */
[----:B0-----:R-:W-:-:S06]  /*07c0*/  IADD3 R2, PT, PT, R2, 0xffffffe, RZ ;  /* 0x0ffffffe02027810 */ /* 0x001fcc0007ffe0ff */
[----:B------:R-:W0:Y:S02]  /*07d0*/  F2I.FTZ.U32.TRUNC.NTZ R3, R2 ;  /* 0x0000000200037305 */ /* 0x000e24000021f000 */
[----:B0-----:R-:W-:Y:S01]  /*07e0*/  IADD3 R0, PT, PT, RZ, -R3, RZ ;  /* 0x80000003ff007210 */ /* 0x001fe20007ffe0ff */
[----:B------:R-:W-:-:S04]  /*07f0*/  IMAD.MOV.U32 R2, RZ, RZ, RZ ;  /* 0x000000ffff027224 */ /* 0x000fc800078e00ff */
[----:B------:R-:W-:-:S04]  /*0800*/  IMAD R5, R0, R10, RZ ;  /* 0x0000000a00057224 */ /* 0x000fc800078e02ff */
[----:B------:R-:W-:-:S06]  /*0810*/  IMAD.HI.U32 R5, R3, R5, R2 ;  /* 0x0000000503057227 */ /* 0x000fcc00078e0002 */
[----:B------:R-:W-:-:S05]  /*0820*/  IMAD.HI.U32 R0, R5, R14, RZ ;  /* 0x0000000e05007227 */ /* 0x000fca00078e00ff */
[----:B------:R-:W-:-:S05]  /*0830*/  IADD3 R3, PT, PT, -R0, RZ, RZ ;  /* 0x000000ff00037210 */ /* 0x000fca0007ffe1ff */
[----:B------:R-:W-:-:S05]  /*0840*/  IMAD R3, R10, R3, R14 ;  /* 0x000000030a037224 */ /* 0x000fca00078e020e */
[----:B------:R-:W-:-:S13]  /*0850*/  ISETP.GE.U32.AND P2, PT, R3, R10, PT ;  /* 0x0000000a0300720c */ /* 0x000fda0003f46070 */
[----:B------:R-:W-:Y:S01]  /*0860*/  @P2 IMAD.IADD R3, R3, 0x1, -R10 ;  /* 0x0000000103032824 */ /* 0x000fe200078e0a0a */
[----:B------:R-:W-:-:S04]  /*0870*/  @P2 IADD3 R0, PT, PT, R0, 0x1, RZ ;  /* 0x0000000100002810 */ /* 0x000fc80007ffe0ff */
[----:B------:R-:W-:-:S13]  /*0880*/  ISETP.GE.U32.AND P1, PT, R3, R10, PT ;  /* 0x0000000a0300720c */ /* 0x000fda0003f26070 */
[----:B------:R-:W-:Y:S01]  /*0890*/  @P1 VIADD R0, R0, 0x1 ;  /* 0x0000000100001836 */ /* 0x000fe20000000000 */
[----:B------:R-:W-:-:S04]  /*08a0*/  @!P0 LOP3.LUT R0, RZ, R10, RZ, 0x33, !PT ;  /* 0x0000000aff008212 */ /* 0x000fc800078e33ff */
[----:B------:R-:W-:Y:S01]  /*08b0*/  MOV R14, R0 ;  /* 0x00000000000e7202 */ /* 0x000fe20000000f00 */
[----:B------:R-:W-:Y:S05]  /*08c0*/  BRA `(.L_x_7) ;  /* 0x00000000001c7947 */ /* 0x000fea0003800000 */
.L_x_6:
[----:B------:R-:W-:Y:S01]  /*08d0*/  IMAD.MOV.U32 R16, RZ, RZ, R14 ;  /* 0x000000ffff107224 */ /* 0x000fe200078e000e */
[----:B------:R-:W-:Y:S01]  /*08e0*/  MOV R14, R10 ;  /* 0x0000000a000e7202 */ /* 0x000fe20000000f00 */
[----:B------:R-:W-:Y:S01]  /*08f0*/  IMAD.MOV.U32 R15, RZ, RZ, R13 ;  /* 0x000000ffff0f7224 */ /* 0x000fe200078e000d */
[----:B------:R-:W-:Y:S02]  /*0900*/  MOV R13, R4 ;  /* 0x00000004000d7202 */ /* 0x000fe40000000f00 */
[----:B------:R-:W-:Y:S02]  /*0910*/  MOV R12, 0x930 ;  /* 0x00000930000c7802 */ /* 0x000fe40000000f00 */
[----:B------:R-:W-:Y:S05]  /*0920*/  CALL.REL.NOINC `($__internal_0_$__cuda_sm20_div_s64) ;  /* 0x0000003c00f47944 */ /* 0x000fea0003c00000 */
[----:B------:R-:W-:Y:S02]  /*0930*/  MOV R14, R0 ;  /* 0x00000000000e7202 */ /* 0x000fe40000000f00 */
.L_x_7:
[----:B------:R-:W-:Y:S05]  /*0940*/  BSYNC.RECONVERGENT B0 ;  /* 0x0000000000007941 */ /* 0x000fea0003800200 */
.L_x_5:
[----:B------:R-:W0:Y:S01]  /*0950*/  LDCU UR5, c[0x0][0x434] ;  /* 0x00008680ff0577ac */ /* 0x000e220008000800 */
[----:B------:R-:W-:Y:S01]  /*0960*/  BSSY.RECONVERGENT B0, `(.L_x_8) ;  /* 0x0000083000007945 */ /* 0x000fe20003800200 */
[----:B------:R-:W-:Y:S01]  /*0970*/  UMOV UR10, URZ ;  /* 0x000000ff000a7c82 */ /* 0x000fe20008000000 */
[----:B------:R-:W-:Y:S01]  /*0980*/  UMOV UR22, URZ ;  /* 0x000000ff00167c82 */ /* 0x000fe20008000000 */
[----:B0-----:R-:W-:-:S05]  /*0990*/  IMAD.U32 R0, RZ, RZ, UR5 ;  /* 0x00000005ff007e24 */ /* 0x001fca000f8e00ff */
[----:B------:R-:W-:-:S04]  /*09a0*/  IABS R0, R0 ;  /* 0x0000000000007213 */ /* 0x000fc80000000000 */
[----:B------:R-:W-:-:S13]  /*09b0*/  R2UR UR7, R0 ;  /* 0x00000000000772ca */ /* 0x000fda00000e0000 */
[----:B------:R-:W0:Y:S08]  /*09c0*/  I2F.RP R3, UR7 ;  /* 0x0000000700037d06 */ /* 0x000e300008209400 */
[----:B0-----:R-:W0:Y:S02]  /*09d0*/  MUFU.RCP R2, R3 ;  /* 0x0000000300027308 */ /* 0x001e240000001000 */
[----:B0-----:R-:W-:-:S06]  /*09e0*/  VIADD R2, R2, 0xffffffe ;  /* 0x0ffffffe02027836 */ /* 0x001fcc0000000000 */
[----:B------:R-:W0:Y:S02]  /*09f0*/  F2I.FTZ.U32.TRUNC.NTZ R0, R2 ;  /* 0x0000000200007305 */ /* 0x000e24000021f000 */
[----:B0-----:R-:W-:Y:S02]  /*0a00*/  R2UR UR11, R0 ;  /* 0x00000000000b72ca */ /* 0x001fe400000e0000 */
[----:B------:R-:W-:Y:S01]  /*0a10*/  IABS R0, UR8 ;  /* 0x0000000800007c13 */ /* 0x000fe20008000000 */
[----:B------:R-:W-:-:S03]  /*0a20*/  ULOP3.LUT UR8, UR8, UR5, URZ, 0x3c, !UPT ;  /* 0x0000000508087292 */ /* 0x000fc6000f8e3cff */
[----:B------:R-:W-:-:S07]  /*0a30*/  R2UR UR6, R0 ;  /* 0x00000000000672ca */ /* 0x000fce00000e0000 */
[----:B------:R-:W-:-:S04]  /*0a40*/  UIADD3 UR4, UPT, UPT, URZ, -UR11, URZ ;  /* 0x8000000bff047290 */ /* 0x000fc8000fffe0ff */
[----:B------:R-:W-:-:S04]  /*0a50*/  UIMAD UR4, UR4, UR7, URZ ;  /* 0x00000007040472a4 */ /* 0x000fc8000f8e02ff */
[----:B------:R-:W-:-:S04]  /*0a60*/  UIMAD.WIDE.U32 UR10, UR11, UR4, UR10 ;  /* 0x000000040b0a72a5 */ /* 0x000fc8000f8e000a */
[----:B------:R-:W-:-:S07]  /*0a70*/  UIMAD.WIDE.U32 UR10, UR11, UR6, URZ ;  /* 0x000000060b0a72a5 */ /* 0x000fce000f8e00ff */
[----:B------:R-:W-:Y:S02]  /*0a80*/  UMOV UR9, UR11 ;  /* 0x0000000b00097c82 */ /* 0x000fe40008000000 */
[----:B------:R-:W-:-:S04]  /*0a90*/  UIADD3 UR4, UPT, UPT, -UR9, URZ, URZ ;  /* 0x000000ff09047290 */ /* 0x000fc8000fffe1ff */
[----:B------:R-:W-:Y:S02]  /*0aa0*/  UIMAD UR4, UR7, UR4, UR6 ;  /* 0x00000004070472a4 */ /* 0x000fe4000f8e0206 */
[----:B------:R-:W-:Y:S02]  /*0ab0*/  USHF.R.S32.HI UR6, URZ, 0x1f, UR5 ;  /* 0x0000001fff067899 */ /* 0x000fe40008011405 */
[----:B------:R-:W-:Y:S02]  /*0ac0*/  UISETP.GT.U32.AND UP1, UPT, UR7, UR4, UPT ;  /* 0x000000040700728c */ /* 0x000fe4000bf24070 */
[----:B------:R-:W-:-:S09]  /*0ad0*/  ULOP3.LUT UR6, UR6, 0x1, URZ, 0xfc, !UPT ;  /* 0x0000000106067892 */ /* 0x000fd2000f8efcff */
[----:B------:R-:W-:Y:S02]  /*0ae0*/  @!UP1 UIADD3 UR4, UPT, UPT, UR4, -UR7, URZ ;  /* 0x8000000704049290 */ /* 0x000fe4000fffe0ff */
[----:B------:R-:W-:Y:S02]  /*0af0*/  @!UP1 UIADD3 UR9, UPT, UPT, UR9, 0x1, URZ ;  /* 0x0000000109099890 */ /* 0x000fe4000fffe0ff */
[----:B------:R-:W-:Y:S02]  /*0b00*/  UISETP.GE.U32.AND UP0, UPT, UR4, UR7, UPT ;  /* 0x000000070400728c */ /* 0x000fe4000bf06070 */
[----:B------:R-:W-:-:S05]  /*0b10*/  UISETP.GE.AND UP1, UPT, UR8, URZ, UPT ;  /* 0x000000ff0800728c */ /* 0x000fca000bf26270 */
[----:B------:R-:W0:Y:S04]  /*0b20*/  LDCU UR4, c[0x0][0x3e0] ;  /* 0x00007c00ff0477ac */ /* 0x000e280008000800 */
[----:B------:R-:W-:Y:S02]  /*0b30*/  @UP0 UIADD3 UR9, UPT, UPT, UR9, 0x1, URZ ;  /* 0x0000000109090890 */ /* 0x000fe4000fffe0ff */
[----:B------:R-:W-:-:S05]  /*0b40*/  UISETP.NE.AND UP0, UPT, UR5, URZ, UPT ;  /* 0x000000ff0500728c */ /* 0x000fca000bf05270 */
[----:B------:R-:W-:Y:S02]  /*0b50*/  UMOV UR8, UR9 ;  /* 0x0000000900087c82 */ /* 0x000fe40008000000 */
[----:B------:R-:W-:-:S04]  /*0b60*/  @!UP1 UIADD3 UR8, UPT, UPT, -UR8, URZ, URZ ;  /* 0x000000ff08089290 */ /* 0x000fc8000fffe1ff */
[----:B------:R-:W-:Y:S01]  /*0b70*/  @!UP0 ULOP3.LUT UR8, URZ, UR5, URZ, 0x33, !UPT ;  /* 0x00000005ff088292 */ /* 0x000fe2000f8e33ff */
[----:B0-----:R-:W-:Y:S01]  /*0b80*/  IMAD.U32 R0, RZ, RZ, UR4 ;  /* 0x00000004ff007e24 */ /* 0x001fe2000f8e00ff */
[----:B------:R-:W-:Y:S02]  /*0b90*/  UIADD3 UR17, UPT, UPT, UR4, -0x1, URZ ;  /* 0xffffffff04117890 */ /* 0x000fe4000fffe0ff */
[----:B------:R-:W-:Y:S02]  /*0ba0*/  UIMAD UR7, UR8, UR6, URZ ;  /* 0x00000006080772a4 */ /* 0x000fe4000f8e02ff */
[----:B------:R-:W-:Y:S01]  /*0bb0*/  IABS R0, R0 ;  /* 0x0000000000007213 */ /* 0x000fe20000000000 */
[----:B------:R-:W-:-:S03]  /*0bc0*/  UISETP.NE.AND UP2, UPT, UR4, URZ, UPT ;  /* 0x000000ff0400728c */ /* 0x000fc6000bf45270 */
[----:B------:R-:W-:Y:S02]  /*0bd0*/  IABS R2, UR7 ;  /* 0x0000000700027c13 */ /* 0x000fe40008000000 */
[----:B------:R-:W-:Y:S02]  /*0be0*/  R2UR UR11, R0 ;  /* 0x00000000000b72ca */ /* 0x000fe400000e0000 */
[----:B------:R-:W-:-:S11]  /*0bf0*/  R2UR UR13, R2 ;  /* 0x00000000020d72ca */ /* 0x000fd600000e0000 */
[----:B------:R-:W0:Y:S02]  /*0c00*/  I2F.RP R11, UR11 ;  /* 0x0000000b000b7d06 */ /* 0x000e240008209400 */
[----:B------:R-:W-:-:S04]  /*0c10*/  UIADD3 UR6, UPT, UPT, UR17, UR13, URZ ;  /* 0x0000000d11067290 */ /* 0x000fc8000fffe0ff */
[----:B------:R-:W-:Y:S02]  /*0c20*/  ULOP3.LUT UR16, UR6, UR13, URZ, 0x3c, !UPT ;  /* 0x0000000d06107292 */ /* 0x000fe4000f8e3cff */
[----:B------:R-:W1:Y:S01]  /*0c30*/  I2F.RP R12, UR13 ;  /* 0x0000000d000c7d06 */ /* 0x000e620008209400 */
[----:B------:R-:W-:Y:S01]  /*0c40*/  IMAD.U32 R2, RZ, RZ, UR6 ;  /* 0x00000006ff027e24 */ /* 0x000fe2000f8e00ff */
[----:B------:R-:W-:Y:S02]  /*0c50*/  ULOP3.LUT UR6, UR6, UR4, URZ, 0x3c, !UPT ;  /* 0x0000000406067292 */ /* 0x000fe4000f8e3cff */
[----:B------:R-:W-:Y:S02]  /*0c60*/  ISETP.LE.AND P0, PT, RZ, UR16, PT ;  /* 0x00000010ff007c0c */ /* 0x000fe4000bf03270 */
[----:B------:R-:W-:Y:S02]  /*0c70*/  IABS R2, R2 ;  /* 0x0000000200027213 */ /* 0x000fe40000000000 */
[----:B0-----:R-:W0:Y:S02]  /*0c80*/  MUFU.RCP R5, R11 ;  /* 0x0000000b00057308 */ /* 0x001e240000001000 */
[----:B------:R-:W-:-:S06]  /*0c90*/  R2UR UR12, R2 ;  /* 0x00000000020c72ca */ /* 0x000fcc00000e0000 */
[----:B-1----:R-:W1:Y:S01]  /*0ca0*/  MUFU.RCP R0, R12 ;  /* 0x0000000c00007308 */ /* 0x002e620000001000 */
[----:B0-----:R-:W-:Y:S02]  /*0cb0*/  VIADD R5, R5, 0xffffffe ;  /* 0x0ffffffe05057836 */ /* 0x001fe40000000000 */
[----:B-1----:R-:W-:-:S05]  /*0cc0*/  VIADD R8, R0, 0xffffffe ;  /* 0x0ffffffe00087836 */ /* 0x002fca0000000000 */
[----:B------:R-:W0:Y:S08]  /*0cd0*/  F2I.FTZ.U32.TRUNC.NTZ R0, R5 ;  /* 0x0000000500007305 */ /* 0x000e30000021f000 */
[----:B------:R-:W1:Y:S01]  /*0ce0*/  F2I.FTZ.U32.TRUNC.NTZ R9, R8 ;  /* 0x0000000800097305 */ /* 0x000e62000021f000 */
[----:B0-----:R-:W-:Y:S02]  /*0cf0*/  R2UR UR23, R0 ;  /* 0x00000000001772ca */ /* 0x001fe400000e0000 */
[----:B------:R-:W-:-:S05]  /*0d00*/  IABS R0, UR7 ;  /* 0x0000000700007c13 */ /* 0x000fca0008000000 */
[----:B------:R-:W-:Y:S02]  /*0d10*/  IMAD.MOV R0, RZ, RZ, -R0 ;  /* 0x000000ffff007224 */ /* 0x000fe400078e0a00 */
[----:B-1----:R-:W-:Y:S02]  /*0d20*/  IMAD.MOV R3, RZ, RZ, -R9 ;  /* 0x000000ffff037224 */ /* 0x002fe400078e0a09 */
[----:B------:R-:W-:Y:S02]  /*0d30*/  IMAD.MOV.U32 R8, RZ, RZ, RZ ;  /* 0x000000ffff087224 */ /* 0x000fe400078e00ff */
[----:B------:R-:W-:Y:S01]  /*0d40*/  IMAD R3, R3, UR13, RZ ;  /* 0x0000000d03037c24 */ /* 0x000fe2000f8e02ff */
[----:B------:R-:W-:-:S03]  /*0d50*/  UIADD3 UR9, UPT, UPT, URZ, -UR23, URZ ;  /* 0x80000017ff097290 */ /* 0x000fc6000fffe0ff */
[----:B------:R-:W-:Y:S01]  /*0d60*/  IMAD.HI.U32 R3, R9, R3, R8 ;  /* 0x0000000309037227 */ /* 0x000fe200078e0008 */
[----:B------:R-:W-:-:S04]  /*0d70*/  UIMAD UR9, UR9, UR11, URZ ;  /* 0x0000000b090972a4 */ /* 0x000fc8000f8e02ff */
[----:B------:R-:W-:Y:S01]  /*0d80*/  UIMAD.WIDE.U32 UR22, UR23, UR9, UR22 ;  /* 0x00000009171672a5 */ /* 0x000fe2000f8e0016 */
[----:B------:R-:W-:-:S03]  /*0d90*/  IMAD.HI.U32 R9, R3, UR12, RZ ;  /* 0x0000000c03097c27 */ /* 0x000fc6000f8e00ff */
[----:B------:R-:W-:Y:S01]  /*0da0*/  UIMAD.WIDE.U32 UR22, UR23, UR12, URZ ;  /* 0x0000000c171672a5 */ /* 0x000fe2000f8e00ff */
[----:B------:R-:W-:Y:S02]  /*0db0*/  IMAD R0, R9, R0, UR12 ;  /* 0x0000000c09007e24 */ /* 0x000fe4000f8e0200 */
[----:B------:R-:W0:Y:S03]  /*0dc0*/  LDCU.U8 UR9, c[0x0][0x549] ;  /* 0x0000a920ff0977ac */ /* 0x000e260008000000 */
[----:B------:R-:W-:Y:S01]  /*0dd0*/  ISETP.LT.U32.AND P1, PT, R0, UR13, PT ;  /* 0x0000000d00007c0c */ /* 0x000fe2000bf21070 */
[----:B------:R-:W-:Y:S02]  /*0de0*/  UMOV UR15, UR23 ;  /* 0x00000017000f7c82 */ /* 0x000fe40008000000 */
[----:B------:R-:W-:-:S04]  /*0df0*/  UIADD3 UR10, UPT, UPT, -UR15, URZ, URZ ;  /* 0x000000ff0f0a7290 */ /* 0x000fc8000fffe1ff */
[----:B------:R-:W-:-:S04]  /*0e00*/  UIMAD UR10, UR11, UR10, UR12 ;  /* 0x0000000a0b0a72a4 */ /* 0x000fc8000f8e020c */
[----:B------:R-:W-:Y:S02]  /*0e10*/  UISETP.GT.U32.AND UP1, UPT, UR11, UR10, UPT ;  /* 0x0000000a0b00728c */ /* 0x000fe4000bf24070 */
[----:B------:R-:W-:Y:S02]  /*0e20*/  @!P1 VIADD R0, R0, -UR13 ;  /* 0x8000000d00009c36 */ /* 0x000fe40008000000 */
[----:B------:R-:W-:Y:S01]  /*0e30*/  @!P1 VIADD R9, R9, 0x1 ;  /* 0x0000000109099836 */ /* 0x000fe20000000000 */
[----:B------:R-:W-:Y:S01]  /*0e40*/  ISETP.NE.AND P1, PT, RZ, UR7, PT ;  /* 0x00000007ff007c0c */ /* 0x000fe2000bf25270 */
[----:B0-----:R-:W-:Y:S01]  /*0e50*/  UISETP.NE.AND UP0, UPT, UR9, URZ, UPT ;  /* 0x000000ff0900728c */ /* 0x001fe2000bf05270 */
[----:B------:R-:W-:-:S03]  /*0e60*/  ISETP.GE.U32.AND P2, PT, R0, UR13, PT ;  /* 0x0000000d00007c0c */ /* 0x000fc6000bf46070 */
[----:B------:R-:W-:Y:S02]  /*0e70*/  USEL UR5, UR5, 0x1, !UP0 ;  /* 0x0000000105057887 */ /* 0x000fe4000c000000 */
[----:B------:R-:W-:Y:S02]  /*0e80*/  @!UP1 UIADD3 UR10, UPT, UPT, UR10, -UR11, URZ ;  /* 0x8000000b0a0a9290 */ /* 0x000fe4000fffe0ff */
[----:B------:R-:W-:Y:S02]  /*0e90*/  UISETP.GE.AND UP0, UPT, UR6, URZ, UPT ;  /* 0x000000ff0600728c */ /* 0x000fe4000bf06270 */
[----:B------:R-:W-:Y:S02]  /*0ea0*/  UISETP.GE.U32.AND UP3, UPT, UR10, UR11, UPT ;  /* 0x0000000b0a00728c */ /* 0x000fe4000bf66070 */
[----:B------:R-:W-:Y:S02]  /*0eb0*/  @!UP1 UIADD3 UR15, UPT, UPT, UR15, 0x1, URZ ;  /* 0x000000010f0f9890 */ /* 0x000fe4000fffe0ff */
[----:B------:R-:W-:Y:S01]  /*0ec0*/  @P2 VIADD R9, R9, 0x1 ;  /* 0x0000000109092836 */ /* 0x000fe20000000000 */
[----:B------:R-:W-:-:S02]  /*0ed0*/  UISETP.NE.AND UP1, UPT, UR8, URZ, UPT ;  /* 0x000000ff0800728c */ /* 0x000fc4000bf25270 */
[----:B------:R-:W-:Y:S01]  /*0ee0*/  USHF.R.S32.HI UR8, URZ, 0x1f, UR7 ;  /* 0x0000001fff087899 */ /* 0x000fe20008011407 */
[----:B------:R-:W-:Y:S01]  /*0ef0*/  @!P0 IMAD.MOV R9, RZ, RZ, -R9 ;  /* 0x000000ffff098224 */ /* 0x000fe200078e0a09 */
[----:B------:R-:W-:Y:S01]  /*0f00*/  @!P1 LOP3.LUT R9, RZ, UR13, RZ, 0x33, !PT ;  /* 0x0000000dff099c12 */ /* 0x000fe2000f8e33ff */
[----:B------:R-:W-:Y:S02]  /*0f10*/  USEL UR6, URZ, 0x1, !UP1 ;  /* 0x00000001ff067887 */ /* 0x000fe4000c800000 */
[----:B------:R-:W-:Y:S01]  /*0f20*/  @UP3 UIADD3 UR15, UPT, UPT, UR15, 0x1, URZ ;  /* 0x000000010f0f3890 */ /* 0x000fe2000fffe0ff */
[----:B------:R-:W-:Y:S01]  /*0f30*/  ISETP.LT.U32.AND P0, PT, R14, R9, PT ;  /* 0x000000090e00720c */ /* 0x000fe20003f01070 */
[----:B------:R-:W-:Y:S01]  /*0f40*/  ULOP3.LUT UR6, UR8, UR6, URZ, 0xfc, !UPT ;  /* 0x0000000608067292 */ /* 0x000fe2000f8efcff */
[----:B------:R-:W-:Y:S01]  /*0f50*/  SHF.R.S32.HI R3, RZ, 0x1f, R9 ;  /* 0x0000001fff037819 */ /* 0x000fe20000011409 */
[----:B------:R-:W-:Y:S02]  /*0f60*/  @!UP0 UIADD3 UR15, UPT, UPT, -UR15, URZ, URZ ;  /* 0x000000ff0f0f8290 */ /* 0x000fe4000fffe1ff */
[----:B------:R-:W-:Y:S01]  /*0f70*/  @!UP2 ULOP3.LUT UR15, URZ, UR4, URZ, 0x33, !UPT ;  /* 0x00000004ff0fa292 */ /* 0x000fe2000f8e33ff */
[----:B------:R-:W-:-:S04]  /*0f80*/  ISETP.LT.AND.EX P0, PT, R15, R3, PT, P0 ;  /* 0x000000030f00720c */ /* 0x000fc80003f01300 */
[C---:B------:R-:W-:Y:S02]  /*0f90*/  SEL R3, R15.reuse, R3, P0 ;  /* 0x000000030f037207 */ /* 0x040fe40000000000 */
[----:B------:R-:W-:Y:S02]  /*0fa0*/  SEL R9, R14, R9, P0 ;  /* 0x000000090e097207 */ /* 0x000fe40000000000 */
        /* <DEDUP_REMOVED lines=23> */
.L_x_9:
[----:B------:R-:W-:Y:S01]  /*1120*/  IMAD.MOV.U32 R16, RZ, RZ, R14 ;  /* 0x000000ffff107224 */ /* 0x000fe200078e000e */
[----:B------:R-:W-:Y:S01]  /*1130*/  MOV R14, R9 ;  /* 0x00000009000e7202 */ /* 0x000fe20000000f00 */
[----:B------:R-:W-:Y:S01]  /*1140*/  IMAD.MOV.U32 R13, RZ, RZ, R3 ;  /* 0x000000ffff0d7224 */ /* 0x000fe200078e0003 */
[----:B------:R-:W-:Y:S02]  /*1150*/  MOV R12, 0x1170 ;  /* 0x00001170000c7802 */ /* 0x000fe40000000f00 */
[----:B------:R-:W-:Y:S05]  /*1160*/  CALL.REL.NOINC `($__internal_0_$__cuda_sm20_div_s64) ;  /* 0x0000003400e47944 */ /* 0x000fea0003c00000 */
[----:B------:R-:W-:Y:S02]  /*1170*/  MOV R34, R0 ;  /* 0x0000000000227202 */ /* 0x000fe40000000f00 */
[----:B------:R-:W-:Y:S02]  /*1180*/  MOV R35, R15 ;  /* 0x0000000f00237202 */ /* 0x000fe40000000f00 */
.L_x_10:
[----:B------:R-:W-:Y:S05]  /*1190*/  BSYNC.RECONVERGENT B0 ;  /* 0x0000000000007941 */ /* 0x000fea0003800200 */
.L_x_8:
[----:B------:R-:W-:Y:S01]  /*11a0*/  IABS R12, UR21 ;  /* 0x00000015000c7c13 */ /* 0x000fe20008000000 */
[----:B------:R-:W0:Y:S01]  /*11b0*/  LDC R5, c[0x0][0x434] ;  /* 0x00010d00ff057b82 */ /* 0x000e220000000800 */
[----:B------:R-:W-:Y:S01]  /*11c0*/  IABS R0, UR21 ;  /* 0x0000001500007c13 */ /* 0x000fe20008000000 */
[----:B------:R-:W-:Y:S01]  /*11d0*/  UIMAD UR5, UR15, UR5, URZ ;  /* 0x000000050f0572a4 */ /* 0x000fe2000f8e02ff */
[----:B------:R-:W1:Y:S01]  /*11e0*/  I2F.RP R13, R12 ;  /* 0x0000000c000d7306 */ /* 0x000e620000209400 */
[----:B------:R-:W-:Y:S02]  /*11f0*/  BSSY.RECONVERGENT B0, `(.L_x_11) ;  /* 0x000003b000007945 */ /* 0x000fe40003800200 */
[----:B------:R-:W-:Y:S01]  /*1200*/  IMAD.MOV R0, RZ, RZ, -R0 ;  /* 0x000000ffff007224 */ /* 0x000fe200078e0a00 */
[----:B------:R-:W-:-:S04]  /*1210*/  UIMAD UR6, UR6, UR5, URZ ;  /* 0x00000005060672a4 */ /* 0x000fc8000f8e02ff */
[----:B-1----:R-:W1:Y:S01]  /*1220*/  MUFU.RCP R14, R13 ;  /* 0x0000000d000e7308 */ /* 0x002e620000001000 */
[----:B0-----:R-:W-:-:S04]  /*1230*/  IADD3 R5, PT, PT, R5, -0x1, R12 ;  /* 0xffffffff05057810 */ /* 0x001fc80007ffe00c */
[----:B------:R-:W-:Y:S01]  /*1240*/  IABS R2, R5 ;  /* 0x0000000500027213 */ /* 0x000fe20000000000 */
[----:B-1----:R-:W-:-:S04]  /*1250*/  VIADD R14, R14, 0xffffffe ;  /* 0x0ffffffe0e0e7836 */ /* 0x002fc80000000000 */
[----:B------:R-:W0:Y:S02]  /*1260*/  F2I.FTZ.U32.TRUNC.NTZ R15, R14 ;  /* 0x0000000e000f7305 */ /* 0x000e24000021f000 */
[----:B0-----:R-:W-:Y:S02]  /*1270*/  IMAD.MOV R11, RZ, RZ, -R15 ;  /* 0x000000ffff0b7224 */ /* 0x001fe400078e0a0f */
[----:B------:R-:W-:Y:S02]  /*1280*/  IMAD.MOV.U32 R14, RZ, RZ, RZ ;  /* 0x000000ffff0e7224 */ /* 0x000fe400078e00ff */
[----:B------:R-:W-:-:S04]  /*1290*/  IMAD R8, R11, R12, RZ ;  /* 0x0000000c0b087224 */ /* 0x000fc800078e02ff */
[----:B------:R-:W-:-:S06]  /*12a0*/  IMAD.HI.U32 R8, R15, R8, R14 ;  /* 0x000000080f087227 */ /* 0x000fcc00078e000e */
[----:B------:R-:W-:-:S04]  /*12b0*/  IMAD.HI.U32 R11, R8, R2, RZ ;  /* 0x00000002080b7227 */ /* 0x000fc800078e00ff */
[----:B------:R-:W-:Y:S01]  /*12c0*/  IMAD R13, R11, R0, R2 ;  /* 0x000000000b0d7224 */ /* 0x000fe200078e0202 */
[----:B------:R-:W-:-:S04]  /*12d0*/  LOP3.LUT R0, R5, R12, RZ, 0x3c, !PT ;  /* 0x0000000c05007212 */ /* 0x000fc800078e3cff */
[----:B------:R-:W-:Y:S02]  /*12e0*/  ISETP.GT.U32.AND P1, PT, R12, R13, PT ;  /* 0x0000000d0c00720c */ /* 0x000fe40003f24070 */
[----:B------:R-:W-:-:S11]  /*12f0*/  ISETP.GE.AND P0, PT, R0, RZ, PT ;  /* 0x000000ff0000720c */ /* 0x000fd60003f06270 */
[----:B------:R-:W-:Y:S02]  /*1300*/  @!P1 IMAD.IADD R13, R13, 0x1, -R12 ;  /* 0x000000010d0d9824 */ /* 0x000fe400078e0a0c */
[----:B------:R-:W-:Y:S01]  /*1310*/  @!P1 VIADD R11, R11, 0x1 ;  /* 0x000000010b0b9836 */ /* 0x000fe20000000000 */
[----:B------:R-:W-:Y:S02]  /*1320*/  ISETP.NE.AND P1, PT, RZ, UR21, PT ;  /* 0x00000015ff007c0c */ /* 0x000fe4000bf25270 */
[----:B------:R-:W-:-:S13]  /*1330*/  ISETP.GE.U32.AND P2, PT, R13, R12, PT ;  /* 0x0000000c0d00720c */ /* 0x000fda0003f46070 */
[----:B------:R-:W-:-:S04]  /*1340*/  @P2 VIADD R11, R11, 0x1 ;  /* 0x000000010b0b2836 */ /* 0x000fc80000000000 */
[----:B------:R-:W-:Y:S01]  /*1350*/  @!P0 IMAD.MOV R11, RZ, RZ, -R11 ;  /* 0x000000ffff0b8224 */ /* 0x000fe200078e0a0b */
[----:B------:R-:W-:-:S04]  /*1360*/  @!P1 LOP3.LUT R11, RZ, R12, RZ, 0x33, !PT ;  /* 0x0000000cff0b9212 */ /* 0x000fc800078e33ff */
        /* <DEDUP_REMOVED lines=28> */
.L_x_12:
[----:B------:R-:W-:Y:S01]  /*1530*/  IMAD.MOV.U32 R16, RZ, RZ, R6 ;  /* 0x000000ffff107224 */ /* 0x000fe200078e0006 */
[----:B------:R-:W-:Y:S01]  /*1540*/  MOV R15, R7 ;  /* 0x00000007000f7202 */ /* 0x000fe20000000f00 */
[----:B------:R-:W-:Y:S01]  /*1550*/  IMAD.MOV.U32 R14, RZ, RZ, R8 ;  /* 0x000000ffff0e7224 */ /* 0x000fe200078e0008 */
[----:B------:R-:W-:Y:S02]  /*1560*/  MOV R12, 0x1580 ;  /* 0x00001580000c7802 */ /* 0x000fe40000000f00 */
[----:B------:R-:W-:Y:S05]  /*1570*/  CALL.REL.NOINC `($__internal_0_$__cuda_sm20_div_s64) ;  /* 0x0000003000e07944 */ /* 0x000fea0003c00000 */
[----:B------:R-:W-:Y:S02]  /*1580*/  MOV R28, R0 ;  /* 0x00000000001c7202 */ /* 0x000fe40000000f00 */
[----:B------:R-:W-:Y:S02]  /*1590*/  MOV R29, R15 ;  /* 0x0000000f001d7202 */ /* 0x000fe40000000f00 */
.L_x_13:
[----:B------:R-:W-:Y:S05]  /*15a0*/  BSYNC.RECONVERGENT B0 ;  /* 0x0000000000007941 */ /* 0x000fea0003800200 */
.L_x_11:
[----:B------:R-:W0:Y:S01]  /*15b0*/  S2R R18, SR_TID.X ;  /* 0x0000000000127919 */ /* 0x000e220000002100 */
[----:B------:R-:W-:Y:S01]  /*15c0*/  UIADD3 UR8, UP0, UPT, UR20, -UR19, URZ ;  /* 0x8000001314087290 */ /* 0x000fe2000ff1e0ff */
[----:B------:R-:W1:Y:S03]  /*15d0*/  LDCU UR4, c[0x0][0x534] ;  /* 0x0000a680ff0477ac */ /* 0x000e660008000800 */
[----:B------:R-:W-:Y:S01]  /*15e0*/  UIADD3.X UR5, UPT, UPT, UR14, -0x1, URZ, UP0, !UPT ;  /* 0xffffffff0e057890 */ /* 0x000fe200087fe4ff */
[----:B------:R-:W2:Y:S05]  /*15f0*/  LDCU.64 UR10, c[0x0][0x358] ;  /* 0x00006b00ff0a77ac */ /* 0x000eaa0008000a00 */
[----:B------:R-:W-:Y:S01]  /*1600*/  IMAD.U32 R0, RZ, RZ, UR5 ;  /* 0x00000005ff007e24 */ /* 0x000fe2000f8e00ff */
[----:B0-----:R-:W-:-:S02]  /*1610*/  LOP3.LUT R19, R18, 0x3, RZ, 0xc0, !PT ;  /* 0x0000000312137812 */ /* 0x001fc400078ec0ff */
[----:B------:R-:W-:Y:S02]  /*1620*/  SHF.R.U32.HI R20, RZ, 0x2, R18 ;  /* 0x00000002ff147819 */ /* 0x000fe40000011612 */
[----:B------:R-:W-:-:S03]  /*1630*/  ISETP.LT.U32.AND P3, PT, R19, UR8, PT ;  /* 0x0000000813007c0c */ /* 0x000fc6000bf61070 */
[----:B------:R-:W-:Y:S01]  /*1640*/  VIADD R2, R20, 0x40 ;  /* 0x0000004014027836 */ /* 0x000fe20000000000 */
[----:B------:R-:W-:Y:S01]  /*1650*/  ISETP.GT.AND.EX P3, PT, R0, RZ, PT, P3 ;  /* 0x000000ff0000720c */ /* 0x000fe20003f64330 */
[C---:B------:R-:W-:Y:S02]  /*1660*/  VIADD R11, R20.reuse, 0x20 ;  /* 0x00000020140b7836 */ /* 0x040fe40000000000 */
[C---:B------:R-:W-:Y:S01]  /*1670*/  VIADD R0, R20.reuse, 0x60 ;  /* 0x0000006014007836 */ /* 0x040fe20000000000 */
[----:B-1----:R-:W-:Y:S02]  /*1680*/  ISETP.GE.OR P6, PT, R20, UR4, !P3 ;  /* 0x0000000414007c0c */ /* 0x002fe4000dfc6670 */
[----:B------:R-:W-:Y:S02]  /*1690*/  ISETP.GE.OR P4, PT, R2, UR4, !P3 ;  /* 0x0000000402007c0c */ /* 0x000fe4000df86670 */
[----:B------:R-:W-:Y:S02]  /*16a0*/  ISETP.GE.OR P5, PT, R11, UR4, !P3 ;  /* 0x000000040b007c0c */ /* 0x000fe4000dfa6670 */
[----:B------:R-:W-:-:S07]  /*16b0*/  ISETP.GE.OR P3, PT, R0, UR4, !P3 ;  /* 0x0000000400007c0c */ /* 0x000fce000df66670 */
[----:B------:R-:W0:Y:S01]  /*16c0*/  @!P6 LDC.64 R16, c[0x0][0x428] ;  /* 0x00010a00ff10eb82 */ /* 0x000e220000000a00 */
[C---:B------:R-:W-:Y:S02]  /*16d0*/  @!P6 IADD3 R24, P0, PT, R19.reuse, UR19, RZ ;  /* 0x000000131318ec10 */ /* 0x040fe4000ff1e0ff */
[C---:B------:R-:W-:Y:S02]  /*16e0*/  @!P4 IADD3 R26, P1, PT, R19.reuse, UR19, RZ ;  /* 0x00000013131acc10 */ /* 0x040fe4000ff3e0ff */
[----:B------:R-:W-:Y:S02]  /*16f0*/  @!P6 IADD3.X R25, PT, PT, RZ, RZ, RZ, P0, !PT ;  /* 0x000000ffff19e210 */ /* 0x000fe400007fe4ff */
[----:B------:R-:W-:Y:S01]  /*1700*/  @!P5 IADD3 R30, P2, PT, R19, UR19, RZ ;  /* 0x00000013131edc10 */ /* 0x000fe2000ff5e0ff */
[----:B------:R-:W1:Y:S01]  /*1710*/  @!P4 LDC.64 R12, c[0x0][0x428] ;  /* 0x00010a00ff0ccb82 */ /* 0x000e620000000a00 */
[----:B------:R-:W-:Y:S02]  /*1720*/  @!P4 IMAD.X R27, RZ, RZ, RZ, P1 ;  /* 0x000000ffff1bc224 */ /* 0x000fe400008e06ff */
[----:B------:R-:W-:-:S04]  /*1730*/  @!P6 IMAD.WIDE.U32 R24, R20, UR20, R24 ;  /* 0x000000141418ec25 */ /* 0x000fc8000f8e0018 */
[----:B------:R-:W-:Y:S01]  /*1740*/  @!P6 IMAD R22, R20, UR14, R25 ;  /* 0x0000000e1416ec24 */ /* 0x000fe2000f8e0219 */
[----:B------:R-:W3:Y:S01]  /*1750*/  @!P5 LDC.64 R14, c[0x0][0x428] ;  /* 0x00010a00ff0edb82 */ /* 0x000ee20000000a00 */
[----:B------:R-:W-:-:S07]  /*1760*/  @!P5 IMAD.X R31, RZ, RZ, RZ, P2 ;  /* 0x000000ffff1fd224 */ /* 0x000fce00010e06ff */
[----:B------:R-:W4:Y:S01]  /*1770*/  @!P3 LDC.64 R6, c[0x0][0x428] ;  /* 0x00010a00ff06bb82 */ /* 0x000f220000000a00 */
[----:B0-----:R-:W-:Y:S01]  /*1780*/  @!P6 LEA R32, P0, R24, R16, 0x2 ;  /* 0x000000101820e211 */ /* 0x001fe200078010ff */
[----:B------:R-:W-:-:S03]  /*1790*/  @!P4 IMAD.WIDE.U32 R26, R2, UR20, R26 ;  /* 0x00000014021acc25 */ /* 0x000fc6000f8e001a */
[----:B------:R-:W-:Y:S01]  /*17a0*/  @!P6 LEA.HI.X R33, R24, R17, R22, 0x2, P0 ;  /* 0x000000111821e211 */ /* 0x000fe200000f1416 */
[----:B------:R-:W-:Y:S01]  /*17b0*/  @!P5 IMAD.WIDE.U32 R30, R11, UR20, R30 ;  /* 0x000000140b1edc25 */ /* 0x000fe2000f8e001e */
[----:B------:R-:W-:-:S03]  /*17c0*/  @!P3 IADD3 R24, P0, PT, R19, UR19, RZ ;  /* 0x000000131318bc10 */ /* 0x000fc6000ff1e0ff */
[----:B------:R-:W-:Y:S02]  /*17d0*/  IMAD.MOV.U32 R16, RZ, RZ, -0x800000 ;  /* 0xff800000ff107424 */ /* 0x000fe400078e00ff */
[----:B------:R-:W-:Y:S01]  /*17e0*/  @!P3 IMAD.X R25, RZ, RZ, RZ, P0 ;  /* 0x000000ffff19b224 */ /* 0x000fe200000e06ff */
[----:B-1----:R-:W-:Y:S01]  /*17f0*/  @!P4 LEA R12, P1, R26, R12, 0x2 ;  /* 0x0000000c1a0cc211 */ /* 0x002fe200078210ff */
[----:B------:R-:W-:Y:S02]  /*1800*/  @!P4 IMAD R2, R2, UR14, R27 ;  /* 0x0000000e0202cc24 */ /* 0x000fe4000f8e021b */
[----:B------:R-:W-:Y:S01]  /*1810*/  @!P3 IMAD.WIDE.U32 R24, R0, UR20, R24 ;  /* 0x000000140018bc25 */ /* 0x000fe2000f8e0018 */
[----:B---3--:R-:W-:Y:S01]  /*1820*/  @!P5 LEA R14, P2, R30, R14, 0x2 ;  /* 0x0000000e1e0ed211 */ /* 0x008fe200078410ff */
[----:B--2---:R-:W2:Y:S01]  /*1830*/  @!P6 LDG.E R16, desc[UR10][R32.64] ;  /* 0x0000000a2010e981 */ /* 0x004ea2000c1e1900 */
[----:B------:R-:W-:Y:S01]  /*1840*/  @!P4 LEA.HI.X R13, R26, R13, R2, 0x2, P1 ;  /* 0x0000000d1a0dc211 */ /* 0x000fe200008f1402 */
[----:B------:R-:W-:Y:S01]  /*1850*/  @!P5 IMAD R22, R11, UR14, R31 ;  /* 0x0000000e0b16dc24 */ /* 0x000fe2000f8e021f */
[----:B------:R-:W-:Y:S01]  /*1860*/  MOV R2, 0xff800000 ;  /* 0xff80000000027802 */ /* 0x000fe20000000f00 */
[----:B------:R-:W-:Y:S01]  /*1870*/  @!P3 IMAD R0, R0, UR14, R25 ;  /* 0x0000000e0000bc24 */ /* 0x000fe2000f8e0219 */
[----:B----4-:R-:W-:Y:S01]  /*1880*/  @!P3 LEA R6, P0, R24, R6, 0x2 ;  /* 0x000000061806b211 */ /* 0x010fe200078010ff */
[----:B------:R-:W-:Y:S01]  /*1890*/  IMAD.MOV.U32 R11, RZ, RZ, -0x800000 ;  /* 0xff800000ff0b7424 */ /* 0x000fe200078e00ff */
[----:B------:R-:W-:-:S02]  /*18a0*/  @!P5 LEA.HI.X R15, R30, R15, R22, 0x2, P2 ;  /* 0x0000000f1e0fd211 */ /* 0x000fc400010f1416 */
[----:B------:R-:W-:Y:S01]  /*18b0*/  @!P3 LEA.HI.X R7, R24, R7, R0, 0x2, P0 ;  /* 0x000000071807b211 */ /* 0x000fe200000f1400 */
[----:B------:R-:W-:Y:S02]  /*18c0*/  IMAD.MOV.U32 R0, RZ, RZ, -0x800000 ;  /* 0xff800000ff007424 */ /* 0x000fe400078e00ff */
[----:B------:R0:W3:Y:S04]  /*18d0*/  @!P5 LDG.E R2, desc[UR10][R14.64] ;  /* 0x0000000a0e02d981 */ /* 0x0000e8000c1e1900 */
[----:B------:R1:W4:Y:S04]  /*18e0*/  @!P4 LDG.E R11, desc[UR10][R12.64] ;  /* 0x0000000a0c0bc981 */ /* 0x000328000c1e1900 */
[----:B------:R5:W4:Y:S01]  /*18f0*/  @!P3 LDG.E R0, desc[UR10][R6.64] ;  /* 0x0000000a0600b981 */ /* 0x000b22000c1e1900 */
[----:B------:R-:W5:Y:S01]  /*1900*/  S2UR UR4, SR_CgaCtaId ;  /* 0x00000000000479c3 */ /* 0x000f620000008800 */
[C---:B------:R-:W-:Y:S01]  /*1910*/  ISETP.GT.U32.AND P2, PT, R18.reuse, 0x17f, PT ;  /* 0x0000017f1200780c */ /* 0x040fe20003f44070 */
[----:B------:R-:W-:Y:S01]  /*1920*/  UMOV UR5, 0x400 ;  /* 0x0000040000057882 */ /* 0x000fe20000000000 */
[C---:B------:R-:W-:Y:S01]  /*1930*/  ISETP.GT.U32.AND P1, PT, R18.reuse, 0xff, PT ;  /* 0x000000ff1200780c */ /* 0x040fe20003f24070 */
[----:B------:R-:W-:Y:S01]  /*1940*/  IMAD.MOV.U32 R22, RZ, RZ, -0x800000 ;  /* 0xff800000ff167424 */ /* 0x000fe200078e00ff */
[C---:B------:R-:W-:Y:S01]  /*1950*/  ISETP.GT.U32.AND P0, PT, R18.reuse, 0x7f, PT ;  /* 0x0000007f1200780c */ /* 0x040fe20003f04070 */
[----:B------:R-:W-:Y:S01]  /*1960*/  IMAD.MOV.U32 R25, RZ, RZ, -0x800000 ;  /* 0xff800000ff197424 */ /* 0x000fe200078e00ff */
[C---:B------:R-:W-:Y:S01]  /*1970*/  ISETP.GT.U32.AND P3, PT, R18.reuse, 0x1ff, PT ;  /* 0x000001ff1200780c */ /* 0x040fe20003f64070 */
[----:B------:R-:W-:Y:S01]  /*1980*/  IMAD.MOV.U32 R23, RZ, RZ, -0x800000 ;  /* 0xff800000ff177424 */ /* 0x000fe200078e00ff */
[C---:B------:R-:W-:Y:S01]  /*1990*/  LOP3.LUT P4, RZ, R18.reuse, 0x380, RZ, 0xc0, !PT ;  /* 0x0000038012ff7812 */ /* 0x040fe2000788c0ff */
[----:B------:R-:W-:Y:S01]  /*19a0*/  BSSY.RECONVERGENT B1, `(.L_x_14) ;  /* 0x00001cc000017945 */ /* 0x000fe20003800200 */
[----:B------:R-:W-:-:S02]  /*19b0*/  LOP3.LUT R26, R18, 0x1f, RZ, 0xc0, !PT ;  /* 0x0000001f121a7812 */ /* 0x000fc400078ec0ff */
[----:B------:R-:W-:Y:S01]  /*19c0*/  MOV R27, 0xff800000 ;  /* 0xff800000001b7802 */ /* 0x000fe20000000f00 */
[C---:B------:R-:W-:Y:S02]  /*19d0*/  @!P2 IMAD.SHL.U32 R21, R18.reuse, 0x4, RZ ;  /* 0x000000041215a824 */ /* 0x040fe400078e00ff */
[C---:B------:R-:W-:Y:S02]  /*19e0*/  @!P1 IMAD.SHL.U32 R17, R18.reuse, 0x4, RZ ;  /* 0x0000000412119824 */ /* 0x040fe400078e00ff */
[----:B0-----:R-:W-:-:S03]  /*19f0*/  @!P0 SHF.L.U32 R14, R18, 0x2, RZ ;  /* 0x00000002120e8819 */ /* 0x001fc600000006ff */
[----:B------:R-:W-:Y:S02]  /*1a00*/  @!P1 LOP3.LUT R17, R17, 0xc, RZ, 0xc0, !PT ;  /* 0x0000000c11119812 */ /* 0x000fe400078ec0ff */
[----:B-1----:R-:W-:Y:S01]  /*1a10*/  @!P0 LOP3.LUT R13, R14, 0xc, RZ, 0xc0, !PT ;  /* 0x0000000c0e0d8812 */ /* 0x002fe200078ec0ff */
[----:B-----5:R-:W-:Y:S01]  /*1a20*/  ULEA UR4, UR4, UR5, 0x18 ;  /* 0x0000000504047291 */ /* 0x020fe2000f8ec0ff */
[----:B------:R-:W-:Y:S02]  /*1a30*/  @!P2 LOP3.LUT R7, R21, 0xc, RZ, 0xc0, !PT ;  /* 0x0000000c1507a812 */ /* 0x000fe400078ec0ff */
[----:B------:R-:W-:-:S03]  /*1a40*/  SHF.R.U32.HI R21, RZ, 0x5, R18 ;  /* 0x00000005ff157819 */ /* 0x000fc60000011612 */
[----:B------:R-:W-:Y:S01]  /*1a50*/  LEA R15, R19, UR4, 0x2 ;  /* 0x00000004130f7c11 */ /* 0x000fe2000f8e10ff */
[----:B------:R-:W-:Y:S02]  /*1a60*/  @!P2 VIADD R7, R7, UR4 ;  /* 0x000000040707ac36 */ /* 0x000fe40008000000 */
[----:B------:R-:W-:Y:S02]  /*1a70*/  @!P1 VIADD R17, R17, UR4 ;  /* 0x0000000411119c36 */ /* 0x000fe40008000000 */
[----:B------:R-:W-:Y:S02]  /*1a80*/  @!P0 VIADD R13, R13, UR4 ;  /* 0x000000040d0d8c36 */ /* 0x000fe40008000000 */
[C---:B------:R-:W-:Y:S02]  /*1a90*/  IMAD R15, R20.reuse, 0x14, R15 ;  /* 0x00000014140f7824 */ /* 0x040fe400078e020f */
[C---:B------:R-:W-:Y:S02]  /*1aa0*/  @!P2 IMAD R7, R20.reuse, 0x14, R7 ;  /* 0x000000141407a824 */ /* 0x040fe400078e0207 */
[C---:B------:R-:W-:Y:S01]  /*1ab0*/  @!P1 IMAD R6, R20.reuse, 0x14, R17 ;  /* 0x0000001414069824 */ /* 0x040fe200078e0211 */
[----:B------:R-:W-:Y:S01]  /*1ac0*/  LEA R17, R21, UR4, 0x2 ;  /* 0x0000000415117c11 */ /* 0x000fe2000f8e10ff */
[----:B------:R-:W-:Y:S01]  /*1ad0*/  @!P0 IMAD R13, R20, 0x14, R13 ;  /* 0x00000014140d8824 */ /* 0x000fe200078e020d */
[----:B------:R-:W-:-:S03]  /*1ae0*/  USHF.R.S32.HI UR4, URZ, 0x1f, UR21 ;  /* 0x0000001fff047899 */ /* 0x000fc60008011415 */
[----:B------:R-:W-:Y:S01]  /*1af0*/  IMAD R24, R26, 0x14, R17 ;  /* 0x000000141a187824 */ /* 0x000fe200078e0211 */
[----:B------:R-:W-:Y:S01]  /*1b00*/  ULOP3.LUT UR4, UR4, 0x1, URZ, 0xfc, !UPT ;  /* 0x0000000104047892 */ /* 0x000fe2000f8efcff */
[----:B--2---:R-:W-:Y:S04]  /*1b10*/  @!P3 STS [R15], R16 ;  /* 0x000000100f00b388 */ /* 0x004fe80000000800 */
[----:B---3--:R0:W-:Y:S04]  /*1b20*/  @!P2 STS [R7+0x280], R2 ;  /* 0x000280020700a388 */ /* 0x0081e80000000800 */
[----:B----4-:R1:W-:Y:S04]  /*1b30*/  @!P1 STS [R6+0x500], R11 ;  /* 0x0005000b06009388 */ /* 0x0103e80000000800 */
[----:B------:R-:W-:Y:S01]  /*1b40*/  @!P0 STS [R13+0x780], R0 ;  /* 0x000780000d008388 */ /* 0x000fe20000000800 */
[----:B------:R-:W-:Y:S08]  /*1b50*/  BAR.SYNC.DEFER_BLOCKING 0x0 ;  /* 0x0000000000007b1d */ /* 0x000ff00000010000 */
[----:B0-----:R-:W1:Y:S01]  /*1b60*/  LDC R2, c[0x0][0x434] ;  /* 0x00010d00ff027b82 */ /* 0x001e620000000800 */
[----:B------:R-:W-:Y:S04]  /*1b70*/  @!P4 LDS R27, [R24] ;  /* 0x00000000181bc984 */ /* 0x000fe80000000800 */
[----:B------:R-:W-:Y:S04]  /*1b80*/  @!P4 LDS R22, [R24+0x280] ;  /* 0x000280001816c984 */ /* 0x000fe80000000800 */
[----:B------:R-:W0:Y:S04]  /*1b90*/  @!P4 LDS R25, [R24+0x500] ;  /* 0x000500001819c984 */ /* 0x000e280000000800 */
[----:B------:R-:W2:Y:S01]  /*1ba0*/  @!P4 LDS R23, [R24+0x780] ;  /* 0x000780001817c984 */ /* 0x000ea20000000800 */
[----:B-1----:R-:W-:-:S04]  /*1bb0*/  IABS R6, R2 ;  /* 0x0000000200067213 */ /* 0x002fc80000000000 */
[----:B------:R-:W1:Y:S08]  /*1bc0*/  I2F.RP R17, R6 ;  /* 0x0000000600117306 */ /* 0x000e700000209400 */
[----:B-1----:R-:W1:Y:S01]  /*1bd0*/  MUFU.RCP R14, R17 ;  /* 0x00000011000e7308 */ /* 0x002e620000001000 */
[----:B0-----:R-:W-:Y:S02]  /*1be0*/  FMNMX3.FTZ R0, R27, R22, R25, !PT ;  /* 0x000000161b007276 */ /* 0x001fe40007810019 */
[----:B-1----:R-:W-:-:S02]  /*1bf0*/  IADD3 R14, PT, PT, R14, 0xffffffe, RZ ;  /* 0x0ffffffe0e0e7810 */ /* 0x002fc40007ffe0ff */
[----:B--2---:R-:W-:-:S03]  /*1c00*/  FMNMX.FTZ R7, R0, R23, !PT ;  /* 0x0000001700077209 */ /* 0x004fc60007810000 */
[----:B------:R0:W1:Y:S02]  /*1c10*/  F2I.FTZ.U32.TRUNC.NTZ R15, R14 ;  /* 0x0000000e000f7305 */ /* 0x000064000021f000 */
[----:B------:R-:W2:Y:S01]  /*1c20*/  SHFL.BFLY PT, R0, R7, 0x10, 0x1f ;  /* 0x0e001f0007007f89 */ /* 0x000ea200000e0000 */
[----:B0-----:R-:W-:Y:S01]  /*1c30*/  IMAD.MOV.U32 R14, RZ, RZ, RZ ;  /* 0x000000ffff0e7224 */ /* 0x001fe200078e00ff */
[----:B--2---:R-:W-:Y:S01]  /*1c40*/  FMNMX.FTZ R0, R7, R0, !PT ;  /* 0x0000000007007209 */ /* 0x004fe20007810000 */
[----:B-1----:R-:W-:-:S04]  /*1c50*/  IMAD.MOV R7, RZ, RZ, -R15 ;  /* 0x000000ffff077224 */ /* 0x002fc800078e0a0f */
[----:B------:R-:W0:Y:S01]  /*1c60*/  SHFL.BFLY PT, R13, R0, 0x8, 0x1f ;  /* 0x0d001f00000d7f89 */ /* 0x000e2200000e0000 */
[----:B------:R-:W-:Y:S01]  /*1c70*/  IMAD R12, R7, R6, RZ ;  /* 0x00000006070c7224 */ /* 0x000fe200078e02ff */
[----:B------:R-:W-:Y:S02]  /*1c80*/  IABS R7, R5 ;  /* 0x0000000500077213 */ /* 0x000fe40000000000 */
[----:B------:R-:W-:Y:S01]  /*1c90*/  LOP3.LUT R5, R5, R2, RZ, 0x3c, !PT ;  /* 0x0000000205057212 */ /* 0x000fe200078e3cff */
[----:B------:R-:W-:-:S03]  /*1ca0*/  IMAD.HI.U32 R12, R15, R12, R14 ;  /* 0x0000000c0f0c7227 */ /* 0x000fc600078e000e */
[----:B------:R-:W-:Y:S01]  /*1cb0*/  ISETP.GE.AND P1, PT, R5, RZ, PT ;  /* 0x000000ff0500720c */ /* 0x000fe20003f26270 */
[----:B------:R-:W-:-:S04]  /*1cc0*/  IMAD.MOV.U32 R17, RZ, RZ, R7 ;  /* 0x000000ffff117224 */ /* 0x000fc800078e0007 */
[----:B------:R-:W-:-:S05]  /*1cd0*/  IMAD.HI.U32 R7, R12, R17, RZ ;  /* 0x000000110c077227 */ /* 0x000fca00078e00ff */
[----:B------:R-:W-:-:S05]  /*1ce0*/  IADD3 R12, PT, PT, -R7, RZ, RZ ;  /* 0x000000ff070c7210 */ /* 0x000fca0007ffe1ff */
[----:B------:R-:W-:Y:S01]  /*1cf0*/  IMAD R17, R6, R12, R17 ;  /* 0x0000000c06117224 */ /* 0x000fe200078e0211 */
[----:B0-----:R-:W-:-:S05]  /*1d00*/  FMNMX.FTZ R13, R0, R13, !PT ;  /* 0x0000000d000d7209 */ /* 0x001fca0007810000 */
[----:B------:R-:W0:Y:S02]  /*1d10*/  SHFL.BFLY PT, R16, R13, 0x4, 0x1f ;  /* 0x0c801f000d107f89 */ /* 0x000e2400000e0000 */
[----:B0-----:R-:W-:-:S05]  /*1d20*/  FMNMX.FTZ R16, R13, R16, !PT ;  /* 0x000000100d107209 */ /* 0x001fca0007810000 */
[----:B------:R-:W0:Y:S02]  /*1d30*/  SHFL.BFLY PT, R11, R16, 0x2, 0x1f ;  /* 0x0c401f00100b7f89 */ /* 0x000e2400000e0000 */
[----:B0-----:R-:W-:-:S05]  /*1d40*/  FMNMX.FTZ R11, R16, R11, !PT ;  /* 0x0000000b100b7209 */ /* 0x001fca0007810000 */
[----:B------:R-:W0:Y:S02]  /*1d50*/  SHFL.BFLY PT, R0, R11, 0x1, 0x1f ;  /* 0x0c201f000b007f89 */ /* 0x000e2400000e0000 */
[----:B0-----:R-:W-:-:S04]  /*1d60*/  FMNMX.FTZ R0, R11, R0, !PT ;  /* 0x000000000b007209 */ /* 0x001fc80007810000 */
[----:B------:R-:W-:-:S04]  /*1d70*/  FSETP.NEU.FTZ.AND P0, PT, R0, -INF , PT ;  /* 0xff8000000000780b */ /* 0x000fc80003f1d000 */
[----:B------:R-:W-:Y:S02]  /*1d80*/  FSEL R0, R0, RZ, P0 ;  /* 0x000000ff00007208 */ /* 0x000fe40000000000 */
[----:B------:R-:W-:-:S03]  /*1d90*/  ISETP.GT.U32.AND P0, PT, R6, R17, PT ;  /* 0x000000110600720c */ /* 0x000fc60003f04070 */
[C---:B------:R-:W-:Y:S01]  /*1da0*/  FADD.FTZ R15, -R0.reuse, R27 ;  /* 0x0000001b000f7221 */ /* 0x040fe20000010100 */
[C---:B------:R-:W-:Y:S01]  /*1db0*/  FADD.FTZ R12, -R0.reuse, R22 ;  /* 0x00000016000c7221 */ /* 0x040fe20000010100 */
[C---:B------:R-:W-:Y:S01]  /*1dc0*/  FADD.FTZ R11, -R0.reuse, R25 ;  /* 0x00000019000b7221 */ /* 0x040fe20000010100 */
[----:B------:R-:W-:Y:S01]  /*1dd0*/  FADD.FTZ R13, -R0, R23 ;  /* 0x00000017000d7221 */ /* 0x000fe20000010100 */
[----:B------:R-:W-:Y:S01]  /*1de0*/  FMUL.FTZ R15, R15, 1.4426950216293334961 ;  /* 0x3fb8aa3b0f0f7820 */ /* 0x000fe20000410000 */
[----:B------:R-:W-:Y:S01]  /*1df0*/  FMUL.FTZ R12, R12, 1.4426950216293334961 ;  /* 0x3fb8aa3b0c0c7820 */ /* 0x000fe20000410000 */
[----:B------:R-:W-:Y:S01]  /*1e00*/  FMUL.FTZ R11, R11, 1.4426950216293334961 ;  /* 0x3fb8aa3b0b0b7820 */ /* 0x000fe20000410000 */
[----:B------:R-:W-:-:S03]  /*1e10*/  FMUL.FTZ R13, R13, 1.4426950216293334961 ;  /* 0x3fb8aa3b0d0d7820 */ /* 0x000fc60000410000 */
[----:B------:R-:W-:Y:S01]  /*1e20*/  MUFU.EX2 R15, R15 ;  /* 0x0000000f000f7308 */ /* 0x000fe20000000800 */
[----:B------:R-:W-:Y:S02]  /*1e30*/  @!P0 IMAD.IADD R17, R17, 0x1, -R6 ;  /* 0x0000000111118824 */ /* 0x000fe400078e0a06 */
[----:B------:R-:W-:Y:S01]  /*1e40*/  @!P0 VIADD R7, R7, 0x1 ;  /* 0x0000000107078836 */ /* 0x000fe20000000000 */
[----:B------:R-:W0:Y:S01]  /*1e50*/  MUFU.EX2 R12, R12 ;  /* 0x0000000c000c7308 */ /* 0x000e220000000800 */
[----:B------:R-:W-:Y:S02]  /*1e60*/  ISETP.NE.AND P0, PT, R2, RZ, PT ;  /* 0x000000ff0200720c */ /* 0x000fe40003f05270 */
[----:B------:R-:W-:Y:S01]  /*1e70*/  ISETP.GE.U32.AND P2, PT, R17, R6, PT ;  /* 0x000000061100720c */ /* 0x000fe20003f46070 */
[----:B------:R-:W1:Y:S04]  /*1e80*/  MUFU.EX2 R11, R11 ;  /* 0x0000000b000b7308 */ /* 0x000e680000000800 */
[----:B------:R-:W2:Y:S01]  /*1e90*/  MUFU.EX2 R13, R13 ;  /* 0x0000000d000d7308 */ /* 0x000ea20000000800 */
[----:B0-----:R-:W-:-:S07]  /*1ea0*/  FADD.FTZ R6, R15, R12 ;  /* 0x0000000c0f067221 */ /* 0x001fce0000010000 */
[----:B------:R-:W-:Y:S02]  /*1eb0*/  @P2 VIADD R7, R7, 0x1 ;  /* 0x0000000107072836 */ /* 0x000fe40000000000 */
[----:B-1----:R-:W-:Y:S02]  /*1ec0*/  FADD.FTZ R6, R6, R11 ;  /* 0x0000000b06067221 */ /* 0x002fe40000010000 */
[----:B------:R-:W0:Y:S01]  /*1ed0*/  LDC R11, c[0x0][0x3e0] ;  /* 0x0000f800ff0b7b82 */ /* 0x000e220000000800 */
[----:B------:R-:W-:Y:S01]  /*1ee0*/  @!P1 IADD3 R7, PT, PT, -R7, RZ, RZ ;  /* 0x000000ff07079210 */ /* 0x000fe20007ffe1ff */
[----:B--2---:R-:W-:Y:S01]  /*1ef0*/  FADD.FTZ R12, R6, R13 ;  /* 0x0000000d060c7221 */ /* 0x004fe20000010000 */
[----:B------:R-:W-:-:S04]  /*1f00*/  @!P0 LOP3.LUT R7, RZ, R2, RZ, 0x33, !PT ;  /* 0x00000002ff078212 */ /* 0x000fc800078e33ff */
[----:B------:R-:W1:Y:S01]  /*1f10*/  SHFL.BFLY PT, R13, R12, 0x10, 0x1f ;  /* 0x0e001f000c0d7f89 */ /* 0x000e6200000e0000 */
[----:B------:R-:W-:Y:S01]  /*1f20*/  IMAD R6, R7, UR4, RZ ;  /* 0x0000000407067c24 */ /* 0x000fe2000f8e02ff */
[----:B------:R-:W2:Y:S04]  /*1f30*/  LDCU UR4, c[0x0][0x430] ;  /* 0x00008600ff0477ac */ /* 0x000ea80008000800 */
[-C--:B------:R-:W-:Y:S02]  /*1f40*/  IABS R15, R6.reuse ;  /* 0x00000006000f7213 */ /* 0x080fe40000000000 */
[----:B------:R-:W-:Y:S02]  /*1f50*/  IABS R20, R6 ;  /* 0x0000000600147213 */ /* 0x000fe40000000000 */
[----:B------:R-:W3:Y:S01]  /*1f60*/  I2F.RP R19, R15 ;  /* 0x0000000f00137306 */ /* 0x000ee20000209400 */
[----:B------:R-:W-:-:S02]  /*1f70*/  ISETP.NE.AND P5, PT, R6, RZ, PT ;  /* 0x000000ff0600720c */ /* 0x000fc40003fa5270 */
[----:B------:R-:W-:Y:S02]  /*1f80*/  IADD3 R20, PT, PT, RZ, -R20, RZ ;  /* 0x80000014ff147210 */ /* 0x000fe40007ffe0ff */
[----:B0-----:R-:W-:-:S04]  /*1f90*/  IABS R5, R11 ;  /* 0x0000000b00057213 */ /* 0x001fc80000000000 */
[----:B------:R-:W0:Y:S01]  /*1fa0*/  I2F.RP R16, R5 ;  /* 0x0000000500107306 */ /* 0x000e220000209400 */
[----:B-1----:R-:W-:-:S05]  /*1fb0*/  FADD.FTZ R13, R12, R13 ;  /* 0x0000000d0c0d7221 */ /* 0x002fca0000010000 */
[----:B------:R-:W1:Y:S02]  /*1fc0*/  SHFL.BFLY PT, R14, R13, 0x8, 0x1f ;  /* 0x0d001f000d0e7f89 */ /* 0x000e6400000e0000 */
[----:B---3--:R-:W3:Y:S08]  /*1fd0*/  MUFU.RCP R36, R19 ;  /* 0x0000001300247308 */ /* 0x008ef00000001000 */
[----:B0-----:R-:W0:Y:S01]  /*1fe0*/  MUFU.RCP R32, R16 ;  /* 0x0000001000207308 */ /* 0x001e220000001000 */
[----:B---3--:R-:W-:-:S07]  /*1ff0*/  VIADD R36, R36, 0xffffffe ;  /* 0x0ffffffe24247836 */ /* 0x008fce0000000000 */
[----:B------:R-:W3:Y:S01]  /*2000*/  F2I.FTZ.U32.TRUNC.NTZ R37, R36 ;  /* 0x0000002400257305 */ /* 0x000ee2000021f000 */
[----:B-1----:R-:W-:Y:S01]  /*2010*/  FADD.FTZ R14, R13, R14 ;  /* 0x0000000e0d0e7221 */ /* 0x002fe20000010000 */
[----:B0-----:R-:W-:-:S04]  /*2020*/  VIADD R32, R32, 0xffffffe ;  /* 0x0ffffffe20207836 */ /* 0x001fc80000000000 */
[----:B------:R-:W0:Y:S02]  /*2030*/  SHFL.BFLY PT, R17, R14, 0x4, 0x1f ;  /* 0x0c801f000e117f89 */ /* 0x000e2400000e0000 */
[----:B------:R-:W1:Y:S01]  /*2040*/  F2I.FTZ.U32.TRUNC.NTZ R33, R32 ;  /* 0x0000002000217305 */ /* 0x000e62000021f000 */
[--C-:B---3--:R-:W-:Y:S02]  /*2050*/  IMAD.MOV R30, RZ, RZ, -R37.reuse ;  /* 0x000000ffff1e7224 */ /* 0x108fe400078e0a25 */
[----:B------:R-:W-:Y:S02]  /*2060*/  IMAD.MOV.U32 R36, RZ, RZ, RZ ;  /* 0x000000ffff247224 */ /* 0x000fe400078e00ff */
[----:B------:R-:W-:Y:S01]  /*2070*/  IMAD R30, R30, R15, RZ ;  /* 0x0000000f1e1e7224 */ /* 0x000fe200078e02ff */
[----:B-1----:R-:W-:Y:S01]  /*2080*/  IADD3 R12, PT, PT, RZ, -R33, RZ ;  /* 0x80000021ff0c7210 */ /* 0x002fe20007ffe0ff */
[----:B------:R-:W-:Y:S02]  /*2090*/  IMAD.MOV.U32 R32, RZ, RZ, RZ ;  /* 0x000000ffff207224 */ /* 0x000fe400078e00ff */
[----:B------:R-:W-:-:S04]  /*20a0*/  IMAD.HI.U32 R30, R37, R30, R36 ;  /* 0x0000001e251e7227 */ /* 0x000fc800078e0024 */
[----:B0-----:R-:W-:Y:S01]  /*20b0*/  FADD.FTZ R17, R14, R17 ;  /* 0x000000110e117221 */ /* 0x001fe20000010000 */
[----:B------:R-:W-:Y:S02]  /*20c0*/  IMAD R13, R12, R5, RZ ;  /* 0x000000050c0d7224 */ /* 0x000fe400078e02ff */
[----:B------:R-:W-:Y:S02]  /*20d0*/  VIADD R12, R15, UR17 ;  /* 0x000000110f0c7c36 */ /* 0x000fe40008000000 */
[----:B------:R-:W0:Y:S01]  /*20e0*/  SHFL.BFLY PT, R16, R17, 0x2, 0x1f ;  /* 0x0c401f0011107f89 */ /* 0x000e2200000e0000 */
[----:B------:R-:W-:Y:S02]  /*20f0*/  IMAD.HI.U32 R14, R33, R13, R32 ;  /* 0x0000000d210e7227 */ /* 0x000fe400078e0020 */
[----:B------:R-:W-:-:S05]  /*2100*/  IABS R13, R12 ;  /* 0x0000000c000d7213 */ /* 0x000fca0000000000 */
[----:B------:R-:W-:-:S04]  /*2110*/  IMAD.HI.U32 R30, R30, R13, RZ ;  /* 0x0000000d1e1e7227 */ /* 0x000fc800078e00ff */
[----:B------:R-:W-:Y:S02]  /*2120*/  IMAD R20, R30, R20, R13 ;  /* 0x000000141e147224 */ /* 0x000fe400078e020d */
[----:B------:R-:W-:-:S03]  /*2130*/  IMAD.HI.U32 R19, R14, R13, RZ ;  /* 0x0000000d0e137227 */ /* 0x000fc600078e00ff */
[----:B------:R-:W-:Y:S01]  /*2140*/  ISETP.GT.U32.AND P3, PT, R15, R20, PT ;  /* 0x000000140f00720c */ /* 0x000fe20003f64070 */
[----:B------:R-:W-:-:S04]  /*2150*/  IMAD.MOV R14, RZ, RZ, -R19 ;  /* 0x000000ffff0e7224 */ /* 0x000fc800078e0a13 */
[----:B------:R-:W-:Y:S02]  /*2160*/  IMAD R14, R5, R14, R13 ;  /* 0x0000000e050e7224 */ /* 0x000fe400078e020d */
[----:B0-----:R-:W-:Y:S01]  /*2170*/  FADD.FTZ R16, R17, R16 ;  /* 0x0000001011107221 */ /* 0x001fe20000010000 */
[----:B------:R-:W0:Y:S02]  /*2180*/  LDC.U8 R13, c[0x0][0x549] ;  /* 0x00015240ff0d7b82 */ /* 0x000e240000000000 */
[----:B------:R-:W-:Y:S02]  /*2190*/  ISETP.GT.U32.AND P1, PT, R5, R14, PT ;  /* 0x0000000e0500720c */ /* 0x000fe40003f24070 */
[----:B------:R-:W1:Y:S01]  /*21a0*/  SHFL.BFLY PT, R17, R16, 0x1, 0x1f ;  /* 0x0c201f0010117f89 */ /* 0x000e6200000e0000 */
[----:B------:R-:W-:Y:S01]  /*21b0*/  @!P3 IMAD.IADD R20, R20, 0x1, -R15 ;  /* 0x000000011414b824 */ /* 0x000fe200078e0a0f */
[----:B------:R-:W-:-:S04]  /*21c0*/  @!P3 IADD3 R30, PT, PT, R30, 0x1, RZ ;  /* 0x000000011e1eb810 */ /* 0x000fc80007ffe0ff */
[-C--:B------:R-:W-:Y:S02]  /*21d0*/  ISETP.GE.U32.AND P2, PT, R20, R15.reuse, PT ;  /* 0x0000000f1400720c */ /* 0x080fe40003f46070 */
[C---:B------:R-:W-:Y:S02]  /*21e0*/  LOP3.LUT R20, R12.reuse, R15, RZ, 0x3c, !PT ;  /* 0x0000000f0c147212 */ /* 0x040fe400078e3cff */
[----:B------:R-:W-:Y:S01]  /*21f0*/  LOP3.LUT R12, R12, R11, RZ, 0x3c, !PT ;  /* 0x0000000b0c0c7212 */ /* 0x000fe200078e3cff */
[----:B------:R-:W-:Y:S01]  /*2200*/  @!P1 IMAD.IADD R14, R14, 0x1, -R5 ;  /* 0x000000010e0e9824 */ /* 0x000fe200078e0a05 */
[----:B------:R-:W-:Y:S01]  /*2210*/  ISETP.GE.AND P0, PT, R20, RZ, PT ;  /* 0x000000ff1400720c */ /* 0x000fe20003f06270 */
[----:B------:R-:W-:Y:S01]  /*2220*/  @!P1 VIADD R19, R19, 0x1 ;  /* 0x0000000113139836 */ /* 0x000fe20000000000 */
[----:B------:R-:W-:Y:S01]  /*2230*/  ISETP.GE.AND P3, PT, R12, RZ, PT ;  /* 0x000000ff0c00720c */ /* 0x000fe20003f66270 */
[----:B------:R-:W-:Y:S01]  /*2240*/  IMAD.MOV.U32 R20, RZ, RZ, 0x7f800000 ;  /* 0x7f800000ff147424 */ /* 0x000fe200078e00ff */
[----:B------:R-:W-:-:S02]  /*2250*/  ISETP.GE.U32.AND P4, PT, R14, R5, PT ;  /* 0x000000050e00720c */ /* 0x000fc40003f86070 */
[----:B------:R-:W-:Y:S01]  /*2260*/  ISETP.NE.AND P1, PT, R11, RZ, PT ;  /* 0x000000ff0b00720c */ /* 0x000fe20003f25270 */
[----:B------:R-:W-:Y:S02]  /*2270*/  @P2 VIADD R30, R30, 0x1 ;  /* 0x000000011e1e2836 */ /* 0x000fe40000000000 */
[----:B-1----:R-:W-:-:S04]  /*2280*/  FADD.FTZ R17, R16, R17 ;  /* 0x0000001110117221 */ /* 0x002fc80000010000 */
[----:B------:R-:W-:Y:S02]  /*2290*/  @!P0 IADD3 R30, PT, PT, -R30, RZ, RZ ;  /* 0x000000ff1e1e8210 */ /* 0x000fe40007ffe1ff */
[----:B0-----:R-:W-:Y:S02]  /*22a0*/  ISETP.NE.AND P0, PT, R13, RZ, PT ;  /* 0x000000ff0d00720c */ /* 0x001fe40003f05270 */
[----:B------:R-:W-:Y:S01]  /*22b0*/  FSETP.NE.FTZ.AND P2, PT, R17, RZ, PT ;  /* 0x000000ff1100720b */ /* 0x000fe20003f55000 */
[----:B------:R-:W-:Y:S01]  /*22c0*/  @P4 VIADD R19, R19, 0x1 ;  /* 0x0000000113134836 */ /* 0x000fe20000000000 */
[----:B------:R-:W-:Y:S02]  /*22d0*/  ISETP.NE.AND P4, PT, R7, RZ, PT ;  /* 0x000000ff0700720c */ /* 0x000fe40003f85270 */
[----:B------:R-:W-:Y:S01]  /*22e0*/  @!P5 LOP3.LUT R30, RZ, R15, RZ, 0x33, !PT ;  /* 0x0000000fff1ed212 */ /* 0x000fe200078e33ff */
[----:B------:R-:W-:Y:S01]  /*22f0*/  @!P3 IMAD.MOV R19, RZ, RZ, -R19 ;  /* 0x000000ffff13b224 */ /* 0x000fe200078e0a13 */
[----:B------:R-:W-:-:S02]  /*2300*/  @!P1 LOP3.LUT R19, RZ, R11, RZ, 0x33, !PT ;  /* 0x0000000bff139212 */ /* 0x000fc400078e33ff */
[----:B------:R-:W-:Y:S02]  /*2310*/  LOP3.LUT P1, RZ, R18, 0x39f, RZ, 0xc0, !PT ;  /* 0x0000039f12ff7812 */ /* 0x000fe4000782c0ff */
[----:B------:R-:W-:Y:S02]  /*2320*/  SEL R14, R2, 0x1, !P0 ;  /* 0x00000001020e7807 */ /* 0x000fe40004000000 */
[----:B------:R-:W-:Y:S01]  /*2330*/  SEL R12, RZ, 0x1, !P4 ;  /* 0x00000001ff0c7807 */ /* 0x000fe20006000000 */
[----:B------:R-:W0:Y:S01]  /*2340*/  @P2 MUFU.LG2 R17, R17 ;  /* 0x0000001100112308 */ /* 0x000e220000000c00 */
[----:B------:R-:W-:Y:S02]  /*2350*/  SHF.R.S32.HI R7, RZ, 0x1f, R6 ;  /* 0x0000001fff077819 */ /* 0x000fe40000011406 */
[----:B------:R-:W-:Y:S02]  /*2360*/  ISETP.LT.U32.AND P0, PT, R28, R30, PT ;  /* 0x0000001e1c00720c */ /* 0x000fe40003f01070 */
[----:B------:R-:W-:-:S02]  /*2370*/  SHF.R.S32.HI R5, RZ, 0x1f, R30 ;  /* 0x0000001fff057819 */ /* 0x000fc4000001141e */
[----:B------:R-:W-:Y:S01]  /*2380*/  LOP3.LUT R12, R7, R12, RZ, 0xfc, !PT ;  /* 0x0000000c070c7212 */ /* 0x000fe200078efcff */
[----:B--2---:R-:W-:Y:S01]  /*2390*/  IMAD R7, R2, UR4, RZ ;  /* 0x0000000402077c24 */ /* 0x004fe2000f8e02ff */
[----:B------:R-:W-:Y:S01]  /*23a0*/  ISETP.LT.AND.EX P0, PT, R29, R5, PT, P0 ;  /* 0x000000051d00720c */ /* 0x000fe20003f01300 */
[----:B------:R-:W-:Y:S02]  /*23b0*/  IMAD R5, R19, R14, RZ ;  /* 0x0000000e13057224 */ /* 0x000fe400078e02ff */
[----:B------:R-:W-:Y:S01]  /*23c0*/  IMAD R6, R6, R7, RZ ;  /* 0x0000000706067224 */ /* 0x000fe200078e02ff */
[----:B------:R-:W-:Y:S01]  /*23d0*/  SEL R7, R28, R30, P0 ;  /* 0x0000001e1c077207 */ /* 0x000fe20000000000 */
[----:B------:R-:W-:Y:S02]  /*23e0*/  IMAD R5, R12, R5, RZ ;  /* 0x000000050c057224 */ /* 0x000fe400078e02ff */
[----:B0-----:R-:W-:Y:S01]  /*23f0*/  @P2 FFMA.FTZ R20, R17, 0.69314718246459960938, R0 ;  /* 0x3f31721811142823 */ /* 0x001fe20000010000 */
[----:B------:R-:W-:Y:S06]  /*2400*/  @P1 BRA `(.L_x_15) ;  /* 0x0000001000941947 */ /* 0x000fec0003800000 */
[----:B------:R-:W0:Y:S02]  /*2410*/  LDCU.U8 UR4, c[0x0][0x548] ;  /* 0x0000a900ff0477ac */ /* 0x000e240008000000 */
[----:B0-----:R-:W-:-:S09]  /*2420*/  UISETP.NE.AND UP0, UPT, UR4, URZ, UPT ;  /* 0x000000ff0400728c */ /* 0x001fd2000bf05270 */
[----:B------:R-:W-:Y:S05]  /*2430*/  BRA.U !UP0, `(.L_x_16) ;  /* 0x0000001108787547 */ /* 0x000fea000b800000 */
[----:B------:R-:W-:Y:S01]  /*2440*/  VIADD R30, R21, UR19 ;  /* 0x00000013151e7c36 */ /* 0x000fe20008000000 */
[----:B------:R-:W-:Y:S02]  /*2450*/  ISETP.LT.U32.AND P0, PT, R11, 0x1, PT ;  /* 0x000000010b00780c */ /* 0x000fe40003f01070 */
[----:B------:R-:W-:Y:S02]  /*2460*/  SHF.R.S32.HI R0, RZ, 0x1f, R11 ;  /* 0x0000001fff007819 */ /* 0x000fe4000001140b */
[----:B------:R-:W-:Y:S02]  /*2470*/  ISETP.GE.AND P1, PT, R30, UR20, PT ;  /* 0x000000141e007c0c */ /* 0x000fe4000bf26270 */
[----:B------:R-:W-:-:S04]  /*2480*/  ISETP.LT.AND.EX P0, PT, R0, RZ, PT, P0 ;  /* 0x000000ff0000720c */ /* 0x000fc80003f01300 */
[----:B------:R-:W-:Y:S02]  /*2490*/  SEL R11, R11, 0x1, P0 ;  /* 0x000000010b0b7807 */ /* 0x000fe40000000000 */
[----:B------:R-:W-:-:S05]  /*24a0*/  SEL R0, R0, RZ, P0 ;  /* 0x000000ff00007207 */ /* 0x000fca0000000000 */
[----:B------:R-:W-:Y:S05]  /*24b0*/  @P1 BRA `(.L_x_15) ;  /* 0x0000001000681947 */ /* 0x000fea0003800000 */
[C---:B------:R-:W-:Y:S01]  /*24c0*/  IADD3 R2, P1, PT, R11.reuse, 0x1, RZ ;  /* 0x000000010b027810 */ /* 0x040fe20007f3e0ff */
[----:B------:R-:W-:Y:S01]  /*24d0*/  USHF.R.S32.HI UR4, URZ, 0x1f, UR18 ;  /* 0x0000001fff047899 */ /* 0x000fe20008011412 */
[----:B------:R-:W-:Y:S02]  /*24e0*/  IMAD R14, R0, UR18, RZ ;  /* 0x00000012000e7c24 */ /* 0x000fe4000f8e02ff */
[----:B------:R-:W-:Y:S01]  /*24f0*/  ISETP.GE.U32.AND P0, PT, R2, 0x3, PT ;  /* 0x000000030200780c */ /* 0x000fe20003f06070 */
[----:B------:R-:W-:Y:S01]  /*2500*/  IMAD.WIDE.U32 R12, R11, UR18, RZ ;  /* 0x000000120b0c7c25 */ /* 0x000fe2000f8e00ff */
[----:B------:R-:W-:-:S03]  /*2510*/  IADD3.X R2, PT, PT, RZ, R0, RZ, P1, !PT ;  /* 0x00000000ff027210 */ /* 0x000fc60000ffe4ff */
[----:B------:R-:W-:Y:S01]  /*2520*/  IMAD R15, R11, UR4, R14 ;  /* 0x000000040b0f7c24 */ /* 0x000fe2000f8e020e */
[----:B------:R-:W-:-:S04]  /*2530*/  ISETP.GE.U32.AND.EX P0, PT, R2, RZ, PT, P0 ;  /* 0x000000ff0200720c */ /* 0x000fc80003f06100 */
[----:B------:R-:W-:Y:S02]  /*2540*/  IADD3 R15, PT, PT, R13, R15, RZ ;  /* 0x0000000f0d0f7210 */ /* 0x000fe40007ffe0ff */
[----:B------:R-:W-:Y:S02]  /*2550*/  SEL R32, R11, RZ, !P0 ;  /* 0x000000ff0b207207 */ /* 0x000fe40004000000 */
[----:B------:R-:W-:-:S03]  /*2560*/  SEL R13, R0, RZ, !P0 ;  /* 0x000000ff000d7207 */ /* 0x000fc60004000000 */
[-C--:B------:R-:W-:Y:S02]  /*2570*/  IMAD R0, R15, R32.reuse, RZ ;  /* 0x000000200f007224 */ /* 0x080fe400078e02ff */
[----:B------:R-:W-:-:S04]  /*2580*/  IMAD.WIDE.U32 R32, R12, R32, RZ ;  /* 0x000000200c207225 */ /* 0x000fc800078e00ff */
[----:B------:R-:W-:-:S05]  /*2590*/  IMAD R13, R13, R12, R0 ;  /* 0x0000000c0d0d7224 */ /* 0x000fca00078e0200 */
[----:B------:R-:W-:-:S04]  /*25a0*/  IADD3 R13, PT, PT, R33, R13, RZ ;  /* 0x0000000d210d7210 */ /* 0x000fc80007ffe0ff */
[----:B------:R-:W-:-:S13]  /*25b0*/  ISETP.NE.U32.AND P0, PT, R13, RZ, PT ;  /* 0x000000ff0d00720c */ /* 0x000fda0003f05070 */
[----:B------:R-:W-:Y:S05]  /*25c0*/  @P0 BRA `(.L_x_17) ;  /* 0x00000000005c0947 */ /* 0x000fea0003800000 */
[----:B------:R-:W0:Y:S01]  /*25d0*/  I2F.U32.RP R2, R32 ;  /* 0x0000002000027306 */ /* 0x000e220000209000 */
[----:B------:R-:W-:Y:S01]  /*25e0*/  ISETP.NE.U32.AND P0, PT, R32, RZ, PT ;  /* 0x000000ff2000720c */ /* 0x000fe20003f05070 */
[----:B------:R-:W-:-:S06]  /*25f0*/  HFMA2 R31, -RZ, RZ, 0, 0 ;  /* 0x00000000ff1f7431 */ /* 0x000fcc00000001ff */
[----:B0-----:R-:W0:Y:S02]  /*2600*/  MUFU.RCP R12, R2 ;  /* 0x00000002000c7308 */ /* 0x001e240000001000 */
[----:B0-----:R-:W-:-:S06]  /*2610*/  IADD3 R12, PT, PT, R12, 0xffffffe, RZ ;  /* 0x0ffffffe0c0c7810 */ /* 0x001fcc0007ffe0ff */
        /* <DEDUP_REMOVED lines=13> */
[----:B------:R-:W-:-:S05]  /*26f0*/  @!P0 LOP3.LUT R0, RZ, R32, RZ, 0x33, !PT ;  /* 0x00000020ff008212 */ /* 0x000fca00078e33ff */
[----:B------:R-:W-:-:S04]  /*2700*/  IMAD.MOV R13, RZ, RZ, -R0 ;  /* 0x000000ffff0d7224 */ /* 0x000fc800078e0a00 */
[----:B------:R-:W-:Y:S01]  /*2710*/  IMAD R2, R32, R13, R30 ;  /* 0x0000000d20027224 */ /* 0x000fe200078e021e */
[----:B------:R-:W-:Y:S01]  /*2720*/  MOV R30, R0 ;  /* 0x00000000001e7202 */ /* 0x000fe20000000f00 */
[----:B------:R-:W-:Y:S06]  /*2730*/  BRA `(.L_x_18) ;  /* 0x0000000000247947 */ /* 0x000fec0003800000 */
.L_x_17:
[----:B------:R-:W-:Y:S01]  /*2740*/  IMAD.MOV.U32 R16, RZ, RZ, R30 ;  /* 0x000000ffff107224 */ /* 0x000fe200078e001e */
[----:B------:R-:W-:Y:S01]  /*2750*/  MOV R15, RZ ;  /* 0x000000ff000f7202 */ /* 0x000fe20000000f00 */
[----:B------:R-:W-:Y:S01]  /*2760*/  IMAD.MOV.U32 R14, RZ, RZ, R32 ;  /* 0x000000ffff0e7224 */ /* 0x000fe200078e0020 */
[----:B------:R-:W-:Y:S02]  /*2770*/  MOV R12, 0x2790 ;  /* 0x00002790000c7802 */ /* 0x000fe40000000f00 */
[----:B------:R-:W-:Y:S05]  /*2780*/  CALL.REL.NOINC `($__internal_0_$__cuda_sm20_div_s64) ;  /* 0x00000020005c7944 */ /* 0x000fea0003c00000 */
[----:B------:R-:W-:Y:S02]  /*2790*/  IADD3 R13, PT, PT, -R0, RZ, RZ ;  /* 0x000000ff000d7210 */ /* 0x000fe40007ffe1ff */
[----:B------:R-:W-:-:S03]  /*27a0*/  MOV R31, R15 ;  /* 0x0000000f001f7202 */ /* 0x000fc60000000f00 */
[----:B------:R-:W-:Y:S01]  /*27b0*/  IMAD R2, R32, R13, R30 ;  /* 0x0000000d20027224 */ /* 0x000fe200078e021e */
[----:B------:R-:W-:-:S07]  /*27c0*/  MOV R30, R0 ;  /* 0x00000000001e7202 */ /* 0x000fce0000000f00 */
.L_x_18:
[----:B------:R-:W-:Y:S01]  /*27d0*/  IABS R14, UR18 ;  /* 0x00000012000e7c13 */ /* 0x000fe20008000000 */
[----:B------:R-:W-:Y:S01]  /*27e0*/  IMAD R3, R3, R10, RZ ;  /* 0x0000000a03037224 */ /* 0x000fe200078e02ff */
[----:B------:R-:W-:Y:S01]  /*27f0*/  IABS R12, R2 ;  /* 0x00000002000c7213 */ /* 0x000fe20000000000 */
[----:B------:R-:W-:Y:S01]  /*2800*/  BSSY.RECONVERGENT B0, `(.L_x_19) ;  /* 0x0000040000007945 */ /* 0x000fe20003800200 */
[----:B------:R-:W0:Y:S01]  /*2810*/  I2F.RP R15, R14 ;  /* 0x0000000e000f7306 */ /* 0x000e220000209400 */
[----:B------:R-:W-:Y:S01]  /*2820*/  IABS R0, UR18 ;  /* 0x0000001200007c13 */ /* 0x000fe20008000000 */
[----:B------:R-:W-:-:S04]  /*2830*/  IMAD R3, R9, R4, R3 ;  /* 0x0000000409037224 */ /* 0x000fc800078e0203 */
[----:B------:R-:W-:Y:S02]  /*2840*/  IMAD.MOV R0, RZ, RZ, -R0 ;  /* 0x000000ffff007224 */ /* 0x000fe400078e0a00 */
[----:B0-----:R-:W0:Y:S02]  /*2850*/  MUFU.RCP R16, R15 ;  /* 0x0000000f00107308 */ /* 0x001e240000001000 */
[----:B0-----:R-:W-:-:S06]  /*2860*/  VIADD R16, R16, 0xffffffe ;  /* 0x0ffffffe10107836 */ /* 0x001fcc0000000000 */
[----:B------:R-:W0:Y:S02]  /*2870*/  F2I.FTZ.U32.TRUNC.NTZ R17, R16 ;  /* 0x0000001000117305 */ /* 0x000e24000021f000 */
[----:B0-----:R-:W-:Y:S01]  /*2880*/  IMAD.MOV R13, RZ, RZ, -R17 ;  /* 0x000000ffff0d7224 */ /* 0x001fe200078e0a11 */
[----:B------:R-:W-:-:S03]  /*2890*/  MOV R16, RZ ;  /* 0x000000ff00107202 */ /* 0x000fc60000000f00 */
[----:B------:R-:W-:-:S04]  /*28a0*/  IMAD R13, R13, R14, RZ ;  /* 0x0000000e0d0d7224 */ /* 0x000fc800078e02ff */
[----:B------:R-:W-:-:S04]  /*28b0*/  IMAD.HI.U32 R13, R17, R13, R16 ;  /* 0x0000000d110d7227 */ /* 0x000fc800078e0010 */
[----:B------:R-:W-:-:S04]  /*28c0*/  IMAD.WIDE.U32 R16, R9, R10, RZ ;  /* 0x0000000a09107225 */ /* 0x000fc800078e00ff */
[----:B------:R-:W-:-:S04]  /*28d0*/  IMAD.HI.U32 R13, R13, R12, RZ ;  /* 0x0000000c0d0d7227 */ /* 0x000fc800078e00ff */
[----:B------:R-:W-:Y:S01]  /*28e0*/  IMAD R15, R13, R0, R12 ;  /* 0x000000000d0f7224 */ /* 0x000fe200078e020c */
[----:B------:R-:W-:Y:S01]  /*28f0*/  LOP3.LUT R0, R2, UR18, RZ, 0x3c, !PT ;  /* 0x0000001202007c12 */ /* 0x000fe2000f8e3cff */
[----:B------:R-:W-:Y:S02]  /*2900*/  IMAD.IADD R3, R17, 0x1, R3 ;  /* 0x0000000111037824 */ /* 0x000fe400078e0203 */
[-C--:B------:R-:W-:Y:S01]  /*2910*/  IMAD.WIDE.U32 R32, R16, R34.reuse, RZ ;  /* 0x0000002210207225 */ /* 0x080fe200078e00ff */
[----:B------:R-:W-:Y:S02]  /*2920*/  ISETP.GT.U32.AND P1, PT, R14, R15, PT ;  /* 0x0000000f0e00720c */ /* 0x000fe40003f24070 */
[----:B------:R-:W-:Y:S01]  /*2930*/  ISETP.GE.AND P0, PT, R0, RZ, PT ;  /* 0x000000ff0000720c */ /* 0x000fe20003f06270 */
[----:B------:R-:W-:-:S04]  /*2940*/  IMAD R3, R3, R34, RZ ;  /* 0x0000002203037224 */ /* 0x000fc800078e02ff */
[----:B------:R-:W-:-:S06]  /*2950*/  IMAD R3, R35, R16, R3 ;  /* 0x0000001023037224 */ /* 0x000fcc00078e0203 */
[-C--:B------:R-:W-:Y:S02]  /*2960*/  @!P1 IADD3 R15, PT, PT, R15, -R14.reuse, RZ ;  /* 0x8000000e0f0f9210 */ /* 0x080fe40007ffe0ff */
[----:B------:R-:W-:Y:S02]  /*2970*/  @!P1 IADD3 R13, PT, PT, R13, 0x1, RZ ;  /* 0x000000010d0d9810 */ /* 0x000fe40007ffe0ff */
[----:B------:R-:W-:Y:S02]  /*2980*/  ISETP.GE.U32.AND P2, PT, R15, R14, PT ;  /* 0x0000000e0f00720c */ /* 0x000fe40003f46070 */
[----:B------:R-:W-:-:S11]  /*2990*/  ISETP.NE.AND P1, PT, RZ, UR18, PT ;  /* 0x00000012ff007c0c */ /* 0x000fd6000bf25270 */
[----:B------:R-:W-:-:S05]  /*29a0*/  @P2 VIADD R13, R13, 0x1 ;  /* 0x000000010d0d2836 */ /* 0x000fca0000000000 */
[----:B------:R-:W-:Y:S01]  /*29b0*/  MOV R4, R13 ;  /* 0x0000000d00047202 */ /* 0x000fe20000000f00 */
[----:B------:R-:W-:-:S03]  /*29c0*/  IMAD.IADD R13, R33, 0x1, R3 ;  /* 0x00000001210d7824 */ /* 0x000fc600078e0203 */
[----:B------:R-:W-:Y:S02]  /*29d0*/  @!P0 IADD3 R4, PT, PT, -R4, RZ, RZ ;  /* 0x000000ff04048210 */ /* 0x000fe40007ffe1ff */
[----:B------:R-:W-:Y:S02]  /*29e0*/  LOP3.LUT R0, R31, R13, RZ, 0xfc, !PT ;  /* 0x0000000d1f007212 */ /* 0x000fe400078efcff */
[----:B------:R-:W-:Y:S02]  /*29f0*/  @!P1 LOP3.LUT R4, RZ, UR18, RZ, 0x33, !PT ;  /* 0x00000012ff049c12 */ /* 0x000fe4000f8e33ff */
[----:B------:R-:W-:Y:S02]  /*2a00*/  ISETP.NE.U32.AND P0, PT, R0, RZ, PT ;  /* 0x000000ff0000720c */ /* 0x000fe40003f05070 */
[----:B------:R-:W-:-:S05]  /*2a10*/  IADD3 R3, PT, PT, -R4, RZ, RZ ;  /* 0x000000ff04037210 */ /* 0x000fca0007ffe1ff */
[----:B------:R-:W-:-:S06]  /*2a20*/  IMAD R3, R3, UR18, R2 ;  /* 0x0000001203037c24 */ /* 0x000fcc000f8e0202 */
[----:B------:R-:W-:Y:S05]  /*2a30*/  @P0 BRA `(.L_x_20) ;  /* 0x0000000000540947 */ /* 0x000fea0003800000 */
[----:B------:R-:W0:Y:S01]  /*2a40*/  I2F.U32.RP R2, R32 ;  /* 0x0000002000027306 */ /* 0x000e220000209000 */
[----:B------:R-:W-:-:S07]  /*2a50*/  ISETP.NE.U32.AND P0, PT, R32, RZ, PT ;  /* 0x000000ff2000720c */ /* 0x000fce0003f05070 */
        /* <DEDUP_REMOVED lines=15> */
[----:B------:R-:W-:-:S04]  /*2b50*/  @!P0 LOP3.LUT R0, RZ, R32, RZ, 0x33, !PT ;  /* 0x00000020ff008212 */ /* 0x000fc800078e33ff */
[----:B------:R-:W-:-:S05]  /*2b60*/  IADD3 R31, PT, PT, -R0, RZ, RZ ;  /* 0x000000ff001f7210 */ /* 0x000fca0007ffe1ff */
[----:B------:R-:W-:Y:S01]  /*2b70*/  IMAD R31, R32, R31, R30 ;  /* 0x0000001f201f7224 */ /* 0x000fe200078e021e */
[----:B------:R-:W-:Y:S05]  /*2b80*/  BRA `(.L_x_21) ;  /* 0x00000000001c7947 */ /* 0x000fea0003800000 */
.L_x_20:
[----:B------:R-:W-:Y:S01]  /*2b90*/  IMAD.MOV.U32 R16, RZ, RZ, R30 ;  /* 0x000000ffff107224 */ /* 0x000fe200078e001e */
[----:B------:R-:W-:Y:S01]  /*2ba0*/  MOV R15, R31 ;  /* 0x0000001f000f7202 */ /* 0x000fe20000000f00 */
[----:B------:R-:W-:Y:S01]  /*2bb0*/  IMAD.MOV.U32 R14, RZ, RZ, R32 ;  /* 0x000000ffff0e7224 */ /* 0x000fe200078e0020 */
[----:B------:R-:W-:Y:S02]  /*2bc0*/  MOV R12, 0x2be0 ;  /* 0x00002be0000c7802 */ /* 0x000fe40000000f00 */
[----:B------:R-:W-:Y:S05]  /*2bd0*/  CALL.REL.NOINC `($__internal_0_$__cuda_sm20_div_s64) ;  /* 0x0000001c00487944 */ /* 0x000fea0003c00000 */
[----:B------:R-:W-:-:S05]  /*2be0*/  IADD3 R31, PT, PT, -R0, RZ, RZ ;  /* 0x000000ff001f7210 */ /* 0x000fca0007ffe1ff */
[----:B------:R-:W-:Y:S02]  /*2bf0*/  IMAD R31, R31, R32, R30 ;  /* 0x000000201f1f7224 */ /* 0x000fe400078e021e */
.L_x_21:
[----:B------:R-:W-:Y:S05]  /*2c00*/  BSYNC.RECONVERGENT B0 ;  /* 0x0000000000007941 */ /* 0x000fea0003800200 */
.L_x_19:
[----:B------:R-:W-:Y:S01]  /*2c10*/  IABS R16, R10 ;  /* 0x0000000a00107213 */ /* 0x000fe20000000000 */
[----:B------:R-:W0:Y:S01]  /*2c20*/  LDCU.U8 UR8, c[0x0][0x549] ;  /* 0x0000a920ff0877ac */ /* 0x000e220008000000 */
[----:B------:R-:W-:Y:S02]  /*2c30*/  IABS R15, R9 ;  /* 0x00000009000f7213 */ /* 0x000fe40000000000 */
[----:B------:R-:W1:Y:S01]  /*2c40*/  I2F.U32.RP R2, R16 ;  /* 0x0000001000027306 */ /* 0x000e620000209000 */
[----:B------:R-:W-:Y:S01]  /*2c50*/  IABS R14, R8 ;  /* 0x00000008000e7213 */ /* 0x000fe20000000000 */
[----:B------:R-:W2:Y:S01]  /*2c60*/  LDCU.64 UR4, c[0x0][0x430] ;  /* 0x00008600ff0477ac */ /* 0x000ea20008000a00 */
[----:B------:R-:W-:Y:S02]  /*2c70*/  IABS R13, R7 ;  /* 0x00000007000d7213 */ /* 0x000fe40000000000 */
[----:B------:R-:W-:-:S03]  /*2c80*/  ISETP.NE.AND P5, PT, R9, RZ, PT ;  /* 0x000000ff0900720c */ /* 0x000fc60003fa5270 */
[----:B------:R-:W3:Y:S01]  /*2c90*/  I2F.U32.RP R30, R15 ;  /* 0x0000000f001e7306 */ /* 0x000ee20000209000 */
[----:B0-----:R-:W-:-:S07]  /*2ca0*/  UISETP.NE.AND UP0, UPT, UR8, URZ, UPT ;  /* 0x000000ff0800728c */ /* 0x001fce000bf05270 */
[----:B-1----:R-:W0:Y:S01]  /*2cb0*/  MUFU.RCP R2, R2 ;  /* 0x0000000200027308 */ /* 0x002e220000001000 */
[----:B--2---:R-:W-:Y:S02]  /*2cc0*/  USEL UR8, UR5, 0x1, !UP0 ;  /* 0x0000000105087887 */ /* 0x004fe4000c000000 */
[----:B------:R-:W-:-:S05]  /*2cd0*/  USEL UR9, UR4, 0x1, UP0 ;  /* 0x0000000104097887 */ /* 0x000fca0008000000 */
[----:B------:R-:W1:Y:S01]  /*2ce0*/  I2F.U32.RP R19, R14 ;  /* 0x0000000e00137306 */ /* 0x000e620000209000 */
[----:B------:R-:W-:Y:S02]  /*2cf0*/  UIMAD UR4, UR5, UR4, URZ ;  /* 0x00000004050472a4 */ /* 0x000fe4000f8e02ff */
[----:B------:R-:W-:-:S05]  /*2d00*/  UIMAD UR5, UR9, UR5, URZ ;  /* 0x00000005090572a4 */ /* 0x000fca000f8e02ff */
[----:B---3--:R-:W2:Y:S01]  /*2d10*/  MUFU.RCP R28, R30 ;  /* 0x0000001e001c7308 */ /* 0x008ea20000001000 */
[----:B0-----:R-:W-:-:S07]  /*2d20*/  VIADD R32, R2, 0xffffffe ;  /* 0x0ffffffe02207836 */ /* 0x001fce0000000000 */
[----:B------:R-:W-:Y:S08]  /*2d30*/  I2F.U32.RP R12, R13 ;  /* 0x0000000d000c7306 */ /* 0x000ff00000209000 */
[----:B-1----:R-:W0:Y:S01]  /*2d40*/  MUFU.RCP R34, R19 ;  /* 0x0000001300227308 */ /* 0x002e220000001000 */
[----:B--2---:R-:W-:-:S07]  /*2d50*/  VIADD R28, R28, 0xffffffe ;  /* 0x0ffffffe1c1c7836 */ /* 0x004fce0000000000 */
[----:B------:R-:W1:Y:S08]  /*2d60*/  F2I.FTZ.U32.TRUNC.NTZ R33, R32 ;  /* 0x0000002000217305 */ /* 0x000e70000021f000 */
[----:B------:R-:W2:Y:S01]  /*2d70*/  F2I.FTZ.U32.TRUNC.NTZ R29, R28 ;  /* 0x0000001c001d7305 */ /* 0x000ea2000021f000 */
[----:B0-----:R-:W-:Y:S01]  /*2d80*/  IADD3 R34, PT, PT, R34, 0xffffffe, RZ ;  /* 0x0ffffffe22227810 */ /* 0x001fe20007ffe0ff */
[----:B-1----:R-:W-:-:S06]  /*2d90*/  IMAD.MOV R17, RZ, RZ, -R33 ;  /* 0x000000ffff117224 */ /* 0x002fcc00078e0a21 */
[----:B------:R-:W0:Y:S01]  /*2da0*/  MUFU.RCP R12, R12 ;  /* 0x0000000c000c7308 */ /* 0x000e220000001000 */
[----:B------:R-:W-:Y:S02]  /*2db0*/  IMAD.MOV.U32 R32, RZ, RZ, RZ ;  /* 0x000000ffff207224 */ /* 0x000fe400078e00ff */
[----:B------:R-:W-:Y:S02]  /*2dc0*/  IMAD R17, R17, R16, RZ ;  /* 0x0000001011117224 */ /* 0x000fe400078e02ff */
[----:B--2---:R-:W-:-:S03]  /*2dd0*/  IMAD.MOV R2, RZ, RZ, -R29 ;  /* 0x000000ffff027224 */ /* 0x004fc600078e0a1d */
[----:B------:R-:W1:Y:S01]  /*2de0*/  F2I.FTZ.U32.TRUNC.NTZ R35, R34 ;  /* 0x0000002200237305 */ /* 0x000e62000021f000 */
[----:B------:R-:W-:-:S04]  /*2df0*/  IMAD.HI.U32 R19, R33, R17, R32 ;  /* 0x0000001121137227 */ /* 0x000fc800078e0020 */
[----:B------:R-:W-:Y:S02]  /*2e00*/  IMAD.MOV.U32 R28, RZ, RZ, RZ ;  /* 0x000000ffff1c7224 */ /* 0x000fe400078e00ff */
[----:B------:R-:W-:Y:S01]  /*2e10*/  IMAD R17, R2, R15, RZ ;  /* 0x0000000f02117224 */ /* 0x000fe200078e02ff */
[----:B0-----:R-:W-:-:S03]  /*2e20*/  IADD3 R32, PT, PT, R12, 0xffffffe, RZ ;  /* 0x0ffffffe0c207810 */ /* 0x001fc60007ffe0ff */
[----:B------:R-:W-:Y:S01]  /*2e30*/  IMAD.HI.U32 R29, R29, R17, R28 ;  /* 0x000000111d1d7227 */ /* 0x000fe200078e001c */
[----:B------:R-:W-:Y:S01]  /*2e40*/  IABS R12, R11 ;  /* 0x0000000b000c7213 */ /* 0x000fe20000000000 */
[----:B------:R-:W0:Y:S02]  /*2e50*/  F2I.FTZ.U32.TRUNC.NTZ R33, R32 ;  /* 0x0000002000217305 */ /* 0x000e24000021f000 */
[--C-:B-1----:R-:W-:Y:S02]  /*2e60*/  IMAD.MOV R17, RZ, RZ, -R35.reuse ;  /* 0x000000ffff117224 */ /* 0x102fe400078e0a23 */
[----:B------:R-:W-:Y:S02]  /*2e70*/  HFMA2 R34, -RZ, RZ, 0, 0 ;  /* 0x00000000ff227431 */ /* 0x000fe400000001ff */
[----:B------:R-:W-:Y:S02]  /*2e80*/  IMAD R17, R17, R14, RZ ;  /* 0x0000000e11117224 */ /* 0x000fe400078e02ff */
[----:B------:R-:W1:Y:S02]  /*2e90*/  I2F.U32.RP R28, R12 ;  /* 0x0000000c001c7306 */ /* 0x000e640000209000 */
[----:B------:R-:W-:-:S04]  /*2ea0*/  IMAD.HI.U32 R37, R35, R17, R34 ;  /* 0x0000001123257227 */ /* 0x000fc800078e0022 */
[--C-:B0-----:R-:W-:Y:S02]  /*2eb0*/  IMAD.MOV R2, RZ, RZ, -R33.reuse ;  /* 0x000000ffff027224 */ /* 0x101fe400078e0a21 */
[----:B------:R-:W-:Y:S02]  /*2ec0*/  IMAD.MOV.U32 R32, RZ, RZ, RZ ;  /* 0x000000ffff207224 */ /* 0x000fe400078e00ff */
[----:B------:R-:W-:Y:S01]  /*2ed0*/  IMAD R17, R2, R13, RZ ;  /* 0x0000000d02117224 */ /* 0x000fe200078e02ff */
[----:B------:R-:W-:Y:S01]  /*2ee0*/  IABS R2, R31 ;  /* 0x0000001f00027213 */ /* 0x000fe20000000000 */
[----:B-1----:R-:W0:Y:S02]  /*2ef0*/  MUFU.RCP R34, R28 ;  /* 0x0000001c00227308 */ /* 0x002e240000001000 */
[----:B------:R-:W-:Y:S01]  /*2f00*/  IMAD.HI.U32 R17, R33, R17, R32 ;  /* 0x0000001121117227 */ /* 0x000fe200078e0020 */
[----:B------:R-:W-:-:S03]  /*2f10*/  IABS R33, R10 ;  /* 0x0000000a00217213 */ /* 0x000fc60000000000 */
[----:B------:R-:W-:Y:S01]  /*2f20*/  IMAD.HI.U32 R30, R19, R2, RZ ;  /* 0x00000002131e7227 */ /* 0x000fe200078e00ff */
[----:B------:R-:W-:Y:S02]  /*2f30*/  IADD3 R33, PT, PT, RZ, -R33, RZ ;  /* 0x80000021ff217210 */ /* 0x000fe40007ffe0ff */
[----:B------:R-:W-:-:S03]  /*2f40*/  IABS R19, R8 ;  /* 0x0000000800137213 */ /* 0x000fc60000000000 */
[----:B------:R-:W-:Y:S01]  /*2f50*/  IMAD R33, R30, R33, R2 ;  /* 0x000000211e217224 */ /* 0x000fe200078e0202 */
[----:B------:R-:W-:Y:S01]  /*2f60*/  IABS R2, R0 ;  /* 0x0000000000027213 */ /* 0x000fe20000000000 */
[----:B------:R-:W-:-:S03]  /*2f70*/  IMAD.MOV R19, RZ, RZ, -R19 ;  /* 0x000000ffff137224 */ /* 0x000fc600078e0a13 */
[----:B------:R-:W-:Y:S01]  /*2f80*/  ISETP.GT.U32.AND P3, PT, R16, R33, PT ;  /* 0x000000211000720c */ /* 0x000fe20003f64070 */
[----:B0-----:R-:W-:Y:S02]  /*2f90*/  VIADD R34, R34, 0xffffffe ;  /* 0x0ffffffe22227836 */ /* 0x001fe40000000000 */
[----:B------:R-:W-:Y:S02]  /*2fa0*/  IMAD.HI.U32 R28, R37, R2, RZ ;  /* 0x00000002251c7227 */ /* 0x000fe400078e00ff */
[----:B------:R-:W0:Y:S02]  /*2fb0*/  F2I.FTZ.U32.TRUNC.NTZ R35, R34 ;  /* 0x0000002200237305 */ /* 0x000e24000021f000 */
[----:B------:R-:W-:-:S06]  /*2fc0*/  IMAD R19, R28, R19, R2 ;  /* 0x000000131c137224 */ /* 0x000fcc00078e0202 */
[----:B------:R-:W-:Y:S01]  /*2fd0*/  @!P3 IMAD.IADD R33, R33, 0x1, -R16 ;  /* 0x000000012121b824 */ /* 0x000fe200078e0a10 */
[----:B------:R-:W-:Y:S01]  /*2fe0*/  ISETP.GT.U32.AND P0, PT, R14, R19, PT ;  /* 0x000000130e00720c */ /* 0x000fe20003f04070 */
[----:B------:R-:W-:Y:S01]  /*2ff0*/  @!P3 VIADD R30, R30, 0x1 ;  /* 0x000000011e1eb836 */ /* 0x000fe20000000000 */
[----:B------:R-:W-:Y:S02]  /*3000*/  ISETP.NE.AND P3, PT, R10, RZ, PT ;  /* 0x000000ff0a00720c */ /* 0x000fe40003f65270 */
[----:B------:R-:W-:Y:S02]  /*3010*/  ISETP.GE.U32.AND P4, PT, R33, R16, PT ;  /* 0x000000102100720c */ /* 0x000fe40003f86070 */
[----:B0-----:R-:W-:Y:S01]  /*3020*/  IADD3 R2, PT, PT, RZ, -R35, RZ ;  /* 0x80000023ff027210 */ /* 0x001fe20007ffe0ff */
[----:B------:R-:W-:-:S04]  /*3030*/  IMAD.MOV.U32 R34, RZ, RZ, RZ ;  /* 0x000000ffff227224 */ /* 0x000fc800078e00ff */
[----:B------:R-:W-:Y:S01]  /*3040*/  IMAD R33, R2, R12, RZ ;  /* 0x0000000c02217224 */ /* 0x000fe200078e02ff */
[----:B------:R-:W-:Y:S01]  /*3050*/  LOP3.LUT R2, R31, R10, RZ, 0x3c, !PT ;  /* 0x0000000a1f027212 */ /* 0x000fe200078e3cff */
[----:B------:R-:W-:Y:S01]  /*3060*/  @!P0 VIADD R28, R28, 0x1 ;  /* 0x000000011c1c8836 */ /* 0x000fe20000000000 */
[-C--:B------:R-:W-:Y:S01]  /*3070*/  @!P0 IADD3 R19, PT, PT, R19, -R14.reuse, RZ ;  /* 0x8000000e13138210 */ /* 0x080fe20007ffe0ff */
[----:B------:R-:W-:Y:S01]  /*3080*/  IMAD.HI.U32 R34, R35, R33, R34 ;  /* 0x0000002123227227 */ /* 0x000fe200078e0022 */
[----:B------:R-:W-:Y:S02]  /*3090*/  ISETP.GE.AND P1, PT, R2, RZ, PT ;  /* 0x000000ff0200720c */ /* 0x000fe40003f26270 */
[----:B------:R-:W-:Y:S01]  /*30a0*/  ISETP.GE.U32.AND P2, PT, R19, R14, PT ;  /* 0x0000000e1300720c */ /* 0x000fe20003f46070 */
[----:B------:R-:W-:Y:S01]  /*30b0*/  @P4 VIADD R30, R30, 0x1 ;  /* 0x000000011e1e4836 */ /* 0x000fe20000000000 */
[----:B------:R-:W-:Y:S02]  /*30c0*/  LOP3.LUT R14, R0, R8, RZ, 0x3c, !PT ;  /* 0x00000008000e7212 */ /* 0x000fe400078e3cff */
[----:B------:R-:W-:-:S02]  /*30d0*/  IABS R19, R4 ;  /* 0x0000000400137213 */ /* 0x000fc40000000000 */
[----:B------:R-:W-:-:S03]  /*30e0*/  IABS R2, R11 ;  /* 0x0000000b00027213 */ /* 0x000fc60000000000 */
[----:B------:R-:W-:Y:S01]  /*30f0*/  IMAD.HI.U32 R34, R34, R19, RZ ;  /* 0x0000001322227227 */ /* 0x000fe200078e00ff */
[----:B------:R-:W-:-:S03]  /*3100*/  IADD3 R2, PT, PT, RZ, -R2, RZ ;  /* 0x80000002ff027210 */ /* 0x000fc60007ffe0ff */
[----:B------:R-:W-:Y:S01]  /*3110*/  @!P1 IMAD.MOV R30, RZ, RZ, -R30 ;  /* 0x000000ffff1e9224 */ /* 0x000fe200078e0a1e */
[----:B------:R-:W-:Y:S01]  /*3120*/  ISETP.GE.AND P1, PT, R14, RZ, PT ;  /* 0x000000ff0e00720c */ /* 0x000fe20003f26270 */
[----:B------:R-:W-:Y:S01]  /*3130*/  IMAD R19, R34, R2, R19 ;  /* 0x0000000222137224 */ /* 0x000fe200078e0213 */
[----:B------:R-:W-:Y:S02]  /*3140*/  @!P3 LOP3.LUT R30, RZ, R10, RZ, 0x33, !PT ;  /* 0x0000000aff1eb212 */ /* 0x000fe400078e33ff */
[----:B------:R-:W-:Y:S02]  /*3150*/  ISETP.NE.AND P3, PT, R8, RZ, PT ;  /* 0x000000ff0800720c */ /* 0x000fe40003f65270 */
[----:B------:R-:W-:Y:S02]  /*3160*/  IABS R2, R9 ;  /* 0x0000000900027213 */ /* 0x000fe40000000000 */
[----:B------:R-:W-:Y:S02]  /*3170*/  @P2 IADD3 R28, PT, PT, R28, 0x1, RZ ;  /* 0x000000011c1c2810 */ /* 0x000fe40007ffe0ff */
[----:B------:R-:W-:Y:S01]  /*3180*/  IABS R14, R30 ;  /* 0x0000001e000e7213 */ /* 0x000fe20000000000 */
[----:B------:R-:W-:Y:S01]  /*3190*/  IMAD.MOV R2, RZ, RZ, -R2 ;  /* 0x000000ffff027224 */ /* 0x000fe200078e0a02 */
[----:B------:R-:W-:Y:S01]  /*31a0*/  ISETP.GT.U32.AND P0, PT, R12, R19, PT ;  /* 0x000000130c00720c */ /* 0x000fe20003f04070 */
[----:B------:R-:W-:-:S02]  /*31b0*/  @!P1 IMAD.MOV R28, RZ, RZ, -R28 ;  /* 0x000000ffff1c9224 */ /* 0x000fc400078e0a1c */
[----:B------:R-:W-:Y:S02]  /*31c0*/  IMAD.HI.U32 R29, R29, R14, RZ ;  /* 0x0000000e1d1d7227 */ /* 0x000fe400078e00ff */
[----:B------:R-:W-:Y:S02]  /*31d0*/  @!P3 LOP3.LUT R28, RZ, R8, RZ, 0x33, !PT ;  /* 0x00000008ff1cb212 */ /* 0x000fe400078e33ff */
[----:B------:R-:W-:Y:S01]  /*31e0*/  IMAD R16, R29, R2, R14 ;  /* 0x000000021d107224 */ /* 0x000fe200078e020e */
[----:B------:R-:W-:Y:S02]  /*31f0*/  IABS R2, R7 ;  /* 0x0000000700027213 */ /* 0x000fe40000000000 */
[----:B------:R-:W-:Y:S02]  /*3200*/  IABS R14, R28 ;  /* 0x0000001c000e7213 */ /* 0x000fe40000000000 */
[----:B------:R-:W-:Y:S01]  /*3210*/  IADD3 R2, PT, PT, RZ, -R2, RZ ;  /* 0x80000002ff027210 */ /* 0x000fe20007ffe0ff */
[----:B------:R-:W-:Y:S01]  /*3220*/  @!P0 IMAD.IADD R19, R19, 0x1, -R12 ;  /* 0x0000000113138824 */ /* 0x000fe200078e0a0c */
[----:B------:R-:W-:Y:S01]  /*3230*/  ISETP.GT.U32.AND P3, PT, R15, R16, PT ;  /* 0x000000100f00720c */ /* 0x000fe20003f64070 */
[----:B------:R-:W-:-:S03]  /*3240*/  IMAD.HI.U32 R17, R17, R14, RZ ;  /* 0x0000000e11117227 */ /* 0x000fc600078e00ff */
[----:B------:R-:W-:Y:S01]  /*3250*/  ISETP.GE.U32.AND P4, PT, R19, R12, PT ;  /* 0x0000000c1300720c */ /* 0x000fe20003f86070 */
[----:B------:R-:W-:Y:S01]  /*3260*/  IMAD R2, R17, R2, R14 ;  /* 0x0000000211027224 */ /* 0x000fe200078e020e */
[----:B------:R-:W-:Y:S01]  /*3270*/  LOP3.LUT R12, R4, R11, RZ, 0x3c, !PT ;  /* 0x0000000b040c7212 */ /* 0x000fe200078e3cff */
[----:B------:R-:W-:Y:S01]  /*3280*/  @!P0 VIADD R34, R34, 0x1 ;  /* 0x0000000122228836 */ /* 0x000fe20000000000 */
[----:B------:R-:W-:Y:S02]  /*3290*/  ISETP.NE.AND P0, PT, R11, RZ, PT ;  /* 0x000000ff0b00720c */ /* 0x000fe40003f05270 */
[----:B------:R-:W-:Y:S02]  /*32a0*/  ISETP.GT.U32.AND P1, PT, R13, R2, PT ;  /* 0x000000020d00720c */ /* 0x000fe40003f24070 */
[----:B------:R-:W-:Y:S01]  /*32b0*/  ISETP.GE.AND P2, PT, R12, RZ, PT ;  /* 0x000000ff0c00720c */ /* 0x000fe20003f46270 */
[----:B------:R-:W-:Y:S01]  /*32c0*/  IMAD.MOV R12, RZ, RZ, -R30 ;  /* 0x000000ffff0c7224 */ /* 0x000fe200078e0a1e */
[----:B------:R-:W-:Y:S01]  /*32d0*/  @!P3 IADD3 R29, PT, PT, R29, 0x1, RZ ;  /* 0x000000011d1db810 */ /* 0x000fe20007ffe0ff */
[----:B------:R-:W-:-:S02]  /*32e0*/  @!P3 IMAD.IADD R16, R16, 0x1, -R15 ;  /* 0x000000011010b824 */ /* 0x000fc400078e0a0f */
[----:B------:R-:W-:Y:S01]  /*32f0*/  @P4 IADD3 R34, PT, PT, R34, 0x1, RZ ;  /* 0x0000000122224810 */ /* 0x000fe20007ffe0ff */
[----:B------:R-:W-:Y:S01]  /*3300*/  IMAD R12, R10, R12, R31 ;  /* 0x0000000c0a0c7224 */ /* 0x000fe200078e021f */
[----:B------:R-:W-:Y:S02]  /*3310*/  LOP3.LUT R10, R30, R9, RZ, 0x3c, !PT ;  /* 0x000000091e0a7212 */ /* 0x000fe400078e3cff */
[----:B------:R-:W-:Y:S02]  /*3320*/  ISETP.GE.U32.AND P6, PT, R16, R15, PT ;  /* 0x0000000f1000720c */ /* 0x000fe40003fc6070 */
[----:B------:R-:W-:Y:S02]  /*3330*/  @!P1 IMAD.IADD R2, R2, 0x1, -R13 ;  /* 0x0000000102029824 */ /* 0x000fe400078e0a0d */
[----:B------:R-:W-:Y:S01]  /*3340*/  @!P2 IADD3 R34, PT, PT, -R34, RZ, RZ ;  /* 0x000000ff2222a210 */ /* 0x000fe20007ffe1ff */
[----:B------:R-:W-:Y:S01]  /*3350*/  @!P1 VIADD R17, R17, 0x1 ;  /* 0x0000000111119836 */ /* 0x000fe20000000000 */
[----:B------:R-:W-:-:S02]  /*3360*/  ISETP.GE.AND P2, PT, R10, RZ, PT ;  /* 0x000000ff0a00720c */ /* 0x000fc40003f46270 */
[----:B------:R-:W-:Y:S01]  /*3370*/  ISETP.GE.U32.AND P4, PT, R2, R13, PT ;  /* 0x0000000d0200720c */ /* 0x000fe20003f86070 */
[----:B------:R-:W-:Y:S01]  /*3380*/  IMAD.WIDE R12, R12, UR5, RZ ;  /* 0x000000050c0c7c25 */ /* 0x000fe2000f8e02ff */
[----:B------:R-:W-:Y:S02]  /*3390*/  LOP3.LUT R2, R28, R7, RZ, 0x3c, !PT ;  /* 0x000000071c027212 */ /* 0x000fe400078e3cff */
[----:B------:R-:W-:Y:S01]  /*33a0*/  @!P0 LOP3.LUT R34, RZ, R11, RZ, 0x33, !PT ;  /* 0x0000000bff228212 */ /* 0x000fe200078e33ff */
[----:B------:R-:W-:Y:S01]  /*33b0*/  @P6 VIADD R29, R29, 0x1 ;  /* 0x000000011d1d6836 */ /* 0x000fe20000000000 */
[----:B------:R-:W-:Y:S02]  /*33c0*/  ISETP.GE.AND P0, PT, R2, RZ, PT ;  /* 0x000000ff0200720c */ /* 0x000fe40003f06270 */
[----:B------:R-:W-:Y:S01]  /*33d0*/  ISETP.NE.AND P1, PT, R7, RZ, PT ;  /* 0x000000ff0700720c */ /* 0x000fe20003f25270 */
[----:B------:R-:W-:Y:S01]  /*33e0*/  IMAD.WIDE R14, R34, UR8, RZ ;  /* 0x00000008220e7c25 */ /* 0x000fe2000f8e02ff */
[----:B------:R-:W-:-:S03]  /*33f0*/  USHF.R.S32.HI UR8, URZ, 0x1f, UR9 ;  /* 0x0000001fff087899 */ /* 0x000fc60008011409 */
[----:B------:R-:W-:Y:S01]  /*3400*/  @P4 IADD3 R17, PT, PT, R17, 0x1, RZ ;  /* 0x0000000111114810 */ /* 0x000fe20007ffe0ff */
[----:B------:R-:W-:Y:S02]  /*3410*/  IMAD.MOV R34, RZ, RZ, -R34 ;  /* 0x000000ffff227224 */ /* 0x000fe400078e0a22 */
[----:B------:R-:W-:Y:S01]  /*3420*/  IMAD.WIDE.U32 R14, R3, UR9, R14 ;  /* 0x00000009030e7c25 */ /* 0x000fe2000f8e000e */
[----:B------:R-:W-:-:S03]  /*3430*/  UIMAD UR9, UR21, UR9, URZ ;  /* 0x00000009150972a4 */ /* 0x000fc6000f8e02ff */
[----:B------:R-:W-:Y:S01]  /*3440*/  @!P2 IMAD.MOV R29, RZ, RZ, -R29 ;  /* 0x000000ffff1da224 */ /* 0x000fe200078e0a1d */
[----:B------:R-:W-:Y:S01]  /*3450*/  @!P5 LOP3.LUT R29, RZ, R9, RZ, 0x33, !PT ;  /* 0x00000009ff1dd212 */ /* 0x000fe200078e33ff */
[----:B------:R-:W-:Y:S01]  /*3460*/  IMAD R15, R3, UR8, R15 ;  /* 0x00000008030f7c24 */ /* 0x000fe2000f8e020f */
[----:B------:R-:W-:Y:S01]  /*3470*/  IADD3 R3, PT, PT, -R28, RZ, RZ ;  /* 0x000000ff1c037210 */ /* 0x000fe20007ffe1ff */
[----:B------:R-:W-:Y:S01]  /*3480*/  IMAD R11, R11, R34, R4 ;  /* 0x000000220b0b7224 */ /* 0x000fe200078e0204 */
[----:B------:R-:W-:Y:S01]  /*3490*/  UIMAD UR8, UR7, UR4, URZ ;  /* 0x00000004070872a4 */ /* 0x000fe2000f8e02ff */
[----:B------:R-:W-:Y:S01]  /*34a0*/  @!P0 IMAD.MOV R17, RZ, RZ, -R17 ;  /* 0x000000ffff118224 */ /* 0x000fe200078e0a11 */
[----:B------:R-:W-:Y:S01]  /*34b0*/  @!P1 LOP3.LUT R17, RZ, R7, RZ, 0x33, !PT ;  /* 0x00000007ff119212 */ /* 0x000fe200078e33ff */
[----:B------:R-:W-:Y:S02]  /*34c0*/  IMAD.MOV R4, RZ, RZ, -R29 ;  /* 0x000000ffff047224 */ /* 0x000fe400078e0a1d */
[----:B------:R-:W-:Y:S01]  /*34d0*/  IMAD.WIDE R14, R11, UR4, R14 ;  /* 0x000000040b0e7c25 */ /* 0x000fe2000f8e020e */
[----:B------:R-:W-:Y:S01]  /*34e0*/  IADD3 R2, PT, PT, -R17, RZ, RZ ;  /* 0x000000ff11027210 */ /* 0x000fe20007ffe1ff */
[----:B------:R-:W0:Y:S02]  /*34f0*/  LDCU.64 UR4, c[0x0][0x420] ;  /* 0x00008400ff0477ac */ /* 0x000e240008000a00 */
[----:B------:R-:W-:-:S04]  /*3500*/  IMAD.WIDE R10, R29, UR6, RZ ;  /* 0x000000061d0a7c25 */ /* 0x000fc8000f8e02ff */
[----:B------:R-:W-:Y:S01]  /*3510*/  IMAD R3, R8, R3, R0 ;  /* 0x0000000308037224 */ /* 0x000fe200078e0200 */
[----:B------:R-:W-:Y:S01]  /*3520*/  IADD3 R0, P1, P0, R10, R14, R12 ;  /* 0x0000000e0a007210 */ /* 0x000fe2000783e00c */
[----:B------:R-:W-:Y:S02]  /*3530*/  IMAD R4, R9, R4, R30 ;  /* 0x0000000409047224 */ /* 0x000fe400078e021e */
[----:B------:R-:W-:Y:S01]  /*3540*/  IMAD R7, R7, R2, R28 ;  /* 0x0000000207077224 */ /* 0x000fe200078e021c */
[----:B------:R-:W-:Y:S01]  /*3550*/  IADD3.X R11, PT, PT, R11, R15, R13, P1, P0 ;  /* 0x0000000f0b0b7210 */ /* 0x000fe20000fe040d */
[----:B------:R-:W-:-:S04]  /*3560*/  IMAD.WIDE R2, R3, UR9, RZ ;  /* 0x0000000903027c25 */ /* 0x000fc8000f8e02ff */
[----:B------:R-:W-:-:S04]  /*3570*/  IMAD.WIDE R8, R4, UR8, RZ ;  /* 0x0000000804087c25 */ /* 0x000fc8000f8e02ff */
[----:B------:R-:W-:Y:S01]  /*3580*/  IMAD.WIDE R12, R7, R6, RZ ;  /* 0x00000006070c7225 */ /* 0x000fe200078e02ff */
[----:B------:R-:W-:-:S03]  /*3590*/  IADD3 R7, P1, P0, R2, R0, R8 ;  /* 0x0000000002077210 */ /* 0x000fc6000783e008 */
[----:B------:R-:W-:Y:S01]  /*35a0*/  IMAD.WIDE R4, R17, R5, RZ ;  /* 0x0000000511047225 */ /* 0x000fe200078e02ff */
[----:B------:R-:W-:Y:S02]  /*35b0*/  IADD3.X R11, PT, PT, R3, R11, R9, P1, P0 ;  /* 0x0000000b030b7210 */ /* 0x000fe40000fe0409 */
[----:B------:R-:W-:-:S04]  /*35c0*/  IADD3 R7, P1, P0, R12, R7, R4 ;  /* 0x000000070c077210 */ /* 0x000fc8000783e004 */
[----:B------:R-:W-:Y:S02]  /*35d0*/  IADD3.X R4, PT, PT, R13, R11, R5, P1, P0 ;  /* 0x0000000b0d047210 */ /* 0x000fe40000fe0405 */
[----:B0-----:R-:W-:-:S04]  /*35e0*/  LEA R2, P0, R7, UR4, 0x2 ;  /* 0x0000000407027c11 */ /* 0x001fc8000f8010ff */
[----:B------:R-:W-:-:S05]  /*35f0*/  LEA.HI.X R3, R7, UR5, R4, 0x2, P0 ;  /* 0x0000000507037c11 */ /* 0x000fca00080f1404 */
[----:B------:R0:W-:Y:S01]  /*3600*/  STG.E desc[UR10][R2.64], R20 ;  /* 0x0000001402007986 */ /* 0x0001e2000c10190a */
[----:B------:R-:W-:Y:S05]  /*3610*/  BRA `(.L_x_15) ;  /* 0x0000000000107947 */ /* 0x000fea0003800000 */
.L_x_16:
[----:B------:R-:W0:Y:S01]  /*3620*/  LDC.64 R2, c[0x0][0x420] ;  /* 0x00010800ff027b82 */ /* 0x000e220000000a00 */
[----:B------:R-:W-:-:S05]  /*3630*/  IADD3 R0, PT, PT, R21, UR19, RZ ;  /* 0x0000001315007c10 */ /* 0x000fca000fffe0ff */
[----:B0-----:R-:W-:-:S05]  /*3640*/  IMAD.WIDE.U32 R2, R0, 0x4, R2 ;  /* 0x0000000400027825 */ /* 0x001fca00078e0002 */
[----:B------:R1:W-:Y:S02]  /*3650*/  STG.E desc[UR10][R2.64], R20 ;  /* 0x0000001402007986 */ /* 0x0003e4000c10190a */
.L_x_15:
[----:B------:R-:W-:Y:S05]  /*3660*/  BSYNC.RECONVERGENT B1 ;  /* 0x0000000000017941 */ /* 0x000fea0003800200 */
.L_x_14:
[----:B------:R-:W2:Y:S01]  /*3670*/  LDCU UR6, c[0x0][0x534] ;  /* 0x0000a680ff0677ac */ /* 0x000ea20008000800 */
[C---:B------:R-:W-:Y:S02]  /*3680*/  LOP3.LUT R0, R26.reuse, 0x20, RZ, 0xfc, !PT ;  /* 0x000000201a007812 */ /* 0x040fe400078efcff */
[----:B01----:R-:W-:Y:S02]  /*3690*/  LOP3.LUT R2, R26, 0x40, RZ, 0xfc, !PT ;  /* 0x000000401a027812 */ /* 0x003fe400078efcff */
[----:B--2---:R-:W-:Y:S01]  /*36a0*/  ISETP.GE.AND P2, PT, R0, UR6, PT ;  /* 0x0000000600007c0c */ /* 0x004fe2000bf46270 */
[----:B------:R-:W-:Y:S01]  /*36b0*/  UISETP.GE.AND UP0, UPT, UR6, 0x1, UPT ;  /* 0x000000010600788c */ /* 0x000fe2000bf06270 */
[C---:B------:R-:W-:Y:S02]  /*36c0*/  LOP3.LUT R0, R26.reuse, 0x60, RZ, 0xfc, !PT ;  /* 0x000000601a007812 */ /* 0x040fe400078efcff */
[----:B------:R-:W-:Y:S02]  /*36d0*/  ISETP.GE.AND P3, PT, R26, UR6, PT ;  /* 0x000000061a007c0c */ /* 0x000fe4000bf66270 */
[----:B------:R-:W-:-:S02]  /*36e0*/  ISETP.GE.AND P1, PT, R2, UR6, PT ;  /* 0x0000000602007c0c */ /* 0x000fc4000bf26270 */
[----:B------:R-:W-:Y:S01]  /*36f0*/  ISETP.GE.AND P0, PT, R0, UR6, PT ;  /* 0x0000000600007c0c */ /* 0x000fe2000bf06270 */
[C---:B------:R-:W-:Y:S01]  /*3700*/  IMAD.SHL.U32 R0, R18.reuse, 0x8, RZ ;  /* 0x0000000812007824 */ /* 0x040fe200078e00ff */
[C---:B------:R-:W-:Y:S02]  /*3710*/  ISETP.GT.U32.OR P3, PT, R18.reuse, 0x7f, P3 ;  /* 0x0000007f1200780c */ /* 0x040fe40001f64470 */
[C---:B------:R-:W-:Y:S02]  /*3720*/  ISETP.GT.U32.OR P2, PT, R18.reuse, 0x7f, P2 ;  /* 0x0000007f1200780c */ /* 0x040fe40001744470 */
[C---:B------:R-:W-:Y:S02]  /*3730*/  ISETP.GT.U32.OR P1, PT, R18.reuse, 0x7f, P1 ;  /* 0x0000007f1200780c */ /* 0x040fe40000f24470 */
[----:B------:R-:W-:Y:S02]  /*3740*/  ISETP.GT.U32.OR P0, PT, R18, 0x7f, P0 ;  /* 0x0000007f1200780c */ /* 0x000fe40000704470 */
[----:B------:R-:W-:Y:S01]  /*3750*/  LOP3.LUT R3, R0, 0x1f00, RZ, 0xc0, !PT ;  /* 0x00001f0000037812 */ /* 0x000fe200078ec0ff */
[----:B------:R-:W-:-:S04]  /*3760*/  IMAD.MOV.U32 R0, RZ, RZ, RZ ;  /* 0x000000ffff007224 */ /* 0x000fc800078e00ff */
[----:B------:R-:W-:Y:S01]  /*3770*/  @!P3 FADD.FTZ R5, -R20, R27 ;  /* 0x0000001b1405b221 */ /* 0x000fe20000010100 */
[----:B------:R-:W-:Y:S02]  /*3780*/  IMAD R26, R26, 0x4, R3 ;  /* 0x000000041a1a7824 */ /* 0x000fe400078e0203 */
[C---:B------:R-:W-:Y:S01]  /*3790*/  @!P2 FADD.FTZ R11, -R20.reuse, R22 ;  /* 0x00000016140ba221 */ /* 0x040fe20000010100 */
[----:B------:R-:W-:Y:S01]  /*37a0*/  CS2R R2, SRZ ;  /* 0x0000000000027805 */ /* 0x000fe2000001ff00 */
[C---:B------:R-:W-:Y:S01]  /*37b0*/  @!P1 FADD.FTZ R7, -R20.reuse, R25 ;  /* 0x0000001914079221 */ /* 0x040fe20000010100 */
[----:B------:R-:W-:Y:S01]  /*37c0*/  @!P3 FMUL.FTZ R5, R5, 1.4426950216293334961 ;  /* 0x3fb8aa3b0505b820 */ /* 0x000fe20000410000 */
[----:B------:R-:W-:Y:S01]  /*37d0*/  @!P0 FADD.FTZ R9, -R20, R23 ;  /* 0x0000001714098221 */ /* 0x000fe20000010100 */
[----:B------:R-:W-:Y:S01]  /*37e0*/  @!P2 FMUL.FTZ R11, R11, 1.4426950216293334961 ;  /* 0x3fb8aa3b0b0ba820 */ /* 0x000fe20000410000 */
[----:B------:R-:W-:Y:S01]  /*37f0*/  @!P1 FMUL.FTZ R7, R7, 1.4426950216293334961 ;  /* 0x3fb8aa3b07079820 */ /* 0x000fe20000410000 */
[----:B------:R-:W0:Y:S01]  /*3800*/  LDC R23, c[0x0][0x44c] ;  /* 0x00011300ff177b82 */ /* 0x000e220000000800 */
[----:B------:R-:W-:Y:S01]  /*3810*/  @!P0 FMUL.FTZ R9, R9, 1.4426950216293334961 ;  /* 0x3fb8aa3b09098820 */ /* 0x000fe20000410000 */
[----:B------:R-:W1:Y:S01]  /*3820*/  @!P3 MUFU.EX2 R5, R5 ;  /* 0x000000050005b308 */ /* 0x000e620000000800 */
[----:B------:R-:W-:-:S03]  /*3830*/  IMAD.SHL.U32 R20, R18, 0x4, RZ ;  /* 0x0000000412147824 */ /* 0x000fc600078e00ff */
[----:B------:R-:W2:Y:S02]  /*3840*/  @!P2 MUFU.EX2 R11, R11 ;  /* 0x0000000b000ba308 */ /* 0x000ea40000000800 */
[----:B------:R-:W-:Y:S02]  /*3850*/  LOP3.LUT R20, R20, 0x7c, RZ, 0xc0, !PT ;  /* 0x0000007c14147812 */ /* 0x000fe400078ec0ff */
[----:B------:R-:W3:Y:S04]  /*3860*/  @!P1 MUFU.EX2 R7, R7 ;  /* 0x0000000700079308 */ /* 0x000ee80000000800 */
[----:B------:R-:W4:Y:S01]  /*3870*/  @!P0 MUFU.EX2 R9, R9 ;  /* 0x0000000900098308 */ /* 0x000f220000000800 */
[----:B-1----:R1:W-:Y:S04]  /*3880*/  @!P3 STS [R24], R5 ;  /* 0x000000051800b388 */ /* 0x0023e80000000800 */
[----:B--2---:R2:W-:Y:S04]  /*3890*/  @!P2 STS [R24+0x280], R11 ;  /* 0x0002800b1800a388 */ /* 0x0045e80000000800 */
[----:B---3--:R3:W-:Y:S01]  /*38a0*/  @!P1 STS [R24+0x500], R7 ;  /* 0x0005000718009388 */ /* 0x0087e20000000800 */
[----:B0-----:R-:W-:-:S03]  /*38b0*/  IMAD R25, R23, UR19, RZ ;  /* 0x0000001317197c24 */ /* 0x001fc6000f8e02ff */
[----:B----4-:R0:W-:Y:S01]  /*38c0*/  @!P0 STS [R24+0x780], R9 ;  /* 0x0007800918008388 */ /* 0x0101e20000000800 */
[----:B-1----:R-:W-:Y:S02]  /*38d0*/  CS2R R4, SRZ ;  /* 0x0000000000047805 */ /* 0x002fe4000001ff00 */
[----:B--2---:R-:W-:Y:S02]  /*38e0*/  LOP3.LUT R11, R20, 0x80, RZ, 0xfc, !PT ;  /* 0x00000080140b7812 */ /* 0x004fe400078efcff */
[----:B---3--:R-:W-:Y:S01]  /*38f0*/  CS2R R6, SRZ ;  /* 0x0000000000067805 */ /* 0x008fe2000001ff00 */
[----:B------:R-:W-:Y:S01]  /*3900*/  BAR.SYNC.DEFER_BLOCKING 0x0 ;  /* 0x0000000000007b1d */ /* 0x000fe20000010000 */
[----:B0-----:R-:W-:Y:S01]  /*3910*/  IADD3 R24, P0, PT, R25, R26, RZ ;  /* 0x0000001a19187210 */ /* 0x001fe20007f1e0ff */
[----:B------:R-:W-:-:S03]  /*3920*/  IMAD.MOV.U32 R9, RZ, RZ, RZ ;  /* 0x000000ffff097224 */ /* 0x000fc600078e00ff */
[----:B------:R-:W-:Y:S01]  /*3930*/  LEA.HI.X.SX32 R25, R25, RZ, 0x1, P0 ;  /* 0x000000ff19197211 */ /* 0x000fe200000f0eff */
[----:B------:R-:W-:Y:S08]  /*3940*/  BRA.U !UP0, `(.L_x_22) ;  /* 0x0000000908907547 */ /* 0x000ff0000b800000 */
[----:B------:R-:W0:Y:S01]  /*3950*/  LDCU.64 UR4, c[0x0][0x3f8] ;  /* 0x00007f00ff0477ac */ /* 0x000e220008000a00 */
[----:B------:R-:W-:Y:S01]  /*3960*/  SHF.L.U64.HI R25, R24, 0x2, R25 ;  /* 0x0000000218197819 */ /* 0x000fe20000010219 */
[----:B------:R-:W-:Y:S01]  /*3970*/  IMAD R23, R23, UR20, RZ ;  /* 0x0000001417177c24 */ /* 0x000fe2000f8e02ff */
[----:B------:R-:W-:Y:S01]  /*3980*/  CS2R R18, SRZ ;  /* 0x0000000000127805 */ /* 0x000fe2000001ff00 */
[----:B------:R-:W-:Y:S01]  /*3990*/  UISETP.GE.U32.AND UP0, UPT, UR6, 0x4, UPT ;  /* 0x000000040600788c */ /* 0x000fe2000bf06070 */
[----:B------:R-:W-:Y:S01]  /*39a0*/  IMAD.MOV.U32 R22, RZ, RZ, RZ ;  /* 0x000000ffff167224 */ /* 0x000fe200078e00ff */
[----:B------:R-:W-:Y:S01]  /*39b0*/  CS2R R16, SRZ ;  /* 0x0000000000107805 */ /* 0x000fe2000001ff00 */
[----:B------:R-:W-:Y:S01]  /*39c0*/  IMAD.MOV.U32 R0, RZ, RZ, RZ ;  /* 0x000000ffff007224 */ /* 0x000fe200078e00ff */
[----:B------:R-:W-:Y:S02]  /*39d0*/  CS2R R14, SRZ ;  /* 0x00000000000e7805 */ /* 0x000fe4000001ff00 */
[----:B------:R-:W-:-:S02]  /*39e0*/  CS2R R12, SRZ ;  /* 0x00000000000c7805 */ /* 0x000fc4000001ff00 */
[----:B0-----:R-:W-:Y:S01]  /*39f0*/  LEA R24, P0, R24, UR4, 0x2 ;  /* 0x0000000418187c11 */ /* 0x001fe2000f8010ff */
[----:B------:R-:W-:-:S03]  /*3a00*/  UIADD3 UR4, UPT, UPT, UR20, -UR19, URZ ;  /* 0x8000001314047290 */ /* 0x000fc6000fffe0ff */
[----:B------:R-:W-:Y:S01]  /*3a10*/  IADD3.X R25, PT, PT, R25, UR5, RZ, P0, !PT ;  /* 0x0000000519197c10 */ /* 0x000fe200087fe4ff */
[----:B------:R-:W-:Y:S08]  /*3a20*/  BRA.U !UP0, `(.L_x_23) ;  /* 0x0000000508ac7547 */ /* 0x000ff0000b800000 */
[----:B------:R-:W0:Y:S01]  /*3a30*/  S2UR UR5, SR_CgaCtaId ;  /* 0x00000000000579c3 */ /* 0x000e220000008800 */
[----:B------:R-:W-:Y:S01]  /*3a40*/  ULOP3.LUT UR8, UR6, 0x7ffffffc, URZ, 0xc0, !UPT ;  /* 0x7ffffffc06087892 */ /* 0x000fe2000f8ec0ff */
[----:B------:R-:W-:Y:S01]  /*3a50*/  ISETP.GE.AND P3, PT, R21, UR4, PT ;  /* 0x0000000415007c0c */ /* 0x000fe2000bf66270 */
[----:B------:R-:W-:Y:S01]  /*3a60*/  IMAD.MOV.U32 R0, RZ, RZ, RZ ;  /* 0x000000ffff007224 */ /* 0x000fe200078e00ff */
[----:B------:R-:W-:Y:S01]  /*3a70*/  UMOV UR6, 0x400 ;  /* 0x0000040000067882 */ /* 0x000fe20000000000 */
[----:B------:R-:W-:Y:S02]  /*3a80*/  CS2R R2, SRZ ;  /* 0x0000000000027805 */ /* 0x000fe4000001ff00 */
[----:B------:R-:W-:Y:S02]  /*3a90*/  CS2R R4, SRZ ;  /* 0x0000000000047805 */ /* 0x000fe4000001ff00 */
[----:B------:R-:W-:Y:S01]  /*3aa0*/  CS2R R6, SRZ ;  /* 0x0000000000067805 */ /* 0x000fe2000001ff00 */
[----:B------:R-:W-:Y:S01]  /*3ab0*/  IMAD.MOV.U32 R9, RZ, RZ, RZ ;  /* 0x000000ffff097224 */ /* 0x000fe200078e00ff */
[----:B------:R-:W1:Y:S01]  /*3ac0*/  LDCU UR7, c[0x0][0x440] ;  /* 0x00008800ff0777ac */ /* 0x000e620008000800 */
[----:B------:R-:W-:Y:S01]  /*3ad0*/  IMAD.U32 R22, RZ, RZ, UR8 ;  /* 0x00000008ff167e24 */ /* 0x000fe2000f8e00ff */
[----:B0-----:R-:W-:-:S02]  /*3ae0*/  ULEA UR5, UR5, UR6, 0x18 ;  /* 0x0000000605057291 */ /* 0x001fc4000f8ec0ff */
[----:B------:R-:W-:-:S04]  /*3af0*/  UIADD3 UR6, UPT, UPT, -UR8, URZ, URZ ;  /* 0x000000ff08067290 */ /* 0x000fc8000fffe1ff */
[----:B------:R-:W-:-:S05]  /*3b00*/  LEA R10, R21, UR5, 0x2 ;  /* 0x00000005150a7c11 */ /* 0x000fca000f8e10ff */
[----:B-1----:R-:W-:-:S07]  /*3b10*/  VIADD R10, R10, 0x28 ;  /* 0x000000280a0a7836 */ /* 0x002fce0000000000 */
.L_x_32:
[----:B------:R0:W1:Y:S01]  /*3b20*/  LDS R8, [R10+-0x28] ;  /* 0xffffd8000a087984 */ /* 0x0000620000000800 */
[----:B------:R-:W-:Y:S04]  /*3b30*/  BSSY.RECONVERGENT B0, `(.L_x_24) ;  /* 0x000000a000007945 */ /* 0x000fe80003800200 */
[----:B---34-:R-:W-:Y:S05]  /*3b40*/  @P3 BRA `(.L_x_25) ;  /* 0x0000000000203947 */ /* 0x018fea0003800000 */
[----:B------:R-:W-:Y:S02]  /*3b50*/  ISETP.GE.AND P1, PT, R20, UR7, PT ;  /* 0x0000000714007c0c */ /* 0x000fe4000bf26270 */
[----:B------:R-:W-:Y:S02]  /*3b60*/  CS2R R14, SRZ ;  /* 0x00000000000e7805 */ /* 0x000fe4000001ff00 */
[----:B------:R-:W-:Y:S02]  /*3b70*/  ISETP.GE.AND P0, PT, R11, UR7, PT ;  /* 0x000000070b007c0c */ /* 0x000fe4000bf06270 */
[----:B------:R-:W-:Y:S02]  /*3b80*/  CS2R R12, SRZ ;  /* 0x00000000000c7805 */ /* 0x000fe4000001ff00 */
[----:B------:R-:W-:Y:S02]  /*3b90*/  CS2R R18, SRZ ;  /* 0x0000000000127805 */ /* 0x000fe4000001ff00 */
[----:B------:R-:W-:Y:S03]  /*3ba0*/  CS2R R16, SRZ ;  /* 0x0000000000107805 */ /* 0x000fe6000001ff00 */
[----:B------:R2:W5:Y:S04]  /*3bb0*/  @!P1 LDG.E.128 R12, desc[UR10][R24.64] ;  /* 0x0000000a180c9981 */ /* 0x000568000c1e1d00 */
[----:B------:R2:W5:Y:S02]  /*3bc0*/  @!P0 LDG.E.128 R16, desc[UR10][R24.64+0x200] ;  /* 0x0002000a18108981 */ /* 0x000564000c1e1d00 */
.L_x_25:
[----:B------:R-:W-:Y:S05]  /*3bd0*/  BSYNC.RECONVERGENT B0 ;  /* 0x0000000000007941 */ /* 0x000fea0003800200 */
.L_x_24:
[----:B------:R-:W-:Y:S01]  /*3be0*/  ISETP.GE.AND P3, PT, R21, UR4, PT ;  /* 0x0000000415007c0c */ /* 0x000fe2000bf66270 */
[C---:B-1---5:R-:W-:Y:S01]  /*3bf0*/  FFMA.FTZ R9, R8.reuse, R12, R9 ;  /* 0x0000000c08097223 */ /* 0x062fe20000010009 */
[C---:B------:R-:W-:Y:S01]  /*3c00*/  FFMA.FTZ R6, R8.reuse, R13, R6 ;  /* 0x0000000d08067223 */ /* 0x040fe20000010006 */
[C---:B------:R-:W-:Y:S01]  /*3c10*/  FFMA.FTZ R7, R8.reuse, R14, R7 ;  /* 0x0000000e08077223 */ /* 0x040fe20000010007 */
[C---:B------:R-:W-:Y:S01]  /*3c20*/  FFMA.FTZ R4, R8.reuse, R15, R4 ;  /* 0x0000000f08047223 */ /* 0x040fe20000010004 */
[C---:B------:R-:W-:Y:S01]  /*3c30*/  FFMA.FTZ R5, R8.reuse, R16, R5 ;  /* 0x0000001008057223 */ /* 0x040fe20000010005 */
[C---:B------:R-:W-:Y:S01]  /*3c40*/  FFMA.FTZ R2, R8.reuse, R17, R2 ;  /* 0x0000001108027223 */ /* 0x040fe20000010002 */
[----:B------:R-:W-:Y:S01]  /*3c50*/  BSSY.RECONVERGENT B0, `(.L_x_26) ;  /* 0x000000e000007945 */ /* 0x000fe20003800200 */
[C---:B------:R-:W-:Y:S01]  /*3c60*/  FFMA.FTZ R3, R8.reuse, R18, R3 ;  /* 0x0000001208037223 */ /* 0x040fe20000010003 */
[----:B------:R-:W-:Y:S04]  /*3c70*/  FFMA.FTZ R0, R8, R19, R0 ;  /* 0x0000001308007223 */ /* 0x000fe80000010000 */
[----:B------:R-:W-:Y:S05]  /*3c80*/  @P3 BRA `(.L_x_27) ;  /* 0x0000000000283947 */ /* 0x000fea0003800000 */
[----:B------:R-:W-:Y:S02]  /*3c90*/  ISETP.GE.AND P2, PT, R20, UR7, PT ;  /* 0x0000000714007c0c */ /* 0x000fe4000bf46270 */
[----:B------:R-:W-:Y:S02]  /*3ca0*/  CS2R R14, SRZ ;  /* 0x00000000000e7805 */ /* 0x000fe4000001ff00 */
[----:B------:R-:W-:Y:S02]  /*3cb0*/  ISETP.GE.AND P1, PT, R11, UR7, PT ;  /* 0x000000070b007c0c */ /* 0x000fe4000bf26270 */
[----:B------:R-:W-:Y:S02]  /*3cc0*/  CS2R R12, SRZ ;  /* 0x00000000000c7805 */ /* 0x000fe4000001ff00 */
[C---:B------:R-:W-:Y:S02]  /*3cd0*/  LEA R26, P0, R23.reuse, R24, 0x2 ;  /* 0x00000018171a7211 */ /* 0x040fe400078010ff */
[----:B------:R-:W-:Y:S02]  /*3ce0*/  CS2R R18, SRZ ;  /* 0x0000000000127805 */ /* 0x000fe4000001ff00 */
[----:B------:R-:W-:Y:S02]  /*3cf0*/  CS2R R16, SRZ ;  /* 0x0000000000107805 */ /* 0x000fe4000001ff00 */
[----:B------:R-:W-:Y:S05]  /*3d00*/  LEA.HI.X.SX32 R27, R23, R25, 0x2, P0 ;  /* 0x00000019171b7211 */ /* 0x000fea00000f16ff */
[----:B------:R1:W5:Y:S04]  /*3d10*/  @!P2 LDG.E.128 R12, desc[UR10][R26.64] ;  /* 0x0000000a1a0ca981 */ /* 0x000368000c1e1d00 */
[----:B------:R1:W5:Y:S02]  /*3d20*/  @!P1 LDG.E.128 R16, desc[UR10][R26.64+0x200] ;  /* 0x0002000a1a109981 */ /* 0x000364000c1e1d00 */
.L_x_27:
[----:B------:R-:W-:Y:S05]  /*3d30*/  BSYNC.RECONVERGENT B0 ;  /* 0x0000000000007941 */ /* 0x000fea0003800200 */
.L_x_26:
[----:B------:R-:W3:Y:S01]  /*3d40*/  LDS R8, [R10+-0x14] ;  /* 0xffffec000a087984 */ /* 0x000ee20000000800 */
[----:B------:R-:W-:Y:S01]  /*3d50*/  BSSY.RECONVERGENT B0, `(.L_x_28) ;  /* 0x0000014000007945 */ /* 0x000fe20003800200 */
[C---:B---3-5:R-:W-:Y:S01]  /*3d60*/  FFMA.FTZ R9, R8.reuse, R12, R9 ;  /* 0x0000000c08097223 */ /* 0x068fe20000010009 */
[C---:B------:R-:W-:Y:S01]  /*3d70*/  FFMA.FTZ R6, R8.reuse, R13, R6 ;  /* 0x0000000d08067223 */ /* 0x040fe20000010006 */
[C---:B------:R-:W-:Y:S01]  /*3d80*/  FFMA.FTZ R7, R8.reuse, R14, R7 ;  /* 0x0000000e08077223 */ /* 0x040fe20000010007 */
[C---:B------:R-:W-:Y:S01]  /*3d90*/  FFMA.FTZ R4, R8.reuse, R15, R4 ;  /* 0x0000000f08047223 */ /* 0x040fe20000010004 */
[C---:B------:R-:W-:Y:S01]  /*3da0*/  FFMA.FTZ R5, R8.reuse, R16, R5 ;  /* 0x0000001008057223 */ /* 0x040fe20000010005 */
[C---:B------:R-:W-:Y:S01]  /*3db0*/  FFMA.FTZ R2, R8.reuse, R17, R2 ;  /* 0x0000001108027223 */ /* 0x040fe20000010002 */
[C---:B------:R-:W-:Y:S01]  /*3dc0*/  FFMA.FTZ R3, R8.reuse, R18, R3 ;  /* 0x0000001208037223 */ /* 0x040fe20000010003 */
[----:B------:R-:W-:Y:S01]  /*3dd0*/  FFMA.FTZ R0, R8, R19, R0 ;  /* 0x0000001308007223 */ /* 0x000fe20000010000 */
[----:B------:R-:W-:Y:S06]  /*3de0*/  @P3 BRA `(.L_x_29) ;  /* 0x0000000000283947 */ /* 0x000fec0003800000 */
[----:B------:R-:W-:Y:S02]  /*3df0*/  ISETP.GE.AND P2, PT, R20, UR7, PT ;  /* 0x0000000714007c0c */ /* 0x000fe4000bf46270 */
[----:B------:R-:W-:Y:S02]  /*3e00*/  CS2R R14, SRZ ;  /* 0x00000000000e7805 */ /* 0x000fe4000001ff00 */
[----:B------:R-:W-:Y:S02]  /*3e10*/  ISETP.GE.AND P1, PT, R11, UR7, PT ;  /* 0x000000070b007c0c */ /* 0x000fe4000bf26270 */
[----:B------:R-:W-:Y:S02]  /*3e20*/  CS2R R12, SRZ ;  /* 0x00000000000c7805 */ /* 0x000fe4000001ff00 */
[C---:B-1----:R-:W-:Y:S02]  /*3e30*/  LEA R26, P0, R23.reuse, R24, 0x3 ;  /* 0x00000018171a7211 */ /* 0x042fe400078018ff */
[----:B------:R-:W-:Y:S02]  /*3e40*/  CS2R R18, SRZ ;  /* 0x0000000000127805 */ /* 0x000fe4000001ff00 */
[----:B------:R-:W-:Y:S02]  /*3e50*/  CS2R R16, SRZ ;  /* 0x0000000000107805 */ /* 0x000fe4000001ff00 */
[----:B------:R-:W-:Y:S05]  /*3e60*/  LEA.HI.X.SX32 R27, R23, R25, 0x3, P0 ;  /* 0x00000019171b7211 */ /* 0x000fea00000f1eff */
[----:B------:R3:W5:Y:S04]  /*3e70*/  @!P2 LDG.E.128 R12, desc[UR10][R26.64] ;  /* 0x0000000a1a0ca981 */ /* 0x000768000c1e1d00 */
[----:B------:R3:W5:Y:S02]  /*3e80*/  @!P1 LDG.E.128 R16, desc[UR10][R26.64+0x200] ;  /* 0x0002000a1a109981 */ /* 0x000764000c1e1d00 */
.L_x_29:
[----:B------:R-:W-:Y:S05]  /*3e90*/  BSYNC.RECONVERGENT B0 ;  /* 0x0000000000007941 */ /* 0x000fea0003800200 */
.L_x_28:
[----:B------:R-:W4:Y:S01]  /*3ea0*/  LDS R8, [R10] ;  /* 0x000000000a087984 */ /* 0x000f220000000800 */
[----:B------:R-:W-:Y:S01]  /*3eb0*/  BSSY.RECONVERGENT B0, `(.L_x_30) ;  /* 0x0000013000007945 */ /* 0x000fe20003800200 */
[C---:B----45:R-:W-:Y:S01]  /*3ec0*/  FFMA.FTZ R9, R8.reuse, R12, R9 ;  /* 0x0000000c08097223 */ /* 0x070fe20000010009 */
        /* <DEDUP_REMOVED lines=12> */
[----:B------:R-:W-:Y:S02]  /*3f90*/  CS2R R18, SRZ ;  /* 0x0000000000127805 */ /* 0x000fe4000001ff00 */
[----:B------:R-:W-:Y:S01]  /*3fa0*/  CS2R R16, SRZ ;  /* 0x0000000000107805 */ /* 0x000fe2000001ff00 */
[----:B-1-3--:R-:W-:Y:S05]  /*3fb0*/  IMAD.WIDE R26, R23, 0xc, R24 ;  /* 0x0000000c171a7825 */ /* 0x00afea00078e0218 */
[----:B------:R4:W5:Y:S04]  /*3fc0*/  @!P1 LDG.E.128 R12, desc[UR10][R26.64] ;  /* 0x0000000a1a0c9981 */ /* 0x000968000c1e1d00 */
[----:B------:R4:W5:Y:S02]  /*3fd0*/  @!P0 LDG.E.128 R16, desc[UR10][R26.64+0x200] ;  /* 0x0002000a1a108981 */ /* 0x000964000c1e1d00 */
.L_x_31:
[----:B------:R-:W-:Y:S05]  /*3fe0*/  BSYNC.RECONVERGENT B0 ;  /* 0x0000000000007941 */ /* 0x000fea0003800200 */
.L_x_30:
[----:B------:R0:W1:Y:S01]  /*3ff0*/  LDS R8, [R10+0x14] ;  /* 0x000014000a087984 */ /* 0x0000620000000800 */
[----:B------:R-:W-:Y:S01]  /*4000*/  UIADD3 UR6, UPT, UPT, UR6, 0x4, URZ ;  /* 0x0000000406067890 */ /* 0x000fe2000fffe0ff */
[C---:B--2---:R-:W-:Y:S03]  /*4010*/  LEA R24, P0, R23.reuse, R24, 0x4 ;  /* 0x0000001817187211 */ /* 0x044fe600078020ff */
[----:B------:R-:W-:Y:S01]  /*4020*/  UISETP.NE.AND UP0, UPT, UR6, URZ, UPT ;  /* 0x000000ff0600728c */ /* 0x000fe2000bf05270 */
[----:B------:R-:W-:Y:S02]  /*4030*/  LEA.HI.X.SX32 R25, R23, R25, 0x4, P0 ;  /* 0x0000001917197211 */ /* 0x000fe400000f26ff */
[----:B0-----:R-:W-:Y:S01]  /*4040*/  IADD3 R10, PT, PT, R10, 0x50, RZ ;  /* 0x000000500a0a7810 */ /* 0x001fe20007ffe0ff */
[C---:B-1---5:R-:W-:Y:S01]  /*4050*/  FFMA.FTZ R9, R8.reuse, R12, R9 ;  /* 0x0000000c08097223 */ /* 0x062fe20000010009 */
[C---:B------:R-:W-:Y:S01]  /*4060*/  FFMA.FTZ R6, R8.reuse, R13, R6 ;  /* 0x0000000d08067223 */ /* 0x040fe20000010006 */
[C---:B------:R-:W-:Y:S01]  /*4070*/  FFMA.FTZ R7, R8.reuse, R14, R7 ;  /* 0x0000000e08077223 */ /* 0x040fe20000010007 */
[C---:B------:R-:W-:Y:S01]  /*4080*/  FFMA.FTZ R4, R8.reuse, R15, R4 ;  /* 0x0000000f08047223 */ /* 0x040fe20000010004 */
[C---:B------:R-:W-:Y:S01]  /*4090*/  FFMA.FTZ R5, R8.reuse, R16, R5 ;  /* 0x0000001008057223 */ /* 0x040fe20000010005 */
[C---:B------:R-:W-:Y:S01]  /*40a0*/  FFMA.FTZ R2, R8.reuse, R17, R2 ;  /* 0x0000001108027223 */ /* 0x040fe20000010002 */
[C---:B------:R-:W-:Y:S01]  /*40b0*/  FFMA.FTZ R3, R8.reuse, R18, R3 ;  /* 0x0000001208037223 */ /* 0x040fe20000010003 */
[----:B------:R-:W-:Y:S01]  /*40c0*/  FFMA.FTZ R0, R8, R19, R0 ;  /* 0x0000001308007223 */ /* 0x000fe20000010000 */
[----:B------:R-:W-:Y:S06]  /*40d0*/  BRA.U UP0, `(.L_x_32) ;  /* 0xfffffff900907547 */ /* 0x000fec000b83ffff */
.L_x_23:
[----:B------:R-:W0:Y:S02]  /*40e0*/  LDCU UR8, c[0x0][0x534] ;  /* 0x0000a680ff0877ac */ /* 0x000e240008000800 */
[----:B0-----:R-:W-:-:S09]  /*40f0*/  ULOP3.LUT UP0, UR8, UR8, 0x3, URZ, 0xc0, !UPT ;  /* 0x0000000308087892 */ /* 0x001fd2000f80c0ff */
[----:B------:R-:W-:Y:S05]  /*4100*/  BRA.U !UP0, `(.L_x_22) ;  /* 0x0000000108a07547 */ /* 0x000fea000b800000 */
[----:B------:R-:W0:Y:S01]  /*4110*/  S2UR UR6, SR_CgaCtaId ;  /* 0x00000000000679c3 */ /* 0x000e220000008800 */
[----:B------:R-:W-:Y:S01]  /*4120*/  UMOV UR7, 0x400 ;  /* 0x0000040000077882 */ /* 0x000fe20000000000 */
[----:B------:R-:W-:Y:S01]  /*4130*/  IMAD R22, R22, 0x5, R21 ;  /* 0x0000000516167824 */ /* 0x000fe200078e0215 */
[----:B------:R-:W-:Y:S01]  /*4140*/  IADD3 R24, P0, PT, R24, 0x200, RZ ;  /* 0x0000020018187810 */ /* 0x000fe20007f1e0ff */
[----:B---34-:R-:W-:Y:S01]  /*4150*/  IMAD.WIDE R26, R23, 0x4, RZ ;  /* 0x00000004171a7825 */ /* 0x018fe200078e02ff */
[----:B------:R-:W-:Y:S01]  /*4160*/  ISETP.GE.AND P2, PT, R21, UR4, PT ;  /* 0x0000000415007c0c */ /* 0x000fe2000bf46270 */
[----:B------:R-:W1:Y:S01]  /*4170*/  LDCU UR5, c[0x0][0x440] ;  /* 0x00008800ff0577ac */ /* 0x000e620008000800 */
[----:B------:R-:W-:Y:S01]  /*4180*/  IADD3.X R25, PT, PT, RZ, R25, RZ, P0, !PT ;  /* 0x00000019ff197210 */ /* 0x000fe200007fe4ff */
[----:B------:R-:W-:Y:S02]  /*4190*/  UIADD3 UR8, UPT, UPT, -UR8, URZ, URZ ;  /* 0x000000ff08087290 */ /* 0x000fe4000fffe1ff */
[----:B0-----:R-:W-:-:S06]  /*41a0*/  ULEA UR6, UR6, UR7, 0x18 ;  /* 0x0000000706067291 */ /* 0x001fcc000f8ec0ff */
[----:B-1----:R-:W-:-:S07]  /*41b0*/  LEA R10, R22, UR6, 0x2 ;  /* 0x00000006160a7c11 */ /* 0x002fce000f8e10ff */
.L_x_35:
[----:B--2---:R-:W-:Y:S01]  /*41c0*/  MOV R23, R25 ;  /* 0x0000001900177202 */ /* 0x004fe20000000f00 */
[----:B------:R0:W1:Y:S01]  /*41d0*/  LDS R8, [R10] ;  /* 0x000000000a087984 */ /* 0x0000620000000800 */
[----:B------:R-:W-:Y:S01]  /*41e0*/  UIADD3 UR8, UPT, UPT, UR8, 0x1, URZ ;  /* 0x0000000108087890 */ /* 0x000fe2000fffe0ff */
[----:B------:R-:W-:Y:S01]  /*41f0*/  IMAD.MOV.U32 R22, RZ, RZ, R24 ;  /* 0x000000ffff167224 */ /* 0x000fe200078e0018 */
[----:B------:R-:W-:Y:S04]  /*4200*/  BSSY.RECONVERGENT B0, `(.L_x_33) ;  /* 0x000000c000007945 */ /* 0x000fe80003800200 */
[----:B------:R-:W-:Y:S01]  /*4210*/  IADD3 R24, P3, PT, R26, R22, RZ ;  /* 0x000000161a187210 */ /* 0x000fe20007f7e0ff */
[----:B------:R-:W-:Y:S01]  /*4220*/  @!UPT UIADD3 URZ, UPT, UPT, URZ, URZ, URZ ;  /* 0x000000fffffff290 */ /* 0x000fe2000fffe0ff */
[----:B------:R-:W-:Y:S11]  /*4230*/  @P2 BRA `(.L_x_34) ;  /* 0x0000000000202947 */ /* 0x000ff60003800000 */
        /* <DEDUP_REMOVED lines=8> */
.L_x_34:
[----:B------:R-:W-:Y:S05]  /*42c0*/  BSYNC.RECONVERGENT B0 ;  /* 0x0000000000007941 */ /* 0x000fea0003800200 */
.L_x_33:
[----:B------:R-:W-:Y:S01]  /*42d0*/  UISETP.NE.AND UP0, UPT, UR8, URZ, UPT ;  /* 0x000000ff0800728c */ /* 0x000fe2000bf05270 */
[C---:B-1---5:R-:W-:Y:S01]  /*42e0*/  FFMA.FTZ R9, R8.reuse, R12, R9 ;  /* 0x0000000c08097223 */ /* 0x062fe20000010009 */
[C---:B------:R-:W-:Y:S01]  /*42f0*/  FFMA.FTZ R6, R8.reuse, R13, R6 ;  /* 0x0000000d08067223 */ /* 0x040fe20000010006 */
[C---:B------:R-:W-:Y:S01]  /*4300*/  FFMA.FTZ R7, R8.reuse, R14, R7 ;  /* 0x0000000e08077223 */ /* 0x040fe20000010007 */
[C---:B------:R-:W-:Y:S01]  /*4310*/  FFMA.FTZ R4, R8.reuse, R15, R4 ;  /* 0x0000000f08047223 */ /* 0x040fe20000010004 */
[C---:B------:R-:W-:Y:S01]  /*4320*/  FFMA.FTZ R5, R8.reuse, R16, R5 ;  /* 0x0000001008057223 */ /* 0x040fe20000010005 */
[----:B------:R-:W-:Y:S01]  /*4330*/  IADD3.X R25, PT, PT, R27, R23, RZ, P3, !PT ;  /* 0x000000171b197210 */ /* 0x000fe20001ffe4ff */
[C---:B------:R-:W-:Y:S01]  /*4340*/  FFMA.FTZ R2, R8.reuse, R17, R2 ;  /* 0x0000001108027223 */ /* 0x040fe20000010002 */
[----:B------:R-:W-:Y:S01]  /*4350*/  FFMA.FTZ R3, R8, R18, R3 ;  /* 0x0000001208037223 */ /* 0x000fe20000010003 */
[----:B0-----:R-:W-:Y:S01]  /*4360*/  IADD3 R10, PT, PT, R10, 0x14, RZ ;  /* 0x000000140a0a7810 */ /* 0x001fe20007ffe0ff */
[----:B------:R-:W-:Y:S01]  /*4370*/  FFMA.FTZ R0, R8, R19, R0 ;  /* 0x0000001308007223 */ /* 0x000fe20000010000 */
[----:B------:R-:W-:Y:S06]  /*4380*/  BRA.U UP0, `(.L_x_35) ;  /* 0xfffffffd008c7547 */ /* 0x000fec000b83ffff */
.L_x_22:
[----:B------:R-:W-:-:S04]  /*4390*/  IADD3 R21, PT, PT, R21, UR19, RZ ;  /* 0x0000001315157c10 */ /* 0x000fc8000fffe0ff */
[----:B------:R-:W-:-:S13]  /*43a0*/  ISETP.GE.AND P0, PT, R21, UR20, PT ;  /* 0x0000001415007c0c */ /* 0x000fda000bf06270 */
[----:B------:R-:W-:Y:S05]  /*43b0*/  @P0 EXIT ;  /* 0x000000000000094d */ /* 0x000fea0003800000 */
[----:B------:R-:W-:Y:S01]  /*43c0*/  IABS R14, UR21 ;  /* 0x00000015000e7c13 */ /* 0x000fe20008000000 */
[----:B------:R-:W0:Y:S01]  /*43d0*/  LDC R13, c[0x0][0x434] ;  /* 0x00010d00ff0d7b82 */ /* 0x000e220000000800 */
[----:B------:R-:W-:Y:S01]  /*43e0*/  IABS R16, R21 ;  /* 0x0000001500107213 */ /* 0x000fe20000000000 */
[----:B------:R-:W1:Y:S01]  /*43f0*/  LDCU.128 UR4, c[0x0][0x400] ;  /* 0x00008000ff0477ac */ /* 0x000e620008000c00 */
[----:B------:R-:W5:Y:S01]  /*4400*/  I2F.RP R12, R14 ;  /* 0x0000000e000c7306 */ /* 0x000f620000209400 */
[----:B------:R-:W-:Y:S01]  /*4410*/  IABS R10, UR21 ;  /* 0x00000015000a7c13 */ /* 0x000fe20008000000 */
[----:B------:R-:W2:Y:S01]  /*4420*/  LDCU.64 UR8, c[0x0][0x410] ;  /* 0x00008200ff0877ac */ /* 0x000ea20008000a00 */
[----:B------:R-:W-:Y:S02]  /*4430*/  F2FP.BF16.F32.PACK_AB R6, R6, R9 ;  /* 0x000000090606723e */ /* 0x000fe400000010ff */
[----:B------:R-:W-:Y:S02]  /*4440*/  IADD3 R10, PT, PT, RZ, -R10, RZ ;  /* 0x8000000aff0a7210 */ /* 0x000fe40007ffe0ff */
[----:B------:R-:W-:-:S02]  /*4450*/  F2FP.BF16.F32.PACK_AB R7, R4, R7 ;  /* 0x000000070407723e */ /* 0x000fc400000010ff */
[----:B------:R-:W-:Y:S02]  /*4460*/  F2FP.BF16.F32.PACK_AB R2, R2, R5 ;  /* 0x000000050202723e */ /* 0x000fe400000010ff */
[----:B------:R-:W-:Y:S01]  /*4470*/  F2FP.BF16.F32.PACK_AB R3, R0, R3 ;  /* 0x000000030003723e */ /* 0x000fe200000010ff */
[----:B-----5:R-:W5:Y:S02]  /*4480*/  MUFU.RCP R18, R12 ;  /* 0x0000000c00127308 */ /* 0x020f640000001000 */
[----:B-----5:R-:W-:Y:S01]  /*4490*/  VIADD R18, R18, 0xffffffe ;  /* 0x0ffffffe12127836 */ /* 0x020fe20000000000 */
[----:B0-----:R-:W-:-:S05]  /*44a0*/  IABS R12, R13 ;  /* 0x0000000d000c7213 */ /* 0x001fca0000000000 */
[----:B------:R-:W0:Y:S02]  /*44b0*/  F2I.FTZ.U32.TRUNC.NTZ R19, R18 ;  /* 0x0000001200137305 */ /* 0x000e24000021f000 */
[--C-:B0-----:R-:W-:Y:S02]  /*44c0*/  IMAD.MOV R8, RZ, RZ, -R19.reuse ;  /* 0x000000ffff087224 */ /* 0x101fe400078e0a13 */
[----:B------:R-:W-:Y:S02]  /*44d0*/  IMAD.MOV.U32 R18, RZ, RZ, RZ ;  /* 0x000000ffff127224 */ /* 0x000fe400078e00ff */
[----:B------:R-:W-:Y:S02]  /*44e0*/  IMAD R15, R8, R14, RZ ;  /* 0x0000000e080f7224 */ /* 0x000fe400078e02ff */
[----:B------:R-:W0:Y:S02]  /*44f0*/  I2F.RP R8, R12 ;  /* 0x0000000c00087306 */ /* 0x000e240000209400 */
[----:B------:R-:W-:-:S06]  /*4500*/  IMAD.HI.U32 R15, R19, R15, R18 ;  /* 0x0000000f130f7227 */ /* 0x000fcc00078e0012 */
[----:B------:R-:W-:-:S04]  /*4510*/  IMAD.HI.U32 R15, R15, R16, RZ ;  /* 0x000000100f0f7227 */ /* 0x000fc800078e00ff */
[----:B------:R-:W-:Y:S01]  /*4520*/  IMAD R17, R15, R10, R16 ;  /* 0x0000000a0f117224 */ /* 0x000fe200078e0210 */
[----:B------:R-:W-:Y:S01]  /*4530*/  LOP3.LUT R10, R21, UR21, RZ, 0x3c, !PT ;  /* 0x00000015150a7c12 */ /* 0x000fe2000f8e3cff */
[----:B0-----:R-:W0:Y:S03]  /*4540*/  MUFU.RCP R8, R8 ;  /* 0x0000000800087308 */ /* 0x001e260000001000 */
[----:B------:R-:W-:Y:S02]  /*4550*/  ISETP.GT.U32.AND P1, PT, R14, R17, PT ;  /* 0x000000110e00720c */ /* 0x000fe40003f24070 */
[----:B------:R-:W-:-:S11]  /*4560*/  ISETP.GE.AND P0, PT, R10, RZ, PT ;  /* 0x000000ff0a00720c */ /* 0x000fd60003f06270 */
[----:B------:R-:W-:Y:S02]  /*4570*/  @!P1 IMAD.IADD R17, R17, 0x1, -R14 ;  /* 0x0000000111119824 */ /* 0x000fe400078e0a0e */
[----:B------:R-:W-:Y:S01]  /*4580*/  @!P1 VIADD R15, R15, 0x1 ;  /* 0x000000010f0f9836 */ /* 0x000fe20000000000 */
[----:B0-----:R-:W-:Y:S02]  /*4590*/  IADD3 R18, PT, PT, R8, 0xffffffe, RZ ;  /* 0x0ffffffe08127810 */ /* 0x001fe40007ffe0ff */
[----:B------:R-:W-:Y:S02]  /*45a0*/  ISETP.GE.U32.AND P2, PT, R17, R14, PT ;  /* 0x0000000e1100720c */ /* 0x000fe40003f46070 */
[----:B------:R-:W-:Y:S01]  /*45b0*/  ISETP.NE.AND P1, PT, RZ, UR21, PT ;  /* 0x00000015ff007c0c */ /* 0x000fe2000bf25270 */
[----:B------:R0:W5:Y:S10]  /*45c0*/  F2I.FTZ.U32.TRUNC.NTZ R19, R18 ;  /* 0x0000001200137305 */ /* 0x000174000021f000 */
[----:B------:R-:W-:-:S04]  /*45d0*/  @P2 VIADD R15, R15, 0x1 ;  /* 0x000000010f0f2836 */ /* 0x000fc80000000000 */
[----:B------:R-:W-:Y:S01]  /*45e0*/  @!P0 IMAD.MOV R15, RZ, RZ, -R15 ;  /* 0x000000ffff0f8224 */ /* 0x000fe200078e0a0f */
[----:B------:R-:W-:Y:S01]  /*45f0*/  @!P1 LOP3.LUT R15, RZ, UR21, RZ, 0x33, !PT ;  /* 0x00000015ff0f9c12 */ /* 0x000fe2000f8e33ff */
[----:B0-----:R-:W-:Y:S01]  /*4600*/  IMAD.MOV.U32 R18, RZ, RZ, RZ ;  /* 0x000000ffff127224 */ /* 0x001fe200078e00ff */
[----:B-----5:R-:W-:-:S03]  /*4610*/  IADD3 R17, PT, PT, RZ, -R19, RZ ;  /* 0x80000013ff117210 */ /* 0x020fc60007ffe0ff */
[----:B------:R-:W-:Y:S02]  /*4620*/  IMAD R14, R15, UR21, RZ ;  /* 0x000000150f0e7c24 */ /* 0x000fe4000f8e02ff */
[----:B------:R-:W-:Y:S02]  /*4630*/  IMAD R10, R17, R12, RZ ;  /* 0x0000000c110a7224 */ /* 0x000fe400078e02ff */
[----:B------:R-:W-:Y:S02]  /*4640*/  IMAD.IADD R16, R21, 0x1, -R14 ;  /* 0x0000000115107824 */ /* 0x000fe400078e0a0e */
[----:B------:R-:W-:-:S03]  /*4650*/  IMAD.HI.U32 R10, R19, R10, R18 ;  /* 0x0000000a130a7227 */ /* 0x000fc600078e0012 */
[----:B------:R-:W-:Y:S02]  /*4660*/  IABS R8, R16 ;  /* 0x0000001000087213 */ /* 0x000fe40000000000 */
[----:B------:R-:W-:-:S03]  /*4670*/  LOP3.LUT R16, R16, R13, RZ, 0x3c, !PT ;  /* 0x0000000d10107212 */ /* 0x000fc600078e3cff */
[----:B------:R-:W-:Y:S01]  /*4680*/  IMAD.HI.U32 R10, R10, R8, RZ ;  /* 0x000000080a0a7227 */ /* 0x000fe200078e00ff */
[----:B------:R-:W-:-:S04]  /*4690*/  ISETP.GE.AND P1, PT, R16, RZ, PT ;  /* 0x000000ff1000720c */ /* 0x000fc80003f26270 */
[----:B------:R-:W-:-:S05]  /*46a0*/  IADD3 R17, PT, PT, -R10, RZ, RZ ;  /* 0x000000ff0a117210 */ /* 0x000fca0007ffe1ff */
[----:B------:R-:W-:Y:S01]  /*46b0*/  IMAD R17, R12, R17, R8 ;  /* 0x000000110c117224 */ /* 0x000fe200078e0208 */
[----:B------:R-:W-:-:S04]  /*46c0*/  SHF.R.S32.HI R8, RZ, 0x1f, R15 ;  /* 0x0000001fff087819 */ /* 0x000fc8000001140f */
[----:B------:R-:W-:Y:S01]  /*46d0*/  ISETP.GT.U32.AND P0, PT, R12, R17, PT ;  /* 0x000000110c00720c */ /* 0x000fe20003f04070 */
[----:B-1----:R-:W-:-:S04]  /*46e0*/  IMAD R8, R8, UR4, RZ ;  /* 0x0000000408087c24 */ /* 0x002fc8000f8e02ff */
[----:B------:R-:W-:-:S08]  /*46f0*/  IMAD R8, R15, UR5, R8 ;  /* 0x000000050f087c24 */ /* 0x000fd0000f8e0208 */
[----:B------:R-:W-:Y:S02]  /*4700*/  @!P0 IMAD.IADD R17, R17, 0x1, -R12 ;  /* 0x0000000111118824 */ /* 0x000fe400078e0a0c */
[----:B------:R-:W-:Y:S01]  /*4710*/  @!P0 VIADD R10, R10, 0x1 ;  /* 0x000000010a0a8836 */ /* 0x000fe20000000000 */
[----:B------:R-:W-:Y:S02]  /*4720*/  ISETP.NE.AND P0, PT, R13, RZ, PT ;  /* 0x000000ff0d00720c */ /* 0x000fe40003f05270 */
[----:B------:R-:W-:Y:S01]  /*4730*/  ISETP.GE.U32.AND P2, PT, R17, R12, PT ;  /* 0x0000000c1100720c */ /* 0x000fe20003f46070 */
[----:B------:R-:W-:Y:S01]  /*4740*/  IMAD.WIDE.U32 R16, R15, UR4, RZ ;  /* 0x000000040f107c25 */ /* 0x000fe2000f8e00ff */
[----:B------:R-:W0:Y:S03]  /*4750*/  LDCU.64 UR4, c[0x0][0x3f0] ;  /* 0x00007e00ff0477ac */ /* 0x000e260008000a00 */
[----:B------:R-:W-:-:S08]  /*4760*/  IMAD.IADD R17, R17, 0x1, R8 ;  /* 0x0000000111117824 */ /* 0x000fd000078e0208 */
[----:B------:R-:W-:-:S05]  /*4770*/  @P2 IADD3 R10, PT, PT, R10, 0x1, RZ ;  /* 0x000000010a0a2810 */ /* 0x000fca0007ffe0ff */
[----:B------:R-:W-:Y:S01]  /*4780*/  @!P1 IMAD.MOV R10, RZ, RZ, -R10 ;  /* 0x000000ffff0a9224 */ /* 0x000fe200078e0a0a */
[----:B------:R-:W-:-:S04]  /*4790*/  @!P0 LOP3.LUT R10, RZ, R13, RZ, 0x33, !PT ;  /* 0x0000000dff0a8212 */ /* 0x000fc800078e33ff */
[----:B------:R-:W-:Y:S01]  /*47a0*/  SHF.R.S32.HI R12, RZ, 0x1f, R10 ;  /* 0x0000001fff0c7819 */ /* 0x000fe2000001140a */
[C---:B------:R-:W-:Y:S02]  /*47b0*/  IMAD R14, R10.reuse, R13, R14 ;  /* 0x0000000d0a0e7224 */ /* 0x040fe400078e020e */
[----:B--2---:R-:W-:-:S03]  /*47c0*/  IMAD.WIDE.U32 R16, R10, UR8, R16 ;  /* 0x000000080a107c25 */ /* 0x004fc6000f8e0010 */
[----:B------:R-:W-:Y:S01]  /*47d0*/  IADD3 R14, PT, PT, R21, -R14, RZ ;  /* 0x8000000e150e7210 */ /* 0x000fe20007ffe0ff */
[----:B------:R-:W-:Y:S01]  /*47e0*/  IMAD R15, R12, UR8, RZ ;  /* 0x000000080c0f7c24 */ /* 0x000fe2000f8e02ff */
[----:B------:R-:W1:Y:S02]  /*47f0*/  LDCU UR8, c[0x0][0x440] ;  /* 0x00008800ff0877ac */ /* 0x000e640008000800 */
[----:B------:R-:W-:Y:S01]  /*4800*/  SHF.R.S32.HI R8, RZ, 0x1f, R14 ;  /* 0x0000001fff087819 */ /* 0x000fe2000001140e */
[----:B------:R-:W-:-:S04]  /*4810*/  IMAD R15, R10, UR9, R15 ;  /* 0x000000090a0f7c24 */ /* 0x000fc8000f8e020f */
[----:B------:R-:W-:Y:S02]  /*4820*/  IMAD.IADD R17, R17, 0x1, R15 ;  /* 0x0000000111117824 */ /* 0x000fe400078e020f */
[----:B------:R-:W-:Y:S02]  /*4830*/  IMAD R13, R8, UR6, RZ ;  /* 0x00000006080d7c24 */ /* 0x000fe4000f8e02ff */
[----:B------:R-:W-:-:S04]  /*4840*/  IMAD.WIDE.U32 R16, R14, UR6, R16 ;  /* 0x000000060e107c25 */ /* 0x000fc8000f8e0010 */
[----:B------:R-:W-:Y:S01]  /*4850*/  IMAD R13, R14, UR7, R13 ;  /* 0x000000070e0d7c24 */ /* 0x000fe2000f8e020d */
[C---:B------:R-:W-:Y:S02]  /*4860*/  IADD3 R8, P0, PT, R20.reuse, R16, RZ ;  /* 0x0000001014087210 */ /* 0x040fe40007f1e0ff */
[----:B-1----:R-:W-:Y:S02]  /*4870*/  ISETP.GE.AND P1, PT, R20, UR8, PT ;  /* 0x0000000814007c0c */ /* 0x002fe4000bf26270 */
[----:B------:R-:W-:Y:S02]  /*4880*/  IADD3.X R13, PT, PT, R17, R13, RZ, P0, !PT ;  /* 0x0000000d110d7210 */ /* 0x000fe400007fe4ff */
[----:B0-----:R-:W-:-:S04]  /*4890*/  LEA R12, P0, R8, UR4, 0x1 ;  /* 0x00000004080c7c11 */ /* 0x001fc8000f8008ff */
[----:B------:R-:W-:Y:S02]  /*48a0*/  LEA.HI.X R13, R8, UR5, R13, 0x1, P0 ;  /* 0x00000005080d7c11 */ /* 0x000fe400080f0c0d */
[----:B------:R-:W-:-:S03]  /*48b0*/  ISETP.GE.AND P0, PT, R11, UR8, PT ;  /* 0x000000080b007c0c */ /* 0x000fc6000bf06270 */
[----:B------:R0:W-:Y:S10]  /*48c0*/  @!P1 STG.E.64 desc[UR10][R12.64], R6 ;  /* 0x000000060c009986 */ /* 0x0001f4000c101b0a */
[----:B------:R-:W-:Y:S05]  /*48d0*/  @P0 EXIT ;  /* 0x000000000000094d */ /* 0x000fea0003800000 */
[----:B------:R-:W-:Y:S01]  /*48e0*/  STG.E.64 desc[UR10][R12.64+0x100], R2 ;  /* 0x000100020c007986 */ /* 0x000fe2000c101b0a */
[----:B------:R-:W-:Y:S05]  /*48f0*/  EXIT ;  /* 0x000000000000794d */ /* 0x000fea0003800000 */
        .weak           $__internal_0_$__cuda_sm20_div_s64
        .type           $__internal_0_$__cuda_sm20_div_s64,@function
        .size           $__internal_0_$__cuda_sm20_div_s64,(.L_x_7432 - $__internal_0_$__cuda_sm20_div_s64)
$__internal_0_$__cuda_sm20_div_s64:
[----:B------:R-:W-:Y:S02]  /*4900*/  IADD3 R29, P0, PT, RZ, -R14, RZ ;  /* 0x8000000eff1d7210 */ /* 0x000fe40007f1e0ff */
[----:B------:R-:W-:-:S03]  /*4910*/  ISETP.GE.AND P1, PT, R13, RZ, PT ;  /* 0x000000ff0d00720c */ /* 0x000fc60003f26270 */
[----:B------:R-:W-:Y:S01]  /*4920*/  IMAD.X R0, RZ, RZ, ~R13, P0 ;  /* 0x000000ffff007224 */ /* 0x000fe200000e0e0d */
[----:B------:R-:W-:-:S04]  /*4930*/  SEL R28, R29, R14, !P1 ;  /* 0x0000000e1d1c7207 */ /* 0x000fc80004800000 */
[----:B------:R-:W-:-:S04]  /*4940*/  SEL R29, R0, R13, !P1 ;  /* 0x0000000d001d7207 */ /* 0x000fc80004800000 */
[----:B------:R-:W0:Y:S02]  /*4950*/  I2F.U64.RP R0, R28 ;  /* 0x0000001c00007312 */ /* 0x000e240000309000 */
[----:B0-----:R-:W0:Y:S02]  /*4960*/  MUFU.RCP R38, R0 ;  /* 0x0000000000267308 */ /* 0x001e240000001000 */
[----:B0-----:R-:W-:-:S15]  /*4970*/  VIADD R38, R38, 0x1ffffffe ;  /* 0x1ffffffe26267836 */ /* 0x001fde0000000000 */
[----:B------:R-:W-:-:S15]  /*4980*/  NOP ;  /* 0x0000000000007918 */ /* 0x000fde0000000000 */
[----:B------:R-:W-:-:S15]  /*4990*/  NOP ;  /* 0x0000000000007918 */ /* 0x000fde0000000000 */
[----:B------:R-:W-:-:S15]  /*49a0*/  NOP ;  /* 0x0000000000007918 */ /* 0x000fde0000000000 */
[----:B------:R-:W0:Y:S02]  /*49b0*/  F2I.U64.TRUNC R38, R38 ;  /* 0x0000002600267311 */ /* 0x000e24000020d800 */
[----:B0-----:R-:W-:-:S04]  /*49c0*/  IMAD.WIDE.U32 R36, R38, R28, RZ ;  /* 0x0000001c26247225 */ /* 0x001fc800078e00ff */
[C---:B------:R-:W-:Y:S01]  /*49d0*/  IMAD R19, R38.reuse, R29, R37 ;  /* 0x0000001d26137224 */ /* 0x040fe200078e0225 */
[----:B------:R-:W-:Y:S01]  /*49e0*/  IADD3 R17, P0, PT, RZ, -R36, RZ ;  /* 0x80000024ff117210 */ /* 0x000fe20007f1e0ff */
[----:B------:R-:W-:Y:S02]  /*49f0*/  IMAD.MOV.U32 R37, RZ, RZ, R38 ;  /* 0x000000ffff257224 */ /* 0x000fe400078e0026 */
[----:B------:R-:W-:Y:S02]  /*4a00*/  IMAD R2, R39, R28, R19 ;  /* 0x0000001c27027224 */ /* 0x000fe400078e0213 */
[----:B------:R-:W-:-:S04]  /*4a10*/  IMAD.HI.U32 R36, R38, R17, RZ ;  /* 0x0000001126247227 */ /* 0x000fc800078e00ff */
[----:B------:R-:W-:-:S04]  /*4a20*/  IMAD.X R2, RZ, RZ, ~R2, P0 ;  /* 0x000000ffff027224 */ /* 0x000fc800000e0e02 */
[----:B------:R-:W-:-:S04]  /*4a30*/  IMAD.WIDE.U32 R36, P2, R38, R2, R36 ;  /* 0x0000000226247225 */ /* 0x000fc80007840024 */
[C---:B------:R-:W-:Y:S02]  /*4a40*/  IMAD R0, R39.reuse, R2, RZ ;  /* 0x0000000227007224 */ /* 0x040fe400078e02ff */
[----:B------:R-:W-:-:S04]  /*4a50*/  IMAD.HI.U32 R17, P1, R39, R17, R36 ;  /* 0x0000001127117227 */ /* 0x000fc80007820024 */
[----:B------:R-:W-:Y:S01]  /*4a60*/  IMAD.HI.U32 R2, R39, R2, RZ ;  /* 0x0000000227027227 */ /* 0x000fe200078e00ff */
[----:B------:R-:W-:-:S03]  /*4a70*/  IADD3 R37, P0, PT, R0, R17, RZ ;  /* 0x0000001100257210 */ /* 0x000fc60007f1e0ff */
[----:B------:R-:W-:Y:S02]  /*4a80*/  IMAD.X R2, R2, 0x1, R39, P2 ;  /* 0x0000000102027824 */ /* 0x000fe400010e0627 */
[----:B------:R-:W-:-:S03]  /*4a90*/  IMAD.WIDE.U32 R38, R37, R28, RZ ;  /* 0x0000001c25267225 */ /* 0x000fc600078e00ff */
[----:B------:R-:W-:Y:S01]  /*4aa0*/  IADD3.X R19, PT, PT, RZ, RZ, R2, P0, P1 ;  /* 0x000000ffff137210 */ /* 0x000fe200007e2402 */
[----:B------:R-:W-:Y:S01]  /*4ab0*/  IMAD R0, R37, R29, R39 ;  /* 0x0000001d25007224 */ /* 0x000fe200078e0227 */
[----:B------:R-:W-:Y:S02]  /*4ac0*/  IADD3 R2, P0, PT, RZ, -R38, RZ ;  /* 0x80000026ff027210 */ /* 0x000fe40007f1e0ff */
[----:B------:R-:W-:Y:S01]  /*4ad0*/  ISETP.GE.AND P1, PT, R15, RZ, PT ;  /* 0x000000ff0f00720c */ /* 0x000fe20003f26270 */
[----:B------:R-:W-:Y:S02]  /*4ae0*/  IMAD R0, R19, R28, R0 ;  /* 0x0000001c13007224 */ /* 0x000fe400078e0200 */
[----:B------:R-:W-:-:S04]  /*4af0*/  IMAD.HI.U32 R36, R37, R2, RZ ;  /* 0x0000000225247227 */ /* 0x000fc800078e00ff */
[----:B------:R-:W-:-:S04]  /*4b00*/  IMAD.X R0, RZ, RZ, ~R0, P0 ;  /* 0x000000ffff007224 */ /* 0x000fc800000e0e00 */
[----:B------:R-:W-:-:S04]  /*4b10*/  IMAD.WIDE.U32 R36, P0, R37, R0, R36 ;  /* 0x0000000025247225 */ /* 0x000fc80007800024 */
[----:B------:R-:W-:-:S04]  /*4b20*/  IMAD.HI.U32 R17, P3, R19, R2, R36 ;  /* 0x0000000213117227 */ /* 0x000fc80007860024 */
[----:B------:R-:W-:-:S04]  /*4b30*/  IMAD.HI.U32 R2, R19, R0, RZ ;  /* 0x0000000013027227 */ /* 0x000fc800078e00ff */
[----:B------:R-:W-:Y:S01]  /*4b40*/  IMAD R0, R19, R0, RZ ;  /* 0x0000000013007224 */ /* 0x000fe200078e02ff */
[----:B------:R-:W-:Y:S01]  /*4b50*/  IADD3.X R2, PT, PT, R2, R19, RZ, P0, !PT ;  /* 0x0000001302027210 */ /* 0x000fe200007fe4ff */
[----:B------:R-:W-:Y:S01]  /*4b60*/  IMAD.MOV.U32 R37, RZ, RZ, RZ ;  /* 0x000000ffff257224 */ /* 0x000fe200078e00ff */
[-C--:B------:R-:W-:Y:S02]  /*4b70*/  IADD3 R19, P0, PT, RZ, -R16.reuse, RZ ;  /* 0x80000010ff137210 */ /* 0x080fe40007f1e0ff */
[----:B------:R-:W-:Y:S02]  /*4b80*/  IADD3 R17, P2, PT, R0, R17, RZ ;  /* 0x0000001100117210 */ /* 0x000fe40007f5e0ff */
[----:B------:R-:W-:Y:S01]  /*4b90*/  SEL R16, R19, R16, !P1 ;  /* 0x0000001013107207 */ /* 0x000fe20004800000 */
[----:B------:R-:W-:Y:S01]  /*4ba0*/  IMAD.X R0, RZ, RZ, ~R15, P0 ;  /* 0x000000ffff007224 */ /* 0x000fe200000e0e0f */
[----:B------:R-:W-:-:S03]  /*4bb0*/  IADD3.X R19, PT, PT, RZ, RZ, R2, P2, P3 ;  /* 0x000000ffff137210 */ /* 0x000fc600017e6402 */
[----:B------:R-:W-:Y:S01]  /*4bc0*/  IMAD.HI.U32 R36, R17, R16, RZ ;  /* 0x0000001011247227 */ /* 0x000fe200078e00ff */
[----:B------:R-:W-:-:S05]  /*4bd0*/  SEL R0, R0, R15, !P1 ;  /* 0x0000000f00007207 */ /* 0x000fca0004800000 */
[----:B------:R-:W-:-:S04]  /*4be0*/  IMAD.WIDE.U32 R36, R17, R0, R36 ;  /* 0x0000000011247225 */ /* 0x000fc800078e0024 */
[C---:B------:R-:W-:Y:S02]  /*4bf0*/  IMAD R17, R19.reuse, R0, RZ ;  /* 0x0000000013117224 */ /* 0x040fe400078e02ff */
[----:B------:R-:W-:-:S05]  /*4c00*/  IMAD.HI.U32 R2, P0, R19, R16, R36 ;  /* 0x0000001013027227 */ /* 0x000fca0007800024 */
[----:B------:R-:W-:Y:S01]  /*4c10*/  IADD3 R17, P1, PT, R17, R2, RZ ;  /* 0x0000000211117210 */ /* 0x000fe20007f3e0ff */
[----:B------:R-:W-:-:S04]  /*4c20*/  IMAD.HI.U32 R2, R19, R0, RZ ;  /* 0x0000000013027227 */ /* 0x000fc800078e00ff */
[----:B------:R-:W-:Y:S02]  /*4c30*/  IMAD.X R2, RZ, RZ, R2, P0 ;  /* 0x000000ffff027224 */ /* 0x000fe400000e0602 */
[----:B------:R-:W-:-:S04]  /*4c40*/  IMAD.WIDE.U32 R36, R17, R28, RZ ;  /* 0x0000001c11247225 */ /* 0x000fc800078e00ff */
[C---:B------:R-:W-:Y:S01]  /*4c50*/  IMAD R37, R17.reuse, R29, R37 ;  /* 0x0000001d11257224 */ /* 0x040fe200078e0225 */
[----:B------:R-:W-:Y:S01]  /*4c60*/  IADD3 R19, P0, PT, -R36, R16, RZ ;  /* 0x0000001024137210 */ /* 0x000fe20007f1e1ff */
[----:B------:R-:W-:Y:S01]  /*4c70*/  IMAD.X R2, RZ, RZ, R2, P1 ;  /* 0x000000ffff027224 */ /* 0x000fe200008e0602 */
[----:B------:R-:W-:Y:S02]  /*4c80*/  IADD3 R16, P1, PT, R17, 0x1, RZ ;  /* 0x0000000111107810 */ /* 0x000fe40007f3e0ff */
[-C--:B------:R-:W-:Y:S01]  /*4c90*/  ISETP.GE.U32.AND P3, PT, R19, R28.reuse, PT ;  /* 0x0000001c1300720c */ /* 0x080fe20003f66070 */
[----:B------:R-:W-:-:S05]  /*4ca0*/  IMAD R37, R2, R28, R37 ;  /* 0x0000001c02257224 */ /* 0x000fca00078e0225 */
[----:B------:R-:W-:Y:S02]  /*4cb0*/  IADD3.X R37, PT, PT, ~R37, R0, RZ, P0, !PT ;  /* 0x0000000025257210 */ /* 0x000fe400007fe5ff */
[----:B------:R-:W-:Y:S02]  /*4cc0*/  IADD3 R0, P2, PT, R19, -R28, RZ ;  /* 0x8000001c13007210 */ /* 0x000fe40007f5e0ff */
[----:B------:R-:W-:-:S04]  /*4cd0*/  ISETP.GE.U32.AND.EX P3, PT, R37, R29, PT, P3 ;  /* 0x0000001d2500720c */ /* 0x000fc80003f66130 */
[----:B------:R-:W-:Y:S01]  /*4ce0*/  SEL R19, R0, R19, P3 ;  /* 0x0000001300137207 */ /* 0x000fe20001800000 */
[----:B------:R-:W-:Y:S01]  /*4cf0*/  IMAD.X R0, R37, 0x1, ~R29, P2 ;  /* 0x0000000125007824 */ /* 0x000fe200010e0e1d */
[----:B------:R-:W-:Y:S01]  /*4d00*/  SEL R16, R16, R17, P3 ;  /* 0x0000001110107207 */ /* 0x000fe20001800000 */
[----:B------:R-:W-:Y:S01]  /*4d10*/  IMAD.X R17, RZ, RZ, R2, P1 ;  /* 0x000000ffff117224 */ /* 0x000fe200008e0602 */
[----:B------:R-:W-:Y:S02]  /*4d20*/  ISETP.GE.U32.AND P0, PT, R19, R28, PT ;  /* 0x0000001c1300720c */ /* 0x000fe40003f06070 */
[----:B------:R-:W-:Y:S02]  /*4d30*/  SEL R37, R0, R37, P3 ;  /* 0x0000002500257207 */ /* 0x000fe40001800000 */
[----:B------:R-:W-:Y:S02]  /*4d40*/  SEL R17, R17, R2, P3 ;  /* 0x0000000211117207 */ /* 0x000fe40001800000 */
[----:B------:R-:W-:-:S02]  /*4d50*/  IADD3 R19, P1, PT, R16, 0x1, RZ ;  /* 0x0000000110137810 */ /* 0x000fc40007f3e0ff */
[----:B------:R-:W-:Y:S02]  /*4d60*/  ISETP.GE.U32.AND.EX P0, PT, R37, R29, PT, P0 ;  /* 0x0000001d2500720c */ /* 0x000fe40003f06100 */
[----:B------:R-:W-:Y:S01]  /*4d70*/  LOP3.LUT R2, R13, R15, RZ, 0x3c, !PT ;  /* 0x0000000f0d027212 */ /* 0x000fe200078e3cff */
[----:B------:R-:W-:Y:S01]  /*4d80*/  IMAD.X R0, RZ, RZ, R17, P1 ;  /* 0x000000ffff007224 */ /* 0x000fe200008e0611 */
[----:B------:R-:W-:Y:S01]  /*4d90*/  SEL R19, R19, R16, P0 ;  /* 0x0000001013137207 */ /* 0x000fe20000000000 */
[----:B------:R-:W-:Y:S01]  /*4da0*/  IMAD.MOV.U32 R16, RZ, RZ, R12 ;  /* 0x000000ffff107224 */ /* 0x000fe200078e000c */
[----:B------:R-:W-:Y:S02]  /*4db0*/  ISETP.GE.AND P2, PT, R2, RZ, PT ;  /* 0x000000ff0200720c */ /* 0x000fe40003f46270 */
[----:B------:R-:W-:Y:S02]  /*4dc0*/  SEL R17, R0, R17, P0 ;  /* 0x0000001100117207 */ /* 0x000fe40000000000 */
[----:B------:R-:W-:-:S02]  /*4dd0*/  IADD3 R0, P1, PT, RZ, -R19, RZ ;  /* 0x80000013ff007210 */ /* 0x000fc40007f3e0ff */
[----:B------:R-:W-:Y:S02]  /*4de0*/  ISETP.NE.U32.AND P0, PT, R14, RZ, PT ;  /* 0x000000ff0e00720c */ /* 0x000fe40003f05070 */
[-C--:B------:R-:W-:Y:S02]  /*4df0*/  IADD3.X R2, PT, PT, RZ, ~R17.reuse, RZ, P1, !PT ;  /* 0x80000011ff027210 */ /* 0x080fe40000ffe4ff */
[----:B------:R-:W-:Y:S02]  /*4e00*/  ISETP.NE.AND.EX P0, PT, R13, RZ, PT, P0 ;  /* 0x000000ff0d00720c */ /* 0x000fe40003f05300 */
[----:B------:R-:W-:Y:S01]  /*4e10*/  SEL R2, R2, R17, !P2 ;  /* 0x0000001102027207 */ /* 0x000fe20005000000 */
[----:B------:R-:W-:Y:S01]  /*4e20*/  IMAD.MOV.U32 R17, RZ, RZ, 0x0 ;  /* 0x00000000ff117424 */ /* 0x000fe200078e00ff */
[----:B------:R-:W-:Y:S02]  /*4e30*/  SEL R0, R0, R19, !P2 ;  /* 0x0000001300007207 */ /* 0x000fe40005000000 */
[----:B------:R-:W-:-:S02]  /*4e40*/  SEL R15, R2, 0xffffffff, P0 ;  /* 0xffffffff020f7807 */ /* 0x000fc40000000000 */
[----:B------:R-:W-:Y:S01]  /*4e50*/  SEL R0, R0, 0xffffffff, P0 ;  /* 0xffffffff00007807 */ /* 0x000fe20000000000 */
[----:B------:R-:W-:Y:S06]  /*4e60*/  RET.REL.NODEC R16 `(_ZN5flash32flash_fwd_splitkv_combine_kernelI23Flash_fwd_kernel_traitsILi256ELi64ELi64ELi4ELb0ELb0EN7cutlass10bfloat16_tE19Flash_kernel_traitsILi256ELi64ELi64ELi4ES3_EELi4ELi7ELb0EEEvNS_16Flash_fwd_paramsE) ;  /* 0xffffffb010647950 */ /* 0x000fec0003c3ffff */
.L_x_36:
[----:B------:R-:W-:-:S00]  /*4e70*/  BRA `(.L_x_36) ;  /* 0xfffffffc00fc7947 */ /* 0x000fc0000383ffff */
[----:B------:R-:W-:-:S00]  /*4e80*/  NOP ;  /* 0x0000000000007918 */ /* 0x000fc00000000000 */
[----:B------:R-:W-:-:S00]  /*4e90*/  NOP ;  /* 0x0000000000007918 */ /* 0x000fc00000000000 */
[----:B------:R-:W-:-:S00]  /*4ea0*/  NOP ;  /* 0x0000000000007918 */ /* 0x000fc00000000000 */
[----:B------:R-:W-:-:S00]  /*4eb0*/  NOP ;  /* 0x0000000000007918 */ /* 0x000fc00000000000 */
[----:B------:R-:W-:-:S00]  /*4ec0*/  NOP ;  /* 0x0000000000007918 */ /* 0x000fc00000000000 */
[----:B------:R-:W-:-:S00]  /*4ed0*/  NOP ;  /* 0x0000000000007918 */ /* 0x000fc00000000000 */
[----:B------:R-:W-:-:S00]  /*4ee0*/  NOP ;  /* 0x0000000000007918 */ /* 0x000fc00000000000 */
[----:B------:R-:W-:-:S00]  /*4ef0*/  NOP ;  /* 0x0000000000007918 */ /* 0x000fc00000000000 */
.L_x_7432:


//--------------------- .text._ZN5flash32flash_fwd_splitkv_combine_kernelI23Flash_fwd_kernel_traitsILi256ELi64ELi64ELi4ELb0ELb0EN7cutlass10bfloat16_tE19Flash_kernel_traitsILi256ELi64ELi64ELi4ES3_EELi4ELi6ELb0EEEvNS_16Flash_fwd_paramsE --------------------------
	.section	.text._ZN5flash32flash_fwd_splitkv_combine_kernelI23Flash_fwd_kernel_traitsILi256ELi64ELi64ELi4ELb0ELb0EN7cutlass10bfloat16_tE19Flash_kernel_traitsILi256ELi64ELi64ELi4ES3_EELi4ELi6ELb0EEEvNS_16Flash_fwd_paramsE,"ax",@progbits
	.align	128
        .global         _ZN5flash32flash_fwd_splitkv_combine_kernelI23Flash_fwd_kernel_traitsILi256ELi64ELi64ELi4ELb0ELb0EN7cutlass10bfloat16_tE19Flash_kernel_traitsILi256ELi64ELi64ELi4ES3_EELi4ELi6ELb0EEEvNS_16Flash_fwd_paramsE
        .type           _ZN5flash32flash_fwd_splitkv_combine_kernelI23Flash_fwd_kernel_traitsILi256ELi64ELi64ELi4ELb0ELb0EN7cutlass10bfloat16_tE19Flash_kernel_traitsILi256ELi64ELi64ELi4ES3_EELi4ELi6ELb0EEEvNS_16Flash_fwd_paramsE,@function
        .size           _ZN5flash32flash_fwd_splitkv_combine_kernelI23Flash_fwd_kernel_traitsILi256ELi64ELi64ELi4ELb0ELb0EN7cutlass10bfloat16_tE19Flash_kernel_traitsILi256ELi64ELi64ELi4ES3_EELi4ELi6ELb0EEEvNS_16Flash_fwd_paramsE,(.L_x_7433 - _ZN5flash32flash_fwd_splitkv_combine_kernelI23Flash_fwd_kernel_traitsILi256ELi64ELi64ELi4ELb0ELb0EN7cutlass10bfloat16_tE19Flash_kernel_traitsILi256ELi64ELi64ELi4ES3_EELi4ELi6ELb0EEEvNS_16Flash_fwd_paramsE)
        .other          _ZN5flash32flash_fwd_splitkv_combine_kernelI23Flash_fwd_kernel_traitsILi256ELi64ELi64ELi4ELb0ELb0EN7cutlass10bfloat16_tE19Flash_kernel_traitsILi256ELi64ELi64ELi4ES3_EELi4ELi6ELb0EEEvNS_16Flash_fwd_paramsE,@"STO_CUDA_ENTRY STV_DEFAULT"
_ZN5flash32flash_fwd_splitkv_combine_kernelI23Flash_fwd_kernel_traitsILi256ELi64ELi64ELi4ELb0ELb0EN7cutlass10bfloat16_tE19Flash_kernel_traitsILi256ELi64ELi64ELi4ES3_EELi4ELi6ELb0EEEvNS_16Flash_fwd_paramsE:
.text._ZN5flash32flash_fwd_splitkv_combine_kernelI23Flash_fwd_kernel_traitsILi256ELi64ELi64ELi4ELb0ELb0EN7cutlass10bfloat16_tE19Flash_kernel_traitsILi256ELi64ELi64ELi4ES3_EELi4ELi6ELb0EEEvNS_16Flash_fwd_paramsE:
        /* <DEDUP_REMOVED lines=38> */
.L_x_37:
[----:B------:R-:W-:Y:S01]  /*0260*/  IMAD.U32 R14, RZ, RZ, UR21 ;  /* 0x00000015ff0e7e24 */ /* 0x000fe2000f8e00ff */
[----:B------:R-:W-:Y:S01]  /*0270*/  MOV R20, UR19 ;  /* 0x0000001300147c02 */ /* 0x000fe20008000f00 */
[----:B------:R-:W-:Y:S01]  /*0280*/  IMAD.U32 R17, RZ, RZ, UR15 ;  /* 0x0000000fff117e24 */ /* 0x000fe2000f8e00ff */
[----:B------:R-:W-:Y:S02]  /*0290*/  MOV R15, UR14 ;  /* 0x0000000e000f7c02 */ /* 0x000fe40008000f00 */
[----:B------:R-:W-:Y:S02]  /*02a0*/  MOV R18, 0x2c0 ;  /* 0x000002c000127802 */ /* 0x000fe40000000f00 */
[----:B------:R-:W-:Y:S05]  /*02b0*/  CALL.REL.NOINC `($__internal_1_$__cuda_sm20_div_s64) ;  /* 0x0000004000987944 */ /* 0x000fea0003c00000 */
.L_x_38:
        /* <DEDUP_REMOVED lines=30> */
.L_x_40:
[----:B------:R-:W-:Y:S01]  /*04a0*/  IMAD.MOV.U32 R14, RZ, RZ, R12 ;  /* 0x000000ffff0e7224 */ /* 0x000fe200078e000c */
[----:B------:R-:W-:Y:S02]  /*04b0*/  MOV R17, R13 ;  /* 0x0000000d00117202 */ /* 0x000fe40000000f00 */
[----:B------:R-:W-:Y:S02]  /*04c0*/  MOV R18, 0x4e0 ;  /* 0x000004e000127802 */ /* 0x000fe40000000f00 */
[----:B------:R-:W-:Y:S05]  /*04d0*/  CALL.REL.NOINC `($__internal_1_$__cuda_sm20_div_s64) ;  /* 0x0000004000107944 */ /* 0x000fea0003c00000 */
[----:B------:R-:W-:Y:S02]  /*04e0*/  MOV R24, R12 ;  /* 0x0000000c00187202 */ /* 0x000fe40000000f00 */
[----:B------:R-:W-:Y:S02]  /*04f0*/  MOV R25, R13 ;  /* 0x0000000d00197202 */ /* 0x000fe40000000f00 */
.L_x_41:
[----:B------:R-:W-:Y:S05]  /*0500*/  BSYNC.RECONVERGENT B0 ;  /* 0x0000000000007941 */ /* 0x000fea0003800200 */
.L_x_39:
        /* <DEDUP_REMOVED lines=57> */
.L_x_43:
[----:B------:R-:W-:Y:S01]  /*08a0*/  IMAD.MOV.U32 R14, RZ, RZ, R20 ;  /* 0x000000ffff0e7224 */ /* 0x000fe200078e0014 */
[----:B------:R-:W-:Y:S01]  /*08b0*/  MOV R20, R9 ;  /* 0x0000000900147202 */ /* 0x000fe20000000f00 */
[----:B------:R-:W-:Y:S01]  /*08c0*/  IMAD.MOV.U32 R17, RZ, RZ, R15 ;  /* 0x000000ffff117224 */ /* 0x000fe200078e000f */
[----:B------:R-:W-:Y:S02]  /*08d0*/  MOV R15, R3 ;  /* 0x00000003000f7202 */ /* 0x000fe40000000f00 */
[----:B------:R-:W-:Y:S02]  /*08e0*/  MOV R18, 0x900 ;  /* 0x0000090000127802 */ /* 0x000fe40000000f00 */
[----:B------:R-:W-:Y:S05]  /*08f0*/  CALL.REL.NOINC `($__internal_1_$__cuda_sm20_div_s64) ;  /* 0x0000003c00087944 */ /* 0x000fea0003c00000 */
.L_x_44:
[----:B------:R-:W-:Y:S05]  /*0900*/  BSYNC.RECONVERGENT B0 ;  /* 0x0000000000007941 */ /* 0x000fea0003800200 */
.L_x_42:
        /* <DEDUP_REMOVED lines=44> */
[----:B------:R-:W-:-:S06]  /*0bd0*/  UIADD3 UR6, UPT, UPT, UR18, UR13, URZ ;  /* 0x0000000d12067290 */ /* 0x000fcc000fffe0ff */
[----:B------:R-:W1:Y:S01]  /*0be0*/  I2F.RP R8, UR13 ;  /* 0x0000000d00087d06 */ /* 0x000e620008209400 */
[----:B------:R-:W-:-:S05]  /*0bf0*/  IMAD.U32 R2, RZ, RZ, UR6 ;  /* 0x00000006ff027e24 */ /* 0x000fca000f8e00ff */
        /* <DEDUP_REMOVED lines=11> */
[----:B-1----:R-:W-:-:S04]  /*0cb0*/  IMAD.MOV R4, RZ, RZ, -R5 ;  /* 0x000000ffff047224 */ /* 0x002fc800078e0a05 */
[----:B------:R-:W-:Y:S01]  /*0cc0*/  IMAD R7, R4, UR13, RZ ;  /* 0x0000000d04077c24 */ /* 0x000fe2000f8e02ff */
[----:B------:R-:W-:Y:S01]  /*0cd0*/  UIADD3 UR9, UPT, UPT, URZ, -UR17, URZ ;  /* 0x80000011ff097290 */ /* 0x000fe2000fffe0ff */
[----:B------:R-:W-:-:S03]  /*0ce0*/  IMAD.MOV.U32 R4, RZ, RZ, RZ ;  /* 0x000000ffff047224 */ /* 0x000fc600078e00ff */
[----:B------:R-:W-:Y:S01]  /*0cf0*/  UIMAD UR9, UR9, UR11, URZ ;  /* 0x0000000b090972a4 */ /* 0x000fe2000f8e02ff */
[----:B------:R-:W-:-:S03]  /*0d00*/  IMAD.HI.U32 R7, R5, R7, R4 ;  /* 0x0000000705077227 */ /* 0x000fc600078e0004 */
[----:B------:R-:W-:-:S03]  /*0d10*/  UIMAD.WIDE.U32 UR16, UR17, UR9, UR16 ;  /* 0x00000009111072a5 */ /* 0x000fc6000f8e0010 */
[----:B------:R-:W-:Y:S01]  /*0d20*/  IMAD.HI.U32 R5, R7, UR12, RZ ;  /* 0x0000000c07057c27 */ /* 0x000fe2000f8e00ff */
[----:B------:R-:W-:Y:S02]  /*0d30*/  UIMAD.WIDE.U32 UR16, UR17, UR12, URZ ;  /* 0x0000000c111072a5 */ /* 0x000fe4000f8e00ff */
[----:B------:R-:W-:Y:S01]  /*0d40*/  ULOP3.LUT UR16, UR6, UR13, URZ, 0x3c, !UPT ;  /* 0x0000000d06107292 */ /* 0x000fe2000f8e3cff */
[----:B------:R-:W-:Y:S01]  /*0d50*/  IMAD R0, R5, R0, UR12 ;  /* 0x0000000c05007e24 */ /* 0x000fe2000f8e0200 */
[----:B------:R-:W-:Y:S01]  /*0d60*/  UIADD3 UR10, UPT, UPT, -UR17, URZ, URZ ;  /* 0x000000ff110a7290 */ /* 0x000fe2000fffe1ff */
[----:B------:R-:W0:Y:S03]  /*0d70*/  LDCU.U8 UR9, c[0x0][0x549] ;  /* 0x0000a920ff0977ac */ /* 0x000e260008000000 */
[----:B------:R-:W-:Y:S02]  /*0d80*/  ISETP.LT.U32.AND P1, PT, R0, UR13, PT ;  /* 0x0000000d00007c0c */ /* 0x000fe4000bf21070 */
[----:B------:R-:W-:Y:S01]  /*0d90*/  ISETP.LE.AND P0, PT, RZ, UR16, PT ;  /* 0x00000010ff007c0c */ /* 0x000fe2000bf03270 */
[----:B------:R-:W-:-:S02]  /*0da0*/  UIMAD UR10, UR11, UR10, UR12 ;  /* 0x0000000a0b0a72a4 */ /* 0x000fc4000f8e020c */
[----:B------:R-:W-:Y:S02]  /*0db0*/  ULOP3.LUT UR6, UR6, UR4, URZ, 0x3c, !UPT ;  /* 0x0000000406067292 */ /* 0x000fe4000f8e3cff */
[----:B------:R-:W-:-:S06]  /*0dc0*/  UISETP.GT.U32.AND UP1, UPT, UR11, UR10, UPT ;  /* 0x0000000a0b00728c */ /* 0x000fcc000bf24070 */
[----:B------:R-:W-:Y:S02]  /*0dd0*/  @!P1 VIADD R0, R0, -UR13 ;  /* 0x8000000d00009c36 */ /* 0x000fe40008000000 */
[----:B------:R-:W-:Y:S01]  /*0de0*/  @!P1 VIADD R5, R5, 0x1 ;  /* 0x0000000105059836 */ /* 0x000fe20000000000 */
[----:B------:R-:W-:Y:S01]  /*0df0*/  ISETP.NE.AND P1, PT, RZ, UR7, PT ;  /* 0x00000007ff007c0c */ /* 0x000fe2000bf25270 */
[----:B0-----:R-:W-:Y:S01]  /*0e00*/  UISETP.NE.AND UP0, UPT, UR9, URZ, UPT ;  /* 0x000000ff0900728c */ /* 0x001fe2000bf05270 */
[----:B------:R-:W-:Y:S01]  /*0e10*/  ISETP.GE.U32.AND P2, PT, R0, UR13, PT ;  /* 0x0000000d00007c0c */ /* 0x000fe2000bf46070 */
[----:B------:R-:W-:Y:S02]  /*0e20*/  @!UP1 UIADD3 UR10, UPT, UPT, UR10, -UR11, URZ ;  /* 0x8000000b0a0a9290 */ /* 0x000fe4000fffe0ff */
[----:B------:R-:W-:Y:S02]  /*0e30*/  USEL UR9, UR5, 0x1, !UP0 ;  /* 0x0000000105097887 */ /* 0x000fe4000c000000 */
[----:B------:R-:W-:-:S02]  /*0e40*/  UISETP.GE.U32.AND UP3, UPT, UR10, UR11, UPT ;  /* 0x0000000b0a00728c */ /* 0x000fc4000bf66070 */
[----:B------:R-:W-:Y:S02]  /*0e50*/  UISETP.GE.AND UP0, UPT, UR6, URZ, UPT ;  /* 0x000000ff0600728c */ /* 0x000fe4000bf06270 */
[----:B------:R-:W-:Y:S02]  /*0e60*/  @!UP1 UIADD3 UR17, UPT, UPT, UR17, 0x1, URZ ;  /* 0x0000000111119890 */ /* 0x000fe4000fffe0ff */
[----:B------:R-:W-:Y:S02]  /*0e70*/  UISETP.NE.AND UP1, UPT, UR8, URZ, UPT ;  /* 0x000000ff0800728c */ /* 0x000fe4000bf25270 */
[----:B------:R-:W-:Y:S01]  /*0e80*/  @P2 VIADD R5, R5, 0x1 ;  /* 0x0000000105052836 */ /* 0x000fe20000000000 */
[----:B------:R-:W-:Y:S02]  /*0e90*/  USHF.R.S32.HI UR6, URZ, 0x1f, UR7 ;  /* 0x0000001fff067899 */ /* 0x000fe40008011407 */
[----:B------:R-:W-:Y:S01]  /*0ea0*/  @UP3 UIADD3 UR17, UPT, UPT, UR17, 0x1, URZ ;  /* 0x0000000111113890 */ /* 0x000fe2000fffe0ff */
[----:B------:R-:W-:Y:S01]  /*0eb0*/  @!P0 IMAD.MOV R5, RZ, RZ, -R5 ;  /* 0x000000ffff058224 */ /* 0x000fe200078e0a05 */
[----:B------:R-:W-:Y:S01]  /*0ec0*/  @!P1 LOP3.LUT R5, RZ, UR13, RZ, 0x33, !PT ;  /* 0x0000000dff059c12 */ /* 0x000fe2000f8e33ff */
[----:B------:R-:W-:-:S02]  /*0ed0*/  USEL UR5, URZ, 0x1, !UP1 ;  /* 0x00000001ff057887 */ /* 0x000fc4000c800000 */
[----:B------:R-:W-:Y:S01]  /*0ee0*/  @!UP0 UIADD3 UR17, UPT, UPT, -UR17, URZ, URZ ;  /* 0x000000ff11118290 */ /* 0x000fe2000fffe1ff */
[----:B------:R-:W-:Y:S01]  /*0ef0*/  ISETP.LT.U32.AND P0, PT, R12, R5, PT ;  /* 0x000000050c00720c */ /* 0x000fe20003f01070 */
[----:B------:R-:W-:Y:S01]  /*0f00*/  ULOP3.LUT UR6, UR6, UR5, URZ, 0xfc, !UPT ;  /* 0x0000000506067292 */ /* 0x000fe2000f8efcff */
[----:B------:R-:W-:Y:S01]  /*0f10*/  SHF.R.S32.HI R7, RZ, 0x1f, R5 ;  /* 0x0000001fff077819 */ /* 0x000fe20000011405 */
[----:B------:R-:W-:-:S03]  /*0f20*/  @!UP2 ULOP3.LUT UR17, URZ, UR4, URZ, 0x33, !UPT ;  /* 0x00000004ff11a292 */ /* 0x000fc6000f8e33ff */
        /* <DEDUP_REMOVED lines=26> */
.L_x_46:
[----:B------:R-:W-:Y:S01]  /*10d0*/  IMAD.MOV.U32 R14, RZ, RZ, R12 ;  /* 0x000000ffff0e7224 */ /* 0x000fe200078e000c */
[----:B------:R-:W-:Y:S01]  /*10e0*/  MOV R20, R8 ;  /* 0x0000000800147202 */ /* 0x000fe20000000f00 */
[----:B------:R-:W-:Y:S01]  /*10f0*/  IMAD.MOV.U32 R17, RZ, RZ, R13 ;  /* 0x000000ffff117224 */ /* 0x000fe200078e000d */
[----:B------:R-:W-:Y:S02]  /*1100*/  MOV R15, R2 ;  /* 0x00000002000f7202 */ /* 0x000fe40000000f00 */
[----:B------:R-:W-:Y:S02]  /*1110*/  MOV R18, 0x1130 ;  /* 0x0000113000127802 */ /* 0x000fe40000000f00 */
[----:B------:R-:W-:Y:S05]  /*1120*/  CALL.REL.NOINC `($__internal_1_$__cuda_sm20_div_s64) ;  /* 0x0000003000fc7944 */ /* 0x000fea0003c00000 */
[----:B------:R-:W-:Y:S02]  /*1130*/  MOV R30, R12 ;  /* 0x0000000c001e7202 */ /* 0x000fe40000000f00 */
[----:B------:R-:W-:Y:S02]  /*1140*/  MOV R31, R13 ;  /* 0x0000000d001f7202 */ /* 0x000fe40000000f00 */
.L_x_47:
[----:B------:R-:W-:Y:S05]  /*1150*/  BSYNC.RECONVERGENT B0 ;  /* 0x0000000000007941 */ /* 0x000fea0003800200 */
.L_x_45:
        /* <DEDUP_REMOVED lines=18> */
[----:B------:R-:W-:-:S05]  /*1280*/  IMAD R0, R6, R0, R5 ;  /* 0x0000000006007224 */ /* 0x000fca00078e0205 */
[----:B------:R-:W-:-:S13]  /*1290*/  ISETP.GT.U32.AND P1, PT, R7, R0, PT ;  /* 0x000000000700720c */ /* 0x000fda0003f24070 */
[----:B------:R-:W-:Y:S02]  /*12a0*/  @!P1 IMAD.IADD R0, R0, 0x1, -R7 ;  /* 0x0000000100009824 */ /* 0x000fe400078e0a07 */
[----:B------:R-:W-:Y:S01]  /*12b0*/  @!P1 VIADD R6, R6, 0x1 ;  /* 0x0000000106069836 */ /* 0x000fe20000000000 */
[----:B------:R-:W-:Y:S02]  /*12c0*/  ISETP.NE.AND P1, PT, RZ, UR22, PT ;  /* 0x00000016ff007c0c */ /* 0x000fe4000bf25270 */
[-C--:B------:R-:W-:Y:S02]  /*12d0*/  ISETP.GE.U32.AND P2, PT, R0, R7.reuse, PT ;  /* 0x000000070000720c */ /* 0x080fe40003f46070 */
[----:B------:R-:W-:-:S04]  /*12e0*/  LOP3.LUT R0, R4, R7, RZ, 0x3c, !PT ;  /* 0x0000000704007212 */ /* 0x000fc800078e3cff */
[----:B------:R-:W-:-:S07]  /*12f0*/  ISETP.GE.AND P0, PT, R0, RZ, PT ;  /* 0x000000ff0000720c */ /* 0x000fce0003f06270 */
[----:B------:R-:W-:-:S06]  /*1300*/  @P2 VIADD R6, R6, 0x1 ;  /* 0x0000000106062836 */ /* 0x000fcc0000000000 */
        /* <DEDUP_REMOVED lines=30> */
.L_x_49:
[----:B------:R-:W-:Y:S01]  /*14f0*/  IMAD.MOV.U32 R14, RZ, RZ, R24 ;  /* 0x000000ffff0e7224 */ /* 0x000fe200078e0018 */
[----:B------:R-:W-:Y:S01]  /*1500*/  MOV R17, R25 ;  /* 0x0000001900117202 */ /* 0x000fe20000000f00 */
[----:B------:R-:W-:Y:S01]  /*1510*/  IMAD.MOV.U32 R20, RZ, RZ, R7 ;  /* 0x000000ffff147224 */ /* 0x000fe200078e0007 */
[----:B------:R-:W-:Y:S02]  /*1520*/  MOV R18, 0x1540 ;  /* 0x0000154000127802 */ /* 0x000fe40000000f00 */
[----:B------:R-:W-:Y:S05]  /*1530*/  CALL.REL.NOINC `($__internal_1_$__cuda_sm20_div_s64) ;  /* 0x0000002c00f87944 */ /* 0x000fea0003c00000 */
[----:B------:R-:W-:Y:S02]  /*1540*/  MOV R14, R12 ;  /* 0x0000000c000e7202 */ /* 0x000fe40000000f00 */
[----:B------:R-:W-:Y:S02]  /*1550*/  MOV R15, R13 ;  /* 0x0000000d000f7202 */ /* 0x000fe40000000f00 */
.L_x_50:
[----:B------:R-:W-:Y:S05]  /*1560*/  BSYNC.RECONVERGENT B0 ;  /* 0x0000000000007941 */ /* 0x000fea0003800200 */
.L_x_48:
        /* <DEDUP_REMOVED lines=10> */
[----:B------:R-:W-:-:S04]  /*1610*/  ISETP.GT.AND.EX P2, PT, R10, RZ, PT, P2 ;  /* 0x000000ff0a00720c */ /* 0x000fc80003f44320 */
[----:B-1----:R-:W-:Y:S02]  /*1620*/  ISETP.GE.OR P3, PT, R5, UR4, !P2 ;  /* 0x0000000405007c0c */ /* 0x002fe4000d766670 */
[----:B------:R-:W-:-:S11]  /*1630*/  ISETP.GE.OR P2, PT, R17, UR4, !P2 ;  /* 0x0000000411007c0c */ /* 0x000fd6000d746670 */
[----:B------:R-:W0:Y:S01]  /*1640*/  @!P3 LDC.64 R12, c[0x0][0x428] ;  /* 0x00010a00ff0cbb82 */ /* 0x000e220000000a00 */
[C---:B------:R-:W-:Y:S02]  /*1650*/  @!P3 IADD3 R20, P1, PT, R6.reuse, UR20, RZ ;  /* 0x000000140614bc10 */ /* 0x040fe4000ff3e0ff */
[----:B------:R-:W-:-:S03]  /*1660*/  @!P2 IADD3 R18, P0, PT, R6, UR20, RZ ;  /* 0x000000140612ac10 */ /* 0x000fc6000ff1e0ff */
[----:B------:R-:W-:Y:S02]  /*1670*/  @!P3 IMAD.X R21, RZ, RZ, RZ, P1 ;  /* 0x000000ffff15b224 */ /* 0x000fe400008e06ff */
[----:B------:R-:W1:Y:S01]  /*1680*/  @!P2 LDC.64 R10, c[0x0][0x428] ;  /* 0x00010a00ff0aab82 */ /* 0x000e620000000a00 */
[----:B------:R-:W-:Y:S02]  /*1690*/  @!P2 IMAD.X R19, RZ, RZ, RZ, P0 ;  /* 0x000000ffff13a224 */ /* 0x000fe400000e06ff */
[----:B------:R-:W-:-:S04]  /*16a0*/  @!P3 IMAD.WIDE.U32 R20, R5, UR21, R20 ;  /* 0x000000150514bc25 */ /* 0x000fc8000f8e0014 */
[----:B------:R-:W-:-:S04]  /*16b0*/  @!P2 IMAD.WIDE.U32 R18, R17, UR21, R18 ;  /* 0x000000151112ac25 */ /* 0x000fc8000f8e0012 */
[----:B------:R-:W-:Y:S02]  /*16c0*/  @!P3 IMAD R6, R5, UR15, R21 ;  /* 0x0000000f0506bc24 */ /* 0x000fe4000f8e0215 */
[----:B------:R-:W-:Y:S01]  /*16d0*/  @!P2 IMAD R16, R17, UR15, R19 ;  /* 0x0000000f1110ac24 */ /* 0x000fe2000f8e0213 */
[----:B0-----:R-:W-:-:S04]  /*16e0*/  @!P3 LEA R22, P1, R20, R12, 0x2 ;  /* 0x0000000c1416b211 */ /* 0x001fc800078210ff */
[----:B------:R-:W-:Y:S01]  /*16f0*/  @!P3 LEA.HI.X R23, R20, R13, R6, 0x2, P1 ;  /* 0x0000000d1417b211 */ /* 0x000fe200008f1406 */
[----:B------:R-:W-:Y:S01]  /*1700*/  IMAD.MOV.U32 R6, RZ, RZ, -0x800000 ;  /* 0xff800000ff067424 */ /* 0x000fe200078e00ff */
[----:B-1----:R-:W-:Y:S01]  /*1710*/  @!P2 LEA R24, P0, R18, R10, 0x2 ;  /* 0x0000000a1218a211 */ /* 0x002fe200078010ff */
[----:B------:R-:W-:-:S03]  /*1720*/  IMAD.MOV.U32 R10, RZ, RZ, -0x800000 ;  /* 0xff800000ff0a7424 */ /* 0x000fc600078e00ff */
[----:B------:R-:W-:-:S03]  /*1730*/  @!P2 LEA.HI.X R25, R18, R11, R16, 0x2, P0 ;  /* 0x0000000b1219a211 */ /* 0x000fc600000f1410 */
[----:B--2---:R-:W2:Y:S04]  /*1740*/  @!P3 LDG.E R10, desc[UR10][R22.64] ;  /* 0x0000000a160ab981 */ /* 0x004ea8000c1e1900 */
[----:B------:R0:W3:Y:S01]  /*1750*/  @!P2 LDG.E R6, desc[UR10][R24.64] ;  /* 0x0000000a1806a981 */ /* 0x0000e2000c1e1900 */
[C---:B------:R-:W-:Y:S01]  /*1760*/  ISETP.GT.U32.AND P1, PT, R0.reuse, 0xff, PT ;  /* 0x000000ff0000780c */ /* 0x040fe20003f24070 */
[----:B------:R-:W-:Y:S01]  /*1770*/  USHF.R.S32.HI UR4, URZ, 0x1f, UR22 ;  /* 0x0000001fff047899 */ /* 0x000fe20008011416 */
[----:B------:R-:W-:Y:S01]  /*1780*/  ISETP.GT.U32.AND P0, PT, R0, 0x7f, PT ;  /* 0x0000007f0000780c */ /* 0x000fe20003f04070 */
[----:B------:R-:W-:Y:S01]  /*1790*/  BSSY.RECONVERGENT B1, `(.L_x_51) ;  /* 0x00001bc000017945 */ /* 0x000fe20003800200 */
[----:B------:R-:W-:Y:S01]  /*17a0*/  SHF.R.U32.HI R21, RZ, 0x5, R0 ;  /* 0x00000005ff157819 */ /* 0x000fe20000011600 */
[----:B------:R-:W-:-:S08]  /*17b0*/  ULOP3.LUT UR4, UR4, 0x1, URZ, 0xfc, !UPT ;  /* 0x0000000104047892 */ /* 0x000fd0000f8efcff */
[----:B------:R-:W1:Y:S01]  /*17c0*/  @!P1 S2R R12, SR_CgaCtaId ;  /* 0x00000000000c9919 */ /* 0x000e620000008800 */
[----:B------:R-:W-:Y:S02]  /*17d0*/  @!P1 MOV R17, 0x400 ;  /* 0x0000040000119802 */ /* 0x000fe40000000f00 */
[----:B------:R-:W-:Y:S01]  /*17e0*/  @!P1 SHF.L.U32 R18, R0, 0x2, RZ ;  /* 0x0000000200129819 */ /* 0x000fe200000006ff */
[----:B------:R-:W4:Y:S01]  /*17f0*/  @!P0 S2R R11, SR_CgaCtaId ;  /* 0x00000000000b8919 */ /* 0x000f220000008800 */
[----:B------:R-:W-:Y:S02]  /*1800*/  @!P0 MOV R20, 0x400 ;  /* 0x0000040000148802 */ /* 0x000fe40000000f00 */
[----:B------:R-:W-:Y:S01]  /*1810*/  @!P1 LOP3.LUT R19, R18, 0xc, RZ, 0xc0, !PT ;  /* 0x0000000c12139812 */ /* 0x000fe200078ec0ff */
[----:B------:R-:W5:Y:S01]  /*1820*/  @!P0 S2R R13, SR_CgaCtaId ;  /* 0x00000000000d8919 */ /* 0x000f620000008800 */
[----:B------:R-:W-:Y:S01]  /*1830*/  @!P0 MOV R16, 0x400 ;  /* 0x0000040000108802 */ /* 0x000fe20000000f00 */
[----:B0-----:R-:W-:Y:S01]  /*1840*/  IMAD.MOV.U32 R24, RZ, RZ, -0x800000 ;  /* 0xff800000ff187424 */ /* 0x001fe200078e00ff */
[----:B------:R-:W-:-:S02]  /*1850*/  MOV R25, 0xff800000 ;  /* 0xff80000000197802 */ /* 0x000fc40000000f00 */
[----:B-1----:R-:W-:Y:S01]  /*1860*/  @!P1 LEA R12, R12, R17, 0x18 ;  /* 0x000000110c0c9211 */ /* 0x002fe200078ec0ff */
[----:B------:R-:W-:Y:S01]  /*1870*/  @!P0 IMAD.SHL.U32 R17, R0, 0x4, RZ ;  /* 0x0000000400118824 */ /* 0x000fe200078e00ff */
[----:B----4-:R-:W-:-:S03]  /*1880*/  @!P0 LEA R11, R11, R20, 0x18 ;  /* 0x000000140b0b8211 */ /* 0x010fc600078ec0ff */
[----:B------:R-:W-:Y:S01]  /*1890*/  @!P1 IMAD.IADD R12, R19, 0x1, R12 ;  /* 0x00000001130c9824 */ /* 0x000fe200078e020c */
[----:B------:R-:W-:Y:S02]  /*18a0*/  @!P0 LOP3.LUT R18, R17, 0xc, RZ, 0xc0, !PT ;  /* 0x0000000c11128812 */ /* 0x000fe400078ec0ff */
[----:B-----5:R-:W-:Y:S01]  /*18b0*/  @!P0 LEA R16, R13, R16, 0x18 ;  /* 0x000000100d108211 */ /* 0x020fe200078ec0ff */
[----:B------:R-:W-:Y:S02]  /*18c0*/  @!P1 IMAD R13, R5, 0x14, R12 ;  /* 0x00000014050d9824 */ /* 0x000fe400078e020c */
[----:B------:R-:W-:Y:S01]  /*18d0*/  @!P0 IMAD.IADD R18, R18, 0x1, R11 ;  /* 0x0000000112128824 */ /* 0x000fe200078e020b */
[----:B------:R-:W-:Y:S01]  /*18e0*/  @!P0 LOP3.LUT R11, R0, 0x1f, RZ, 0xc0, !PT ;  /* 0x0000001f000b8812 */ /* 0x000fe200078ec0ff */
[----:B------:R-:W-:Y:S02]  /*18f0*/  @!P0 IMAD R16, R21, 0x4, R16 ;  /* 0x0000000415108824 */ /* 0x000fe400078e0210 */
[----:B------:R-:W-:-:S02]  /*1900*/  @!P0 IMAD R17, R5, 0x14, R18 ;  /* 0x0000001405118824 */ /* 0x000fc400078e0212 */
[----:B------:R-:W-:Y:S01]  /*1910*/  @!P0 IMAD R16, R11, 0x14, R16 ;  /* 0x000000140b108824 */ /* 0x000fe200078e0210 */
[----:B------:R-:W0:Y:S02]  /*1920*/  LDC R5, c[0x0][0x434] ;  /* 0x00010d00ff057b82 */ /* 0x000e240000000800 */
[----:B0-----:R-:W-:Y:S01]  /*1930*/  IABS R11, R5 ;  /* 0x00000005000b7213 */ /* 0x001fe20000000000 */
[----:B--2---:R-:W-:Y:S04]  /*1940*/  @!P1 STS [R13], R10 ;  /* 0x0000000a0d009388 */ /* 0x004fe80000000800 */
[----:B---3--:R-:W-:Y:S01]  /*1950*/  @!P0 STS [R17+0x280], R6 ;  /* 0x0002800611008388 */ /* 0x008fe20000000800 */
[----:B------:R-:W-:Y:S06]  /*1960*/  BAR.SYNC.DEFER_BLOCKING 0x0 ;  /* 0x0000000000007b1d */ /* 0x000fec0000010000 */
[----:B------:R-:W-:Y:S04]  /*1970*/  @!P0 LDS R24, [R16] ;  /* 0x0000000010188984 */ /* 0x000fe80000000800 */
[----:B------:R-:W0:Y:S02]  /*1980*/  @!P0 LDS R25, [R16+0x280] ;  /* 0x0002800010198984 */ /* 0x000e240000000800 */
[----:B0-----:R-:W-:-:S05]  /*1990*/  FMNMX.FTZ R20, R25, R24, !PT ;  /* 0x0000001819147209 */ /* 0x001fca0007810000 */
[----:B------:R-:W0:Y:S02]  /*19a0*/  SHFL.BFLY PT, R27, R20, 0x10, 0x1f ;  /* 0x0e001f00141b7f89 */ /* 0x000e2400000e0000 */
[----:B0-----:R-:W-:-:S05]  /*19b0*/  FMNMX.FTZ R27, R20, R27, !PT ;  /* 0x0000001b141b7209 */ /* 0x001fca0007810000 */
[----:B------:R-:W0:Y:S02]  /*19c0*/  SHFL.BFLY PT, R12, R27, 0x8, 0x1f ;  /* 0x0d001f001b0c7f89 */ /* 0x000e2400000e0000 */
[----:B0-----:R-:W-:Y:S02]  /*19d0*/  FMNMX.FTZ R10, R27, R12, !PT ;  /* 0x0000000c1b0a7209 */ /* 0x001fe40007810000 */
[----:B------:R-:W0:Y:S03]  /*19e0*/  I2F.RP R12, R11 ;  /* 0x0000000b000c7306 */ /* 0x000e260000209400 */
[----:B------:R-:W1:Y:S05]  /*19f0*/  SHFL.BFLY PT, R23, R10, 0x4, 0x1f ;  /* 0x0c801f000a177f89 */ /* 0x000e6a00000e0000 */
[----:B0-----:R-:W0:Y:S01]  /*1a00*/  MUFU.RCP R18, R12 ;  /* 0x0000000c00127308 */ /* 0x001e220000001000 */
[----:B-1----:R-:W-:-:S05]  /*1a10*/  FMNMX.FTZ R23, R10, R23, !PT ;  /* 0x000000170a177209 */ /* 0x002fca0007810000 */
[----:B------:R-:W1:Y:S01]  /*1a20*/  SHFL.BFLY PT, R16, R23, 0x2, 0x1f ;  /* 0x0c401f0017107f89 */ /* 0x000e6200000e0000 */
[----:B0-----:R-:W-:-:S04]  /*1a30*/  VIADD R18, R18, 0xffffffe ;  /* 0x0ffffffe12127836 */ /* 0x001fc80000000000 */
[----:B------:R-:W0:Y:S02]  /*1a40*/  F2I.FTZ.U32.TRUNC.NTZ R19, R18 ;  /* 0x0000001200137305 */ /* 0x000e24000021f000 */
[--C-:B0-----:R-:W-:Y:S02]  /*1a50*/  IMAD.MOV R6, RZ, RZ, -R19.reuse ;  /* 0x000000ffff067224 */ /* 0x101fe400078e0a13 */
[----:B------:R-:W-:Y:S01]  /*1a60*/  IMAD.MOV.U32 R18, RZ, RZ, RZ ;  /* 0x000000ffff127224 */ /* 0x000fe200078e00ff */
[----:B-1----:R-:W-:Y:S01]  /*1a70*/  FMNMX.FTZ R16, R23, R16, !PT ;  /* 0x0000001017107209 */ /* 0x002fe20007810000 */
[----:B------:R-:W-:Y:S01]  /*1a80*/  IMAD R17, R6, R11, RZ ;  /* 0x0000000b06117224 */ /* 0x000fe200078e02ff */
[----:B------:R-:W-:Y:S02]  /*1a90*/  IABS R6, R4 ;  /* 0x0000000400067213 */ /* 0x000fe40000000000 */
[----:B------:R-:W-:Y:S01]  /*1aa0*/  LOP3.LUT R4, R4, R5, RZ, 0x3c, !PT ;  /* 0x0000000504047212 */ /* 0x000fe200078e3cff */
[----:B------:R-:W0:Y:S01]  /*1ab0*/  SHFL.BFLY PT, R13, R16, 0x1, 0x1f ;  /* 0x0c201f00100d7f89 */ /* 0x000e2200000e0000 */
[----:B------:R-:W-:-:S06]  /*1ac0*/  IMAD.HI.U32 R17, R19, R17, R18 ;  /* 0x0000001113117227 */ /* 0x000fcc00078e0012 */
[----:B------:R-:W-:-:S04]  /*1ad0*/  IMAD.HI.U32 R12, R17, R6, RZ ;  /* 0x00000006110c7227 */ /* 0x000fc800078e00ff */
[----:B------:R-:W-:-:S04]  /*1ae0*/  IMAD.MOV R10, RZ, RZ, -R12 ;  /* 0x000000ffff0a7224 */ /* 0x000fc800078e0a0c */
[----:B------:R-:W-:-:S05]  /*1af0*/  IMAD R6, R11, R10, R6 ;  /* 0x0000000a0b067224 */ /* 0x000fca00078e0206 */
[----:B------:R-:W-:Y:S02]  /*1b00*/  ISETP.GT.U32.AND P0, PT, R11, R6, PT ;  /* 0x000000060b00720c */ /* 0x000fe40003f04070 */
[----:B0-----:R-:W-:Y:S02]  /*1b10*/  FMNMX.FTZ R13, R16, R13, !PT ;  /* 0x0000000d100d7209 */ /* 0x001fe40007810000 */
[----:B------:R-:W0:Y:S02]  /*1b20*/  LDC R16, c[0x0][0x3e0] ;  /* 0x0000f800ff107b82 */ /* 0x000e240000000800 */
[----:B------:R-:W-:-:S04]  /*1b30*/  FSETP.NEU.FTZ.AND P1, PT, R13, -INF , PT ;  /* 0xff8000000d00780b */ /* 0x000fc80003f3d000 */
[----:B------:R-:W-:-:S03]  /*1b40*/  FSEL R10, R13, RZ, P1 ;  /* 0x000000ff0d0a7208 */ /* 0x000fc60000800000 */
[----:B------:R-:W-:Y:S01]  /*1b50*/  @!P0 IMAD.IADD R6, R6, 0x1, -R11 ;  /* 0x0000000106068824 */ /* 0x000fe200078e0a0b */
[----:B------:R-:W-:Y:S02]  /*1b60*/  ISETP.GE.AND P1, PT, R4, RZ, PT ;  /* 0x000000ff0400720c */ /* 0x000fe40003f26270 */
[----:B------:R-:W-:Y:S01]  /*1b70*/  @!P0 IADD3 R12, PT, PT, R12, 0x1, RZ ;  /* 0x000000010c0c8810 */ /* 0x000fe20007ffe0ff */
[C---:B------:R-:W-:Y:S01]  /*1b80*/  FADD.FTZ R17, -R10.reuse, R24 ;  /* 0x000000180a117221 */ /* 0x040fe20000010100 */
[----:B------:R-:W-:Y:S01]  /*1b90*/  FADD.FTZ R13, -R10, R25 ;  /* 0x000000190a0d7221 */ /* 0x000fe20000010100 */
[----:B------:R-:W-:Y:S02]  /*1ba0*/  ISETP.GE.U32.AND P2, PT, R6, R11, PT ;  /* 0x0000000b0600720c */ /* 0x000fe40003f46070 */
[----:B------:R-:W-:Y:S01]  /*1bb0*/  FMUL.FTZ R17, R17, 1.4426950216293334961 ;  /* 0x3fb8aa3b11117820 */ /* 0x000fe20000410000 */
[----:B------:R-:W-:Y:S01]  /*1bc0*/  FMUL.FTZ R13, R13, 1.4426950216293334961 ;  /* 0x3fb8aa3b0d0d7820 */ /* 0x000fe20000410000 */
[----:B------:R-:W-:-:S03]  /*1bd0*/  ISETP.NE.AND P0, PT, R5, RZ, PT ;  /* 0x000000ff0500720c */ /* 0x000fc60003f05270 */
[----:B------:R-:W-:Y:S04]  /*1be0*/  MUFU.EX2 R22, R13 ;  /* 0x0000000d00167308 */ /* 0x000fe80000000800 */
[----:B------:R-:W1:Y:S01]  /*1bf0*/  MUFU.EX2 R17, R17 ;  /* 0x0000001100117308 */ /* 0x000e620000000800 */
[----:B0-----:R-:W-:Y:S01]  /*1c00*/  IABS R6, R16 ;  /* 0x0000001000067213 */ /* 0x001fe20000000000 */
[----:B------:R-:W-:-:S03]  /*1c10*/  @P2 VIADD R12, R12, 0x1 ;  /* 0x000000010c0c2836 */ /* 0x000fc60000000000 */
[----:B------:R-:W0:Y:S01]  /*1c20*/  I2F.RP R19, R6 ;  /* 0x0000000600137306 */ /* 0x000e220000209400 */
[----:B------:R-:W-:Y:S01]  /*1c30*/  @!P1 IMAD.MOV R12, RZ, RZ, -R12 ;  /* 0x000000ffff0c9224 */ /* 0x000fe200078e0a0c */
[----:B------:R-:W-:-:S05]  /*1c40*/  @!P0 LOP3.LUT R12, RZ, R5, RZ, 0x33, !PT ;  /* 0x00000005ff0c8212 */ /* 0x000fca00078e33ff */
[----:B------:R-:W-:Y:S01]  /*1c50*/  IMAD R4, R12, UR4, RZ ;  /* 0x000000040c047c24 */ /* 0x000fe2000f8e02ff */
[----:B------:R-:W2:Y:S01]  /*1c60*/  LDCU UR4, c[0x0][0x430] ;  /* 0x00008600ff0477ac */ /* 0x000ea20008000800 */
[----:B-1----:R-:W-:-:S03]  /*1c70*/  FADD.FTZ R22, R17, R22 ;  /* 0x0000001611167221 */ /* 0x002fc60000010000 */
[----:B------:R-:W-:Y:S02]  /*1c80*/  IABS R18, R4 ;  /* 0x0000000400127213 */ /* 0x000fe40000000000 */
[----:B------:R-:W1:Y:S01]  /*1c90*/  SHFL.BFLY PT, R17, R22, 0x10, 0x1f ;  /* 0x0e001f0016117f89 */ /* 0x000e6200000e0000 */
[----:B0-----:R-:W0:Y:S01]  /*1ca0*/  MUFU.RCP R28, R19 ;  /* 0x00000013001c7308 */ /* 0x001e220000001000 */
[----:B------:R-:W-:-:S07]  /*1cb0*/  ISETP.NE.AND P5, PT, R4, RZ, PT ;  /* 0x000000ff0400720c */ /* 0x000fce0003fa5270 */
[----:B------:R-:W3:Y:S01]  /*1cc0*/  I2F.RP R20, R18 ;  /* 0x0000001200147306 */ /* 0x000ee20000209400 */
[----:B--2---:R-:W-:-:S04]  /*1cd0*/  IMAD R5, R5, UR4, RZ ;  /* 0x0000000405057c24 */ /* 0x004fc8000f8e02ff */
[----:B------:R-:W-:Y:S02]  /*1ce0*/  IMAD R5, R4, R5, RZ ;  /* 0x0000000504057224 */ /* 0x000fe400078e02ff */
[----:B0-----:R-:W-:-:S04]  /*1cf0*/  VIADD R28, R28, 0xffffffe ;  /* 0x0ffffffe1c1c7836 */ /* 0x001fc80000000000 */
[----:B------:R0:W-:Y:S01]  /*1d00*/  F2I.FTZ.U32.TRUNC.NTZ R29, R28 ;  /* 0x0000001c001d7305 */ /* 0x0001e2000021f000 */
[----:B-1----:R-:W-:-:S05]  /*1d10*/  FADD.FTZ R17, R22, R17 ;  /* 0x0000001116117221 */ /* 0x002fca0000010000 */
[----:B------:R-:W1:Y:S02]  /*1d20*/  SHFL.BFLY PT, R26, R17, 0x8, 0x1f ;  /* 0x0d001f00111a7f89 */ /* 0x000e6400000e0000 */
[----:B---3--:R-:W2:Y:S01]  /*1d30*/  MUFU.RCP R11, R20 ;  /* 0x00000014000b7308 */ /* 0x008ea20000001000 */
[----:B0-----:R-:W-:Y:S02]  /*1d40*/  IMAD.MOV.U32 R28, RZ, RZ, RZ ;  /* 0x000000ffff1c7224 */ /* 0x001fe400078e00ff */
[----:B--2---:R-:W-:Y:S02]  /*1d50*/  VIADD R22, R11, 0xffffffe ;  /* 0x0ffffffe0b167836 */ /* 0x004fe40000000000 */
[----:B-1----:R-:W-:-:S03]  /*1d60*/  FADD.FTZ R26, R17, R26 ;  /* 0x0000001a111a7221 */ /* 0x002fc60000010000 */
[----:B------:R-:W0:Y:S01]  /*1d70*/  F2I.FTZ.U32.TRUNC.NTZ R23, R22 ;  /* 0x0000001600177305 */ /* 0x000e22000021f000 */
[----:B------:R-:W-:Y:S01]  /*1d80*/  IADD3 R17, PT, PT, RZ, -R29, RZ ;  /* 0x8000001dff117210 */ /* 0x000fe20007ffe0ff */
[----:B------:R-:W1:Y:S01]  /*1d90*/  SHFL.BFLY PT, R13, R26, 0x4, 0x1f ;  /* 0x0c801f001a0d7f89 */ /* 0x000e6200000e0000 */
[----:B0-----:R-:W-:Y:S02]  /*1da0*/  IMAD.MOV R11, RZ, RZ, -R23 ;  /* 0x000000ffff0b7224 */ /* 0x001fe400078e0a17 */
[----:B------:R-:W-:Y:S02]  /*1db0*/  IMAD.MOV.U32 R22, RZ, RZ, RZ ;  /* 0x000000ffff167224 */ /* 0x000fe400078e00ff */
[----:B-1----:R-:W-:Y:S01]  /*1dc0*/  FADD.FTZ R13, R26, R13 ;  /* 0x0000000d1a0d7221 */ /* 0x002fe20000010000 */
[----:B------:R-:W-:Y:S02]  /*1dd0*/  IMAD R26, R11, R18, RZ ;  /* 0x000000120b1a7224 */ /* 0x000fe400078e02ff */
[----:B------:R-:W-:-:S02]  /*1de0*/  VIADD R11, R18, UR18 ;  /* 0x00000012120b7c36 */ /* 0x000fc40008000000 */
[----:B------:R-:W0:Y:S01]  /*1df0*/  SHFL.BFLY PT, R20, R13, 0x2, 0x1f ;  /* 0x0c401f000d147f89 */ /* 0x000e2200000e0000 */
[----:B------:R-:W-:Y:S01]  /*1e00*/  IMAD.HI.U32 R26, R23, R26, R22 ;  /* 0x0000001a171a7227 */ /* 0x000fe200078e0016 */
[----:B------:R-:W-:-:S03]  /*1e10*/  IABS R23, R4 ;  /* 0x0000000400177213 */ /* 0x000fc60000000000 */
[----:B------:R-:W-:Y:S01]  /*1e20*/  IMAD R22, R17, R6, RZ ;  /* 0x0000000611167224 */ /* 0x000fe200078e02ff */
[----:B------:R-:W-:Y:S01]  /*1e30*/  IABS R17, R11 ;  /* 0x0000000b00117213 */ /* 0x000fe20000000000 */
[----:B------:R-:W-:Y:S02]  /*1e40*/  IMAD.MOV R23, RZ, RZ, -R23 ;  /* 0x000000ffff177224 */ /* 0x000fe400078e0a17 */
[----:B------:R-:W-:-:S04]  /*1e50*/  IMAD.HI.U32 R22, R29, R22, R28 ;  /* 0x000000161d167227 */ /* 0x000fc800078e001c */
[----:B------:R-:W-:-:S04]  /*1e60*/  IMAD.HI.U32 R26, R26, R17, RZ ;  /* 0x000000111a1a7227 */ /* 0x000fc800078e00ff */
[----:B------:R-:W-:-:S04]  /*1e70*/  IMAD.HI.U32 R22, R22, R17, RZ ;  /* 0x0000001116167227 */ /* 0x000fc800078e00ff */
[--C-:B------:R-:W-:Y:S02]  /*1e80*/  IMAD R23, R26, R23, R17.reuse ;  /* 0x000000171a177224 */ /* 0x100fe400078e0211 */
[----:B0-----:R-:W-:Y:S01]  /*1e90*/  FADD.FTZ R20, R13, R20 ;  /* 0x000000140d147221 */ /* 0x001fe20000010000 */
[----:B------:R-:W-:Y:S02]  /*1ea0*/  IMAD.MOV R13, RZ, RZ, -R22 ;  /* 0x000000ffff0d7224 */ /* 0x000fe400078e0a16 */
[----:B------:R-:W-:Y:S02]  /*1eb0*/  ISETP.GT.U32.AND P2, PT, R18, R23, PT ;  /* 0x000000171200720c */ /* 0x000fe40003f44070 */
[----:B------:R-:W-:Y:S01]  /*1ec0*/  IMAD R13, R6, R13, R17 ;  /* 0x0000000d060d7224 */ /* 0x000fe200078e0211 */
[----:B------:R-:W0:Y:S01]  /*1ed0*/  SHFL.BFLY PT, R19, R20, 0x1, 0x1f ;  /* 0x0c201f0014137f89 */ /* 0x000e2200000e0000 */
[C---:B------:R-:W-:Y:S02]  /*1ee0*/  LOP3.LUT R17, R11.reuse, R18, RZ, 0x3c, !PT ;  /* 0x000000120b117212 */ /* 0x040fe400078e3cff */
[----:B------:R-:W-:-:S02]  /*1ef0*/  LOP3.LUT R11, R11, R16, RZ, 0x3c, !PT ;  /* 0x000000100b0b7212 */ /* 0x000fc400078e3cff */
[----:B------:R-:W-:Y:S02]  /*1f00*/  ISETP.GT.U32.AND P0, PT, R6, R13, PT ;  /* 0x0000000d0600720c */ /* 0x000fe40003f04070 */
[----:B------:R-:W-:-:S03]  /*1f10*/  ISETP.GE.AND P3, PT, R17, RZ, PT ;  /* 0x000000ff1100720c */ /* 0x000fc60003f66270 */
[-C--:B------:R-:W-:Y:S01]  /*1f20*/  @!P2 IADD3 R23, PT, PT, R23, -R18.reuse, RZ ;  /* 0x800000121717a210 */ /* 0x080fe20007ffe0ff */
[----:B------:R-:W-:Y:S01]  /*1f30*/  @!P2 VIADD R26, R26, 0x1 ;  /* 0x000000011a1aa836 */ /* 0x000fe20000000000 */
[----:B------:R-:W-:Y:S02]  /*1f40*/  ISETP.GE.AND P2, PT, R11, RZ, PT ;  /* 0x000000ff0b00720c */ /* 0x000fe40003f46270 */
[----:B------:R-:W-:-:S04]  /*1f50*/  ISETP.GE.U32.AND P1, PT, R23, R18, PT ;  /* 0x000000121700720c */ /* 0x000fc80003f26070 */
[----:B------:R-:W-:Y:S02]  /*1f60*/  @!P0 IMAD.IADD R13, R13, 0x1, -R6 ;  /* 0x000000010d0d8824 */ /* 0x000fe400078e0a06 */
[----:B------:R-:W-:Y:S01]  /*1f70*/  @!P0 VIADD R22, R22, 0x1 ;  /* 0x0000000116168836 */ /* 0x000fe20000000000 */
[----:B------:R-:W-:Y:S02]  /*1f80*/  ISETP.NE.AND P0, PT, R16, RZ, PT ;  /* 0x000000ff1000720c */ /* 0x000fe40003f05270 */
[----:B------:R-:W-:Y:S01]  /*1f90*/  ISETP.GE.U32.AND P4, PT, R13, R6, PT ;  /* 0x000000060d00720c */ /* 0x000fe20003f86070 */
[----:B0-----:R-:W-:Y:S01]  /*1fa0*/  FADD.FTZ R19, R20, R19 ;  /* 0x0000001314137221 */ /* 0x001fe20000010000 */
[----:B------:R-:W-:Y:S02]  /*1fb0*/  SHF.R.S32.HI R6, RZ, 0x1f, R4 ;  /* 0x0000001fff067819 */ /* 0x000fe40000011404 */
[----:B------:R-:W-:Y:S02]  /*1fc0*/  @P1 VIADD R26, R26, 0x1 ;  /* 0x000000011a1a1836 */ /* 0x000fe40000000000 */
[----:B------:R-:W-:-:S02]  /*1fd0*/  FSETP.NE.FTZ.AND P1, PT, R19, RZ, PT ;  /* 0x000000ff1300720b */ /* 0x000fc40003f35000 */
[----:B------:R-:W-:Y:S01]  /*1fe0*/  @!P3 IMAD.MOV R26, RZ, RZ, -R26 ;  /* 0x000000ffff1ab224 */ /* 0x000fe200078e0a1a */
[----:B------:R-:W-:Y:S02]  /*1ff0*/  ISETP.NE.AND P3, PT, R12, RZ, PT ;  /* 0x000000ff0c00720c */ /* 0x000fe40003f65270 */
[----:B------:R-:W-:Y:S02]  /*2000*/  @!P5 LOP3.LUT R26, RZ, R18, RZ, 0x33, !PT ;  /* 0x00000012ff1ad212 */ /* 0x000fe400078e33ff */
[----:B------:R-:W-:Y:S02]  /*2010*/  SEL R11, RZ, 0x1, !P3 ;  /* 0x00000001ff0b7807 */ /* 0x000fe40005800000 */
[----:B------:R-:W-:Y:S02]  /*2020*/  @P4 IADD3 R22, PT, PT, R22, 0x1, RZ ;  /* 0x0000000116164810 */ /* 0x000fe40007ffe0ff */
[----:B------:R-:W-:Y:S02]  /*2030*/  SHF.R.S32.HI R13, RZ, 0x1f, R26 ;  /* 0x0000001fff0d7819 */ /* 0x000fe4000001141a */
[----:B------:R-:W-:Y:S01]  /*2040*/  LOP3.LUT R11, R6, R11, RZ, 0xfc, !PT ;  /* 0x0000000b060b7212 */ /* 0x000fe200078efcff */
[----:B------:R-:W-:Y:S01]  /*2050*/  IMAD.MOV.U32 R12, RZ, RZ, R22 ;  /* 0x000000ffff0c7224 */ /* 0x000fe200078e0016 */
[----:B------:R-:W0:Y:S01]  /*2060*/  @P1 MUFU.LG2 R19, R19 ;  /* 0x0000001300131308 */ /* 0x000e220000000c00 */
[----:B------:R-:W-:-:S02]  /*2070*/  IMAD.MOV.U32 R22, RZ, RZ, 0x7f800000 ;  /* 0x7f800000ff167424 */ /* 0x000fc400078e00ff */
[----:B------:R-:W-:Y:S01]  /*2080*/  @!P2 IMAD.MOV R12, RZ, RZ, -R12 ;  /* 0x000000ffff0ca224 */ /* 0x000fe200078e0a0c */
[----:B------:R-:W-:Y:S02]  /*2090*/  @!P0 LOP3.LUT R12, RZ, R16, RZ, 0x33, !PT ;  /* 0x00000010ff0c8212 */ /* 0x000fe400078e33ff */
[----:B------:R-:W-:Y:S02]  /*20a0*/  LOP3.LUT P0, RZ, R0, 0x39f, RZ, 0xc0, !PT ;  /* 0x0000039f00ff7812 */ /* 0x000fe4000780c0ff */
[----:B------:R-:W-:Y:S01]  /*20b0*/  ISETP.LT.U32.AND P2, PT, R14, R26, PT ;  /* 0x0000001a0e00720c */ /* 0x000fe20003f41070 */
[----:B------:R-:W-:-:S03]  /*20c0*/  IMAD R12, R12, UR9, RZ ;  /* 0x000000090c0c7c24 */ /* 0x000fc6000f8e02ff */
[----:B------:R-:W-:Y:S01]  /*20d0*/  ISETP.LT.AND.EX P2, PT, R15, R13, PT, P2 ;  /* 0x0000000d0f00720c */ /* 0x000fe20003f41320 */
[----:B------:R-:W-:-:S03]  /*20e0*/  IMAD R4, R11, R12, RZ ;  /* 0x0000000c0b047224 */ /* 0x000fc600078e02ff */
[----:B------:R-:W-:Y:S01]  /*20f0*/  SEL R6, R14, R26, P2 ;  /* 0x0000001a0e067207 */ /* 0x000fe20001000000 */
[----:B0-----:R-:W-:Y:S02]  /*2100*/  @P1 FFMA.FTZ R22, R19, 0.69314718246459960938, R10 ;  /* 0x3f31721813161823 */ /* 0x001fe4000001000a */
        /* <DEDUP_REMOVED lines=13> */
[----:B------:R-:W-:Y:S02]  /*21e0*/  IMAD R15, R11, UR19, RZ ;  /* 0x000000130b0f7c24 */ /* 0x000fe4000f8e02ff */
[----:B------:R-:W-:Y:S01]  /*21f0*/  IMAD.WIDE.U32 R12, R16, UR19, RZ ;  /* 0x00000013100c7c25 */ /* 0x000fe2000f8e00ff */
[----:B------:R-:W-:Y:S02]  /*2200*/  ISETP.GE.U32.AND P0, PT, R10, 0x3, PT ;  /* 0x000000030a00780c */ /* 0x000fe40003f06070 */
[----:B------:R-:W-:Y:S01]  /*2210*/  IADD3.X R10, PT, PT, RZ, R11, RZ, P1, !PT ;  /* 0x0000000bff0a7210 */ /* 0x000fe20000ffe4ff */
[----:B------:R-:W-:-:S03]  /*2220*/  IMAD R15, R16, UR14, R15 ;  /* 0x0000000e100f7c24 */ /* 0x000fc6000f8e020f */
[----:B------:R-:W-:Y:S02]  /*2230*/  ISETP.GE.U32.AND.EX P0, PT, R10, RZ, PT, P0 ;  /* 0x000000ff0a00720c */ /* 0x000fe40003f06100 */
        /* <DEDUP_REMOVED lines=32> */
.L_x_54:
[----:B------:R-:W-:Y:S01]  /*2440*/  IMAD.MOV.U32 R14, RZ, RZ, R28 ;  /* 0x000000ffff0e7224 */ /* 0x000fe200078e001c */
[----:B------:R-:W-:Y:S01]  /*2450*/  MOV R17, RZ ;  /* 0x000000ff00117202 */ /* 0x000fe20000000f00 */
[----:B------:R-:W-:Y:S01]  /*2460*/  IMAD.MOV.U32 R20, RZ, RZ, R32 ;  /* 0x000000ffff147224 */ /* 0x000fe200078e0020 */
[----:B------:R-:W-:Y:S02]  /*2470*/  MOV R18, 0x2490 ;  /* 0x0000249000127802 */ /* 0x000fe40000000f00 */
[----:B------:R-:W-:Y:S05]  /*2480*/  CALL.REL.NOINC `($__internal_1_$__cuda_sm20_div_s64) ;  /* 0x0000002000247944 */ /* 0x000fea0003c00000 */
[----:B------:R-:W-:Y:S02]  /*2490*/  IADD3 R11, PT, PT, -R12, RZ, RZ ;  /* 0x000000ff0c0b7210 */ /* 0x000fe40007ffe1ff */
[----:B------:R-:W-:-:S03]  /*24a0*/  MOV R29, R13 ;  /* 0x0000000d001d7202 */ /* 0x000fc60000000f00 */
[----:B------:R-:W-:Y:S01]  /*24b0*/  IMAD R10, R32, R11, R28 ;  /* 0x0000000b200a7224 */ /* 0x000fe200078e021c */
[----:B------:R-:W-:-:S07]  /*24c0*/  MOV R28, R12 ;  /* 0x0000000c001c7202 */ /* 0x000fce0000000f00 */
.L_x_55:
[----:B------:R-:W-:Y:S01]  /*24d0*/  IABS R14, UR19 ;  /* 0x00000013000e7c13 */ /* 0x000fe20008000000 */
[----:B------:R-:W-:Y:S01]  /*24e0*/  IMAD R2, R2, R9, RZ ;  /* 0x0000000902027224 */ /* 0x000fe200078e02ff */
[----:B------:R-:W-:Y:S01]  /*24f0*/  IABS R11, UR19 ;  /* 0x00000013000b7c13 */ /* 0x000fe20008000000 */
[----:B------:R-:W-:Y:S01]  /*2500*/  BSSY.RECONVERGENT B0, `(.L_x_56) ;  /* 0x0000040000007945 */ /* 0x000fe20003800200 */
[----:B------:R-:W0:Y:S01]  /*2510*/  I2F.U32.RP R15, R14 ;  /* 0x0000000e000f7306 */ /* 0x000e220000209000 */
[----:B------:R-:W-:Y:S01]  /*2520*/  IABS R12, R10 ;  /* 0x0000000a000c7213 */ /* 0x000fe20000000000 */
[----:B------:R-:W-:Y:S01]  /*2530*/  IMAD R3, R8, R3, R2 ;  /* 0x0000000308037224 */ /* 0x000fe200078e0202 */
[----:B------:R-:W-:-:S04]  /*2540*/  LOP3.LUT R2, R10, UR19, RZ, 0x3c, !PT ;  /* 0x000000130a027c12 */ /* 0x000fc8000f8e3cff */
[----:B------:R-:W-:Y:S01]  /*2550*/  ISETP.GE.AND P0, PT, R2, RZ, PT ;  /* 0x000000ff0200720c */ /* 0x000fe20003f06270 */
[----:B0-----:R-:W0:Y:S02]  /*2560*/  MUFU.RCP R18, R15 ;  /* 0x0000000f00127308 */ /* 0x001e240000001000 */
[----:B0-----:R-:W-:-:S06]  /*2570*/  VIADD R18, R18, 0xffffffe ;  /* 0x0ffffffe12127836 */ /* 0x001fcc0000000000 */
[----:B------:R-:W0:Y:S02]  /*2580*/  F2I.FTZ.U32.TRUNC.NTZ R19, R18 ;  /* 0x0000001200137305 */ /* 0x000e24000021f000 */
[----:B0-----:R-:W-:Y:S01]  /*2590*/  IMAD.MOV R13, RZ, RZ, -R19 ;  /* 0x000000ffff0d7224 */ /* 0x001fe200078e0a13 */
[----:B------:R-:W-:-:S03]  /*25a0*/  MOV R18, RZ ;  /* 0x000000ff00127202 */ /* 0x000fc60000000f00 */
[----:B------:R-:W-:-:S04]  /*25b0*/  IMAD R13, R13, R14, RZ ;  /* 0x0000000e0d0d7224 */ /* 0x000fc800078e02ff */
[----:B------:R-:W-:-:S04]  /*25c0*/  IMAD.HI.U32 R19, R19, R13, R18 ;  /* 0x0000000d13137227 */ /* 0x000fc800078e0012 */
[----:B------:R-:W-:Y:S02]  /*25d0*/  IMAD.MOV R13, RZ, RZ, -R11 ;  /* 0x000000ffff0d7224 */ /* 0x000fe400078e0a0b */
[----:B------:R-:W-:-:S04]  /*25e0*/  IMAD.HI.U32 R11, R19, R12, RZ ;  /* 0x0000000c130b7227 */ /* 0x000fc800078e00ff */
[----:B------:R-:W-:Y:S02]  /*25f0*/  IMAD R13, R11, R13, R12 ;  /* 0x0000000d0b0d7224 */ /* 0x000fe400078e020c */
[----:B------:R-:W-:-:S03]  /*2600*/  IMAD.WIDE.U32 R18, R8, R9, RZ ;  /* 0x0000000908127225 */ /* 0x000fc600078e00ff */
[----:B------:R-:W-:Y:S01]  /*2610*/  ISETP.GT.U32.AND P1, PT, R14, R13, PT ;  /* 0x0000000d0e00720c */ /* 0x000fe20003f24070 */
[----:B------:R-:W-:Y:S02]  /*2620*/  IMAD.IADD R3, R19, 0x1, R3 ;  /* 0x0000000113037824 */ /* 0x000fe400078e0203 */
[----:B------:R-:W-:-:S04]  /*2630*/  IMAD.WIDE.U32 R32, R18, R30, RZ ;  /* 0x0000001e12207225 */ /* 0x000fc800078e00ff */
[----:B------:R-:W-:-:S04]  /*2640*/  IMAD R3, R3, R30, RZ ;  /* 0x0000001e03037224 */ /* 0x000fc800078e02ff */
[----:B------:R-:W-:Y:S02]  /*2650*/  IMAD R15, R31, R18, R3 ;  /* 0x000000121f0f7224 */ /* 0x000fe400078e0203 */
[-C--:B------:R-:W-:Y:S02]  /*2660*/  @!P1 IADD3 R13, PT, PT, R13, -R14.reuse, RZ ;  /* 0x8000000e0d0d9210 */ /* 0x080fe40007ffe0ff */
[----:B------:R-:W-:Y:S01]  /*2670*/  @!P1 IADD3 R11, PT, PT, R11, 0x1, RZ ;  /* 0x000000010b0b9810 */ /* 0x000fe20007ffe0ff */
[----:B------:R-:W-:Y:S01]  /*2680*/  IMAD.IADD R15, R33, 0x1, R15 ;  /* 0x00000001210f7824 */ /* 0x000fe200078e020f */
[----:B------:R-:W-:Y:S02]  /*2690*/  ISETP.GE.U32.AND P2, PT, R13, R14, PT ;  /* 0x0000000e0d00720c */ /* 0x000fe40003f46070 */
[----:B------:R-:W-:Y:S02]  /*26a0*/  ISETP.NE.AND P1, PT, RZ, UR19, PT ;  /* 0x00000013ff007c0c */ /* 0x000fe4000bf25270 */
[----:B------:R-:W-:-:S09]  /*26b0*/  LOP3.LUT R2, R29, R15, RZ, 0xfc, !PT ;  /* 0x0000000f1d027212 */ /* 0x000fd200078efcff */
[----:B------:R-:W-:-:S05]  /*26c0*/  @P2 VIADD R11, R11, 0x1 ;  /* 0x000000010b0b2836 */ /* 0x000fca0000000000 */
[----:B------:R-:W-:-:S04]  /*26d0*/  MOV R3, R11 ;  /* 0x0000000b00037202 */ /* 0x000fc80000000f00 */
[----:B------:R-:W-:Y:S02]  /*26e0*/  @!P0 IADD3 R3, PT, PT, -R3, RZ, RZ ;  /* 0x000000ff03038210 */ /* 0x000fe40007ffe1ff */
[----:B------:R-:W-:Y:S02]  /*26f0*/  ISETP.NE.U32.AND P0, PT, R2, RZ, PT ;  /* 0x000000ff0200720c */ /* 0x000fe40003f05070 */
[----:B------:R-:W-:-:S04]  /*2700*/  @!P1 LOP3.LUT R3, RZ, UR19, RZ, 0x33, !PT ;  /* 0x00000013ff039c12 */ /* 0x000fc8000f8e33ff */
[----:B------:R-:W-:-:S05]  /*2710*/  IADD3 R11, PT, PT, -R3, RZ, RZ ;  /* 0x000000ff030b7210 */ /* 0x000fca0007ffe1ff */
[----:B------:R-:W-:Y:S02]  /*2720*/  IMAD R2, R11, UR19, R10 ;  /* 0x000000130b027c24 */ /* 0x000fe4000f8e020a */
[----:B------:R-:W-:Y:S05]  /*2730*/  @P0 BRA `(.L_x_57) ;  /* 0x0000000000540947 */ /* 0x000fea0003800000 */
[----:B------:R-:W0:Y:S01]  /*2740*/  I2F.U32.RP R15, R32 ;  /* 0x00000020000f7306 */ /* 0x000e220000209000 */
[----:B------:R-:W-:Y:S01]  /*2750*/  HFMA2 R12, -RZ, RZ, 0, 0 ;  /* 0x00000000ff0c7431 */ /* 0x000fe200000001ff */
[----:B------:R-:W-:-:S06]  /*2760*/  ISETP.NE.U32.AND P0, PT, R32, RZ, PT ;  /* 0x000000ff2000720c */ /* 0x000fcc0003f05070 */
[----:B0-----:R-:W0:Y:S02]  /*2770*/  MUFU.RCP R14, R15 ;  /* 0x0000000f000e7308 */ /* 0x001e240000001000 */
[----:B0-----:R-:W-:-:S06]  /*2780*/  IADD3 R14, PT, PT, R14, 0xffffffe, RZ ;  /* 0x0ffffffe0e0e7810 */ /* 0x001fcc0007ffe0ff */
[----:B------:R-:W0:Y:S02]  /*2790*/  F2I.FTZ.U32.TRUNC.NTZ R13, R14 ;  /* 0x0000000e000d7305 */ /* 0x000e24000021f000 */
[----:B0-----:R-:W-:-:S04]  /*27a0*/  IMAD.MOV R10, RZ, RZ, -R13 ;  /* 0x000000ffff0a7224 */ /* 0x001fc800078e0a0d */
        /* <DEDUP_REMOVED lines=14> */
.L_x_57:
[----:B------:R-:W-:Y:S01]  /*2890*/  IMAD.MOV.U32 R14, RZ, RZ, R28 ;  /* 0x000000ffff0e7224 */ /* 0x000fe200078e001c */
[----:B------:R-:W-:Y:S01]  /*28a0*/  MOV R17, R29 ;  /* 0x0000001d00117202 */ /* 0x000fe20000000f00 */
[----:B------:R-:W-:Y:S01]  /*28b0*/  IMAD.MOV.U32 R20, RZ, RZ, R32 ;  /* 0x000000ffff147224 */ /* 0x000fe200078e0020 */
[----:B------:R-:W-:Y:S02]  /*28c0*/  MOV R18, 0x28e0 ;  /* 0x000028e000127802 */ /* 0x000fe40000000f00 */
[----:B------:R-:W-:Y:S05]  /*28d0*/  CALL.REL.NOINC `($__internal_1_$__cuda_sm20_div_s64) ;  /* 0x0000001c00107944 */ /* 0x000fea0003c00000 */
[----:B------:R-:W-:-:S05]  /*28e0*/  IADD3 R11, PT, PT, -R12, RZ, RZ ;  /* 0x000000ff0c0b7210 */ /* 0x000fca0007ffe1ff */
[----:B------:R-:W-:Y:S02]  /*28f0*/  IMAD R28, R11, R32, R28 ;  /* 0x000000200b1c7224 */ /* 0x000fe400078e021c */
.L_x_58:
[----:B------:R-:W-:Y:S05]  /*2900*/  BSYNC.RECONVERGENT B0 ;  /* 0x0000000000007941 */ /* 0x000fea0003800200 */
.L_x_56:
[----:B------:R-:W-:Y:S01]  /*2910*/  IABS R18, R9 ;  /* 0x0000000900127213 */ /* 0x000fe20000000000 */
[----:B------:R-:W0:Y:S01]  /*2920*/  LDCU.U8 UR8, c[0x0][0x549] ;  /* 0x0000a920ff0877ac */ /* 0x000e220008000000 */
[-C--:B------:R-:W-:Y:S02]  /*2930*/  IABS R15, R7.reuse ;  /* 0x00000007000f7213 */ /* 0x080fe40000000000 */
[----:B------:R-:W1:Y:S01]  /*2940*/  I2F.U32.RP R10, R18 ;  /* 0x00000012000a7306 */ /* 0x000e620000209000 */
[----:B------:R-:W-:Y:S01]  /*2950*/  IABS R13, R16 ;  /* 0x00000010000d7213 */ /* 0x000fe20000000000 */
[----:B------:R-:W2:Y:S01]  /*2960*/  LDCU.64 UR4, c[0x0][0x430] ;  /* 0x00008600ff0477ac */ /* 0x000ea20008000a00 */
[----:B------:R-:W-:Y:S02]  /*2970*/  IABS R14, R6 ;  /* 0x00000006000e7213 */ /* 0x000fe40000000000 */
[----:B------:R-:W-:Y:S02]  /*2980*/  IABS R17, R8 ;  /* 0x0000000800117213 */ /* 0x000fe40000000000 */
[----:B------:R-:W-:Y:S01]  /*2990*/  IABS R27, R28 ;  /* 0x0000001c001b7213 */ /* 0x000fe20000000000 */
[----:B------:R-:W3:Y:S01]  /*29a0*/  I2F.U32.RP R11, R15 ;  /* 0x0000000f000b7306 */ /* 0x000ee20000209000 */
[----:B------:R-:W-:-:S02]  /*29b0*/  IABS R20, R7 ;  /* 0x0000000700147213 */ /* 0x000fc40000000000 */
[----:B------:R-:W-:-:S03]  /*29c0*/  ISETP.NE.AND P5, PT, R9, RZ, PT ;  /* 0x000000ff0900720c */ /* 0x000fc60003fa5270 */
[----:B------:R-:W-:Y:S01]  /*29d0*/  IMAD.MOV R20, RZ, RZ, -R20 ;  /* 0x000000ffff147224 */ /* 0x000fe200078e0a14 */
[----:B0-----:R-:W-:Y:S01]  /*29e0*/  UISETP.NE.AND UP0, UPT, UR8, URZ, UPT ;  /* 0x000000ff0800728c */ /* 0x001fe2000bf05270 */
[----:B-1----:R-:W0:Y:S03]  /*29f0*/  MUFU.RCP R10, R10 ;  /* 0x0000000a000a7308 */ /* 0x002e260000001000 */
[----:B--2---:R-:W-:Y:S02]  /*2a00*/  USEL UR8, UR4, 0x1, UP0 ;  /* 0x0000000104087887 */ /* 0x004fe40008000000 */
[----:B------:R-:W-:-:S03]  /*2a10*/  UIMAD UR4, UR5, UR4, URZ ;  /* 0x00000004050472a4 */ /* 0x000fc6000f8e02ff */
[----:B---3--:R-:W1:Y:S01]  /*2a20*/  MUFU.RCP R36, R11 ;  /* 0x0000000b00247308 */ /* 0x008e620000001000 */
[----:B------:R-:W-:Y:S02]  /*2a30*/  USHF.R.S32.HI UR12, URZ, 0x1f, UR8 ;  /* 0x0000001fff0c7899 */ /* 0x000fe40008011408 */
[----:B------:R-:W-:-:S05]  /*2a40*/  UIMAD UR5, UR8, UR5, URZ ;  /* 0x00000005080572a4 */ /* 0x000fca000f8e02ff */
[----:B------:R-:W2:Y:S01]  /*2a50*/  I2F.U32.RP R19, R13 ;  /* 0x0000000d00137306 */ /* 0x000ea20000209000 */
[----:B0-----:R-:W-:-:S07]  /*2a60*/  VIADD R34, R10, 0xffffffe ;  /* 0x0ffffffe0a227836 */ /* 0x001fce0000000000 */
[----:B------:R-:W0:Y:S01]  /*2a70*/  F2I.FTZ.U32.TRUNC.NTZ R35, R34 ;  /* 0x0000002200237305 */ /* 0x000e22000021f000 */
[----:B-1----:R-:W-:-:S07]  /*2a80*/  VIADD R36, R36, 0xffffffe ;  /* 0x0ffffffe24247836 */ /* 0x002fce0000000000 */
[----:B--2---:R-:W1:Y:S01]  /*2a90*/  MUFU.RCP R31, R19 ;  /* 0x00000013001f7308 */ /* 0x004e620000001000 */
[----:B0-----:R-:W-:-:S07]  /*2aa0*/  IMAD.MOV R11, RZ, RZ, -R35 ;  /* 0x000000ffff0b7224 */ /* 0x001fce00078e0a23 */
[----:B------:R0:W2:Y:S01]  /*2ab0*/  F2I.FTZ.U32.TRUNC.NTZ R37, R36 ;  /* 0x0000002400257305 */ /* 0x0000a2000021f000 */
[----:B------:R-:W-:Y:S02]  /*2ac0*/  IMAD.MOV.U32 R34, RZ, RZ, RZ ;  /* 0x000000ffff227224 */ /* 0x000fe400078e00ff */
[----:B------:R-:W-:Y:S01]  /*2ad0*/  IMAD R26, R11, R18, RZ ;  /* 0x000000120b1a7224 */ /* 0x000fe200078e02ff */
[----:B------:R-:W-:-:S03]  /*2ae0*/  IABS R11, R12 ;  /* 0x0000000c000b7213 */ /* 0x000fc60000000000 */
[----:B------:R-:W-:Y:S01]  /*2af0*/  IMAD.HI.U32 R26, R35, R26, R34 ;  /* 0x0000001a231a7227 */ /* 0x000fe200078e0022 */
[----:B------:R-:W3:Y:S01]  /*2b00*/  I2F.U32.RP R10, R14 ;  /* 0x0000000e000a7306 */ /* 0x000ee20000209000 */
[----:B------:R-:W-:Y:S02]  /*2b10*/  IABS R34, R9 ;  /* 0x0000000900227213 */ /* 0x000fe40000000000 */
[----:B-1----:R-:W-:Y:S02]  /*2b20*/  IADD3 R31, PT, PT, R31, 0xffffffe, RZ ;  /* 0x0ffffffe1f1f7810 */ /* 0x002fe40007ffe0ff */
[----:B------:R-:W-:-:S04]  /*2b30*/  IMAD.HI.U32 R29, R26, R27, RZ ;  /* 0x0000001b1a1d7227 */ /* 0x000fc800078e00ff */
[----:B0-----:R-:W-:Y:S01]  /*2b40*/  HFMA2 R36, -RZ, RZ, 0, 0 ;  /* 0x00000000ff247431 */ /* 0x001fe200000001ff */
[----:B------:R-:W-:Y:S01]  /*2b50*/  I2F.U32.RP R32, R17 ;  /* 0x0000001100207306 */ /* 0x000fe20000209000 */
[----:B--2---:R-:W-:Y:S02]  /*2b60*/  IMAD.MOV R30, RZ, RZ, -R37 ;  /* 0x000000ffff1e7224 */ /* 0x004fe400078e0a25 */
[----:B------:R-:W-:Y:S02]  /*2b70*/  IMAD.MOV R34, RZ, RZ, -R34 ;  /* 0x000000ffff227224 */ /* 0x000fe400078e0a22 */
[----:B------:R-:W-:Y:S02]  /*2b80*/  IMAD R30, R30, R15, RZ ;  /* 0x0000000f1e1e7224 */ /* 0x000fe400078e02ff */
[----:B------:R-:W-:Y:S01]  /*2b90*/  IMAD R27, R29, R34, R27 ;  /* 0x000000221d1b7224 */ /* 0x000fe200078e021b */
[----:B------:R-:W0:Y:S01]  /*2ba0*/  F2I.FTZ.U32.TRUNC.NTZ R31, R31 ;  /* 0x0000001f001f7305 */ /* 0x000e22000021f000 */
[----:B------:R-:W-:-:S03]  /*2bb0*/  IMAD.HI.U32 R30, R37, R30, R36 ;  /* 0x0000001e251e7227 */ /* 0x000fc600078e0024 */
[----:B------:R-:W-:-:S03]  /*2bc0*/  ISETP.GT.U32.AND P3, PT, R18, R27, PT ;  /* 0x0000001b1200720c */ /* 0x000fc60003f64070 */
[----:B------:R-:W-:Y:S01]  /*2bd0*/  IMAD.HI.U32 R23, R30, R11, RZ ;  /* 0x0000000b1e177227 */ /* 0x000fe200078e00ff */
[----:B---3--:R-:W1:Y:S03]  /*2be0*/  MUFU.RCP R10, R10 ;  /* 0x0000000a000a7308 */ /* 0x008e660000001000 */
[----:B------:R-:W-:Y:S01]  /*2bf0*/  IMAD R20, R23, R20, R11 ;  /* 0x0000001417147224 */ /* 0x000fe200078e020b */
[----:B------:R-:W-:Y:S01]  /*2c00*/  IABS R11, R3 ;  /* 0x00000003000b7213 */ /* 0x000fe20000000000 */
[----:B------:R-:W-:Y:S01]  /*2c10*/  IMAD.MOV.U32 R30, RZ, RZ, RZ ;  /* 0x000000ffff1e7224 */ /* 0x000fe200078e00ff */
[----:B0-----:R-:W-:Y:S02]  /*2c20*/  IADD3 R26, PT, PT, RZ, -R31, RZ ;  /* 0x8000001fff1a7210 */ /* 0x001fe40007ffe0ff */
[----:B------:R-:W0:Y:S01]  /*2c30*/  MUFU.RCP R32, R32 ;  /* 0x0000002000207308 */ /* 0x000e220000001000 */
[----:B------:R-:W-:Y:S01]  /*2c40*/  ISETP.GT.U32.AND P1, PT, R15, R20, PT ;  /* 0x000000140f00720c */ /* 0x000fe20003f24070 */
[----:B------:R-:W-:Y:S01]  /*2c50*/  @!P3 IMAD.IADD R27, R27, 0x1, -R18 ;  /* 0x000000011b1bb824 */ /* 0x000fe200078e0a12 */
[----:B------:R-:W-:Y:S01]  /*2c60*/  @!P3 IADD3 R29, PT, PT, R29, 0x1, RZ ;  /* 0x000000011d1db810 */ /* 0x000fe20007ffe0ff */
[----:B------:R-:W-:Y:S01]  /*2c70*/  IMAD R19, R26, R13, RZ ;  /* 0x0000000d1a137224 */ /* 0x000fe200078e02ff */
[----:B------:R-:W-:-:S02]  /*2c80*/  LOP3.LUT R26, R28, R9, RZ, 0x3c, !PT ;  /* 0x000000091c1a7212 */ /* 0x000fc400078e3cff */
[----:B------:R-:W-:Y:S01]  /*2c90*/  ISETP.GE.U32.AND P6, PT, R27, R18, PT ;  /* 0x000000121b00720c */ /* 0x000fe20003fc6070 */
[----:B------:R-:W-:Y:S01]  /*2ca0*/  IMAD.HI.U32 R19, R31, R19, R30 ;  /* 0x000000131f137227 */ /* 0x000fe200078e001e */
[----:B------:R-:W-:Y:S02]  /*2cb0*/  LOP3.LUT R18, R12, R7, RZ, 0x3c, !PT ;  /* 0x000000070c127212 */ /* 0x000fe400078e3cff */
[----:B-1----:R-:W-:Y:S02]  /*2cc0*/  IADD3 R30, PT, PT, R10, 0xffffffe, RZ ;  /* 0x0ffffffe0a1e7810 */ /* 0x002fe40007ffe0ff */
[----:B------:R-:W-:Y:S01]  /*2cd0*/  IABS R10, R16 ;  /* 0x00000010000a7213 */ /* 0x000fe20000000000 */
[----:B------:R-:W-:Y:S01]  /*2ce0*/  IMAD.HI.U32 R19, R19, R11, RZ ;  /* 0x0000000b13137227 */ /* 0x000fe200078e00ff */
[-C--:B------:R-:W-:Y:S01]  /*2cf0*/  @!P1 IADD3 R20, PT, PT, R20, -R15.reuse, RZ ;  /* 0x8000000f14149210 */ /* 0x080fe20007ffe0ff */
[----:B------:R-:W1:Y:S01]  /*2d00*/  F2I.FTZ.U32.TRUNC.NTZ R31, R30 ;  /* 0x0000001e001f7305 */ /* 0x000e62000021f000 */
[----:B------:R-:W-:Y:S01]  /*2d10*/  ISETP.GE.AND P0, PT, R18, RZ, PT ;  /* 0x000000ff1200720c */ /* 0x000fe20003f06270 */
[----:B0-----:R-:W-:Y:S01]  /*2d20*/  VIADD R32, R32, 0xffffffe ;  /* 0x0ffffffe20207836 */ /* 0x001fe20000000000 */
[----:B------:R-:W-:Y:S01]  /*2d30*/  ISETP.GE.U32.AND P4, PT, R20, R15, PT ;  /* 0x0000000f1400720c */ /* 0x000fe20003f86070 */
[----:B------:R-:W-:Y:S01]  /*2d40*/  IMAD.MOV R10, RZ, RZ, -R10 ;  /* 0x000000ffff0a7224 */ /* 0x000fe200078e0a0a */
[----:B------:R-:W-:Y:S01]  /*2d50*/  ISETP.GE.AND P2, PT, R26, RZ, PT ;  /* 0x000000ff1a00720c */ /* 0x000fe20003f46270 */
[----:B------:R-:W-:Y:S01]  /*2d60*/  @!P1 VIADD R23, R23, 0x1 ;  /* 0x0000000117179836 */ /* 0x000fe20000000000 */
[----:B------:R-:W-:Y:S01]  /*2d70*/  ISETP.NE.AND P3, PT, R7, RZ, PT ;  /* 0x000000ff0700720c */ /* 0x000fe20003f65270 */
[----:B------:R-:W0:Y:S01]  /*2d80*/  F2I.FTZ.U32.TRUNC.NTZ R33, R32 ;  /* 0x0000002000217305 */ /* 0x000e22000021f000 */
[----:B------:R-:W-:Y:S01]  /*2d90*/  IMAD R18, R19, R10, R11 ;  /* 0x0000000a13127224 */ /* 0x000fe200078e020b */
[----:B------:R-:W-:Y:S01]  /*2da0*/  IABS R20, R8 ;  /* 0x0000000800147213 */ /* 0x000fe20000000000 */
[----:B------:R-:W-:-:S03]  /*2db0*/  @P6 VIADD R29, R29, 0x1 ;  /* 0x000000011d1d6836 */ /* 0x000fc60000000000 */
[----:B------:R-:W-:Y:S01]  /*2dc0*/  ISETP.GT.U32.AND P1, PT, R13, R18, PT ;  /* 0x000000120d00720c */ /* 0x000fe20003f24070 */
[----:B-1----:R-:W-:Y:S02]  /*2dd0*/  IMAD.MOV R10, RZ, RZ, -R31 ;  /* 0x000000ffff0a7224 */ /* 0x002fe400078e0a1f */
[----:B------:R-:W-:Y:S02]  /*2de0*/  HFMA2 R30, -RZ, RZ, 0, 0 ;  /* 0x00000000ff1e7431 */ /* 0x000fe400000001ff */
[----:B------:R-:W-:Y:S02]  /*2df0*/  @P4 VIADD R23, R23, 0x1 ;  /* 0x0000000117174836 */ /* 0x000fe40000000000 */
[----:B------:R-:W-:Y:S01]  /*2e00*/  IMAD R11, R10, R14, RZ ;  /* 0x0000000e0a0b7224 */ /* 0x000fe200078e02ff */
[----:B------:R-:W-:Y:S01]  /*2e10*/  IABS R10, R6 ;  /* 0x00000006000a7213 */ /* 0x000fe20000000000 */
[----:B------:R-:W-:Y:S01]  /*2e20*/  @!P0 IMAD.MOV R23, RZ, RZ, -R23 ;  /* 0x000000ffff178224 */ /* 0x000fe200078e0a17 */
[----:B------:R-:W-:Y:S01]  /*2e30*/  @!P3 LOP3.LUT R23, RZ, R7, RZ, 0x33, !PT ;  /* 0x00000007ff17b212 */ /* 0x000fe200078e33ff */
[----:B0-----:R-:W-:Y:S01]  /*2e40*/  IMAD.MOV R15, RZ, RZ, -R33 ;  /* 0x000000ffff0f7224 */ /* 0x001fe200078e0a21 */
[----:B------:R-:W-:Y:S01]  /*2e50*/  MOV R32, RZ ;  /* 0x000000ff00207202 */ /* 0x000fe20000000f00 */
[----:B------:R-:W-:Y:S01]  /*2e60*/  @!P2 IMAD.MOV R29, RZ, RZ, -R29 ;  /* 0x000000ffff1da224 */ /* 0x000fe200078e0a1d */
[----:B------:R-:W-:Y:S01]  /*2e70*/  @!P5 LOP3.LUT R29, RZ, R9, RZ, 0x33, !PT ;  /* 0x00000009ff1dd212 */ /* 0x000fe200078e33ff */
[----:B------:R-:W-:Y:S01]  /*2e80*/  IMAD R15, R15, R17, RZ ;  /* 0x000000110f0f7224 */ /* 0x000fe200078e02ff */
[----:B------:R-:W-:Y:S01]  /*2e90*/  IADD3 R10, PT, PT, RZ, -R10, RZ ;  /* 0x8000000aff0a7210 */ /* 0x000fe20007ffe0ff */
[----:B------:R-:W-:Y:S01]  /*2ea0*/  IMAD.HI.U32 R30, R31, R11, R30 ;  /* 0x0000000b1f1e7227 */ /* 0x000fe200078e001e */
[----:B------:R-:W-:-:S02]  /*2eb0*/  IABS R11, R23 ;  /* 0x00000017000b7213 */ /* 0x000fc40000000000 */
[----:B------:R-:W-:Y:S01]  /*2ec0*/  IABS R26, R29 ;  /* 0x0000001d001a7213 */ /* 0x000fe20000000000 */
[----:B------:R-:W-:Y:S01]  /*2ed0*/  IMAD.HI.U32 R15, R33, R15, R32 ;  /* 0x0000000f210f7227 */ /* 0x000fe200078e0020 */
[----:B------:R-:W-:Y:S02]  /*2ee0*/  ISETP.NE.AND P2, PT, R16, RZ, PT ;  /* 0x000000ff1000720c */ /* 0x000fe40003f45270 */
[----:B------:R-:W-:Y:S01]  /*2ef0*/  ISETP.NE.AND P5, PT, R8, RZ, PT ;  /* 0x000000ff0800720c */ /* 0x000fe20003fa5270 */
[----:B------:R-:W-:-:S04]  /*2f00*/  IMAD.HI.U32 R30, R30, R11, RZ ;  /* 0x0000000b1e1e7227 */ /* 0x000fc800078e00ff */
[----:B------:R-:W-:Y:S02]  /*2f10*/  IMAD.MOV R20, RZ, RZ, -R20 ;  /* 0x000000ffff147224 */ /* 0x000fe400078e0a14 */
[----:B------:R-:W-:-:S04]  /*2f20*/  IMAD.HI.U32 R15, R15, R26, RZ ;  /* 0x0000001a0f0f7227 */ /* 0x000fc800078e00ff */
[----:B------:R-:W-:Y:S02]  /*2f30*/  IMAD R11, R30, R10, R11 ;  /* 0x0000000a1e0b7224 */ /* 0x000fe400078e020b */
[----:B------:R-:W-:Y:S02]  /*2f40*/  IMAD R20, R15, R20, R26 ;  /* 0x000000140f147224 */ /* 0x000fe400078e021a */
[----:B------:R-:W-:Y:S02]  /*2f50*/  @!P1 IMAD.IADD R18, R18, 0x1, -R13 ;  /* 0x0000000112129824 */ /* 0x000fe400078e0a0d */
[----:B------:R-:W-:Y:S01]  /*2f60*/  @!P1 VIADD R19, R19, 0x1 ;  /* 0x0000000113139836 */ /* 0x000fe20000000000 */
[----:B------:R-:W-:Y:S01]  /*2f70*/  ISETP.GT.U32.AND P1, PT, R14, R11, PT ;  /* 0x0000000b0e00720c */ /* 0x000fe20003f24070 */
[----:B------:R-:W-:Y:S01]  /*2f80*/  IMAD.MOV R10, RZ, RZ, -R29 ;  /* 0x000000ffff0a7224 */ /* 0x000fe200078e0a1d */
[----:B------:R-:W-:Y:S02]  /*2f90*/  ISETP.GT.U32.AND P3, PT, R17, R20, PT ;  /* 0x000000141100720c */ /* 0x000fe40003f64070 */
[----:B------:R-:W-:Y:S01]  /*2fa0*/  ISETP.GE.U32.AND P4, PT, R18, R13, PT ;  /* 0x0000000d1200720c */ /* 0x000fe20003f86070 */
[----:B------:R-:W-:Y:S01]  /*2fb0*/  IMAD R10, R9, R10, R28 ;  /* 0x0000000a090a7224 */ /* 0x000fe200078e021c */
[----:B------:R-:W-:-:S02]  /*2fc0*/  LOP3.LUT R13, R3, R16, RZ, 0x3c, !PT ;  /* 0x00000010030d7212 */ /* 0x000fc400078e3cff */
[----:B------:R-:W-:Y:S02]  /*2fd0*/  LOP3.LUT R9, R23, R6, RZ, 0x3c, !PT ;  /* 0x0000000617097212 */ /* 0x000fe400078e3cff */
[----:B------:R-:W-:-:S03]  /*2fe0*/  ISETP.GE.AND P0, PT, R13, RZ, PT ;  /* 0x000000ff0d00720c */ /* 0x000fc60003f06270 */
[----:B------:R-:W-:Y:S02]  /*2ff0*/  @!P1 IMAD.IADD R11, R11, 0x1, -R14 ;  /* 0x000000010b0b9824 */ /* 0x000fe400078e0a0e */
[----:B------:R-:W-:Y:S01]  /*3000*/  @!P3 IMAD.IADD R20, R20, 0x1, -R17 ;  /* 0x000000011414b824 */ /* 0x000fe200078e0a11 */
[----:B------:R-:W-:Y:S01]  /*3010*/  @!P3 IADD3 R15, PT, PT, R15, 0x1, RZ ;  /* 0x000000010f0fb810 */ /* 0x000fe20007ffe0ff */
[----:B------:R-:W-:Y:S01]  /*3020*/  @!P1 VIADD R30, R30, 0x1 ;  /* 0x000000011e1e9836 */ /* 0x000fe20000000000 */
[----:B------:R-:W-:Y:S02]  /*3030*/  @P4 IADD3 R19, PT, PT, R19, 0x1, RZ ;  /* 0x0000000113134810 */ /* 0x000fe40007ffe0ff */
[----:B------:R-:W-:Y:S02]  /*3040*/  ISETP.GE.U32.AND P4, PT, R11, R14, PT ;  /* 0x0000000e0b00720c */ /* 0x000fe40003f86070 */
[----:B------:R-:W-:Y:S02]  /*3050*/  ISETP.GE.U32.AND P6, PT, R20, R17, PT ;  /* 0x000000111400720c */ /* 0x000fe40003fc6070 */
[----:B------:R-:W-:-:S02]  /*3060*/  LOP3.LUT R11, R29, R8, RZ, 0x3c, !PT ;  /* 0x000000081d0b7212 */ /* 0x000fc400078e3cff */
[----:B------:R-:W-:Y:S02]  /*3070*/  @!P0 IADD3 R19, PT, PT, -R19, RZ, RZ ;  /* 0x000000ff13138210 */ /* 0x000fe40007ffe1ff */
[----:B------:R-:W-:Y:S02]  /*3080*/  @!P2 LOP3.LUT R19, RZ, R16, RZ, 0x33, !PT ;  /* 0x00000010ff13a212 */ /* 0x000fe400078e33ff */
[----:B------:R-:W-:Y:S01]  /*3090*/  ISETP.GE.AND P2, PT, R11, RZ, PT ;  /* 0x000000ff0b00720c */ /* 0x000fe20003f46270 */
[----:B------:R-:W-:Y:S01]  /*30a0*/  IMAD.WIDE R10, R10, UR5, RZ ;  /* 0x000000050a0a7c25 */ /* 0x000fe2000f8e02ff */
[----:B------:R-:W-:Y:S02]  /*30b0*/  ISETP.GE.AND P0, PT, R9, RZ, PT ;  /* 0x000000ff0900720c */ /* 0x000fe40003f06270 */
[----:B------:R-:W-:Y:S01]  /*30c0*/  ISETP.NE.AND P1, PT, R6, RZ, PT ;  /* 0x000000ff0600720c */ /* 0x000fe20003f25270 */
[----:B------:R-:W-:Y:S01]  /*30d0*/  IMAD.WIDE R26, R19, UR9, RZ ;  /* 0x00000009131a7c25 */ /* 0x000fe2000f8e02ff */
[----:B------:R-:W-:-:S03]  /*30e0*/  @P4 IADD3 R30, PT, PT, R30, 0x1, RZ ;  /* 0x000000011e1e4810 */ /* 0x000fc60007ffe0ff */
[----:B------:R-:W-:Y:S02]  /*30f0*/  @P6 VIADD R15, R15, 0x1 ;  /* 0x000000010f0f6836 */ /* 0x000fe40000000000 */
[----:B------:R-:W-:Y:S02]  /*3100*/  IMAD.MOV R19, RZ, RZ, -R19 ;  /* 0x000000ffff137224 */ /* 0x000fe400078e0a13 */
[----:B------:R-:W-:Y:S01]  /*3110*/  @!P2 IMAD.MOV R15, RZ, RZ, -R15 ;  /* 0x000000ffff0fa224 */ /* 0x000fe200078e0a0f */
[----:B------:R-:W-:Y:S01]  /*3120*/  @!P5 LOP3.LUT R15, RZ, R8, RZ, 0x33, !PT ;  /* 0x00000008ff0fd212 */ /* 0x000fe200078e33ff */
[----:B------:R-:W-:Y:S01]  /*3130*/  IMAD.WIDE.U32 R26, R2, UR8, R26 ;  /* 0x00000008021a7c25 */ /* 0x000fe2000f8e001a */
[----:B------:R-:W-:-:S03]  /*3140*/  UIMAD UR8, UR22, UR8, URZ ;  /* 0x00000008160872a4 */ /* 0x000fc6000f8e02ff */
[----:B------:R-:W-:Y:S01]  /*3150*/  @!P0 IMAD.MOV R30, RZ, RZ, -R30 ;  /* 0x000000ffff1e8224 */ /* 0x000fe200078e0a1e */
[----:B------:R-:W-:Y:S01]  /*3160*/  @!P1 LOP3.LUT R30, RZ, R6, RZ, 0x33, !PT ;  /* 0x00000006ff1e9212 */ /* 0x000fe200078e33ff */
[----:B------:R-:W-:Y:S01]  /*3170*/  IMAD R19, R16, R19, R3 ;  /* 0x0000001310137224 */ /* 0x000fe200078e0203 */
[----:B------:R-:W-:Y:S01]  /*3180*/  IADD3 R3, PT, PT, -R23, RZ, RZ ;  /* 0x000000ff17037210 */ /* 0x000fe20007ffe1ff */
[----:B------:R-:W-:Y:S01]  /*3190*/  IMAD R27, R2, UR12, R27 ;  /* 0x0000000c021b7c24 */ /* 0x000fe2000f8e021b */
[----:B------:R-:W-:Y:S01]  /*31a0*/  UIMAD UR12, UR7, UR4, URZ ;  /* 0x00000004070c72a4 */ /* 0x000fe2000f8e02ff */
[----:B------:R-:W-:Y:S01]  /*31b0*/  IMAD.MOV R9, RZ, RZ, -R15 ;  /* 0x000000ffff097224 */ /* 0x000fe200078e0a0f */
[----:B------:R-:W-:Y:S01]  /*31c0*/  IADD3 R2, PT, PT, -R30, RZ, RZ ;  /* 0x000000ff1e027210 */ /* 0x000fe20007ffe1ff */
[----:B------:R-:W-:Y:S01]  /*31d0*/  IMAD.WIDE R26, R19, UR4, R26 ;  /* 0x00000004131a7c25 */ /* 0x000fe2000f8e021a */
[----:B------:R-:W0:Y:S03]  /*31e0*/  LDCU.64 UR4, c[0x0][0x420] ;  /* 0x00008400ff0477ac */ /* 0x000e260008000a00 */
[----:B------:R-:W-:-:S04]  /*31f0*/  IMAD.WIDE R14, R15, UR6, RZ ;  /* 0x000000060f0e7c25 */ /* 0x000fc8000f8e02ff */
[----:B------:R-:W-:Y:S02]  /*3200*/  IMAD R3, R7, R3, R12 ;  /* 0x0000000307037224 */ /* 0x000fe400078e020c */
[----:B------:R-:W-:Y:S02]  /*3210*/  IMAD R9, R8, R9, R29 ;  /* 0x0000000908097224 */ /* 0x000fe400078e021d */
[----:B------:R-:W-:Y:S01]  /*3220*/  IMAD R6, R6, R2, R23 ;  /* 0x0000000206067224 */ /* 0x000fe200078e0217 */
[----:B------:R-:W-:Y:S01]  /*3230*/  IADD3 R2, P1, P0, R14, R26, R10 ;  /* 0x0000001a0e027210 */ /* 0x000fe2000783e00a */
[----:B------:R-:W-:-:S03]  /*3240*/  IMAD.WIDE R12, R3, UR8, RZ ;  /* 0x00000008030c7c25 */ /* 0x000fc6000f8e02ff */
[----:B------:R-:W-:Y:S01]  /*3250*/  IADD3.X R11, PT, PT, R15, R27, R11, P1, P0 ;  /* 0x0000001b0f0b7210 */ /* 0x000fe20000fe040b */
        /* <DEDUP_REMOVED lines=11> */
.L_x_53:
[----:B------:R-:W0:Y:S01]  /*3310*/  LDC.64 R4, c[0x0][0x420] ;  /* 0x00010800ff047b82 */ /* 0x000e220000000a00 */
[----:B------:R-:W-:-:S05]  /*3320*/  IADD3 R2, PT, PT, R21, UR20, RZ ;  /* 0x0000001415027c10 */ /* 0x000fca000fffe0ff */
[----:B0-----:R-:W-:-:S05]  /*3330*/  IMAD.WIDE.U32 R2, R2, 0x4, R4 ;  /* 0x0000000402027825 */ /* 0x001fca00078e0004 */
[----:B------:R0:W-:Y:S02]  /*3340*/  STG.E desc[UR10][R2.64], R22 ;  /* 0x0000001602007986 */ /* 0x0001e4000c10190a */
.L_x_52:
[----:B------:R-:W-:Y:S05]  /*3350*/  BSYNC.RECONVERGENT B1 ;  /* 0x0000000000017941 */ /* 0x000fea0003800200 */
.L_x_51:
[----:B------:R-:W2:Y:S01]  /*3360*/  LDCU UR6, c[0x0][0x534] ;  /* 0x0000a680ff0677ac */ /* 0x000ea20008000800 */
[C---:B01----:R-:W-:Y:S01]  /*3370*/  LOP3.LUT R3, R0.reuse, 0x1f, RZ, 0xc0, !PT ;  /* 0x0000001f00037812 */ /* 0x043fe200078ec0ff */
[----:B------:R-:W0:Y:S01]  /*3380*/  S2UR UR7, SR_CgaCtaId ;  /* 0x00000000000779c3 */ /* 0x000e220000008800 */
[----:B------:R-:W-:Y:S01]  /*3390*/  IMAD.SHL.U32 R20, R0, 0x4, RZ ;  /* 0x0000000400147824 */ /* 0x000fe200078e00ff */
[----:B------:R-:W-:Y:S01]  /*33a0*/  UMOV UR4, 0x400 ;  /* 0x0000040000047882 */ /* 0x000fe20000000000 */
[----:B------:R-:W-:-:S03]  /*33b0*/  LOP3.LUT R2, R3, 0x20, RZ, 0xfc, !PT ;  /* 0x0000002003027812 */ /* 0x000fc600078efcff */
[----:B------:R-:W-:Y:S02]  /*33c0*/  LOP3.LUT R20, R20, 0x7c, RZ, 0xc0, !PT ;  /* 0x0000007c14147812 */ /* 0x000fe400078ec0ff */
[----:B------:R-:W1:Y:S02]  /*33d0*/  LDC R23, c[0x0][0x44c] ;  /* 0x00011300ff177b82 */ /* 0x000e640000000800 */
[----:B------:R-:W-:Y:S02]  /*33e0*/  LOP3.LUT R11, R20, 0x80, RZ, 0xfc, !PT ;  /* 0x00000080140b7812 */ /* 0x000fe400078efcff */
[----:B--2---:R-:W-:Y:S01]  /*33f0*/  ISETP.GE.AND P1, PT, R3, UR6, PT ;  /* 0x0000000603007c0c */ /* 0x004fe2000bf26270 */
[----:B------:R-:W-:Y:S01]  /*3400*/  UISETP.GE.AND UP0, UPT, UR6, 0x1, UPT ;  /* 0x000000010600788c */ /* 0x000fe2000bf06270 */
[----:B------:R-:W-:Y:S01]  /*3410*/  ISETP.GE.AND P0, PT, R2, UR6, PT ;  /* 0x0000000602007c0c */ /* 0x000fe2000bf06270 */
[C---:B------:R-:W-:Y:S01]  /*3420*/  IMAD.SHL.U32 R2, R0.reuse, 0x8, RZ ;  /* 0x0000000800027824 */ /* 0x040fe200078e00ff */
[----:B------:R-:W-:-:S02]  /*3430*/  ISETP.GT.U32.OR P1, PT, R0, 0x7f, P1 ;  /* 0x0000007f0000780c */ /* 0x000fc40000f24470 */
[----:B------:R-:W-:Y:S01]  /*3440*/  ISETP.GT.U32.OR P0, PT, R0, 0x7f, P0 ;  /* 0x0000007f0000780c */ /* 0x000fe20000704470 */
[----:B------:R-:W-:Y:S01]  /*3450*/  IMAD.MOV.U32 R0, RZ, RZ, RZ ;  /* 0x000000ffff007224 */ /* 0x000fe200078e00ff */
[----:B0-----:R-:W-:Y:S01]  /*3460*/  ULEA UR7, UR7, UR4, 0x18 ;  /* 0x0000000407077291 */ /* 0x001fe2000f8ec0ff */
[----:B------:R-:W-:-:S05]  /*3470*/  LOP3.LUT R2, R2, 0x1f00, RZ, 0xc0, !PT ;  /* 0x00001f0002027812 */ /* 0x000fca00078ec0ff */
[----:B------:R-:W-:Y:S02]  /*3480*/  IMAD R26, R3, 0x4, R2 ;  /* 0x00000004031a7824 */ /* 0x000fe400078e0202 */
[----:B-1----:R-:W-:Y:S02]  /*3490*/  IMAD R27, R23, UR20, RZ ;  /* 0x00000014171b7c24 */ /* 0x002fe4000f8e02ff */
[C---:B------:R-:W-:Y:S01]  /*34a0*/  @!P1 FADD.FTZ R24, -R22.reuse, R24 ;  /* 0x0000001816189221 */ /* 0x040fe20000010100 */
[----:B------:R-:W-:Y:S01]  /*34b0*/  @!P0 FADD.FTZ R9, -R22, R25 ;  /* 0x0000001916098221 */ /* 0x000fe20000010100 */
[----:B------:R-:W-:Y:S02]  /*34c0*/  IMAD.SHL.U32 R25, R21, 0x4, RZ ;  /* 0x0000000415197824 */ /* 0x000fe400078e00ff */
[----:B------:R-:W-:Y:S01]  /*34d0*/  @!P1 FMUL.FTZ R7, R24, 1.4426950216293334961 ;  /* 0x3fb8aa3b18079820 */ /* 0x000fe20000410000 */
[----:B------:R-:W-:Y:S01]  /*34e0*/  @!P0 FMUL.FTZ R9, R9, 1.4426950216293334961 ;  /* 0x3fb8aa3b09098820 */ /* 0x000fe20000410000 */
[----:B------:R-:W-:-:S04]  /*34f0*/  VIADD R10, R25, UR7 ;  /* 0x00000007190a7c36 */ /* 0x000fc80008000000 */
[----:B------:R-:W0:Y:S01]  /*3500*/  @!P1 MUFU.EX2 R7, R7 ;  /* 0x0000000700079308 */ /* 0x000e220000000800 */
[C-C-:B------:R-:W-:Y:S02]  /*3510*/  @!P1 IMAD R4, R3.reuse, 0x14, R10.reuse ;  /* 0x0000001403049824 */ /* 0x140fe400078e020a */
[----:B------:R-:W-:Y:S01]  /*3520*/  @!P0 IMAD R6, R3, 0x14, R10 ;  /* 0x0000001403068824 */ /* 0x000fe200078e020a */
[----:B------:R-:W1:Y:S01]  /*3530*/  @!P0 MUFU.EX2 R9, R9 ;  /* 0x0000000900098308 */ /* 0x000e620000000800 */
[----:B------:R-:W-:Y:S01]  /*3540*/  CS2R R2, SRZ ;  /* 0x0000000000027805 */ /* 0x000fe2000001ff00 */
[----:B0-----:R0:W-:Y:S04]  /*3550*/  @!P1 STS [R4], R7 ;  /* 0x0000000704009388 */ /* 0x0011e80000000800 */
[----:B-1----:R1:W-:Y:S01]  /*3560*/  @!P0 STS [R6+0x280], R9 ;  /* 0x0002800906008388 */ /* 0x0023e20000000800 */
[----:B------:R-:W-:Y:S01]  /*3570*/  BAR.SYNC.DEFER_BLOCKING 0x0 ;  /* 0x0000000000007b1d */ /* 0x000fe20000010000 */
[----:B------:R-:W-:-:S04]  /*3580*/  IADD3 R26, P0, PT, R27, R26, RZ ;  /* 0x0000001a1b1a7210 */ /* 0x000fc80007f1e0ff */
[----:B------:R-:W-:Y:S02]  /*3590*/  LEA.HI.X.SX32 R27, R27, RZ, 0x1, P0 ;  /* 0x000000ff1b1b7211 */ /* 0x000fe400000f0eff */
[----:B0-----:R-:W-:Y:S02]  /*35a0*/  CS2R R4, SRZ ;  /* 0x0000000000047805 */ /* 0x001fe4000001ff00 */
[----:B-1----:R-:W-:Y:S01]  /*35b0*/  CS2R R6, SRZ ;  /* 0x0000000000067805 */ /* 0x002fe2000001ff00 */
[----:B------:R-:W-:Y:S01]  /*35c0*/  IMAD.MOV.U32 R9, RZ, RZ, RZ ;  /* 0x000000ffff097224 */ /* 0x000fe200078e00ff */
[----:B------:R-:W-:Y:S06]  /*35d0*/  BRA.U !UP0, `(.L_x_59) ;  /* 0x0000000908747547 */ /* 0x000fec000b800000 */
        /* <DEDUP_REMOVED lines=14> */
[----:B------:R-:W-:Y:S01]  /*36c0*/  ULOP3.LUT UR8, UR6, 0x7ffffffc, URZ, 0xc0, !UPT ;  /* 0x7ffffffc06087892 */ /* 0x000fe2000f8ec0ff */
[----:B------:R-:W-:Y:S01]  /*36d0*/  VIADD R10, R10, 0x28 ;  /* 0x000000280a0a7836 */ /* 0x000fe20000000000 */
[----:B------:R-:W-:Y:S01]  /*36e0*/  ISETP.GE.AND P3, PT, R21, UR4, PT ;  /* 0x0000000415007c0c */ /* 0x000fe2000bf66270 */
[----:B------:R-:W-:Y:S01]  /*36f0*/  IMAD.MOV.U32 R0, RZ, RZ, RZ ;  /* 0x000000ffff007224 */ /* 0x000fe200078e00ff */
[----:B------:R-:W-:Y:S02]  /*3700*/  CS2R R2, SRZ ;  /* 0x0000000000027805 */ /* 0x000fe4000001ff00 */
[----:B------:R-:W-:Y:S02]  /*3710*/  CS2R R4, SRZ ;  /* 0x0000000000047805 */ /* 0x000fe4000001ff00 */
[----:B------:R-:W-:Y:S01]  /*3720*/  CS2R R6, SRZ ;  /* 0x0000000000067805 */ /* 0x000fe2000001ff00 */
[----:B------:R-:W-:Y:S01]  /*3730*/  IMAD.MOV.U32 R9, RZ, RZ, RZ ;  /* 0x000000ffff097224 */ /* 0x000fe200078e00ff */
[----:B------:R-:W0:Y:S01]  /*3740*/  LDCU UR5, c[0x0][0x440] ;  /* 0x00008800ff0577ac */ /* 0x000e220008000800 */
[----:B------:R-:W-:Y:S01]  /*3750*/  IMAD.U32 R22, RZ, RZ, UR8 ;  /* 0x00000008ff167e24 */ /* 0x000fe2000f8e00ff */
[----:B------:R-:W-:-:S12]  /*3760*/  UIADD3 UR6, UPT, UPT, -UR8, URZ, URZ ;  /* 0x000000ff08067290 */ /* 0x000fd8000fffe1ff */
.L_x_69:
[----:B--2---:R1:W2:Y:S01]  /*3770*/  LDS R8, [R10+-0x28] ;  /* 0xffffd8000a087984 */ /* 0x0042a20000000800 */
[----:B------:R-:W-:Y:S04]  /*3780*/  BSSY.RECONVERGENT B0, `(.L_x_61) ;  /* 0x000000a000007945 */ /* 0x000fe80003800200 */
[----:B----4-:R-:W-:Y:S05]  /*3790*/  @P3 BRA `(.L_x_62) ;  /* 0x0000000000203947 */ /* 0x010fea0003800000 */
[----:B0-----:R-:W-:Y:S02]  /*37a0*/  ISETP.GE.AND P1, PT, R20, UR5, PT ;  /* 0x0000000514007c0c */ /* 0x001fe4000bf26270 */
[----:B------:R-:W-:Y:S02]  /*37b0*/  CS2R R14, SRZ ;  /* 0x00000000000e7805 */ /* 0x000fe4000001ff00 */
[----:B------:R-:W-:Y:S02]  /*37c0*/  ISETP.GE.AND P0, PT, R11, UR5, PT ;  /* 0x000000050b007c0c */ /* 0x000fe4000bf06270 */
[----:B------:R-:W-:Y:S02]  /*37d0*/  CS2R R12, SRZ ;  /* 0x00000000000c7805 */ /* 0x000fe4000001ff00 */
[----:B------:R-:W-:Y:S02]  /*37e0*/  CS2R R18, SRZ ;  /* 0x0000000000127805 */ /* 0x000fe4000001ff00 */
[----:B------:R-:W-:Y:S03]  /*37f0*/  CS2R R16, SRZ ;  /* 0x0000000000107805 */ /* 0x000fe6000001ff00 */
[----:B------:R3:W5:Y:S04]  /*3800*/  @!P1 LDG.E.128 R12, desc[UR10][R26.64] ;  /* 0x0000000a1a0c9981 */ /* 0x000768000c1e1d00 */
[----:B------:R3:W5:Y:S02]  /*3810*/  @!P0 LDG.E.128 R16, desc[UR10][R26.64+0x200] ;  /* 0x0002000a1a108981 */ /* 0x000764000c1e1d00 */
.L_x_62:
[----:B0-----:R-:W-:Y:S05]  /*3820*/  BSYNC.RECONVERGENT B0 ;  /* 0x0000000000007941 */ /* 0x001fea0003800200 */
.L_x_61:
[----:B------:R-:W-:Y:S01]  /*3830*/  ISETP.GE.AND P3, PT, R21, UR4, PT ;  /* 0x0000000415007c0c */ /* 0x000fe2000bf66270 */
[C---:B--2--5:R-:W-:Y:S01]  /*3840*/  FFMA.FTZ R9, R8.reuse, R12, R9 ;  /* 0x0000000c08097223 */ /* 0x064fe20000010009 */
        /* <DEDUP_REMOVED lines=19> */
.L_x_64:
[----:B------:R-:W-:Y:S05]  /*3980*/  BSYNC.RECONVERGENT B0 ;  /* 0x0000000000007941 */ /* 0x000fea0003800200 */
.L_x_63:
[----:B------:R-:W2:Y:S01]  /*3990*/  LDS R8, [R10+-0x14] ;  /* 0xffffec000a087984 */ /* 0x000ea20000000800 */
[----:B------:R-:W-:Y:S01]  /*39a0*/  BSSY.RECONVERGENT B0, `(.L_x_65) ;  /* 0x0000014000007945 */ /* 0x000fe20003800200 */
[C---:B--2--5:R-:W-:Y:S01]  /*39b0*/  FFMA.FTZ R9, R8.reuse, R12, R9 ;  /* 0x0000000c08097223 */ /* 0x064fe20000010009 */
        /* <DEDUP_REMOVED lines=12> */
[C---:B0-----:R-:W-:Y:S02]  /*3a80*/  LEA R28, P0, R23.reuse, R26, 0x3 ;  /* 0x0000001a171c7211 */ /* 0x041fe400078018ff */
[----:B------:R-:W-:Y:S02]  /*3a90*/  CS2R R18, SRZ ;  /* 0x0000000000127805 */ /* 0x000fe4000001ff00 */
[----:B------:R-:W-:Y:S02]  /*3aa0*/  CS2R R16, SRZ ;  /* 0x0000000000107805 */ /* 0x000fe4000001ff00 */
[----:B------:R-:W-:Y:S05]  /*3ab0*/  LEA.HI.X.SX32 R29, R23, R27, 0x3, P0 ;  /* 0x0000001b171d7211 */ /* 0x000fea00000f1eff */
[----:B------:R2:W5:Y:S04]  /*3ac0*/  @!P2 LDG.E.128 R12, desc[UR10][R28.64] ;  /* 0x0000000a1c0ca981 */ /* 0x000568000c1e1d00 */
[----:B------:R2:W5:Y:S02]  /*3ad0*/  @!P1 LDG.E.128 R16, desc[UR10][R28.64+0x200] ;  /* 0x0002000a1c109981 */ /* 0x000564000c1e1d00 */
.L_x_66:
[----:B------:R-:W-:Y:S05]  /*3ae0*/  BSYNC.RECONVERGENT B0 ;  /* 0x0000000000007941 */ /* 0x000fea0003800200 */
.L_x_65:
        /* <DEDUP_REMOVED lines=17> */
[----:B0-2---:R-:W-:Y:S05]  /*3c00*/  IMAD.WIDE R28, R23, 0xc, R26 ;  /* 0x0000000c171c7825 */ /* 0x005fea00078e021a */
[----:B------:R4:W5:Y:S04]  /*3c10*/  @!P1 LDG.E.128 R12, desc[UR10][R28.64] ;  /* 0x0000000a1c0c9981 */ /* 0x000968000c1e1d00 */
[----:B------:R4:W5:Y:S02]  /*3c20*/  @!P0 LDG.E.128 R16, desc[UR10][R28.64+0x200] ;  /* 0x0002000a1c108981 */ /* 0x000964000c1e1d00 */
.L_x_68:
[----:B------:R-:W-:Y:S05]  /*3c30*/  BSYNC.RECONVERGENT B0 ;  /* 0x0000000000007941 */ /* 0x000fea0003800200 */
.L_x_67:
[----:B------:R1:W0:Y:S01]  /*3c40*/  LDS R8, [R10+0x14] ;  /* 0x000014000a087984 */ /* 0x0002220000000800 */
[----:B------:R-:W-:Y:S01]  /*3c50*/  UIADD3 UR6, UPT, UPT, UR6, 0x4, URZ ;  /* 0x0000000406067890 */ /* 0x000fe2000fffe0ff */
[C---:B---3--:R-:W-:Y:S03]  /*3c60*/  LEA R26, P0, R23.reuse, R26, 0x4 ;  /* 0x0000001a171a7211 */ /* 0x048fe600078020ff */
[----:B------:R-:W-:Y:S01]  /*3c70*/  UISETP.NE.AND UP0, UPT, UR6, URZ, UPT ;  /* 0x000000ff0600728c */ /* 0x000fe2000bf05270 */
[----:B------:R-:W-:Y:S02]  /*3c80*/  LEA.HI.X.SX32 R27, R23, R27, 0x4, P0 ;  /* 0x0000001b171b7211 */ /* 0x000fe400000f26ff */
[----:B-1----:R-:W-:Y:S01]  /*3c90*/  IADD3 R10, PT, PT, R10, 0x50, RZ ;  /* 0x000000500a0a7810 */ /* 0x002fe20007ffe0ff */
[C---:B0----5:R-:W-:Y:S01]  /*3ca0*/  FFMA.FTZ R9, R8.reuse, R12, R9 ;  /* 0x0000000c08097223 */ /* 0x061fe20000010009 */
        /* <DEDUP_REMOVED lines=8> */
.L_x_60:
[----:B------:R-:W0:Y:S02]  /*3d30*/  LDCU UR6, c[0x0][0x534] ;  /* 0x0000a680ff0677ac */ /* 0x000e240008000800 */
[----:B0-----:R-:W-:-:S09]  /*3d40*/  ULOP3.LUT UP0, UR6, UR6, 0x3, URZ, 0xc0, !UPT ;  /* 0x0000000306067892 */ /* 0x001fd2000f80c0ff */
[----:B------:R-:W-:Y:S05]  /*3d50*/  BRA.U !UP0, `(.L_x_59) ;  /* 0x0000000108947547 */ /* 0x000fea000b800000 */
[----:B------:R-:W-:Y:S01]  /*3d60*/  IMAD R22, R22, 0x14, R25 ;  /* 0x0000001416167824 */ /* 0x000fe200078e0219 */
[----:B------:R-:W-:Y:S01]  /*3d70*/  IADD3 R26, P0, PT, R26, 0x200, RZ ;  /* 0x000002001a1a7810 */ /* 0x000fe20007f1e0ff */
[----:B------:R-:W-:Y:S01]  /*3d80*/  IMAD.WIDE R24, R23, 0x4, RZ ;  /* 0x0000000417187825 */ /* 0x000fe200078e02ff */
[----:B------:R-:W-:Y:S01]  /*3d90*/  ISETP.GE.AND P2, PT, R21, UR4, PT ;  /* 0x0000000415007c0c */ /* 0x000fe2000bf46270 */
[----:B------:R-:W0:Y:S01]  /*3da0*/  LDCU UR5, c[0x0][0x440] ;  /* 0x00008800ff0577ac */ /* 0x000e220008000800 */
[----:B------:R-:W-:Y:S02]  /*3db0*/  IADD3 R10, PT, PT, R22, UR7, RZ ;  /* 0x00000007160a7c10 */ /* 0x000fe4000fffe0ff */
[----:B------:R-:W-:Y:S01]  /*3dc0*/  IADD3.X R27, PT, PT, RZ, R27, RZ, P0, !PT ;  /* 0x0000001bff1b7210 */ /* 0x000fe200007fe4ff */
[----:B------:R-:W-:-:S12]  /*3dd0*/  UIADD3 UR6, UPT, UPT, -UR6, URZ, URZ ;  /* 0x000000ff06067290 */ /* 0x000fd8000fffe1ff */
.L_x_72:
[----:B------:R-:W-:Y:S01]  /*3de0*/  MOV R23, R27 ;  /* 0x0000001b00177202 */ /* 0x000fe20000000f00 */
[----:B------:R1:W3:Y:S01]  /*3df0*/  LDS R8, [R10] ;  /* 0x000000000a087984 */ /* 0x0002e20000000800 */
[----:B------:R-:W-:Y:S01]  /*3e00*/  UIADD3 UR6, UPT, UPT, UR6, 0x1, URZ ;  /* 0x0000000106067890 */ /* 0x000fe2000fffe0ff */
[----:B------:R-:W-:Y:S01]  /*3e10*/  IMAD.MOV.U32 R22, RZ, RZ, R26 ;  /* 0x000000ffff167224 */ /* 0x000fe200078e001a */
[----:B------:R-:W-:Y:S04]  /*3e20*/  BSSY.RECONVERGENT B0, `(.L_x_70) ;  /* 0x000000c000007945 */ /* 0x000fe80003800200 */
[----:B------:R-:W-:Y:S01]  /*3e30*/  IADD3 R26, P3, PT, R24, R22, RZ ;  /* 0x00000016181a7210 */ /* 0x000fe20007f7e0ff */
[----:B------:R-:W-:Y:S01]  /*3e40*/  @!UPT UIADD3 URZ, UPT, UPT, URZ, URZ, URZ ;  /* 0x000000fffffff290 */ /* 0x000fe2000fffe0ff */
[----:B------:R-:W-:Y:S11]  /*3e50*/  @P2 BRA `(.L_x_71) ;  /* 0x0000000000202947 */ /* 0x000ff60003800000 */
        /* <DEDUP_REMOVED lines=8> */
.L_x_71:
[----:B0-----:R-:W-:Y:S05]  /*3ee0*/  BSYNC.RECONVERGENT B0 ;  /* 0x0000000000007941 */ /* 0x001fea0003800200 */
.L_x_70:
[----:B------:R-:W-:Y:S01]  /*3ef0*/  UISETP.NE.AND UP0, UPT, UR6, URZ, UPT ;  /* 0x000000ff0600728c */ /* 0x000fe2000bf05270 */
[C---:B---3-5:R-:W-:Y:S01]  /*3f00*/  FFMA.FTZ R9, R8.reuse, R12, R9 ;  /* 0x0000000c08097223 */ /* 0x068fe20000010009 */
[C---:B------:R-:W-:Y:S01]  /*3f10*/  FFMA.FTZ R6, R8.reuse, R13, R6 ;  /* 0x0000000d08067223 */ /* 0x040fe20000010006 */
[C---:B------:R-:W-:Y:S01]  /*3f20*/  FFMA.FTZ R7, R8.reuse, R14, R7 ;  /* 0x0000000e08077223 */ /* 0x040fe20000010007 */
[C---:B------:R-:W-:Y:S01]  /*3f30*/  FFMA.FTZ R4, R8.reuse, R15, R4 ;  /* 0x0000000f08047223 */ /* 0x040fe20000010004 */
[C---:B------:R-:W-:Y:S01]  /*3f40*/  FFMA.FTZ R5, R8.reuse, R16, R5 ;  /* 0x0000001008057223 */ /* 0x040fe20000010005 */
[----:B------:R-:W-:Y:S01]  /*3f50*/  IADD3.X R27, PT, PT, R25, R23, RZ, P3, !PT ;  /* 0x00000017191b7210 */ /* 0x000fe20001ffe4ff */
[C---:B------:R-:W-:Y:S01]  /*3f60*/  FFMA.FTZ R2, R8.reuse, R17, R2 ;  /* 0x0000001108027223 */ /* 0x040fe20000010002 */
[----:B------:R-:W-:Y:S01]  /*3f70*/  FFMA.FTZ R3, R8, R18, R3 ;  /* 0x0000001208037223 */ /* 0x000fe20000010003 */
[----:B-1----:R-:W-:Y:S01]  /*3f80*/  IADD3 R10, PT, PT, R10, 0x14, RZ ;  /* 0x000000140a0a7810 */ /* 0x002fe20007ffe0ff */
[----:B------:R-:W-:Y:S01]  /*3f90*/  FFMA.FTZ R0, R8, R19, R0 ;  /* 0x0000001308007223 */ /* 0x000fe20000010000 */
[----:B------:R-:W-:Y:S06]  /*3fa0*/  BRA.U UP0, `(.L_x_72) ;  /* 0xfffffffd008c7547 */ /* 0x000fec000b83ffff */
.L_x_59:
[----:B------:R-:W-:-:S04]  /*3fb0*/  IADD3 R21, PT, PT, R21, UR20, RZ ;  /* 0x0000001415157c10 */ /* 0x000fc8000fffe0ff */
[----:B------:R-:W-:-:S13]  /*3fc0*/  ISETP.GE.AND P0, PT, R21, UR21, PT ;  /* 0x0000001515007c0c */ /* 0x000fda000bf06270 */
[----:B------:R-:W-:Y:S05]  /*3fd0*/  @P0 EXIT ;  /* 0x000000000000094d */ /* 0x000fea0003800000 */
[----:B------:R-:W-:Y:S01]  /*3fe0*/  IABS R14, UR22 ;  /* 0x00000016000e7c13 */ /* 0x000fe20008000000 */
[----:B------:R-:W0:Y:S01]  /*3ff0*/  LDC R13, c[0x0][0x434] ;  /* 0x00010d00ff0d7b82 */ /* 0x000e220000000800 */
[----:B------:R-:W-:Y:S01]  /*4000*/  IABS R16, R21 ;  /* 0x0000001500107213 */ /* 0x000fe20000000000 */
[----:B------:R-:W1:Y:S01]  /*4010*/  LDCU.128 UR4, c[0x0][0x400] ;  /* 0x00008000ff0477ac */ /* 0x000e620008000c00 */
[----:B------:R-:W3:Y:S01]  /*4020*/  I2F.RP R12, R14 ;  /* 0x0000000e000c7306 */ /* 0x000ee20000209400 */
[----:B------:R-:W-:Y:S01]  /*4030*/  IABS R10, UR22 ;  /* 0x00000016000a7c13 */ /* 0x000fe20008000000 */
[----:B------:R-:W5:Y:S01]  /*4040*/  LDCU.64 UR8, c[0x0][0x410] ;  /* 0x00008200ff0877ac */ /* 0x000f620008000a00 */
[----:B------:R-:W-:Y:S02]  /*4050*/  F2FP.BF16.F32.PACK_AB R6, R6, R9 ;  /* 0x000000090606723e */ /* 0x000fe400000010ff */
[----:B------:R-:W-:Y:S02]  /*4060*/  IADD3 R10, PT, PT, RZ, -R10, RZ ;  /* 0x8000000aff0a7210 */ /* 0x000fe40007ffe0ff */
[----:B------:R-:W-:-:S02]  /*4070*/  F2FP.BF16.F32.PACK_AB R7, R4, R7 ;  /* 0x000000070407723e */ /* 0x000fc400000010ff */
[----:B------:R-:W-:Y:S02]  /*4080*/  F2FP.BF16.F32.PACK_AB R2, R2, R5 ;  /* 0x000000050202723e */ /* 0x000fe400000010ff */
[----:B------:R-:W-:Y:S01]  /*4090*/  F2FP.BF16.F32.PACK_AB R3, R0, R3 ;  /* 0x000000030003723e */ /* 0x000fe200000010ff */
[----:B---3--:R-:W3:Y:S02]  /*40a0*/  MUFU.RCP R18, R12 ;  /* 0x0000000c00127308 */ /* 0x008ee40000001000 */
[----:B---3--:R-:W-:Y:S01]  /*40b0*/  VIADD R18, R18, 0xffffffe ;  /* 0x0ffffffe12127836 */ /* 0x008fe20000000000 */
        /* <DEDUP_REMOVED lines=18> */
[----:B------:R0:W3:Y:S10]  /*41e0*/  F2I.FTZ.U32.TRUNC.NTZ R19, R18 ;  /* 0x0000001200137305 */ /* 0x0000f4000021f000 */
[----:B------:R-:W-:-:S04]  /*41f0*/  @P2 VIADD R15, R15, 0x1 ;  /* 0x000000010f0f2836 */ /* 0x000fc80000000000 */
[----:B------:R-:W-:Y:S01]  /*4200*/  @!P0 IMAD.MOV R15, RZ, RZ, -R15 ;  /* 0x000000ffff0f8224 */ /* 0x000fe200078e0a0f */
[----:B------:R-:W-:Y:S01]  /*4210*/  @!P1 LOP3.LUT R15, RZ, UR22, RZ, 0x33, !PT ;  /* 0x00000016ff0f9c12 */ /* 0x000fe2000f8e33ff */
[----:B0-----:R-:W-:Y:S01]  /*4220*/  IMAD.MOV.U32 R18, RZ, RZ, RZ ;  /* 0x000000ffff127224 */ /* 0x001fe200078e00ff */
[----:B---3--:R-:W-:-:S03]  /*4230*/  IADD3 R17, PT, PT, RZ, -R19, RZ ;  /* 0x80000013ff117210 */ /* 0x008fc60007ffe0ff */
        /* <DEDUP_REMOVED lines=26> */
[----:B-----5:R-:W-:-:S03]  /*43e0*/  IMAD.WIDE.U32 R16, R10, UR8, R16 ;  /* 0x000000080a107c25 */ /* 0x020fc6000f8e0010 */
        /* <DEDUP_REMOVED lines=19> */
        .weak           $__internal_1_$__cuda_sm20_div_s64
        .type           $__internal_1_$__cuda_sm20_div_s64,@function
        .size           $__internal_1_$__cuda_sm20_div_s64,(.L_x_7433 - $__internal_1_$__cuda_sm20_div_s64)
$__internal_1_$__cuda_sm20_div_s64:
        /* <DEDUP_REMOVED lines=31> */
[----:B------:R-:W-:-:S03]  /*4710*/  IMAD.HI.U32 R34, R35, R12, RZ ;  /* 0x0000000c23227227 */ /* 0x000fc600078e00ff */
[----:B------:R-:W-:Y:S02]  /*4720*/  IADD3.X R10, PT, PT, RZ, ~R10, RZ, P0, !PT ;  /* 0x8000000aff0a7210 */ /* 0x000fe400007fe4ff */
[----:B------:R-:W-:-:S03]  /*4730*/  IADD3 R11, P0, PT, RZ, -R14, RZ ;  /* 0x8000000eff0b7210 */ /* 0x000fc60007f1e0ff */
[----:B------:R-:W-:Y:S01]  /*4740*/  IMAD.WIDE.U32 R34, P4, R35, R10, R34 ;  /* 0x0000000a23227225 */ /* 0x000fe20007880022 */
[----:B------:R-:W-:-:S03]  /*4750*/  SEL R11, R11, R14, !P1 ;  /* 0x0000000e0b0b7207 */ /* 0x000fc60004800000 */
[----:B------:R-:W-:Y:S02]  /*4760*/  IMAD.X R14, RZ, RZ, ~R17, P0 ;  /* 0x000000ffff0e7224 */ /* 0x000fe400000e0e11 */
[----:B------:R-:W-:-:S04]  /*4770*/  IMAD.HI.U32 R19, P3, R13, R12, R34 ;  /* 0x0000000c0d137227 */ /* 0x000fc80007860022 */
[CC--:B------:R-:W-:Y:S02]  /*4780*/  IMAD R12, R13.reuse, R10.reuse, RZ ;  /* 0x0000000a0d0c7224 */ /* 0x0c0fe400078e02ff */
[----:B------:R-:W-:-:S03]  /*4790*/  IMAD.HI.U32 R10, R13, R10, RZ ;  /* 0x0000000a0d0a7227 */ /* 0x000fc600078e00ff */
[----:B------:R-:W-:Y:S01]  /*47a0*/  IADD3 R12, P2, PT, R12, R19, RZ ;  /* 0x000000130c0c7210 */ /* 0x000fe20007f5e0ff */
[----:B------:R-:W-:Y:S01]  /*47b0*/  IMAD.X R13, R10, 0x1, R13, P4 ;  /* 0x000000010a0d7824 */ /* 0x000fe200020e060d */
[----:B------:R-:W-:Y:S01]  /*47c0*/  SEL R10, R14, R17, !P1 ;  /* 0x000000110e0a7207 */ /* 0x000fe20004800000 */
[----:B------:R-:W-:Y:S02]  /*47d0*/  IMAD.MOV.U32 R35, RZ, RZ, RZ ;  /* 0x000000ffff237224 */ /* 0x000fe400078e00ff */
[----:B------:R-:W-:Y:S01]  /*47e0*/  IMAD.HI.U32 R34, R12, R11, RZ ;  /* 0x0000000b0c227227 */ /* 0x000fe200078e00ff */
[----:B------:R-:W-:-:S03]  /*47f0*/  IADD3.X R13, PT, PT, RZ, RZ, R13, P2, P3 ;  /* 0x000000ffff0d7210 */ /* 0x000fc600017e640d */
[----:B------:R-:W-:-:S04]  /*4800*/  IMAD.WIDE.U32 R34, R12, R10, R34 ;  /* 0x0000000a0c227225 */ /* 0x000fc800078e0022 */
[C---:B------:R-:W-:Y:S02]  /*4810*/  IMAD R23, R13.reuse, R10, RZ ;  /* 0x0000000a0d177224 */ /* 0x040fe400078e02ff */
[----:B------:R-:W-:-:S04]  /*4820*/  IMAD.HI.U32 R14, P1, R13, R11, R34 ;  /* 0x0000000b0d0e7227 */ /* 0x000fc80007820022 */
[----:B------:R-:W-:Y:S01]  /*4830*/  IMAD.HI.U32 R12, R13, R10, RZ ;  /* 0x0000000a0d0c7227 */ /* 0x000fe200078e00ff */
[----:B------:R-:W-:-:S03]  /*4840*/  IADD3 R23, P0, PT, R23, R14, RZ ;  /* 0x0000000e17177210 */ /* 0x000fc60007f1e0ff */
[----:B------:R-:W-:Y:S02]  /*4850*/  IMAD.X R12, RZ, RZ, R12, P1 ;  /* 0x000000ffff0c7224 */ /* 0x000fe400008e060c */
[----:B------:R-:W-:-:S03]  /*4860*/  IMAD.WIDE.U32 R34, R23, R26, RZ ;  /* 0x0000001a17227225 */ /* 0x000fc600078e00ff */
[----:B------:R-:W-:Y:S01]  /*4870*/  IADD3.X R19, PT, PT, RZ, R12, RZ, P0, !PT ;  /* 0x0000000cff137210 */ /* 0x000fe200007fe4ff */
[----:B------:R-:W-:Y:S01]  /*4880*/  IMAD R12, R23, R27, R35 ;  /* 0x0000001b170c7224 */ /* 0x000fe200078e0223 */
[----:B------:R-:W-:-:S03]  /*4890*/  IADD3 R11, P0, PT, -R34, R11, RZ ;  /* 0x0000000b220b7210 */ /* 0x000fc60007f1e1ff */
[-C--:B------:R-:W-:Y:S01]  /*48a0*/  IMAD R13, R19, R26.reuse, R12 ;  /* 0x0000001a130d7224 */ /* 0x080fe200078e020c */
[CC--:B------:R-:W-:Y:S02]  /*48b0*/  ISETP.GE.U32.AND P2, PT, R11.reuse, R26.reuse, PT ;  /* 0x0000001a0b00720c */ /* 0x0c0fe40003f46070 */
[----:B------:R-:W-:Y:S01]  /*48c0*/  IADD3 R12, P1, PT, R11, -R26, RZ ;  /* 0x8000001a0b0c7210 */ /* 0x000fe20007f3e0ff */
[----:B------:R-:W-:Y:S01]  /*48d0*/  IMAD.X R10, R10, 0x1, ~R13, P0 ;  /* 0x000000010a0a7824 */ /* 0x000fe200000e0e0d */
[----:B------:R-:W-:-:S03]  /*48e0*/  IADD3 R14, P0, PT, R23, 0x1, RZ ;  /* 0x00000001170e7810 */ /* 0x000fc60007f1e0ff */
[C---:B------:R-:W-:Y:S01]  /*48f0*/  IMAD.X R13, R10.reuse, 0x1, ~R27, P1 ;  /* 0x000000010a0d7824 */ /* 0x040fe200008e0e1b */
[----:B------:R-:W-:-:S04]  /*4900*/  ISETP.GE.U32.AND.EX P2, PT, R10, R27, PT, P2 ;  /* 0x0000001b0a00720c */ /* 0x000fc80003f46120 */
[----:B------:R-:W-:Y:S01]  /*4910*/  SEL R11, R12, R11, P2 ;  /* 0x0000000b0c0b7207 */ /* 0x000fe20001000000 */
[----:B------:R-:W-:Y:S01]  /*4920*/  IMAD.X R12, RZ, RZ, R19, P0 ;  /* 0x000000ffff0c7224 */ /* 0x000fe200000e0613 */
[----:B------:R-:W-:Y:S02]  /*4930*/  SEL R14, R14, R23, P2 ;  /* 0x000000170e0e7207 */ /* 0x000fe40001000000 */
[----:B------:R-:W-:Y:S02]  /*4940*/  SEL R13, R13, R10, P2 ;  /* 0x0000000a0d0d7207 */ /* 0x000fe40001000000 */
[----:B------:R-:W-:Y:S02]  /*4950*/  ISETP.GE.U32.AND P0, PT, R11, R26, PT ;  /* 0x0000001a0b00720c */ /* 0x000fe40003f06070 */
[----:B------:R-:W-:Y:S01]  /*4960*/  SEL R12, R12, R19, P2 ;  /* 0x000000130c0c7207 */ /* 0x000fe20001000000 */
[----:B------:R-:W-:Y:S01]  /*4970*/  IMAD.MOV.U32 R19, RZ, RZ, 0x0 ;  /* 0x00000000ff137424 */ /* 0x000fe200078e00ff */
[----:B------:R-:W-:-:S02]  /*4980*/  IADD3 R11, P1, PT, R14, 0x1, RZ ;  /* 0x000000010e0b7810 */ /* 0x000fc40007f3e0ff */
[----:B------:R-:W-:Y:S02]  /*4990*/  ISETP.GE.U32.AND.EX P0, PT, R13, R27, PT, P0 ;  /* 0x0000001b0d00720c */ /* 0x000fe40003f06100 */
[----:B------:R-:W-:Y:S02]  /*49a0*/  IADD3.X R13, PT, PT, RZ, R12, RZ, P1, !PT ;  /* 0x0000000cff0d7210 */ /* 0x000fe40000ffe4ff */
[----:B------:R-:W-:Y:S02]  /*49b0*/  SEL R11, R11, R14, P0 ;  /* 0x0000000e0b0b7207 */ /* 0x000fe40000000000 */
[----:B------:R-:W-:Y:S02]  /*49c0*/  SEL R13, R13, R12, P0 ;  /* 0x0000000c0d0d7207 */ /* 0x000fe40000000000 */
[----:B------:R-:W-:Y:S02]  /*49d0*/  LOP3.LUT R10, R15, R17, RZ, 0x3c, !PT ;  /* 0x000000110f0a7212 */ /* 0x000fe400078e3cff */
[----:B------:R-:W-:-:S02]  /*49e0*/  IADD3 R12, P1, PT, RZ, -R11, RZ ;  /* 0x8000000bff0c7210 */ /* 0x000fc40007f3e0ff */
[----:B------:R-:W-:Y:S02]  /*49f0*/  ISETP.GE.AND P2, PT, R10, RZ, PT ;  /* 0x000000ff0a00720c */ /* 0x000fe40003f46270 */
[----:B------:R-:W-:Y:S01]  /*4a00*/  ISETP.NE.U32.AND P0, PT, R20, RZ, PT ;  /* 0x000000ff1400720c */ /* 0x000fe20003f05070 */
[----:B------:R-:W-:Y:S01]  /*4a10*/  IMAD.X R10, RZ, RZ, ~R13, P1 ;  /* 0x000000ffff0a7224 */ /* 0x000fe200008e0e0d */
[----:B------:R-:W-:Y:S02]  /*4a20*/  SEL R12, R12, R11, !P2 ;  /* 0x0000000b0c0c7207 */ /* 0x000fe40005000000 */
[----:B------:R-:W-:Y:S02]  /*4a30*/  ISETP.NE.AND.EX P0, PT, R15, RZ, PT, P0 ;  /* 0x000000ff0f00720c */ /* 0x000fe40003f05300 */
[----:B------:R-:W-:Y:S02]  /*4a40*/  SEL R10, R10, R13, !P2 ;  /* 0x0000000d0a0a7207 */ /* 0x000fe40005000000 */
[----:B------:R-:W-:-:S02]  /*4a50*/  SEL R12, R12, 0xffffffff, P0 ;  /* 0xffffffff0c0c7807 */ /* 0x000fc40000000000 */
[----:B------:R-:W-:Y:S01]  /*4a60*/  SEL R13, R10, 0xffffffff, P0 ;  /* 0xffffffff0a0d7807 */ /* 0x000fe20000000000 */
[----:B------:R-:W-:Y:S06]  /*4a70*/  RET.REL.NODEC R18 `(_ZN5flash32flash_fwd_splitkv_combine_kernelI23Flash_fwd_kernel_traitsILi256ELi64ELi64ELi4ELb0ELb0EN7cutlass10bfloat16_tE19Flash_kernel_traitsILi256ELi64ELi64ELi4ES3_EELi4ELi6ELb0EEEvNS_16Flash_fwd_paramsE) ;  /* 0xffffffb412607950 */ /* 0x000fec0003c3ffff */
.L_x_73:
        /* <DEDUP_REMOVED lines=16> */
.L_x_7433:


//--------------------- .text._ZN5flash32flash_fwd_splitkv_combine_kernelI23Flash_fwd_kernel_traitsILi256ELi64ELi64ELi4ELb0ELb0EN7cutlass10bfloat16_tE19Flash_kernel_traitsILi256ELi64ELi64ELi4ES3_EELi4ELi5ELb0EEEvNS_16Flash_fwd_paramsE --------------------------
	.section	.text._ZN5flash32flash_fwd_splitkv_combine_kernelI23Flash_fwd_kernel_traitsILi256ELi64ELi64ELi4ELb0ELb0EN7cutlass10bfloat16_tE19Flash_kernel_traitsILi256ELi64ELi64ELi4ES3_EELi4ELi5ELb0EEEvNS_16Flash_fwd_paramsE,"ax",@progbits
	.align	128
        .global         _ZN5flash32flash_fwd_splitkv_combine_kernelI23Flash_fwd_kernel_traitsILi256ELi64ELi64ELi4ELb0ELb0EN7cutlass10bfloat16_tE19Flash_kernel_traitsILi256ELi64ELi64ELi4ES3_EELi4ELi5ELb0EEEvNS_16Flash_fwd_paramsE
        .type           _ZN5flash32flash_fwd_splitkv_combine_kernelI23Flash_fwd_kernel_traitsILi256ELi64ELi64ELi4ELb0ELb0EN7cutlass10bfloat16_tE19Flash_kernel_traitsILi256ELi64ELi64ELi4ES3_EELi4ELi5ELb0EEEvNS_16Flash_fwd_paramsE,@function
        .size           _ZN5flash32flash_fwd_splitkv_combine_kernelI23Flash_fwd_kernel_traitsILi256ELi64ELi64ELi4ELb0ELb0EN7cutlass10bfloat16_tE19Flash_kernel_traitsILi256ELi64ELi64ELi4ES3_EELi4ELi5ELb0EEEvNS_16Flash_fwd_paramsE,(.L_x_7434 - _ZN5flash32flash_fwd_splitkv_combine_kernelI23Flash_fwd_kernel_traitsILi256ELi64ELi64ELi4ELb0ELb0EN7cutlass10bfloat16_tE19Flash_kernel_traitsILi256ELi64ELi64ELi4ES3_EELi4ELi5ELb0EEEvNS_16Flash_fwd_paramsE)
        .other          _ZN5flash32flash_fwd_splitkv_combine_kernelI23Flash_fwd_kernel_traitsILi256ELi64ELi64ELi4ELb0ELb0EN7cutlass10bfloat16_tE19Flash_kernel_traitsILi256ELi64ELi64ELi4ES3_EELi4ELi5ELb0EEEvNS_16Flash_fwd_paramsE,@"STO_CUDA_ENTRY STV_DEFAULT"
_ZN5flash32flash_fwd_splitkv_combine_kernelI23Flash_fwd_kernel_traitsILi256ELi64ELi64ELi4ELb0ELb0EN7cutlass10bfloat16_tE19Flash_kernel_traitsILi256ELi64ELi64ELi4ES3_EELi4ELi5ELb0EEEvNS_16Flash_fwd_paramsE:
.text._ZN5flash32flash_fwd_splitkv_combine_kernelI23Flash_fwd_kernel_traitsILi256ELi64ELi64ELi4ELb0ELb0EN7cutlass10bfloat16_tE19Flash_kernel_traitsILi256ELi64ELi64ELi4ES3_EELi4ELi5ELb0EEEvNS_16Flash_fwd_paramsE:
[----:B------:R-:W-:Y:S01]  /*0000*/  LDC R1, c[0x0][0x37c] ;  /* 0x0000df00ff017b82 */ /* 0x000fe20000000800 */
[----:B------:R-:W0:Y:S07]  /*0010*/  LDCU UR8, c[0x0][0x3e0] ;  /* 0x00007c00ff0877ac */ /* 0x000e2e0008000800 */
[----:B------:R-:W1:Y:S01]  /*0020*/  S2UR UR13, SR_CTAID.X ;  /* 0x00000000000d79c3 */ /* 0x000e620000002500 */
[----:B------:R-:W0:Y:S02]  /*0030*/  LDCU.64 UR14, c[0x0][0x430] ;  /* 0x00008600ff0e77ac */ /* 0x000e240008000a00 */
[----:B0-----:R-:W-:-:S02]  /*0040*/  UIMAD UR8, UR8, UR15, URZ ;  /* 0x0000000f080872a4 */ /* 0x001fc4000f8e02ff */
[----:B-1----:R-:W-:Y:S02]  /*0050*/  USHF.L.U32 UR13, UR13, 0x2, URZ ;  /* 0x000000020d0d7899 */ /* 0x002fe400080006ff */
[----:B------:R-:W-:-:S04]  /*0060*/  UIMAD UR14, UR8, UR14, URZ ;  /* 0x0000000e080e72a4 */ /* 0x000fc8000f8e02ff */
[----:B------:R-:W-:-:S04]  /*0070*/  UISETP.LT.AND UP0, UPT, UR14, UR15, UPT ;  /* 0x0000000f0e00728c */ /* 0x000fc8000bf01270 */
[----:B------:R-:W-:Y:S02]  /*0080*/  USEL UR12, UR14, UR15, UP0 ;  /* 0x0000000f0e0c7287 */ /* 0x000fe40008000000 */
[----:B------:R-:W-:Y:S02]  /*0090*/  USHF.R.S32.HI UR15, URZ, 0x1f, UR14 ;  /* 0x0000001fff0f7899 */ /* 0x000fe4000801140e */
        /* <DEDUP_REMOVED lines=28> */
.L_x_74:
[----:B------:R-:W-:Y:S01]  /*0260*/  IMAD.U32 R22, RZ, RZ, UR14 ;  /* 0x0000000eff167e24 */ /* 0x000fe2000f8e00ff */
[----:B------:R-:W-:Y:S01]  /*0270*/  MOV R18, UR12 ;  /* 0x0000000c00127c02 */ /* 0x000fe20008000f00 */
[----:B------:R-:W-:Y:S01]  /*0280*/  IMAD.U32 R17, RZ, RZ, UR15 ;  /* 0x0000000fff117e24 */ /* 0x000fe2000f8e00ff */
[----:B------:R-:W-:Y:S02]  /*0290*/  MOV R16, UR7 ;  /* 0x0000000700107c02 */ /* 0x000fe40008000f00 */
[----:B------:R-:W-:Y:S02]  /*02a0*/  MOV R14, 0x2c0 ;  /* 0x000002c0000e7802 */ /* 0x000fe40000000f00 */
[----:B------:R-:W-:Y:S05]  /*02b0*/  CALL.REL.NOINC `($__internal_2_$__cuda_sm20_div_s64) ;  /* 0x0000004000347944 */ /* 0x000fea0003c00000 */
.L_x_75:
        /* <DEDUP_REMOVED lines=11> */
[----:B------:R-:W-:-:S07]  /*0370*/  ISETP.NE.U32.AND P0, PT, R18, RZ, PT ;  /* 0x000000ff1200720c */ /* 0x000fce0003f05070 */
[----:B0-----:R-:W0:Y:S02]  /*0380*/  MUFU.RCP R2, R6 ;  /* 0x0000000600027308 */ /* 0x001e240000001000 */
[----:B0-----:R-:W-:-:S06]  /*0390*/  VIADD R2, R2, 0xffffffe ;  /* 0x0ffffffe02027836 */ /* 0x001fcc0000000000 */
[----:B------:R-:W0:Y:S02]  /*03a0*/  F2I.FTZ.U32.TRUNC.NTZ R3, R2 ;  /* 0x0000000200037305 */ /* 0x000e24000021f000 */
[----:B0-----:R-:W-:Y:S02]  /*03b0*/  IMAD.MOV R0, RZ, RZ, -R3 ;  /* 0x000000ffff007224 */ /* 0x001fe400078e0a03 */
[----:B------:R-:W-:Y:S02]  /*03c0*/  HFMA2 R2, -RZ, RZ, 0, 0 ;  /* 0x00000000ff027431 */ /* 0x000fe400000001ff */
[----:B------:R-:W-:-:S04]  /*03d0*/  IMAD R5, R0, R18, RZ ;  /* 0x0000001200057224 */ /* 0x000fc800078e02ff */
[----:B------:R-:W-:-:S06]  /*03e0*/  IMAD.HI.U32 R5, R3, R5, R2 ;  /* 0x0000000503057227 */ /* 0x000fcc00078e0002 */
[----:B------:R-:W-:Y:S01]  /*03f0*/  IMAD.HI.U32 R4, R5, R10, RZ ;  /* 0x0000000a05047227 */ /* 0x000fe200078e00ff */
[----:B------:R-:W-:-:S03]  /*0400*/  MOV R5, RZ ;  /* 0x000000ff00057202 */ /* 0x000fc60000000f00 */
        /* <DEDUP_REMOVED lines=9> */
.L_x_77:
[----:B------:R-:W-:Y:S01]  /*04a0*/  IMAD.MOV.U32 R22, RZ, RZ, R10 ;  /* 0x000000ffff167224 */ /* 0x000fe200078e000a */
[----:B------:R-:W-:Y:S02]  /*04b0*/  MOV R17, R11 ;  /* 0x0000000b00117202 */ /* 0x000fe40000000f00 */
[----:B------:R-:W-:Y:S02]  /*04c0*/  MOV R14, 0x4e0 ;  /* 0x000004e0000e7802 */ /* 0x000fe40000000f00 */
[----:B------:R-:W-:Y:S05]  /*04d0*/  CALL.REL.NOINC `($__internal_2_$__cuda_sm20_div_s64) ;  /* 0x0000003c00ac7944 */ /* 0x000fea0003c00000 */
[----:B------:R-:W-:Y:S02]  /*04e0*/  MOV R4, R10 ;  /* 0x0000000a00047202 */ /* 0x000fe40000000f00 */
[----:B------:R-:W-:Y:S02]  /*04f0*/  MOV R5, R11 ;  /* 0x0000000b00057202 */ /* 0x000fe40000000f00 */
.L_x_78:
[----:B------:R-:W-:Y:S05]  /*0500*/  BSYNC.RECONVERGENT B0 ;  /* 0x0000000000007941 */ /* 0x000fea0003800200 */
.L_x_76:
        /* <DEDUP_REMOVED lines=33> */
[----:B------:R-:W-:Y:S02]  /*0720*/  SEL R0, R16, R7, P0 ;  /* 0x0000000710007207 */ /* 0x000fe40000000000 */
        /* <DEDUP_REMOVED lines=10> */
[----:B0-----:R-:W-:-:S04]  /*07d0*/  IMAD.MOV R2, RZ, RZ, -R3 ;  /* 0x000000ffff027224 */ /* 0x001fc800078e0a03 */
[----:B------:R-:W-:Y:S02]  /*07e0*/  IMAD R7, R2, R8, RZ ;  /* 0x0000000802077224 */ /* 0x000fe400078e02ff */
[----:B------:R-:W-:-:S05]  /*07f0*/  HFMA2 R2, -RZ, RZ, 0, 0 ;  /* 0x00000000ff027431 */ /* 0x000fca00000001ff */
        /* <DEDUP_REMOVED lines=11> */
.L_x_80:
[----:B------:R-:W-:Y:S01]  /*08b0*/  IMAD.MOV.U32 R22, RZ, RZ, R18 ;  /* 0x000000ffff167224 */ /* 0x000fe200078e0012 */
[----:B------:R-:W-:Y:S01]  /*08c0*/  MOV R18, R8 ;  /* 0x0000000800127202 */ /* 0x000fe20000000f00 */
[----:B------:R-:W-:Y:S01]  /*08d0*/  IMAD.MOV.U32 R17, RZ, RZ, R16 ;  /* 0x000000ffff117224 */ /* 0x000fe200078e0010 */
[----:B------:R-:W-:Y:S02]  /*08e0*/  MOV R16, R0 ;  /* 0x0000000000107202 */ /* 0x000fe40000000f00 */
[----:B------:R-:W-:Y:S02]  /*08f0*/  MOV R14, 0x910 ;  /* 0x00000910000e7802 */ /* 0x000fe40000000f00 */
[----:B------:R-:W-:Y:S05]  /*0900*/  CALL.REL.NOINC `($__internal_2_$__cuda_sm20_div_s64) ;  /* 0x0000003800a07944 */ /* 0x000fea0003c00000 */
.L_x_81:
[----:B------:R-:W-:Y:S05]  /*0910*/  BSYNC.RECONVERGENT B0 ;  /* 0x0000000000007941 */ /* 0x000fea0003800200 */
.L_x_79:
        /* <DEDUP_REMOVED lines=21> */
[----:B------:R-:W-:Y:S01]  /*0a70*/  UIMAD UR4, UR6, UR4, UR5 ;  /* 0x00000004060472a4 */ /* 0x000fe2000f8e0205 */
[----:B------:R-:W0:Y:S03]  /*0a80*/  LDCU UR5, c[0x0][0x3e0] ;  /* 0x00007c00ff0577ac */ /* 0x000e260008000800 */
[----:B------:R-:W-:-:S11]  /*0a90*/  UISETP.GT.U32.AND UP1, UPT, UR6, UR4, UPT ;  /* 0x000000040600728c */ /* 0x000fd6000bf24070 */
[----:B------:R-:W-:Y:S02]  /*0aa0*/  @!UP1 UIADD3 UR4, UPT, UPT, UR4, -UR6, URZ ;  /* 0x8000000604049290 */ /* 0x000fe4000fffe0ff */
[----:B------:R-:W-:Y:S01]  /*0ab0*/  @!UP1 UIADD3 UR11, UPT, UPT, UR11, 0x1, URZ ;  /* 0x000000010b0b9890 */ /* 0x000fe2000fffe0ff */
[----:B0-----:R-:W-:Y:S01]  /*0ac0*/  IMAD.U32 R2, RZ, RZ, UR5 ;  /* 0x00000005ff027e24 */ /* 0x001fe2000f8e00ff */
[----:B------:R-:W-:Y:S02]  /*0ad0*/  UISETP.GE.U32.AND UP0, UPT, UR4, UR6, UPT ;  /* 0x000000060400728c */ /* 0x000fe4000bf06070 */
[----:B------:R-:W-:Y:S02]  /*0ae0*/  UISETP.GE.AND UP1, UPT, UR10, URZ, UPT ;  /* 0x000000ff0a00728c */ /* 0x000fe4000bf26270 */
[----:B------:R-:W-:Y:S01]  /*0af0*/  USHF.R.S32.HI UR4, URZ, 0x1f, UR9 ;  /* 0x0000001fff047899 */ /* 0x000fe20008011409 */
[----:B------:R-:W-:Y:S01]  /*0b00*/  IABS R2, R2 ;  /* 0x0000000200027213 */ /* 0x000fe20000000000 */
[----:B------:R-:W-:-:S02]  /*0b10*/  UISETP.NE.AND UP2, UPT, UR5, URZ, UPT ;  /* 0x000000ff0500728c */ /* 0x000fc4000bf45270 */
[----:B------:R-:W-:Y:S01]  /*0b20*/  ULOP3.LUT UR4, UR4, 0x1, URZ, 0xfc, !UPT ;  /* 0x0000000104047892 */ /* 0x000fe2000f8efcff */
[----:B------:R-:W-:Y:S02]  /*0b30*/  R2UR UR20, R2 ;  /* 0x00000000021472ca */ /* 0x000fe400000e0000 */
[----:B------:R-:W-:Y:S02]  /*0b40*/  @UP0 UIADD3 UR11, UPT, UPT, UR11, 0x1, URZ ;  /* 0x000000010b0b0890 */ /* 0x000fe4000fffe0ff */
[----:B------:R-:W-:Y:S02]  /*0b50*/  UISETP.NE.AND UP0, UPT, UR9, URZ, UPT ;  /* 0x000000ff0900728c */ /* 0x000fe4000bf05270 */
[----:B------:R-:W-:-:S07]  /*0b60*/  @!UP1 UIADD3 UR11, UPT, UPT, -UR11, URZ, URZ ;  /* 0x000000ff0b0b9290 */ /* 0x000fce000fffe1ff */
[----:B------:R-:W0:Y:S02]  /*0b70*/  I2F.RP R12, UR20 ;  /* 0x00000014000c7d06 */ /* 0x000e240008209400 */
[----:B------:R-:W-:-:S04]  /*0b80*/  @!UP0 ULOP3.LUT UR11, URZ, UR9, URZ, 0x33, !UPT ;  /* 0x00000009ff0b8292 */ /* 0x000fc8000f8e33ff */
[----:B------:R-:W-:Y:S02]  /*0b90*/  UIMAD UR6, UR11, UR4, URZ ;  /* 0x000000040b0672a4 */ /* 0x000fe4000f8e02ff */
[----:B------:R-:W-:-:S04]  /*0ba0*/  UIADD3 UR4, UPT, UPT, UR5, -0x1, URZ ;  /* 0xffffffff05047890 */ /* 0x000fc8000fffe0ff */
[----:B------:R-:W-:Y:S01]  /*0bb0*/  IABS R3, UR6 ;  /* 0x0000000600037c13 */ /* 0x000fe20008000000 */
[----:B0-----:R-:W0:Y:S03]  /*0bc0*/  MUFU.RCP R9, R12 ;  /* 0x0000000c00097308 */ /* 0x001e260000001000 */
[----:B------:R-:W-:-:S13]  /*0bd0*/  R2UR UR16, R3 ;  /* 0x00000000031072ca */ /* 0x000fda00000e0000 */
[----:B------:R-:W1:Y:S01]  /*0be0*/  I2F.RP R13, UR16 ;  /* 0x00000010000d7d06 */ /* 0x000e620008209400 */
[----:B------:R-:W-:Y:S01]  /*0bf0*/  UIADD3 UR10, UPT, UPT, UR4, UR16, URZ ;  /* 0x00000010040a7290 */ /* 0x000fe2000fffe0ff */
[----:B0-----:R-:W-:-:S05]  /*0c00*/  VIADD R9, R9, 0xffffffe ;  /* 0x0ffffffe09097836 */ /* 0x001fca0000000000 */
[----:B------:R-:W-:-:S05]  /*0c10*/  IMAD.U32 R3, RZ, RZ, UR10 ;  /* 0x0000000aff037e24 */ /* 0x000fca000f8e00ff */
[----:B------:R-:W-:Y:S01]  /*0c20*/  IABS R3, R3 ;  /* 0x0000000300037213 */ /* 0x000fe20000000000 */
[----:B-1----:R-:W0:Y:S03]  /*0c30*/  MUFU.RCP R2, R13 ;  /* 0x0000000d00027308 */ /* 0x002e260000001000 */
[----:B------:R-:W-:Y:S01]  /*0c40*/  R2UR UR21, R3 ;  /* 0x00000000031572ca */ /* 0x000fe200000e0000 */
[----:B0-----:R-:W-:-:S04]  /*0c50*/  VIADD R7, R2, 0xffffffe ;  /* 0x0ffffffe02077836 */ /* 0x001fc80000000000 */
        /* <DEDUP_REMOVED lines=16> */
[----:B------:R-:W-:-:S03]  /*0d60*/  ULOP3.LUT UR10, UR10, UR5, URZ, 0x3c, !UPT ;  /* 0x000000050a0a7292 */ /* 0x000fc6000f8e3cff */
[----:B------:R-:W-:Y:S01]  /*0d70*/  UMOV UR17, UR23 ;  /* 0x0000001700117c82 */ /* 0x000fe20008000000 */
[----:B------:R-:W-:Y:S01]  /*0d80*/  ISETP.LT.U32.AND P1, PT, R2, UR16, PT ;  /* 0x0000001002007c0c */ /* 0x000fe2000bf21070 */
[----:B------:R-:W-:Y:S01]  /*0d90*/  UIADD3 UR19, UPT, UPT, -UR17, URZ, URZ ;  /* 0x000000ff11137290 */ /* 0x000fe2000fffe1ff */
[----:B------:R-:W-:Y:S01]  /*0da0*/  ISETP.LE.AND P0, PT, RZ, UR22, PT ;  /* 0x00000016ff007c0c */ /* 0x000fe2000bf03270 */
[----:B------:R-:W0:Y:S02]  /*0db0*/  LDCU.U8 UR18, c[0x0][0x549] ;  /* 0x0000a920ff1277ac */ /* 0x000e240008000000 */
[----:B------:R-:W-:-:S04]  /*0dc0*/  UIMAD UR19, UR20, UR19, UR21 ;  /* 0x00000013141372a4 */ /* 0x000fc8000f8e0215 */
[----:B------:R-:W-:-:S04]  /*0dd0*/  UISETP.GT.U32.AND UP1, UPT, UR20, UR19, UPT ;  /* 0x000000131400728c */ /* 0x000fc8000bf24070 */
[----:B------:R-:W-:Y:S02]  /*0de0*/  @!P1 VIADD R2, R2, -UR16 ;  /* 0x8000001002029c36 */ /* 0x000fe40008000000 */
[----:B------:R-:W-:Y:S01]  /*0df0*/  @!P1 VIADD R7, R7, 0x1 ;  /* 0x0000000107079836 */ /* 0x000fe20000000000 */
[----:B------:R-:W-:Y:S02]  /*0e00*/  ISETP.NE.AND P1, PT, RZ, UR6, PT ;  /* 0x00000006ff007c0c */ /* 0x000fe4000bf25270 */
[----:B------:R-:W-:Y:S01]  /*0e10*/  ISETP.GE.U32.AND P2, PT, R2, UR16, PT ;  /* 0x0000001002007c0c */ /* 0x000fe2000bf46070 */
[----:B0-----:R-:W-:Y:S02]  /*0e20*/  UISETP.NE.AND UP0, UPT, UR18, URZ, UPT ;  /* 0x000000ff1200728c */ /* 0x001fe4000bf05270 */
[----:B------:R-:W-:Y:S02]  /*0e30*/  @!UP1 UIADD3 UR19, UPT, UPT, UR19, -UR20, URZ ;  /* 0x8000001413139290 */ /* 0x000fe4000fffe0ff */
[----:B------:R-:W-:-:S02]  /*0e40*/  USEL UR9, UR9, 0x1, !UP0 ;  /* 0x0000000109097887 */ /* 0x000fc4000c000000 */
[----:B------:R-:W-:Y:S02]  /*0e50*/  UISETP.GE.U32.AND UP3, UPT, UR19, UR20, UPT ;  /* 0x000000141300728c */ /* 0x000fe4000bf66070 */
[----:B------:R-:W-:-:S04]  /*0e60*/  UISETP.GE.AND UP0, UPT, UR10, URZ, UPT ;  /* 0x000000ff0a00728c */ /* 0x000fc8000bf06270 */
[----:B------:R-:W-:Y:S01]  /*0e70*/  @P2 VIADD R7, R7, 0x1 ;  /* 0x0000000107072836 */ /* 0x000fe20000000000 */
[----:B------:R-:W-:Y:S02]  /*0e80*/  @!UP1 UIADD3 UR17, UPT, UPT, UR17, 0x1, URZ ;  /* 0x0000000111119890 */ /* 0x000fe4000fffe0ff */
[----:B------:R-:W-:Y:S01]  /*0e90*/  UISETP.NE.AND UP1, UPT, UR11, URZ, UPT ;  /* 0x000000ff0b00728c */ /* 0x000fe2000bf25270 */
[----:B------:R-:W-:Y:S01]  /*0ea0*/  @!P0 IMAD.MOV R7, RZ, RZ, -R7 ;  /* 0x000000ffff078224 */ /* 0x000fe200078e0a07 */
[----:B------:R-:W-:Y:S01]  /*0eb0*/  @!P1 LOP3.LUT R7, RZ, UR16, RZ, 0x33, !PT ;  /* 0x00000010ff079c12 */ /* 0x000fe2000f8e33ff */
[----:B------:R-:W-:Y:S02]  /*0ec0*/  USHF.R.S32.HI UR11, URZ, 0x1f, UR6 ;  /* 0x0000001fff0b7899 */ /* 0x000fe40008011406 */
[----:B------:R-:W-:Y:S01]  /*0ed0*/  @UP3 UIADD3 UR17, UPT, UPT, UR17, 0x1, URZ ;  /* 0x0000000111113890 */ /* 0x000fe2000fffe0ff */
[----:B------:R-:W-:Y:S01]  /*0ee0*/  ISETP.LT.U32.AND P0, PT, R10, R7, PT ;  /* 0x000000070a00720c */ /* 0x000fe20003f01070 */
[----:B------:R-:W-:Y:S01]  /*0ef0*/  USEL UR10, URZ, 0x1, !UP1 ;  /* 0x00000001ff0a7887 */ /* 0x000fe2000c800000 */
[----:B------:R-:W-:Y:S01]  /*0f00*/  SHF.R.S32.HI R29, RZ, 0x1f, R7 ;  /* 0x0000001fff1d7819 */ /* 0x000fe20000011407 */
[----:B------:R-:W-:-:S02]  /*0f10*/  @!UP0 UIADD3 UR17, UPT, UPT, -UR17, URZ, URZ ;  /* 0x000000ff11118290 */ /* 0x000fc4000fffe1ff */
[----:B------:R-:W-:Y:S01]  /*0f20*/  ULOP3.LUT UR10, UR11, UR10, URZ, 0xfc, !UPT ;  /* 0x0000000a0b0a7292 */ /* 0x000fe2000f8efcff */
[----:B------:R-:W-:Y:S01]  /*0f30*/  ISETP.LT.AND.EX P0, PT, R11, R29, PT, P0 ;  /* 0x0000001d0b00720c */ /* 0x000fe20003f01300 */
[----:B------:R-:W-:-:S03]  /*0f40*/  @!UP2 ULOP3.LUT UR17, URZ, UR5, URZ, 0x33, !UPT ;  /* 0x00000005ff11a292 */ /* 0x000fc6000f8e33ff */
        /* <DEDUP_REMOVED lines=25> */
.L_x_83:
[----:B------:R-:W-:Y:S01]  /*10e0*/  IMAD.MOV.U32 R22, RZ, RZ, R10 ;  /* 0x000000ffff167224 */ /* 0x000fe200078e000a */
[----:B------:R-:W-:Y:S01]  /*10f0*/  MOV R18, R7 ;  /* 0x0000000700127202 */ /* 0x000fe20000000f00 */
[----:B------:R-:W-:Y:S01]  /*1100*/  IMAD.MOV.U32 R17, RZ, RZ, R11 ;  /* 0x000000ffff117224 */ /* 0x000fe200078e000b */
[----:B------:R-:W-:Y:S02]  /*1110*/  MOV R16, R29 ;  /* 0x0000001d00107202 */ /* 0x000fe40000000f00 */
[----:B------:R-:W-:Y:S02]  /*1120*/  MOV R14, 0x1140 ;  /* 0x00001140000e7802 */ /* 0x000fe40000000f00 */
[----:B------:R-:W-:Y:S05]  /*1130*/  CALL.REL.NOINC `($__internal_2_$__cuda_sm20_div_s64) ;  /* 0x0000003000947944 */ /* 0x000fea0003c00000 */
[----:B------:R-:W-:Y:S02]  /*1140*/  MOV R34, R10 ;  /* 0x0000000a00227202 */ /* 0x000fe40000000f00 */
[----:B------:R-:W-:Y:S02]  /*1150*/  MOV R35, R11 ;  /* 0x0000000b00237202 */ /* 0x000fe40000000f00 */
.L_x_84:
[----:B------:R-:W-:Y:S05]  /*1160*/  BSYNC.RECONVERGENT B0 ;  /* 0x0000000000007941 */ /* 0x000fea0003800200 */
.L_x_82:
        /* <DEDUP_REMOVED lines=9> */
[----:B0-----:R-:W-:Y:S01]  /*1200*/  IADD3 R2, PT, PT, R2, -0x1, R11 ;  /* 0xffffffff02027810 */ /* 0x001fe20007ffe00b */
[----:B-1----:R-:W-:-:S06]  /*1210*/  VIADD R12, R12, 0xffffffe ;  /* 0x0ffffffe0c0c7836 */ /* 0x002fcc0000000000 */
[----:B------:R-:W0:Y:S02]  /*1220*/  F2I.FTZ.U32.TRUNC.NTZ R13, R12 ;  /* 0x0000000c000d7305 */ /* 0x000e24000021f000 */
[----:B0-----:R-:W-:Y:S02]  /*1230*/  IMAD.MOV R6, RZ, RZ, -R13 ;  /* 0x000000ffff067224 */ /* 0x001fe400078e0a0d */
[----:B------:R-:W-:Y:S02]  /*1240*/  IMAD.MOV.U32 R12, RZ, RZ, RZ ;  /* 0x000000ffff0c7224 */ /* 0x000fe400078e00ff */
[----:B------:R-:W-:Y:S01]  /*1250*/  IMAD R9, R6, R11, RZ ;  /* 0x0000000b06097224 */ /* 0x000fe200078e02ff */
[----:B------:R-:W-:-:S03]  /*1260*/  IABS R6, R2 ;  /* 0x0000000200067213 */ /* 0x000fc60000000000 */
        /* <DEDUP_REMOVED lines=22> */
[----:B------:R-:W-:Y:S01]  /*13d0*/  HFMA2 R10, -RZ, RZ, 0, 0 ;  /* 0x00000000ff0a7431 */ /* 0x000fe200000001ff */
[----:B------:R-:W-:-:S06]  /*13e0*/  ISETP.NE.U32.AND P0, PT, R6, RZ, PT ;  /* 0x000000ff0600720c */ /* 0x000fcc0003f05070 */
[----:B0-----:R-:W0:Y:S02]  /*13f0*/  MUFU.RCP R11, R5 ;  /* 0x00000005000b7308 */ /* 0x001e240000001000 */
[----:B0-----:R-:W-:-:S06]  /*1400*/  VIADD R11, R11, 0xffffffe ;  /* 0x0ffffffe0b0b7836 */ /* 0x001fcc0000000000 */
[----:B------:R-:W0:Y:S02]  /*1410*/  F2I.FTZ.U32.TRUNC.NTZ R11, R11 ;  /* 0x0000000b000b7305 */ /* 0x000e24000021f000 */
[----:B0-----:R-:W-:-:S04]  /*1420*/  IMAD.MOV R3, RZ, RZ, -R11 ;  /* 0x000000ffff037224 */ /* 0x001fc800078e0a0b */
[----:B------:R-:W-:-:S04]  /*1430*/  IMAD R3, R3, R6, RZ ;  /* 0x0000000603037224 */ /* 0x000fc800078e02ff */
[----:B------:R-:W-:Y:S01]  /*1440*/  IMAD.HI.U32 R3, R11, R3, R10 ;  /* 0x000000030b037227 */ /* 0x000fe200078e000a */
[----:B------:R-:W-:-:S05]  /*1450*/  MOV R11, RZ ;  /* 0x000000ff000b7202 */ /* 0x000fca0000000f00 */
        /* <DEDUP_REMOVED lines=10> */
.L_x_86:
[----:B------:R-:W-:Y:S01]  /*1500*/  IMAD.MOV.U32 R22, RZ, RZ, R4 ;  /* 0x000000ffff167224 */ /* 0x000fe200078e0004 */
[----:B------:R-:W-:Y:S01]  /*1510*/  MOV R17, R5 ;  /* 0x0000000500117202 */ /* 0x000fe20000000f00 */
[----:B------:R-:W-:Y:S01]  /*1520*/  IMAD.MOV.U32 R18, RZ, RZ, R6 ;  /* 0x000000ffff127224 */ /* 0x000fe200078e0006 */
[----:B------:R-:W-:Y:S02]  /*1530*/  MOV R14, 0x1550 ;  /* 0x00001550000e7802 */ /* 0x000fe40000000f00 */
[----:B------:R-:W-:Y:S05]  /*1540*/  CALL.REL.NOINC `($__internal_2_$__cuda_sm20_div_s64) ;  /* 0x0000002c00907944 */ /* 0x000fea0003c00000 */
.L_x_87:
[----:B------:R-:W-:Y:S05]  /*1550*/  BSYNC.RECONVERGENT B0 ;  /* 0x0000000000007941 */ /* 0x000fea0003800200 */
.L_x_85:
[----:B------:R-:W0:Y:S01]  /*1560*/  LDC R3, c[0x0][0x434] ;  /* 0x00010d00ff037b82 */ /* 0x000e220000000800 */
[----:B------:R-:W1:Y:S01]  /*1570*/  S2R R19, SR_TID.X ;  /* 0x0000000000137919 */ /* 0x000e620000002100 */
[----:B------:R-:W2:Y:S01]  /*1580*/  LDCU UR17, c[0x0][0x534] ;  /* 0x0000a680ff1177ac */ /* 0x000ea20008000800 */
[----:B------:R-:W-:Y:S01]  /*1590*/  BSSY.RECONVERGENT B0, `(.L_x_88) ;  /* 0x0000043000007945 */ /* 0x000fe20003800200 */
[----:B------:R-:W-:Y:S01]  /*15a0*/  IMAD.MOV.U32 R18, RZ, RZ, -0x800000 ;  /* 0xff800000ff127424 */ /* 0x000fe200078e00ff */
[----:B------:R-:W3:Y:S01]  /*15b0*/  LDCU UR5, c[0x0][0x430] ;  /* 0x00008600ff0577ac */ /* 0x000ee20008000800 */
[----:B------:R-:W-:Y:S01]  /*15c0*/  IMAD.MOV.U32 R24, RZ, RZ, -0x800000 ;  /* 0xff800000ff187424 */ /* 0x000fe200078e00ff */
[----:B------:R-:W-:-:S04]  /*15d0*/  USHF.R.S32.HI UR10, URZ, 0x1f, UR8 ;  /* 0x0000001fff0a7899 */ /* 0x000fc80008011408 */
[----:B------:R-:W-:Y:S01]  /*15e0*/  ULOP3.LUT UR10, UR10, 0x1, URZ, 0xfc, !UPT ;  /* 0x000000010a0a7892 */ /* 0x000fe2000f8efcff */
[----:B0-----:R-:W-:-:S04]  /*15f0*/  IABS R5, R3 ;  /* 0x0000000300057213 */ /* 0x001fc80000000000 */
[----:B------:R-:W0:Y:S01]  /*1600*/  I2F.RP R14, R5 ;  /* 0x00000005000e7306 */ /* 0x000e220000209400 */
[C---:B-1----:R-:W-:Y:S02]  /*1610*/  ISETP.GT.U32.AND P1, PT, R19.reuse, 0x7f, PT ;  /* 0x0000007f1300780c */ /* 0x042fe40003f24070 */
[----:B------:R-:W-:Y:S02]  /*1620*/  LOP3.LUT R25, R19, 0x1f, RZ, 0xc0, !PT ;  /* 0x0000001f13197812 */ /* 0x000fe400078ec0ff */
[----:B------:R-:W-:-:S03]  /*1630*/  SHF.R.U32.HI R21, RZ, 0x5, R19 ;  /* 0x00000005ff157819 */ /* 0x000fc60000011613 */
[----:B0-----:R-:W0:Y:S02]  /*1640*/  MUFU.RCP R12, R14 ;  /* 0x0000000e000c7308 */ /* 0x001e240000001000 */
[----:B0-----:R-:W-:-:S06]  /*1650*/  VIADD R12, R12, 0xffffffe ;  /* 0x0ffffffe0c0c7836 */ /* 0x001fcc0000000000 */
[----:B------:R-:W0:Y:S02]  /*1660*/  F2I.FTZ.U32.TRUNC.NTZ R13, R12 ;  /* 0x0000000c000d7305 */ /* 0x000e24000021f000 */
[--C-:B0-----:R-:W-:Y:S02]  /*1670*/  IMAD.MOV R4, RZ, RZ, -R13.reuse ;  /* 0x000000ffff047224 */ /* 0x101fe400078e0a0d */
[----:B------:R-:W-:Y:S02]  /*1680*/  IMAD.MOV.U32 R12, RZ, RZ, RZ ;  /* 0x000000ffff0c7224 */ /* 0x000fe400078e00ff */
[----:B------:R-:W-:Y:S01]  /*1690*/  IMAD R9, R4, R5, RZ ;  /* 0x0000000504097224 */ /* 0x000fe200078e02ff */
[----:B------:R-:W-:Y:S02]  /*16a0*/  IABS R4, R2 ;  /* 0x0000000200047213 */ /* 0x000fe40000000000 */
[----:B------:R-:W-:Y:S01]  /*16b0*/  LOP3.LUT R2, R2, R3, RZ, 0x3c, !PT ;  /* 0x0000000302027212 */ /* 0x000fe200078e3cff */
[----:B------:R-:W-:Y:S01]  /*16c0*/  IMAD.HI.U32 R9, R13, R9, R12 ;  /* 0x000000090d097227 */ /* 0x000fe200078e000c */
[----:B------:R-:W-:Y:S01]  /*16d0*/  SHF.R.U32.HI R13, RZ, 0x2, R19 ;  /* 0x00000002ff0d7819 */ /* 0x000fe20000011613 */
[----:B------:R-:W0:Y:S01]  /*16e0*/  @!P1 S2R R12, SR_CgaCtaId ;  /* 0x00000000000c9919 */ /* 0x000e220000008800 */
[----:B------:R-:W-:-:S03]  /*16f0*/  ISETP.GE.AND P2, PT, R2, RZ, PT ;  /* 0x000000ff0200720c */ /* 0x000fc60003f46270 */
[----:B------:R-:W-:Y:S01]  /*1700*/  IMAD.HI.U32 R16, R9, R4, RZ ;  /* 0x0000000409107227 */ /* 0x000fe200078e00ff */
[----:B------:R-:W-:-:S03]  /*1710*/  @!P1 SHF.L.U32 R9, R19, 0x2, RZ ;  /* 0x0000000213099819 */ /* 0x000fc600000006ff */
[----:B------:R-:W-:Y:S01]  /*1720*/  IMAD.MOV R14, RZ, RZ, -R16 ;  /* 0x000000ffff0e7224 */ /* 0x000fe200078e0a10 */
[----:B------:R-:W-:-:S03]  /*1730*/  @!P1 LOP3.LUT R9, R9, 0xc, RZ, 0xc0, !PT ;  /* 0x0000000c09099812 */ /* 0x000fc600078ec0ff */
[C---:B------:R-:W-:Y:S02]  /*1740*/  IMAD R14, R5.reuse, R14, R4 ;  /* 0x0000000e050e7224 */ /* 0x040fe400078e0204 */
[----:B------:R-:W1:Y:S03]  /*1750*/  @!P1 S2R R4, SR_CgaCtaId ;  /* 0x0000000000049919 */ /* 0x000e660000008800 */
[----:B------:R-:W-:-:S13]  /*1760*/  ISETP.GT.U32.AND P0, PT, R5, R14, PT ;  /* 0x0000000e0500720c */ /* 0x000fda0003f04070 */
[-C--:B------:R-:W-:Y:S01]  /*1770*/  @!P0 IADD3 R14, PT, PT, R14, -R5.reuse, RZ ;  /* 0x800000050e0e8210 */ /* 0x080fe20007ffe0ff */
[----:B------:R-:W-:Y:S01]  /*1780*/  @!P0 VIADD R16, R16, 0x1 ;  /* 0x0000000110108836 */ /* 0x000fe20000000000 */
[----:B------:R-:W-:Y:S02]  /*1790*/  ISETP.NE.AND P0, PT, R3, RZ, PT ;  /* 0x000000ff0300720c */ /* 0x000fe40003f05270 */
[----:B------:R-:W-:Y:S02]  /*17a0*/  ISETP.GE.U32.AND P3, PT, R14, R5, PT ;  /* 0x000000050e00720c */ /* 0x000fe40003f66070 */
[----:B------:R-:W-:-:S04]  /*17b0*/  @!P1 MOV R5, 0x400 ;  /* 0x0000040000059802 */ /* 0x000fc80000000f00 */
[----:B0-----:R-:W-:-:S05]  /*17c0*/  @!P1 LEA R12, R12, R5, 0x18 ;  /* 0x000000050c0c9211 */ /* 0x001fca00078ec0ff */
[----:B------:R-:W-:Y:S01]  /*17d0*/  @!P1 IMAD R12, R13, 0x14, R12 ;  /* 0x000000140d0c9824 */ /* 0x000fe200078e020c */
[----:B-1----:R-:W-:Y:S01]  /*17e0*/  @!P1 LEA R2, R4, R5, 0x18 ;  /* 0x0000000504029211 */ /* 0x002fe200078ec0ff */
[----:B------:R-:W-:Y:S02]  /*17f0*/  @P3 VIADD R16, R16, 0x1 ;  /* 0x0000000110103836 */ /* 0x000fe40000000000 */
[----:B------:R-:W-:Y:S02]  /*1800*/  @!P1 IMAD.IADD R9, R12, 0x1, R9 ;  /* 0x000000010c099824 */ /* 0x000fe400078e0209 */
[----:B------:R-:W-:Y:S01]  /*1810*/  @!P2 IMAD.MOV R16, RZ, RZ, -R16 ;  /* 0x000000ffff10a224 */ /* 0x000fe200078e0a10 */
[----:B------:R-:W-:Y:S01]  /*1820*/  @!P0 LOP3.LUT R16, RZ, R3, RZ, 0x33, !PT ;  /* 0x00000003ff108212 */ /* 0x000fe200078e33ff */
[----:B------:R-:W-:Y:S01]  /*1830*/  @!P1 IMAD R2, R25, 0x14, R2 ;  /* 0x0000001419029824 */ /* 0x000fe200078e0202 */
[----:B--2---:R-:W-:Y:S01]  /*1840*/  ISETP.GE.AND P0, PT, R13, UR17, PT ;  /* 0x000000110d007c0c */ /* 0x004fe2000bf06270 */
[----:B---3--:R-:W-:-:S02]  /*1850*/  IMAD R3, R3, UR5, RZ ;  /* 0x0000000503037c24 */ /* 0x008fc4000f8e02ff */
[----:B------:R-:W-:Y:S01]  /*1860*/  IMAD R4, R16, UR10, RZ ;  /* 0x0000000a10047c24 */ /* 0x000fe2000f8e02ff */
[----:B------:R-:W0:Y:S01]  /*1870*/  LDCU.64 UR10, c[0x0][0x358] ;  /* 0x00006b00ff0a77ac */ /* 0x000e220008000a00 */
[----:B------:R-:W-:-:S03]  /*1880*/  @!P1 LEA R5, R21, R2, 0x2 ;  /* 0x0000000215059211 */ /* 0x000fc600078e10ff */
[----:B------:R-:W-:-:S05]  /*1890*/  IABS R23, R4 ;  /* 0x0000000400177213 */ /* 0x000fca0000000000 */
[----:B------:R-:W-:Y:S01]  /*18a0*/  VIADD R14, R23, UR4 ;  /* 0x00000004170e7c36 */ /* 0x000fe20008000000 */
[----:B------:R-:W-:Y:S06]  /*18b0*/  @P0 BRA `(.L_x_89) ;  /* 0x0000000000400947 */ /* 0x000fec0003800000 */
[----:B------:R-:W-:Y:S01]  /*18c0*/  UIADD3 UR5, UP0, UPT, UR14, -UR13, URZ ;  /* 0x8000000d0e057290 */ /* 0x000fe2000ff1e0ff */
[----:B------:R-:W-:-:S03]  /*18d0*/  LOP3.LUT R12, R19, 0x3, RZ, 0xc0, !PT ;  /* 0x00000003130c7812 */ /* 0x000fc600078ec0ff */
[----:B------:R-:W-:Y:S02]  /*18e0*/  UIADD3.X UR4, UPT, UPT, UR15, -0x1, URZ, UP0, !UPT ;  /* 0xffffffff0f047890 */ /* 0x000fe400087fe4ff */
[----:B------:R-:W-:-:S04]  /*18f0*/  ISETP.LT.U32.AND P0, PT, R12, UR5, PT ;  /* 0x000000050c007c0c */ /* 0x000fc8000bf01070 */
[----:B------:R-:W-:-:S05]  /*1900*/  IMAD.U32 R2, RZ, RZ, UR4 ;  /* 0x00000004ff027e24 */ /* 0x000fca000f8e00ff */
[----:B------:R-:W-:-:S13]  /*1910*/  ISETP.GT.AND.EX P0, PT, R2, RZ, PT, P0 ;  /* 0x000000ff0200720c */ /* 0x000fda0003f04300 */
[----:B------:R-:W-:Y:S05]  /*1920*/  @!P0 BRA `(.L_x_89) ;  /* 0x0000000000248947 */ /* 0x000fea0003800000 */
[----:B------:R-:W1:Y:S01]  /*1930*/  LDCU.64 UR4, c[0x0][0x428] ;  /* 0x00008500ff0477ac */ /* 0x000e620008000a00 */
[----:B------:R-:W-:Y:S01]  /*1940*/  IADD3 R26, P0, PT, R12, UR13, RZ ;  /* 0x0000000d0c1a7c10 */ /* 0x000fe2000ff1e0ff */
[----:B------:R-:W-:-:S04]  /*1950*/  IMAD R2, R13, UR15, RZ ;  /* 0x0000000f0d027c24 */ /* 0x000fc8000f8e02ff */
[----:B------:R-:W-:Y:S02]  /*1960*/  IMAD.X R27, RZ, RZ, RZ, P0 ;  /* 0x000000ffff1b7224 */ /* 0x000fe400000e06ff */
[----:B------:R-:W-:-:S05]  /*1970*/  IMAD.WIDE.U32 R12, R13, UR14, R26 ;  /* 0x0000000e0d0c7c25 */ /* 0x000fca000f8e001a */
[----:B------:R-:W-:Y:S02]  /*1980*/  IADD3 R2, PT, PT, R13, R2, RZ ;  /* 0x000000020d027210 */ /* 0x000fe40007ffe0ff */
[----:B-1----:R-:W-:-:S04]  /*1990*/  LEA R26, P0, R12, UR4, 0x2 ;  /* 0x000000040c1a7c11 */ /* 0x002fc8000f8010ff */
[----:B------:R-:W-:-:S05]  /*19a0*/  LEA.HI.X R27, R12, UR5, R2, 0x2, P0 ;  /* 0x000000050c1b7c11 */ /* 0x000fca00080f1402 */
[----:B0-----:R1:W5:Y:S04]  /*19b0*/  LDG.E R18, desc[UR10][R26.64] ;  /* 0x0000000a1a127981 */ /* 0x001368000c1e1900 */
.L_x_89:
[----:B0-----:R-:W-:Y:S05]  /*19c0*/  BSYNC.RECONVERGENT B0 ;  /* 0x0000000000007941 */ /* 0x001fea0003800200 */
.L_x_88:
[----:B-----5:R-:W-:Y:S01]  /*19d0*/  @!P1 STS [R9], R18 ;  /* 0x0000001209009388 */ /* 0x020fe20000000800 */
[----:B------:R-:W0:Y:S08]  /*19e0*/  LDC R15, c[0x0][0x3e0] ;  /* 0x0000f800ff0f7b82 */ /* 0x000e300000000800 */
[----:B------:R-:W-:Y:S01]  /*19f0*/  BAR.SYNC.DEFER_BLOCKING 0x0 ;  /* 0x0000000000007b1d */ /* 0x000fe20000010000 */
[----:B------:R-:W-:-:S05]  /*1a00*/  ISETP.NE.AND P5, PT, R4, RZ, PT ;  /* 0x000000ff0400720c */ /* 0x000fca0003fa5270 */
[----:B------:R-:W-:Y:S01]  /*1a10*/  BSSY.RECONVERGENT B1, `(.L_x_90) ;  /* 0x000017b000017945 */ /* 0x000fe20003800200 */
[----:B------:R-:W2:Y:S04]  /*1a20*/  @!P1 LDS R24, [R5] ;  /* 0x0000000005189984 */ /* 0x000ea80000000800 */
[----:B--2---:R-:W2:Y:S02]  /*1a30*/  SHFL.BFLY PT, R13, R24, 0x10, 0x1f ;  /* 0x0e001f00180d7f89 */ /* 0x004ea400000e0000 */
[----:B--2---:R-:W-:-:S05]  /*1a40*/  FMNMX.FTZ R22, R13, R24, !PT ;  /* 0x000000180d167209 */ /* 0x004fca0007810000 */
[----:B------:R-:W2:Y:S02]  /*1a50*/  SHFL.BFLY PT, R13, R22, 0x8, 0x1f ;  /* 0x0d001f00160d7f89 */ /* 0x000ea400000e0000 */
[----:B--2---:R-:W-:-:S05]  /*1a60*/  FMNMX.FTZ R13, R22, R13, !PT ;  /* 0x0000000d160d7209 */ /* 0x004fca0007810000 */
[----:B------:R-:W2:Y:S02]  /*1a70*/  SHFL.BFLY PT, R20, R13, 0x4, 0x1f ;  /* 0x0c801f000d147f89 */ /* 0x000ea400000e0000 */
[----:B--2---:R-:W-:Y:S02]  /*1a80*/  FMNMX.FTZ R20, R13, R20, !PT ;  /* 0x000000140d147209 */ /* 0x004fe40007810000 */
[----:B0-----:R-:W-:-:S03]  /*1a90*/  IABS R13, R15 ;  /* 0x0000000f000d7213 */ /* 0x001fc60000000000 */
[----:B------:R-:W0:Y:S02]  /*1aa0*/  SHFL.BFLY PT, R17, R20, 0x2, 0x1f ;  /* 0x0c401f0014117f89 */ /* 0x000e2400000e0000 */
[----:B0-----:R-:W-:-:S05]  /*1ab0*/  FMNMX.FTZ R17, R20, R17, !PT ;  /* 0x0000001114117209 */ /* 0x001fca0007810000 */
[----:B------:R-:W0:Y:S02]  /*1ac0*/  SHFL.BFLY PT, R2, R17, 0x1, 0x1f ;  /* 0x0c201f0011027f89 */ /* 0x000e2400000e0000 */
[----:B0-----:R-:W-:Y:S02]  /*1ad0*/  FMNMX.FTZ R2, R17, R2, !PT ;  /* 0x0000000211027209 */ /* 0x001fe40007810000 */
[----:B------:R-:W0:Y:S02]  /*1ae0*/  I2F.RP R17, R13 ;  /* 0x0000000d00117306 */ /* 0x000e240000209400 */
[----:B------:R-:W-:-:S04]  /*1af0*/  FSETP.NEU.FTZ.AND P0, PT, R2, -INF , PT ;  /* 0xff8000000200780b */ /* 0x000fc80003f1d000 */
[----:B------:R-:W-:Y:S02]  /*1b00*/  FSEL R9, R2, RZ, P0 ;  /* 0x000000ff02097208 */ /* 0x000fe40000000000 */
[----:B------:R-:W2:Y:S03]  /*1b10*/  I2F.RP R2, R23 ;  /* 0x0000001700027306 */ /* 0x000ea60000209400 */
[----:B------:R-:W-:-:S04]  /*1b20*/  FADD.FTZ R12, -R9, R24 ;  /* 0x00000018090c7221 */ /* 0x000fc80000010100 */
[----:B------:R-:W-:Y:S01]  /*1b30*/  FMUL.FTZ R12, R12, 1.4426950216293334961 ;  /* 0x3fb8aa3b0c0c7820 */ /* 0x000fe20000410000 */
[----:B0-----:R-:W0:Y:S08]  /*1b40*/  MUFU.RCP R32, R17 ;  /* 0x0000001100207308 */ /* 0x001e300000001000 */
[----:B------:R-:W3:Y:S04]  /*1b50*/  MUFU.EX2 R12, R12 ;  /* 0x0000000c000c7308 */ /* 0x000ee80000000800 */
[----:B--2---:R-:W2:Y:S01]  /*1b60*/  MUFU.RCP R30, R2 ;  /* 0x00000002001e7308 */ /* 0x004ea20000001000 */
[----:B0-----:R-:W-:Y:S01]  /*1b70*/  VIADD R32, R32, 0xffffffe ;  /* 0x0ffffffe20207836 */ /* 0x001fe20000000000 */
[----:B---3--:R-:W0:Y:S06]  /*1b80*/  SHFL.BFLY PT, R5, R12, 0x10, 0x1f ;  /* 0x0e001f000c057f89 */ /* 0x008e2c00000e0000 */
[----:B------:R3:W4:Y:S01]  /*1b90*/  F2I.FTZ.U32.TRUNC.NTZ R33, R32 ;  /* 0x0000002000217305 */ /* 0x000722000021f000 */
[----:B--2---:R-:W-:-:S07]  /*1ba0*/  VIADD R30, R30, 0xffffffe ;  /* 0x0ffffffe1e1e7836 */ /* 0x004fce0000000000 */
[----:B------:R-:W2:Y:S01]  /*1bb0*/  F2I.FTZ.U32.TRUNC.NTZ R31, R30 ;  /* 0x0000001e001f7305 */ /* 0x000ea2000021f000 */
[----:B---3--:R-:W-:Y:S02]  /*1bc0*/  HFMA2 R32, -RZ, RZ, 0, 0 ;  /* 0x00000000ff207431 */ /* 0x008fe400000001ff */
[----:B0-----:R-:W-:Y:S01]  /*1bd0*/  FADD.FTZ R5, R12, R5 ;  /* 0x000000050c057221 */ /* 0x001fe20000010000 */
[----:B----4-:R-:W-:Y:S02]  /*1be0*/  IMAD.MOV R12, RZ, RZ, -R33 ;  /* 0x000000ffff0c7224 */ /* 0x010fe400078e0a21 */
[----:B--2---:R-:W-:Y:S02]  /*1bf0*/  IMAD.MOV R2, RZ, RZ, -R31 ;  /* 0x000000ffff027224 */ /* 0x004fe400078e0a1f */
[----:B------:R-:W0:Y:S01]  /*1c00*/  SHFL.BFLY PT, R20, R5, 0x8, 0x1f ;  /* 0x0d001f0005147f89 */ /* 0x000e2200000e0000 */
[----:B------:R-:W-:Y:S02]  /*1c10*/  IMAD R12, R12, R13, RZ ;  /* 0x0000000d0c0c7224 */ /* 0x000fe400078e02ff */
[----:B------:R-:W-:Y:S01]  /*1c20*/  IMAD R17, R2, R23, RZ ;  /* 0x0000001702117224 */ /* 0x000fe200078e02ff */
[----:B------:R-:W-:Y:S01]  /*1c30*/  IABS R2, R4 ;  /* 0x0000000400027213 */ /* 0x000fe20000000000 */
[----:B------:R-:W-:-:S02]  /*1c40*/  IMAD.MOV.U32 R30, RZ, RZ, RZ ;  /* 0x000000ffff1e7224 */ /* 0x000fc400078e00ff */
[----:B------:R-:W-:-:S04]  /*1c50*/  IMAD.HI.U32 R12, R33, R12, R32 ;  /* 0x0000000c210c7227 */ /* 0x000fc800078e0020 */
[----:B------:R-:W-:-:S04]  /*1c60*/  IMAD.HI.U32 R30, R31, R17, R30 ;  /* 0x000000111f1e7227 */ /* 0x000fc800078e001e */
[----:B------:R-:W-:Y:S02]  /*1c70*/  IMAD.MOV R2, RZ, RZ, -R2 ;  /* 0x000000ffff027224 */ /* 0x000fe400078e0a02 */
[----:B0-----:R-:W-:Y:S01]  /*1c80*/  FADD.FTZ R20, R5, R20 ;  /* 0x0000001405147221 */ /* 0x001fe20000010000 */
[----:B------:R-:W-:-:S04]  /*1c90*/  IABS R5, R14 ;  /* 0x0000000e00057213 */ /* 0x000fc80000000000 */
[----:B-1----:R-:W0:Y:S01]  /*1ca0*/  SHFL.BFLY PT, R27, R20, 0x4, 0x1f ;  /* 0x0c801f00141b7f89 */ /* 0x002e2200000e0000 */
[----:B------:R-:W-:-:S04]  /*1cb0*/  IMAD.HI.U32 R12, R12, R5, RZ ;  /* 0x000000050c0c7227 */ /* 0x000fc800078e00ff */
[----:B------:R-:W-:-:S04]  /*1cc0*/  IMAD.HI.U32 R30, R30, R5, RZ ;  /* 0x000000051e1e7227 */ /* 0x000fc800078e00ff */
[----:B------:R-:W-:-:S05]  /*1cd0*/  IMAD R2, R30, R2, R5 ;  /* 0x000000021e027224 */ /* 0x000fca00078e0205 */
[----:B------:R-:W-:Y:S01]  /*1ce0*/  ISETP.GT.U32.AND P1, PT, R23, R2, PT ;  /* 0x000000021700720c */ /* 0x000fe20003f24070 */
[----:B0-----:R-:W-:Y:S01]  /*1cf0*/  FADD.FTZ R27, R20, R27 ;  /* 0x0000001b141b7221 */ /* 0x001fe20000010000 */
[----:B------:R-:W-:-:S11]  /*1d00*/  IMAD.MOV R20, RZ, RZ, -R12 ;  /* 0x000000ffff147224 */ /* 0x000fd600078e0a0c */
[-C--:B------:R-:W-:Y:S01]  /*1d10*/  @!P1 IADD3 R2, PT, PT, R2, -R23.reuse, RZ ;  /* 0x8000001702029210 */ /* 0x080fe20007ffe0ff */
[----:B------:R-:W-:Y:S01]  /*1d20*/  @!P1 VIADD R30, R30, 0x1 ;  /* 0x000000011e1e9836 */ /* 0x000fe20000000000 */
[----:B------:R-:W0:Y:S01]  /*1d30*/  SHFL.BFLY PT, R18, R27, 0x2, 0x1f ;  /* 0x0c401f001b127f89 */ /* 0x000e2200000e0000 */
[C---:B------:R-:W-:Y:S01]  /*1d40*/  IMAD R20, R13.reuse, R20, R5 ;  /* 0x000000140d147224 */ /* 0x040fe200078e0205 */
[-C--:B------:R-:W-:Y:S02]  /*1d50*/  ISETP.GE.U32.AND P2, PT, R2, R23.reuse, PT ;  /* 0x000000170200720c */ /* 0x080fe40003f46070 */
[C---:B------:R-:W-:Y:S02]  /*1d60*/  LOP3.LUT R2, R14.reuse, R23, RZ, 0x3c, !PT ;  /* 0x000000170e027212 */ /* 0x040fe400078e3cff */
[----:B------:R-:W-:Y:S02]  /*1d70*/  ISETP.GT.U32.AND P0, PT, R13, R20, PT ;  /* 0x000000140d00720c */ /* 0x000fe40003f04070 */
[----:B------:R-:W-:-:S02]  /*1d80*/  LOP3.LUT R14, R14, R15, RZ, 0x3c, !PT ;  /* 0x0000000f0e0e7212 */ /* 0x000fc400078e3cff */
[----:B------:R-:W-:-:S05]  /*1d90*/  ISETP.GE.AND P3, PT, R2, RZ, PT ;  /* 0x000000ff0200720c */ /* 0x000fca0003f66270 */
[----:B------:R-:W-:Y:S01]  /*1da0*/  @P2 VIADD R30, R30, 0x1 ;  /* 0x000000011e1e2836 */ /* 0x000fe20000000000 */
[----:B------:R-:W-:-:S03]  /*1db0*/  ISETP.GE.AND P2, PT, R14, RZ, PT ;  /* 0x000000ff0e00720c */ /* 0x000fc60003f46270 */
[----:B------:R-:W-:Y:S01]  /*1dc0*/  @!P0 IMAD.IADD R20, R20, 0x1, -R13 ;  /* 0x0000000114148824 */ /* 0x000fe200078e0a0d */
[----:B------:R-:W-:Y:S02]  /*1dd0*/  @!P0 IADD3 R12, PT, PT, R12, 0x1, RZ ;  /* 0x000000010c0c8810 */ /* 0x000fe40007ffe0ff */
[----:B------:R-:W-:Y:S01]  /*1de0*/  ISETP.NE.AND P0, PT, R15, RZ, PT ;  /* 0x000000ff0f00720c */ /* 0x000fe20003f05270 */
[----:B------:R-:W-:Y:S02]  /*1df0*/  @!P3 IMAD.MOV R30, RZ, RZ, -R30 ;  /* 0x000000ffff1eb224 */ /* 0x000fe400078e0a1e */
[----:B0-----:R-:W-:Y:S01]  /*1e00*/  FADD.FTZ R18, R27, R18 ;  /* 0x000000121b127221 */ /* 0x001fe20000010000 */
[----:B------:R-:W-:Y:S02]  /*1e10*/  ISETP.GE.U32.AND P4, PT, R20, R13, PT ;  /* 0x0000000d1400720c */ /* 0x000fe40003f86070 */
[----:B------:R-:W-:Y:S02]  /*1e20*/  ISETP.NE.AND P3, PT, R16, RZ, PT ;  /* 0x000000ff1000720c */ /* 0x000fe40003f65270 */
[----:B------:R-:W0:Y:S01]  /*1e30*/  SHFL.BFLY PT, R5, R18, 0x1, 0x1f ;  /* 0x0c201f0012057f89 */ /* 0x000e2200000e0000 */
[----:B------:R-:W-:-:S02]  /*1e40*/  @!P5 LOP3.LUT R30, RZ, R23, RZ, 0x33, !PT ;  /* 0x00000017ff1ed212 */ /* 0x000fc400078e33ff */
[----:B------:R-:W-:Y:S01]  /*1e50*/  SHF.R.S32.HI R23, RZ, 0x1f, R4 ;  /* 0x0000001fff177819 */ /* 0x000fe20000011404 */
[----:B------:R-:W-:Y:S01]  /*1e60*/  IMAD R4, R4, R3, RZ ;  /* 0x0000000304047224 */ /* 0x000fe200078e02ff */
[----:B------:R-:W-:-:S04]  /*1e70*/  SHF.R.S32.HI R17, RZ, 0x1f, R30 ;  /* 0x0000001fff117819 */ /* 0x000fc8000001141e */
[----:B------:R-:W-:-:S04]  /*1e80*/  @P4 VIADD R12, R12, 0x1 ;  /* 0x000000010c0c4836 */ /* 0x000fc80000000000 */
[----:B------:R-:W-:Y:S01]  /*1e90*/  IMAD.MOV.U32 R13, RZ, RZ, R12 ;  /* 0x000000ffff0d7224 */ /* 0x000fe200078e000c */
[----:B------:R-:W-:-:S04]  /*1ea0*/  SEL R12, RZ, 0x1, !P3 ;  /* 0x00000001ff0c7807 */ /* 0x000fc80005800000 */
[----:B------:R-:W-:Y:S02]  /*1eb0*/  @!P2 IADD3 R13, PT, PT, -R13, RZ, RZ ;  /* 0x000000ff0d0da210 */ /* 0x000fe40007ffe1ff */
[----:B------:R-:W-:Y:S02]  /*1ec0*/  @!P0 LOP3.LUT R13, RZ, R15, RZ, 0x33, !PT ;  /* 0x0000000fff0d8212 */ /* 0x000fe400078e33ff */
[----:B------:R-:W-:Y:S01]  /*1ed0*/  LOP3.LUT P0, RZ, R19, 0x39f, RZ, 0xc0, !PT ;  /* 0x0000039f13ff7812 */ /* 0x000fe2000780c0ff */
[----:B0-----:R-:W-:Y:S01]  /*1ee0*/  FADD.FTZ R5, R18, R5 ;  /* 0x0000000512057221 */ /* 0x001fe20000010000 */
[----:B------:R-:W-:Y:S02]  /*1ef0*/  ISETP.LT.U32.AND P2, PT, R10, R30, PT ;  /* 0x0000001e0a00720c */ /* 0x000fe40003f41070 */
[----:B------:R-:W-:Y:S01]  /*1f00*/  LOP3.LUT R12, R23, R12, RZ, 0xfc, !PT ;  /* 0x0000000c170c7212 */ /* 0x000fe200078efcff */
[----:B------:R-:W-:Y:S01]  /*1f10*/  IMAD.MOV.U32 R23, RZ, RZ, 0x7f800000 ;  /* 0x7f800000ff177424 */ /* 0x000fe200078e00ff */
[----:B------:R-:W-:-:S02]  /*1f20*/  FSETP.NE.FTZ.AND P1, PT, R5, RZ, PT ;  /* 0x000000ff0500720b */ /* 0x000fc40003f35000 */
[----:B------:R-:W-:Y:S01]  /*1f30*/  ISETP.LT.AND.EX P2, PT, R11, R17, PT, P2 ;  /* 0x000000110b00720c */ /* 0x000fe20003f41320 */
[----:B------:R-:W-:-:S04]  /*1f40*/  IMAD R11, R13, UR9, RZ ;  /* 0x000000090d0b7c24 */ /* 0x000fc8000f8e02ff */
[----:B------:R-:W-:-:S06]  /*1f50*/  IMAD R3, R12, R11, RZ ;  /* 0x0000000b0c037224 */ /* 0x000fcc00078e02ff */
[----:B------:R0:W1:Y:S02]  /*1f60*/  @P1 MUFU.LG2 R2, R5 ;  /* 0x0000000500021308 */ /* 0x0000640000000c00 */
[----:B0-----:R-:W-:Y:S01]  /*1f70*/  SEL R5, R10, R30, P2 ;  /* 0x0000001e0a057207 */ /* 0x001fe20001000000 */
[----:B-1----:R-:W-:Y:S01]  /*1f80*/  @P1 FFMA.FTZ R23, R2, 0.69314718246459960938, R9 ;  /* 0x3f31721802171823 */ /* 0x002fe20000010009 */
[----:B------:R-:W-:Y:S05]  /*1f90*/  @P0 BRA `(.L_x_91) ;  /* 0x0000001000880947 */ /* 0x000fea0003800000 */
        /* <DEDUP_REMOVED lines=28> */
[----:B------:R-:W-:Y:S01]  /*2160*/  MOV R10, RZ ;  /* 0x000000ff000a7202 */ /* 0x000fe20000000f00 */
[----:B------:R-:W-:Y:S01]  /*2170*/  HFMA2 R33, -RZ, RZ, 0, 0 ;  /* 0x00000000ff217431 */ /* 0x000fe200000001ff */
[----:B------:R-:W-:-:S05]  /*2180*/  ISETP.NE.U32.AND P0, PT, R32, RZ, PT ;  /* 0x000000ff2000720c */ /* 0x000fca0003f05070 */
        /* <DEDUP_REMOVED lines=19> */
.L_x_93:
[----:B------:R-:W-:Y:S01]  /*22c0*/  IMAD.MOV.U32 R22, RZ, RZ, R2 ;  /* 0x000000ffff167224 */ /* 0x000fe200078e0002 */
[----:B------:R-:W-:Y:S01]  /*22d0*/  MOV R17, RZ ;  /* 0x000000ff00117202 */ /* 0x000fe20000000f00 */
[----:B------:R-:W-:Y:S01]  /*22e0*/  IMAD.MOV.U32 R18, RZ, RZ, R32 ;  /* 0x000000ffff127224 */ /* 0x000fe200078e0020 */
[----:B------:R-:W-:Y:S02]  /*22f0*/  MOV R14, 0x2310 ;  /* 0x00002310000e7802 */ /* 0x000fe40000000f00 */
[----:B------:R-:W-:Y:S05]  /*2300*/  CALL.REL.NOINC `($__internal_2_$__cuda_sm20_div_s64) ;  /* 0x0000002000207944 */ /* 0x000fea0003c00000 */
[----:B------:R-:W-:Y:S02]  /*2310*/  IADD3 R9, PT, PT, -R10, RZ, RZ ;  /* 0x000000ff0a097210 */ /* 0x000fe40007ffe1ff */
[----:B------:R-:W-:-:S03]  /*2320*/  MOV R33, R11 ;  /* 0x0000000b00217202 */ /* 0x000fc60000000f00 */
[----:B------:R-:W-:Y:S01]  /*2330*/  IMAD R9, R32, R9, R2 ;  /* 0x0000000920097224 */ /* 0x000fe200078e0202 */
[----:B------:R-:W-:-:S07]  /*2340*/  MOV R32, R10 ;  /* 0x0000000a00207202 */ /* 0x000fce0000000f00 */
.L_x_94:
[----:B------:R-:W-:Y:S01]  /*2350*/  IABS R12, UR12 ;  /* 0x0000000c000c7c13 */ /* 0x000fe20008000000 */
[----:B------:R-:W-:Y:S01]  /*2360*/  IMAD R29, R29, R8, RZ ;  /* 0x000000081d1d7224 */ /* 0x000fe200078e02ff */
[----:B------:R-:W-:Y:S01]  /*2370*/  IABS R10, R9 ;  /* 0x00000009000a7213 */ /* 0x000fe20000000000 */
[----:B------:R-:W-:Y:S01]  /*2380*/  BSSY.RECONVERGENT B0, `(.L_x_95) ;  /* 0x000003f000007945 */ /* 0x000fe20003800200 */
[----:B------:R-:W0:Y:S01]  /*2390*/  I2F.U32.RP R13, R12 ;  /* 0x0000000c000d7306 */ /* 0x000e220000209000 */
[----:B------:R-:W-:Y:S01]  /*23a0*/  IABS R2, UR12 ;  /* 0x0000000c00027c13 */ /* 0x000fe20008000000 */
[----:B------:R-:W-:Y:S01]  /*23b0*/  IMAD R29, R7, R0, R29 ;  /* 0x00000000071d7224 */ /* 0x000fe200078e021d */
[----:B------:R-:W-:-:S04]  /*23c0*/  LOP3.LUT R0, R9, UR12, RZ, 0x3c, !PT ;  /* 0x0000000c09007c12 */ /* 0x000fc8000f8e3cff */
[----:B------:R-:W-:Y:S01]  /*23d0*/  ISETP.GE.AND P0, PT, R0, RZ, PT ;  /* 0x000000ff0000720c */ /* 0x000fe20003f06270 */
[----:B0-----:R-:W0:Y:S02]  /*23e0*/  MUFU.RCP R16, R13 ;  /* 0x0000000d00107308 */ /* 0x001e240000001000 */
[----:B0-----:R-:W-:-:S06]  /*23f0*/  IADD3 R16, PT, PT, R16, 0xffffffe, RZ ;  /* 0x0ffffffe10107810 */ /* 0x001fcc0007ffe0ff */
[----:B------:R-:W0:Y:S02]  /*2400*/  F2I.FTZ.U32.TRUNC.NTZ R17, R16 ;  /* 0x0000001000117305 */ /* 0x000e24000021f000 */
[----:B0-----:R-:W-:Y:S01]  /*2410*/  IADD3 R11, PT, PT, RZ, -R17, RZ ;  /* 0x80000011ff0b7210 */ /* 0x001fe20007ffe0ff */
[----:B------:R-:W-:-:S04]  /*2420*/  IMAD.MOV.U32 R16, RZ, RZ, RZ ;  /* 0x000000ffff107224 */ /* 0x000fc800078e00ff */
[----:B------:R-:W-:-:S04]  /*2430*/  IMAD R11, R11, R12, RZ ;  /* 0x0000000c0b0b7224 */ /* 0x000fc800078e02ff */
[----:B------:R-:W-:Y:S01]  /*2440*/  IMAD.HI.U32 R17, R17, R11, R16 ;  /* 0x0000000b11117227 */ /* 0x000fe200078e0010 */
[----:B------:R-:W-:-:S05]  /*2450*/  IADD3 R11, PT, PT, RZ, -R2, RZ ;  /* 0x80000002ff0b7210 */ /* 0x000fca0007ffe0ff */
[----:B------:R-:W-:-:S04]  /*2460*/  IMAD.HI.U32 R2, R17, R10, RZ ;  /* 0x0000000a11027227 */ /* 0x000fc800078e00ff */
[----:B------:R-:W-:Y:S02]  /*2470*/  IMAD R11, R2, R11, R10 ;  /* 0x0000000b020b7224 */ /* 0x000fe400078e020a */
[----:B------:R-:W-:-:S03]  /*2480*/  IMAD.WIDE.U32 R16, R7, R8, RZ ;  /* 0x0000000807107225 */ /* 0x000fc600078e00ff */
[----:B------:R-:W-:-:S13]  /*2490*/  ISETP.GT.U32.AND P1, PT, R12, R11, PT ;  /* 0x0000000b0c00720c */ /* 0x000fda0003f24070 */
[----:B------:R-:W-:Y:S02]  /*24a0*/  @!P1 IMAD.IADD R11, R11, 0x1, -R12 ;  /* 0x000000010b0b9824 */ /* 0x000fe400078e0a0c */
[----:B------:R-:W-:Y:S01]  /*24b0*/  @!P1 VIADD R2, R2, 0x1 ;  /* 0x0000000102029836 */ /* 0x000fe20000000000 */
[----:B------:R-:W-:Y:S02]  /*24c0*/  ISETP.NE.AND P1, PT, RZ, UR12, PT ;  /* 0x0000000cff007c0c */ /* 0x000fe4000bf25270 */
[----:B------:R-:W-:Y:S02]  /*24d0*/  ISETP.GE.U32.AND P2, PT, R11, R12, PT ;  /* 0x0000000c0b00720c */ /* 0x000fe40003f46070 */
[----:B------:R-:W-:Y:S01]  /*24e0*/  IADD3 R11, PT, PT, R17, R29, RZ ;  /* 0x0000001d110b7210 */ /* 0x000fe20007ffe0ff */
[----:B------:R-:W-:-:S04]  /*24f0*/  IMAD.WIDE.U32 R28, R16, R34, RZ ;  /* 0x00000022101c7225 */ /* 0x000fc800078e00ff */
[----:B------:R-:W-:-:S04]  /*2500*/  IMAD R11, R11, R34, RZ ;  /* 0x000000220b0b7224 */ /* 0x000fc800078e02ff */
[----:B------:R-:W-:Y:S02]  /*2510*/  IMAD R11, R35, R16, R11 ;  /* 0x00000010230b7224 */ /* 0x000fe400078e020b */
[----:B------:R-:W-:Y:S02]  /*2520*/  @P2 IADD3 R2, PT, PT, R2, 0x1, RZ ;  /* 0x0000000102022810 */ /* 0x000fe40007ffe0ff */
[----:B------:R-:W-:Y:S02]  /*2530*/  IMAD.IADD R16, R29, 0x1, R11 ;  /* 0x000000011d107824 */ /* 0x000fe400078e020b */
[----:B------:R-:W-:Y:S02]  /*2540*/  @!P0 IADD3 R2, PT, PT, -R2, RZ, RZ ;  /* 0x000000ff02028210 */ /* 0x000fe40007ffe1ff */
[----:B------:R-:W-:Y:S02]  /*2550*/  @!P1 LOP3.LUT R2, RZ, UR12, RZ, 0x33, !PT ;  /* 0x0000000cff029c12 */ /* 0x000fe4000f8e33ff */
[----:B------:R-:W-:-:S04]  /*2560*/  LOP3.LUT R0, R33, R16, RZ, 0xfc, !PT ;  /* 0x0000001021007212 */ /* 0x000fc800078efcff */
[----:B------:R-:W-:Y:S01]  /*2570*/  ISETP.NE.U32.AND P0, PT, R0, RZ, PT ;  /* 0x000000ff0000720c */ /* 0x000fe20003f05070 */
[----:B------:R-:W-:-:S04]  /*2580*/  IMAD.MOV R0, RZ, RZ, -R2 ;  /* 0x000000ffff007224 */ /* 0x000fc800078e0a02 */
[----:B------:R-:W-:-:S08]  /*2590*/  IMAD R0, R0, UR12, R9 ;  /* 0x0000000c00007c24 */ /* 0x000fd0000f8e0209 */
        /* <DEDUP_REMOVED lines=22> */
.L_x_96:
[----:B------:R-:W-:Y:S01]  /*2700*/  IMAD.MOV.U32 R22, RZ, RZ, R32 ;  /* 0x000000ffff167224 */ /* 0x000fe200078e0020 */
[----:B------:R-:W-:Y:S01]  /*2710*/  MOV R17, R33 ;  /* 0x0000002100117202 */ /* 0x000fe20000000f00 */
[----:B------:R-:W-:Y:S01]  /*2720*/  IMAD.MOV.U32 R18, RZ, RZ, R28 ;  /* 0x000000ffff127224 */ /* 0x000fe200078e001c */
[----:B------:R-:W-:Y:S02]  /*2730*/  MOV R14, 0x2750 ;  /* 0x00002750000e7802 */ /* 0x000fe40000000f00 */
[----:B------:R-:W-:Y:S05]  /*2740*/  CALL.REL.NOINC `($__internal_2_$__cuda_sm20_div_s64) ;  /* 0x0000001c00107944 */ /* 0x000fea0003c00000 */
[----:B------:R-:W-:-:S05]  /*2750*/  IADD3 R29, PT, PT, -R10, RZ, RZ ;  /* 0x000000ff0a1d7210 */ /* 0x000fca0007ffe1ff */
[----:B------:R-:W-:Y:S02]  /*2760*/  IMAD R29, R29, R28, R32 ;  /* 0x0000001c1d1d7224 */ /* 0x000fe400078e0220 */
.L_x_97:
[----:B------:R-:W-:Y:S05]  /*2770*/  BSYNC.RECONVERGENT B0 ;  /* 0x0000000000007941 */ /* 0x000fea0003800200 */
.L_x_95:
[----:B------:R-:W-:Y:S01]  /*2780*/  IABS R17, R8 ;  /* 0x0000000800117213 */ /* 0x000fe20000000000 */
[----:B------:R-:W0:Y:S01]  /*2790*/  LDCU.U8 UR15, c[0x0][0x549] ;  /* 0x0000a920ff0f77ac */ /* 0x000e220008000000 */
[----:B------:R-:W-:Y:S02]  /*27a0*/  IABS R14, R6 ;  /* 0x00000006000e7213 */ /* 0x000fe40000000000 */
[----:B------:R-:W1:Y:S01]  /*27b0*/  I2F.U32.RP R9, R17 ;  /* 0x0000001100097306 */ /* 0x000e620000209000 */
[----:B------:R-:W-:Y:S01]  /*27c0*/  IABS R12, R15 ;  /* 0x0000000f000c7213 */ /* 0x000fe20000000000 */
[----:B------:R-:W2:Y:S01]  /*27d0*/  LDCU.64 UR4, c[0x0][0x430] ;  /* 0x00008600ff0477ac */ /* 0x000ea20008000a00 */
[----:B------:R-:W-:Y:S02]  /*27e0*/  IABS R16, R7 ;  /* 0x0000000700107213 */ /* 0x000fe40000000000 */
[----:B------:R-:W-:Y:S02]  /*27f0*/  IABS R13, R5 ;  /* 0x00000005000d7213 */ /* 0x000fe40000000000 */
[-C--:B------:R-:W-:Y:S01]  /*2800*/  IABS R35, R8.reuse ;  /* 0x0000000800237213 */ /* 0x080fe20000000000 */
[----:B------:R-:W3:Y:S01]  /*2810*/  I2F.U32.RP R18, R14 ;  /* 0x0000000e00127306 */ /* 0x000ee20000209000 */
[----:B------:R-:W-:-:S02]  /*2820*/  LOP3.LUT R22, R29, R8, RZ, 0x3c, !PT ;  /* 0x000000081d167212 */ /* 0x000fc400078e3cff */
[----:B------:R-:W-:Y:S01]  /*2830*/  ISETP.NE.AND P5, PT, R8, RZ, PT ;  /* 0x000000ff0800720c */ /* 0x000fe20003fa5270 */
[----:B------:R-:W-:Y:S01]  /*2840*/  IMAD.MOV R35, RZ, RZ, -R35 ;  /* 0x000000ffff237224 */ /* 0x000fe200078e0a23 */
[----:B------:R-:W-:Y:S02]  /*2850*/  ISETP.GE.AND P2, PT, R22, RZ, PT ;  /* 0x000000ff1600720c */ /* 0x000fe40003f46270 */
[----:B------:R-:W-:Y:S01]  /*2860*/  IABS R22, R7 ;  /* 0x0000000700167213 */ /* 0x000fe20000000000 */
[----:B-1----:R-:W1:Y:S01]  /*2870*/  MUFU.RCP R9, R9 ;  /* 0x0000000900097308 */ /* 0x002e620000001000 */
[----:B0-----:R-:W-:-:S03]  /*2880*/  UISETP.NE.AND UP0, UPT, UR15, URZ, UPT ;  /* 0x000000ff0f00728c */ /* 0x001fc6000bf05270 */
[----:B------:R-:W-:Y:S01]  /*2890*/  IMAD.MOV R22, RZ, RZ, -R22 ;  /* 0x000000ffff167224 */ /* 0x000fe200078e0a16 */
[----:B--2---:R-:W-:Y:S02]  /*28a0*/  USEL UR15, UR4, 0x1, UP0 ;  /* 0x00000001040f7887 */ /* 0x004fe40008000000 */
[----:B------:R-:W-:Y:S01]  /*28b0*/  UIMAD UR4, UR5, UR4, URZ ;  /* 0x00000004050472a4 */ /* 0x000fe2000f8e02ff */
[----:B---3--:R-:W0:Y:S01]  /*28c0*/  MUFU.RCP R36, R18 ;  /* 0x0000001200247308 */ /* 0x008e220000001000 */
[----:B------:R-:W-:Y:S02]  /*28d0*/  USHF.R.S32.HI UR17, URZ, 0x1f, UR15 ;  /* 0x0000001fff117899 */ /* 0x000fe4000801140f */
[----:B------:R-:W-:-:S05]  /*28e0*/  UIMAD UR5, UR15, UR5, URZ ;  /* 0x000000050f0572a4 */ /* 0x000fca000f8e02ff */
[----:B------:R-:W-:Y:S01]  /*28f0*/  I2F.U32.RP R11, R12 ;  /* 0x0000000c000b7306 */ /* 0x000fe20000209000 */
[----:B-1----:R-:W-:-:S07]  /*2900*/  VIADD R26, R9, 0xffffffe ;  /* 0x0ffffffe091a7836 */ /* 0x002fce0000000000 */
[----:B------:R-:W1:Y:S01]  /*2910*/  F2I.FTZ.U32.TRUNC.NTZ R27, R26 ;  /* 0x0000001a001b7305 */ /* 0x000e62000021f000 */
[----:B0-----:R-:W-:-:S07]  /*2920*/  VIADD R36, R36, 0xffffffe ;  /* 0x0ffffffe24247836 */ /* 0x001fce0000000000 */
[----:B------:R-:W0:Y:S01]  /*2930*/  F2I.FTZ.U32.TRUNC.NTZ R37, R36 ;  /* 0x0000002400257305 */ /* 0x000e22000021f000 */
[----:B-1----:R-:W-:-:S07]  /*2940*/  IMAD.MOV R18, RZ, RZ, -R27 ;  /* 0x000000ffff127224 */ /* 0x002fce00078e0a1b */
[----:B------:R-:W1:Y:S01]  /*2950*/  MUFU.RCP R30, R11 ;  /* 0x0000000b001e7308 */ /* 0x000e620000001000 */
[----:B------:R-:W-:Y:S02]  /*2960*/  IMAD.MOV.U32 R26, RZ, RZ, RZ ;  /* 0x000000ffff1a7224 */ /* 0x000fe400078e00ff */
[----:B0-----:R-:W-:-:S05]  /*2970*/  IMAD.MOV R33, RZ, RZ, -R37 ;  /* 0x000000ffff217224 */ /* 0x001fca00078e0a25 */
[----:B------:R-:W0:Y:S01]  /*2980*/  I2F.U32.RP R32, R16 ;  /* 0x0000001000207306 */ /* 0x000e220000209000 */
[----:B------:R-:W-:Y:S02]  /*2990*/  HFMA2 R36, -RZ, RZ, 0, 0 ;  /* 0x00000000ff247431 */ /* 0x000fe400000001ff */
[----:B------:R-:W-:-:S04]  /*29a0*/  IMAD R33, R33, R14, RZ ;  /* 0x0000000e21217224 */ /* 0x000fc800078e02ff */
[----:B------:R-:W-:Y:S01]  /*29b0*/  IMAD.HI.U32 R33, R37, R33, R36 ;  /* 0x0000002125217227 */ /* 0x000fe200078e0024 */
[----:B------:R-:W-:Y:S01]  /*29c0*/  I2F.U32.RP R9, R13 ;  /* 0x0000000d00097306 */ /* 0x000fe20000209000 */
[----:B-1----:R-:W-:Y:S02]  /*29d0*/  IADD3 R30, PT, PT, R30, 0xffffffe, RZ ;  /* 0x0ffffffe1e1e7810 */ /* 0x002fe40007ffe0ff */
[----:B------:R-:W-:Y:S01]  /*29e0*/  IMAD R11, R18, R17, RZ ;  /* 0x00000011120b7224 */ /* 0x000fe200078e02ff */
[----:B------:R-:W-:-:S03]  /*29f0*/  IABS R18, R10 ;  /* 0x0000000a00127213 */ /* 0x000fc60000000000 */
[----:B------:R-:W-:Y:S01]  /*2a00*/  IMAD.HI.U32 R11, R27, R11, R26 ;  /* 0x0000000b1b0b7227 */ /* 0x000fe200078e001a */
[----:B------:R-:W-:Y:S01]  /*2a10*/  IABS R26, R29 ;  /* 0x0000001d001a7213 */ /* 0x000fe20000000000 */
[----:B------:R-:W1:Y:S01]  /*2a20*/  F2I.FTZ.U32.TRUNC.NTZ R31, R30 ;  /* 0x0000001e001f7305 */ /* 0x000e62000021f000 */
[----:B------:R-:W-:Y:S01]  /*2a30*/  IABS R27, R6 ;  /* 0x00000006001b7213 */ /* 0x000fe20000000000 */
[----:B------:R-:W-:-:S04]  /*2a40*/  IMAD.HI.U32 R20, R33, R18, RZ ;  /* 0x0000001221147227 */ /* 0x000fc800078e00ff */
[----:B------:R-:W-:Y:S02]  /*2a50*/  IMAD.HI.U32 R28, R11, R26, RZ ;  /* 0x0000001a0b1c7227 */ /* 0x000fe400078e00ff */
[----:B0-----:R-:W0:Y:S02]  /*2a60*/  MUFU.RCP R32, R32 ;  /* 0x0000002000207308 */ /* 0x001e240000001000 */
[----:B------:R-:W-:Y:S02]  /*2a70*/  IMAD.MOV R27, RZ, RZ, -R27 ;  /* 0x000000ffff1b7224 */ /* 0x000fe400078e0a1b */
[----:B------:R-:W-:Y:S02]  /*2a80*/  IMAD R26, R28, R35, R26 ;  /* 0x000000231c1a7224 */ /* 0x000fe400078e021a */
[----:B------:R-:W-:Y:S01]  /*2a90*/  IMAD R27, R20, R27, R18 ;  /* 0x0000001b141b7224 */ /* 0x000fe200078e0212 */
[----:B-1----:R-:W-:Y:S01]  /*2aa0*/  IADD3 R11, PT, PT, RZ, -R31, RZ ;  /* 0x8000001fff0b7210 */ /* 0x002fe20007ffe0ff */
[----:B------:R-:W1:Y:S01]  /*2ab0*/  MUFU.RCP R9, R9 ;  /* 0x0000000900097308 */ /* 0x000e620000001000 */
[----:B------:R-:W-:Y:S01]  /*2ac0*/  ISETP.GT.U32.AND P3, PT, R17, R26, PT ;  /* 0x0000001a1100720c */ /* 0x000fe20003f64070 */
[----:B------:R-:W-:Y:S01]  /*2ad0*/  IMAD.MOV.U32 R30, RZ, RZ, RZ ;  /* 0x000000ffff1e7224 */ /* 0x000fe200078e00ff */
[----:B------:R-:W-:Y:S01]  /*2ae0*/  ISETP.GT.U32.AND P1, PT, R14, R27, PT ;  /* 0x0000001b0e00720c */ /* 0x000fe20003f24070 */
[----:B------:R-:W-:Y:S01]  /*2af0*/  IMAD R18, R11, R12, RZ ;  /* 0x0000000c0b127224 */ /* 0x000fe200078e02ff */
[----:B------:R-:W-:-:S03]  /*2b00*/  IABS R11, R2 ;  /* 0x00000002000b7213 */ /* 0x000fc60000000000 */
[----:B------:R-:W-:-:S04]  /*2b10*/  IMAD.HI.U32 R18, R31, R18, R30 ;  /* 0x000000121f127227 */ /* 0x000fc800078e001e */
[----:B0-----:R-:W-:Y:S02]  /*2b20*/  VIADD R32, R32, 0xffffffe ;  /* 0x0ffffffe20207836 */ /* 0x001fe40000000000 */
[----:B------:R-:W-:Y:S01]  /*2b30*/  @!P3 IMAD.IADD R26, R26, 0x1, -R17 ;  /* 0x000000011a1ab824 */ /* 0x000fe200078e0a11 */
[----:B------:R-:W-:Y:S01]  /*2b40*/  @!P3 IADD3 R28, PT, PT, R28, 0x1, RZ ;  /* 0x000000011c1cb810 */ /* 0x000fe20007ffe0ff */
[----:B------:R0:W2:Y:S01]  /*2b50*/  F2I.FTZ.U32.TRUNC.NTZ R33, R32 ;  /* 0x0000002000217305 */ /* 0x0000a2000021f000 */
[----:B------:R-:W-:Y:S01]  /*2b60*/  @!P1 IADD3 R27, PT, PT, R27, -R14, RZ ;  /* 0x8000000e1b1b9210 */ /* 0x000fe20007ffe0ff */
[----:B------:R-:W-:Y:S01]  /*2b70*/  IMAD.HI.U32 R18, R18, R11, RZ ;  /* 0x0000000b12127227 */ /* 0x000fe200078e00ff */
[----:B-1----:R-:W-:Y:S02]  /*2b80*/  IADD3 R30, PT, PT, R9, 0xffffffe, RZ ;  /* 0x0ffffffe091e7810 */ /* 0x002fe40007ffe0ff */
[----:B------:R-:W-:Y:S01]  /*2b90*/  ISETP.GE.U32.AND P6, PT, R26, R17, PT ;  /* 0x000000111a00720c */ /* 0x000fe20003fc6070 */
[----:B------:R-:W-:Y:S01]  /*2ba0*/  @!P1 VIADD R20, R20, 0x1 ;  /* 0x0000000114149836 */ /* 0x000fe20000000000 */
[----:B------:R-:W-:Y:S01]  /*2bb0*/  LOP3.LUT R17, R10, R6, RZ, 0x3c, !PT ;  /* 0x000000060a117212 */ /* 0x000fe200078e3cff */
[----:B------:R1:W3:Y:S01]  /*2bc0*/  F2I.FTZ.U32.TRUNC.NTZ R31, R30 ;  /* 0x0000001e001f7305 */ /* 0x0002e2000021f000 */
[----:B------:R-:W-:-:S02]  /*2bd0*/  ISETP.GE.U32.AND P4, PT, R27, R14, PT ;  /* 0x0000000e1b00720c */ /* 0x000fc40003f86070 */
[----:B------:R-:W-:Y:S02]  /*2be0*/  IABS R9, R15 ;  /* 0x0000000f00097213 */ /* 0x000fe40000000000 */
[----:B------:R-:W-:Y:S02]  /*2bf0*/  ISETP.GE.AND P0, PT, R17, RZ, PT ;  /* 0x000000ff1100720c */ /* 0x000fe40003f06270 */
[----:B------:R-:W-:Y:S01]  /*2c00*/  ISETP.NE.AND P3, PT, R6, RZ, PT ;  /* 0x000000ff0600720c */ /* 0x000fe20003f65270 */
[----:B------:R-:W-:Y:S01]  /*2c10*/  IMAD.MOV R9, RZ, RZ, -R9 ;  /* 0x000000ffff097224 */ /* 0x000fe200078e0a09 */
[----:B0-----:R-:W-:Y:S01]  /*2c20*/  MOV R32, RZ ;  /* 0x000000ff00207202 */ /* 0x001fe20000000f00 */
[----:B--2---:R-:W-:Y:S02]  /*2c30*/  IMAD.MOV R14, RZ, RZ, -R33 ;  /* 0x000000ffff0e7224 */ /* 0x004fe400078e0a21 */
[----:B------:R-:W-:Y:S02]  /*2c40*/  @P6 VIADD R28, R28, 0x1 ;  /* 0x000000011c1c6836 */ /* 0x000fe40000000000 */
[----:B------:R-:W-:-:S02]  /*2c50*/  IMAD R11, R18, R9, R11 ;  /* 0x00000009120b7224 */ /* 0x000fc400078e020b */
[----:B-1----:R-:W-:Y:S02]  /*2c60*/  HFMA2 R30, -RZ, RZ, 0, 0 ;  /* 0x00000000ff1e7431 */ /* 0x002fe400000001ff */
[----:B---3--:R-:W-:Y:S02]  /*2c70*/  IMAD.MOV R9, RZ, RZ, -R31 ;  /* 0x000000ffff097224 */ /* 0x008fe400078e0a1f */
[----:B------:R-:W-:Y:S01]  /*2c80*/  @P4 VIADD R20, R20, 0x1 ;  /* 0x0000000114144836 */ /* 0x000fe20000000000 */
[----:B------:R-:W-:Y:S01]  /*2c90*/  ISETP.GT.U32.AND P1, PT, R12, R11, PT ;  /* 0x0000000b0c00720c */ /* 0x000fe20003f24070 */
[----:B------:R-:W-:Y:S02]  /*2ca0*/  IMAD R17, R14, R16, RZ ;  /* 0x000000100e117224 */ /* 0x000fe400078e02ff */
[----:B------:R-:W-:Y:S01]  /*2cb0*/  @!P2 IMAD.MOV R28, RZ, RZ, -R28 ;  /* 0x000000ffff1ca224 */ /* 0x000fe200078e0a1c */
[----:B------:R-:W-:Y:S01]  /*2cc0*/  @!P5 LOP3.LUT R28, RZ, R8, RZ, 0x33, !PT ;  /* 0x00000008ff1cd212 */ /* 0x000fe200078e33ff */
[----:B------:R-:W-:Y:S01]  /*2cd0*/  IMAD R9, R9, R13, RZ ;  /* 0x0000000d09097224 */ /* 0x000fe200078e02ff */
[----:B------:R-:W-:Y:S01]  /*2ce0*/  ISETP.NE.AND P2, PT, R15, RZ, PT ;  /* 0x000000ff0f00720c */ /* 0x000fe20003f45270 */
[----:B------:R-:W-:Y:S01]  /*2cf0*/  @!P0 IMAD.MOV R20, RZ, RZ, -R20 ;  /* 0x000000ffff148224 */ /* 0x000fe200078e0a14 */
[----:B------:R-:W-:Y:S01]  /*2d00*/  @!P3 LOP3.LUT R20, RZ, R6, RZ, 0x33, !PT ;  /* 0x00000006ff14b212 */ /* 0x000fe200078e33ff */
[----:B------:R-:W-:Y:S01]  /*2d10*/  IMAD.HI.U32 R17, R33, R17, R32 ;  /* 0x0000001121117227 */ /* 0x000fe200078e0020 */
[----:B------:R-:W-:-:S02]  /*2d20*/  IABS R26, R28 ;  /* 0x0000001c001a7213 */ /* 0x000fc40000000000 */
[----:B------:R-:W-:Y:S01]  /*2d30*/  IABS R14, R20 ;  /* 0x00000014000e7213 */ /* 0x000fe20000000000 */
[----:B------:R-:W-:Y:S01]  /*2d40*/  IMAD.HI.U32 R30, R31, R9, R30 ;  /* 0x000000091f1e7227 */ /* 0x000fe200078e001e */
[----:B------:R-:W-:Y:S02]  /*2d50*/  IABS R9, R5 ;  /* 0x0000000500097213 */ /* 0x000fe40000000000 */
[----:B------:R-:W-:Y:S01]  /*2d60*/  ISETP.NE.AND P5, PT, R7, RZ, PT ;  /* 0x000000ff0700720c */ /* 0x000fe20003fa5270 */
[----:B------:R-:W-:Y:S01]  /*2d70*/  IMAD.HI.U32 R17, R17, R26, RZ ;  /* 0x0000001a11117227 */ /* 0x000fe200078e00ff */
[----:B------:R-:W-:-:S03]  /*2d80*/  IADD3 R9, PT, PT, RZ, -R9, RZ ;  /* 0x80000009ff097210 */ /* 0x000fc60007ffe0ff */
[----:B------:R-:W-:-:S04]  /*2d90*/  IMAD.HI.U32 R30, R30, R14, RZ ;  /* 0x0000000e1e1e7227 */ /* 0x000fc800078e00ff */
[----:B------:R-:W-:Y:S02]  /*2da0*/  IMAD R27, R17, R22, R26 ;  /* 0x00000016111b7224 */ /* 0x000fe400078e021a */
[----:B------:R-:W-:Y:S02]  /*2db0*/  @!P1 IMAD.IADD R11, R11, 0x1, -R12 ;  /* 0x000000010b0b9824 */ /* 0x000fe400078e0a0c */
[----:B------:R-:W-:Y:S01]  /*2dc0*/  IMAD R14, R30, R9, R14 ;  /* 0x000000091e0e7224 */ /* 0x000fe200078e020e */
[----:B------:R-:W-:Y:S01]  /*2dd0*/  ISETP.GT.U32.AND P3, PT, R16, R27, PT ;  /* 0x0000001b1000720c */ /* 0x000fe20003f64070 */
[----:B------:R-:W-:Y:S01]  /*2de0*/  @!P1 VIADD R18, R18, 0x1 ;  /* 0x0000000112129836 */ /* 0x000fe20000000000 */
[----:B------:R-:W-:Y:S01]  /*2df0*/  ISETP.GE.U32.AND P4, PT, R11, R12, PT ;  /* 0x0000000c0b00720c */ /* 0x000fe20003f86070 */
[----:B------:R-:W-:Y:S01]  /*2e00*/  IMAD.MOV R9, RZ, RZ, -R28 ;  /* 0x000000ffff097224 */ /* 0x000fe200078e0a1c */
[----:B------:R-:W-:Y:S02]  /*2e10*/  ISETP.GT.U32.AND P1, PT, R13, R14, PT ;  /* 0x0000000e0d00720c */ /* 0x000fe40003f24070 */
[----:B------:R-:W-:Y:S01]  /*2e20*/  LOP3.LUT R11, R2, R15, RZ, 0x3c, !PT ;  /* 0x0000000f020b7212 */ /* 0x000fe200078e3cff */
[----:B------:R-:W-:Y:S01]  /*2e30*/  IMAD R9, R8, R9, R29 ;  /* 0x0000000908097224 */ /* 0x000fe200078e021d */
[----:B------:R-:W-:-:S02]  /*2e40*/  LOP3.LUT R8, R20, R5, RZ, 0x3c, !PT ;  /* 0x0000000514087212 */ /* 0x000fc400078e3cff */
[----:B------:R-:W-:Y:S02]  /*2e50*/  ISETP.GE.AND P0, PT, R11, RZ, PT ;  /* 0x000000ff0b00720c */ /* 0x000fe40003f06270 */
[----:B------:R-:W-:Y:S01]  /*2e60*/  LOP3.LUT R11, R28, R7, RZ, 0x3c, !PT ;  /* 0x000000071c0b7212 */ /* 0x000fe200078e3cff */
[----:B------:R-:W-:Y:S01]  /*2e70*/  @!P3 IMAD.IADD R27, R27, 0x1, -R16 ;  /* 0x000000011b1bb824 */ /* 0x000fe200078e0a10 */
[----:B------:R-:W-:Y:S02]  /*2e80*/  @!P3 IADD3 R17, PT, PT, R17, 0x1, RZ ;  /* 0x000000011111b810 */ /* 0x000fe40007ffe0ff */
[----:B------:R-:W-:Y:S01]  /*2e90*/  @P4 IADD3 R18, PT, PT, R18, 0x1, RZ ;  /* 0x0000000112124810 */ /* 0x000fe20007ffe0ff */
[----:B------:R-:W-:Y:S01]  /*2ea0*/  @!P1 IMAD.IADD R14, R14, 0x1, -R13 ;  /* 0x000000010e0e9824 */ /* 0x000fe200078e0a0d */
[----:B------:R-:W-:Y:S01]  /*2eb0*/  ISETP.GE.U32.AND P6, PT, R27, R16, PT ;  /* 0x000000101b00720c */ /* 0x000fe20003fc6070 */
[----:B------:R-:W-:Y:S01]  /*2ec0*/  @!P1 VIADD R30, R30, 0x1 ;  /* 0x000000011e1e9836 */ /* 0x000fe20000000000 */
[----:B------:R-:W-:-:S02]  /*2ed0*/  ISETP.NE.AND P1, PT, R5, RZ, PT ;  /* 0x000000ff0500720c */ /* 0x000fc40003f25270 */
[----:B------:R-:W-:Y:S02]  /*2ee0*/  ISETP.GE.U32.AND P4, PT, R14, R13, PT ;  /* 0x0000000d0e00720c */ /* 0x000fe40003f86070 */
[----:B------:R-:W-:Y:S02]  /*2ef0*/  @!P0 IADD3 R18, PT, PT, -R18, RZ, RZ ;  /* 0x000000ff12128210 */ /* 0x000fe40007ffe1ff */
[----:B------:R-:W-:Y:S02]  /*2f00*/  @!P2 LOP3.LUT R18, RZ, R15, RZ, 0x33, !PT ;  /* 0x0000000fff12a212 */ /* 0x000fe400078e33ff */
[----:B------:R-:W-:Y:S02]  /*2f10*/  ISETP.GE.AND P2, PT, R11, RZ, PT ;  /* 0x000000ff0b00720c */ /* 0x000fe40003f46270 */
[----:B------:R-:W-:Y:S01]  /*2f20*/  ISETP.GE.AND P0, PT, R8, RZ, PT ;  /* 0x000000ff0800720c */ /* 0x000fe20003f06270 */
[----:B------:R-:W-:Y:S01]  /*2f30*/  IMAD.WIDE R12, R18, UR9, RZ ;  /* 0x00000009120c7c25 */ /* 0x000fe2000f8e02ff */
[----:B------:R-:W-:-:S03]  /*2f40*/  IADD3 R11, PT, PT, -R20, RZ, RZ ;  /* 0x000000ff140b7210 */ /* 0x000fc60007ffe1ff */
[----:B------:R-:W-:Y:S01]  /*2f50*/  @P6 VIADD R17, R17, 0x1 ;  /* 0x0000000111116836 */ /* 0x000fe20000000000 */
[----:B------:R-:W-:Y:S01]  /*2f60*/  @P4 IADD3 R30, PT, PT, R30, 0x1, RZ ;  /* 0x000000011e1e4810 */ /* 0x000fe20007ffe0ff */
[----:B------:R-:W-:Y:S02]  /*2f70*/  IMAD.MOV R18, RZ, RZ, -R18 ;  /* 0x000000ffff127224 */ /* 0x000fe400078e0a12 */
[----:B------:R-:W-:Y:S01]  /*2f80*/  IMAD.WIDE.U32 R12, R0, UR15, R12 ;  /* 0x0000000f000c7c25 */ /* 0x000fe2000f8e000c */
[----:B------:R-:W-:-:S03]  /*2f90*/  UIMAD UR15, UR8, UR15, URZ ;  /* 0x0000000f080f72a4 */ /* 0x000fc6000f8e02ff */
[----:B------:R-:W-:Y:S01]  /*2fa0*/  @!P2 IMAD.MOV R17, RZ, RZ, -R17 ;  /* 0x000000ffff11a224 */ /* 0x000fe200078e0a11 */
[----:B------:R-:W-:Y:S01]  /*2fb0*/  @!P5 LOP3.LUT R17, RZ, R7, RZ, 0x33, !PT ;  /* 0x00000007ff11d212 */ /* 0x000fe200078e33ff */
[----:B------:R-:W-:Y:S01]  /*2fc0*/  @!P0 IMAD.MOV R30, RZ, RZ, -R30 ;  /* 0x000000ffff1e8224 */ /* 0x000fe200078e0a1e */
[----:B------:R-:W-:Y:S01]  /*2fd0*/  @!P1 LOP3.LUT R30, RZ, R5, RZ, 0x33, !PT ;  /* 0x00000005ff1e9212 */ /* 0x000fe200078e33ff */
[----:B------:R-:W-:Y:S01]  /*2fe0*/  IMAD R13, R0, UR17, R13 ;  /* 0x00000011000d7c24 */ /* 0x000fe2000f8e020d */
[----:B------:R-:W-:Y:S01]  /*2ff0*/  UIMAD UR17, UR6, UR4, URZ ;  /* 0x00000004061172a4 */ /* 0x000fe2000f8e02ff */
[----:B------:R-:W-:Y:S01]  /*3000*/  IMAD R15, R15, R18, R2 ;  /* 0x000000120f0f7224 */ /* 0x000fe200078e0202 */
[----:B------:R-:W-:Y:S01]  /*3010*/  IADD3 R0, PT, PT, -R30, RZ, RZ ;  /* 0x000000ff1e007210 */ /* 0x000fe20007ffe1ff */
[----:B------:R-:W-:Y:S02]  /*3020*/  IMAD.MOV R2, RZ, RZ, -R17 ;  /* 0x000000ffff027224 */ /* 0x000fe400078e0a11 */
[----:B------:R-:W-:-:S04]  /*3030*/  IMAD.WIDE R12, R15, UR4, R12 ;  /* 0x000000040f0c7c25 */ /* 0x000fc8000f8e020c */
[----:B------:R-:W-:Y:S01]  /*3040*/  IMAD.WIDE R8, R9, UR5, RZ ;  /* 0x0000000509087c25 */ /* 0x000fe2000f8e02ff */
        /* <DEDUP_REMOVED lines=19> */
.L_x_92:
[----:B------:R-:W0:Y:S01]  /*3180*/  LDC.64 R2, c[0x0][0x420] ;  /* 0x00010800ff027b82 */ /* 0x000e220000000a00 */
[----:B------:R-:W-:-:S05]  /*3190*/  IADD3 R0, PT, PT, R21, UR13, RZ ;  /* 0x0000000d15007c10 */ /* 0x000fca000fffe0ff */
[----:B0-----:R-:W-:-:S05]  /*31a0*/  IMAD.WIDE.U32 R2, R0, 0x4, R2 ;  /* 0x0000000400027825 */ /* 0x001fca00078e0002 */
[----:B------:R1:W-:Y:S02]  /*31b0*/  STG.E desc[UR10][R2.64], R23 ;  /* 0x0000001702007986 */ /* 0x0003e4000c10190a */
.L_x_91:
[----:B------:R-:W-:Y:S05]  /*31c0*/  BSYNC.RECONVERGENT B1 ;  /* 0x0000000000017941 */ /* 0x000fea0003800200 */
.L_x_90:
[----:B------:R-:W2:Y:S01]  /*31d0*/  LDCU UR6, c[0x0][0x534] ;  /* 0x0000a680ff0677ac */ /* 0x000ea20008000800 */
[----:B------:R-:W3:Y:S01]  /*31e0*/  LDC R8, c[0x0][0x44c] ;  /* 0x00011300ff087b82 */ /* 0x000ee20000000800 */
[----:B01----:R-:W-:Y:S01]  /*31f0*/  IMAD.SHL.U32 R2, R19, 0x8, RZ ;  /* 0x0000000813027824 */ /* 0x003fe200078e00ff */
[----:B------:R-:W-:Y:S04]  /*3200*/  BSSY.RECONVERGENT B0, `(.L_x_98) ;  /* 0x000000e000007945 */ /* 0x000fe80003800200 */
[----:B------:R-:W-:Y:S02]  /*3210*/  LOP3.LUT R2, R2, 0x1f00, RZ, 0xc0, !PT ;  /* 0x00001f0002027812 */ /* 0x000fe400078ec0ff */
[----:B--2---:R-:W-:-:S04]  /*3220*/  ISETP.GE.AND P0, PT, R25, UR6, PT ;  /* 0x0000000619007c0c */ /* 0x004fc8000bf06270 */
[----:B------:R-:W-:-:S13]  /*3230*/  ISETP.GT.U32.OR P0, PT, R19, 0x7f, P0 ;  /* 0x0000007f1300780c */ /* 0x000fda0000704470 */
[----:B------:R-:W-:Y:S05]  /*3240*/  @P0 BRA `(.L_x_99) ;  /* 0x0000000000240947 */ /* 0x000fea0003800000 */
[----:B------:R-:W0:Y:S01]  /*3250*/  S2R R0, SR_CgaCtaId ;  /* 0x0000000000007919 */ /* 0x000e220000008800 */
[----:B------:R-:W-:Y:S01]  /*3260*/  FADD.FTZ R4, -R23, R24 ;  /* 0x0000001817047221 */ /* 0x000fe20000010100 */
[----:B------:R-:W-:-:S03]  /*3270*/  MOV R3, 0x400 ;  /* 0x0000040000037802 */ /* 0x000fc60000000f00 */
[----:B------:R-:W-:-:S06]  /*3280*/  FMUL.FTZ R4, R4, 1.4426950216293334961 ;  /* 0x3fb8aa3b04047820 */ /* 0x000fcc0000410000 */
[----:B------:R-:W1:Y:S01]  /*3290*/  MUFU.EX2 R4, R4 ;  /* 0x0000000400047308 */ /* 0x000e620000000800 */
[----:B0-----:R-:W-:-:S05]  /*32a0*/  LEA R0, R0, R3, 0x18 ;  /* 0x0000000300007211 */ /* 0x001fca00078ec0ff */
[----:B------:R-:W-:-:S05]  /*32b0*/  IMAD R0, R25, 0x14, R0 ;  /* 0x0000001419007824 */ /* 0x000fca00078e0200 */
[----:B------:R-:W-:-:S05]  /*32c0*/  LEA R3, R21, R0, 0x2 ;  /* 0x0000000015037211 */ /* 0x000fca00078e10ff */
[----:B-1----:R0:W-:Y:S02]  /*32d0*/  STS [R3], R4 ;  /* 0x0000000403007388 */ /* 0x0021e40000000800 */
.L_x_99:
[----:B------:R-:W-:Y:S05]  /*32e0*/  BSYNC.RECONVERGENT B0 ;  /* 0x0000000000007941 */ /* 0x000fea0003800200 */
.L_x_98:
[----:B------:R-:W-:Y:S01]  /*32f0*/  BAR.SYNC.DEFER_BLOCKING 0x0 ;  /* 0x0000000000007b1d */ /* 0x000fe20000010000 */
[----:B------:R-:W-:Y:S01]  /*3300*/  UISETP.GE.AND UP0, UPT, UR6, 0x1, UPT ;  /* 0x000000010600788c */ /* 0x000fe2000bf06270 */
[----:B------:R-:W-:Y:S01]  /*3310*/  IMAD R24, R25, 0x4, R2 ;  /* 0x0000000419187824 */ /* 0x000fe200078e0202 */
[----:B0-----:R-:W-:Y:S01]  /*3320*/  CS2R R2, SRZ ;  /* 0x0000000000027805 */ /* 0x001fe2000001ff00 */
[----:B------:R-:W-:Y:S01]  /*3330*/  IMAD.SHL.U32 R20, R19, 0x4, RZ ;  /* 0x0000000413147824 */ /* 0x000fe200078e00ff */
[----:B------:R-:W-:Y:S01]  /*3340*/  CS2R R4, SRZ ;  /* 0x0000000000047805 */ /* 0x000fe2000001ff00 */
[----:B---3--:R-:W-:Y:S01]  /*3350*/  IMAD R25, R8, UR13, RZ ;  /* 0x0000000d08197c24 */ /* 0x008fe2000f8e02ff */
[----:B------:R-:W-:Y:S01]  /*3360*/  CS2R R6, SRZ ;  /* 0x0000000000067805 */ /* 0x000fe2000001ff00 */
[----:B------:R-:W-:Y:S01]  /*3370*/  IMAD.MOV.U32 R0, RZ, RZ, RZ ;  /* 0x000000ffff007224 */ /* 0x000fe200078e00ff */
[----:B------:R-:W-:Y:S01]  /*3380*/  LOP3.LUT R20, R20, 0x7c, RZ, 0xc0, !PT ;  /* 0x0000007c14147812 */ /* 0x000fe200078ec0ff */
[----:B------:R-:W-:Y:S01]  /*3390*/  IMAD.MOV.U32 R9, RZ, RZ, RZ ;  /* 0x000000ffff097224 */ /* 0x000fe200078e00ff */
[----:B------:R-:W-:-:S02]  /*33a0*/  IADD3 R24, P0, PT, R25, R24, RZ ;  /* 0x0000001819187210 */ /* 0x000fc40007f1e0ff */
[----:B------:R-:W-:Y:S02]  /*33b0*/  LOP3.LUT R11, R20, 0x80, RZ, 0xfc, !PT ;  /* 0x00000080140b7812 */ /* 0x000fe400078efcff */
        /* <DEDUP_REMOVED lines=17> */
[----:B------:R-:W-:Y:S01]  /*34d0*/  UMOV UR7, 0x400 ;  /* 0x0000040000077882 */ /* 0x000fe20000000000 */
[----:B------:R-:W-:Y:S01]  /*34e0*/  ULOP3.LUT UR12, UR6, 0x7ffffffc, URZ, 0xc0, !UPT ;  /* 0x7ffffffc060c7892 */ /* 0x000fe2000f8ec0ff */
[----:B------:R-:W-:Y:S01]  /*34f0*/  ISETP.GE.AND P3, PT, R21, UR4, PT ;  /* 0x0000000415007c0c */ /* 0x000fe2000bf66270 */
[----:B------:R-:W-:Y:S01]  /*3500*/  IMAD.MOV.U32 R0, RZ, RZ, RZ ;  /* 0x000000ffff007224 */ /* 0x000fe200078e00ff */
        /* <DEDUP_REMOVED lines=10> */
.L_x_110:
        /* <DEDUP_REMOVED lines=11> */
.L_x_103:
[----:B------:R-:W-:Y:S05]  /*3660*/  BSYNC.RECONVERGENT B0 ;  /* 0x0000000000007941 */ /* 0x000fea0003800200 */
.L_x_102:
        /* <DEDUP_REMOVED lines=21> */
.L_x_105:
[----:B------:R-:W-:Y:S05]  /*37c0*/  BSYNC.RECONVERGENT B0 ;  /* 0x0000000000007941 */ /* 0x000fea0003800200 */
.L_x_104:
        /* <DEDUP_REMOVED lines=21> */
.L_x_107:
[----:B------:R-:W-:Y:S05]  /*3920*/  BSYNC.RECONVERGENT B0 ;  /* 0x0000000000007941 */ /* 0x000fea0003800200 */
.L_x_106:
        /* <DEDUP_REMOVED lines=20> */
.L_x_109:
[----:B------:R-:W-:Y:S05]  /*3a70*/  BSYNC.RECONVERGENT B0 ;  /* 0x0000000000007941 */ /* 0x000fea0003800200 */
.L_x_108:
        /* <DEDUP_REMOVED lines=15> */
.L_x_101:
        /* <DEDUP_REMOVED lines=14> */
.L_x_113:
        /* <DEDUP_REMOVED lines=16> */
.L_x_112:
[----:B------:R-:W-:Y:S05]  /*3d50*/  BSYNC.RECONVERGENT B0 ;  /* 0x0000000000007941 */ /* 0x000fea0003800200 */
.L_x_111:
        /* <DEDUP_REMOVED lines=12> */
.L_x_100:
        /* <DEDUP_REMOVED lines=11> */
[----:B------:R-:W-:Y:S01]  /*3ed0*/  IADD3 R10, PT, PT, RZ, -R10, RZ ;  /* 0x8000000aff0a7210 */ /* 0x000fe20007ffe0ff */
[----:B------:R-:W3:Y:S01]  /*3ee0*/  LDCU UR9, c[0x0][0x440] ;  /* 0x00008800ff0977ac */ /* 0x000ee20008000800 */
        /* <DEDUP_REMOVED lines=52> */
[-C--:B------:R-:W-:Y:S02]  /*4230*/  @!P0 LOP3.LUT R10, RZ, R13.reuse, RZ, 0x33, !PT ;  /* 0x0000000dff0a8212 */ /* 0x080fe400078e33ff */
[----:B---3--:R-:W-:Y:S02]  /*4240*/  ISETP.GE.AND P1, PT, R20, UR9, PT ;  /* 0x0000000914007c0c */ /* 0x008fe4000bf26270 */
[----:B------:R-:W-:Y:S01]  /*4250*/  SHF.R.S32.HI R12, RZ, 0x1f, R10 ;  /* 0x0000001fff0c7819 */ /* 0x000fe2000001140a */
[C---:B------:R-:W-:Y:S02]  /*4260*/  IMAD R14, R10.reuse, R13, R14 ;  /* 0x0000000d0a0e7224 */ /* 0x040fe400078e020e */
[----:B--2---:R-:W-:-:S03]  /*4270*/  IMAD.WIDE.U32 R16, R10, UR12, R16 ;  /* 0x0000000c0a107c25 */ /* 0x004fc6000f8e0010 */
[----:B------:R-:W-:Y:S01]  /*4280*/  IADD3 R14, PT, PT, R21, -R14, RZ ;  /* 0x8000000e150e7210 */ /* 0x000fe20007ffe0ff */
[----:B------:R-:W-:-:S03]  /*4290*/  IMAD R15, R12, UR12, RZ ;  /* 0x0000000c0c0f7c24 */ /* 0x000fc6000f8e02ff */
[----:B------:R-:W-:Y:S01]  /*42a0*/  SHF.R.S32.HI R8, RZ, 0x1f, R14 ;  /* 0x0000001fff087819 */ /* 0x000fe2000001140e */
[----:B------:R-:W-:-:S04]  /*42b0*/  IMAD R15, R10, UR13, R15 ;  /* 0x0000000d0a0f7c24 */ /* 0x000fc8000f8e020f */
[----:B------:R-:W-:Y:S02]  /*42c0*/  IMAD.IADD R17, R17, 0x1, R15 ;  /* 0x0000000111117824 */ /* 0x000fe400078e020f */
[----:B------:R-:W-:Y:S02]  /*42d0*/  IMAD R13, R8, UR6, RZ ;  /* 0x00000006080d7c24 */ /* 0x000fe4000f8e02ff */
[----:B------:R-:W-:-:S04]  /*42e0*/  IMAD.WIDE.U32 R16, R14, UR6, R16 ;  /* 0x000000060e107c25 */ /* 0x000fc8000f8e0010 */
[----:B------:R-:W-:Y:S01]  /*42f0*/  IMAD R13, R14, UR7, R13 ;  /* 0x000000070e0d7c24 */ /* 0x000fe2000f8e020d */
[----:B------:R-:W-:-:S04]  /*4300*/  IADD3 R8, P0, PT, R20, R16, RZ ;  /* 0x0000001014087210 */ /* 0x000fc80007f1e0ff */
        /* <DEDUP_REMOVED lines=8> */
        .weak           $__internal_2_$__cuda_sm20_div_s64
        .type           $__internal_2_$__cuda_sm20_div_s64,@function
        .size           $__internal_2_$__cuda_sm20_div_s64,(.L_x_7434 - $__internal_2_$__cuda_sm20_div_s64)
$__internal_2_$__cuda_sm20_div_s64:
        /* <DEDUP_REMOVED lines=32> */
[----:B------:R-:W-:Y:S01]  /*4590*/  IMAD.X R9, RZ, RZ, ~R9, P0 ;  /* 0x000000ffff097224 */ /* 0x000fe200000e0e09 */
[----:B------:R-:W-:-:S03]  /*45a0*/  IADD3 R10, P0, PT, RZ, -R22, RZ ;  /* 0x80000016ff0a7210 */ /* 0x000fc60007f1e0ff */
[----:B------:R-:W-:Y:S01]  /*45b0*/  IMAD.WIDE.U32 R30, P4, R31, R9, R30 ;  /* 0x000000091f1e7225 */ /* 0x000fe2000788001e */
[----:B------:R-:W-:-:S03]  /*45c0*/  SEL R10, R10, R22, !P1 ;  /* 0x000000160a0a7207 */ /* 0x000fc60004800000 */
[----:B------:R-:W-:-:S04]  /*45d0*/  IMAD.HI.U32 R20, P3, R12, R11, R30 ;  /* 0x0000000b0c147227 */ /* 0x000fc8000786001e */
[CC--:B------:R-:W-:Y:S02]  /*45e0*/  IMAD R11, R12.reuse, R9.reuse, RZ ;  /* 0x000000090c0b7224 */ /* 0x0c0fe400078e02ff */
[----:B------:R-:W-:-:S03]  /*45f0*/  IMAD.HI.U32 R9, R12, R9, RZ ;  /* 0x000000090c097227 */ /* 0x000fc600078e00ff */
[----:B------:R-:W-:Y:S01]  /*4600*/  IADD3 R11, P2, PT, R11, R20, RZ ;  /* 0x000000140b0b7210 */ /* 0x000fe20007f5e0ff */
[----:B------:R-:W-:Y:S01]  /*4610*/  IMAD.X R12, R9, 0x1, R12, P4 ;  /* 0x00000001090c7824 */ /* 0x000fe200020e060c */
[-C--:B------:R-:W-:Y:S01]  /*4620*/  IADD3.X R20, PT, PT, RZ, ~R17.reuse, RZ, P0, !PT ;  /* 0x80000011ff147210 */ /* 0x080fe200007fe4ff */
[----:B------:R-:W-:Y:S02]  /*4630*/  IMAD.MOV.U32 R31, RZ, RZ, RZ ;  /* 0x000000ffff1f7224 */ /* 0x000fe400078e00ff */
[----:B------:R-:W-:Y:S01]  /*4640*/  IMAD.HI.U32 R30, R11, R10, RZ ;  /* 0x0000000a0b1e7227 */ /* 0x000fe200078e00ff */
[----:B------:R-:W-:Y:S02]  /*4650*/  SEL R9, R20, R17, !P1 ;  /* 0x0000001114097207 */ /* 0x000fe40004800000 */
[----:B------:R-:W-:-:S03]  /*4660*/  IADD3.X R12, PT, PT, RZ, RZ, R12, P2, P3 ;  /* 0x000000ffff0c7210 */ /* 0x000fc600017e640c */
[----:B------:R-:W-:-:S04]  /*4670*/  IMAD.WIDE.U32 R30, R11, R9, R30 ;  /* 0x000000090b1e7225 */ /* 0x000fc800078e001e */
[C---:B------:R-:W-:Y:S02]  /*4680*/  IMAD R22, R12.reuse, R9, RZ ;  /* 0x000000090c167224 */ /* 0x040fe400078e02ff */
[----:B------:R-:W-:-:S04]  /*4690*/  IMAD.HI.U32 R13, P1, R12, R10, R30 ;  /* 0x0000000a0c0d7227 */ /* 0x000fc8000782001e */
[----:B------:R-:W-:Y:S01]  /*46a0*/  IMAD.HI.U32 R11, R12, R9, RZ ;  /* 0x000000090c0b7227 */ /* 0x000fe200078e00ff */
[----:B------:R-:W-:-:S03]  /*46b0*/  IADD3 R22, P0, PT, R22, R13, RZ ;  /* 0x0000000d16167210 */ /* 0x000fc60007f1e0ff */
[----:B------:R-:W-:Y:S02]  /*46c0*/  IMAD.X R11, RZ, RZ, R11, P1 ;  /* 0x000000ffff0b7224 */ /* 0x000fe400008e060b */
[----:B------:R-:W-:-:S04]  /*46d0*/  IMAD.WIDE.U32 R12, R22, R26, RZ ;  /* 0x0000001a160c7225 */ /* 0x000fc800078e00ff */
[----:B------:R-:W-:Y:S01]  /*46e0*/  IMAD.X R20, RZ, RZ, R11, P0 ;  /* 0x000000ffff147224 */ /* 0x000fe200000e060b */
[----:B------:R-:W-:Y:S01]  /*46f0*/  IADD3 R10, P0, PT, -R12, R10, RZ ;  /* 0x0000000a0c0a7210 */ /* 0x000fe20007f1e1ff */
[----:B------:R-:W-:-:S03]  /*4700*/  IMAD R11, R22, R27, R13 ;  /* 0x0000001b160b7224 */ /* 0x000fc600078e020d */
[-C--:B------:R-:W-:Y:S01]  /*4710*/  ISETP.GE.U32.AND P2, PT, R10, R26.reuse, PT ;  /* 0x0000001a0a00720c */ /* 0x080fe20003f46070 */
[-C--:B------:R-:W-:Y:S01]  /*4720*/  IMAD R12, R20, R26.reuse, R11 ;  /* 0x0000001a140c7224 */ /* 0x080fe200078e020b */
[----:B------:R-:W-:-:S04]  /*4730*/  IADD3 R11, P1, PT, R10, -R26, RZ ;  /* 0x8000001a0a0b7210 */ /* 0x000fc80007f3e0ff */
[----:B------:R-:W-:Y:S02]  /*4740*/  IADD3.X R9, PT, PT, ~R12, R9, RZ, P0, !PT ;  /* 0x000000090c097210 */ /* 0x000fe400007fe5ff */
[----:B------:R-:W-:Y:S02]  /*4750*/  IADD3 R13, P0, PT, R22, 0x1, RZ ;  /* 0x00000001160d7810 */ /* 0x000fe40007f1e0ff */
[C---:B------:R-:W-:Y:S01]  /*4760*/  ISETP.GE.U32.AND.EX P2, PT, R9.reuse, R27, PT, P2 ;  /* 0x0000001b0900720c */ /* 0x040fe20003f46120 */
[----:B------:R-:W-:Y:S02]  /*4770*/  IMAD.X R12, R9, 0x1, ~R27, P1 ;  /* 0x00000001090c7824 */ /* 0x000fe400008e0e1b */
[----:B------:R-:W-:Y:S01]  /*4780*/  IMAD.X R31, RZ, RZ, R20, P0 ;  /* 0x000000ffff1f7224 */ /* 0x000fe200000e0614 */
[----:B------:R-:W-:Y:S02]  /*4790*/  SEL R11, R11, R10, P2 ;  /* 0x0000000a0b0b7207 */ /* 0x000fe40001000000 */
[----:B------:R-:W-:-:S02]  /*47a0*/  SEL R13, R13, R22, P2 ;  /* 0x000000160d0d7207 */ /* 0x000fc40001000000 */
[----:B------:R-:W-:Y:S02]  /*47b0*/  SEL R9, R12, R9, P2 ;  /* 0x000000090c097207 */ /* 0x000fe40001000000 */
[----:B------:R-:W-:Y:S02]  /*47c0*/  ISETP.GE.U32.AND P0, PT, R11, R26, PT ;  /* 0x0000001a0b00720c */ /* 0x000fe40003f06070 */
[----:B------:R-:W-:Y:S02]  /*47d0*/  SEL R31, R31, R20, P2 ;  /* 0x000000141f1f7207 */ /* 0x000fe40001000000 */
[----:B------:R-:W-:Y:S02]  /*47e0*/  IADD3 R10, P1, PT, R13, 0x1, RZ ;  /* 0x000000010d0a7810 */ /* 0x000fe40007f3e0ff */
[----:B------:R-:W-:Y:S02]  /*47f0*/  ISETP.GE.U32.AND.EX P0, PT, R9, R27, PT, P0 ;  /* 0x0000001b0900720c */ /* 0x000fe40003f06100 */
[----:B------:R-:W-:Y:S01]  /*4800*/  LOP3.LUT R9, R16, R17, RZ, 0x3c, !PT ;  /* 0x0000001110097212 */ /* 0x000fe200078e3cff */
[----:B------:R-:W-:Y:S01]  /*4810*/  IMAD.X R12, RZ, RZ, R31, P1 ;  /* 0x000000ffff0c7224 */ /* 0x000fe200008e061f */
[----:B------:R-:W-:Y:S01]  /*4820*/  SEL R10, R10, R13, P0 ;  /* 0x0000000d0a0a7207 */ /* 0x000fe20000000000 */
[----:B------:R-:W-:Y:S01]  /*4830*/  IMAD.MOV.U32 R13, RZ, RZ, 0x0 ;  /* 0x00000000ff0d7424 */ /* 0x000fe200078e00ff */
[----:B------:R-:W-:-:S02]  /*4840*/  ISETP.GE.AND P2, PT, R9, RZ, PT ;  /* 0x000000ff0900720c */ /* 0x000fc40003f46270 */
[----:B------:R-:W-:Y:S02]  /*4850*/  SEL R12, R12, R31, P0 ;  /* 0x0000001f0c0c7207 */ /* 0x000fe40000000000 */
[----:B------:R-:W-:Y:S02]  /*4860*/  IADD3 R11, P1, PT, RZ, -R10, RZ ;  /* 0x8000000aff0b7210 */ /* 0x000fe40007f3e0ff */
[----:B------:R-:W-:Y:S02]  /*4870*/  ISETP.NE.U32.AND P0, PT, R18, RZ, PT ;  /* 0x000000ff1200720c */ /* 0x000fe40003f05070 */
[-C--:B------:R-:W-:Y:S02]  /*4880*/  IADD3.X R9, PT, PT, RZ, ~R12.reuse, RZ, P1, !PT ;  /* 0x8000000cff097210 */ /* 0x080fe40000ffe4ff */
[----:B------:R-:W-:Y:S02]  /*4890*/  ISETP.NE.AND.EX P0, PT, R16, RZ, PT, P0 ;  /* 0x000000ff1000720c */ /* 0x000fe40003f05300 */
[----:B------:R-:W-:Y:S01]  /*48a0*/  SEL R9, R9, R12, !P2 ;  /* 0x0000000c09097207 */ /* 0x000fe20005000000 */
[----:B------:R-:W-:Y:S01]  /*48b0*/  IMAD.MOV.U32 R12, RZ, RZ, R14 ;  /* 0x000000ffff0c7224 */ /* 0x000fe200078e000e */
[----:B------:R-:W-:-:S04]  /*48c0*/  SEL R11, R11, R10, !P2 ;  /* 0x0000000a0b0b7207 */ /* 0x000fc80005000000 */
[----:B------:R-:W-:Y:S02]  /*48d0*/  SEL R10, R11, 0xffffffff, P0 ;  /* 0xffffffff0b0a7807 */ /* 0x000fe40000000000 */
[----:B------:R-:W-:Y:S01]  /*48e0*/  SEL R11, R9, 0xffffffff, P0 ;  /* 0xffffffff090b7807 */ /* 0x000fe20000000000 */
[----:B------:R-:W-:Y:S06]  /*48f0*/  RET.REL.NODEC R12 `(_ZN5flash32flash_fwd_splitkv_combine_kernelI23Flash_fwd_kernel_traitsILi256ELi64ELi64ELi4ELb0ELb0EN7cutlass10bfloat16_tE19Flash_kernel_traitsILi256ELi64ELi64ELi4ES3_EELi4ELi5ELb0EEEvNS_16Flash_fwd_paramsE) ;  /* 0xffffffb40cc07950 */ /* 0x000fec0003c3ffff */
.L_x_114:
        /* <DEDUP_REMOVED lines=16> */
.L_x_7434:


//--------------------- .text._ZN5flash32flash_fwd_splitkv_combine_kernelI23Flash_fwd_kernel_traitsILi256ELi64ELi64ELi4ELb0ELb0EN7cutlass10bfloat16_tE19Flash_kernel_traitsILi256ELi64ELi64ELi4ES3_EELi4ELi4ELb0EEEvNS_16Flash_fwd_paramsE --------------------------
	.section	.text._ZN5flash32flash_fwd_splitkv_combine_kernelI23Flash_fwd_kernel_traitsILi256ELi64ELi64ELi4ELb0ELb0EN7cutlass10bfloat16_tE19Flash_kernel_traitsILi256ELi64ELi64ELi4ES3_EELi4ELi4ELb0EEEvNS_16Flash_fwd_paramsE,"ax",@progbits
	.align	128
        .global         _ZN5flash32flash_fwd_splitkv_combine_kernelI23Flash_fwd_kernel_traitsILi256ELi64ELi64ELi4ELb0ELb0EN7cutlass10bfloat16_tE19Flash_kernel_traitsILi256ELi64ELi64ELi4ES3_EELi4ELi4ELb0EEEvNS_16Flash_fwd_paramsE
        .type           _ZN5flash32flash_fwd_splitkv_combine_kernelI23Flash_fwd_kernel_traitsILi256ELi64ELi64ELi4ELb0ELb0EN7cutlass10bfloat16_tE19Flash_kernel_traitsILi256ELi64ELi64ELi4ES3_EELi4ELi4ELb0EEEvNS_16Flash_fwd_paramsE,@function
        .size           _ZN5flash32flash_fwd_splitkv_combine_kernelI23Flash_fwd_kernel_traitsILi256ELi64ELi64ELi4ELb0ELb0EN7cutlass10bfloat16_tE19Flash_kernel_traitsILi256ELi64ELi64ELi4ES3_EELi4ELi4ELb0EEEvNS_16Flash_fwd_paramsE,(.L_x_7435 - _ZN5flash32flash_fwd_splitkv_combine_kernelI23Flash_fwd_kernel_traitsILi256ELi64ELi64ELi4ELb0ELb0EN7cutlass10bfloat16_tE19Flash_kernel_traitsILi256ELi64ELi64ELi4ES3_EELi4ELi4ELb0EEEvNS_16Flash_fwd_paramsE)
        .other          _ZN5flash32flash_fwd_splitkv_combine_kernelI23Flash_fwd_kernel_traitsILi256ELi64ELi64ELi4ELb0ELb0EN7cutlass10bfloat16_tE19Flash_kernel_traitsILi256ELi64ELi64ELi4ES3_EELi4ELi4ELb0EEEvNS_16Flash_fwd_paramsE,@"STO_CUDA_ENTRY STV_DEFAULT"
_ZN5flash32flash_fwd_splitkv_combine_kernelI23Flash_fwd_kernel_traitsILi256ELi64ELi64ELi4ELb0ELb0EN7cutlass10bfloat16_tE19Flash_kernel_traitsILi256ELi64ELi64ELi4ES3_EELi4ELi4ELb0EEEvNS_16Flash_fwd_paramsE:
.text._ZN5flash32flash_fwd_splitkv_combine_kernelI23Flash_fwd_kernel_traitsILi256ELi64ELi64ELi4ELb0ELb0EN7cutlass10bfloat16_tE19Flash_kernel_traitsILi256ELi64ELi64ELi4ES3_EELi4ELi4ELb0EEEvNS_16Flash_fwd_paramsE:
        /* <DEDUP_REMOVED lines=38> */
.L_x_115:
[----:B------:R-:W-:Y:S01]  /*0260*/  IMAD.U32 R19, RZ, RZ, UR16 ;  /* 0x00000010ff137e24 */ /* 0x000fe2000f8e00ff */
[----:B------:R-:W-:Y:S01]  /*0270*/  MOV R17, UR14 ;  /* 0x0000000e00117c02 */ /* 0x000fe20008000f00 */
[----:B------:R-:W-:Y:S01]  /*0280*/  IMAD.U32 R18, RZ, RZ, UR17 ;  /* 0x00000011ff127e24 */ /* 0x000fe2000f8e00ff */
[----:B------:R-:W-:Y:S02]  /*0290*/  MOV R16, UR9 ;  /* 0x0000000900107c02 */ /* 0x000fe40008000f00 */
[----:B------:R-:W-:Y:S02]  /*02a0*/  MOV R15, 0x2c0 ;  /* 0x000002c0000f7802 */ /* 0x000fe40000000f00 */
[----:B------:R-:W-:Y:S05]  /*02b0*/  CALL.REL.NOINC `($__internal_3_$__cuda_sm20_div_s64) ;  /* 0x0000004000687944 */ /* 0x000fea0003c00000 */
[----:B------:R-:W-:-:S07]  /*02c0*/  MOV R11, R12 ;  /* 0x0000000c000b7202 */ /* 0x000fce0000000f00 */
.L_x_116:
        /* <DEDUP_REMOVED lines=30> */
.L_x_118:
[----:B------:R-:W-:Y:S01]  /*04b0*/  IMAD.MOV.U32 R19, RZ, RZ, R10 ;  /* 0x000000ffff137224 */ /* 0x000fe200078e000a */
[----:B------:R-:W-:Y:S01]  /*04c0*/  MOV R17, R3 ;  /* 0x0000000300117202 */ /* 0x000fe20000000f00 */
[----:B------:R-:W-:Y:S01]  /*04d0*/  IMAD.MOV.U32 R18, RZ, RZ, R11 ;  /* 0x000000ffff127224 */ /* 0x000fe200078e000b */
[----:B------:R-:W-:Y:S02]  /*04e0*/  MOV R16, R0 ;  /* 0x0000000000107202 */ /* 0x000fe40000000f00 */
[----:B------:R-:W-:Y:S02]  /*04f0*/  MOV R15, 0x510 ;  /* 0x00000510000f7802 */ /* 0x000fe40000000f00 */
[----:B------:R-:W-:Y:S05]  /*0500*/  CALL.REL.NOINC `($__internal_3_$__cuda_sm20_div_s64) ;  /* 0x0000003c00d47944 */ /* 0x000fea0003c00000 */
[----:B------:R-:W-:Y:S02]  /*0510*/  MOV R4, R10 ;  /* 0x0000000a00047202 */ /* 0x000fe40000000f00 */
[----:B------:R-:W-:Y:S02]  /*0520*/  MOV R5, R12 ;  /* 0x0000000c00057202 */ /* 0x000fe40000000f00 */
.L_x_119:
[----:B------:R-:W-:Y:S05]  /*0530*/  BSYNC.RECONVERGENT B0 ;  /* 0x0000000000007941 */ /* 0x000fea0003800200 */
.L_x_117:
        /* <DEDUP_REMOVED lines=57> */
.L_x_121:
[----:B------:R-:W-:Y:S01]  /*08d0*/  IMAD.MOV.U32 R19, RZ, RZ, R3 ;  /* 0x000000ffff137224 */ /* 0x000fe200078e0003 */
[----:B------:R-:W-:Y:S01]  /*08e0*/  MOV R17, R8 ;  /* 0x0000000800117202 */ /* 0x000fe20000000f00 */
[----:B------:R-:W-:Y:S01]  /*08f0*/  IMAD.MOV.U32 R18, RZ, RZ, R0 ;  /* 0x000000ffff127224 */ /* 0x000fe200078e0000 */
[----:B------:R-:W-:Y:S02]  /*0900*/  MOV R16, R2 ;  /* 0x0000000200107202 */ /* 0x000fe40000000f00 */
[----:B------:R-:W-:Y:S02]  /*0910*/  MOV R15, 0x930 ;  /* 0x00000930000f7802 */ /* 0x000fe40000000f00 */
[----:B------:R-:W-:Y:S05]  /*0920*/  CALL.REL.NOINC `($__internal_3_$__cuda_sm20_div_s64) ;  /* 0x0000003800cc7944 */ /* 0x000fea0003c00000 */
[----:B------:R-:W-:Y:S02]  /*0930*/  MOV R11, R12 ;  /* 0x0000000c000b7202 */ /* 0x000fe40000000f00 */
.L_x_122:
[----:B------:R-:W-:Y:S05]  /*0940*/  BSYNC.RECONVERGENT B0 ;  /* 0x0000000000007941 */ /* 0x000fea0003800200 */
.L_x_120:
        /* <DEDUP_REMOVED lines=46> */
[----:B0-----:R-:W-:-:S03]  /*0c30*/  VIADD R0, R0, 0xffffffe ;  /* 0x0ffffffe00007836 */ /* 0x001fc60000000000 */
[----:B------:R-:W-:-:S03]  /*0c40*/  ULOP3.LUT UR22, UR6, UR11, URZ, 0x3c, !UPT ;  /* 0x0000000b06167292 */ /* 0x000fc6000f8e3cff */
[----:B------:R-:W0:Y:S03]  /*0c50*/  F2I.FTZ.U32.TRUNC.NTZ R0, R0 ;  /* 0x0000000000007305 */ /* 0x000e26000021f000 */
[----:B------:R-:W-:-:S05]  /*0c60*/  ISETP.LE.AND P0, PT, RZ, UR22, PT ;  /* 0x00000016ff007c0c */ /* 0x000fca000bf03270 */
[----:B-1----:R-:W1:Y:S01]  /*0c70*/  MUFU.RCP R3, R3 ;  /* 0x0000000300037308 */ /* 0x002e620000001000 */
[----:B0-----:R-:W-:Y:S02]  /*0c80*/  R2UR UR19, R0 ;  /* 0x00000000001372ca */ /* 0x001fe400000e0000 */
[----:B------:R-:W-:-:S05]  /*0c90*/  IABS R0, UR7 ;  /* 0x0000000700007c13 */ /* 0x000fca0008000000 */
[----:B------:R-:W-:Y:S02]  /*0ca0*/  IMAD.MOV R0, RZ, RZ, -R0 ;  /* 0x000000ffff007224 */ /* 0x000fe400078e0a00 */
[----:B-1----:R-:W-:-:S04]  /*0cb0*/  VIADD R3, R3, 0xffffffe ;  /* 0x0ffffffe03037836 */ /* 0x002fc80000000000 */
[----:B------:R-:W-:Y:S01]  /*0cc0*/  UIADD3 UR12, UPT, UPT, URZ, -UR19, URZ ;  /* 0x80000013ff0c7290 */ /* 0x000fe2000fffe0ff */
[----:B------:R0:W1:Y:S03]  /*0cd0*/  F2I.FTZ.U32.TRUNC.NTZ R7, R3 ;  /* 0x0000000300077305 */ /* 0x000066000021f000 */
[----:B------:R-:W-:-:S04]  /*0ce0*/  UIMAD UR12, UR12, UR20, URZ ;  /* 0x000000140c0c72a4 */ /* 0x000fc8000f8e02ff */
[----:B------:R-:W-:-:S07]  /*0cf0*/  UIMAD.WIDE.U32 UR18, UR19, UR12, UR18 ;  /* 0x0000000c131272a5 */ /* 0x000fce000f8e0012 */
[----:B------:R-:W2:Y:S01]  /*0d00*/  LDCU.U8 UR12, c[0x0][0x549] ;  /* 0x0000a920ff0c77ac */ /* 0x000ea20008000000 */
[----:B0-----:R-:W-:Y:S02]  /*0d10*/  IMAD.U32 R3, RZ, RZ, UR6 ;  /* 0x00000006ff037e24 */ /* 0x001fe4000f8e00ff */
[----:B-1----:R-:W-:Y:S01]  /*0d20*/  IMAD.MOV R6, RZ, RZ, -R7 ;  /* 0x000000ffff067224 */ /* 0x002fe200078e0a07 */
[----:B------:R-:W-:Y:S02]  /*0d30*/  ULOP3.LUT UR6, UR6, UR5, URZ, 0x3c, !UPT ;  /* 0x0000000506067292 */ /* 0x000fe4000f8e3cff */
[----:B------:R-:W-:-:S04]  /*0d40*/  IABS R3, R3 ;  /* 0x0000000300037213 */ /* 0x000fc80000000000 */
[----:B------:R-:W-:Y:S01]  /*0d50*/  R2UR UR21, R3 ;  /* 0x00000000031572ca */ /* 0x000fe200000e0000 */
[----:B------:R-:W-:Y:S02]  /*0d60*/  IMAD R3, R6, UR11, RZ ;  /* 0x0000000b06037c24 */ /* 0x000fe4000f8e02ff */
[----:B------:R-:W-:-:S04]  /*0d70*/  IMAD.MOV.U32 R6, RZ, RZ, RZ ;  /* 0x000000ffff067224 */ /* 0x000fc800078e00ff */
[----:B------:R-:W-:Y:S01]  /*0d80*/  IMAD.HI.U32 R3, R7, R3, R6 ;  /* 0x0000000307037227 */ /* 0x000fe200078e0006 */
[----:B--2---:R-:W-:-:S04]  /*0d90*/  UISETP.NE.AND UP0, UPT, UR12, URZ, UPT ;  /* 0x000000ff0c00728c */ /* 0x004fc8000bf05270 */
[----:B------:R-:W-:Y:S01]  /*0da0*/  USEL UR13, UR13, 0x1, !UP0 ;  /* 0x000000010d0d7887 */ /* 0x000fe2000c000000 */
[----:B------:R-:W-:Y:S01]  /*0db0*/  IMAD.HI.U32 R3, R3, UR21, RZ ;  /* 0x0000001503037c27 */ /* 0x000fe2000f8e00ff */
[----:B------:R-:W-:Y:S02]  /*0dc0*/  UIMAD.WIDE.U32 UR18, UR19, UR21, URZ ;  /* 0x00000015131272a5 */ /* 0x000fe4000f8e00ff */
[----:B------:R-:W-:Y:S01]  /*0dd0*/  UISETP.GE.AND UP0, UPT, UR6, URZ, UPT ;  /* 0x000000ff0600728c */ /* 0x000fe2000bf06270 */
[----:B------:R-:W-:Y:S01]  /*0de0*/  IMAD R0, R3, R0, UR21 ;  /* 0x0000001503007e24 */ /* 0x000fe2000f8e0200 */
[----:B------:R-:W-:-:S04]  /*0df0*/  UIADD3 UR18, UPT, UPT, -UR19, URZ, URZ ;  /* 0x000000ff13127290 */ /* 0x000fc8000fffe1ff */
[----:B------:R-:W-:Y:S01]  /*0e00*/  ISETP.LT.U32.AND P1, PT, R0, UR11, PT ;  /* 0x0000000b00007c0c */ /* 0x000fe2000bf21070 */
[----:B------:R-:W-:-:S04]  /*0e10*/  UIMAD UR18, UR20, UR18, UR21 ;  /* 0x00000012141272a4 */ /* 0x000fc8000f8e0215 */
[----:B------:R-:W-:-:S08]  /*0e20*/  UISETP.GT.U32.AND UP1, UPT, UR20, UR18, UPT ;  /* 0x000000121400728c */ /* 0x000fd0000bf24070 */
[----:B------:R-:W-:Y:S02]  /*0e30*/  @!P1 VIADD R0, R0, -UR11 ;  /* 0x8000000b00009c36 */ /* 0x000fe40008000000 */
[----:B------:R-:W-:Y:S01]  /*0e40*/  @!P1 VIADD R3, R3, 0x1 ;  /* 0x0000000103039836 */ /* 0x000fe20000000000 */
[----:B------:R-:W-:Y:S01]  /*0e50*/  ISETP.NE.AND P1, PT, RZ, UR7, PT ;  /* 0x00000007ff007c0c */ /* 0x000fe2000bf25270 */
[----:B------:R-:W-:Y:S01]  /*0e60*/  @!UP1 UIADD3 UR18, UPT, UPT, UR18, -UR20, URZ ;  /* 0x8000001412129290 */ /* 0x000fe2000fffe0ff */
[----:B------:R-:W-:Y:S01]  /*0e70*/  ISETP.GE.U32.AND P2, PT, R0, UR11, PT ;  /* 0x0000000b00007c0c */ /* 0x000fe2000bf46070 */
[----:B------:R-:W-:Y:S02]  /*0e80*/  @!UP1 UIADD3 UR19, UPT, UPT, UR19, 0x1, URZ ;  /* 0x0000000113139890 */ /* 0x000fe4000fffe0ff */
[----:B------:R-:W-:Y:S02]  /*0e90*/  UISETP.GE.U32.AND UP3, UPT, UR18, UR20, UPT ;  /* 0x000000141200728c */ /* 0x000fe4000bf66070 */
[----:B------:R-:W-:-:S02]  /*0ea0*/  UISETP.NE.AND UP1, UPT, UR10, URZ, UPT ;  /* 0x000000ff0a00728c */ /* 0x000fc4000bf25270 */
[----:B------:R-:W-:Y:S02]  /*0eb0*/  USHF.R.S32.HI UR10, URZ, 0x1f, UR7 ;  /* 0x0000001fff0a7899 */ /* 0x000fe40008011407 */
[----:B------:R-:W-:-:S04]  /*0ec0*/  USEL UR6, URZ, 0x1, !UP1 ;  /* 0x00000001ff067887 */ /* 0x000fc8000c800000 */
[----:B------:R-:W-:Y:S01]  /*0ed0*/  @P2 VIADD R3, R3, 0x1 ;  /* 0x0000000103032836 */ /* 0x000fe20000000000 */
[----:B------:R-:W-:Y:S02]  /*0ee0*/  @UP3 UIADD3 UR19, UPT, UPT, UR19, 0x1, URZ ;  /* 0x0000000113133890 */ /* 0x000fe4000fffe0ff */
[----:B------:R-:W-:Y:S01]  /*0ef0*/  ULOP3.LUT UR6, UR10, UR6, URZ, 0xfc, !UPT ;  /* 0x000000060a067292 */ /* 0x000fe2000f8efcff */
[----:B------:R-:W-:Y:S01]  /*0f00*/  IMAD.MOV.U32 R7, RZ, RZ, R3 ;  /* 0x000000ffff077224 */ /* 0x000fe200078e0003 */
[----:B------:R-:W-:Y:S02]  /*0f10*/  @!UP0 UIADD3 UR19, UPT, UPT, -UR19, URZ, URZ ;  /* 0x000000ff13138290 */ /* 0x000fe4000fffe1ff */
[----:B------:R-:W-:Y:S01]  /*0f20*/  @!UP2 ULOP3.LUT UR19, URZ, UR5, URZ, 0x33, !UPT ;  /* 0x00000005ff13a292 */ /* 0x000fe2000f8e33ff */
        /* <DEDUP_REMOVED lines=30> */
.L_x_124:
        /* <DEDUP_REMOVED lines=8> */
.L_x_125:
[----:B------:R-:W-:Y:S05]  /*1190*/  BSYNC.RECONVERGENT B0 ;  /* 0x0000000000007941 */ /* 0x000fea0003800200 */
.L_x_123:
        /* <DEDUP_REMOVED lines=26> */
[----:B------:R-:W-:-:S04]  /*1340*/  @P2 VIADD R10, R10, 0x1 ;  /* 0x000000010a0a2836 */ /* 0x000fc80000000000 */
[----:B------:R-:W-:-:S04]  /*1350*/  IMAD.MOV.U32 R6, RZ, RZ, R10 ;  /* 0x000000ffff067224 */ /* 0x000fc800078e000a */
        /* <DEDUP_REMOVED lines=30> */
.L_x_127:
[----:B------:R-:W-:Y:S01]  /*1540*/  IMAD.MOV.U32 R19, RZ, RZ, R4 ;  /* 0x000000ffff137224 */ /* 0x000fe200078e0004 */
[----:B------:R-:W-:Y:S01]  /*1550*/  MOV R18, R5 ;  /* 0x0000000500127202 */ /* 0x000fe20000000f00 */
[----:B------:R-:W-:Y:S01]  /*1560*/  IMAD.MOV.U32 R17, RZ, RZ, R6 ;  /* 0x000000ffff117224 */ /* 0x000fe200078e0006 */
[----:B------:R-:W-:Y:S02]  /*1570*/  MOV R15, 0x1590 ;  /* 0x00001590000f7802 */ /* 0x000fe40000000f00 */
[----:B------:R-:W-:Y:S05]  /*1580*/  CALL.REL.NOINC `($__internal_3_$__cuda_sm20_div_s64) ;  /* 0x0000002c00b47944 */ /* 0x000fea0003c00000 */
[----:B------:R-:W-:Y:S02]  /*1590*/  MOV R26, R10 ;  /* 0x0000000a001a7202 */ /* 0x000fe40000000f00 */
[----:B------:R-:W-:Y:S02]  /*15a0*/  MOV R27, R12 ;  /* 0x0000000c001b7202 */ /* 0x000fe40000000f00 */
.L_x_128:
[----:B------:R-:W-:Y:S05]  /*15b0*/  BSYNC.RECONVERGENT B0 ;  /* 0x0000000000007941 */ /* 0x000fea0003800200 */
.L_x_126:
[----:B------:R-:W0:Y:S01]  /*15c0*/  LDCU UR5, c[0x0][0x434] ;  /* 0x00008680ff0577ac */ /* 0x000e220008000800 */
[----:B------:R-:W1:Y:S01]  /*15d0*/  S2R R20, SR_TID.X ;  /* 0x0000000000147919 */ /* 0x000e620000002100 */
[----:B------:R-:W-:Y:S01]  /*15e0*/  BSSY.RECONVERGENT B0, `(.L_x_129) ;  /* 0x0000046000007945 */ /* 0x000fe20003800200 */
[----:B------:R-:W-:Y:S01]  /*15f0*/  IMAD.MOV.U32 R12, RZ, RZ, -0x800000 ;  /* 0xff800000ff0c7424 */ /* 0x000fe200078e00ff */
[----:B------:R-:W2:Y:S01]  /*1600*/  LDCU UR18, c[0x0][0x534] ;  /* 0x0000a680ff1277ac */ /* 0x000ea20008000800 */
[----:B------:R-:W-:Y:S01]  /*1610*/  IMAD.MOV.U32 R23, RZ, RZ, -0x800000 ;  /* 0xff800000ff177424 */ /* 0x000fe200078e00ff */
[----:B------:R-:W3:Y:S01]  /*1620*/  LDCU UR12, c[0x0][0x430] ;  /* 0x00008600ff0c77ac */ /* 0x000ee20008000800 */
[----:B------:R-:W-:-:S04]  /*1630*/  USHF.R.S32.HI UR10, URZ, 0x1f, UR8 ;  /* 0x0000001fff0a7899 */ /* 0x000fc80008011408 */
[----:B------:R-:W-:Y:S01]  /*1640*/  ULOP3.LUT UR10, UR10, 0x1, URZ, 0xfc, !UPT ;  /* 0x000000010a0a7892 */ /* 0x000fe2000f8efcff */
[----:B0-----:R-:W-:-:S05]  /*1650*/  IMAD.U32 R9, RZ, RZ, UR5 ;  /* 0x00000005ff097e24 */ /* 0x001fca000f8e00ff */
[----:B------:R-:W-:Y:S01]  /*1660*/  IABS R9, R9 ;  /* 0x0000000900097213 */ /* 0x000fe20000000000 */
[----:B---3--:R-:W-:-:S03]  /*1670*/  UIMAD UR12, UR5, UR12, URZ ;  /* 0x0000000c050c72a4 */ /* 0x008fc6000f8e02ff */
[----:B------:R-:W0:Y:S01]  /*1680*/  I2F.RP R10, R9 ;  /* 0x00000009000a7306 */ /* 0x000e220000209400 */
[C---:B-1----:R-:W-:Y:S02]  /*1690*/  ISETP.GT.U32.AND P1, PT, R20.reuse, 0x3f, PT ;  /* 0x0000003f1400780c */ /* 0x042fe40003f24070 */
[----:B------:R-:W-:Y:S02]  /*16a0*/  SHF.R.U32.HI R14, RZ, 0x2, R20 ;  /* 0x00000002ff0e7819 */ /* 0x000fe40000011614 */
[----:B------:R-:W-:-:S03]  /*16b0*/  LOP3.LUT R24, R20, 0xf, RZ, 0xc0, !PT ;  /* 0x0000000f14187812 */ /* 0x000fc600078ec0ff */
[----:B0-----:R-:W0:Y:S02]  /*16c0*/  MUFU.RCP R10, R10 ;  /* 0x0000000a000a7308 */ /* 0x001e240000001000 */
[----:B0-----:R-:W-:-:S06]  /*16d0*/  VIADD R10, R10, 0xffffffe ;  /* 0x0ffffffe0a0a7836 */ /* 0x001fcc0000000000 */
[----:B------:R-:W0:Y:S02]  /*16e0*/  F2I.FTZ.U32.TRUNC.NTZ R11, R10 ;  /* 0x0000000a000b7305 */ /* 0x000e24000021f000 */
[--C-:B0-----:R-:W-:Y:S02]  /*16f0*/  IMAD.MOV R4, RZ, RZ, -R11.reuse ;  /* 0x000000ffff047224 */ /* 0x101fe400078e0a0b */
[----:B------:R-:W-:Y:S02]  /*1700*/  IMAD.MOV.U32 R10, RZ, RZ, RZ ;  /* 0x000000ffff0a7224 */ /* 0x000fe400078e00ff */
[----:B------:R-:W-:Y:S01]  /*1710*/  IMAD R5, R4, R9, RZ ;  /* 0x0000000904057224 */ /* 0x000fe200078e02ff */
[----:B------:R-:W-:Y:S02]  /*1720*/  IABS R4, R3 ;  /* 0x0000000300047213 */ /* 0x000fe40000000000 */
[----:B------:R-:W-:Y:S01]  /*1730*/  LOP3.LUT R3, R3, UR5, RZ, 0x3c, !PT ;  /* 0x0000000503037c12 */ /* 0x000fe2000f8e3cff */
[----:B------:R-:W-:-:S03]  /*1740*/  IMAD.HI.U32 R5, R11, R5, R10 ;  /* 0x000000050b057227 */ /* 0x000fc600078e000a */
[----:B------:R-:W-:Y:S02]  /*1750*/  ISETP.GE.AND P2, PT, R3, RZ, PT ;  /* 0x000000ff0300720c */ /* 0x000fe40003f46270 */
[----:B------:R-:W-:Y:S01]  /*1760*/  @!P1 MOV R3, 0x400 ;  /* 0x0000040000039802 */ /* 0x000fe20000000f00 */
[----:B------:R-:W-:Y:S02]  /*1770*/  IMAD.HI.U32 R15, R5, R4, RZ ;  /* 0x00000004050f7227 */ /* 0x000fe400078e00ff */
[----:B------:R-:W0:Y:S02]  /*1780*/  @!P1 S2R R5, SR_CgaCtaId ;  /* 0x0000000000059919 */ /* 0x000e240000008800 */
[----:B------:R-:W-:-:S04]  /*1790*/  IMAD.MOV R10, RZ, RZ, -R15 ;  /* 0x000000ffff0a7224 */ /* 0x000fc800078e0a0f */
[C---:B------:R-:W-:Y:S02]  /*17a0*/  IMAD R10, R9.reuse, R10, R4 ;  /* 0x0000000a090a7224 */ /* 0x040fe400078e0204 */
[----:B------:R-:W1:Y:S03]  /*17b0*/  @!P1 S2R R4, SR_CgaCtaId ;  /* 0x0000000000049919 */ /* 0x000e660000008800 */
[----:B------:R-:W-:-:S13]  /*17c0*/  ISETP.GT.U32.AND P0, PT, R9, R10, PT ;  /* 0x0000000a0900720c */ /* 0x000fda0003f04070 */
[-C--:B------:R-:W-:Y:S01]  /*17d0*/  @!P0 IADD3 R10, PT, PT, R10, -R9.reuse, RZ ;  /* 0x800000090a0a8210 */ /* 0x080fe20007ffe0ff */
[----:B------:R-:W-:Y:S01]  /*17e0*/  @!P0 VIADD R15, R15, 0x1 ;  /* 0x000000010f0f8836 */ /* 0x000fe20000000000 */
[----:B------:R-:W-:Y:S02]  /*17f0*/  ISETP.NE.AND P0, PT, RZ, UR5, PT ;  /* 0x00000005ff007c0c */ /* 0x000fe4000bf05270 */
[----:B------:R-:W-:Y:S02]  /*1800*/  ISETP.GE.U32.AND P3, PT, R10, R9, PT ;  /* 0x000000090a00720c */ /* 0x000fe40003f66070 */
[----:B------:R-:W-:Y:S02]  /*1810*/  @!P1 MOV R9, 0x400 ;  /* 0x0000040000099802 */ /* 0x000fe40000000f00 */
[----:B0-----:R-:W-:Y:S02]  /*1820*/  @!P1 LEA R3, R5, R3, 0x18 ;  /* 0x0000000305039211 */ /* 0x001fe400078ec0ff */
[----:B------:R-:W-:-:S03]  /*1830*/  @!P1 SHF.L.U32 R5, R20, 0x2, RZ ;  /* 0x0000000214059819 */ /* 0x000fc600000006ff */
[----:B------:R-:W-:Y:S01]  /*1840*/  @!P1 IMAD R3, R14, 0x14, R3 ;  /* 0x000000140e039824 */ /* 0x000fe200078e0203 */
[----:B------:R-:W-:Y:S02]  /*1850*/  @!P1 LOP3.LUT R5, R5, 0xc, RZ, 0xc0, !PT ;  /* 0x0000000c05059812 */ /* 0x000fe400078ec0ff */
[----:B-1----:R-:W-:Y:S01]  /*1860*/  @!P1 LEA R4, R4, R9, 0x18 ;  /* 0x0000000904049211 */ /* 0x002fe200078ec0ff */
[----:B------:R-:W-:Y:S01]  /*1870*/  @P3 VIADD R15, R15, 0x1 ;  /* 0x000000010f0f3836 */ /* 0x000fe20000000000 */
[----:B------:R-:W-:Y:S01]  /*1880*/  SHF.R.U32.HI R9, RZ, 0x4, R20 ;  /* 0x00000004ff097819 */ /* 0x000fe20000011614 */
[----:B------:R-:W-:Y:S02]  /*1890*/  @!P1 IMAD.IADD R5, R3, 0x1, R5 ;  /* 0x0000000103059824 */ /* 0x000fe400078e0205 */
[----:B------:R-:W-:Y:S01]  /*18a0*/  @!P2 IMAD.MOV R15, RZ, RZ, -R15 ;  /* 0x000000ffff0fa224 */ /* 0x000fe200078e0a0f */
[----:B------:R-:W-:Y:S01]  /*18b0*/  @!P0 LOP3.LUT R15, RZ, UR5, RZ, 0x33, !PT ;  /* 0x00000005ff0f8c12 */ /* 0x000fe2000f8e33ff */
[----:B------:R-:W-:Y:S01]  /*18c0*/  @!P1 IMAD R4, R24, 0x14, R4 ;  /* 0x0000001418049824 */ /* 0x000fe200078e0204 */
[----:B--2---:R-:W-:-:S03]  /*18d0*/  ISETP.GE.AND P0, PT, R14, UR18, PT ;  /* 0x000000120e007c0c */ /* 0x004fc6000bf06270 */
        /* <DEDUP_REMOVED lines=22> */
.L_x_130:
[----:B0-----:R-:W-:Y:S05]  /*1a40*/  BSYNC.RECONVERGENT B0 ;  /* 0x0000000000007941 */ /* 0x001fea0003800200 */
.L_x_129:
[----:B-----5:R0:W-:Y:S01]  /*1a50*/  @!P1 STS [R5], R12 ;  /* 0x0000000c05009388 */ /* 0x0201e20000000800 */
[----:B------:R-:W0:Y:S01]  /*1a60*/  LDC R14, c[0x0][0x3e0] ;  /* 0x0000f800ff0e7b82 */ /* 0x000e220000000800 */
[----:B-1----:R-:W1:Y:S07]  /*1a70*/  I2F.RP R28, R17 ;  /* 0x00000011001c7306 */ /* 0x002e6e0000209400 */
[----:B------:R-:W-:Y:S01]  /*1a80*/  BAR.SYNC.DEFER_BLOCKING 0x0 ;  /* 0x0000000000007b1d */ /* 0x000fe20000010000 */
[----:B------:R-:W-:Y:S01]  /*1a90*/  ISETP.NE.AND P5, PT, R10, RZ, PT ;  /* 0x000000ff0a00720c */ /* 0x000fe20003fa5270 */
[----:B------:R-:W-:-:S04]  /*1aa0*/  IMAD.MOV.U32 R22, RZ, RZ, 0x7f800000 ;  /* 0x7f800000ff167424 */ /* 0x000fc800078e00ff */
[----:B------:R-:W-:Y:S01]  /*1ab0*/  BSSY.RECONVERGENT B1, `(.L_x_131) ;  /* 0x000017a000017945 */ /* 0x000fe20003800200 */
[----:B-1----:R-:W1:Y:S01]  /*1ac0*/  MUFU.RCP R28, R28 ;  /* 0x0000001c001c7308 */ /* 0x002e620000001000 */
[----:B0-----:R-:W-:Y:S01]  /*1ad0*/  IABS R12, R14 ;  /* 0x0000000e000c7213 */ /* 0x001fe20000000000 */
[----:B------:R-:W0:Y:S06]  /*1ae0*/  @!P1 LDS R23, [R4] ;  /* 0x0000000004179984 */ /* 0x000e2c0000000800 */
[----:B------:R-:W2:Y:S01]  /*1af0*/  I2F.RP R32, R12 ;  /* 0x0000000c00207306 */ /* 0x000ea20000209400 */
[----:B-1----:R-:W-:-:S07]  /*1b00*/  VIADD R28, R28, 0xffffffe ;  /* 0x0ffffffe1c1c7836 */ /* 0x002fce0000000000 */
[----:B------:R-:W1:Y:S08]  /*1b10*/  F2I.FTZ.U32.TRUNC.NTZ R29, R28 ;  /* 0x0000001c001d7305 */ /* 0x000e70000021f000 */
[----:B--2---:R-:W2:Y:S01]  /*1b20*/  MUFU.RCP R32, R32 ;  /* 0x0000002000207308 */ /* 0x004ea20000001000 */
[----:B-1----:R-:W-:Y:S02]  /*1b30*/  IMAD.MOV R16, RZ, RZ, -R29 ;  /* 0x000000ffff107224 */ /* 0x002fe400078e0a1d */
[----:B------:R-:W-:-:S02]  /*1b40*/  IMAD.MOV.U32 R28, RZ, RZ, RZ ;  /* 0x000000ffff1c7224 */ /* 0x000fc400078e00ff */
[----:B------:R-:W-:-:S04]  /*1b50*/  IMAD R16, R16, R17, RZ ;  /* 0x0000001110107224 */ /* 0x000fc800078e02ff */
[----:B------:R-:W-:-:S04]  /*1b60*/  IMAD.HI.U32 R16, R29, R16, R28 ;  /* 0x000000101d107227 */ /* 0x000fc800078e001c */
[----:B--2---:R-:W-:Y:S01]  /*1b70*/  VIADD R32, R32, 0xffffffe ;  /* 0x0ffffffe20207836 */ /* 0x004fe20000000000 */
[----:B0-----:R-:W0:Y:S03]  /*1b80*/  SHFL.BFLY PT, R3, R23, 0x8, 0x1f ;  /* 0x0d001f0017037f89 */ /* 0x001e2600000e0000 */
[----:B------:R-:W1:Y:S02]  /*1b90*/  F2I.FTZ.U32.TRUNC.NTZ R33, R32 ;  /* 0x0000002000217305 */ /* 0x000e64000021f000 */
[----:B-1----:R-:W-:Y:S02]  /*1ba0*/  IMAD.MOV R11, RZ, RZ, -R33 ;  /* 0x000000ffff0b7224 */ /* 0x002fe400078e0a21 */
[----:B------:R-:W-:Y:S02]  /*1bb0*/  HFMA2 R32, -RZ, RZ, 0, 0 ;  /* 0x00000000ff207431 */ /* 0x000fe400000001ff */
[----:B------:R-:W-:Y:S01]  /*1bc0*/  IMAD R11, R11, R12, RZ ;  /* 0x0000000c0b0b7224 */ /* 0x000fe200078e02ff */
[----:B0-----:R-:W-:-:S03]  /*1bd0*/  FMNMX.FTZ R3, R3, R23, !PT ;  /* 0x0000001703037209 */ /* 0x001fc60007810000 */
[----:B------:R-:W-:Y:S02]  /*1be0*/  IMAD.HI.U32 R11, R33, R11, R32 ;  /* 0x0000000b210b7227 */ /* 0x000fe400078e0020 */
[----:B------:R-:W0:Y:S02]  /*1bf0*/  SHFL.BFLY PT, R4, R3, 0x4, 0x1f ;  /* 0x0c801f0003047f89 */ /* 0x000e2400000e0000 */
[----:B0-----:R-:W-:-:S05]  /*1c00*/  FMNMX.FTZ R4, R3, R4, !PT ;  /* 0x0000000403047209 */ /* 0x001fca0007810000 */
[----:B------:R-:W0:Y:S02]  /*1c10*/  SHFL.BFLY PT, R3, R4, 0x2, 0x1f ;  /* 0x0c401f0004037f89 */ /* 0x000e2400000e0000 */
[----:B0-----:R-:W-:-:S05]  /*1c20*/  FMNMX.FTZ R3, R4, R3, !PT ;  /* 0x0000000304037209 */ /* 0x001fca0007810000 */
[----:B------:R-:W0:Y:S02]  /*1c30*/  SHFL.BFLY PT, R4, R3, 0x1, 0x1f ;  /* 0x0c201f0003047f89 */ /* 0x000e2400000e0000 */
[----:B0-----:R-:W-:-:S04]  /*1c40*/  FMNMX.FTZ R4, R3, R4, !PT ;  /* 0x0000000403047209 */ /* 0x001fc80007810000 */
[----:B------:R-:W-:-:S04]  /*1c50*/  FSETP.NEU.FTZ.AND P0, PT, R4, -INF , PT ;  /* 0xff8000000400780b */ /* 0x000fc80003f1d000 */
[----:B------:R-:W-:-:S05]  /*1c60*/  FSEL R4, R4, RZ, P0 ;  /* 0x000000ff04047208 */ /* 0x000fca0000000000 */
[----:B------:R-:W-:-:S04]  /*1c70*/  FADD.FTZ R5, -R4, R23 ;  /* 0x0000001704057221 */ /* 0x000fc80000010100 */
[----:B------:R-:W-:-:S06]  /*1c80*/  FMUL.FTZ R5, R5, 1.4426950216293334961 ;  /* 0x3fb8aa3b05057820 */ /* 0x000fcc0000410000 */
[----:B------:R-:W0:Y:S02]  /*1c90*/  MUFU.EX2 R5, R5 ;  /* 0x0000000500057308 */ /* 0x000e240000000800 */
[----:B0-----:R-:W0:Y:S02]  /*1ca0*/  SHFL.BFLY PT, R3, R5, 0x8, 0x1f ;  /* 0x0d001f0005037f89 */ /* 0x001e2400000e0000 */
[----:B0-----:R-:W-:Y:S01]  /*1cb0*/  FADD.FTZ R3, R5, R3 ;  /* 0x0000000305037221 */ /* 0x001fe20000010000 */
[----:B------:R-:W-:-:S04]  /*1cc0*/  IABS R5, R13 ;  /* 0x0000000d00057213 */ /* 0x000fc80000000000 */
[----:B------:R-:W0:Y:S01]  /*1cd0*/  SHFL.BFLY PT, R19, R3, 0x4, 0x1f ;  /* 0x0c801f0003137f89 */ /* 0x000e2200000e0000 */
[----:B------:R-:W-:-:S04]  /*1ce0*/  IMAD.HI.U32 R11, R11, R5, RZ ;  /* 0x000000050b0b7227 */ /* 0x000fc800078e00ff */
[----:B------:R-:W-:-:S04]  /*1cf0*/  IMAD.HI.U32 R21, R16, R5, RZ ;  /* 0x0000000510157227 */ /* 0x000fc800078e00ff */
[----:B------:R-:W-:-:S04]  /*1d00*/  IMAD.MOV R16, RZ, RZ, -R11 ;  /* 0x000000ffff107224 */ /* 0x000fc800078e0a0b */
[----:B------:R-:W-:-:S05]  /*1d10*/  IMAD R16, R12, R16, R5 ;  /* 0x000000100c107224 */ /* 0x000fca00078e0205 */
[----:B------:R-:W-:Y:S01]  /*1d20*/  ISETP.GT.U32.AND P0, PT, R12, R16, PT ;  /* 0x000000100c00720c */ /* 0x000fe20003f04070 */
[----:B0-----:R-:W-:Y:S01]  /*1d30*/  FADD.FTZ R19, R3, R19 ;  /* 0x0000001303137221 */ /* 0x001fe20000010000 */
[----:B------:R-:W-:-:S04]  /*1d40*/  IABS R3, R10 ;  /* 0x0000000a00037213 */ /* 0x000fc80000000000 */
[----:B------:R-:W0:Y:S01]  /*1d50*/  SHFL.BFLY PT, R18, R19, 0x2, 0x1f ;  /* 0x0c401f0013127f89 */ /* 0x000e2200000e0000 */
[----:B------:R-:W-:-:S06]  /*1d60*/  IMAD.MOV R3, RZ, RZ, -R3 ;  /* 0x000000ffff037224 */ /* 0x000fcc00078e0a03 */
[----:B------:R-:W-:Y:S01]  /*1d70*/  @!P0 IADD3 R11, PT, PT, R11, 0x1, RZ ;  /* 0x000000010b0b8810 */ /* 0x000fe20007ffe0ff */
[----:B------:R-:W-:Y:S01]  /*1d80*/  @!P0 IMAD.IADD R16, R16, 0x1, -R12 ;  /* 0x0000000110108824 */ /* 0x000fe200078e0a0c */
[----:B------:R-:W-:Y:S01]  /*1d90*/  ISETP.NE.AND P0, PT, R14, RZ, PT ;  /* 0x000000ff0e00720c */ /* 0x000fe20003f05270 */
[----:B------:R-:W-:-:S03]  /*1da0*/  IMAD R3, R21, R3, R5 ;  /* 0x0000000315037224 */ /* 0x000fc600078e0205 */
[----:B------:R-:W-:Y:S02]  /*1db0*/  ISETP.GE.U32.AND P4, PT, R16, R12, PT ;  /* 0x0000000c1000720c */ /* 0x000fe40003f86070 */
[----:B------:R-:W-:-:S11]  /*1dc0*/  ISETP.GT.U32.AND P1, PT, R17, R3, PT ;  /* 0x000000031100720c */ /* 0x000fd60003f24070 */
[----:B------:R-:W-:Y:S02]  /*1dd0*/  @P4 VIADD R11, R11, 0x1 ;  /* 0x000000010b0b4836 */ /* 0x000fe40000000000 */
[-C--:B------:R-:W-:Y:S01]  /*1de0*/  @!P1 IADD3 R3, PT, PT, R3, -R17.reuse, RZ ;  /* 0x8000001103039210 */ /* 0x080fe20007ffe0ff */
[----:B0-----:R-:W-:Y:S01]  /*1df0*/  FADD.FTZ R18, R19, R18 ;  /* 0x0000001213127221 */ /* 0x001fe20000010000 */
[----:B------:R-:W-:Y:S02]  /*1e00*/  @!P1 VIADD R21, R21, 0x1 ;  /* 0x0000000115159836 */ /* 0x000fe40000000000 */
[-C--:B------:R-:W-:Y:S02]  /*1e10*/  ISETP.GE.U32.AND P2, PT, R3, R17.reuse, PT ;  /* 0x000000110300720c */ /* 0x080fe40003f46070 */
[----:B------:R-:W0:Y:S01]  /*1e20*/  SHFL.BFLY PT, R5, R18, 0x1, 0x1f ;  /* 0x0c201f0012057f89 */ /* 0x000e2200000e0000 */
[C---:B------:R-:W-:Y:S02]  /*1e30*/  LOP3.LUT R3, R13.reuse, R17, RZ, 0x3c, !PT ;  /* 0x000000110d037212 */ /* 0x040fe400078e3cff */
[----:B------:R-:W-:-:S02]  /*1e40*/  LOP3.LUT R13, R13, R14, RZ, 0x3c, !PT ;  /* 0x0000000e0d0d7212 */ /* 0x000fc400078e3cff */
[----:B------:R-:W-:Y:S01]  /*1e50*/  ISETP.GE.AND P3, PT, R3, RZ, PT ;  /* 0x000000ff0300720c */ /* 0x000fe20003f66270 */
[----:B------:R-:W-:-:S05]  /*1e60*/  IMAD.MOV.U32 R3, RZ, RZ, R11 ;  /* 0x000000ffff037224 */ /* 0x000fca00078e000b */
[----:B------:R-:W-:Y:S01]  /*1e70*/  @P2 VIADD R21, R21, 0x1 ;  /* 0x0000000115152836 */ /* 0x000fe20000000000 */
[----:B------:R-:W-:Y:S02]  /*1e80*/  ISETP.GE.AND P2, PT, R13, RZ, PT ;  /* 0x000000ff0d00720c */ /* 0x000fe40003f46270 */
[----:B------:R-:W-:-:S04]  /*1e90*/  SHF.R.S32.HI R13, RZ, 0x1f, R10 ;  /* 0x0000001fff0d7819 */ /* 0x000fc8000001140a */
[----:B------:R-:W-:Y:S01]  /*1ea0*/  @!P3 IMAD.MOV R21, RZ, RZ, -R21 ;  /* 0x000000ffff15b224 */ /* 0x000fe200078e0a15 */
[----:B------:R-:W-:Y:S02]  /*1eb0*/  ISETP.NE.AND P3, PT, R15, RZ, PT ;  /* 0x000000ff0f00720c */ /* 0x000fe40003f65270 */
[----:B------:R-:W-:Y:S02]  /*1ec0*/  @!P5 LOP3.LUT R21, RZ, R17, RZ, 0x33, !PT ;  /* 0x00000011ff15d212 */ /* 0x000fe400078e33ff */
[----:B------:R-:W-:Y:S01]  /*1ed0*/  SEL R12, RZ, 0x1, !P3 ;  /* 0x00000001ff0c7807 */ /* 0x000fe20005800000 */
[----:B0-----:R-:W-:Y:S01]  /*1ee0*/  FADD.FTZ R5, R18, R5 ;  /* 0x0000000512057221 */ /* 0x001fe20000010000 */
[----:B------:R-:W-:Y:S02]  /*1ef0*/  @!P2 IADD3 R3, PT, PT, -R3, RZ, RZ ;  /* 0x000000ff0303a210 */ /* 0x000fe40007ffe1ff */
[----:B------:R-:W-:Y:S02]  /*1f00*/  @!P0 LOP3.LUT R3, RZ, R14, RZ, 0x33, !PT ;  /* 0x0000000eff038212 */ /* 0x000fe400078e33ff */
[----:B------:R-:W-:-:S02]  /*1f10*/  FSETP.NE.FTZ.AND P1, PT, R5, RZ, PT ;  /* 0x000000ff0500720b */ /* 0x000fc40003f35000 */
[----:B------:R-:W-:Y:S01]  /*1f20*/  LOP3.LUT P0, RZ, R20, 0x3cf, RZ, 0xc0, !PT ;  /* 0x000003cf14ff7812 */ /* 0x000fe2000780c0ff */
[----:B------:R-:W-:Y:S01]  /*1f30*/  IMAD R3, R3, UR13, RZ ;  /* 0x0000000d03037c24 */ /* 0x000fe2000f8e02ff */
[----:B------:R-:W-:Y:S02]  /*1f40*/  ISETP.LT.U32.AND P2, PT, R26, R21, PT ;  /* 0x000000151a00720c */ /* 0x000fe40003f41070 */
[----:B------:R-:W-:-:S05]  /*1f50*/  LOP3.LUT R12, R13, R12, RZ, 0xfc, !PT ;  /* 0x0000000c0d0c7212 */ /* 0x000fca00078efcff */
[----:B------:R-:W-:Y:S02]  /*1f60*/  IMAD R3, R12, R3, RZ ;  /* 0x000000030c037224 */ /* 0x000fe400078e02ff */
[----:B------:R0:W1:Y:S02]  /*1f70*/  @P1 MUFU.LG2 R11, R5 ;  /* 0x00000005000b1308 */ /* 0x0000640000000c00 */
[----:B0-----:R-:W-:Y:S01]  /*1f80*/  SHF.R.S32.HI R5, RZ, 0x1f, R21 ;  /* 0x0000001fff057819 */ /* 0x001fe20000011415 */
[----:B-1----:R-:W-:Y:S01]  /*1f90*/  @P1 FFMA.FTZ R22, R11, 0.69314718246459960938, R4 ;  /* 0x3f3172180b161823 */ /* 0x002fe20000010004 */
[----:B------:R-:W-:Y:S02]  /*1fa0*/  IMAD R4, R10, UR12, RZ ;  /* 0x0000000c0a047c24 */ /* 0x000fe4000f8e02ff */
[----:B------:R-:W-:-:S04]  /*1fb0*/  ISETP.LT.AND.EX P2, PT, R27, R5, PT, P2 ;  /* 0x000000051b00720c */ /* 0x000fc80003f41320 */
[----:B------:R-:W-:Y:S01]  /*1fc0*/  SEL R5, R26, R21, P2 ;  /* 0x000000151a057207 */ /* 0x000fe20001000000 */
        /* <DEDUP_REMOVED lines=12> */
[----:B------:R-:W-:Y:S01]  /*2090*/  IADD3 R11, P1, PT, R14, 0x1, RZ ;  /* 0x000000010e0b7810 */ /* 0x000fe20007f3e0ff */
[----:B------:R-:W-:Y:S02]  /*20a0*/  IMAD R9, R10, UR14, RZ ;  /* 0x0000000e0a097c24 */ /* 0x000fe4000f8e02ff */
[C---:B------:R-:W-:Y:S01]  /*20b0*/  IMAD.WIDE.U32 R12, R14.reuse, UR14, RZ ;  /* 0x0000000e0e0c7c25 */ /* 0x040fe2000f8e00ff */
        /* <DEDUP_REMOVED lines=14> */
[----:B------:R-:W-:-:S07]  /*21a0*/  ISETP.NE.U32.AND P0, PT, R28, RZ, PT ;  /* 0x000000ff1c00720c */ /* 0x000fce0003f05070 */
[----:B0-----:R-:W0:Y:S02]  /*21b0*/  MUFU.RCP R10, R10 ;  /* 0x0000000a000a7308 */ /* 0x001e240000001000 */
[----:B0-----:R-:W-:-:S06]  /*21c0*/  VIADD R10, R10, 0xffffffe ;  /* 0x0ffffffe0a0a7836 */ /* 0x001fcc0000000000 */
[----:B------:R-:W0:Y:S02]  /*21d0*/  F2I.FTZ.U32.TRUNC.NTZ R11, R10 ;  /* 0x0000000a000b7305 */ /* 0x000e24000021f000 */
[----:B0-----:R-:W-:Y:S01]  /*21e0*/  IMAD.MOV R9, RZ, RZ, -R11 ;  /* 0x000000ffff097224 */ /* 0x001fe200078e0a0b */
[----:B------:R-:W-:-:S03]  /*21f0*/  MOV R10, RZ ;  /* 0x000000ff000a7202 */ /* 0x000fc60000000f00 */
[----:B------:R-:W-:-:S04]  /*2200*/  IMAD R9, R9, R28, RZ ;  /* 0x0000001c09097224 */ /* 0x000fc800078e02ff */
[----:B------:R-:W-:Y:S01]  /*2210*/  IMAD.HI.U32 R10, R11, R9, R10 ;  /* 0x000000090b0a7227 */ /* 0x000fe200078e000a */
[----:B------:R-:W-:-:S05]  /*2220*/  LEA.HI R9, R20, UR15, RZ, 0x1c ;  /* 0x0000000f14097c11 */ /* 0x000fca000f8fe0ff */
        /* <DEDUP_REMOVED lines=12> */
[----:B------:R-:W-:Y:S01]  /*22f0*/  HFMA2 R29, -RZ, RZ, 0, 0 ;  /* 0x00000000ff1d7431 */ /* 0x000fe200000001ff */
[----:B------:R-:W-:Y:S06]  /*2300*/  BRA `(.L_x_135) ;  /* 0x0000000000287947 */ /* 0x000fec0003800000 */
.L_x_134:
[----:B------:R-:W-:Y:S01]  /*2310*/  LEA.HI R25, R20, UR15, RZ, 0x1c ;  /* 0x0000000f14197c11 */ /* 0x000fe2000f8fe0ff */
[----:B------:R-:W-:Y:S01]  /*2320*/  IMAD.MOV.U32 R18, RZ, RZ, RZ ;  /* 0x000000ffff127224 */ /* 0x000fe200078e00ff */
[----:B------:R-:W-:Y:S02]  /*2330*/  MOV R17, R28 ;  /* 0x0000001c00117202 */ /* 0x000fe40000000f00 */
[----:B------:R-:W-:Y:S01]  /*2340*/  MOV R15, 0x2370 ;  /* 0x00002370000f7802 */ /* 0x000fe20000000f00 */
[----:B------:R-:W-:Y:S02]  /*2350*/  IMAD.MOV.U32 R19, RZ, RZ, R25 ;  /* 0x000000ffff137224 */ /* 0x000fe400078e0019 */
[----:B------:R-:W-:Y:S05]  /*2360*/  CALL.REL.NOINC `($__internal_3_$__cuda_sm20_div_s64) ;  /* 0x00000020003c7944 */ /* 0x000fea0003c00000 */
[----:B------:R-:W-:Y:S02]  /*2370*/  IADD3 R9, PT, PT, -R10, RZ, RZ ;  /* 0x000000ff0a097210 */ /* 0x000fe40007ffe1ff */
[----:B------:R-:W-:-:S03]  /*2380*/  MOV R29, R12 ;  /* 0x0000000c001d7202 */ /* 0x000fc60000000f00 */
[----:B------:R-:W-:Y:S01]  /*2390*/  IMAD R25, R28, R9, R25 ;  /* 0x000000091c197224 */ /* 0x000fe200078e0219 */
[----:B------:R-:W-:-:S07]  /*23a0*/  MOV R28, R10 ;  /* 0x0000000a001c7202 */ /* 0x000fce0000000f00 */
.L_x_135:
[----:B------:R-:W-:Y:S01]  /*23b0*/  IABS R12, UR14 ;  /* 0x0000000e000c7c13 */ /* 0x000fe20008000000 */
[----:B------:R-:W-:Y:S01]  /*23c0*/  IMAD R0, R0, R8, RZ ;  /* 0x0000000800007224 */ /* 0x000fe200078e02ff */
[----:B------:R-:W-:Y:S01]  /*23d0*/  IABS R9, UR14 ;  /* 0x0000000e00097c13 */ /* 0x000fe20008000000 */
[----:B------:R-:W-:Y:S01]  /*23e0*/  BSSY.RECONVERGENT B0, `(.L_x_136) ;  /* 0x0000042000007945 */ /* 0x000fe20003800200 */
[----:B------:R-:W0:Y:S01]  /*23f0*/  I2F.U32.RP R16, R12 ;  /* 0x0000000c00107306 */ /* 0x000e220000209000 */
[----:B------:R-:W-:Y:S01]  /*2400*/  IABS R10, R25 ;  /* 0x00000019000a7213 */ /* 0x000fe20000000000 */
[----:B------:R-:W-:Y:S01]  /*2410*/  IMAD R0, R7, R2, R0 ;  /* 0x0000000207007224 */ /* 0x000fe200078e0200 */
[----:B------:R-:W-:Y:S02]  /*2420*/  IADD3 R9, PT, PT, RZ, -R9, RZ ;  /* 0x80000009ff097210 */ /* 0x000fe40007ffe0ff */
        /* <DEDUP_REMOVED lines=8> */
[----:B------:R-:W-:-:S04]  /*24b0*/  IMAD.HI.U32 R16, R17, R11, R16 ;  /* 0x0000000b11107227 */ /* 0x000fc800078e0010 */
[----:B------:R-:W-:Y:S02]  /*24c0*/  IMAD.MOV.U32 R11, RZ, RZ, R9 ;  /* 0x000000ffff0b7224 */ /* 0x000fe400078e0009 */
        /* <DEDUP_REMOVED lines=18> */
[----:B------:R-:W-:-:S05]  /*25f0*/  @!P1 LOP3.LUT R2, RZ, UR14, RZ, 0x33, !PT ;  /* 0x0000000eff029c12 */ /* 0x000fca000f8e33ff */
[----:B------:R-:W-:-:S04]  /*2600*/  IMAD.MOV R0, RZ, RZ, -R2 ;  /* 0x000000ffff007224 */ /* 0x000fc800078e0a02 */
[----:B------:R-:W-:Y:S02]  /*2610*/  IMAD R0, R0, UR14, R25 ;  /* 0x0000000e00007c24 */ /* 0x000fe4000f8e0219 */
        /* <DEDUP_REMOVED lines=22> */
.L_x_137:
[----:B------:R-:W-:Y:S01]  /*2780*/  IMAD.MOV.U32 R19, RZ, RZ, R28 ;  /* 0x000000ffff137224 */ /* 0x000fe200078e001c */
[----:B------:R-:W-:Y:S01]  /*2790*/  MOV R18, R29 ;  /* 0x0000001d00127202 */ /* 0x000fe20000000f00 */
[----:B------:R-:W-:Y:S01]  /*27a0*/  IMAD.MOV.U32 R17, RZ, RZ, R32 ;  /* 0x000000ffff117224 */ /* 0x000fe200078e0020 */
[----:B------:R-:W-:Y:S02]  /*27b0*/  MOV R15, 0x27d0 ;  /* 0x000027d0000f7802 */ /* 0x000fe40000000f00 */
[----:B------:R-:W-:Y:S05]  /*27c0*/  CALL.REL.NOINC `($__internal_3_$__cuda_sm20_div_s64) ;  /* 0x0000001c00247944 */ /* 0x000fea0003c00000 */
[----:B------:R-:W-:Y:S02]  /*27d0*/  IADD3 R11, PT, PT, -R10, RZ, RZ ;  /* 0x000000ff0a0b7210 */ /* 0x000fe40007ffe1ff */
[----:B------:R-:W-:-:S03]  /*27e0*/  MOV R9, R10 ;  /* 0x0000000a00097202 */ /* 0x000fc60000000f00 */
[----:B------:R-:W-:Y:S02]  /*27f0*/  IMAD R28, R11, R32, R28 ;  /* 0x000000200b1c7224 */ /* 0x000fe400078e021c */
.L_x_138:
[----:B------:R-:W-:Y:S05]  /*2800*/  BSYNC.RECONVERGENT B0 ;  /* 0x0000000000007941 */ /* 0x000fea0003800200 */
.L_x_136:
[----:B------:R-:W-:Y:S01]  /*2810*/  IABS R19, R8 ;  /* 0x0000000800137213 */ /* 0x000fe20000000000 */
[----:B------:R-:W-:Y:S01]  /*2820*/  IMAD.MOV.U32 R32, RZ, RZ, RZ ;  /* 0x000000ffff207224 */ /* 0x000fe200078e00ff */
[----:B------:R-:W-:Y:S01]  /*2830*/  IABS R15, R6 ;  /* 0x00000006000f7213 */ /* 0x000fe20000000000 */
[----:B------:R-:W0:Y:S01]  /*2840*/  LDCU.U8 UR17, c[0x0][0x549] ;  /* 0x0000a920ff1177ac */ /* 0x000e220008000000 */
[----:B------:R-:W1:Y:S01]  /*2850*/  I2F.U32.RP R11, R19 ;  /* 0x00000013000b7306 */ /* 0x000e620000209000 */
[----:B------:R-:W-:Y:S02]  /*2860*/  IABS R12, R14 ;  /* 0x0000000e000c7213 */ /* 0x000fe40000000000 */
[----:B------:R-:W-:Y:S01]  /*2870*/  IABS R16, R7 ;  /* 0x0000000700107213 */ /* 0x000fe20000000000 */
[----:B------:R-:W2:Y:S01]  /*2880*/  LDCU.64 UR4, c[0x0][0x430] ;  /* 0x00008600ff0477ac */ /* 0x000ea20008000a00 */
[----:B------:R-:W-:Y:S02]  /*2890*/  IABS R13, R5 ;  /* 0x00000005000d7213 */ /* 0x000fe40000000000 */
[----:B------:R-:W-:Y:S01]  /*28a0*/  IABS R18, R28 ;  /* 0x0000001c00127213 */ /* 0x000fe20000000000 */
[----:B------:R-:W3:Y:S01]  /*28b0*/  I2F.U32.RP R10, R15 ;  /* 0x0000000f000a7306 */ /* 0x000ee20000209000 */
[----:B------:R-:W-:Y:S01]  /*28c0*/  IABS R17, R8 ;  /* 0x0000000800117213 */ /* 0x000fe20000000000 */
[----:B------:R-:W-:Y:S01]  /*28d0*/  UIMAD UR18, UR7, UR12, URZ ;  /* 0x0000000c071272a4 */ /* 0x000fe2000f8e02ff */
[----:B------:R-:W-:-:S03]  /*28e0*/  ISETP.NE.AND P5, PT, R8, RZ, PT ;  /* 0x000000ff0800720c */ /* 0x000fc60003fa5270 */
[----:B------:R-:W-:Y:S02]  /*28f0*/  IMAD.MOV R17, RZ, RZ, -R17 ;  /* 0x000000ffff117224 */ /* 0x000fe400078e0a11 */
[----:B-1----:R-:W1:Y:S01]  /*2900*/  MUFU.RCP R11, R11 ;  /* 0x0000000b000b7308 */ /* 0x002e620000001000 */
[----:B0-----:R-:W-:-:S04]  /*2910*/  UISETP.NE.AND UP0, UPT, UR17, URZ, UPT ;  /* 0x000000ff1100728c */ /* 0x001fc8000bf05270 */
[----:B--2---:R-:W-:-:S03]  /*2920*/  USEL UR4, UR4, 0x1, UP0 ;  /* 0x0000000104047887 */ /* 0x004fc60008000000 */
        /* <DEDUP_REMOVED lines=10> */
[----:B------:R-:W-:Y:S01]  /*29d0*/  IMAD R27, R27, R19, RZ ;  /* 0x000000131b1b7224 */ /* 0x000fe200078e02ff */
[----:B0-----:R-:W-:-:S06]  /*29e0*/  IADD3 R25, PT, PT, RZ, -R11, RZ ;  /* 0x8000000bff197210 */ /* 0x001fcc0007ffe0ff */
[----:B------:R-:W0:Y:S01]  /*29f0*/  I2F.U32.RP R26, R16 ;  /* 0x00000010001a7306 */ /* 0x000e220000209000 */
[----:B------:R-:W-:Y:S02]  /*2a00*/  HFMA2 R10, -RZ, RZ, 0, 0 ;  /* 0x00000000ff0a7431 */ /* 0x000fe400000001ff */
[----:B------:R-:W-:-:S04]  /*2a10*/  IMAD.HI.U32 R27, R33, R27, R32 ;  /* 0x0000001b211b7227 */ /* 0x000fc800078e0020 */
[----:B------:R-:W-:Y:S01]  /*2a20*/  IMAD R25, R25, R15, RZ ;  /* 0x0000000f19197224 */ /* 0x000fe200078e02ff */
[----:B------:R-:W2:Y:S01]  /*2a30*/  I2F.U32.RP R21, R13 ;  /* 0x0000000d00157306 */ /* 0x000ea20000209000 */
[----:B------:R-:W-:-:S04]  /*2a40*/  IMAD.HI.U32 R27, R27, R18, RZ ;  /* 0x000000121b1b7227 */ /* 0x000fc800078e00ff */
[----:B------:R-:W-:Y:S01]  /*2a50*/  IMAD.HI.U32 R25, R11, R25, R10 ;  /* 0x000000190b197227 */ /* 0x000fe200078e000a */
[----:B------:R-:W-:Y:S02]  /*2a60*/  IABS R11, R9 ;  /* 0x00000009000b7213 */ /* 0x000fe40000000000 */
[----:B------:R-:W-:Y:S01]  /*2a70*/  IABS R10, R6 ;  /* 0x00000006000a7213 */ /* 0x000fe20000000000 */
[----:B-1----:R-:W-:Y:S01]  /*2a80*/  VIADD R30, R30, 0xffffffe ;  /* 0x0ffffffe1e1e7836 */ /* 0x002fe20000000000 */
[----:B0-----:R-:W0:Y:S01]  /*2a90*/  MUFU.RCP R26, R26 ;  /* 0x0000001a001a7308 */ /* 0x001e220000001000 */
[----:B------:R-:W-:Y:S02]  /*2aa0*/  IMAD R17, R27, R17, R18 ;  /* 0x000000111b117224 */ /* 0x000fe400078e0212 */
[----:B------:R-:W-:Y:S02]  /*2ab0*/  IMAD.MOV R10, RZ, RZ, -R10 ;  /* 0x000000ffff0a7224 */ /* 0x000fe400078e0a0a */
[----:B------:R-:W-:Y:S01]  /*2ac0*/  IMAD.HI.U32 R25, R25, R11, RZ ;  /* 0x0000000b19197227 */ /* 0x000fe200078e00ff */
[----:B------:R-:W-:-:S02]  /*2ad0*/  ISETP.GT.U32.AND P3, PT, R19, R17, PT ;  /* 0x000000111300720c */ /* 0x000fc40003f64070 */
[----:B------:R-:W1:Y:S01]  /*2ae0*/  F2I.FTZ.U32.TRUNC.NTZ R31, R30 ;  /* 0x0000001e001f7305 */ /* 0x000e62000021f000 */
[----:B------:R-:W-:Y:S01]  /*2af0*/  IMAD R10, R25, R10, R11 ;  /* 0x0000000a190a7224 */ /* 0x000fe200078e020b */
[----:B------:R-:W-:-:S04]  /*2b00*/  LOP3.LUT R11, R28, R8, RZ, 0x3c, !PT ;  /* 0x000000081c0b7212 */ /* 0x000fc800078e3cff */
[----:B------:R-:W-:Y:S02]  /*2b10*/  ISETP.GT.U32.AND P1, PT, R15, R10, PT ;  /* 0x0000000a0f00720c */ /* 0x000fe40003f24070 */
[----:B--2---:R-:W2:Y:S01]  /*2b20*/  MUFU.RCP R21, R21 ;  /* 0x0000001500157308 */ /* 0x004ea20000001000 */
[----:B------:R-:W-:Y:S01]  /*2b30*/  ISETP.GE.AND P2, PT, R11, RZ, PT ;  /* 0x000000ff0b00720c */ /* 0x000fe20003f46270 */
[----:B0-----:R-:W-:Y:S01]  /*2b40*/  VIADD R26, R26, 0xffffffe ;  /* 0x0ffffffe1a1a7836 */ /* 0x001fe20000000000 */
[----:B------:R-:W-:Y:S01]  /*2b50*/  @!P3 IADD3 R27, PT, PT, R27, 0x1, RZ ;  /* 0x000000011b1bb810 */ /* 0x000fe20007ffe0ff */
[----:B------:R-:W-:Y:S01]  /*2b60*/  @!P3 IMAD.IADD R17, R17, 0x1, -R19 ;  /* 0x000000011111b824 */ /* 0x000fe200078e0a13 */
[----:B------:R-:W-:Y:S02]  /*2b70*/  ISETP.NE.AND P3, PT, R6, RZ, PT ;  /* 0x000000ff0600720c */ /* 0x000fe40003f65270 */
[----:B-1----:R-:W-:Y:S01]  /*2b80*/  IADD3 R18, PT, PT, RZ, -R31, RZ ;  /* 0x8000001fff127210 */ /* 0x002fe20007ffe0ff */
[----:B------:R2:W0:Y:S01]  /*2b90*/  F2I.FTZ.U32.TRUNC.NTZ R11, R26 ;  /* 0x0000001a000b7305 */ /* 0x000422000021f000 */
[----:B------:R-:W-:Y:S01]  /*2ba0*/  IMAD.MOV.U32 R30, RZ, RZ, RZ ;  /* 0x000000ffff1e7224 */ /* 0x000fe200078e00ff */
[----:B------:R-:W-:-:S02]  /*2bb0*/  ISETP.GE.U32.AND P6, PT, R17, R19, PT ;  /* 0x000000131100720c */ /* 0x000fc40003fc6070 */
[----:B------:R-:W-:Y:S01]  /*2bc0*/  IMAD R18, R18, R12, RZ ;  /* 0x0000000c12127224 */ /* 0x000fe200078e02ff */
[-C--:B------:R-:W-:Y:S02]  /*2bd0*/  @!P1 IADD3 R10, PT, PT, R10, -R15.reuse, RZ ;  /* 0x8000000f0a0a9210 */ /* 0x080fe40007ffe0ff */
[----:B------:R-:W-:Y:S01]  /*2be0*/  LOP3.LUT R17, R9, R6, RZ, 0x3c, !PT ;  /* 0x0000000609117212 */ /* 0x000fe200078e3cff */
[----:B------:R-:W-:Y:S01]  /*2bf0*/  IMAD.HI.U32 R30, R31, R18, R30 ;  /* 0x000000121f1e7227 */ /* 0x000fe200078e001e */
[----:B------:R-:W-:Y:S02]  /*2c00*/  ISETP.GE.U32.AND P4, PT, R10, R15, PT ;  /* 0x0000000f0a00720c */ /* 0x000fe40003f86070 */
[----:B------:R-:W-:Y:S02]  /*2c10*/  IABS R18, R2 ;  /* 0x0000000200127213 */ /* 0x000fe40000000000 */
[----:B------:R-:W-:Y:S02]  /*2c20*/  ISETP.GE.AND P0, PT, R17, RZ, PT ;  /* 0x000000ff1100720c */ /* 0x000fe40003f06270 */
[----:B--2---:R-:W-:Y:S01]  /*2c30*/  IADD3 R26, PT, PT, R21, 0xffffffe, RZ ;  /* 0x0ffffffe151a7810 */ /* 0x004fe20007ffe0ff */
[----:B------:R-:W-:Y:S01]  /*2c40*/  IMAD.HI.U32 R19, R30, R18, RZ ;  /* 0x000000121e137227 */ /* 0x000fe200078e00ff */
[----:B------:R-:W-:-:S02]  /*2c50*/  IABS R21, R14 ;  /* 0x0000000e00157213 */ /* 0x000fc40000000000 */
[----:B------:R-:W1:Y:S01]  /*2c60*/  F2I.FTZ.U32.TRUNC.NTZ R31, R26 ;  /* 0x0000001a001f7305 */ /* 0x000e62000021f000 */
[----:B0-----:R-:W-:Y:S01]  /*2c70*/  IMAD.MOV R10, RZ, RZ, -R11 ;  /* 0x000000ffff0a7224 */ /* 0x001fe200078e0a0b */
[----:B------:R-:W-:Y:S01]  /*2c80*/  @!P1 IADD3 R25, PT, PT, R25, 0x1, RZ ;  /* 0x0000000119199810 */ /* 0x000fe20007ffe0ff */
[----:B------:R-:W-:Y:S02]  /*2c90*/  IMAD.MOV R21, RZ, RZ, -R21 ;  /* 0x000000ffff157224 */ /* 0x000fe400078e0a15 */
[----:B------:R-:W-:Y:S02]  /*2ca0*/  @P6 VIADD R27, R27, 0x1 ;  /* 0x000000011b1b6836 */ /* 0x000fe40000000000 */
[----:B------:R-:W-:Y:S02]  /*2cb0*/  IMAD R18, R19, R21, R18 ;  /* 0x0000001513127224 */ /* 0x000fe400078e0212 */
[----:B------:R-:W-:Y:S01]  /*2cc0*/  IMAD.MOV.U32 R17, RZ, RZ, R10 ;  /* 0x000000ffff117224 */ /* 0x000fe200078e000a */
[----:B------:R-:W-:Y:S01]  /*2cd0*/  @!P2 IADD3 R27, PT, PT, -R27, RZ, RZ ;  /* 0x000000ff1b1ba210 */ /* 0x000fe20007ffe1ff */
[----:B------:R-:W-:Y:S01]  /*2ce0*/  @P4 VIADD R25, R25, 0x1 ;  /* 0x0000000119194836 */ /* 0x000fe20000000000 */
[----:B------:R-:W-:Y:S01]  /*2cf0*/  ISETP.GT.U32.AND P1, PT, R12, R18, PT ;  /* 0x000000120c00720c */ /* 0x000fe20003f24070 */
[----:B------:R-:W-:Y:S01]  /*2d00*/  IMAD.MOV.U32 R10, RZ, RZ, RZ ;  /* 0x000000ffff0a7224 */ /* 0x000fe200078e00ff */
[----:B------:R-:W-:Y:S01]  /*2d10*/  @!P5 LOP3.LUT R27, RZ, R8, RZ, 0x33, !PT ;  /* 0x00000008ff1bd212 */ /* 0x000fe200078e33ff */
[----:B-1----:R-:W-:Y:S01]  /*2d20*/  IMAD.MOV R15, RZ, RZ, -R31 ;  /* 0x000000ffff0f7224 */ /* 0x002fe200078e0a1f */
[----:B------:R-:W-:Y:S01]  /*2d30*/  ISETP.NE.AND P4, PT, R14, RZ, PT ;  /* 0x000000ff0e00720c */ /* 0x000fe20003f85270 */
[----:B------:R-:W-:Y:S01]  /*2d40*/  IMAD R17, R17, R16, RZ ;  /* 0x0000001011117224 */ /* 0x000fe200078e02ff */
[----:B------:R-:W-:Y:S01]  /*2d50*/  IABS R21, R27 ;  /* 0x0000001b00157213 */ /* 0x000fe20000000000 */
[----:B------:R-:W-:Y:S01]  /*2d60*/  IMAD R15, R15, R13, RZ ;  /* 0x0000000d0f0f7224 */ /* 0x000fe200078e02ff */
[----:B------:R-:W-:Y:S01]  /*2d70*/  ISETP.NE.AND P5, PT, R7, RZ, PT ;  /* 0x000000ff0700720c */ /* 0x000fe20003fa5270 */
[----:B------:R-:W-:-:S02]  /*2d80*/  IMAD.MOV.U32 R30, RZ, RZ, RZ ;  /* 0x000000ffff1e7224 */ /* 0x000fc400078e00ff */
[----:B------:R-:W-:Y:S01]  /*2d90*/  @!P0 IMAD.MOV R25, RZ, RZ, -R25 ;  /* 0x000000ffff198224 */ /* 0x000fe200078e0a19 */
[----:B------:R-:W-:Y:S01]  /*2da0*/  @!P3 LOP3.LUT R25, RZ, R6, RZ, 0x33, !PT ;  /* 0x00000006ff19b212 */ /* 0x000fe200078e33ff */
[----:B------:R-:W-:Y:S01]  /*2db0*/  IMAD.HI.U32 R10, R11, R17, R10 ;  /* 0x000000110b0a7227 */ /* 0x000fe200078e000a */
[----:B------:R-:W-:Y:S02]  /*2dc0*/  IABS R17, R7 ;  /* 0x0000000700117213 */ /* 0x000fe40000000000 */
[----:B------:R-:W-:Y:S01]  /*2dd0*/  IABS R11, R5 ;  /* 0x00000005000b7213 */ /* 0x000fe20000000000 */
[----:B------:R-:W-:Y:S01]  /*2de0*/  IMAD.HI.U32 R30, R31, R15, R30 ;  /* 0x0000000f1f1e7227 */ /* 0x000fe200078e001e */
[----:B------:R-:W-:Y:S02]  /*2df0*/  IABS R15, R25 ;  /* 0x00000019000f7213 */ /* 0x000fe40000000000 */
[----:B------:R-:W-:Y:S01]  /*2e00*/  IADD3 R17, PT, PT, RZ, -R17, RZ ;  /* 0x80000011ff117210 */ /* 0x000fe20007ffe0ff */
[----:B------:R-:W-:Y:S01]  /*2e10*/  IMAD.HI.U32 R10, R10, R21, RZ ;  /* 0x000000150a0a7227 */ /* 0x000fe200078e00ff */
[----:B------:R-:W-:-:S03]  /*2e20*/  @!P1 IADD3 R19, PT, PT, R19, 0x1, RZ ;  /* 0x0000000113139810 */ /* 0x000fc60007ffe0ff */
[----:B------:R-:W-:Y:S02]  /*2e30*/  IMAD.MOV R11, RZ, RZ, -R11 ;  /* 0x000000ffff0b7224 */ /* 0x000fe400078e0a0b */
[----:B------:R-:W-:-:S04]  /*2e40*/  IMAD.HI.U32 R30, R30, R15, RZ ;  /* 0x0000000f1e1e7227 */ /* 0x000fc800078e00ff */
[----:B------:R-:W-:Y:S02]  /*2e50*/  @!P1 IMAD.IADD R18, R18, 0x1, -R12 ;  /* 0x0000000112129824 */ /* 0x000fe400078e0a0c */
[----:B------:R-:W-:Y:S02]  /*2e60*/  IMAD R17, R10, R17, R21 ;  /* 0x000000110a117224 */ /* 0x000fe400078e0215 */
[----:B------:R-:W-:Y:S01]  /*2e70*/  IMAD R11, R30, R11, R15 ;  /* 0x0000000b1e0b7224 */ /* 0x000fe200078e020f */
[----:B------:R-:W-:Y:S02]  /*2e80*/  ISETP.GE.U32.AND P2, PT, R18, R12, PT ;  /* 0x0000000c1200720c */ /* 0x000fe40003f46070 */
[----:B------:R-:W-:Y:S02]  /*2e90*/  ISETP.GT.U32.AND P3, PT, R16, R17, PT ;  /* 0x000000111000720c */ /* 0x000fe40003f64070 */
[----:B------:R-:W-:Y:S02]  /*2ea0*/  LOP3.LUT R12, R2, R14, RZ, 0x3c, !PT ;  /* 0x0000000e020c7212 */ /* 0x000fe400078e3cff */
[----:B------:R-:W-:-:S02]  /*2eb0*/  ISETP.GT.U32.AND P1, PT, R13, R11, PT ;  /* 0x0000000b0d00720c */ /* 0x000fc40003f24070 */
[----:B------:R-:W-:Y:S02]  /*2ec0*/  ISETP.GE.AND P0, PT, R12, RZ, PT ;  /* 0x000000ff0c00720c */ /* 0x000fe40003f06270 */
[----:B------:R-:W-:-:S03]  /*2ed0*/  LOP3.LUT R12, R27, R7, RZ, 0x3c, !PT ;  /* 0x000000071b0c7212 */ /* 0x000fc600078e3cff */
[----:B------:R-:W-:Y:S01]  /*2ee0*/  @P2 VIADD R19, R19, 0x1 ;  /* 0x0000000113132836 */ /* 0x000fe20000000000 */
[----:B------:R-:W-:Y:S01]  /*2ef0*/  ISETP.GE.AND P2, PT, R12, RZ, PT ;  /* 0x000000ff0c00720c */ /* 0x000fe20003f46270 */
[----:B------:R-:W-:Y:S01]  /*2f00*/  @!P3 VIADD R10, R10, 0x1 ;  /* 0x000000010a0ab836 */ /* 0x000fe20000000000 */
[-C--:B------:R-:W-:Y:S02]  /*2f10*/  @!P3 IADD3 R17, PT, PT, R17, -R16.reuse, RZ ;  /* 0x800000101111b210 */ /* 0x080fe40007ffe0ff */
[----:B------:R-:W-:Y:S01]  /*2f20*/  LOP3.LUT R12, R25, R5, RZ, 0x3c, !PT ;  /* 0x00000005190c7212 */ /* 0x000fe200078e3cff */
[----:B------:R-:W-:Y:S01]  /*2f30*/  @!P1 IMAD.IADD R11, R11, 0x1, -R13 ;  /* 0x000000010b0b9824 */ /* 0x000fe200078e0a0d */
[----:B------:R-:W-:Y:S01]  /*2f40*/  ISETP.GE.U32.AND P6, PT, R17, R16, PT ;  /* 0x000000101100720c */ /* 0x000fe20003fc6070 */
[----:B------:R-:W-:Y:S01]  /*2f50*/  @!P0 IMAD.MOV R19, RZ, RZ, -R19 ;  /* 0x000000ffff138224 */ /* 0x000fe200078e0a13 */
[----:B------:R-:W-:Y:S01]  /*2f60*/  @!P4 LOP3.LUT R19, RZ, R14, RZ, 0x33, !PT ;  /* 0x0000000eff13c212 */ /* 0x000fe200078e33ff */
[----:B------:R-:W-:Y:S01]  /*2f70*/  @!P1 VIADD R30, R30, 0x1 ;  /* 0x000000011e1e9836 */ /* 0x000fe20000000000 */
[----:B------:R-:W-:-:S02]  /*2f80*/  ISETP.GE.U32.AND P4, PT, R11, R13, PT ;  /* 0x0000000d0b00720c */ /* 0x000fc40003f86070 */
[----:B------:R-:W-:Y:S01]  /*2f90*/  ISETP.GE.AND P0, PT, R12, RZ, PT ;  /* 0x000000ff0c00720c */ /* 0x000fe20003f06270 */
[----:B------:R-:W-:Y:S01]  /*2fa0*/  IMAD.WIDE R16, R19, UR13, RZ ;  /* 0x0000000d13107c25 */ /* 0x000fe2000f8e02ff */
[----:B------:R-:W-:Y:S02]  /*2fb0*/  ISETP.NE.AND P3, PT, R5, RZ, PT ;  /* 0x000000ff0500720c */ /* 0x000fe40003f65270 */
[----:B------:R-:W-:Y:S01]  /*2fc0*/  IADD3 R11, PT, PT, -R27, RZ, RZ ;  /* 0x000000ff1b0b7210 */ /* 0x000fe20007ffe1ff */
[----:B------:R-:W-:Y:S02]  /*2fd0*/  IMAD.MOV R19, RZ, RZ, -R19 ;  /* 0x000000ffff137224 */ /* 0x000fe400078e0a13 */
[----:B------:R-:W-:Y:S01]  /*2fe0*/  @P6 IADD3 R10, PT, PT, R10, 0x1, RZ ;  /* 0x000000010a0a6810 */ /* 0x000fe20007ffe0ff */
[----:B------:R-:W-:-:S04]  /*2ff0*/  IMAD.WIDE.U32 R12, R0, UR4, R16 ;  /* 0x00000004000c7c25 */ /* 0x000fc8000f8e0010 */
[----:B------:R-:W-:Y:S02]  /*3000*/  @P4 VIADD R30, R30, 0x1 ;  /* 0x000000011e1e4836 */ /* 0x000fe40000000000 */
[----:B------:R-:W-:Y:S01]  /*3010*/  @!P2 IMAD.MOV R10, RZ, RZ, -R10 ;  /* 0x000000ffff0aa224 */ /* 0x000fe200078e0a0a */
[----:B------:R-:W-:Y:S01]  /*3020*/  @!P5 LOP3.LUT R10, RZ, R7, RZ, 0x33, !PT ;  /* 0x00000007ff0ad212 */ /* 0x000fe200078e33ff */
[----:B------:R-:W-:Y:S01]  /*3030*/  IMAD R11, R8, R11, R28 ;  /* 0x0000000b080b7224 */ /* 0x000fe200078e021c */
[----:B------:R-:W-:Y:S01]  /*3040*/  @!P0 IADD3 R30, PT, PT, -R30, RZ, RZ ;  /* 0x000000ff1e1e8210 */ /* 0x000fe20007ffe1ff */
[----:B------:R-:W-:Y:S01]  /*3050*/  IMAD R13, R0, UR17, R13 ;  /* 0x00000011000d7c24 */ /* 0x000fe2000f8e020d */
[----:B------:R-:W-:Y:S01]  /*3060*/  @!P3 LOP3.LUT R30, RZ, R5, RZ, 0x33, !PT ;  /* 0x00000005ff1eb212 */ /* 0x000fe200078e33ff */
[----:B------:R-:W-:Y:S01]  /*3070*/  IMAD R19, R14, R19, R2 ;  /* 0x000000130e137224 */ /* 0x000fe200078e0202 */
[----:B------:R-:W-:Y:S01]  /*3080*/  UIMAD UR17, UR8, UR4, URZ ;  /* 0x00000004081172a4 */ /* 0x000fe2000f8e02ff */
[----:B------:R-:W-:Y:S01]  /*3090*/  IMAD.MOV R2, RZ, RZ, -R25 ;  /* 0x000000ffff027224 */ /* 0x000fe200078e0a19 */
[----:B------:R-:W-:Y:S01]  /*30a0*/  IADD3 R0, PT, PT, -R30, RZ, RZ ;  /* 0x000000ff1e007210 */ /* 0x000fe20007ffe1ff */
[----:B------:R-:W-:-:S02]  /*30b0*/  IMAD.MOV R8, RZ, RZ, -R10 ;  /* 0x000000ffff087224 */ /* 0x000fc400078e0a0a */
[----:B------:R-:W-:Y:S01]  /*30c0*/  IMAD.WIDE R14, R11, UR5, RZ ;  /* 0x000000050b0e7c25 */ /* 0x000fe2000f8e02ff */
[----:B------:R-:W0:Y:S03]  /*30d0*/  LDCU.64 UR4, c[0x0][0x420] ;  /* 0x00008400ff0477ac */ /* 0x000e260008000a00 */
[----:B------:R-:W-:-:S04]  /*30e0*/  IMAD.WIDE R12, R19, UR12, R12 ;  /* 0x0000000c130c7c25 */ /* 0x000fc8000f8e020c */
        /* <DEDUP_REMOVED lines=18> */
.L_x_133:
[----:B------:R-:W0:Y:S01]  /*3210*/  LDC.64 R2, c[0x0][0x420] ;  /* 0x00010800ff027b82 */ /* 0x000e220000000a00 */
[----:B------:R-:W-:-:S05]  /*3220*/  IADD3 R9, PT, PT, R9, UR15, RZ ;  /* 0x0000000f09097c10 */ /* 0x000fca000fffe0ff */
[----:B0-----:R-:W-:-:S05]  /*3230*/  IMAD.WIDE.U32 R2, R9, 0x4, R2 ;  /* 0x0000000409027825 */ /* 0x001fca00078e0002 */
[----:B------:R1:W-:Y:S02]  /*3240*/  STG.E desc[UR10][R2.64], R22 ;  /* 0x0000001602007986 */ /* 0x0003e4000c10190a */
.L_x_132:
[----:B------:R-:W-:Y:S05]  /*3250*/  BSYNC.RECONVERGENT B1 ;  /* 0x0000000000017941 */ /* 0x000fea0003800200 */
.L_x_131:
[----:B------:R-:W2:Y:S01]  /*3260*/  LDCU UR6, c[0x0][0x534] ;  /* 0x0000a680ff0677ac */ /* 0x000ea20008000800 */
[----:B------:R-:W3:Y:S01]  /*3270*/  LDC R9, c[0x0][0x44c] ;  /* 0x00011300ff097b82 */ /* 0x000ee20000000800 */
[----:B------:R-:W-:Y:S01]  /*3280*/  BSSY.RECONVERGENT B0, `(.L_x_139) ;  /* 0x0000011000007945 */ /* 0x000fe20003800200 */
[----:B------:R-:W-:Y:S01]  /*3290*/  IMAD.SHL.U32 R21, R20, 0x4, RZ ;  /* 0x0000000414157824 */ /* 0x000fe200078e00ff */
[----:B--2---:R-:W-:-:S04]  /*32a0*/  ISETP.GE.AND P0, PT, R24, UR6, PT ;  /* 0x0000000618007c0c */ /* 0x004fc8000bf06270 */
[----:B------:R-:W-:-:S13]  /*32b0*/  ISETP.GT.U32.OR P0, PT, R20, 0x3f, P0 ;  /* 0x0000003f1400780c */ /* 0x000fda0000704470 */
[----:B------:R-:W-:Y:S05]  /*32c0*/  @P0 BRA `(.L_x_140) ;  /* 0x0000000000300947 */ /* 0x000fea0003800000 */
[----:B------:R-:W2:Y:S01]  /*32d0*/  S2R R0, SR_CgaCtaId ;  /* 0x0000000000007919 */ /* 0x000ea20000008800 */
[----:B------:R-:W-:Y:S01]  /*32e0*/  FADD.FTZ R4, -R22, R23 ;  /* 0x0000001716047221 */ /* 0x000fe20000010100 */
[----:B01----:R-:W-:Y:S02]  /*32f0*/  MOV R2, 0x400 ;  /* 0x0000040000027802 */ /* 0x003fe40000000f00 */
[----:B------:R-:W-:Y:S01]  /*3300*/  LOP3.LUT R3, R20, 0xf, RZ, 0xc0, !PT ;  /* 0x0000000f14037812 */ /* 0x000fe200078ec0ff */
[----:B------:R-:W-:-:S06]  /*3310*/  FMUL.FTZ R4, R4, 1.4426950216293334961 ;  /* 0x3fb8aa3b04047820 */ /* 0x000fcc0000410000 */
[----:B------:R-:W0:Y:S01]  /*3320*/  MUFU.EX2 R4, R4 ;  /* 0x0000000400047308 */ /* 0x000e220000000800 */
[----:B--2---:R-:W-:Y:S02]  /*3330*/  LEA R0, R0, R2, 0x18 ;  /* 0x0000000200007211 */ /* 0x004fe400078ec0ff */
[----:B------:R-:W-:-:S03]  /*3340*/  SHF.R.U32.HI R2, RZ, 0x2, R20 ;  /* 0x00000002ff027819 */ /* 0x000fc60000011614 */
[----:B------:R-:W-:Y:S01]  /*3350*/  IMAD R0, R3, 0x14, R0 ;  /* 0x0000001403007824 */ /* 0x000fe200078e0200 */
[----:B------:R-:W-:-:S05]  /*3360*/  LOP3.LUT R2, R2, 0xfc, RZ, 0xc0, !PT ;  /* 0x000000fc02027812 */ /* 0x000fca00078ec0ff */
[----:B------:R-:W-:-:S05]  /*3370*/  IMAD.IADD R0, R0, 0x1, R2 ;  /* 0x0000000100007824 */ /* 0x000fca00078e0202 */
[----:B0-----:R2:W-:Y:S02]  /*3380*/  STS [R0], R4 ;  /* 0x0000000400007388 */ /* 0x0015e40000000800 */
.L_x_140:
[----:B------:R-:W-:Y:S05]  /*3390*/  BSYNC.RECONVERGENT B0 ;  /* 0x0000000000007941 */ /* 0x000fea0003800200 */
.L_x_139:
[----:B------:R-:W-:Y:S01]  /*33a0*/  BAR.SYNC.DEFER_BLOCKING 0x0 ;  /* 0x0000000000007b1d */ /* 0x000fe20000010000 */
[----:B------:R-:W-:Y:S01]  /*33b0*/  IMAD.SHL.U32 R24, R20, 0x8, RZ ;  /* 0x0000000814187824 */ /* 0x000fe200078e00ff */
[----:B------:R-:W-:Y:S01]  /*33c0*/  LOP3.LUT R21, R21, 0x7c, RZ, 0xc0, !PT ;  /* 0x0000007c15157812 */ /* 0x000fe200078ec0ff */
[----:B------:R-:W-:Y:S01]  /*33d0*/  UISETP.GE.AND UP0, UPT, UR6, 0x1, UPT ;  /* 0x000000010600788c */ /* 0x000fe2000bf06270 */
[----:B---3--:R-:W-:Y:S01]  /*33e0*/  IMAD R10, R9, UR15, RZ ;  /* 0x0000000f090a7c24 */ /* 0x008fe2000f8e02ff */
[----:B------:R-:W-:Y:S01]  /*33f0*/  SHF.R.U32.HI R20, RZ, 0x5, R20 ;  /* 0x00000005ff147819 */ /* 0x000fe20000011614 */
[----:B--2---:R-:W-:Y:S01]  /*3400*/  IMAD.MOV.U32 R0, RZ, RZ, RZ ;  /* 0x000000ffff007224 */ /* 0x004fe200078e00ff */
[----:B------:R-:W-:Y:S02]  /*3410*/  LOP3.LUT R24, R21, 0x1f00, R24, 0xf8, !PT ;  /* 0x00001f0015187812 */ /* 0x000fe400078ef818 */
[----:B01----:R-:W-:Y:S02]  /*3420*/  CS2R R2, SRZ ;  /* 0x0000000000027805 */ /* 0x003fe4000001ff00 */
[----:B------:R-:W-:-:S02]  /*3430*/  CS2R R4, SRZ ;  /* 0x0000000000047805 */ /* 0x000fc4000001ff00 */
[----:B------:R-:W-:Y:S02]  /*3440*/  CS2R R6, SRZ ;  /* 0x0000000000067805 */ /* 0x000fe4000001ff00 */
[C---:B------:R-:W-:Y:S01]  /*3450*/  IADD3 R24, P0, PT, R10.reuse, R24, RZ ;  /* 0x000000180a187210 */ /* 0x040fe20007f1e0ff */
[----:B------:R-:W-:Y:S01]  /*3460*/  IMAD.MOV.U32 R8, RZ, RZ, RZ ;  /* 0x000000ffff087224 */ /* 0x000fe200078e00ff */
[----:B------:R-:W-:Y:S02]  /*3470*/  LOP3.LUT R11, R21, 0x80, RZ, 0xfc, !PT ;  /* 0x00000080150b7812 */ /* 0x000fe400078efcff */
[----:B------:R-:W-:Y:S01]  /*3480*/  LEA.HI.X.SX32 R10, R10, RZ, 0x1, P0 ;  /* 0x000000ff0a0a7211 */ /* 0x000fe200000f0eff */
[----:B------:R-:W-:Y:S08]  /*3490*/  BRA.U !UP0, `(.L_x_141) ;  /* 0x0000000908907547 */ /* 0x000ff0000b800000 */
[----:B------:R-:W0:Y:S01]  /*34a0*/  LDCU.64 UR4, c[0x0][0x3f8] ;  /* 0x00007f00ff0477ac */ /* 0x000e220008000a00 */
[C---:B------:R-:W-:Y:S01]  /*34b0*/  SHF.L.U64.HI R10, R24.reuse, 0x2, R10 ;  /* 0x00000002180a7819 */ /* 0x040fe2000001020a */
[----:B------:R-:W-:Y:S01]  /*34c0*/  IMAD R23, R9, UR16, RZ ;  /* 0x0000001009177c24 */ /* 0x000fe2000f8e02ff */
[----:B------:R-:W-:Y:S01]  /*34d0*/  CS2R R18, SRZ ;  /* 0x0000000000127805 */ /* 0x000fe2000001ff00 */
[----:B------:R-:W-:Y:S01]  /*34e0*/  UISETP.GE.U32.AND UP0, UPT, UR6, 0x4, UPT ;  /* 0x000000040600788c */ /* 0x000fe2000bf06070 */
[----:B------:R-:W-:Y:S01]  /*34f0*/  IMAD.MOV.U32 R22, RZ, RZ, RZ ;  /* 0x000000ffff167224 */ /* 0x000fe200078e00ff */
[----:B------:R-:W-:Y:S01]  /*3500*/  CS2R R16, SRZ ;  /* 0x0000000000107805 */ /* 0x000fe2000001ff00 */
[----:B------:R-:W-:Y:S01]  /*3510*/  IMAD.MOV.U32 R0, RZ, RZ, RZ ;  /* 0x000000ffff007224 */ /* 0x000fe200078e00ff */
[----:B------:R-:W-:Y:S02]  /*3520*/  CS2R R14, SRZ ;  /* 0x00000000000e7805 */ /* 0x000fe4000001ff00 */
[----:B------:R-:W-:Y:S01]  /*3530*/  CS2R R12, SRZ ;  /* 0x00000000000c7805 */ /* 0x000fe2000001ff00 */
[----:B------:R-:W-:Y:S01]  /*3540*/  UIADD3 UR7, UPT, UPT, UR16, -UR15, URZ ;  /* 0x8000000f10077290 */ /* 0x000fe2000fffe0ff */
[----:B0-----:R-:W-:Y:S01]  /*3550*/  LEA R24, P0, R24, UR4, 0x2 ;  /* 0x0000000418187c11 */ /* 0x001fe2000f8010ff */
[----:B------:R-:W-:-:S03]  /*3560*/  ULOP3.LUT UR4, UR6, 0x3, URZ, 0xc0, !UPT ;  /* 0x0000000306047892 */ /* 0x000fc6000f8ec0ff */
        /* <DEDUP_REMOVED lines=17> */
.L_x_151:
        /* <DEDUP_REMOVED lines=11> */
.L_x_144:
[----:B------:R-:W-:Y:S05]  /*3730*/  BSYNC.RECONVERGENT B0 ;  /* 0x0000000000007941 */ /* 0x000fea0003800200 */
.L_x_143:
        /* <DEDUP_REMOVED lines=21> */
.L_x_146:
[----:B------:R-:W-:Y:S05]  /*3890*/  BSYNC.RECONVERGENT B0 ;  /* 0x0000000000007941 */ /* 0x000fea0003800200 */
.L_x_145:
        /* <DEDUP_REMOVED lines=21> */
.L_x_148:
[----:B------:R-:W-:Y:S05]  /*39f0*/  BSYNC.RECONVERGENT B0 ;  /* 0x0000000000007941 */ /* 0x000fea0003800200 */
.L_x_147:
        /* <DEDUP_REMOVED lines=20> */
.L_x_150:
[----:B------:R-:W-:Y:S05]  /*3b40*/  BSYNC.RECONVERGENT B0 ;  /* 0x0000000000007941 */ /* 0x000fea0003800200 */
.L_x_149:
        /* <DEDUP_REMOVED lines=15> */
.L_x_142:
[----:B------:R-:W-:-:S09]  /*3c40*/  UISETP.NE.AND UP0, UPT, UR4, URZ, UPT ;  /* 0x000000ff0400728c */ /* 0x000fd2000bf05270 */
        /* <DEDUP_REMOVED lines=9> */
[----:B0-----:R-:W-:Y:S02]  /*3ce0*/  ULEA UR9, UR9, UR12, 0x18 ;  /* 0x0000000c09097291 */ /* 0x001fe4000f8ec0ff */
[----:B------:R-:W-:-:S04]  /*3cf0*/  UIADD3 UR12, UPT, UPT, -UR4, URZ, URZ ;  /* 0x000000ff040c7290 */ /* 0x000fc8000fffe1ff */
[----:B-1----:R-:W-:-:S08]  /*3d00*/  LEA R10, R22, UR9, 0x2 ;  /* 0x00000009160a7c11 */ /* 0x002fd0000f8e10ff */
.L_x_154:
        /* <DEDUP_REMOVED lines=16> */
.L_x_153:
[----:B------:R-:W-:Y:S05]  /*3e10*/  BSYNC.RECONVERGENT B0 ;  /* 0x0000000000007941 */ /* 0x000fea0003800200 */
.L_x_152:
[----:B------:R-:W-:Y:S01]  /*3e20*/  UISETP.NE.AND UP0, UPT, UR12, URZ, UPT ;  /* 0x000000ff0c00728c */ /* 0x000fe2000bf05270 */
[C---:B-1---5:R-:W-:Y:S01]  /*3e30*/  FFMA.FTZ R8, R9.reuse, R12, R8 ;  /* 0x0000000c09087223 */ /* 0x062fe20000010008 */
[C---:B------:R-:W-:Y:S01]  /*3e40*/  FFMA.FTZ R7, R9.reuse, R13, R7 ;  /* 0x0000000d09077223 */ /* 0x040fe20000010007 */
[C---:B------:R-:W-:Y:S01]  /*3e50*/  FFMA.FTZ R6, R9.reuse, R14, R6 ;  /* 0x0000000e09067223 */ /* 0x040fe20000010006 */
[C---:B------:R-:W-:Y:S01]  /*3e60*/  FFMA.FTZ R5, R9.reuse, R15, R5 ;  /* 0x0000000f09057223 */ /* 0x040fe20000010005 */
[----:B------:R-:W-:Y:S01]  /*3e70*/  FFMA.FTZ R4, R9, R16, R4 ;  /* 0x0000001009047223 */ /* 0x000fe20000010004 */
[----:B------:R-:W-:Y:S01]  /*3e80*/  IADD3.X R25, PT, PT, R27, R23, RZ, P3, !PT ;  /* 0x000000171b197210 */ /* 0x000fe20001ffe4ff */
[C---:B------:R-:W-:Y:S01]  /*3e90*/  FFMA.FTZ R3, R9.reuse, R17, R3 ;  /* 0x0000001109037223 */ /* 0x040fe20000010003 */
[C---:B------:R-:W-:Y:S01]  /*3ea0*/  FFMA.FTZ R2, R9.reuse, R18, R2 ;  /* 0x0000001209027223 */ /* 0x040fe20000010002 */
[----:B0-----:R-:W-:Y:S01]  /*3eb0*/  IADD3 R10, PT, PT, R10, 0x14, RZ ;  /* 0x000000140a0a7810 */ /* 0x001fe20007ffe0ff */
[----:B------:R-:W-:Y:S01]  /*3ec0*/  FFMA.FTZ R0, R9, R19, R0 ;  /* 0x0000001309007223 */ /* 0x000fe20000010000 */
[----:B------:R-:W-:Y:S06]  /*3ed0*/  BRA.U UP0, `(.L_x_154) ;  /* 0xfffffffd008c7547 */ /* 0x000fec000b83ffff */
.L_x_141:
        /* <DEDUP_REMOVED lines=13> */
[----:B------:R-:W-:Y:S01]  /*3fb0*/  F2FP.BF16.F32.PACK_AB R5, R5, R6 ;  /* 0x000000060505723e */ /* 0x000fe200000010ff */
[----:B------:R-:W-:Y:S01]  /*3fc0*/  IMAD.MOV.U32 R6, RZ, RZ, R7 ;  /* 0x000000ffff067224 */ /* 0x000fe200078e0007 */
[----:B------:R-:W-:-:S02]  /*3fd0*/  F2FP.BF16.F32.PACK_AB R4, R3, R4 ;  /* 0x000000040304723e */ /* 0x000fc400000010ff */
[----:B------:R-:W-:Y:S02]  /*3fe0*/  MOV R7, R5 ;  /* 0x0000000500077202 */ /* 0x000fe40000000f00 */
[----:B------:R-:W-:Y:S01]  /*3ff0*/  F2FP.BF16.F32.PACK_AB R5, R0, R2 ;  /* 0x000000020005723e */ /* 0x000fe200000010ff */
[----:B-----5:R-:W5:Y:S01]  /*4000*/  MUFU.RCP R18, R18 ;  /* 0x0000001200127308 */ /* 0x020f620000001000 */
[----:B0-----:R-:W-:Y:S01]  /*4010*/  IABS R12, R13 ;  /* 0x0000000d000c7213 */ /* 0x001fe20000000000 */
[----:B-----5:R-:W-:-:S06]  /*4020*/  VIADD R18, R18, 0xffffffe ;  /* 0x0ffffffe12127836 */ /* 0x020fcc0000000000 */
        /* <DEDUP_REMOVED lines=8> */
[----:B0-----:R-:W0:Y:S04]  /*40b0*/  MUFU.RCP R9, R9 ;  /* 0x0000000900097308 */ /* 0x001e280000001000 */
[----:B------:R-:W-:-:S13]  /*40c0*/  ISETP.GT.U32.AND P1, PT, R14, R10, PT ;  /* 0x0000000a0e00720c */ /* 0x000fda0003f24070 */
[----:B------:R-:W-:Y:S02]  /*40d0*/  @!P1 IMAD.IADD R10, R10, 0x1, -R14 ;  /* 0x000000010a0a9824 */ /* 0x000fe400078e0a0e */
[----:B------:R-:W-:Y:S01]  /*40e0*/  @!P1 VIADD R15, R15, 0x1 ;  /* 0x000000010f0f9836 */ /* 0x000fe20000000000 */
[----:B0-----:R-:W-:Y:S02]  /*40f0*/  IADD3 R9, PT, PT, R9, 0xffffffe, RZ ;  /* 0x0ffffffe09097810 */ /* 0x001fe40007ffe0ff */
[----:B------:R-:W-:Y:S02]  /*4100*/  ISETP.GE.U32.AND P2, PT, R10, R14, PT ;  /* 0x0000000e0a00720c */ /* 0x000fe40003f46070 */
[----:B------:R-:W-:Y:S01]  /*4110*/  LOP3.LUT R10, R20, UR8, RZ, 0x3c, !PT ;  /* 0x00000008140a7c12 */ /* 0x000fe2000f8e3cff */
[----:B------:R-:W0:Y:S01]  /*4120*/  F2I.FTZ.U32.TRUNC.NTZ R19, R9 ;  /* 0x0000000900137305 */ /* 0x000e22000021f000 */
[----:B------:R-:W-:Y:S02]  /*4130*/  ISETP.NE.AND P1, PT, RZ, UR8, PT ;  /* 0x00000008ff007c0c */ /* 0x000fe4000bf25270 */
[----:B------:R-:W-:-:S07]  /*4140*/  ISETP.GE.AND P0, PT, R10, RZ, PT ;  /* 0x000000ff0a00720c */ /* 0x000fce0003f06270 */
[----:B------:R-:W-:Y:S01]  /*4150*/  @P2 VIADD R15, R15, 0x1 ;  /* 0x000000010f0f2836 */ /* 0x000fe20000000000 */
[----:B0-----:R-:W-:-:S05]  /*4160*/  IADD3 R10, PT, PT, RZ, -R19, RZ ;  /* 0x80000013ff0a7210 */ /* 0x001fca0007ffe0ff */
[----:B------:R-:W-:Y:S01]  /*4170*/  @!P0 IMAD.MOV R15, RZ, RZ, -R15 ;  /* 0x000000ffff0f8224 */ /* 0x000fe200078e0a0f */
[----:B------:R-:W-:Y:S01]  /*4180*/  @!P1 LOP3.LUT R15, RZ, UR8, RZ, 0x33, !PT ;  /* 0x00000008ff0f9c12 */ /* 0x000fe2000f8e33ff */
[----:B------:R-:W-:-:S04]  /*4190*/  IMAD R10, R10, R12, RZ ;  /* 0x0000000c0a0a7224 */ /* 0x000fc800078e02ff */
[----:B------:R-:W-:Y:S02]  /*41a0*/  IMAD R14, R15, UR8, RZ ;  /* 0x000000080f0e7c24 */ /* 0x000fe4000f8e02ff */
[----:B------:R-:W-:-:S04]  /*41b0*/  IMAD.HI.U32 R10, R19, R10, R18 ;  /* 0x0000000a130a7227 */ /* 0x000fc800078e0012 */
[----:B------:R-:W-:Y:S02]  /*41c0*/  IMAD.IADD R16, R20, 0x1, -R14 ;  /* 0x0000000114107824 */ /* 0x000fe400078e0a0e */
[----:B-1----:R-:W-:-:S03]  /*41d0*/  IMAD.WIDE.U32 R18, R15, UR4, RZ ;  /* 0x000000040f127c25 */ /* 0x002fc6000f8e00ff */
[----:B------:R-:W-:Y:S02]  /*41e0*/  IABS R9, R16 ;  /* 0x0000001000097213 */ /* 0x000fe40000000000 */
[----:B------:R-:W-:-:S03]  /*41f0*/  LOP3.LUT R16, R16, R13, RZ, 0x3c, !PT ;  /* 0x0000000d10107212 */ /* 0x000fc600078e3cff */
[----:B------:R-:W-:Y:S01]  /*4200*/  IMAD.HI.U32 R17, R10, R9, RZ ;  /* 0x000000090a117227 */ /* 0x000fe200078e00ff */
[----:B------:R-:W-:-:S03]  /*4210*/  ISETP.GE.AND P1, PT, R16, RZ, PT ;  /* 0x000000ff1000720c */ /* 0x000fc60003f26270 */
[----:B------:R-:W-:-:S04]  /*4220*/  IMAD.MOV R10, RZ, RZ, -R17 ;  /* 0x000000ffff0a7224 */ /* 0x000fc800078e0a11 */
[----:B------:R-:W-:-:S05]  /*4230*/  IMAD R9, R12, R10, R9 ;  /* 0x0000000a0c097224 */ /* 0x000fca00078e0209 */
[----:B------:R-:W-:-:S13]  /*4240*/  ISETP.GT.U32.AND P0, PT, R12, R9, PT ;  /* 0x000000090c00720c */ /* 0x000fda0003f04070 */
[-C--:B------:R-:W-:Y:S01]  /*4250*/  @!P0 IADD3 R9, PT, PT, R9, -R12.reuse, RZ ;  /* 0x8000000c09098210 */ /* 0x080fe20007ffe0ff */
[----:B------:R-:W-:Y:S01]  /*4260*/  @!P0 VIADD R17, R17, 0x1 ;  /* 0x0000000111118836 */ /* 0x000fe20000000000 */
[----:B------:R-:W-:Y:S02]  /*4270*/  ISETP.NE.AND P0, PT, R13, RZ, PT ;  /* 0x000000ff0d00720c */ /* 0x000fe40003f05270 */
[----:B------:R-:W-:Y:S02]  /*4280*/  ISETP.GE.U32.AND P2, PT, R9, R12, PT ;  /* 0x0000000c0900720c */ /* 0x000fe40003f46070 */
[----:B------:R-:W-:-:S05]  /*4290*/  SHF.R.S32.HI R9, RZ, 0x1f, R15 ;  /* 0x0000001fff097819 */ /* 0x000fca000001140f */
[----:B------:R-:W-:-:S04]  /*42a0*/  IMAD R9, R9, UR4, RZ ;  /* 0x0000000409097c24 */ /* 0x000fc8000f8e02ff */
[----:B------:R-:W-:Y:S01]  /*42b0*/  IMAD R9, R15, UR5, R9 ;  /* 0x000000050f097c24 */ /* 0x000fe2000f8e0209 */
[----:B------:R-:W0:Y:S01]  /*42c0*/  LDCU.64 UR4, c[0x0][0x3f0] ;  /* 0x00007e00ff0477ac */ /* 0x000e220008000a00 */
[----:B------:R-:W-:Y:S02]  /*42d0*/  @P2 VIADD R17, R17, 0x1 ;  /* 0x0000000111112836 */ /* 0x000fe40000000000 */
[----:B------:R-:W-:-:S03]  /*42e0*/  IMAD.IADD R19, R19, 0x1, R9 ;  /* 0x0000000113137824 */ /* 0x000fc600078e0209 */
[----:B------:R-:W-:Y:S02]  /*42f0*/  @!P1 IADD3 R17, PT, PT, -R17, RZ, RZ ;  /* 0x000000ff11119210 */ /* 0x000fe40007ffe1ff */
[-C--:B------:R-:W-:Y:S02]  /*4300*/  @!P0 LOP3.LUT R17, RZ, R13.reuse, RZ, 0x33, !PT ;  /* 0x0000000dff118212 */ /* 0x080fe400078e33ff */
[----:B---3--:R-:W-:Y:S02]  /*4310*/  ISETP.GE.AND P1, PT, R21, UR9, PT ;  /* 0x0000000915007c0c */ /* 0x008fe4000bf26270 */
[----:B------:R-:W-:Y:S01]  /*4320*/  SHF.R.S32.HI R10, RZ, 0x1f, R17 ;  /* 0x0000001fff0a7819 */ /* 0x000fe20000011411 */
[C---:B------:R-:W-:Y:S02]  /*4330*/  IMAD R13, R17.reuse, R13, R14 ;  /* 0x0000000d110d7224 */ /* 0x040fe400078e020e */
[----:B--2---:R-:W-:-:S04]  /*4340*/  IMAD.WIDE.U32 R18, R17, UR12, R18 ;  /* 0x0000000c11127c25 */ /* 0x004fc8000f8e0012 */
[----:B------:R-:W-:Y:S02]  /*4350*/  IMAD R10, R10, UR12, RZ ;  /* 0x0000000c0a0a7c24 */ /* 0x000fe4000f8e02ff */
[----:B------:R-:W-:Y:S02]  /*4360*/  IMAD.IADD R13, R20, 0x1, -R13 ;  /* 0x00000001140d7824 */ /* 0x000fe400078e0a0d */
[----:B------:R-:W-:-:S03]  /*4370*/  IMAD R10, R17, UR13, R10 ;  /* 0x0000000d110a7c24 */ /* 0x000fc6000f8e020a */
[----:B------:R-:W-:Y:S02]  /*4380*/  SHF.R.S32.HI R9, RZ, 0x1f, R13 ;  /* 0x0000001fff097819 */ /* 0x000fe4000001140d */
[----:B------:R-:W-:-:S03]  /*4390*/  IADD3 R19, PT, PT, R19, R10, RZ ;  /* 0x0000000a13137210 */ /* 0x000fc60007ffe0ff */
[----:B------:R-:W-:Y:S02]  /*43a0*/  IMAD R9, R9, UR6, RZ ;  /* 0x0000000609097c24 */ /* 0x000fe4000f8e02ff */
[----:B------:R-:W-:-:S04]  /*43b0*/  IMAD.WIDE.U32 R18, R13, UR6, R18 ;  /* 0x000000060d127c25 */ /* 0x000fc8000f8e0012 */
[----:B------:R-:W-:Y:S01]  /*43c0*/  IMAD R9, R13, UR7, R9 ;  /* 0x000000070d097c24 */ /* 0x000fe2000f8e0209 */
[----:B------:R-:W-:-:S05]  /*43d0*/  IADD3 R10, P0, PT, R21, R18, RZ ;  /* 0x00000012150a7210 */ /* 0x000fca0007f1e0ff */
[----:B------:R-:W-:Y:S01]  /*43e0*/  IMAD.X R9, R19, 0x1, R9, P0 ;  /* 0x0000000113097824 */ /* 0x000fe200000e0609 */
[----:B0-----:R-:W-:-:S04]  /*43f0*/  LEA R12, P0, R10, UR4, 0x1 ;  /* 0x000000040a0c7c11 */ /* 0x001fc8000f8008ff */
[----:B------:R-:W-:Y:S02]  /*4400*/  LEA.HI.X R13, R10, UR5, R9, 0x1, P0 ;  /* 0x000000050a0d7c11 */ /* 0x000fe400080f0c09 */
[----:B------:R-:W-:-:S03]  /*4410*/  ISETP.GE.AND P0, PT, R11, UR9, PT ;  /* 0x000000090b007c0c */ /* 0x000fc6000bf06270 */
[----:B------:R0:W-:Y:S10]  /*4420*/  @!P1 STG.E.64 desc[UR10][R12.64], R6 ;  /* 0x000000060c009986 */ /* 0x0001f4000c101b0a */
[----:B------:R-:W-:Y:S05]  /*4430*/  @P0 EXIT ;  /* 0x000000000000094d */ /* 0x000fea0003800000 */
[----:B------:R-:W-:Y:S01]  /*4440*/  STG.E.64 desc[UR10][R12.64+0x100], R4 ;  /* 0x000100040c007986 */ /* 0x000fe2000c101b0a */
[----:B------:R-:W-:Y:S05]  /*4450*/  EXIT ;  /* 0x000000000000794d */ /* 0x000fea0003800000 */
        .weak           $__internal_3_$__cuda_sm20_div_s64
        .type           $__internal_3_$__cuda_sm20_div_s64,@function
        .size           $__internal_3_$__cuda_sm20_div_s64,(.L_x_7435 - $__internal_3_$__cuda_sm20_div_s64)
$__internal_3_$__cuda_sm20_div_s64:
        /* <DEDUP_REMOVED lines=36> */
[C---:B------:R-:W-:Y:S02]  /*46a0*/  IMAD R12, R11.reuse, R9, RZ ;  /* 0x000000090b0c7224 */ /* 0x040fe400078e02ff */
[----:B------:R-:W-:-:S04]  /*46b0*/  IMAD.HI.U32 R13, P3, R11, R13, R34 ;  /* 0x0000000d0b0d7227 */ /* 0x000fc80007860022 */
[----:B------:R-:W-:Y:S01]  /*46c0*/  IMAD.HI.U32 R9, R11, R9, RZ ;  /* 0x000000090b097227 */ /* 0x000fe200078e00ff */
[----:B------:R-:W-:Y:S02]  /*46d0*/  IADD3 R12, P2, PT, R12, R13, RZ ;  /* 0x0000000d0c0c7210 */ /* 0x000fe40007f5e0ff */
[----:B------:R-:W-:Y:S01]  /*46e0*/  IADD3.X R13, PT, PT, RZ, ~R18, RZ, P0, !PT ;  /* 0x80000012ff0d7210 */ /* 0x000fe200007fe4ff */
[----:B------:R-:W-:Y:S02]  /*46f0*/  IMAD.X R11, R9, 0x1, R11, P4 ;  /* 0x00000001090b7824 */ /* 0x000fe400020e060b */
[----:B------:R-:W-:Y:S01]  /*4700*/  IMAD.HI.U32 R34, R12, R10, RZ ;  /* 0x0000000a0c227227 */ /* 0x000fe200078e00ff */
[----:B------:R-:W-:Y:S02]  /*4710*/  SEL R9, R13, R18, !P1 ;  /* 0x000000120d097207 */ /* 0x000fe40004800000 */
[----:B------:R-:W-:Y:S01]  /*4720*/  IADD3.X R11, PT, PT, RZ, RZ, R11, P2, P3 ;  /* 0x000000ffff0b7210 */ /* 0x000fe200017e640b */
[----:B------:R-:W-:-:S02]  /*4730*/  IMAD.MOV.U32 R35, RZ, RZ, RZ ;  /* 0x000000ffff237224 */ /* 0x000fc400078e00ff */
        /* <DEDUP_REMOVED lines=10> */
[CC--:B------:R-:W-:Y:S01]  /*47e0*/  ISETP.GE.U32.AND P2, PT, R10.reuse, R26.reuse, PT ;  /* 0x0000001a0a00720c */ /* 0x0c0fe20003f46070 */
[-C--:B------:R-:W-:Y:S01]  /*47f0*/  IMAD R11, R19, R26.reuse, R11 ;  /* 0x0000001a130b7224 */ /* 0x080fe200078e020b */
[----:B------:R-:W-:-:S04]  /*4800*/  IADD3 R12, P1, PT, R10, -R26, RZ ;  /* 0x8000001a0a0c7210 */ /* 0x000fc80007f3e0ff */
[----:B------:R-:W-:Y:S02]  /*4810*/  IADD3.X R9, PT, PT, ~R11, R9, RZ, P0, !PT ;  /* 0x000000090b097210 */ /* 0x000fe400007fe5ff */
[----:B------:R-:W-:Y:S02]  /*4820*/  IADD3 R13, P0, PT, R21, 0x1, RZ ;  /* 0x00000001150d7810 */ /* 0x000fe40007f1e0ff */
[C---:B------:R-:W-:Y:S01]  /*4830*/  ISETP.GE.U32.AND.EX P2, PT, R9.reuse, R27, PT, P2 ;  /* 0x0000001b0900720c */ /* 0x040fe20003f46120 */
[----:B------:R-:W-:-:S03]  /*4840*/  IMAD.X R11, R9, 0x1, ~R27, P1 ;  /* 0x00000001090b7824 */ /* 0x000fc600008e0e1b */
[----:B------:R-:W-:Y:S01]  /*4850*/  SEL R12, R12, R10, P2 ;  /* 0x0000000a0c0c7207 */ /* 0x000fe20001000000 */
[----:B------:R-:W-:Y:S01]  /*4860*/  IMAD.X R10, RZ, RZ, R19, P0 ;  /* 0x000000ffff0a7224 */ /* 0x000fe200000e0613 */
[----:B------:R-:W-:Y:S02]  /*4870*/  SEL R13, R13, R21, P2 ;  /* 0x000000150d0d7207 */ /* 0x000fe40001000000 */
[----:B------:R-:W-:Y:S02]  /*4880*/  SEL R11, R11, R9, P2 ;  /* 0x000000090b0b7207 */ /* 0x000fe40001000000 */
[----:B------:R-:W-:Y:S02]  /*4890*/  ISETP.GE.U32.AND P0, PT, R12, R26, PT ;  /* 0x0000001a0c00720c */ /* 0x000fe40003f06070 */
[----:B------:R-:W-:Y:S02]  /*48a0*/  SEL R10, R10, R19, P2 ;  /* 0x000000130a0a7207 */ /* 0x000fe40001000000 */
[----:B------:R-:W-:-:S02]  /*48b0*/  IADD3 R9, P1, PT, R13, 0x1, RZ ;  /* 0x000000010d097810 */ /* 0x000fc40007f3e0ff */
[----:B------:R-:W-:Y:S02]  /*48c0*/  ISETP.GE.U32.AND.EX P0, PT, R11, R27, PT, P0 ;  /* 0x0000001b0b00720c */ /* 0x000fe40003f06100 */
[----:B------:R-:W-:Y:S01]  /*48d0*/  LOP3.LUT R12, R16, R18, RZ, 0x3c, !PT ;  /* 0x00000012100c7212 */ /* 0x000fe200078e3cff */
[----:B------:R-:W-:Y:S01]  /*48e0*/  IMAD.X R11, RZ, RZ, R10, P1 ;  /* 0x000000ffff0b7224 */ /* 0x000fe200008e060a */
[----:B------:R-:W-:Y:S02]  /*48f0*/  SEL R9, R9, R13, P0 ;  /* 0x0000000d09097207 */ /* 0x000fe40000000000 */
[----:B------:R-:W-:Y:S02]  /*4900*/  ISETP.GE.AND P2, PT, R12, RZ, PT ;  /* 0x000000ff0c00720c */ /* 0x000fe40003f46270 */
[----:B------:R-:W-:Y:S02]  /*4910*/  SEL R11, R11, R10, P0 ;  /* 0x0000000a0b0b7207 */ /* 0x000fe40000000000 */
[----:B------:R-:W-:-:S02]  /*4920*/  IADD3 R10, P1, PT, RZ, -R9, RZ ;  /* 0x80000009ff0a7210 */ /* 0x000fc40007f3e0ff */
[----:B------:R-:W-:Y:S01]  /*4930*/  ISETP.NE.U32.AND P0, PT, R17, RZ, PT ;  /* 0x000000ff1100720c */ /* 0x000fe20003f05070 */
[----:B------:R-:W-:Y:S01]  /*4940*/  IMAD.MOV.U32 R17, RZ, RZ, 0x0 ;  /* 0x00000000ff117424 */ /* 0x000fe200078e00ff */
[----:B------:R-:W-:Y:S02]  /*4950*/  IADD3.X R12, PT, PT, RZ, ~R11, RZ, P1, !PT ;  /* 0x8000000bff0c7210 */ /* 0x000fe40000ffe4ff */
[----:B------:R-:W-:Y:S01]  /*4960*/  ISETP.NE.AND.EX P0, PT, R16, RZ, PT, P0 ;  /* 0x000000ff1000720c */ /* 0x000fe20003f05300 */
[----:B------:R-:W-:Y:S01]  /*4970*/  IMAD.MOV.U32 R16, RZ, RZ, R15 ;  /* 0x000000ffff107224 */ /* 0x000fe200078e000f */
[----:B------:R-:W-:Y:S02]  /*4980*/  SEL R10, R10, R9, !P2 ;  /* 0x000000090a0a7207 */ /* 0x000fe40005000000 */
[----:B------:R-:W-:Y:S02]  /*4990*/  SEL R12, R12, R11, !P2 ;  /* 0x0000000b0c0c7207 */ /* 0x000fe40005000000 */
[----:B------:R-:W-:-:S02]  /*49a0*/  SEL R10, R10, 0xffffffff, P0 ;  /* 0xffffffff0a0a7807 */ /* 0x000fc40000000000 */
[----:B------:R-:W-:Y:S01]  /*49b0*/  SEL R12, R12, 0xffffffff, P0 ;  /* 0xffffffff0c0c7807 */ /* 0x000fe20000000000 */
[----:B------:R-:W-:Y:S06]  /*49c0*/  RET.REL.NODEC R16 `(_ZN5flash32flash_fwd_splitkv_combine_kernelI23Flash_fwd_kernel_traitsILi256ELi64ELi64ELi4ELb0ELb0EN7cutlass10bfloat16_tE19Flash_kernel_traitsILi256ELi64ELi64ELi4ES3_EELi4ELi4ELb0EEEvNS_16Flash_fwd_paramsE) ;  /* 0xffffffb4108c7950 */ /* 0x000fec0003c3ffff */
.L_x_155:
        /* <DEDUP_REMOVED lines=11> */
.L_x_7435:


//--------------------- .text._ZN5flash32flash_fwd_splitkv_combine_kernelI23Flash_fwd_kernel_traitsILi256ELi64ELi64ELi4ELb0ELb0EN7cutlass10bfloat16_tE19Flash_kernel_traitsILi256ELi64ELi64ELi4ES3_EELi4ELi3ELb0EEEvNS_16Flash_fwd_paramsE --------------------------
	.section	.text._ZN5flash32flash_fwd_splitkv_combine_kernelI23Flash_fwd_kernel_traitsILi256ELi64ELi64ELi4ELb0ELb0EN7cutlass10bfloat16_tE19Flash_kernel_traitsILi256ELi64ELi64ELi4ES3_EELi4ELi3ELb0EEEvNS_16Flash_fwd_paramsE,"ax",@progbits
	.align	128
        .global         _ZN5flash32flash_fwd_splitkv_combine_kernelI23Flash_fwd_kernel_traitsILi256ELi64ELi64ELi4ELb0ELb0EN7cutlass10bfloat16_tE19Flash_kernel_traitsILi256ELi64ELi64ELi4ES3_EELi4ELi3ELb0EEEvNS_16Flash_fwd_paramsE
        .type           _ZN5flash32flash_fwd_splitkv_combine_kernelI23Flash_fwd_kernel_traitsILi256ELi64ELi64ELi4ELb0ELb0EN7cutlass10bfloat16_tE19Flash_kernel_traitsILi256ELi64ELi64ELi4ES3_EELi4ELi3ELb0EEEvNS_16Flash_fwd_paramsE,@function
        .size           _ZN5flash32flash_fwd_splitkv_combine_kernelI23Flash_fwd_kernel_traitsILi256ELi64ELi64ELi4ELb0ELb0EN7cutlass10bfloat16_tE19Flash_kernel_traitsILi256ELi64ELi64ELi4ES3_EELi4ELi3ELb0EEEvNS_16Flash_fwd_paramsE,(.L_x_7436 - _ZN5flash32flash_fwd_splitkv_combine_kernelI23Flash_fwd_kernel_traitsILi256ELi64ELi64ELi4ELb0ELb0EN7cutlass10bfloat16_tE19Flash_kernel_traitsILi256ELi64ELi64ELi4ES3_EELi4ELi3ELb0EEEvNS_16Flash_fwd_paramsE)
        .other          _ZN5flash32flash_fwd_splitkv_combine_kernelI23Flash_fwd_kernel_traitsILi256ELi64ELi64ELi4ELb0ELb0EN7cutlass10bfloat16_tE19Flash_kernel_traitsILi256ELi64ELi64ELi4ES3_EELi4ELi3ELb0EEEvNS_16Flash_fwd_paramsE,@"STO_CUDA_ENTRY STV_DEFAULT"
_ZN5flash32flash_fwd_splitkv_combine_kernelI23Flash_fwd_kernel_traitsILi256ELi64ELi64ELi4ELb0ELb0EN7cutlass10bfloat16_tE19Flash_kernel_traitsILi256ELi64ELi64ELi4ES3_EELi4ELi3ELb0EEEvNS_16Flash_fwd_paramsE:
.text._ZN5flash32flash_fwd_splitkv_combine_kernelI23Flash_fwd_kernel_traitsILi256ELi64ELi64ELi4ELb0ELb0EN7cutlass10bfloat16_tE19Flash_kernel_traitsILi256ELi64ELi64ELi4ES3_EELi4ELi3ELb0EEEvNS_16Flash_fwd_paramsE:
        /* <DEDUP_REMOVED lines=38> */
.L_x_156:
[----:B------:R-:W-:Y:S01]  /*0260*/  IMAD.U32 R19, RZ, RZ, UR16 ;  /* 0x00000010ff137e24 */ /* 0x000fe2000f8e00ff */
[----:B------:R-:W-:Y:S01]  /*0270*/  MOV R17, UR14 ;  /* 0x0000000e00117c02 */ /* 0x000fe20008000f00 */
[----:B------:R-:W-:Y:S01]  /*0280*/  IMAD.U32 R18, RZ, RZ, UR17 ;  /* 0x00000011ff127e24 */ /* 0x000fe2000f8e00ff */
[----:B------:R-:W-:Y:S02]  /*0290*/  MOV R16, UR9 ;  /* 0x0000000900107c02 */ /* 0x000fe40008000f00 */
[----:B------:R-:W-:Y:S02]  /*02a0*/  MOV R15, 0x2c0 ;  /* 0x000002c0000f7802 */ /* 0x000fe40000000f00 */
[----:B------:R-:W-:Y:S05]  /*02b0*/  CALL.REL.NOINC `($__internal_4_$__cuda_sm20_div_s64) ;  /* 0x0000004000587944 */ /* 0x000fea0003c00000 */
[----:B------:R-:W-:-:S07]  /*02c0*/  MOV R11, R12 ;  /* 0x0000000c000b7202 */ /* 0x000fce0000000f00 */
.L_x_157:
        /* <DEDUP_REMOVED lines=30> */
.L_x_159:
[----:B------:R-:W-:Y:S01]  /*04b0*/  IMAD.MOV.U32 R19, RZ, RZ, R10 ;  /* 0x000000ffff137224 */ /* 0x000fe200078e000a */
[----:B------:R-:W-:Y:S01]  /*04c0*/  MOV R17, R3 ;  /* 0x0000000300117202 */ /* 0x000fe20000000f00 */
[----:B------:R-:W-:Y:S01]  /*04d0*/  IMAD.MOV.U32 R18, RZ, RZ, R11 ;  /* 0x000000ffff127224 */ /* 0x000fe200078e000b */
[----:B------:R-:W-:Y:S02]  /*04e0*/  MOV R16, R0 ;  /* 0x0000000000107202 */ /* 0x000fe40000000f00 */
[----:B------:R-:W-:Y:S02]  /*04f0*/  MOV R15, 0x510 ;  /* 0x00000510000f7802 */ /* 0x000fe40000000f00 */
[----:B------:R-:W-:Y:S05]  /*0500*/  CALL.REL.NOINC `($__internal_4_$__cuda_sm20_div_s64) ;  /* 0x0000003c00c47944 */ /* 0x000fea0003c00000 */
[----:B------:R-:W-:Y:S02]  /*0510*/  MOV R4, R10 ;  /* 0x0000000a00047202 */ /* 0x000fe40000000f00 */
[----:B------:R-:W-:Y:S02]  /*0520*/  MOV R5, R12 ;  /* 0x0000000c00057202 */ /* 0x000fe40000000f00 */
.L_x_160:
[----:B------:R-:W-:Y:S05]  /*0530*/  BSYNC.RECONVERGENT B0 ;  /* 0x0000000000007941 */ /* 0x000fea0003800200 */
.L_x_158:
        /* <DEDUP_REMOVED lines=57> */
.L_x_162:
[----:B------:R-:W-:Y:S01]  /*08d0*/  IMAD.MOV.U32 R19, RZ, RZ, R3 ;  /* 0x000000ffff137224 */ /* 0x000fe200078e0003 */
[----:B------:R-:W-:Y:S01]  /*08e0*/  MOV R17, R8 ;  /* 0x0000000800117202 */ /* 0x000fe20000000f00 */
[----:B------:R-:W-:Y:S01]  /*08f0*/  IMAD.MOV.U32 R18, RZ, RZ, R0 ;  /* 0x000000ffff127224 */ /* 0x000fe200078e0000 */
[----:B------:R-:W-:Y:S02]  /*0900*/  MOV R16, R2 ;  /* 0x0000000200107202 */ /* 0x000fe40000000f00 */
[----:B------:R-:W-:Y:S02]  /*0910*/  MOV R15, 0x930 ;  /* 0x00000930000f7802 */ /* 0x000fe40000000f00 */
[----:B------:R-:W-:Y:S05]  /*0920*/  CALL.REL.NOINC `($__internal_4_$__cuda_sm20_div_s64) ;  /* 0x0000003800bc7944 */ /* 0x000fea0003c00000 */
[----:B------:R-:W-:Y:S02]  /*0930*/  MOV R11, R12 ;  /* 0x0000000c000b7202 */ /* 0x000fe40000000f00 */
.L_x_163:
[----:B------:R-:W-:Y:S05]  /*0940*/  BSYNC.RECONVERGENT B0 ;  /* 0x0000000000007941 */ /* 0x000fea0003800200 */
.L_x_161:
        /* <DEDUP_REMOVED lines=124> */
.L_x_165:
        /* <DEDUP_REMOVED lines=8> */
.L_x_166:
[----:B------:R-:W-:Y:S05]  /*1190*/  BSYNC.RECONVERGENT B0 ;  /* 0x0000000000007941 */ /* 0x000fea0003800200 */
.L_x_164:
        /* <DEDUP_REMOVED lines=58> */
.L_x_168:
[----:B------:R-:W-:Y:S01]  /*1540*/  IMAD.MOV.U32 R19, RZ, RZ, R4 ;  /* 0x000000ffff137224 */ /* 0x000fe200078e0004 */
[----:B------:R-:W-:Y:S01]  /*1550*/  MOV R18, R5 ;  /* 0x0000000500127202 */ /* 0x000fe20000000f00 */
[----:B------:R-:W-:Y:S01]  /*1560*/  IMAD.MOV.U32 R17, RZ, RZ, R6 ;  /* 0x000000ffff117224 */ /* 0x000fe200078e0006 */
[----:B------:R-:W-:Y:S02]  /*1570*/  MOV R15, 0x1590 ;  /* 0x00001590000f7802 */ /* 0x000fe40000000f00 */
[----:B------:R-:W-:Y:S05]  /*1580*/  CALL.REL.NOINC `($__internal_4_$__cuda_sm20_div_s64) ;  /* 0x0000002c00a47944 */ /* 0x000fea0003c00000 */
[----:B------:R-:W-:Y:S02]  /*1590*/  MOV R26, R10 ;  /* 0x0000000a001a7202 */ /* 0x000fe40000000f00 */
[----:B------:R-:W-:Y:S02]  /*15a0*/  MOV R27, R12 ;  /* 0x0000000c001b7202 */ /* 0x000fe40000000f00 */
.L_x_169:
[----:B------:R-:W-:Y:S05]  /*15b0*/  BSYNC.RECONVERGENT B0 ;  /* 0x0000000000007941 */ /* 0x000fea0003800200 */
.L_x_167:
        /* <DEDUP_REMOVED lines=72> */
.L_x_171:
[----:B0-----:R-:W-:Y:S05]  /*1a40*/  BSYNC.RECONVERGENT B0 ;  /* 0x0000000000007941 */ /* 0x001fea0003800200 */
.L_x_170:
        /* <DEDUP_REMOVED lines=8> */
[----:B0-----:R-:W-:Y:S02]  /*1ad0*/  IABS R12, R14 ;  /* 0x0000000e000c7213 */ /* 0x001fe40000000000 */
[----:B------:R-:W-:Y:S01]  /*1ae0*/  IABS R5, R13 ;  /* 0x0000000d00057213 */ /* 0x000fe20000000000 */
[----:B------:R-:W0:Y:S04]  /*1af0*/  @!P1 LDS R23, [R4] ;  /* 0x0000000004179984 */ /* 0x000e280000000800 */
        /* <DEDUP_REMOVED lines=9> */
[----:B0-----:R-:W0:Y:S01]  /*1b90*/  SHFL.BFLY PT, R4, R23, 0x4, 0x1f ;  /* 0x0c801f0017047f89 */ /* 0x001e2200000e0000 */
[----:B------:R-:W-:Y:S02]  /*1ba0*/  IMAD.HI.U32 R21, R16, R5, RZ ;  /* 0x0000000510157227 */ /* 0x000fe400078e00ff */
[----:B------:R-:W1:Y:S02]  /*1bb0*/  F2I.FTZ.U32.TRUNC.NTZ R33, R32 ;  /* 0x0000002000217305 */ /* 0x000e64000021f000 */
[----:B-1----:R-:W-:Y:S02]  /*1bc0*/  IMAD.MOV R11, RZ, RZ, -R33 ;  /* 0x000000ffff0b7224 */ /* 0x002fe400078e0a21 */
[----:B------:R-:W-:Y:S02]  /*1bd0*/  HFMA2 R32, -RZ, RZ, 0, 0 ;  /* 0x00000000ff207431 */ /* 0x000fe400000001ff */
[----:B------:R-:W-:Y:S01]  /*1be0*/  IMAD R11, R11, R12, RZ ;  /* 0x0000000c0b0b7224 */ /* 0x000fe200078e02ff */
[----:B0-----:R-:W-:-:S03]  /*1bf0*/  FMNMX.FTZ R4, R4, R23, !PT ;  /* 0x0000001704047209 */ /* 0x001fc60007810000 */
[----:B------:R-:W-:Y:S02]  /*1c00*/  IMAD.HI.U32 R11, R33, R11, R32 ;  /* 0x0000000b210b7227 */ /* 0x000fe400078e0020 */
[----:B------:R-:W0:Y:S04]  /*1c10*/  SHFL.BFLY PT, R3, R4, 0x2, 0x1f ;  /* 0x0c401f0004037f89 */ /* 0x000e2800000e0000 */
[----:B------:R-:W-:-:S04]  /*1c20*/  IMAD.HI.U32 R11, R11, R5, RZ ;  /* 0x000000050b0b7227 */ /* 0x000fc800078e00ff */
[----:B------:R-:W-:-:S04]  /*1c30*/  IMAD.MOV R16, RZ, RZ, -R11 ;  /* 0x000000ffff107224 */ /* 0x000fc800078e0a0b */
[----:B------:R-:W-:Y:S01]  /*1c40*/  IMAD R16, R12, R16, R5 ;  /* 0x000000100c107224 */ /* 0x000fe200078e0205 */
[----:B0-----:R-:W-:-:S05]  /*1c50*/  FMNMX.FTZ R3, R4, R3, !PT ;  /* 0x0000000304037209 */ /* 0x001fca0007810000 */
[----:B------:R-:W0:Y:S02]  /*1c60*/  SHFL.BFLY PT, R4, R3, 0x1, 0x1f ;  /* 0x0c201f0003047f89 */ /* 0x000e2400000e0000 */
[----:B0-----:R-:W-:-:S04]  /*1c70*/  FMNMX.FTZ R4, R3, R4, !PT ;  /* 0x0000000403047209 */ /* 0x001fc80007810000 */
[----:B------:R-:W-:-:S04]  /*1c80*/  FSETP.NEU.FTZ.AND P0, PT, R4, -INF , PT ;  /* 0xff8000000400780b */ /* 0x000fc80003f1d000 */
[----:B------:R-:W-:Y:S02]  /*1c90*/  FSEL R4, R4, RZ, P0 ;  /* 0x000000ff04047208 */ /* 0x000fe40000000000 */
[----:B------:R-:W-:-:S03]  /*1ca0*/  ISETP.GT.U32.AND P0, PT, R12, R16, PT ;  /* 0x000000100c00720c */ /* 0x000fc60003f04070 */
[----:B------:R-:W-:-:S04]  /*1cb0*/  FADD.FTZ R3, -R4, R23 ;  /* 0x0000001704037221 */ /* 0x000fc80000010100 */
[----:B------:R-:W-:-:S06]  /*1cc0*/  FMUL.FTZ R3, R3, 1.4426950216293334961 ;  /* 0x3fb8aa3b03037820 */ /* 0x000fcc0000410000 */
[----:B------:R-:W0:Y:S01]  /*1cd0*/  MUFU.EX2 R3, R3 ;  /* 0x0000000300037308 */ /* 0x000e220000000800 */
[----:B------:R-:W-:Y:S01]  /*1ce0*/  @!P0 IMAD.IADD R16, R16, 0x1, -R12 ;  /* 0x0000000110108824 */ /* 0x000fe200078e0a0c */
[----:B------:R-:W-:Y:S02]  /*1cf0*/  @!P0 IADD3 R11, PT, PT, R11, 0x1, RZ ;  /* 0x000000010b0b8810 */ /* 0x000fe40007ffe0ff */
[----:B------:R-:W-:Y:S02]  /*1d00*/  ISETP.NE.AND P0, PT, R14, RZ, PT ;  /* 0x000000ff0e00720c */ /* 0x000fe40003f05270 */
[----:B------:R-:W-:Y:S01]  /*1d10*/  ISETP.GE.U32.AND P4, PT, R16, R12, PT ;  /* 0x0000000c1000720c */ /* 0x000fe20003f86070 */
[----:B0-----:R-:W0:-:S12]  /*1d20*/  SHFL.BFLY PT, R19, R3, 0x4, 0x1f ;  /* 0x0c801f0003137f89 */ /* 0x001e1800000e0000 */
[----:B------:R-:W-:Y:S02]  /*1d30*/  @P4 VIADD R11, R11, 0x1 ;  /* 0x000000010b0b4836 */ /* 0x000fe40000000000 */
[----:B0-----:R-:W-:Y:S01]  /*1d40*/  FADD.FTZ R19, R3, R19 ;  /* 0x0000001303137221 */ /* 0x001fe20000010000 */
[----:B------:R-:W-:-:S04]  /*1d50*/  IABS R3, R10 ;  /* 0x0000000a00037213 */ /* 0x000fc80000000000 */
[----:B------:R-:W0:Y:S01]  /*1d60*/  SHFL.BFLY PT, R18, R19, 0x2, 0x1f ;  /* 0x0c401f0013127f89 */ /* 0x000e2200000e0000 */
[----:B------:R-:W-:-:S04]  /*1d70*/  IMAD.MOV R3, RZ, RZ, -R3 ;  /* 0x000000ffff037224 */ /* 0x000fc800078e0a03 */
[----:B------:R-:W-:-:S05]  /*1d80*/  IMAD R3, R21, R3, R5 ;  /* 0x0000000315037224 */ /* 0x000fca00078e0205 */
[----:B------:R-:W-:-:S13]  /*1d90*/  ISETP.GT.U32.AND P1, PT, R17, R3, PT ;  /* 0x000000031100720c */ /* 0x000fda0003f24070 */
[-C--:B------:R-:W-:Y:S01]  /*1da0*/  @!P1 IADD3 R3, PT, PT, R3, -R17.reuse, RZ ;  /* 0x8000001103039210 */ /* 0x080fe20007ffe0ff */
[----:B0-----:R-:W-:Y:S01]  /*1db0*/  FADD.FTZ R18, R19, R18 ;  /* 0x0000001213127221 */ /* 0x001fe20000010000 */
[----:B------:R-:W-:Y:S02]  /*1dc0*/  @!P1 VIADD R21, R21, 0x1 ;  /* 0x0000000115159836 */ /* 0x000fe40000000000 */
[-C--:B------:R-:W-:Y:S02]  /*1dd0*/  ISETP.GE.U32.AND P2, PT, R3, R17.reuse, PT ;  /* 0x000000110300720c */ /* 0x080fe40003f46070 */
[----:B------:R-:W0:Y:S01]  /*1de0*/  SHFL.BFLY PT, R5, R18, 0x1, 0x1f ;  /* 0x0c201f0012057f89 */ /* 0x000e2200000e0000 */
[C---:B------:R-:W-:Y:S02]  /*1df0*/  LOP3.LUT R3, R13.reuse, R17, RZ, 0x3c, !PT ;  /* 0x000000110d037212 */ /* 0x040fe400078e3cff */
[----:B------:R-:W-:Y:S02]  /*1e00*/  LOP3.LUT R13, R13, R14, RZ, 0x3c, !PT ;  /* 0x0000000e0d0d7212 */ /* 0x000fe400078e3cff */
        /* <DEDUP_REMOVED lines=76> */
.L_x_175:
[----:B------:R-:W-:Y:S01]  /*22d0*/  LEA.HI R25, R20, UR15, RZ, 0x1d ;  /* 0x0000000f14197c11 */ /* 0x000fe2000f8fe8ff */
[----:B------:R-:W-:Y:S01]  /*22e0*/  IMAD.MOV.U32 R18, RZ, RZ, RZ ;  /* 0x000000ffff127224 */ /* 0x000fe200078e00ff */
[----:B------:R-:W-:Y:S02]  /*22f0*/  MOV R17, R28 ;  /* 0x0000001c00117202 */ /* 0x000fe40000000f00 */
[----:B------:R-:W-:Y:S01]  /*2300*/  MOV R15, 0x2330 ;  /* 0x00002330000f7802 */ /* 0x000fe20000000f00 */
[----:B------:R-:W-:Y:S02]  /*2310*/  IMAD.MOV.U32 R19, RZ, RZ, R25 ;  /* 0x000000ffff137224 */ /* 0x000fe400078e0019 */
[----:B------:R-:W-:Y:S05]  /*2320*/  CALL.REL.NOINC `($__internal_4_$__cuda_sm20_div_s64) ;  /* 0x00000020003c7944 */ /* 0x000fea0003c00000 */
[----:B------:R-:W-:Y:S02]  /*2330*/  IADD3 R9, PT, PT, -R10, RZ, RZ ;  /* 0x000000ff0a097210 */ /* 0x000fe40007ffe1ff */
[----:B------:R-:W-:-:S03]  /*2340*/  MOV R29, R12 ;  /* 0x0000000c001d7202 */ /* 0x000fc60000000f00 */
[----:B------:R-:W-:Y:S01]  /*2350*/  IMAD R25, R28, R9, R25 ;  /* 0x000000091c197224 */ /* 0x000fe200078e0219 */
[----:B------:R-:W-:-:S07]  /*2360*/  MOV R28, R10 ;  /* 0x0000000a001c7202 */ /* 0x000fce0000000f00 */
.L_x_176:
        /* <DEDUP_REMOVED lines=61> */
.L_x_178:
[----:B------:R-:W-:Y:S01]  /*2740*/  IMAD.MOV.U32 R19, RZ, RZ, R28 ;  /* 0x000000ffff137224 */ /* 0x000fe200078e001c */
[----:B------:R-:W-:Y:S01]  /*2750*/  MOV R18, R29 ;  /* 0x0000001d00127202 */ /* 0x000fe20000000f00 */
[----:B------:R-:W-:Y:S01]  /*2760*/  IMAD.MOV.U32 R17, RZ, RZ, R32 ;  /* 0x000000ffff117224 */ /* 0x000fe200078e0020 */
[----:B------:R-:W-:Y:S02]  /*2770*/  MOV R15, 0x2790 ;  /* 0x00002790000f7802 */ /* 0x000fe40000000f00 */
[----:B------:R-:W-:Y:S05]  /*2780*/  CALL.REL.NOINC `($__internal_4_$__cuda_sm20_div_s64) ;  /* 0x0000001c00247944 */ /* 0x000fea0003c00000 */
[----:B------:R-:W-:Y:S02]  /*2790*/  IADD3 R11, PT, PT, -R10, RZ, RZ ;  /* 0x000000ff0a0b7210 */ /* 0x000fe40007ffe1ff */
[----:B------:R-:W-:-:S03]  /*27a0*/  MOV R9, R10 ;  /* 0x0000000a00097202 */ /* 0x000fc60000000f00 */
[----:B------:R-:W-:Y:S02]  /*27b0*/  IMAD R28, R11, R32, R28 ;  /* 0x000000200b1c7224 */ /* 0x000fe400078e021c */
.L_x_179:
[----:B------:R-:W-:Y:S05]  /*27c0*/  BSYNC.RECONVERGENT B0 ;  /* 0x0000000000007941 */ /* 0x000fea0003800200 */
.L_x_177:
        /* <DEDUP_REMOVED lines=160> */
.L_x_174:
[----:B------:R-:W0:Y:S01]  /*31d0*/  LDC.64 R2, c[0x0][0x420] ;  /* 0x00010800ff027b82 */ /* 0x000e220000000a00 */
[----:B------:R-:W-:-:S05]  /*31e0*/  IADD3 R9, PT, PT, R9, UR15, RZ ;  /* 0x0000000f09097c10 */ /* 0x000fca000fffe0ff */
[----:B0-----:R-:W-:-:S05]  /*31f0*/  IMAD.WIDE.U32 R2, R9, 0x4, R2 ;  /* 0x0000000409027825 */ /* 0x001fca00078e0002 */
[----:B------:R1:W-:Y:S02]  /*3200*/  STG.E desc[UR10][R2.64], R22 ;  /* 0x0000001602007986 */ /* 0x0003e4000c10190a */
.L_x_173:
[----:B------:R-:W-:Y:S05]  /*3210*/  BSYNC.RECONVERGENT B1 ;  /* 0x0000000000017941 */ /* 0x000fea0003800200 */
.L_x_172:
        /* <DEDUP_REMOVED lines=19> */
.L_x_181:
[----:B------:R-:W-:Y:S05]  /*3350*/  BSYNC.RECONVERGENT B0 ;  /* 0x0000000000007941 */ /* 0x000fea0003800200 */
.L_x_180:
        /* <DEDUP_REMOVED lines=46> */
.L_x_192:
        /* <DEDUP_REMOVED lines=11> */
.L_x_185:
[----:B------:R-:W-:Y:S05]  /*36f0*/  BSYNC.RECONVERGENT B0 ;  /* 0x0000000000007941 */ /* 0x000fea0003800200 */
.L_x_184:
        /* <DEDUP_REMOVED lines=21> */
.L_x_187:
[----:B------:R-:W-:Y:S05]  /*3850*/  BSYNC.RECONVERGENT B0 ;  /* 0x0000000000007941 */ /* 0x000fea0003800200 */
.L_x_186:
        /* <DEDUP_REMOVED lines=21> */
.L_x_189:
[----:B------:R-:W-:Y:S05]  /*39b0*/  BSYNC.RECONVERGENT B0 ;  /* 0x0000000000007941 */ /* 0x000fea0003800200 */
.L_x_188:
        /* <DEDUP_REMOVED lines=20> */
.L_x_191:
[----:B------:R-:W-:Y:S05]  /*3b00*/  BSYNC.RECONVERGENT B0 ;  /* 0x0000000000007941 */ /* 0x000fea0003800200 */
.L_x_190:
        /* <DEDUP_REMOVED lines=15> */
.L_x_183:
        /* <DEDUP_REMOVED lines=13> */
.L_x_195:
        /* <DEDUP_REMOVED lines=16> */
.L_x_194:
[----:B------:R-:W-:Y:S05]  /*3dd0*/  BSYNC.RECONVERGENT B0 ;  /* 0x0000000000007941 */ /* 0x000fea0003800200 */
.L_x_193:
        /* <DEDUP_REMOVED lines=12> */
.L_x_182:
        /* <DEDUP_REMOVED lines=88> */
        .weak           $__internal_4_$__cuda_sm20_div_s64
        .type           $__internal_4_$__cuda_sm20_div_s64,@function
        .size           $__internal_4_$__cuda_sm20_div_s64,(.L_x_7436 - $__internal_4_$__cuda_sm20_div_s64)
$__internal_4_$__cuda_sm20_div_s64:
        /* <DEDUP_REMOVED lines=86> */
[----:B------:R-:W-:Y:S06]  /*4980*/  RET.REL.NODEC R16 `(_ZN5flash32flash_fwd_splitkv_combine_kernelI23Flash_fwd_kernel_traitsILi256ELi64ELi64ELi4ELb0ELb0EN7cutlass10bfloat16_tE19Flash_kernel_traitsILi256ELi64ELi64ELi4ES3_EELi4ELi3ELb0EEEvNS_16Flash_fwd_paramsE) ;  /* 0xffffffb4109c7950 */ /* 0x000fec0003c3ffff */
.L_x_196:
        /* <DEDUP_REMOVED lines=15> */
.L_x_7436:


//--------------------- .text._ZN5flash32flash_fwd_splitkv_combine_kernelI23Flash_fwd_kernel_traitsILi256ELi64ELi64ELi4ELb0ELb0EN7cutlass10bfloat16_tE19Flash_kernel_traitsILi256ELi64ELi64ELi4ES3_EELi4ELi2ELb0EEEvNS_16Flash_fwd_paramsE --------------------------
	.section	.text._ZN5flash32flash_fwd_splitkv_combine_kernelI23Flash_fwd_kernel_traitsILi256ELi64ELi64ELi4ELb0ELb0EN7cutlass10bfloat16_tE19Flash_kernel_traitsILi256ELi64ELi64ELi4ES3_EELi4ELi2ELb0EEEvNS_16Flash_fwd_paramsE,"ax",@progbits
	.align	128
        .global         _ZN5flash32flash_fwd_splitkv_combine_kernelI23Flash_fwd_kernel_traitsILi256ELi64ELi64ELi4ELb0ELb0EN7cutlass10bfloat16_tE19Flash_kernel_traitsILi256ELi64ELi64ELi4ES3_EELi4ELi2ELb0EEEvNS_16Flash_fwd_paramsE
        .type           _ZN5flash32flash_fwd_splitkv_combine_kernelI23Flash_fwd_kernel_traitsILi256ELi64ELi64ELi4ELb0ELb0EN7cutlass10bfloat16_tE19Flash_kernel_traitsILi256ELi64ELi64ELi4ES3_EELi4ELi2ELb0EEEvNS_16Flash_fwd_paramsE,@function
        .size           _ZN5flash32flash_fwd_splitkv_combine_kernelI23Flash_fwd_kernel_traitsILi256ELi64ELi64ELi4ELb0ELb0EN7cutlass10bfloat16_tE19Flash_kernel_traitsILi256ELi64ELi64ELi4ES3_EELi4ELi2ELb0EEEvNS_16Flash_fwd_paramsE,(.L_x_7437 - _ZN5flash32flash_fwd_splitkv_combine_kernelI23Flash_fwd_kernel_traitsILi256ELi64ELi64ELi4ELb0ELb0EN7cutlass10bfloat16_tE19Flash_kernel_traitsILi256ELi64ELi64ELi4ES3_EELi4ELi2ELb0EEEvNS_16Flash_fwd_paramsE)
        .other          _ZN5flash32flash_fwd_splitkv_combine_kernelI23Flash_fwd_kernel_traitsILi256ELi64ELi64ELi4ELb0ELb0EN7cutlass10bfloat16_tE19Flash_kernel_traitsILi256ELi64ELi64ELi4ES3_EELi4ELi2ELb0EEEvNS_16Flash_fwd_paramsE,@"STO_CUDA_ENTRY STV_DEFAULT"
_ZN5flash32flash_fwd_splitkv_combine_kernelI23Flash_fwd_kernel_traitsILi256ELi64ELi64ELi4ELb0ELb0EN7cutlass10bfloat16_tE19Flash_kernel_traitsILi256ELi64ELi64ELi4ES3_EELi4ELi2ELb0EEEvNS_16Flash_fwd_paramsE:
.text._ZN5flash32flash_fwd_splitkv_combine_kernelI23Flash_fwd_kernel_traitsILi256ELi64ELi64ELi4ELb0ELb0EN7cutlass10bfloat16_tE19Flash_kernel_traitsILi256ELi64ELi64ELi4ES3_EELi4ELi2ELb0EEEvNS_16Flash_fwd_paramsE:
        /* <DEDUP_REMOVED lines=38> */
.L_x_197:
[----:B------:R-:W-:Y:S01]  /*0260*/  IMAD.U32 R23, RZ, RZ, UR21 ;  /* 0x00000015ff177e24 */ /* 0x000fe2000f8e00ff */
[----:B------:R-:W-:Y:S01]  /*0270*/  MOV R16, UR19 ;  /* 0x0000001300107c02 */ /* 0x000fe20008000f00 */
[----:B------:R-:W-:Y:S01]  /*0280*/  IMAD.U32 R15, RZ, RZ, UR15 ;  /* 0x0000000fff0f7e24 */ /* 0x000fe2000f8e00ff */
[----:B------:R-:W-:Y:S02]  /*0290*/  MOV R13, UR14 ;  /* 0x0000000e000d7c02 */ /* 0x000fe40008000f00 */
[----:B------:R-:W-:Y:S02]  /*02a0*/  MOV R14, 0x2c0 ;  /* 0x000002c0000e7802 */ /* 0x000fe40000000f00 */
[----:B------:R-:W-:Y:S05]  /*02b0*/  CALL.REL.NOINC `($__internal_5_$__cuda_sm20_div_s64) ;  /* 0x0000004000107944 */ /* 0x000fea0003c00000 */
[----:B------:R-:W-:-:S07]  /*02c0*/  MOV R10, R0 ;  /* 0x00000000000a7202 */ /* 0x000fce0000000f00 */
.L_x_198:
        /* <DEDUP_REMOVED lines=30> */
.L_x_200:
[----:B------:R-:W-:Y:S01]  /*04b0*/  IMAD.MOV.U32 R23, RZ, RZ, R10 ;  /* 0x000000ffff177224 */ /* 0x000fe200078e000a */
[----:B------:R-:W-:Y:S02]  /*04c0*/  MOV R15, R11 ;  /* 0x0000000b000f7202 */ /* 0x000fe40000000f00 */
[----:B------:R-:W-:Y:S02]  /*04d0*/  MOV R14, 0x4f0 ;  /* 0x000004f0000e7802 */ /* 0x000fe40000000f00 */
[----:B------:R-:W-:Y:S05]  /*04e0*/  CALL.REL.NOINC `($__internal_5_$__cuda_sm20_div_s64) ;  /* 0x0000003c00847944 */ /* 0x000fea0003c00000 */
[----:B------:R-:W-:Y:S02]  /*04f0*/  MOV R6, R0 ;  /* 0x0000000000067202 */ /* 0x000fe40000000f00 */
[----:B------:R-:W-:Y:S02]  /*0500*/  MOV R7, R11 ;  /* 0x0000000b00077202 */ /* 0x000fe40000000f00 */
.L_x_201:
[----:B------:R-:W-:Y:S05]  /*0510*/  BSYNC.RECONVERGENT B0 ;  /* 0x0000000000007941 */ /* 0x000fea0003800200 */
.L_x_199:
        /* <DEDUP_REMOVED lines=58> */
.L_x_203:
[----:B------:R-:W-:Y:S01]  /*08c0*/  IMAD.MOV.U32 R23, RZ, RZ, R16 ;  /* 0x000000ffff177224 */ /* 0x000fe200078e0010 */
[----:B------:R-:W-:Y:S01]  /*08d0*/  MOV R16, R10 ;  /* 0x0000000a00107202 */ /* 0x000fe20000000f00 */
[----:B------:R-:W-:Y:S01]  /*08e0*/  IMAD.MOV.U32 R15, RZ, RZ, R13 ;  /* 0x000000ffff0f7224 */ /* 0x000fe200078e000d */
[----:B------:R-:W-:Y:S02]  /*08f0*/  MOV R13, R4 ;  /* 0x00000004000d7202 */ /* 0x000fe40000000f00 */
[----:B------:R-:W-:Y:S02]  /*0900*/  MOV R14, 0x920 ;  /* 0x00000920000e7802 */ /* 0x000fe40000000f00 */
[----:B------:R-:W-:Y:S05]  /*0910*/  CALL.REL.NOINC `($__internal_5_$__cuda_sm20_div_s64) ;  /* 0x0000003800787944 */ /* 0x000fea0003c00000 */
[----:B------:R-:W-:Y:S02]  /*0920*/  MOV R14, R0 ;  /* 0x00000000000e7202 */ /* 0x000fe40000000f00 */
[----:B------:R-:W-:Y:S02]  /*0930*/  MOV R15, R11 ;  /* 0x0000000b000f7202 */ /* 0x000fe40000000f00 */
.L_x_204:
[----:B------:R-:W-:Y:S05]  /*0940*/  BSYNC.RECONVERGENT B0 ;  /* 0x0000000000007941 */ /* 0x000fea0003800200 */
.L_x_202:
        /* <DEDUP_REMOVED lines=67> */
[----:B------:R-:W-:Y:S01]  /*0d80*/  IMAD R0, R9, R0, UR12 ;  /* 0x0000000c09007e24 */ /* 0x000fe2000f8e0200 */
[----:B------:R-:W-:Y:S02]  /*0d90*/  ULOP3.LUT UR16, UR6, UR13, URZ, 0x3c, !UPT ;  /* 0x0000000d06107292 */ /* 0x000fe4000f8e3cff */
[----:B------:R-:W-:Y:S02]  /*0da0*/  UIADD3 UR10, UPT, UPT, -UR17, URZ, URZ ;  /* 0x000000ff110a7290 */ /* 0x000fe4000fffe1ff */
[----:B------:R-:W-:Y:S01]  /*0db0*/  ISETP.LT.U32.AND P1, PT, R0, UR13, PT ;  /* 0x0000000d00007c0c */ /* 0x000fe2000bf21070 */
[----:B------:R-:W0:Y:S01]  /*0dc0*/  LDCU.U8 UR9, c[0x0][0x549] ;  /* 0x0000a920ff0977ac */ /* 0x000e220008000000 */
[----:B------:R-:W-:Y:S01]  /*0dd0*/  ISETP.LE.AND P0, PT, RZ, UR16, PT ;  /* 0x00000010ff007c0c */ /* 0x000fe2000bf03270 */
[----:B------:R-:W-:Y:S02]  /*0de0*/  UIMAD UR10, UR11, UR10, UR12 ;  /* 0x0000000a0b0a72a4 */ /* 0x000fe4000f8e020c */
[----:B------:R-:W-:-:S02]  /*0df0*/  ULOP3.LUT UR6, UR6, UR4, URZ, 0x3c, !UPT ;  /* 0x0000000406067292 */ /* 0x000fc4000f8e3cff */
[----:B------:R-:W-:-:S06]  /*0e00*/  UISETP.GT.U32.AND UP1, UPT, UR11, UR10, UPT ;  /* 0x0000000a0b00728c */ /* 0x000fcc000bf24070 */
[----:B------:R-:W-:Y:S02]  /*0e10*/  @!P1 VIADD R0, R0, -UR13 ;  /* 0x8000000d00009c36 */ /* 0x000fe40008000000 */
[----:B------:R-:W-:Y:S01]  /*0e20*/  @!P1 VIADD R9, R9, 0x1 ;  /* 0x0000000109099836 */ /* 0x000fe20000000000 */
[----:B------:R-:W-:Y:S02]  /*0e30*/  ISETP.NE.AND P1, PT, RZ, UR7, PT ;  /* 0x00000007ff007c0c */ /* 0x000fe4000bf25270 */
[----:B------:R-:W-:Y:S01]  /*0e40*/  ISETP.GE.U32.AND P2, PT, R0, UR13, PT ;  /* 0x0000000d00007c0c */ /* 0x000fe2000bf46070 */
[----:B0-----:R-:W-:Y:S02]  /*0e50*/  UISETP.NE.AND UP0, UPT, UR9, URZ, UPT ;  /* 0x000000ff0900728c */ /* 0x001fe4000bf05270 */
[----:B------:R-:W-:Y:S02]  /*0e60*/  @!UP1 UIADD3 UR10, UPT, UPT, UR10, -UR11, URZ ;  /* 0x8000000b0a0a9290 */ /* 0x000fe4000fffe0ff */
[----:B------:R-:W-:-:S02]  /*0e70*/  @!UP1 UIADD3 UR17, UPT, UPT, UR17, 0x1, URZ ;  /* 0x0000000111119890 */ /* 0x000fc4000fffe0ff */
[----:B------:R-:W-:Y:S02]  /*0e80*/  UISETP.GE.U32.AND UP3, UPT, UR10, UR11, UPT ;  /* 0x0000000b0a00728c */ /* 0x000fe4000bf66070 */
[----:B------:R-:W-:Y:S02]  /*0e90*/  UISETP.GE.AND UP1, UPT, UR6, URZ, UPT ;  /* 0x000000ff0600728c */ /* 0x000fe4000bf26270 */
[----:B------:R-:W-:Y:S02]  /*0ea0*/  USEL UR9, UR5, 0x1, !UP0 ;  /* 0x0000000105097887 */ /* 0x000fe4000c000000 */
[----:B------:R-:W-:Y:S01]  /*0eb0*/  @P2 VIADD R9, R9, 0x1 ;  /* 0x0000000109092836 */ /* 0x000fe20000000000 */
[----:B------:R-:W-:-:S03]  /*0ec0*/  USHF.R.S32.HI UR6, URZ, 0x1f, UR7 ;  /* 0x0000001fff067899 */ /* 0x000fc60008011407 */
[----:B------:R-:W-:Y:S01]  /*0ed0*/  @!P0 IMAD.MOV R9, RZ, RZ, -R9 ;  /* 0x000000ffff098224 */ /* 0x000fe200078e0a09 */
[----:B------:R-:W-:Y:S01]  /*0ee0*/  @!P1 LOP3.LUT R9, RZ, UR13, RZ, 0x33, !PT ;  /* 0x0000000dff099c12 */ /* 0x000fe2000f8e33ff */
[----:B------:R-:W-:Y:S02]  /*0ef0*/  @UP3 UIADD3 UR17, UPT, UPT, UR17, 0x1, URZ ;  /* 0x0000000111113890 */ /* 0x000fe4000fffe0ff */
[----:B------:R-:W-:Y:S01]  /*0f00*/  UISETP.NE.AND UP3, UPT, UR8, URZ, UPT ;  /* 0x000000ff0800728c */ /* 0x000fe2000bf65270 */
[----:B------:R-:W-:Y:S01]  /*0f10*/  ISETP.LT.U32.AND P0, PT, R14, R9, PT ;  /* 0x000000090e00720c */ /* 0x000fe20003f01070 */
[----:B------:R-:W-:Y:S01]  /*0f20*/  @!UP1 UIADD3 UR17, UPT, UPT, -UR17, URZ, URZ ;  /* 0x000000ff11119290 */ /* 0x000fe2000fffe1ff */
[----:B------:R-:W-:Y:S01]  /*0f30*/  SHF.R.S32.HI R3, RZ, 0x1f, R9 ;  /* 0x0000001fff037819 */ /* 0x000fe20000011409 */
[----:B------:R-:W-:Y:S02]  /*0f40*/  USEL UR5, URZ, 0x1, !UP3 ;  /* 0x00000001ff057887 */ /* 0x000fe4000d800000 */
[----:B------:R-:W-:Y:S01]  /*0f50*/  @!UP2 ULOP3.LUT UR17, URZ, UR4, URZ, 0x33, !UPT ;  /* 0x00000004ff11a292 */ /* 0x000fe2000f8e33ff */
[----:B------:R-:W-:Y:S01]  /*0f60*/  ISETP.LT.AND.EX P0, PT, R15, R3, PT, P0 ;  /* 0x000000030f00720c */ /* 0x000fe20003f01300 */
[----:B------:R-:W-:-:S03]  /*0f70*/  ULOP3.LUT UR6, UR6, UR5, URZ, 0xfc, !UPT ;  /* 0x0000000506067292 */ /* 0x000fc6000f8efcff */
        /* <DEDUP_REMOVED lines=25> */
.L_x_206:
[----:B------:R-:W-:Y:S01]  /*1110*/  IMAD.MOV.U32 R23, RZ, RZ, R14 ;  /* 0x000000ffff177224 */ /* 0x000fe200078e000e */
[----:B------:R-:W-:Y:S01]  /*1120*/  MOV R16, R9 ;  /* 0x0000000900107202 */ /* 0x000fe20000000f00 */
[----:B------:R-:W-:Y:S01]  /*1130*/  IMAD.MOV.U32 R13, RZ, RZ, R3 ;  /* 0x000000ffff0d7224 */ /* 0x000fe200078e0003 */
[----:B------:R-:W-:Y:S02]  /*1140*/  MOV R14, 0x1160 ;  /* 0x00001160000e7802 */ /* 0x000fe40000000f00 */
[----:B------:R-:W-:Y:S05]  /*1150*/  CALL.REL.NOINC `($__internal_5_$__cuda_sm20_div_s64) ;  /* 0x0000003000687944 */ /* 0x000fea0003c00000 */
[----:B------:R-:W-:Y:S02]  /*1160*/  MOV R28, R0 ;  /* 0x00000000001c7202 */ /* 0x000fe40000000f00 */
[----:B------:R-:W-:Y:S02]  /*1170*/  MOV R29, R11 ;  /* 0x0000000b001d7202 */ /* 0x000fe40000000f00 */
.L_x_207:
[----:B------:R-:W-:Y:S05]  /*1180*/  BSYNC.RECONVERGENT B0 ;  /* 0x0000000000007941 */ /* 0x000fea0003800200 */
.L_x_205:
        /* <DEDUP_REMOVED lines=57> */
.L_x_209:
[----:B------:R-:W-:Y:S01]  /*1520*/  IMAD.MOV.U32 R23, RZ, RZ, R6 ;  /* 0x000000ffff177224 */ /* 0x000fe200078e0006 */
[----:B------:R-:W-:Y:S01]  /*1530*/  MOV R15, R7 ;  /* 0x00000007000f7202 */ /* 0x000fe20000000f00 */
[----:B------:R-:W-:Y:S01]  /*1540*/  IMAD.MOV.U32 R16, RZ, RZ, R8 ;  /* 0x000000ffff107224 */ /* 0x000fe200078e0008 */
[----:B------:R-:W-:Y:S02]  /*1550*/  MOV R14, 0x1570 ;  /* 0x00001570000e7802 */ /* 0x000fe40000000f00 */
[----:B------:R-:W-:Y:S05]  /*1560*/  CALL.REL.NOINC `($__internal_5_$__cuda_sm20_div_s64) ;  /* 0x0000002c00647944 */ /* 0x000fea0003c00000 */
[----:B------:R-:W-:Y:S02]  /*1570*/  MOV R18, R0 ;  /* 0x0000000000127202 */ /* 0x000fe40000000f00 */
[----:B------:R-:W-:Y:S02]  /*1580*/  MOV R19, R11 ;  /* 0x0000000b00137202 */ /* 0x000fe40000000f00 */
.L_x_210:
[----:B------:R-:W-:Y:S05]  /*1590*/  BSYNC.RECONVERGENT B0 ;  /* 0x0000000000007941 */ /* 0x000fea0003800200 */
.L_x_208:
[----:B------:R-:W0:Y:S01]  /*15a0*/  LDCU UR8, c[0x0][0x434] ;  /* 0x00008680ff0877ac */ /* 0x000e220008000800 */
[----:B------:R-:W-:Y:S01]  /*15b0*/  HFMA2 R12, -RZ, RZ, 0, 0 ;  /* 0x00000000ff0c7431 */ /* 0x000fe200000001ff */
[----:B------:R-:W1:Y:S01]  /*15c0*/  S2R R20, SR_TID.X ;  /* 0x0000000000147919 */ /* 0x000e620000002100 */
[----:B------:R-:W-:Y:S01]  /*15d0*/  BSSY.RECONVERGENT B0, `(.L_x_211) ;  /* 0x000004e000007945 */ /* 0x000fe20003800200 */
[----:B------:R-:W-:Y:S01]  /*15e0*/  USHF.R.S32.HI UR4, URZ, 0x1f, UR22 ;  /* 0x0000001fff047899 */ /* 0x000fe20008011416 */
[----:B------:R-:W-:Y:S01]  /*15f0*/  MOV R17, 0xff800000 ;  /* 0xff80000000117802 */ /* 0x000fe20000000f00 */
[----:B------:R-:W2:Y:S02]  /*1600*/  LDCU UR5, c[0x0][0x534] ;  /* 0x0000a680ff0577ac */ /* 0x000ea40008000800 */
[----:B------:R-:W-:Y:S01]  /*1610*/  ULOP3.LUT UR4, UR4, 0x1, URZ, 0xfc, !UPT ;  /* 0x0000000104047892 */ /* 0x000fe2000f8efcff */
[----:B------:R-:W3:Y:S01]  /*1620*/  LDCU.64 UR10, c[0x0][0x358] ;  /* 0x00006b00ff0a77ac */ /* 0x000ee20008000a00 */
[----:B0-----:R-:W-:-:S04]  /*1630*/  IABS R6, UR8 ;  /* 0x0000000800067c13 */ /* 0x001fc80008000000 */
[----:B------:R-:W0:Y:S01]  /*1640*/  I2F.RP R7, R6 ;  /* 0x0000000600077306 */ /* 0x000e220000209400 */
[----:B-1----:R-:W-:-:S07]  /*1650*/  SHF.R.U32.HI R11, RZ, 0x2, R20 ;  /* 0x00000002ff0b7819 */ /* 0x002fce0000011614 */
[----:B0-----:R-:W0:Y:S02]  /*1660*/  MUFU.RCP R13, R7 ;  /* 0x00000007000d7308 */ /* 0x001e240000001000 */
[----:B0-----:R-:W-:-:S06]  /*1670*/  VIADD R13, R13, 0xffffffe ;  /* 0x0ffffffe0d0d7836 */ /* 0x001fcc0000000000 */
[----:B------:R-:W0:Y:S02]  /*1680*/  F2I.FTZ.U32.TRUNC.NTZ R13, R13 ;  /* 0x0000000d000d7305 */ /* 0x000e24000021f000 */
[----:B0-----:R-:W-:-:S04]  /*1690*/  IMAD.MOV R0, RZ, RZ, -R13 ;  /* 0x000000ffff007224 */ /* 0x001fc800078e0a0d */
[----:B------:R-:W-:Y:S01]  /*16a0*/  IMAD R5, R0, R6, RZ ;  /* 0x0000000600057224 */ /* 0x000fe200078e02ff */
[----:B------:R-:W-:Y:S02]  /*16b0*/  IABS R0, R2 ;  /* 0x0000000200007213 */ /* 0x000fe40000000000 */
[----:B------:R-:W-:Y:S01]  /*16c0*/  LOP3.LUT R2, R2, UR8, RZ, 0x3c, !PT ;  /* 0x0000000802027c12 */ /* 0x000fe2000f8e3cff */
[----:B------:R-:W-:-:S03]  /*16d0*/  IMAD.HI.U32 R5, R13, R5, R12 ;  /* 0x000000050d057227 */ /* 0x000fc600078e000c */
[----:B------:R-:W-:-:S03]  /*16e0*/  ISETP.GE.AND P1, PT, R2, RZ, PT ;  /* 0x000000ff0200720c */ /* 0x000fc60003f26270 */
[----:B------:R-:W-:-:S04]  /*16f0*/  IMAD.HI.U32 R12, R5, R0, RZ ;  /* 0x00000000050c7227 */ /* 0x000fc800078e00ff */
[----:B------:R-:W-:-:S04]  /*1700*/  IMAD.MOV R5, RZ, RZ, -R12 ;  /* 0x000000ffff057224 */ /* 0x000fc800078e0a0c */
[C---:B------:R-:W-:Y:S02]  /*1710*/  IMAD R5, R6.reuse, R5, R0 ;  /* 0x0000000506057224 */ /* 0x040fe400078e0200 */
[----:B------:R-:W0:Y:S03]  /*1720*/  LDC R0, c[0x0][0x3e0] ;  /* 0x0000f800ff007b82 */ /* 0x000e260000000800 */
[----:B------:R-:W-:-:S13]  /*1730*/  ISETP.GT.U32.AND P0, PT, R6, R5, PT ;  /* 0x000000050600720c */ /* 0x000fda0003f04070 */
[----:B------:R-:W-:Y:S01]  /*1740*/  @!P0 IMAD.IADD R5, R5, 0x1, -R6 ;  /* 0x0000000105058824 */ /* 0x000fe200078e0a06 */
[----:B------:R-:W-:Y:S02]  /*1750*/  @!P0 IADD3 R12, PT, PT, R12, 0x1, RZ ;  /* 0x000000010c0c8810 */ /* 0x000fe40007ffe0ff */
[----:B------:R-:W-:Y:S02]  /*1760*/  ISETP.NE.AND P0, PT, RZ, UR8, PT ;  /* 0x00000008ff007c0c */ /* 0x000fe4000bf05270 */
[----:B------:R-:W-:Y:S02]  /*1770*/  ISETP.GE.U32.AND P2, PT, R5, R6, PT ;  /* 0x000000060500720c */ /* 0x000fe40003f46070 */
[----:B0-----:R-:W-:-:S04]  /*1780*/  IABS R5, R0 ;  /* 0x0000000000057213 */ /* 0x001fc80000000000 */
[----:B------:R-:W0:Y:S07]  /*1790*/  I2F.RP R22, R5 ;  /* 0x0000000500167306 */ /* 0x000e2e0000209400 */
[----:B------:R-:W-:-:S05]  /*17a0*/  @P2 VIADD R12, R12, 0x1 ;  /* 0x000000010c0c2836 */ /* 0x000fca0000000000 */
[----:B------:R-:W-:Y:S02]  /*17b0*/  @!P1 IADD3 R12, PT, PT, -R12, RZ, RZ ;  /* 0x000000ff0c0c9210 */ /* 0x000fe40007ffe1ff */
[----:B------:R-:W-:Y:S01]  /*17c0*/  @!P0 LOP3.LUT R12, RZ, UR8, RZ, 0x33, !PT ;  /* 0x00000008ff0c8c12 */ /* 0x000fe2000f8e33ff */
[----:B0-----:R-:W0:Y:S01]  /*17d0*/  MUFU.RCP R22, R22 ;  /* 0x0000001600167308 */ /* 0x001e220000001000 */
[----:B--2---:R-:W-:-:S03]  /*17e0*/  ISETP.GE.AND P0, PT, R11, UR5, PT ;  /* 0x000000050b007c0c */ /* 0x004fc6000bf06270 */
[----:B------:R-:W-:Y:S01]  /*17f0*/  IMAD R6, R12, UR4, RZ ;  /* 0x000000040c067c24 */ /* 0x000fe2000f8e02ff */
[----:B------:R-:W1:Y:S04]  /*1800*/  LDCU UR4, c[0x0][0x430] ;  /* 0x00008600ff0477ac */ /* 0x000e680008000800 */
[-C--:B------:R-:W-:Y:S02]  /*1810*/  IABS R16, R6.reuse ;  /* 0x0000000600107213 */ /* 0x080fe40000000000 */
[----:B------:R-:W-:Y:S02]  /*1820*/  IABS R13, R6 ;  /* 0x00000006000d7213 */ /* 0x000fe40000000000 */
[----:B------:R-:W2:Y:S01]  /*1830*/  I2F.RP R2, R16 ;  /* 0x0000001000027306 */ /* 0x000ea20000209400 */
[----:B------:R-:W-:-:S02]  /*1840*/  VIADD R7, R16, UR18 ;  /* 0x0000001210077c36 */ /* 0x000fc40008000000 */
[----:B------:R-:W-:-:S03]  /*1850*/  IMAD.MOV R13, RZ, RZ, -R13 ;  /* 0x000000ffff0d7224 */ /* 0x000fc600078e0a0d */
[----:B------:R-:W-:Y:S02]  /*1860*/  IABS R14, R7 ;  /* 0x00000007000e7213 */ /* 0x000fe40000000000 */
[----:B0-----:R-:W-:Y:S01]  /*1870*/  IADD3 R22, PT, PT, R22, 0xffffffe, RZ ;  /* 0x0ffffffe16167810 */ /* 0x001fe20007ffe0ff */
[----:B-1----:R-:W-:-:S03]  /*1880*/  UIMAD UR8, UR8, UR4, URZ ;  /* 0x00000004080872a4 */ /* 0x002fc6000f8e02ff */
[----:B------:R0:W-:Y:S08]  /*1890*/  F2I.FTZ.U32.TRUNC.NTZ R23, R22 ;  /* 0x0000001600177305 */ /* 0x0001f0000021f000 */
[----:B--2---:R-:W1:Y:S01]  /*18a0*/  MUFU.RCP R24, R2 ;  /* 0x0000000200187308 */ /* 0x004e620000001000 */
[----:B0-----:R-:W-:Y:S02]  /*18b0*/  IMAD.MOV.U32 R22, RZ, RZ, RZ ;  /* 0x000000ffff167224 */ /* 0x001fe400078e00ff */
[----:B-1----:R-:W-:-:S02]  /*18c0*/  VIADD R24, R24, 0xffffffe ;  /* 0x0ffffffe18187836 */ /* 0x002fc40000000000 */
[----:B------:R-:W-:-:S03]  /*18d0*/  IMAD.MOV R2, RZ, RZ, -R23 ;  /* 0x000000ffff027224 */ /* 0x000fc600078e0a17 */
[----:B------:R-:W0:Y:S02]  /*18e0*/  F2I.FTZ.U32.TRUNC.NTZ R25, R24 ;  /* 0x0000001800197305 */ /* 0x000e24000021f000 */
[----:B0-----:R-:W-:Y:S02]  /*18f0*/  IADD3 R15, PT, PT, RZ, -R25, RZ ;  /* 0x80000019ff0f7210 */ /* 0x001fe40007ffe0ff */
[----:B------:R-:W-:-:S03]  /*1900*/  MOV R24, RZ ;  /* 0x000000ff00187202 */ /* 0x000fc60000000f00 */
[----:B------:R-:W-:-:S04]  /*1910*/  IMAD R15, R15, R16, RZ ;  /* 0x000000100f0f7224 */ /* 0x000fc800078e02ff */
[----:B------:R-:W-:-:S06]  /*1920*/  IMAD.HI.U32 R15, R25, R15, R24 ;  /* 0x0000000f190f7227 */ /* 0x000fcc00078e0018 */
[----:B------:R-:W-:-:S04]  /*1930*/  IMAD.HI.U32 R15, R15, R14, RZ ;  /* 0x0000000e0f0f7227 */ /* 0x000fc800078e00ff */
[----:B------:R-:W-:-:S05]  /*1940*/  IMAD R13, R15, R13, R14 ;  /* 0x0000000d0f0d7224 */ /* 0x000fca00078e020e */
[----:B------:R-:W-:-:S13]  /*1950*/  ISETP.GT.U32.AND P1, PT, R16, R13, PT ;  /* 0x0000000d1000720c */ /* 0x000fda0003f24070 */
[----:B------:R-:W-:-:S04]  /*1960*/  @!P1 IADD3 R13, PT, PT, R13, -R16, RZ ;  /* 0x800000100d0d9210 */ /* 0x000fc80007ffe0ff */
[----:B------:R-:W-:Y:S01]  /*1970*/  ISETP.GE.U32.AND P2, PT, R13, R16, PT ;  /* 0x000000100d00720c */ /* 0x000fe20003f46070 */
[----:B------:R-:W-:-:S04]  /*1980*/  IMAD R13, R2, R5, RZ ;  /* 0x00000005020d7224 */ /* 0x000fc800078e02ff */
[----:B------:R-:W-:Y:S01]  /*1990*/  IMAD.HI.U32 R2, R23, R13, R22 ;  /* 0x0000000d17027227 */ /* 0x000fe200078e0016 */
[----:B---3--:R-:W-:Y:S07]  /*19a0*/  @P0 BRA `(.L_x_212) ;  /* 0x0000000000400947 */ /* 0x008fee0003800000 */
[----:B------:R-:W-:Y:S01]  /*19b0*/  UIADD3 UR5, UP1, UPT, UR21, -UR20, URZ ;  /* 0x8000001415057290 */ /* 0x000fe2000ff3e0ff */
[----:B------:R-:W-:-:S03]  /*19c0*/  LOP3.LUT R21, R20, 0x3, RZ, 0xc0, !PT ;  /* 0x0000000314157812 */ /* 0x000fc600078ec0ff */
[----:B------:R-:W-:Y:S02]  /*19d0*/  UIADD3.X UR4, UPT, UPT, UR15, -0x1, URZ, UP1, !UPT ;  /* 0xffffffff0f047890 */ /* 0x000fe40008ffe4ff */
[----:B------:R-:W-:-:S04]  /*19e0*/  ISETP.LT.U32.AND P0, PT, R21, UR5, PT ;  /* 0x0000000515007c0c */ /* 0x000fc8000bf01070 */
[----:B------:R-:W-:-:S05]  /*19f0*/  IMAD.U32 R13, RZ, RZ, UR4 ;  /* 0x00000004ff0d7e24 */ /* 0x000fca000f8e00ff */
[----:B------:R-:W-:-:S13]  /*1a00*/  ISETP.GT.AND.EX P0, PT, R13, RZ, PT, P0 ;  /* 0x000000ff0d00720c */ /* 0x000fda0003f04300 */
[----:B------:R-:W-:Y:S05]  /*1a10*/  @!P0 BRA `(.L_x_212) ;  /* 0x0000000000248947 */ /* 0x000fea0003800000 */
[----:B------:R-:W0:Y:S01]  /*1a20*/  LDCU.64 UR4, c[0x0][0x428] ;  /* 0x00008500ff0477ac */ /* 0x000e220008000a00 */
[----:B------:R-:W-:Y:S01]  /*1a30*/  IADD3 R22, P0, PT, R21, UR20, RZ ;  /* 0x0000001415167c10 */ /* 0x000fe2000ff1e0ff */
[----:B------:R-:W-:-:S04]  /*1a40*/  IMAD R13, R11, UR15, RZ ;  /* 0x0000000f0b0d7c24 */ /* 0x000fc8000f8e02ff */
[----:B------:R-:W-:Y:S02]  /*1a50*/  IMAD.X R23, RZ, RZ, RZ, P0 ;  /* 0x000000ffff177224 */ /* 0x000fe400000e06ff */
[----:B------:R-:W-:-:S05]  /*1a60*/  IMAD.WIDE.U32 R22, R11, UR21, R22 ;  /* 0x000000150b167c25 */ /* 0x000fca000f8e0016 */
[----:B------:R-:W-:Y:S02]  /*1a70*/  IADD3 R13, PT, PT, R23, R13, RZ ;  /* 0x0000000d170d7210 */ /* 0x000fe40007ffe0ff */
[----:B0-----:R-:W-:-:S04]  /*1a80*/  LEA R24, P0, R22, UR4, 0x2 ;  /* 0x0000000416187c11 */ /* 0x001fc8000f8010ff */
[----:B------:R-:W-:-:S05]  /*1a90*/  LEA.HI.X R25, R22, UR5, R13, 0x2, P0 ;  /* 0x0000000516197c11 */ /* 0x000fca00080f140d */
[----:B------:R0:W5:Y:S04]  /*1aa0*/  LDG.E R17, desc[UR10][R24.64] ;  /* 0x0000000a18117981 */ /* 0x000168000c1e1900 */
.L_x_212:
[----:B------:R-:W-:Y:S05]  /*1ab0*/  BSYNC.RECONVERGENT B0 ;  /* 0x0000000000007941 */ /* 0x000fea0003800200 */
.L_x_211:
[----:B------:R-:W1:Y:S01]  /*1ac0*/  S2R R21, SR_CgaCtaId ;  /* 0x0000000000157919 */ /* 0x000e620000008800 */
[C---:B------:R-:W-:Y:S01]  /*1ad0*/  ISETP.GT.U32.AND P0, PT, R20.reuse, 0xf, PT ;  /* 0x0000000f1400780c */ /* 0x040fe20003f04070 */
[----:B------:R-:W-:Y:S01]  /*1ae0*/  @!P1 VIADD R15, R15, 0x1 ;  /* 0x000000010f0f9836 */ /* 0x000fe20000000000 */
[----:B------:R-:W-:Y:S01]  /*1af0*/  MOV R22, 0x400 ;  /* 0x0000040000167802 */ /* 0x000fe20000000f00 */
[----:B------:R-:W-:Y:S01]  /*1b00*/  BSSY.RECONVERGENT B1, `(.L_x_213) ;  /* 0x0000164000017945 */ /* 0x000fe20003800200 */
[----:B0-----:R-:W-:Y:S01]  /*1b10*/  LOP3.LUT R24, R20, 0x3, RZ, 0xc0, !PT ;  /* 0x0000000314187812 */ /* 0x001fe200078ec0ff */
[----:B------:R-:W-:Y:S01]  /*1b20*/  @P2 VIADD R15, R15, 0x1 ;  /* 0x000000010f0f2836 */ /* 0x000fe20000000000 */
[----:B------:R-:W-:-:S07]  /*1b30*/  ISETP.NE.AND P5, PT, R6, RZ, PT ;  /* 0x000000ff0600720c */ /* 0x000fce0003fa5270 */
[----:B------:R-:W-:-:S05]  /*1b40*/  @!P0 IMAD.SHL.U32 R13, R20, 0x4, RZ ;  /* 0x00000004140d8824 */ /* 0x000fca00078e00ff */
[----:B------:R-:W-:Y:S02]  /*1b50*/  @!P0 LOP3.LUT R13, R13, 0xc, RZ, 0xc0, !PT ;  /* 0x0000000c0d0d8812 */ /* 0x000fe400078ec0ff */
[----:B-1----:R-:W-:-:S05]  /*1b60*/  LEA R21, R21, R22, 0x18 ;  /* 0x0000001615157211 */ /* 0x002fca00078ec0ff */
[C-C-:B------:R-:W-:Y:S02]  /*1b70*/  @!P0 IMAD R22, R11.reuse, 0x14, R21.reuse ;  /* 0x000000140b168824 */ /* 0x140fe400078e0215 */
[----:B------:R-:W-:Y:S02]  /*1b80*/  IMAD R24, R24, 0x14, R21 ;  /* 0x0000001418187824 */ /* 0x000fe400078e0215 */
[----:B------:R-:W-:Y:S02]  /*1b90*/  @!P0 IMAD.IADD R26, R22, 0x1, R13 ;  /* 0x00000001161a8824 */ /* 0x000fe400078e020d */
[----:B------:R-:W-:Y:S02]  /*1ba0*/  IMAD.MOV.U32 R22, RZ, RZ, -0x800000 ;  /* 0xff800000ff167424 */ /* 0x000fe400078e00ff */
[----:B------:R-:W-:Y:S01]  /*1bb0*/  IMAD R21, R11, 0x4, R24 ;  /* 0x000000040b157824 */ /* 0x000fe200078e0218 */
[----:B-----5:R-:W-:Y:S01]  /*1bc0*/  @!P0 STS [R26], R17 ;  /* 0x000000111a008388 */ /* 0x020fe20000000800 */
[----:B------:R-:W-:Y:S06]  /*1bd0*/  BAR.SYNC.DEFER_BLOCKING 0x0 ;  /* 0x0000000000007b1d */ /* 0x000fec0000010000 */
[----:B------:R0:W1:Y:S02]  /*1be0*/  @!P0 LDS R22, [R21] ;  /* 0x0000000015168984 */ /* 0x0000640000000800 */
[----:B0-----:R-:W-:-:S04]  /*1bf0*/  IMAD.HI.U32 R21, R2, R14, RZ ;  /* 0x0000000e02157227 */ /* 0x001fc800078e00ff */
[----:B------:R-:W-:-:S04]  /*1c00*/  IMAD.MOV R2, RZ, RZ, -R21 ;  /* 0x000000ffff027224 */ /* 0x000fc800078e0a15 */
[----:B------:R-:W-:Y:S01]  /*1c10*/  IMAD R14, R5, R2, R14 ;  /* 0x00000002050e7224 */ /* 0x000fe200078e020e */
[----:B-1----:R-:W0:Y:S02]  /*1c20*/  SHFL.BFLY PT, R13, R22, 0x2, 0x1f ;  /* 0x0c401f00160d7f89 */ /* 0x002e2400000e0000 */
        /* <DEDUP_REMOVED lines=9> */
[----:B------:R-:W-:Y:S02]  /*1cc0*/  @!P0 IMAD.IADD R14, R14, 0x1, -R5 ;  /* 0x000000010e0e8824 */ /* 0x000fe400078e0a05 */
[----:B------:R-:W-:Y:S01]  /*1cd0*/  @!P0 VIADD R21, R21, 0x1 ;  /* 0x0000000115158836 */ /* 0x000fe20000000000 */
[----:B------:R-:W-:Y:S02]  /*1ce0*/  ISETP.NE.AND P0, PT, R0, RZ, PT ;  /* 0x000000ff0000720c */ /* 0x000fe40003f05270 */
[----:B------:R-:W-:Y:S02]  /*1cf0*/  ISETP.GE.U32.AND P4, PT, R14, R5, PT ;  /* 0x000000050e00720c */ /* 0x000fe40003f86070 */
[C---:B------:R-:W-:Y:S02]  /*1d00*/  LOP3.LUT R5, R7.reuse, R16, RZ, 0x3c, !PT ;  /* 0x0000001007057212 */ /* 0x040fe400078e3cff */
[----:B------:R-:W-:-:S02]  /*1d10*/  LOP3.LUT R7, R7, R0, RZ, 0x3c, !PT ;  /* 0x0000000007077212 */ /* 0x000fc400078e3cff */
[----:B------:R-:W-:Y:S01]  /*1d20*/  ISETP.GE.AND P3, PT, R5, RZ, PT ;  /* 0x000000ff0500720c */ /* 0x000fe20003f66270 */
[----:B0-----:R-:W0:Y:S01]  /*1d30*/  SHFL.BFLY PT, R17, R24, 0x2, 0x1f ;  /* 0x0c401f0018117f89 */ /* 0x001e2200000e0000 */
[----:B------:R-:W-:-:S05]  /*1d40*/  ISETP.GE.AND P2, PT, R7, RZ, PT ;  /* 0x000000ff0700720c */ /* 0x000fca0003f46270 */
[----:B------:R-:W-:-:S06]  /*1d50*/  @P4 VIADD R21, R21, 0x1 ;  /* 0x0000000115154836 */ /* 0x000fcc0000000000 */
[----:B------:R-:W-:Y:S01]  /*1d60*/  @!P3 IMAD.MOV R15, RZ, RZ, -R15 ;  /* 0x000000ffff0fb224 */ /* 0x000fe200078e0a0f */
[----:B------:R-:W-:Y:S01]  /*1d70*/  ISETP.NE.AND P3, PT, R12, RZ, PT ;  /* 0x000000ff0c00720c */ /* 0x000fe20003f65270 */
[----:B------:R-:W-:Y:S01]  /*1d80*/  @!P2 IMAD.MOV R21, RZ, RZ, -R21 ;  /* 0x000000ffff15a224 */ /* 0x000fe200078e0a15 */
[----:B------:R-:W-:Y:S02]  /*1d90*/  @!P0 LOP3.LUT R21, RZ, R0, RZ, 0x33, !PT ;  /* 0x00000000ff158212 */ /* 0x000fe400078e33ff */
[----:B------:R-:W-:Y:S02]  /*1da0*/  LOP3.LUT P0, RZ, R20, 0x3f3, RZ, 0xc0, !PT ;  /* 0x000003f314ff7812 */ /* 0x000fe4000780c0ff */
[----:B------:R-:W-:Y:S02]  /*1db0*/  @!P5 LOP3.LUT R15, RZ, R16, RZ, 0x33, !PT ;  /* 0x00000010ff0fd212 */ /* 0x000fe400078e33ff */
[----:B------:R-:W-:Y:S02]  /*1dc0*/  SEL R5, RZ, 0x1, !P3 ;  /* 0x00000001ff057807 */ /* 0x000fe40005800000 */
[----:B------:R-:W-:Y:S01]  /*1dd0*/  SHF.R.S32.HI R12, RZ, 0x1f, R6 ;  /* 0x0000001fff0c7819 */ /* 0x000fe20000011406 */
[----:B0-----:R-:W-:Y:S01]  /*1de0*/  FADD.FTZ R17, R24, R17 ;  /* 0x0000001118117221 */ /* 0x001fe20000010000 */
[----:B------:R-:W-:Y:S01]  /*1df0*/  ISETP.LT.U32.AND P2, PT, R18, R15, PT ;  /* 0x0000000f1200720c */ /* 0x000fe20003f41070 */
[----:B------:R-:W-:Y:S01]  /*1e00*/  IMAD R6, R6, UR8, RZ ;  /* 0x0000000806067c24 */ /* 0x000fe2000f8e02ff */
[----:B------:R-:W-:-:S02]  /*1e10*/  SHF.R.S32.HI R7, RZ, 0x1f, R15 ;  /* 0x0000001fff077819 */ /* 0x000fc4000001140f */
[----:B------:R-:W0:Y:S01]  /*1e20*/  SHFL.BFLY PT, R2, R17, 0x1, 0x1f ;  /* 0x0c201f0011027f89 */ /* 0x000e2200000e0000 */
[----:B------:R-:W-:Y:S01]  /*1e30*/  LOP3.LUT R5, R12, R5, RZ, 0xfc, !PT ;  /* 0x000000050c057212 */ /* 0x000fe200078efcff */
[----:B------:R-:W-:Y:S01]  /*1e40*/  IMAD R12, R21, UR9, RZ ;  /* 0x00000009150c7c24 */ /* 0x000fe2000f8e02ff */
[----:B------:R-:W-:Y:S01]  /*1e50*/  ISETP.LT.AND.EX P2, PT, R19, R7, PT, P2 ;  /* 0x000000071300720c */ /* 0x000fe20003f41320 */
[----:B------:R-:W-:Y:S02]  /*1e60*/  IMAD.MOV.U32 R19, RZ, RZ, 0x7f800000 ;  /* 0x7f800000ff137424 */ /* 0x000fe400078e00ff */
[----:B------:R-:W-:Y:S01]  /*1e70*/  IMAD R5, R5, R12, RZ ;  /* 0x0000000c05057224 */ /* 0x000fe200078e02ff */
[----:B------:R-:W-:Y:S01]  /*1e80*/  SEL R7, R18, R15, P2 ;  /* 0x0000000f12077207 */ /* 0x000fe20001000000 */
[----:B0-----:R-:W-:-:S05]  /*1e90*/  FADD.FTZ R2, R17, R2 ;  /* 0x0000000211027221 */ /* 0x001fca0000010000 */
[----:B------:R-:W-:-:S13]  /*1ea0*/  FSETP.NE.FTZ.AND P1, PT, R2, RZ, PT ;  /* 0x000000ff0200720b */ /* 0x000fda0003f35000 */
[----:B------:R-:W0:Y:S02]  /*1eb0*/  @P1 MUFU.LG2 R2, R2 ;  /* 0x0000000200021308 */ /* 0x000e240000000c00 */
[----:B0-----:R-:W-:Y:S01]  /*1ec0*/  @P1 FFMA.FTZ R19, R2, 0.69314718246459960938, R13 ;  /* 0x3f31721802131823 */ /* 0x001fe2000001000d */
        /* <DEDUP_REMOVED lines=13> */
[----:B------:R-:W-:-:S03]  /*1fa0*/  IMAD R15, R11, UR19, RZ ;  /* 0x000000130b0f7c24 */ /* 0x000fc6000f8e02ff */
        /* <DEDUP_REMOVED lines=15> */
[----:B------:R-:W-:Y:S01]  /*20a0*/  HFMA2 R12, -RZ, RZ, 0, 0 ;  /* 0x00000000ff0c7431 */ /* 0x000fe200000001ff */
[----:B------:R-:W-:Y:S01]  /*20b0*/  LEA.HI R11, R20, UR20, RZ, 0x1e ;  /* 0x00000014140b7c11 */ /* 0x000fe2000f8ff0ff */
[----:B------:R-:W-:Y:S01]  /*20c0*/  HFMA2 R27, -RZ, RZ, 0, 0 ;  /* 0x00000000ff1b7431 */ /* 0x000fe200000001ff */
[----:B------:R-:W-:-:S04]  /*20d0*/  ISETP.NE.U32.AND P0, PT, R26, RZ, PT ;  /* 0x000000ff1a00720c */ /* 0x000fc80003f05070 */
[----:B0-----:R-:W0:Y:S02]  /*20e0*/  MUFU.RCP R14, R15 ;  /* 0x0000000f000e7308 */ /* 0x001e240000001000 */
[----:B0-----:R-:W-:-:S06]  /*20f0*/  VIADD R14, R14, 0xffffffe ;  /* 0x0ffffffe0e0e7836 */ /* 0x001fcc0000000000 */
        /* <DEDUP_REMOVED lines=17> */
.L_x_216:
[----:B------:R-:W-:Y:S01]  /*2210*/  LEA.HI R23, R20, UR20, RZ, 0x1e ;  /* 0x0000001414177c11 */ /* 0x000fe2000f8ff0ff */
[----:B------:R-:W-:Y:S01]  /*2220*/  IMAD.MOV.U32 R15, RZ, RZ, RZ ;  /* 0x000000ffff0f7224 */ /* 0x000fe200078e00ff */
[----:B------:R-:W-:Y:S01]  /*2230*/  MOV R14, 0x2260 ;  /* 0x00002260000e7802 */ /* 0x000fe20000000f00 */
[----:B------:R-:W-:Y:S02]  /*2240*/  IMAD.MOV.U32 R16, RZ, RZ, R26 ;  /* 0x000000ffff107224 */ /* 0x000fe400078e001a */
[----:B------:R-:W-:Y:S05]  /*2250*/  CALL.REL.NOINC `($__internal_5_$__cuda_sm20_div_s64) ;  /* 0x0000002000287944 */ /* 0x000fea0003c00000 */
[----:B------:R-:W-:Y:S02]  /*2260*/  IADD3 R12, PT, PT, -R0, RZ, RZ ;  /* 0x000000ff000c7210 */ /* 0x000fe40007ffe1ff */
[----:B------:R-:W-:-:S03]  /*2270*/  MOV R27, R11 ;  /* 0x0000000b001b7202 */ /* 0x000fc60000000f00 */
[----:B------:R-:W-:Y:S01]  /*2280*/  IMAD R23, R26, R12, R23 ;  /* 0x0000000c1a177224 */ /* 0x000fe200078e0217 */
[----:B------:R-:W-:-:S07]  /*2290*/  MOV R26, R0 ;  /* 0x00000000001a7202 */ /* 0x000fce0000000f00 */
.L_x_217:
[----:B------:R-:W-:Y:S01]  /*22a0*/  IABS R13, UR19 ;  /* 0x00000013000d7c13 */ /* 0x000fe20008000000 */
[----:B------:R-:W-:Y:S01]  /*22b0*/  IMAD R3, R3, R10, RZ ;  /* 0x0000000a03037224 */ /* 0x000fe200078e02ff */
[----:B------:R-:W-:Y:S01]  /*22c0*/  MOV R14, RZ ;  /* 0x000000ff000e7202 */ /* 0x000fe20000000f00 */
[----:B------:R-:W-:Y:S01]  /*22d0*/  BSSY.RECONVERGENT B0, `(.L_x_218) ;  /* 0x0000040000007945 */ /* 0x000fe20003800200 */
[----:B------:R-:W0:Y:S01]  /*22e0*/  I2F.U32.RP R16, R13 ;  /* 0x0000000d00107306 */ /* 0x000e220000209000 */
[----:B------:R-:W-:Y:S01]  /*22f0*/  IABS R0, UR19 ;  /* 0x0000001300007c13 */ /* 0x000fe20008000000 */
[----:B------:R-:W-:Y:S01]  /*2300*/  IMAD R3, R9, R4, R3 ;  /* 0x0000000409037224 */ /* 0x000fe200078e0203 */
[----:B------:R-:W-:Y:S02]  /*2310*/  IABS R11, R23 ;  /* 0x00000017000b7213 */ /* 0x000fe40000000000 */
[----:B------:R-:W-:-:S04]  /*2320*/  LOP3.LUT R4, R23, UR19, RZ, 0x3c, !PT ;  /* 0x0000001317047c12 */ /* 0x000fc8000f8e3cff */
[----:B------:R-:W-:Y:S01]  /*2330*/  ISETP.GE.AND P0, PT, R4, RZ, PT ;  /* 0x000000ff0400720c */ /* 0x000fe20003f06270 */
[----:B0-----:R-:W0:Y:S02]  /*2340*/  MUFU.RCP R15, R16 ;  /* 0x00000010000f7308 */ /* 0x001e240000001000 */
[----:B0-----:R-:W-:-:S06]  /*2350*/  VIADD R15, R15, 0xffffffe ;  /* 0x0ffffffe0f0f7836 */ /* 0x001fcc0000000000 */
[----:B------:R-:W0:Y:S02]  /*2360*/  F2I.FTZ.U32.TRUNC.NTZ R15, R15 ;  /* 0x0000000f000f7305 */ /* 0x000e24000021f000 */
[----:B0-----:R-:W-:-:S04]  /*2370*/  IMAD.MOV R12, RZ, RZ, -R15 ;  /* 0x000000ffff0c7224 */ /* 0x001fc800078e0a0f */
        /* <DEDUP_REMOVED lines=12> */
[----:B------:R-:W-:Y:S02]  /*2440*/  @!P1 IADD3 R0, PT, PT, R0, 0x1, RZ ;  /* 0x0000000100009810 */ /* 0x000fe40007ffe0ff */
[----:B------:R-:W-:Y:S01]  /*2450*/  ISETP.GE.U32.AND P2, PT, R12, R13, PT ;  /* 0x0000000d0c00720c */ /* 0x000fe20003f46070 */
[----:B------:R-:W-:Y:S01]  /*2460*/  IMAD.IADD R13, R31, 0x1, R3 ;  /* 0x000000011f0d7824 */ /* 0x000fe200078e0203 */
[----:B------:R-:W-:-:S11]  /*2470*/  ISETP.NE.AND P1, PT, RZ, UR19, PT ;  /* 0x00000013ff007c0c */ /* 0x000fd6000bf25270 */
[----:B------:R-:W-:-:S05]  /*2480*/  @P2 VIADD R0, R0, 0x1 ;  /* 0x0000000100002836 */ /* 0x000fca0000000000 */
[----:B------:R-:W-:Y:S02]  /*2490*/  MOV R4, R0 ;  /* 0x0000000000047202 */ /* 0x000fe40000000f00 */
[----:B------:R-:W-:Y:S02]  /*24a0*/  LOP3.LUT R0, R27, R13, RZ, 0xfc, !PT ;  /* 0x0000000d1b007212 */ /* 0x000fe400078efcff */
[----:B------:R-:W-:Y:S02]  /*24b0*/  @!P0 IADD3 R4, PT, PT, -R4, RZ, RZ ;  /* 0x000000ff04048210 */ /* 0x000fe40007ffe1ff */
[----:B------:R-:W-:Y:S02]  /*24c0*/  ISETP.NE.U32.AND P0, PT, R0, RZ, PT ;  /* 0x000000ff0000720c */ /* 0x000fe40003f05070 */
[----:B------:R-:W-:-:S04]  /*24d0*/  @!P1 LOP3.LUT R4, RZ, UR19, RZ, 0x33, !PT ;  /* 0x00000013ff049c12 */ /* 0x000fc8000f8e33ff */
[----:B------:R-:W-:-:S05]  /*24e0*/  IADD3 R0, PT, PT, -R4, RZ, RZ ;  /* 0x000000ff04007210 */ /* 0x000fca0007ffe1ff */
        /* <DEDUP_REMOVED lines=23> */
.L_x_219:
[----:B------:R-:W-:Y:S01]  /*2660*/  IMAD.MOV.U32 R23, RZ, RZ, R26 ;  /* 0x000000ffff177224 */ /* 0x000fe200078e001a */
[----:B------:R-:W-:Y:S01]  /*2670*/  MOV R15, R27 ;  /* 0x0000001b000f7202 */ /* 0x000fe20000000f00 */
[----:B------:R-:W-:Y:S01]  /*2680*/  IMAD.MOV.U32 R16, RZ, RZ, R30 ;  /* 0x000000ffff107224 */ /* 0x000fe200078e001e */
[----:B------:R-:W-:Y:S02]  /*2690*/  MOV R14, 0x26b0 ;  /* 0x000026b0000e7802 */ /* 0x000fe40000000f00 */
[----:B------:R-:W-:Y:S05]  /*26a0*/  CALL.REL.NOINC `($__internal_5_$__cuda_sm20_div_s64) ;  /* 0x0000001c00147944 */ /* 0x000fea0003c00000 */
[----:B------:R-:W-:-:S05]  /*26b0*/  IADD3 R27, PT, PT, -R0, RZ, RZ ;  /* 0x000000ff001b7210 */ /* 0x000fca0007ffe1ff */
[----:B------:R-:W-:Y:S02]  /*26c0*/  IMAD R27, R27, R30, R26 ;  /* 0x0000001e1b1b7224 */ /* 0x000fe400078e021a */
.L_x_220:
[----:B------:R-:W-:Y:S05]  /*26d0*/  BSYNC.RECONVERGENT B0 ;  /* 0x0000000000007941 */ /* 0x000fea0003800200 */
.L_x_218:
[----:B------:R-:W-:Y:S01]  /*26e0*/  IABS R21, R10 ;  /* 0x0000000a00157213 */ /* 0x000fe20000000000 */
[----:B------:R-:W0:Y:S01]  /*26f0*/  LDCU UR12, c[0x0][0x430] ;  /* 0x00008600ff0c77ac */ /* 0x000e220008000800 */
[----:B------:R-:W-:Y:S02]  /*2700*/  IABS R18, R8 ;  /* 0x0000000800127213 */ /* 0x000fe40000000000 */
[----:B------:R-:W1:Y:S01]  /*2710*/  I2F.U32.RP R23, R21 ;  /* 0x0000001500177306 */ /* 0x000e620000209000 */
[----:B------:R-:W-:Y:S01]  /*2720*/  IABS R12, R9 ;  /* 0x00000009000c7213 */ /* 0x000fe20000000000 */
[----:B------:R-:W2:Y:S01]  /*2730*/  LDCU UR4, c[0x0][0x434] ;  /* 0x00008680ff0477ac */ /* 0x000ea20008000800 */
[----:B------:R-:W-:Y:S02]  /*2740*/  IABS R11, R7 ;  /* 0x00000007000b7213 */ /* 0x000fe40000000000 */
[----:B------:R-:W-:Y:S01]  /*2750*/  ISETP.NE.AND P5, PT, R9, RZ, PT ;  /* 0x000000ff0900720c */ /* 0x000fe20003fa5270 */
[----:B------:R-:W-:-:S02]  /*2760*/  UIMAD UR13, UR7, UR8, URZ ;  /* 0x00000008070d72a4 */ /* 0x000fc4000f8e02ff */
[----:B------:R-:W3:Y:S01]  /*2770*/  I2F.U32.RP R16, R18 ;  /* 0x0000001200107306 */ /* 0x000ee20000209000 */
[----:B0-----:R-:W-:-:S07]  /*2780*/  USEL UR12, UR12, 0x1, UP0 ;  /* 0x000000010c0c7887 */ /* 0x001fce0008000000 */
[----:B-1----:R-:W0:Y:S01]  /*2790*/  MUFU.RCP R14, R23 ;  /* 0x00000017000e7308 */ /* 0x002e220000001000 */
[----:B------:R-:W-:Y:S02]  /*27a0*/  USHF.R.S32.HI UR5, URZ, 0x1f, UR12 ;  /* 0x0000001fff057899 */ /* 0x000fe4000801140c */
[----:B--2---:R-:W-:-:S05]  /*27b0*/  UIMAD UR4, UR12, UR4, URZ ;  /* 0x000000040c0472a4 */ /* 0x004fca000f8e02ff */
[----:B------:R-:W1:Y:S08]  /*27c0*/  I2F.U32.RP R17, R12 ;  /* 0x0000000c00117306 */ /* 0x000e700000209000 */
[----:B---3--:R-:W2:Y:S01]  /*27d0*/  MUFU.RCP R24, R16 ;  /* 0x0000001000187308 */ /* 0x008ea20000001000 */
[----:B0-----:R-:W-:-:S07]  /*27e0*/  VIADD R14, R14, 0xffffffe ;  /* 0x0ffffffe0e0e7836 */ /* 0x001fce0000000000 */
[----:B-1----:R-:W0:Y:S08]  /*27f0*/  MUFU.RCP R13, R17 ;  /* 0x00000011000d7308 */ /* 0x002e300000001000 */
[----:B------:R-:W1:Y:S01]  /*2800*/  F2I.FTZ.U32.TRUNC.NTZ R15, R14 ;  /* 0x0000000e000f7305 */ /* 0x000e62000021f000 */
[----:B--2---:R-:W-:-:S07]  /*2810*/  VIADD R24, R24, 0xffffffe ;  /* 0x0ffffffe18187836 */ /* 0x004fce0000000000 */
[----:B------:R2:W3:Y:S01]  /*2820*/  F2I.FTZ.U32.TRUNC.NTZ R25, R24 ;  /* 0x0000001800197305 */ /* 0x0004e2000021f000 */
[----:B0-----:R-:W-:Y:S01]  /*2830*/  VIADD R30, R13, 0xffffffe ;  /* 0x0ffffffe0d1e7836 */ /* 0x001fe20000000000 */
[----:B-1----:R-:W-:Y:S01]  /*2840*/  IADD3 R13, PT, PT, RZ, -R15, RZ ;  /* 0x8000000fff0d7210 */ /* 0x002fe20007ffe0ff */
[----:B------:R-:W-:-:S05]  /*2850*/  IMAD.MOV.U32 R14, RZ, RZ, RZ ;  /* 0x000000ffff0e7224 */ /* 0x000fca00078e00ff */
[----:B------:R-:W0:Y:S01]  /*2860*/  F2I.FTZ.U32.TRUNC.NTZ R31, R30 ;  /* 0x0000001e001f7305 */ /* 0x000e22000021f000 */
[----:B------:R-:W-:Y:S02]  /*2870*/  IMAD R13, R13, R21, RZ ;  /* 0x000000150d0d7224 */ /* 0x000fe400078e02ff */
[----:B--2---:R-:W-:Y:S02]  /*2880*/  IMAD.MOV.U32 R24, RZ, RZ, RZ ;  /* 0x000000ffff187224 */ /* 0x004fe400078e00ff */
[----:B------:R-:W-:Y:S01]  /*2890*/  IMAD.HI.U32 R13, R15, R13, R14 ;  /* 0x0000000d0f0d7227 */ /* 0x000fe200078e000e */
[----:B---3--:R-:W-:Y:S02]  /*28a0*/  IADD3 R15, PT, PT, RZ, -R25, RZ ;  /* 0x80000019ff0f7210 */ /* 0x008fe40007ffe0ff */
[----:B------:R-:W1:Y:S03]  /*28b0*/  I2F.U32.RP R29, R11 ;  /* 0x0000000b001d7306 */ /* 0x000e660000209000 */
[----:B------:R-:W-:-:S02]  /*28c0*/  IMAD R15, R15, R18, RZ ;  /* 0x000000120f0f7224 */ /* 0x000fc400078e02ff */
[----:B0-----:R-:W-:Y:S02]  /*28d0*/  IMAD.MOV R17, RZ, RZ, -R31 ;  /* 0x000000ffff117224 */ /* 0x001fe400078e0a1f */
[----:B------:R-:W-:Y:S01]  /*28e0*/  IMAD.HI.U32 R26, R25, R15, R24 ;  /* 0x0000000f191a7227 */ /* 0x000fe200078e0018 */
[----:B------:R-:W-:Y:S02]  /*28f0*/  IABS R24, R27 ;  /* 0x0000001b00187213 */ /* 0x000fe40000000000 */
[----:B------:R-:W-:Y:S01]  /*2900*/  IABS R15, R10 ;  /* 0x0000000a000f7213 */ /* 0x000fe20000000000 */
[----:B------:R-:W-:Y:S02]  /*2910*/  IMAD R14, R17, R12, RZ ;  /* 0x0000000c110e7224 */ /* 0x000fe400078e02ff */
[----:B------:R-:W-:Y:S01]  /*2920*/  IMAD.HI.U32 R16, R13, R24, RZ ;  /* 0x000000180d107227 */ /* 0x000fe200078e00ff */
[----:B------:R-:W-:Y:S01]  /*2930*/  IADD3 R15, PT, PT, RZ, -R15, RZ ;  /* 0x8000000fff0f7210 */ /* 0x000fe20007ffe0ff */
[----:B-1----:R-:W0:Y:S02]  /*2940*/  MUFU.RCP R29, R29 ;  /* 0x0000001d001d7308 */ /* 0x002e240000001000 */
[----:B------:R-:W-:-:S02]  /*2950*/  IMAD.MOV.U32 R30, RZ, RZ, RZ ;  /* 0x000000ffff1e7224 */ /* 0x000fc400078e00ff */
[----:B------:R-:W-:Y:S02]  /*2960*/  IMAD R24, R16, R15, R24 ;  /* 0x0000000f10187224 */ /* 0x000fe400078e0218 */
[----:B------:R-:W1:Y:S01]  /*2970*/  LDC R15, c[0x0][0x3e0] ;  /* 0x0000f800ff0f7b82 */ /* 0x000e620000000800 */
[----:B------:R-:W-:Y:S02]  /*2980*/  IMAD.HI.U32 R14, R31, R14, R30 ;  /* 0x0000000e1f0e7227 */ /* 0x000fe400078e001e */
[----:B------:R-:W-:Y:S02]  /*2990*/  ISETP.GT.U32.AND P1, PT, R21, R24, PT ;  /* 0x000000181500720c */ /* 0x000fe40003f24070 */
[----:B0-----:R-:W-:-:S11]  /*29a0*/  VIADD R29, R29, 0xffffffe ;  /* 0x0ffffffe1d1d7836 */ /* 0x001fd60000000000 */
[----:B------:R-:W-:Y:S01]  /*29b0*/  @!P1 IMAD.IADD R24, R24, 0x1, -R21 ;  /* 0x0000000118189824 */ /* 0x000fe200078e0a15 */
[----:B------:R-:W-:Y:S01]  /*29c0*/  @!P1 IADD3 R16, PT, PT, R16, 0x1, RZ ;  /* 0x0000000110109810 */ /* 0x000fe20007ffe0ff */
[----:B------:R-:W0:Y:S01]  /*29d0*/  F2I.FTZ.U32.TRUNC.NTZ R29, R29 ;  /* 0x0000001d001d7305 */ /* 0x000e22000021f000 */
[----:B------:R-:W-:Y:S02]  /*29e0*/  ISETP.NE.AND P1, PT, R10, RZ, PT ;  /* 0x000000ff0a00720c */ /* 0x000fe40003f25270 */
[----:B------:R-:W-:Y:S02]  /*29f0*/  ISETP.GE.U32.AND P3, PT, R24, R21, PT ;  /* 0x000000151800720c */ /* 0x000fe40003f66070 */
[----:B------:R-:W-:Y:S02]  /*2a00*/  IABS R24, R8 ;  /* 0x0000000800187213 */ /* 0x000fe40000000000 */
[----:B-1----:R-:W-:Y:S02]  /*2a10*/  ISETP.LT.U32.AND P0, PT, R15, 0x1, PT ;  /* 0x000000010f00780c */ /* 0x002fe40003f01070 */
[----:B------:R-:W-:Y:S01]  /*2a20*/  IABS R21, R0 ;  /* 0x0000000000157213 */ /* 0x000fe20000000000 */
[----:B------:R-:W-:Y:S01]  /*2a30*/  IMAD.MOV R24, RZ, RZ, -R24 ;  /* 0x000000ffff187224 */ /* 0x000fe200078e0a18 */
[----:B------:R-:W-:-:S03]  /*2a40*/  ISETP.LT.AND.EX P0, PT, R2, RZ, PT, P0 ;  /* 0x000000ff0200720c */ /* 0x000fc60003f01300 */
[----:B------:R-:W-:Y:S01]  /*2a50*/  IMAD.HI.U32 R23, R26, R21, RZ ;  /* 0x000000151a177227 */ /* 0x000fe200078e00ff */
[----:B------:R-:W-:-:S03]  /*2a60*/  SEL R15, R15, 0x1, P0 ;  /* 0x000000010f0f7807 */ /* 0x000fc60000000000 */
[----:B------:R-:W-:Y:S01]  /*2a70*/  IMAD R21, R23, R24, R21 ;  /* 0x0000001817157224 */ /* 0x000fe200078e0215 */
[----:B------:R-:W-:Y:S01]  /*2a80*/  IABS R17, R15 ;  /* 0x0000000f00117213 */ /* 0x000fe20000000000 */
[----:B------:R-:W-:Y:S01]  /*2a90*/  @P3 VIADD R16, R16, 0x1 ;  /* 0x0000000110103836 */ /* 0x000fe20000000000 */
[----:B------:R-:W-:Y:S01]  /*2aa0*/  LOP3.LUT R24, R27, R10, RZ, 0x3c, !PT ;  /* 0x0000000a1b187212 */ /* 0x000fe200078e3cff */
[----:B0-----:R-:W-:Y:S01]  /*2ab0*/  IMAD.MOV R28, RZ, RZ, -R29 ;  /* 0x000000ffff1c7224 */ /* 0x001fe200078e0a1d */
[----:B------:R-:W0:Y:S01]  /*2ac0*/  I2F.U32.RP R2, R17 ;  /* 0x0000001100027306 */ /* 0x000e220000209000 */
[----:B------:R-:W-:Y:S02]  /*2ad0*/  ISETP.GT.U32.AND P2, PT, R18, R21, PT ;  /* 0x000000151200720c */ /* 0x000fe40003f44070 */
[----:B------:R-:W-:Y:S01]  /*2ae0*/  ISETP.GE.AND P0, PT, R24, RZ, PT ;  /* 0x000000ff1800720c */ /* 0x000fe20003f06270 */
[----:B------:R-:W-:Y:S02]  /*2af0*/  IMAD R13, R28, R11, RZ ;  /* 0x0000000b1c0d7224 */ /* 0x000fe400078e02ff */
[----:B------:R-:W-:-:S04]  /*2b00*/  IMAD.MOV.U32 R28, RZ, RZ, RZ ;  /* 0x000000ffff1c7224 */ /* 0x000fc800078e00ff */
[----:B------:R-:W-:-:S04]  /*2b10*/  IMAD.HI.U32 R13, R29, R13, R28 ;  /* 0x0000000d1d0d7227 */ /* 0x000fc800078e001c */
[----:B------:R-:W-:Y:S01]  /*2b20*/  @!P2 IADD3 R21, PT, PT, R21, -R18, RZ ;  /* 0x800000121515a210 */ /* 0x000fe20007ffe0ff */
[----:B0-----:R-:W0:Y:S01]  /*2b30*/  MUFU.RCP R2, R2 ;  /* 0x0000000200027308 */ /* 0x001e220000001000 */
[----:B------:R-:W-:Y:S01]  /*2b40*/  @!P0 IMAD.MOV R16, RZ, RZ, -R16 ;  /* 0x000000ffff108224 */ /* 0x000fe200078e0a10 */
[----:B------:R-:W-:Y:S01]  /*2b50*/  @!P1 LOP3.LUT R16, RZ, R10, RZ, 0x33, !PT ;  /* 0x0000000aff109212 */ /* 0x000fe200078e33ff */
[----:B------:R-:W-:Y:S01]  /*2b60*/  @!P2 VIADD R23, R23, 0x1 ;  /* 0x000000011717a836 */ /* 0x000fe20000000000 */
[----:B------:R-:W-:Y:S02]  /*2b70*/  ISETP.GE.U32.AND P0, PT, R21, R18, PT ;  /* 0x000000121500720c */ /* 0x000fe40003f06070 */
[----:B------:R-:W-:Y:S02]  /*2b80*/  IABS R18, R9 ;  /* 0x0000000900127213 */ /* 0x000fe40000000000 */
[----:B------:R-:W-:Y:S02]  /*2b90*/  IABS R21, R16 ;  /* 0x0000001000157213 */ /* 0x000fe40000000000 */
[----:B------:R-:W-:Y:S01]  /*2ba0*/  ISETP.NE.AND P2, PT, R8, RZ, PT ;  /* 0x000000ff0800720c */ /* 0x000fe20003f45270 */
[----:B------:R-:W-:-:S02]  /*2bb0*/  IMAD.MOV R18, RZ, RZ, -R18 ;  /* 0x000000ffff127224 */ /* 0x000fc400078e0a12 */
[----:B------:R-:W-:-:S04]  /*2bc0*/  IMAD.HI.U32 R14, R14, R21, RZ ;  /* 0x000000150e0e7227 */ /* 0x000fc800078e00ff */
[----:B------:R-:W-:Y:S01]  /*2bd0*/  IMAD R21, R14, R18, R21 ;  /* 0x000000120e157224 */ /* 0x000fe200078e0215 */
[----:B------:R-:W-:Y:S01]  /*2be0*/  LOP3.LUT R18, R0, R8, RZ, 0x3c, !PT ;  /* 0x0000000800127212 */ /* 0x000fe200078e3cff */
[----:B0-----:R-:W-:Y:S01]  /*2bf0*/  VIADD R24, R2, 0xffffffe ;  /* 0x0ffffffe02187836 */ /* 0x001fe20000000000 */
[----:B------:R-:W-:Y:S02]  /*2c00*/  @P0 IADD3 R23, PT, PT, R23, 0x1, RZ ;  /* 0x0000000117170810 */ /* 0x000fe40007ffe0ff */
[----:B------:R-:W-:Y:S01]  /*2c10*/  ISETP.GE.AND P1, PT, R18, RZ, PT ;  /* 0x000000ff1200720c */ /* 0x000fe20003f26270 */
[----:B------:R-:W0:Y:S01]  /*2c20*/  F2I.FTZ.U32.TRUNC.NTZ R25, R24 ;  /* 0x0000001800197305 */ /* 0x000e22000021f000 */
[----:B------:R-:W-:Y:S02]  /*2c30*/  IABS R18, R4 ;  /* 0x0000000400127213 */ /* 0x000fe40000000000 */
[----:B------:R-:W-:-:S09]  /*2c40*/  ISETP.GT.U32.AND P3, PT, R12, R21, PT ;  /* 0x000000150c00720c */ /* 0x000fd20003f64070 */
[----:B------:R-:W-:Y:S01]  /*2c50*/  @!P1 IMAD.MOV R23, RZ, RZ, -R23 ;  /* 0x000000ffff179224 */ /* 0x000fe200078e0a17 */
[----:B------:R-:W-:Y:S01]  /*2c60*/  @!P2 LOP3.LUT R23, RZ, R8, RZ, 0x33, !PT ;  /* 0x00000008ff17a212 */ /* 0x000fe200078e33ff */
[--C-:B0-----:R-:W-:Y:S02]  /*2c70*/  IMAD.MOV R2, RZ, RZ, -R25.reuse ;  /* 0x000000ffff027224 */ /* 0x101fe400078e0a19 */
[----:B------:R-:W-:Y:S02]  /*2c80*/  HFMA2 R24, -RZ, RZ, 0, 0 ;  /* 0x00000000ff187431 */ /* 0x000fe400000001ff */
[----:B------:R-:W-:Y:S01]  /*2c90*/  @!P3 IMAD.IADD R21, R21, 0x1, -R12 ;  /* 0x000000011515b824 */ /* 0x000fe200078e0a0c */
[----:B------:R-:W-:Y:S01]  /*2ca0*/  @!P3 IADD3 R14, PT, PT, R14, 0x1, RZ ;  /* 0x000000010e0eb810 */ /* 0x000fe20007ffe0ff */
[----:B------:R-:W-:Y:S01]  /*2cb0*/  IMAD R29, R2, R17, RZ ;  /* 0x00000011021d7224 */ /* 0x000fe200078e02ff */
[----:B------:R-:W-:Y:S02]  /*2cc0*/  IABS R2, R15 ;  /* 0x0000000f00027213 */ /* 0x000fe40000000000 */
[----:B------:R-:W-:Y:S01]  /*2cd0*/  ISETP.GE.U32.AND P6, PT, R21, R12, PT ;  /* 0x0000000c1500720c */ /* 0x000fe20003fc6070 */
[----:B------:R-:W-:Y:S01]  /*2ce0*/  IMAD.HI.U32 R29, R25, R29, R24 ;  /* 0x0000001d191d7227 */ /* 0x000fe200078e0018 */
[----:B------:R-:W-:-:S02]  /*2cf0*/  IABS R12, R7 ;  /* 0x00000007000c7213 */ /* 0x000fc40000000000 */
[----:B------:R-:W-:Y:S01]  /*2d00*/  ISETP.NE.AND P3, PT, R7, RZ, PT ;  /* 0x000000ff0700720c */ /* 0x000fe20003f65270 */
[----:B------:R-:W-:Y:S02]  /*2d10*/  IMAD.MOV R2, RZ, RZ, -R2 ;  /* 0x000000ffff027224 */ /* 0x000fe400078e0a02 */
[----:B------:R-:W-:-:S04]  /*2d20*/  IMAD.HI.U32 R29, R29, R18, RZ ;  /* 0x000000121d1d7227 */ /* 0x000fc800078e00ff */
[----:B------:R-:W-:Y:S01]  /*2d30*/  IMAD R2, R29, R2, R18 ;  /* 0x000000021d027224 */ /* 0x000fe200078e0212 */
[----:B------:R-:W-:Y:S01]  /*2d40*/  IABS R18, R23 ;  /* 0x0000001700127213 */ /* 0x000fe20000000000 */
[----:B------:R-:W-:Y:S02]  /*2d50*/  IMAD.MOV R12, RZ, RZ, -R12 ;  /* 0x000000ffff0c7224 */ /* 0x000fe400078e0a0c */
[----:B------:R-:W-:Y:S01]  /*2d60*/  @P6 VIADD R14, R14, 0x1 ;  /* 0x000000010e0e6836 */ /* 0x000fe20000000000 */
[----:B------:R-:W-:Y:S01]  /*2d70*/  ISETP.GT.U32.AND P0, PT, R17, R2, PT ;  /* 0x000000021100720c */ /* 0x000fe20003f04070 */
[----:B------:R-:W-:-:S04]  /*2d80*/  IMAD.HI.U32 R13, R13, R18, RZ ;  /* 0x000000120d0d7227 */ /* 0x000fc800078e00ff */
[----:B------:R-:W-:-:S08]  /*2d90*/  IMAD R12, R13, R12, R18 ;  /* 0x0000000c0d0c7224 */ /* 0x000fd000078e0212 */
[-C--:B------:R-:W-:Y:S01]  /*2da0*/  @!P0 IADD3 R2, PT, PT, R2, -R17.reuse, RZ ;  /* 0x8000001102028210 */ /* 0x080fe20007ffe0ff */
[----:B------:R-:W-:Y:S01]  /*2db0*/  @!P0 VIADD R29, R29, 0x1 ;  /* 0x000000011d1d8836 */ /* 0x000fe20000000000 */
[----:B------:R-:W-:Y:S02]  /*2dc0*/  ISETP.NE.AND P0, PT, R15, RZ, PT ;  /* 0x000000ff0f00720c */ /* 0x000fe40003f05270 */
[----:B------:R-:W-:Y:S02]  /*2dd0*/  ISETP.GE.U32.AND P1, PT, R2, R17, PT ;  /* 0x000000110200720c */ /* 0x000fe40003f26070 */
[----:B------:R-:W-:-:S04]  /*2de0*/  LOP3.LUT R2, R4, R15, RZ, 0x3c, !PT ;  /* 0x0000000f04027212 */ /* 0x000fc800078e3cff */
[----:B------:R-:W-:Y:S02]  /*2df0*/  ISETP.GE.AND P2, PT, R2, RZ, PT ;  /* 0x000000ff0200720c */ /* 0x000fe40003f46270 */
[----:B------:R-:W-:-:S05]  /*2e00*/  LOP3.LUT R2, R16, R9, RZ, 0x3c, !PT ;  /* 0x0000000910027212 */ /* 0x000fca00078e3cff */
[----:B------:R-:W-:Y:S02]  /*2e10*/  @P1 IADD3 R29, PT, PT, R29, 0x1, RZ ;  /* 0x000000011d1d1810 */ /* 0x000fe40007ffe0ff */
[----:B------:R-:W-:-:S04]  /*2e20*/  ISETP.GT.U32.AND P1, PT, R11, R12, PT ;  /* 0x0000000c0b00720c */ /* 0x000fc80003f24070 */
[----:B------:R-:W-:Y:S01]  /*2e30*/  @!P2 IMAD.MOV R29, RZ, RZ, -R29 ;  /* 0x000000ffff1da224 */ /* 0x000fe200078e0a1d */
[----:B------:R-:W-:Y:S02]  /*2e40*/  ISETP.GE.AND P2, PT, R2, RZ, PT ;  /* 0x000000ff0200720c */ /* 0x000fe40003f46270 */
[----:B------:R-:W-:Y:S02]  /*2e50*/  LOP3.LUT R2, R23, R7, RZ, 0x3c, !PT ;  /* 0x0000000717027212 */ /* 0x000fe400078e3cff */
[----:B------:R-:W-:Y:S02]  /*2e60*/  @!P0 LOP3.LUT R29, RZ, R15, RZ, 0x33, !PT ;  /* 0x0000000fff1d8212 */ /* 0x000fe400078e33ff */
[----:B------:R-:W-:Y:S01]  /*2e70*/  ISETP.GE.AND P0, PT, R2, RZ, PT ;  /* 0x000000ff0200720c */ /* 0x000fe20003f06270 */
[----:B------:R-:W-:Y:S02]  /*2e80*/  IMAD.MOV R2, RZ, RZ, -R16 ;  /* 0x000000ffff027224 */ /* 0x000fe400078e0a10 */
[----:B------:R-:W-:-:S02]  /*2e90*/  @!P1 IMAD.IADD R12, R12, 0x1, -R11 ;  /* 0x000000010c0c9824 */ /* 0x000fc400078e0a0b */
[C---:B------:R-:W-:Y:S01]  /*2ea0*/  IMAD.WIDE R24, R29.reuse, UR9, RZ ;  /* 0x000000091d187c25 */ /* 0x040fe2000f8e02ff */
[----:B------:R-:W-:Y:S02]  /*2eb0*/  IADD3 R29, PT, PT, -R29, RZ, RZ ;  /* 0x000000ff1d1d7210 */ /* 0x000fe40007ffe1ff */
[----:B------:R-:W-:Y:S01]  /*2ec0*/  ISETP.GE.U32.AND P4, PT, R12, R11, PT ;  /* 0x0000000b0c00720c */ /* 0x000fe20003f86070 */
[----:B------:R-:W-:Y:S01]  /*2ed0*/  @!P1 VIADD R13, R13, 0x1 ;  /* 0x000000010d0d9836 */ /* 0x000fe20000000000 */
[----:B------:R-:W-:Y:S01]  /*2ee0*/  @!P2 IADD3 R14, PT, PT, -R14, RZ, RZ ;  /* 0x000000ff0e0ea210 */ /* 0x000fe20007ffe1ff */
[C---:B------:R-:W-:Y:S01]  /*2ef0*/  IMAD.WIDE.U32 R24, R3.reuse, UR12, R24 ;  /* 0x0000000c03187c25 */ /* 0x040fe2000f8e0018 */
[----:B------:R-:W-:Y:S01]  /*2f00*/  @!P5 LOP3.LUT R14, RZ, R9, RZ, 0x33, !PT ;  /* 0x00000009ff0ed212 */ /* 0x000fe200078e33ff */
[----:B------:R-:W-:Y:S02]  /*2f10*/  UIMAD UR12, UR22, UR12, URZ ;  /* 0x0000000c160c72a4 */ /* 0x000fe4000f8e02ff */
[----:B------:R-:W-:Y:S01]  /*2f20*/  IMAD R2, R10, R2, R27 ;  /* 0x000000020a027224 */ /* 0x000fe200078e021b */
[----:B------:R-:W-:Y:S01]  /*2f30*/  IADD3 R10, PT, PT, -R14, RZ, RZ ;  /* 0x000000ff0e0a7210 */ /* 0x000fe20007ffe1ff */
[----:B------:R-:W-:-:S02]  /*2f40*/  IMAD R25, R3, UR5, R25 ;  /* 0x0000000503197c24 */ /* 0x000fc4000f8e0219 */
[----:B------:R-:W-:Y:S02]  /*2f50*/  IMAD R29, R15, R29, R4 ;  /* 0x0000001d0f1d7224 */ /* 0x000fe400078e0204 */
[----:B------:R-:W-:Y:S02]  /*2f60*/  @P4 VIADD R13, R13, 0x1 ;  /* 0x000000010d0d4836 */ /* 0x000fe40000000000 */
[----:B------:R-:W-:Y:S02]  /*2f70*/  IMAD.MOV R3, RZ, RZ, -R23 ;  /* 0x000000ffff037224 */ /* 0x000fe400078e0a17 */
[----:B------:R-:W-:Y:S01]  /*2f80*/  @!P0 IMAD.MOV R13, RZ, RZ, -R13 ;  /* 0x000000ffff0d8224 */ /* 0x000fe200078e0a0d */
[----:B------:R-:W-:Y:S01]  /*2f90*/  @!P3 LOP3.LUT R13, RZ, R7, RZ, 0x33, !PT ;  /* 0x00000007ff0db212 */ /* 0x000fe200078e33ff */
[----:B------:R-:W-:-:S04]  /*2fa0*/  IMAD.WIDE R24, R29, UR8, R24 ;  /* 0x000000081d187c25 */ /* 0x000fc8000f8e0218 */
[----:B------:R-:W-:Y:S01]  /*2fb0*/  IMAD.WIDE R26, R2, UR4, RZ ;  /* 0x00000004021a7c25 */ /* 0x000fe2000f8e02ff */
[----:B------:R-:W0:Y:S03]  /*2fc0*/  LDCU.64 UR4, c[0x0][0x420] ;  /* 0x00008400ff0477ac */ /* 0x000e260008000a00 */
[----:B------:R-:W-:-:S04]  /*2fd0*/  IMAD.WIDE R14, R14, UR6, RZ ;  /* 0x000000060e0e7c25 */ /* 0x000fc8000f8e02ff */
[----:B------:R-:W-:Y:S02]  /*2fe0*/  IMAD.MOV R4, RZ, RZ, -R13 ;  /* 0x000000ffff047224 */ /* 0x000fe400078e0a0d */
        /* <DEDUP_REMOVED lines=17> */
.L_x_215:
[----:B------:R-:W0:Y:S01]  /*3100*/  LDC.64 R2, c[0x0][0x420] ;  /* 0x00010800ff027b82 */ /* 0x000e220000000a00 */
[----:B------:R-:W-:-:S05]  /*3110*/  IADD3 R11, PT, PT, R11, UR20, RZ ;  /* 0x000000140b0b7c10 */ /* 0x000fca000fffe0ff */
[----:B0-----:R-:W-:-:S05]  /*3120*/  IMAD.WIDE.U32 R2, R11, 0x4, R2 ;  /* 0x000000040b027825 */ /* 0x001fca00078e0002 */
[----:B------:R1:W-:Y:S02]  /*3130*/  STG.E desc[UR10][R2.64], R19 ;  /* 0x0000001302007986 */ /* 0x0003e4000c10190a */
.L_x_214:
[----:B------:R-:W-:Y:S05]  /*3140*/  BSYNC.RECONVERGENT B1 ;  /* 0x0000000000017941 */ /* 0x000fea0003800200 */
.L_x_213:
[----:B------:R-:W2:Y:S01]  /*3150*/  LDCU UR6, c[0x0][0x534] ;  /* 0x0000a680ff0677ac */ /* 0x000ea20008000800 */
[C---:B01----:R-:W-:Y:S01]  /*3160*/  LOP3.LUT R2, R20.reuse, 0x3, RZ, 0xc0, !PT ;  /* 0x0000000314027812 */ /* 0x043fe200078ec0ff */
[----:B------:R-:W0:Y:S01]  /*3170*/  LDC R8, c[0x0][0x44c] ;  /* 0x00011300ff087b82 */ /* 0x000e220000000800 */
[----:B------:R-:W-:Y:S01]  /*3180*/  BSSY.RECONVERGENT B0, `(.L_x_221) ;  /* 0x000000f000007945 */ /* 0x000fe20003800200 */
[----:B------:R-:W-:Y:S01]  /*3190*/  IMAD.SHL.U32 R21, R20, 0x4, RZ ;  /* 0x0000000414157824 */ /* 0x000fe200078e00ff */
[----:B--2---:R-:W-:-:S04]  /*31a0*/  ISETP.GE.AND P0, PT, R2, UR6, PT ;  /* 0x0000000602007c0c */ /* 0x004fc8000bf06270 */
[----:B------:R-:W-:-:S13]  /*31b0*/  ISETP.GT.U32.OR P0, PT, R20, 0xf, P0 ;  /* 0x0000000f1400780c */ /* 0x000fda0000704470 */
[----:B------:R-:W-:Y:S05]  /*31c0*/  @P0 BRA `(.L_x_222) ;  /* 0x0000000000280947 */ /* 0x000fea0003800000 */
[----:B------:R-:W1:Y:S01]  /*31d0*/  S2R R0, SR_CgaCtaId ;  /* 0x0000000000007919 */ /* 0x000e620000008800 */
[----:B------:R-:W-:Y:S01]  /*31e0*/  FADD.FTZ R4, -R19, R22 ;  /* 0x0000001613047221 */ /* 0x000fe20000010100 */
[----:B------:R-:W-:-:S03]  /*31f0*/  MOV R3, 0x400 ;  /* 0x0000040000037802 */ /* 0x000fc60000000f00 */
[----:B------:R-:W-:-:S06]  /*3200*/  FMUL.FTZ R4, R4, 1.4426950216293334961 ;  /* 0x3fb8aa3b04047820 */ /* 0x000fcc0000410000 */
[----:B------:R-:W2:Y:S01]  /*3210*/  MUFU.EX2 R4, R4 ;  /* 0x0000000400047308 */ /* 0x000ea20000000800 */
[----:B-1----:R-:W-:Y:S02]  /*3220*/  LEA R3, R0, R3, 0x18 ;  /* 0x0000000300037211 */ /* 0x002fe400078ec0ff */
[----:B------:R-:W-:-:S03]  /*3230*/  LOP3.LUT R0, R20, 0x3fc, RZ, 0xc0, !PT ;  /* 0x000003fc14007812 */ /* 0x000fc600078ec0ff */
[----:B------:R-:W-:-:S05]  /*3240*/  IMAD R3, R2, 0x14, R3 ;  /* 0x0000001402037824 */ /* 0x000fca00078e0203 */
[----:B------:R-:W-:-:S05]  /*3250*/  IADD3 R3, PT, PT, R3, R0, RZ ;  /* 0x0000000003037210 */ /* 0x000fca0007ffe0ff */
[----:B--2---:R1:W-:Y:S02]  /*3260*/  STS [R3], R4 ;  /* 0x0000000403007388 */ /* 0x0043e40000000800 */
.L_x_222:
[----:B------:R-:W-:Y:S05]  /*3270*/  BSYNC.RECONVERGENT B0 ;  /* 0x0000000000007941 */ /* 0x000fea0003800200 */
.L_x_221:
[----:B------:R-:W-:Y:S01]  /*3280*/  BAR.SYNC.DEFER_BLOCKING 0x0 ;  /* 0x0000000000007b1d */ /* 0x000fe20000010000 */
[----:B------:R-:W-:Y:S01]  /*3290*/  IMAD.SHL.U32 R2, R20, 0x8, RZ ;  /* 0x0000000814027824 */ /* 0x000fe200078e00ff */
[----:B------:R-:W-:Y:S01]  /*32a0*/  LOP3.LUT R21, R21, 0x7c, RZ, 0xc0, !PT ;  /* 0x0000007c15157812 */ /* 0x000fe200078ec0ff */
[----:B------:R-:W-:Y:S01]  /*32b0*/  UISETP.GE.AND UP0, UPT, UR6, 0x1, UPT ;  /* 0x000000010600788c */ /* 0x000fe2000bf06270 */
[----:B0-----:R-:W-:Y:S01]  /*32c0*/  IMAD R10, R8, UR20, RZ ;  /* 0x00000014080a7c24 */ /* 0x001fe2000f8e02ff */
[----:B------:R-:W-:Y:S01]  /*32d0*/  SHF.R.U32.HI R20, RZ, 0x5, R20 ;  /* 0x00000005ff147819 */ /* 0x000fe20000011614 */
[----:B------:R-:W-:Y:S01]  /*32e0*/  IMAD.MOV.U32 R0, RZ, RZ, RZ ;  /* 0x000000ffff007224 */ /* 0x000fe200078e00ff */
[----:B------:R-:W-:Y:S02]  /*32f0*/  LOP3.LUT R13, R21, 0x1f00, R2, 0xf8, !PT ;  /* 0x00001f00150d7812 */ /* 0x000fe400078ef802 */
[----:B-1----:R-:W-:Y:S02]  /*3300*/  CS2R R2, SRZ ;  /* 0x0000000000027805 */ /* 0x002fe4000001ff00 */
        /* <DEDUP_REMOVED lines=15> */
[----:B------:R-:W-:Y:S01]  /*3400*/  CS2R R14, SRZ ;  /* 0x00000000000e7805 */ /* 0x000fe2000001ff00 */
[----:B------:R-:W-:Y:S01]  /*3410*/  UIADD3 UR7, UPT, UPT, UR21, -UR20, URZ ;  /* 0x8000001415077290 */ /* 0x000fe2000fffe0ff */
[----:B0-----:R-:W-:-:S02]  /*3420*/  LEA R24, P0, R13, UR4, 0x2 ;  /* 0x000000040d187c11 */ /* 0x001fc4000f8010ff */
[----:B------:R-:W-:Y:S01]  /*3430*/  CS2R R12, SRZ ;  /* 0x00000000000c7805 */ /* 0x000fe2000001ff00 */
[----:B------:R-:W-:Y:S01]  /*3440*/  ULOP3.LUT UR4, UR6, 0x3, URZ, 0xc0, !UPT ;  /* 0x0000000306047892 */ /* 0x000fe2000f8ec0ff */
[----:B------:R-:W-:Y:S01]  /*3450*/  IADD3.X R25, PT, PT, R10, UR5, RZ, P0, !PT ;  /* 0x000000050a197c10 */ /* 0x000fe200087fe4ff */
[----:B------:R-:W-:Y:S10]  /*3460*/  BRA.U !UP0, `(.L_x_224) ;  /* 0x0000000508ac7547 */ /* 0x000ff4000b800000 */
        /* <DEDUP_REMOVED lines=15> */
.L_x_233:
[----:B------:R-:W-:Y:S04]  /*3560*/  BSSY.RECONVERGENT B0, `(.L_x_225) ;  /* 0x000000a000007945 */ /* 0x000fe80003800200 */
[----:B--23--:R-:W-:Y:S05]  /*3570*/  @P3 BRA `(.L_x_226) ;  /* 0x0000000000203947 */ /* 0x00cfea0003800000 */
        /* <DEDUP_REMOVED lines=8> */
.L_x_226:
[----:B------:R-:W-:Y:S05]  /*3600*/  BSYNC.RECONVERGENT B0 ;  /* 0x0000000000007941 */ /* 0x000fea0003800200 */
.L_x_225:
[----:B------:R-:W1:Y:S01]  /*3610*/  LDS R8, [R10+-0x28] ;  /* 0xffffd8000a087984 */ /* 0x000e620000000800 */
[----:B------:R-:W-:Y:S01]  /*3620*/  ISETP.GE.AND P3, PT, R20, UR7, PT ;  /* 0x0000000714007c0c */ /* 0x000fe2000bf66270 */
[----:B------:R-:W-:Y:S01]  /*3630*/  BSSY.RECONVERGENT B0, `(.L_x_227) ;  /* 0x0000014000007945 */ /* 0x000fe20003800200 */
[C---:B-1---5:R-:W-:Y:S01]  /*3640*/  FFMA.FTZ R9, R8.reuse, R12, R9 ;  /* 0x0000000c08097223 */ /* 0x062fe20000010009 */
[C---:B------:R-:W-:Y:S01]  /*3650*/  FFMA.FTZ R6, R8.reuse, R13, R6 ;  /* 0x0000000d08067223 */ /* 0x040fe20000010006 */
[C---:B------:R-:W-:Y:S01]  /*3660*/  FFMA.FTZ R7, R8.reuse, R14, R7 ;  /* 0x0000000e08077223 */ /* 0x040fe20000010007 */
[C---:B------:R-:W-:Y:S01]  /*3670*/  FFMA.FTZ R4, R8.reuse, R15, R4 ;  /* 0x0000000f08047223 */ /* 0x040fe20000010004 */
[C---:B------:R-:W-:Y:S01]  /*3680*/  FFMA.FTZ R5, R8.reuse, R16, R5 ;  /* 0x0000001008057223 */ /* 0x040fe20000010005 */
[C---:B------:R-:W-:Y:S01]  /*3690*/  FFMA.FTZ R2, R8.reuse, R17, R2 ;  /* 0x0000001108027223 */ /* 0x040fe20000010002 */
        /* <DEDUP_REMOVED lines=13> */
.L_x_228:
[----:B------:R-:W-:Y:S05]  /*3770*/  BSYNC.RECONVERGENT B0 ;  /* 0x0000000000007941 */ /* 0x000fea0003800200 */
.L_x_227:
        /* <DEDUP_REMOVED lines=21> */
.L_x_230:
[----:B------:R-:W-:Y:S05]  /*38d0*/  BSYNC.RECONVERGENT B0 ;  /* 0x0000000000007941 */ /* 0x000fea0003800200 */
.L_x_229:
[----:B------:R-:W3:Y:S01]  /*38e0*/  LDS R8, [R10] ;  /* 0x000000000a087984 */ /* 0x000ee20000000800 */
        /* <DEDUP_REMOVED lines=16> */
[----:B-12---:R-:W-:Y:S05]  /*39f0*/  IMAD.WIDE R26, R22, 0xc, R24 ;  /* 0x0000000c161a7825 */ /* 0x006fea00078e0218 */
[----:B------:R3:W5:Y:S04]  /*3a00*/  @!P1 LDG.E.128 R12, desc[UR10][R26.64] ;  /* 0x0000000a1a0c9981 */ /* 0x000768000c1e1d00 */
[----:B------:R3:W5:Y:S02]  /*3a10*/  @!P0 LDG.E.128 R16, desc[UR10][R26.64+0x200] ;  /* 0x0002000a1a108981 */ /* 0x000764000c1e1d00 */
.L_x_232:
[----:B------:R-:W-:Y:S05]  /*3a20*/  BSYNC.RECONVERGENT B0 ;  /* 0x0000000000007941 */ /* 0x000fea0003800200 */
.L_x_231:
[----:B------:R4:W1:Y:S01]  /*3a30*/  LDS R8, [R10+0x14] ;  /* 0x000014000a087984 */ /* 0x0008620000000800 */
[----:B------:R-:W-:Y:S01]  /*3a40*/  UIADD3 UR8, UPT, UPT, UR8, 0x4, URZ ;  /* 0x0000000408087890 */ /* 0x000fe2000fffe0ff */
[C---:B0-----:R-:W-:Y:S03]  /*3a50*/  LEA R24, P0, R22.reuse, R24, 0x4 ;  /* 0x0000001816187211 */ /* 0x041fe600078020ff */
[----:B------:R-:W-:Y:S01]  /*3a60*/  UISETP.NE.AND UP0, UPT, UR8, URZ, UPT ;  /* 0x000000ff0800728c */ /* 0x000fe2000bf05270 */
[----:B------:R-:W-:Y:S02]  /*3a70*/  LEA.HI.X.SX32 R25, R22, R25, 0x4, P0 ;  /* 0x0000001916197211 */ /* 0x000fe400000f26ff */
[----:B----4-:R-:W-:Y:S01]  /*3a80*/  IADD3 R10, PT, PT, R10, 0x50, RZ ;  /* 0x000000500a0a7810 */ /* 0x010fe20007ffe0ff */
        /* <DEDUP_REMOVED lines=9> */
.L_x_224:
[----:B------:R-:W-:-:S09]  /*3b20*/  UISETP.NE.AND UP0, UPT, UR4, URZ, UPT ;  /* 0x000000ff0400728c */ /* 0x000fd2000bf05270 */
[----:B------:R-:W-:Y:S05]  /*3b30*/  BRA.U !UP0, `(.L_x_223) ;  /* 0x0000000108947547 */ /* 0x000fea000b800000 */
[----:B------:R-:W0:Y:S01]  /*3b40*/  S2UR UR8, SR_CgaCtaId ;  /* 0x00000000000879c3 */ /* 0x000e220000008800 */
[----:B------:R-:W-:Y:S01]  /*3b50*/  UMOV UR9, 0x400 ;  /* 0x0000040000097882 */ /* 0x000fe20000000000 */
[----:B------:R-:W-:Y:S01]  /*3b60*/  IMAD R23, R23, 0x5, R20 ;  /* 0x0000000517177824 */ /* 0x000fe200078e0214 */
[----:B------:R-:W-:Y:S01]  /*3b70*/  IADD3 R24, P0, PT, R24, 0x200, RZ ;  /* 0x0000020018187810 */ /* 0x000fe20007f1e0ff */
[----:B--23--:R-:W-:Y:S01]  /*3b80*/  IMAD.WIDE R26, R22, 0x4, RZ ;  /* 0x00000004161a7825 */ /* 0x00cfe200078e02ff */
[----:B------:R-:W-:Y:S01]  /*3b90*/  ISETP.GE.AND P2, PT, R20, UR7, PT ;  /* 0x0000000714007c0c */ /* 0x000fe2000bf46270 */
[----:B------:R-:W1:Y:S01]  /*3ba0*/  LDCU UR5, c[0x0][0x440] ;  /* 0x00008800ff0577ac */ /* 0x000e620008000800 */
[----:B------:R-:W-:Y:S01]  /*3bb0*/  IADD3.X R25, PT, PT, RZ, R25, RZ, P0, !PT ;  /* 0x00000019ff197210 */ /* 0x000fe200007fe4ff */
[----:B0-----:R-:W-:Y:S02]  /*3bc0*/  ULEA UR8, UR8, UR9, 0x18 ;  /* 0x0000000908087291 */ /* 0x001fe4000f8ec0ff */
[----:B------:R-:W-:-:S04]  /*3bd0*/  UIADD3 UR9, UPT, UPT, -UR4, URZ, URZ ;  /* 0x000000ff04097290 */ /* 0x000fc8000fffe1ff */
[----:B-1----:R-:W-:-:S08]  /*3be0*/  LEA R10, R23, UR8, 0x2 ;  /* 0x00000008170a7c11 */ /* 0x002fd0000f8e10ff */
.L_x_236:
[----:B------:R-:W-:Y:S04]  /*3bf0*/  BSSY.RECONVERGENT B0, `(.L_x_234) ;  /* 0x000000a000007945 */ /* 0x000fe80003800200 */
[----:B------:R-:W-:Y:S05]  /*3c00*/  @P2 BRA `(.L_x_235) ;  /* 0x0000000000202947 */ /* 0x000fea0003800000 */
        /* <DEDUP_REMOVED lines=8> */
.L_x_235:
[----:B------:R-:W-:Y:S05]  /*3c90*/  BSYNC.RECONVERGENT B0 ;  /* 0x0000000000007941 */ /* 0x000fea0003800200 */
.L_x_234:
[----:B------:R1:W2:Y:S01]  /*3ca0*/  LDS R8, [R10] ;  /* 0x000000000a087984 */ /* 0x0002a20000000800 */
[----:B------:R-:W-:Y:S01]  /*3cb0*/  UIADD3 UR9, UPT, UPT, UR9, 0x1, URZ ;  /* 0x0000000109097890 */ /* 0x000fe2000fffe0ff */
[----:B0-----:R-:W-:Y:S03]  /*3cc0*/  IADD3 R24, P0, PT, R26, R24, RZ ;  /* 0x000000181a187210 */ /* 0x001fe60007f1e0ff */
[----:B------:R-:W-:Y:S01]  /*3cd0*/  UISETP.NE.AND UP0, UPT, UR9, URZ, UPT ;  /* 0x000000ff0900728c */ /* 0x000fe2000bf05270 */
[----:B------:R-:W-:Y:S02]  /*3ce0*/  IADD3.X R25, PT, PT, R27, R25, RZ, P0, !PT ;  /* 0x000000191b197210 */ /* 0x000fe400007fe4ff */
[----:B-1----:R-:W-:Y:S01]  /*3cf0*/  IADD3 R10, PT, PT, R10, 0x14, RZ ;  /* 0x000000140a0a7810 */ /* 0x002fe20007ffe0ff */
        /* <DEDUP_REMOVED lines=9> */
.L_x_223:
[----:B------:R-:W-:-:S04]  /*3d90*/  IADD3 R17, PT, PT, R20, UR20, RZ ;  /* 0x0000001414117c10 */ /* 0x000fc8000fffe0ff */
[----:B------:R-:W-:-:S13]  /*3da0*/  ISETP.GE.AND P0, PT, R17, UR21, PT ;  /* 0x0000001511007c0c */ /* 0x000fda000bf06270 */
[----:B------:R-:W-:Y:S05]  /*3db0*/  @P0 EXIT ;  /* 0x000000000000094d */ /* 0x000fea0003800000 */
[----:B------:R-:W-:Y:S01]  /*3dc0*/  IABS R14, UR22 ;  /* 0x00000016000e7c13 */ /* 0x000fe20008000000 */
[----:B------:R-:W0:Y:S01]  /*3dd0*/  LDC R13, c[0x0][0x434] ;  /* 0x00010d00ff0d7b82 */ /* 0x000e220000000800 */
[----:B------:R-:W-:Y:S01]  /*3de0*/  IABS R16, R17 ;  /* 0x0000001100107213 */ /* 0x000fe20000000000 */
[----:B------:R-:W1:Y:S01]  /*3df0*/  LDCU.128 UR4, c[0x0][0x400] ;  /* 0x00008000ff0477ac */ /* 0x000e620008000c00 */
[----:B------:R-:W4:Y:S01]  /*3e00*/  I2F.RP R12, R14 ;  /* 0x0000000e000c7306 */ /* 0x000f220000209400 */
[----:B------:R-:W-:Y:S01]  /*3e10*/  IABS R10, UR22 ;  /* 0x00000016000a7c13 */ /* 0x000fe20008000000 */
[----:B------:R-:W5:Y:S01]  /*3e20*/  LDCU.64 UR8, c[0x0][0x410] ;  /* 0x00008200ff0877ac */ /* 0x000f620008000a00 */
[----:B------:R-:W-:Y:S02]  /*3e30*/  F2FP.BF16.F32.PACK_AB R6, R6, R9 ;  /* 0x000000090606723e */ /* 0x000fe400000010ff */
[----:B------:R-:W-:Y:S02]  /*3e40*/  IADD3 R10, PT, PT, RZ, -R10, RZ ;  /* 0x8000000aff0a7210 */ /* 0x000fe40007ffe0ff */
[----:B------:R-:W-:-:S02]  /*3e50*/  F2FP.BF16.F32.PACK_AB R7, R4, R7 ;  /* 0x000000070407723e */ /* 0x000fc400000010ff */
[----:B------:R-:W-:Y:S02]  /*3e60*/  F2FP.BF16.F32.PACK_AB R2, R2, R5 ;  /* 0x000000050202723e */ /* 0x000fe400000010ff */
[----:B------:R-:W-:Y:S01]  /*3e70*/  F2FP.BF16.F32.PACK_AB R3, R0, R3 ;  /* 0x000000030003723e */ /* 0x000fe200000010ff */
[----:B----4-:R-:W4:Y:S02]  /*3e80*/  MUFU.RCP R18, R12 ;  /* 0x0000000c00127308 */ /* 0x010f240000001000 */
[----:B----4-:R-:W-:Y:S01]  /*3e90*/  VIADD R18, R18, 0xffffffe ;  /* 0x0ffffffe12127836 */ /* 0x010fe20000000000 */
        /* <DEDUP_REMOVED lines=18> */
[----:B------:R0:W4:Y:S10]  /*3fc0*/  F2I.FTZ.U32.TRUNC.NTZ R19, R18 ;  /* 0x0000001200137305 */ /* 0x000134000021f000 */
[----:B------:R-:W-:-:S04]  /*3fd0*/  @P2 VIADD R15, R15, 0x1 ;  /* 0x000000010f0f2836 */ /* 0x000fc80000000000 */
[----:B------:R-:W-:Y:S01]  /*3fe0*/  @!P0 IMAD.MOV R15, RZ, RZ, -R15 ;  /* 0x000000ffff0f8224 */ /* 0x000fe200078e0a0f */
[----:B------:R-:W-:Y:S01]  /*3ff0*/  @!P1 LOP3.LUT R15, RZ, UR22, RZ, 0x33, !PT ;  /* 0x00000016ff0f9c12 */ /* 0x000fe2000f8e33ff */
[----:B0-----:R-:W-:Y:S01]  /*4000*/  IMAD.MOV.U32 R18, RZ, RZ, RZ ;  /* 0x000000ffff127224 */ /* 0x001fe200078e00ff */
[----:B----4-:R-:W-:-:S03]  /*4010*/  IADD3 R23, PT, PT, RZ, -R19, RZ ;  /* 0x80000013ff177210 */ /* 0x010fc60007ffe0ff */
        /* <DEDUP_REMOVED lines=46> */
        .weak           $__internal_5_$__cuda_sm20_div_s64
        .type           $__internal_5_$__cuda_sm20_div_s64,@function
        .size           $__internal_5_$__cuda_sm20_div_s64,(.L_x_7437 - $__internal_5_$__cuda_sm20_div_s64)
$__internal_5_$__cuda_sm20_div_s64:
        /* <DEDUP_REMOVED lines=20> */
[----:B------:R-:W-:-:S04]  /*4440*/  IMAD.HI.U32 R18, R33, R0, RZ ;  /* 0x0000000021127227 */ /* 0x000fc800078e00ff */
[----:B------:R-:W-:-:S04]  /*4450*/  IMAD.HI.U32 R11, P1, R33, R11, R34 ;  /* 0x0000000b210b7227 */ /* 0x000fc80007820022 */
[----:B------:R-:W-:Y:S02]  /*4460*/  IMAD R0, R33, R0, RZ ;  /* 0x0000000021007224 */ /* 0x000fe400078e02ff */
[----:B------:R-:W-:-:S03]  /*4470*/  IMAD.X R18, R18, 0x1, R33, P0 ;  /* 0x0000000112127824 */ /* 0x000fc600000e0621 */
[----:B------:R-:W-:-:S04]  /*4480*/  IADD3 R33, P0, PT, R0, R11, RZ ;  /* 0x0000000b00217210 */ /* 0x000fc80007f1e0ff */
[----:B------:R-:W-:Y:S01]  /*4490*/  IADD3.X R18, PT, PT, RZ, RZ, R18, P0, P1 ;  /* 0x000000ffff127210 */ /* 0x000fe200007e2412 */
[----:B------:R-:W-:Y:S01]  /*44a0*/  IMAD.WIDE.U32 R34, R33, R24, RZ ;  /* 0x0000001821227225 */ /* 0x000fe200078e00ff */
[----:B------:R-:W-:-:S03]  /*44b0*/  ISETP.GE.AND P1, PT, R15, RZ, PT ;  /* 0x000000ff0f00720c */ /* 0x000fc60003f26270 */
[----:B------:R-:W-:Y:S01]  /*44c0*/  IMAD R11, R33, R25, R35 ;  /* 0x00000019210b7224 */ /* 0x000fe200078e0223 */
[----:B------:R-:W-:-:S03]  /*44d0*/  IADD3 R17, P0, PT, RZ, -R34, RZ ;  /* 0x80000022ff117210 */ /* 0x000fc60007f1e0ff */
[----:B------:R-:W-:Y:S02]  /*44e0*/  IMAD R11, R18, R24, R11 ;  /* 0x00000018120b7224 */ /* 0x000fe400078e020b */
[----:B------:R-:W-:-:S03]  /*44f0*/  IMAD.HI.U32 R32, R33, R17, RZ ;  /* 0x0000001121207227 */ /* 0x000fc600078e00ff */
[----:B------:R-:W-:-:S05]  /*4500*/  IADD3.X R11, PT, PT, RZ, ~R11, RZ, P0, !PT ;  /* 0x8000000bff0b7210 */ /* 0x000fca00007fe4ff */
[----:B------:R-:W-:-:S04]  /*4510*/  IMAD.WIDE.U32 R32, P0, R33, R11, R32 ;  /* 0x0000000b21207225 */ /* 0x000fc80007800020 */
[----:B------:R-:W-:-:S04]  /*4520*/  IMAD.HI.U32 R12, P3, R18, R17, R32 ;  /* 0x00000011120c7227 */ /* 0x000fc80007860020 */
[----:B------:R-:W-:-:S04]  /*4530*/  IMAD.HI.U32 R17, R18, R11, RZ ;  /* 0x0000000b12117227 */ /* 0x000fc800078e00ff */
[----:B------:R-:W-:Y:S02]  /*4540*/  IMAD.X R0, R17, 0x1, R18, P0 ;  /* 0x0000000111007824 */ /* 0x000fe400000e0612 */
[----:B------:R-:W-:Y:S01]  /*4550*/  IMAD R11, R18, R11, RZ ;  /* 0x0000000b120b7224 */ /* 0x000fe200078e02ff */
[----:B------:R-:W-:Y:S01]  /*4560*/  IADD3 R18, P0, PT, RZ, -R23, RZ ;  /* 0x80000017ff127210 */ /* 0x000fe20007f1e0ff */
[----:B------:R-:W-:-:S03]  /*4570*/  IMAD.MOV.U32 R33, RZ, RZ, RZ ;  /* 0x000000ffff217224 */ /* 0x000fc600078e00ff */
        /* <DEDUP_REMOVED lines=19> */
[----:B------:R-:W-:-:S05]  /*46b0*/  IMAD.X R11, R11, 0x1, ~R32, P0 ;  /* 0x000000010b0b7824 */ /* 0x000fca00000e0e20 */
[----:B------:R-:W-:-:S04]  /*46c0*/  ISETP.GE.U32.AND.EX P2, PT, R11, R25, PT, P2 ;  /* 0x000000190b00720c */ /* 0x000fc80003f46120 */
[----:B------:R-:W-:Y:S01]  /*46d0*/  SEL R17, R17, R12, P2 ;  /* 0x0000000c11117207 */ /* 0x000fe20001000000 */
[----:B------:R-:W-:-:S03]  /*46e0*/  IMAD.X R12, R11, 0x1, ~R25, P1 ;  /* 0x000000010b0c7824 */ /* 0x000fc600008e0e19 */
[----:B------:R-:W-:Y:S02]  /*46f0*/  ISETP.GE.U32.AND P0, PT, R17, R24, PT ;  /* 0x000000181100720c */ /* 0x000fe40003f06070 */
[----:B------:R-:W-:Y:S02]  /*4700*/  IADD3 R17, P1, PT, R18, 0x1, RZ ;  /* 0x0000000112117810 */ /* 0x000fe40007f3e0ff */
[----:B------:R-:W-:Y:S02]  /*4710*/  SEL R11, R12, R11, P2 ;  /* 0x0000000b0c0b7207 */ /* 0x000fe40001000000 */
[----:B------:R-:W-:Y:S01]  /*4720*/  SEL R18, R17, R18, P2 ;  /* 0x0000001211127207 */ /* 0x000fe20001000000 */
[----:B------:R-:W-:Y:S01]  /*4730*/  IMAD.X R17, RZ, RZ, R0, P1 ;  /* 0x000000ffff117224 */ /* 0x000fe200008e0600 */
[----:B------:R-:W-:Y:S02]  /*4740*/  ISETP.GE.U32.AND.EX P1, PT, R11, R25, PT, P0 ;  /* 0x000000190b00720c */ /* 0x000fe40003f26100 */
[----:B------:R-:W-:-:S02]  /*4750*/  IADD3 R11, P0, PT, R18, 0x1, RZ ;  /* 0x00000001120b7810 */ /* 0x000fc40007f1e0ff */
[----:B------:R-:W-:Y:S02]  /*4760*/  SEL R17, R17, R0, P2 ;  /* 0x0000000011117207 */ /* 0x000fe40001000000 */
[----:B------:R-:W-:Y:S02]  /*4770*/  SEL R11, R11, R18, P1 ;  /* 0x000000120b0b7207 */ /* 0x000fe40000800000 */
[----:B------:R-:W-:Y:S02]  /*4780*/  IADD3.X R0, PT, PT, RZ, R17, RZ, P0, !PT ;  /* 0x00000011ff007210 */ /* 0x000fe400007fe4ff */
[----:B------:R-:W-:Y:S01]  /*4790*/  LOP3.LUT R12, R13, R15, RZ, 0x3c, !PT ;  /* 0x0000000f0d0c7212 */ /* 0x000fe200078e3cff */
[----:B------:R-:W-:Y:S01]  /*47a0*/  IMAD.MOV.U32 R15, RZ, RZ, 0x0 ;  /* 0x00000000ff0f7424 */ /* 0x000fe200078e00ff */
[----:B------:R-:W-:Y:S02]  /*47b0*/  SEL R17, R0, R17, P1 ;  /* 0x0000001100117207 */ /* 0x000fe40000800000 */
        /* <DEDUP_REMOVED lines=9> */
[----:B------:R-:W-:Y:S06]  /*4850*/  RET.REL.NODEC R14 `(_ZN5flash32flash_fwd_splitkv_combine_kernelI23Flash_fwd_kernel_traitsILi256ELi64ELi64ELi4ELb0ELb0EN7cutlass10bfloat16_tE19Flash_kernel_traitsILi256ELi64ELi64ELi4ES3_EELi4ELi2ELb0EEEvNS_16Flash_fwd_paramsE) ;  /* 0xffffffb40ee87950 */ /* 0x000fec0003c3ffff */
.L_x_237:
        /* <DEDUP_REMOVED lines=10> */
.L_x_7437:


//--------------------- .text._ZN5flash32flash_fwd_splitkv_combine_kernelI23Flash_fwd_kernel_traitsILi256ELi64ELi64ELi4ELb0ELb0EN7cutlass10bfloat16_tE19Flash_kernel_traitsILi256ELi64ELi64ELi4ES3_EELi4ELi1ELb0EEEvNS_16Flash_fwd_paramsE --------------------------
	.section	.text._ZN5flash32flash_fwd_splitkv_combine_kernelI23Flash_fwd_kernel_traitsILi256ELi64ELi64ELi4ELb0ELb0EN7cutlass10bfloat16_tE19Flash_kernel_traitsILi256ELi64ELi64ELi4ES3_EELi4ELi1ELb0EEEvNS_16Flash_fwd_paramsE,"ax",@progbits
	.align	128
        .global         _ZN5flash32flash_fwd_splitkv_combine_kernelI23Flash_fwd_kernel_traitsILi256ELi64ELi64ELi4ELb0ELb0EN7cutlass10bfloat16_tE19Flash_kernel_traitsILi256ELi64ELi64ELi4ES3_EELi4ELi1ELb0EEEvNS_16Flash_fwd_paramsE
        .type           _ZN5flash32flash_fwd_splitkv_combine_kernelI23Flash_fwd_kernel_traitsILi256ELi64ELi64ELi4ELb0ELb0EN7cutlass10bfloat16_tE19Flash_kernel_traitsILi256ELi64ELi64ELi4ES3_EELi4ELi1ELb0EEEvNS_16Flash_fwd_paramsE,@function
        .size           _ZN5flash32flash_fwd_splitkv_combine_kernelI23Flash_fwd_kernel_traitsILi256ELi64ELi64ELi4ELb0ELb0EN7cutlass10bfloat16_tE19Flash_kernel_traitsILi256ELi64ELi64ELi4ES3_EELi4ELi1ELb0EEEvNS_16Flash_fwd_paramsE,(.L_x_7438 - _ZN5flash32flash_fwd_splitkv_combine_kernelI23Flash_fwd_kernel_traitsILi256ELi64ELi64ELi4ELb0ELb0EN7cutlass10bfloat16_tE19Flash_kernel_traitsILi256ELi64ELi64ELi4ES3_EELi4ELi1ELb0EEEvNS_16Flash_fwd_paramsE)
        .other          _ZN5flash32flash_fwd_splitkv_combine_kernelI23Flash_fwd_kernel_traitsILi256ELi64ELi64ELi4ELb0ELb0EN7cutlass10bfloat16_tE19Flash_kernel_traitsILi256ELi64ELi64ELi4ES3_EELi4ELi1ELb0EEEvNS_16Flash_fwd_paramsE,@"STO_CUDA_ENTRY STV_DEFAULT"
_ZN5flash32flash_fwd_splitkv_combine_kernelI23Flash_fwd_kernel_traitsILi256ELi64ELi64ELi4ELb0ELb0EN7cutlass10bfloat16_tE19Flash_kernel_traitsILi256ELi64ELi64ELi4ES3_EELi4ELi1ELb0EEEvNS_16Flash_fwd_paramsE:
.text._ZN5flash32flash_fwd_splitkv_combine_kernelI23Flash_fwd_kernel_traitsILi256ELi64ELi64ELi4ELb0ELb0EN7cutlass10bfloat16_tE19Flash_kernel_traitsILi256ELi64ELi64ELi4ES3_EELi4ELi1ELb0EEEvNS_16Flash_fwd_paramsE:
        /* <DEDUP_REMOVED lines=38> */
.L_x_238:
[----:B------:R-:W-:Y:S01]  /*0260*/  IMAD.U32 R19, RZ, RZ, UR16 ;  /* 0x00000010ff137e24 */ /* 0x000fe2000f8e00ff */
[----:B------:R-:W-:Y:S01]  /*0270*/  MOV R17, UR14 ;  /* 0x0000000e00117c02 */ /* 0x000fe20008000f00 */
[----:B------:R-:W-:Y:S01]  /*0280*/  IMAD.U32 R18, RZ, RZ, UR17 ;  /* 0x00000011ff127e24 */ /* 0x000fe2000f8e00ff */
[----:B------:R-:W-:Y:S02]  /*0290*/  MOV R16, UR9 ;  /* 0x0000000900107c02 */ /* 0x000fe40008000f00 */
[----:B------:R-:W-:Y:S02]  /*02a0*/  MOV R15, 0x2c0 ;  /* 0x000002c0000f7802 */ /* 0x000fe40000000f00 */
[----:B------:R-:W-:Y:S05]  /*02b0*/  CALL.REL.NOINC `($__internal_6_$__cuda_sm20_div_s64) ;  /* 0x0000004000347944 */ /* 0x000fea0003c00000 */
[----:B------:R-:W-:-:S07]  /*02c0*/  MOV R11, R12 ;  /* 0x0000000c000b7202 */ /* 0x000fce0000000f00 */
.L_x_239:
        /* <DEDUP_REMOVED lines=30> */
.L_x_241:
[----:B------:R-:W-:Y:S01]  /*04b0*/  IMAD.MOV.U32 R19, RZ, RZ, R10 ;  /* 0x000000ffff137224 */ /* 0x000fe200078e000a */
[----:B------:R-:W-:Y:S01]  /*04c0*/  MOV R17, R3 ;  /* 0x0000000300117202 */ /* 0x000fe20000000f00 */
[----:B------:R-:W-:Y:S01]  /*04d0*/  IMAD.MOV.U32 R18, RZ, RZ, R11 ;  /* 0x000000ffff127224 */ /* 0x000fe200078e000b */
[----:B------:R-:W-:Y:S02]  /*04e0*/  MOV R16, R0 ;  /* 0x0000000000107202 */ /* 0x000fe40000000f00 */
[----:B------:R-:W-:Y:S02]  /*04f0*/  MOV R15, 0x510 ;  /* 0x00000510000f7802 */ /* 0x000fe40000000f00 */
[----:B------:R-:W-:Y:S05]  /*0500*/  CALL.REL.NOINC `($__internal_6_$__cuda_sm20_div_s64) ;  /* 0x0000003c00a07944 */ /* 0x000fea0003c00000 */
[----:B------:R-:W-:Y:S02]  /*0510*/  MOV R4, R10 ;  /* 0x0000000a00047202 */ /* 0x000fe40000000f00 */
[----:B------:R-:W-:Y:S02]  /*0520*/  MOV R5, R12 ;  /* 0x0000000c00057202 */ /* 0x000fe40000000f00 */
.L_x_242:
[----:B------:R-:W-:Y:S05]  /*0530*/  BSYNC.RECONVERGENT B0 ;  /* 0x0000000000007941 */ /* 0x000fea0003800200 */
.L_x_240:
        /* <DEDUP_REMOVED lines=57> */
.L_x_244:
[----:B------:R-:W-:Y:S01]  /*08d0*/  IMAD.MOV.U32 R19, RZ, RZ, R3 ;  /* 0x000000ffff137224 */ /* 0x000fe200078e0003 */
[----:B------:R-:W-:Y:S01]  /*08e0*/  MOV R17, R8 ;  /* 0x0000000800117202 */ /* 0x000fe20000000f00 */
[----:B------:R-:W-:Y:S01]  /*08f0*/  IMAD.MOV.U32 R18, RZ, RZ, R0 ;  /* 0x000000ffff127224 */ /* 0x000fe200078e0000 */
[----:B------:R-:W-:Y:S02]  /*0900*/  MOV R16, R2 ;  /* 0x0000000200107202 */ /* 0x000fe40000000f00 */
[----:B------:R-:W-:Y:S02]  /*0910*/  MOV R15, 0x930 ;  /* 0x00000930000f7802 */ /* 0x000fe40000000f00 */
[----:B------:R-:W-:Y:S05]  /*0920*/  CALL.REL.NOINC `($__internal_6_$__cuda_sm20_div_s64) ;  /* 0x0000003800987944 */ /* 0x000fea0003c00000 */
[----:B------:R-:W-:Y:S02]  /*0930*/  MOV R11, R12 ;  /* 0x0000000c000b7202 */ /* 0x000fe40000000f00 */
.L_x_245:
[----:B------:R-:W-:Y:S05]  /*0940*/  BSYNC.RECONVERGENT B0 ;  /* 0x0000000000007941 */ /* 0x000fea0003800200 */
.L_x_243:
        /* <DEDUP_REMOVED lines=124> */
.L_x_247:
        /* <DEDUP_REMOVED lines=8> */
.L_x_248:
[----:B------:R-:W-:Y:S05]  /*1190*/  BSYNC.RECONVERGENT B0 ;  /* 0x0000000000007941 */ /* 0x000fea0003800200 */
.L_x_246:
        /* <DEDUP_REMOVED lines=58> */
.L_x_250:
[----:B------:R-:W-:Y:S01]  /*1540*/  IMAD.MOV.U32 R19, RZ, RZ, R4 ;  /* 0x000000ffff137224 */ /* 0x000fe200078e0004 */
[----:B------:R-:W-:Y:S01]  /*1550*/  MOV R18, R5 ;  /* 0x0000000500127202 */ /* 0x000fe20000000f00 */
[----:B------:R-:W-:Y:S01]  /*1560*/  IMAD.MOV.U32 R17, RZ, RZ, R6 ;  /* 0x000000ffff117224 */ /* 0x000fe200078e0006 */
[----:B------:R-:W-:Y:S02]  /*1570*/  MOV R15, 0x1590 ;  /* 0x00001590000f7802 */ /* 0x000fe40000000f00 */
[----:B------:R-:W-:Y:S05]  /*1580*/  CALL.REL.NOINC `($__internal_6_$__cuda_sm20_div_s64) ;  /* 0x0000002c00807944 */ /* 0x000fea0003c00000 */
[----:B------:R-:W-:Y:S02]  /*1590*/  MOV R26, R10 ;  /* 0x0000000a001a7202 */ /* 0x000fe40000000f00 */
[----:B------:R-:W-:Y:S02]  /*15a0*/  MOV R27, R12 ;  /* 0x0000000c001b7202 */ /* 0x000fe40000000f00 */
.L_x_251:
[----:B------:R-:W-:Y:S05]  /*15b0*/  BSYNC.RECONVERGENT B0 ;  /* 0x0000000000007941 */ /* 0x000fea0003800200 */
.L_x_249:
[----:B------:R-:W0:Y:S01]  /*15c0*/  LDCU UR5, c[0x0][0x434] ;  /* 0x00008680ff0577ac */ /* 0x000e220008000800 */
[----:B------:R-:W1:Y:S01]  /*15d0*/  S2R R20, SR_TID.X ;  /* 0x0000000000147919 */ /* 0x000e620000002100 */
[----:B------:R-:W2:Y:S01]  /*15e0*/  LDC R14, c[0x0][0x3e0] ;  /* 0x0000f800ff0e7b82 */ /* 0x000ea20000000800 */
[----:B------:R-:W-:Y:S01]  /*15f0*/  BSSY.RECONVERGENT B0, `(.L_x_252) ;  /* 0x0000046000007945 */ /* 0x000fe20003800200 */
[----:B------:R-:W3:Y:S01]  /*1600*/  LDCU UR18, c[0x0][0x534] ;  /* 0x0000a680ff1277ac */ /* 0x000ee20008000800 */
[----:B------:R-:W-:Y:S02]  /*1610*/  IMAD.MOV.U32 R12, RZ, RZ, -0x800000 ;  /* 0xff800000ff0c7424 */ /* 0x000fe400078e00ff */
[----:B------:R-:W-:Y:S01]  /*1620*/  IMAD.MOV.U32 R23, RZ, RZ, -0x800000 ;  /* 0xff800000ff177424 */ /* 0x000fe200078e00ff */
[----:B------:R-:W4:Y:S01]  /*1630*/  LDCU UR12, c[0x0][0x430] ;  /* 0x00008600ff0c77ac */ /* 0x000f220008000800 */
[----:B------:R-:W-:-:S04]  /*1640*/  USHF.R.S32.HI UR10, URZ, 0x1f, UR8 ;  /* 0x0000001fff0a7899 */ /* 0x000fc80008011408 */
[----:B------:R-:W-:Y:S01]  /*1650*/  ULOP3.LUT UR10, UR10, 0x1, URZ, 0xfc, !UPT ;  /* 0x000000010a0a7892 */ /* 0x000fe2000f8efcff */
[----:B0-----:R-:W-:-:S05]  /*1660*/  IMAD.U32 R5, RZ, RZ, UR5 ;  /* 0x00000005ff057e24 */ /* 0x001fca000f8e00ff */
[----:B------:R-:W-:Y:S01]  /*1670*/  IABS R5, R5 ;  /* 0x0000000500057213 */ /* 0x000fe20000000000 */
[----:B----4-:R-:W-:-:S03]  /*1680*/  UIMAD UR12, UR5, UR12, URZ ;  /* 0x0000000c050c72a4 */ /* 0x010fc6000f8e02ff */
        /* <DEDUP_REMOVED lines=25> */
[----:B------:R-:W-:Y:S02]  /*1820*/  @!P1 SHF.L.U32 R5, R20, 0x2, RZ ;  /* 0x0000000214059819 */ /* 0x000fe400000006ff */
[----:B0-----:R-:W-:Y:S02]  /*1830*/  @!P1 LEA R3, R9, R3, 0x18 ;  /* 0x0000000309039211 */ /* 0x001fe400078ec0ff */
[----:B------:R-:W-:-:S02]  /*1840*/  @!P1 MOV R9, 0x400 ;  /* 0x0000040000099802 */ /* 0x000fc40000000f00 */
[----:B------:R-:W-:Y:S01]  /*1850*/  @!P1 LOP3.LUT R5, R5, 0xc, RZ, 0xc0, !PT ;  /* 0x0000000c05059812 */ /* 0x000fe200078ec0ff */
[----:B------:R-:W-:Y:S01]  /*1860*/  @!P1 IMAD R3, R13, 0x14, R3 ;  /* 0x000000140d039824 */ /* 0x000fe200078e0203 */
[----:B-1----:R-:W-:-:S03]  /*1870*/  @!P1 LEA R4, R4, R9, 0x18 ;  /* 0x0000000904049211 */ /* 0x002fc600078ec0ff */
[----:B------:R-:W-:Y:S01]  /*1880*/  @P3 VIADD R16, R16, 0x1 ;  /* 0x0000000110103836 */ /* 0x000fe20000000000 */
[----:B------:R-:W-:Y:S01]  /*1890*/  SHF.R.U32.HI R9, RZ, 0x1, R20 ;  /* 0x00000001ff097819 */ /* 0x000fe20000011614 */
[----:B------:R-:W-:Y:S02]  /*18a0*/  @!P1 IMAD.IADD R5, R3, 0x1, R5 ;  /* 0x0000000103059824 */ /* 0x000fe400078e0205 */
[----:B------:R-:W-:Y:S01]  /*18b0*/  @!P2 IMAD.MOV R16, RZ, RZ, -R16 ;  /* 0x000000ffff10a224 */ /* 0x000fe200078e0a10 */
[----:B------:R-:W-:Y:S01]  /*18c0*/  @!P0 LOP3.LUT R16, RZ, UR5, RZ, 0x33, !PT ;  /* 0x00000005ff108c12 */ /* 0x000fe2000f8e33ff */
[----:B------:R-:W-:Y:S01]  /*18d0*/  @!P1 IMAD R4, R24, 0x14, R4 ;  /* 0x0000001418049824 */ /* 0x000fe200078e0204 */
[----:B---3--:R-:W-:-:S03]  /*18e0*/  ISETP.GE.AND P0, PT, R13, UR18, PT ;  /* 0x000000120d007c0c */ /* 0x008fc6000bf06270 */
[----:B------:R-:W-:Y:S01]  /*18f0*/  IMAD R10, R16, UR10, RZ ;  /* 0x0000000a100a7c24 */ /* 0x000fe2000f8e02ff */
[----:B------:R-:W0:Y:S01]  /*1900*/  LDCU.64 UR10, c[0x0][0x358] ;  /* 0x00006b00ff0a77ac */ /* 0x000e220008000a00 */
[----:B------:R-:W-:-:S03]  /*1910*/  @!P1 LEA R4, R9, R4, 0x2 ;  /* 0x0000000409049211 */ /* 0x000fc600078e10ff */
[----:B------:R-:W-:-:S05]  /*1920*/  IABS R17, R10 ;  /* 0x0000000a00117213 */ /* 0x000fca0000000000 */
[----:B------:R-:W-:Y:S01]  /*1930*/  VIADD R15, R17, UR4 ;  /* 0x00000004110f7c36 */ /* 0x000fe20008000000 */
[----:B--2---:R-:W-:Y:S06]  /*1940*/  @P0 BRA `(.L_x_253) ;  /* 0x0000000000400947 */ /* 0x004fec0003800000 */
        /* <DEDUP_REMOVED lines=16> */
.L_x_253:
[----:B0-----:R-:W-:Y:S05]  /*1a50*/  BSYNC.RECONVERGENT B0 ;  /* 0x0000000000007941 */ /* 0x001fea0003800200 */
.L_x_252:
[----:B-----5:R0:W-:Y:S01]  /*1a60*/  @!P1 STS [R5], R12 ;  /* 0x0000000c05009388 */ /* 0x0201e20000000800 */
[----:B------:R-:W-:Y:S01]  /*1a70*/  IABS R13, R14 ;  /* 0x0000000e000d7213 */ /* 0x000fe20000000000 */
[----:B------:R-:W2:Y:S01]  /*1a80*/  I2F.RP R28, R17 ;  /* 0x00000011001c7306 */ /* 0x000ea20000209400 */
[----:B------:R-:W-:Y:S01]  /*1a90*/  BAR.SYNC.DEFER_BLOCKING 0x0 ;  /* 0x0000000000007b1d */ /* 0x000fe20000010000 */
[----:B------:R-:W-:Y:S01]  /*1aa0*/  ISETP.NE.AND P5, PT, R10, RZ, PT ;  /* 0x000000ff0a00720c */ /* 0x000fe20003fa5270 */
[----:B------:R-:W-:-:S05]  /*1ab0*/  IMAD.MOV.U32 R22, RZ, RZ, 0x7f800000 ;  /* 0x7f800000ff167424 */ /* 0x000fca00078e00ff */
[----:B-1----:R-:W1:Y:S01]  /*1ac0*/  I2F.RP R18, R13 ;  /* 0x0000000d00127306 */ /* 0x002e620000209400 */
[----:B------:R-:W-:Y:S07]  /*1ad0*/  BSSY.RECONVERGENT B1, `(.L_x_254) ;  /* 0x000016b000017945 */ /* 0x000fee0003800200 */
[----:B--2---:R-:W2:Y:S01]  /*1ae0*/  MUFU.RCP R28, R28 ;  /* 0x0000001c001c7308 */ /* 0x004ea20000001000 */
[----:B0-----:R-:W-:-:S07]  /*1af0*/  IABS R5, R15 ;  /* 0x0000000f00057213 */ /* 0x001fce0000000000 */
[----:B-1----:R-:W0:Y:S01]  /*1b00*/  MUFU.RCP R18, R18 ;  /* 0x0000001200127308 */ /* 0x002e220000001000 */
[----:B------:R-:W1:Y:S01]  /*1b10*/  @!P1 LDS R23, [R4] ;  /* 0x0000000004179984 */ /* 0x000e620000000800 */
[----:B--2---:R-:W-:-:S06]  /*1b20*/  VIADD R28, R28, 0xffffffe ;  /* 0x0ffffffe1c1c7836 */ /* 0x004fcc0000000000 */
[----:B------:R-:W2:Y:S01]  /*1b30*/  F2I.FTZ.U32.TRUNC.NTZ R29, R28 ;  /* 0x0000001c001d7305 */ /* 0x000ea2000021f000 */
[----:B0-----:R-:W-:-:S07]  /*1b40*/  VIADD R18, R18, 0xffffffe ;  /* 0x0ffffffe12127836 */ /* 0x001fce0000000000 */
[----:B------:R-:W0:Y:S01]  /*1b50*/  F2I.FTZ.U32.TRUNC.NTZ R19, R18 ;  /* 0x0000001200137305 */ /* 0x000e22000021f000 */
[----:B--2---:R-:W-:Y:S02]  /*1b60*/  IMAD.MOV R11, RZ, RZ, -R29 ;  /* 0x000000ffff0b7224 */ /* 0x004fe400078e0a1d */
[----:B------:R-:W-:Y:S02]  /*1b70*/  HFMA2 R28, -RZ, RZ, 0, 0 ;  /* 0x00000000ff1c7431 */ /* 0x000fe400000001ff */
[----:B------:R-:W-:Y:S02]  /*1b80*/  IMAD R11, R11, R17, RZ ;  /* 0x000000110b0b7224 */ /* 0x000fe400078e02ff */
[----:B0-----:R-:W-:Y:S02]  /*1b90*/  IMAD.MOV R3, RZ, RZ, -R19 ;  /* 0x000000ffff037224 */ /* 0x001fe400078e0a13 */
[----:B------:R-:W-:Y:S02]  /*1ba0*/  IMAD.MOV.U32 R18, RZ, RZ, RZ ;  /* 0x000000ffff127224 */ /* 0x000fe400078e00ff */
[----:B------:R-:W-:Y:S01]  /*1bb0*/  IMAD R12, R3, R13, RZ ;  /* 0x0000000d030c7224 */ /* 0x000fe200078e02ff */
[----:B-1----:R-:W0:Y:S01]  /*1bc0*/  SHFL.BFLY PT, R4, R23, 0x1, 0x1f ;  /* 0x0c201f0017047f89 */ /* 0x002e2200000e0000 */
[----:B------:R-:W-:Y:S01]  /*1bd0*/  IMAD.HI.U32 R11, R29, R11, R28 ;  /* 0x0000000b1d0b7227 */ /* 0x000fe200078e001c */
[----:B------:R-:W-:-:S03]  /*1be0*/  IABS R3, R10 ;  /* 0x0000000a00037213 */ /* 0x000fc60000000000 */
[----:B------:R-:W-:-:S04]  /*1bf0*/  IMAD.HI.U32 R12, R19, R12, R18 ;  /* 0x0000000c130c7227 */ /* 0x000fc800078e0012 */
[----:B------:R-:W-:Y:S02]  /*1c00*/  IMAD.MOV R3, RZ, RZ, -R3 ;  /* 0x000000ffff037224 */ /* 0x000fe400078e0a03 */
[----:B------:R-:W-:-:S04]  /*1c10*/  IMAD.HI.U32 R19, R11, R5, RZ ;  /* 0x000000050b137227 */ /* 0x000fc800078e00ff */
[----:B------:R-:W-:-:S04]  /*1c20*/  IMAD.HI.U32 R12, R12, R5, RZ ;  /* 0x000000050c0c7227 */ /* 0x000fc800078e00ff */
[----:B------:R-:W-:Y:S02]  /*1c30*/  IMAD R3, R19, R3, R5 ;  /* 0x0000000313037224 */ /* 0x000fe400078e0205 */
[----:B------:R-:W-:Y:S01]  /*1c40*/  IMAD.MOV R11, RZ, RZ, -R12 ;  /* 0x000000ffff0b7224 */ /* 0x000fe200078e0a0c */
[----:B0-----:R-:W-:-:S03]  /*1c50*/  FMNMX.FTZ R4, R4, R23, !PT ;  /* 0x0000001704047209 */ /* 0x001fc60007810000 */
[----:B------:R-:W-:Y:S01]  /*1c60*/  IMAD R11, R13, R11, R5 ;  /* 0x0000000b0d0b7224 */ /* 0x000fe200078e0205 */
[----:B------:R-:W-:Y:S02]  /*1c70*/  ISETP.GT.U32.AND P1, PT, R17, R3, PT ;  /* 0x000000031100720c */ /* 0x000fe40003f24070 */
[----:B------:R-:W-:-:S04]  /*1c80*/  FSETP.NEU.FTZ.AND P0, PT, R4, -INF , PT ;  /* 0xff8000000400780b */ /* 0x000fc80003f1d000 */
[----:B------:R-:W-:Y:S02]  /*1c90*/  FSEL R4, R4, RZ, P0 ;  /* 0x000000ff04047208 */ /* 0x000fe40000000000 */
[----:B------:R-:W-:-:S03]  /*1ca0*/  ISETP.GT.U32.AND P0, PT, R13, R11, PT ;  /* 0x0000000b0d00720c */ /* 0x000fc60003f04070 */
[----:B------:R-:W-:Y:S02]  /*1cb0*/  FADD.FTZ R18, -R4, R23 ;  /* 0x0000001704127221 */ /* 0x000fe40000010100 */
[----:B------:R-:W-:Y:S01]  /*1cc0*/  @!P1 IMAD.IADD R3, R3, 0x1, -R17 ;  /* 0x0000000103039824 */ /* 0x000fe200078e0a11 */
[----:B------:R-:W-:Y:S01]  /*1cd0*/  @!P1 IADD3 R19, PT, PT, R19, 0x1, RZ ;  /* 0x0000000113139810 */ /* 0x000fe20007ffe0ff */
[----:B------:R-:W-:-:S03]  /*1ce0*/  FMUL.FTZ R18, R18, 1.4426950216293334961 ;  /* 0x3fb8aa3b12127820 */ /* 0x000fc60000410000 */
[-C--:B------:R-:W-:Y:S02]  /*1cf0*/  ISETP.GE.U32.AND P2, PT, R3, R17.reuse, PT ;  /* 0x000000110300720c */ /* 0x080fe40003f46070 */
[----:B------:R-:W-:Y:S01]  /*1d00*/  LOP3.LUT R3, R15, R17, RZ, 0x3c, !PT ;  /* 0x000000110f037212 */ /* 0x000fe200078e3cff */
[----:B------:R-:W0:Y:S01]  /*1d10*/  MUFU.EX2 R18, R18 ;  /* 0x0000001200127308 */ /* 0x000e220000000800 */
[----:B------:R-:W-:Y:S01]  /*1d20*/  @!P0 IMAD.IADD R11, R11, 0x1, -R13 ;  /* 0x000000010b0b8824 */ /* 0x000fe200078e0a0d */
[----:B------:R-:W-:Y:S01]  /*1d30*/  LOP3.LUT R15, R15, R14, RZ, 0x3c, !PT ;  /* 0x0000000e0f0f7212 */ /* 0x000fe200078e3cff */
[----:B------:R-:W-:Y:S01]  /*1d40*/  @!P0 VIADD R12, R12, 0x1 ;  /* 0x000000010c0c8836 */ /* 0x000fe20000000000 */
[----:B------:R-:W-:Y:S02]  /*1d50*/  ISETP.NE.AND P0, PT, R14, RZ, PT ;  /* 0x000000ff0e00720c */ /* 0x000fe40003f05270 */
[----:B------:R-:W-:Y:S02]  /*1d60*/  ISETP.GE.U32.AND P4, PT, R11, R13, PT ;  /* 0x0000000d0b00720c */ /* 0x000fe40003f86070 */
[----:B------:R-:W-:-:S02]  /*1d70*/  ISETP.GE.AND P3, PT, R3, RZ, PT ;  /* 0x000000ff0300720c */ /* 0x000fc40003f66270 */
[----:B------:R-:W-:Y:S01]  /*1d80*/  @P2 VIADD R19, R19, 0x1 ;  /* 0x0000000113132836 */ /* 0x000fe20000000000 */
[----:B------:R-:W-:Y:S02]  /*1d90*/  ISETP.GE.AND P2, PT, R15, RZ, PT ;  /* 0x000000ff0f00720c */ /* 0x000fe40003f46270 */
[----:B------:R-:W-:Y:S01]  /*1da0*/  SHF.R.S32.HI R13, RZ, 0x1f, R10 ;  /* 0x0000001fff0d7819 */ /* 0x000fe2000001140a */
[----:B0-----:R-:W0:Y:S05]  /*1db0*/  SHFL.BFLY PT, R5, R18, 0x1, 0x1f ;  /* 0x0c201f0012057f89 */ /* 0x001e2a00000e0000 */
[----:B------:R-:W-:Y:S02]  /*1dc0*/  @P4 VIADD R12, R12, 0x1 ;  /* 0x000000010c0c4836 */ /* 0x000fe40000000000 */
[----:B------:R-:W-:-:S02]  /*1dd0*/  @!P3 IADD3 R19, PT, PT, -R19, RZ, RZ ;  /* 0x000000ff1313b210 */ /* 0x000fc40007ffe1ff */
[----:B------:R-:W-:Y:S01]  /*1de0*/  ISETP.NE.AND P3, PT, R16, RZ, PT ;  /* 0x000000ff1000720c */ /* 0x000fe20003f65270 */
[----:B------:R-:W-:Y:S01]  /*1df0*/  @!P2 IMAD.MOV R12, RZ, RZ, -R12 ;  /* 0x000000ffff0ca224 */ /* 0x000fe200078e0a0c */
[----:B------:R-:W-:Y:S02]  /*1e00*/  @!P0 LOP3.LUT R12, RZ, R14, RZ, 0x33, !PT ;  /* 0x0000000eff0c8212 */ /* 0x000fe400078e33ff */
[----:B------:R-:W-:Y:S02]  /*1e10*/  LOP3.LUT P0, RZ, R20, 0x3f9, RZ, 0xc0, !PT ;  /* 0x000003f914ff7812 */ /* 0x000fe4000780c0ff */
[----:B------:R-:W-:Y:S01]  /*1e20*/  @!P5 LOP3.LUT R19, RZ, R17, RZ, 0x33, !PT ;  /* 0x00000011ff13d212 */ /* 0x000fe200078e33ff */
[----:B------:R-:W-:Y:S01]  /*1e30*/  IMAD R12, R12, UR13, RZ ;  /* 0x0000000d0c0c7c24 */ /* 0x000fe2000f8e02ff */
[----:B------:R-:W-:Y:S02]  /*1e40*/  SEL R3, RZ, 0x1, !P3 ;  /* 0x00000001ff037807 */ /* 0x000fe40005800000 */
[----:B------:R-:W-:-:S02]  /*1e50*/  ISETP.LT.U32.AND P2, PT, R26, R19, PT ;  /* 0x000000131a00720c */ /* 0x000fc40003f41070 */
[----:B------:R-:W-:Y:S01]  /*1e60*/  LOP3.LUT R3, R13, R3, RZ, 0xfc, !PT ;  /* 0x000000030d037212 */ /* 0x000fe200078efcff */
[----:B0-----:R-:W-:-:S04]  /*1e70*/  FADD.FTZ R5, R18, R5 ;  /* 0x0000000512057221 */ /* 0x001fc80000010000 */
[----:B------:R-:W-:Y:S01]  /*1e80*/  IMAD R3, R3, R12, RZ ;  /* 0x0000000c03037224 */ /* 0x000fe200078e02ff */
[----:B------:R-:W-:-:S13]  /*1e90*/  FSETP.NE.FTZ.AND P1, PT, R5, RZ, PT ;  /* 0x000000ff0500720b */ /* 0x000fda0003f35000 */
        /* <DEDUP_REMOVED lines=58> */
.L_x_257:
[----:B------:R-:W-:Y:S01]  /*2240*/  LEA.HI R25, R20, UR15, RZ, 0x1f ;  /* 0x0000000f14197c11 */ /* 0x000fe2000f8ff8ff */
[----:B------:R-:W-:Y:S01]  /*2250*/  IMAD.MOV.U32 R18, RZ, RZ, RZ ;  /* 0x000000ffff127224 */ /* 0x000fe200078e00ff */
[----:B------:R-:W-:Y:S02]  /*2260*/  MOV R17, R28 ;  /* 0x0000001c00117202 */ /* 0x000fe40000000f00 */
[----:B------:R-:W-:Y:S01]  /*2270*/  MOV R15, 0x22a0 ;  /* 0x000022a0000f7802 */ /* 0x000fe20000000f00 */
[----:B------:R-:W-:Y:S02]  /*2280*/  IMAD.MOV.U32 R19, RZ, RZ, R25 ;  /* 0x000000ffff137224 */ /* 0x000fe400078e0019 */
[----:B------:R-:W-:Y:S05]  /*2290*/  CALL.REL.NOINC `($__internal_6_$__cuda_sm20_div_s64) ;  /* 0x00000020003c7944 */ /* 0x000fea0003c00000 */
[----:B------:R-:W-:Y:S02]  /*22a0*/  IADD3 R9, PT, PT, -R10, RZ, RZ ;  /* 0x000000ff0a097210 */ /* 0x000fe40007ffe1ff */
[----:B------:R-:W-:-:S03]  /*22b0*/  MOV R29, R12 ;  /* 0x0000000c001d7202 */ /* 0x000fc60000000f00 */
[----:B------:R-:W-:Y:S01]  /*22c0*/  IMAD R25, R28, R9, R25 ;  /* 0x000000091c197224 */ /* 0x000fe200078e0219 */
[----:B------:R-:W-:-:S07]  /*22d0*/  MOV R28, R10 ;  /* 0x0000000a001c7202 */ /* 0x000fce0000000f00 */
.L_x_258:
        /* <DEDUP_REMOVED lines=61> */
.L_x_260:
[----:B------:R-:W-:Y:S01]  /*26b0*/  IMAD.MOV.U32 R19, RZ, RZ, R28 ;  /* 0x000000ffff137224 */ /* 0x000fe200078e001c */
[----:B------:R-:W-:Y:S01]  /*26c0*/  MOV R18, R29 ;  /* 0x0000001d00127202 */ /* 0x000fe20000000f00 */
[----:B------:R-:W-:Y:S01]  /*26d0*/  IMAD.MOV.U32 R17, RZ, RZ, R32 ;  /* 0x000000ffff117224 */ /* 0x000fe200078e0020 */
[----:B------:R-:W-:Y:S02]  /*26e0*/  MOV R15, 0x2700 ;  /* 0x00002700000f7802 */ /* 0x000fe40000000f00 */
[----:B------:R-:W-:Y:S05]  /*26f0*/  CALL.REL.NOINC `($__internal_6_$__cuda_sm20_div_s64) ;  /* 0x0000001c00247944 */ /* 0x000fea0003c00000 */
[----:B------:R-:W-:Y:S02]  /*2700*/  IADD3 R11, PT, PT, -R10, RZ, RZ ;  /* 0x000000ff0a0b7210 */ /* 0x000fe40007ffe1ff */
[----:B------:R-:W-:-:S03]  /*2710*/  MOV R9, R10 ;  /* 0x0000000a00097202 */ /* 0x000fc60000000f00 */
[----:B------:R-:W-:Y:S02]  /*2720*/  IMAD R28, R11, R32, R28 ;  /* 0x000000200b1c7224 */ /* 0x000fe400078e021c */
.L_x_261:
[----:B------:R-:W-:Y:S05]  /*2730*/  BSYNC.RECONVERGENT B0 ;  /* 0x0000000000007941 */ /* 0x000fea0003800200 */
.L_x_259:
        /* <DEDUP_REMOVED lines=160> */
.L_x_256:
[----:B------:R-:W0:Y:S01]  /*3140*/  LDC.64 R2, c[0x0][0x420] ;  /* 0x00010800ff027b82 */ /* 0x000e220000000a00 */
[----:B------:R-:W-:-:S05]  /*3150*/  IADD3 R9, PT, PT, R9, UR15, RZ ;  /* 0x0000000f09097c10 */ /* 0x000fca000fffe0ff */
[----:B0-----:R-:W-:-:S05]  /*3160*/  IMAD.WIDE.U32 R2, R9, 0x4, R2 ;  /* 0x0000000409027825 */ /* 0x001fca00078e0002 */
[----:B------:R1:W-:Y:S02]  /*3170*/  STG.E desc[UR10][R2.64], R22 ;  /* 0x0000001602007986 */ /* 0x0003e4000c10190a */
.L_x_255:
[----:B------:R-:W-:Y:S05]  /*3180*/  BSYNC.RECONVERGENT B1 ;  /* 0x0000000000017941 */ /* 0x000fea0003800200 */
.L_x_254:
        /* <DEDUP_REMOVED lines=13> */
[----:B--2---:R-:W-:Y:S01]  /*3260*/  LEA R0, R0, R2, 0x18 ;  /* 0x0000000200007211 */ /* 0x004fe200078ec0ff */
[----:B------:R-:W-:-:S04]  /*3270*/  IMAD.SHL.U32 R2, R20, 0x2, RZ ;  /* 0x0000000214027824 */ /* 0x000fc800078e00ff */
[----:B------:R-:W-:Y:S01]  /*3280*/  IMAD R0, R3, 0x14, R0 ;  /* 0x0000001403007824 */ /* 0x000fe200078e0200 */
[----:B------:R-:W-:-:S04]  /*3290*/  LOP3.LUT R2, R2, 0x7fc, RZ, 0xc0, !PT ;  /* 0x000007fc02027812 */ /* 0x000fc800078ec0ff */
[----:B------:R-:W-:-:S05]  /*32a0*/  IADD3 R0, PT, PT, R0, R2, RZ ;  /* 0x0000000200007210 */ /* 0x000fca0007ffe0ff */
[----:B0-----:R2:W-:Y:S02]  /*32b0*/  STS [R0], R4 ;  /* 0x0000000400007388 */ /* 0x0015e40000000800 */
.L_x_263:
[----:B------:R-:W-:Y:S05]  /*32c0*/  BSYNC.RECONVERGENT B0 ;  /* 0x0000000000007941 */ /* 0x000fea0003800200 */
.L_x_262:
        /* <DEDUP_REMOVED lines=46> */
.L_x_274:
        /* <DEDUP_REMOVED lines=11> */
.L_x_267:
[----:B------:R-:W-:Y:S05]  /*3660*/  BSYNC.RECONVERGENT B0 ;  /* 0x0000000000007941 */ /* 0x000fea0003800200 */
.L_x_266:
        /* <DEDUP_REMOVED lines=21> */
.L_x_269:
[----:B------:R-:W-:Y:S05]  /*37c0*/  BSYNC.RECONVERGENT B0 ;  /* 0x0000000000007941 */ /* 0x000fea0003800200 */
.L_x_268:
        /* <DEDUP_REMOVED lines=21> */
.L_x_271:
[----:B------:R-:W-:Y:S05]  /*3920*/  BSYNC.RECONVERGENT B0 ;  /* 0x0000000000007941 */ /* 0x000fea0003800200 */
.L_x_270:
        /* <DEDUP_REMOVED lines=20> */
.L_x_273:
[----:B------:R-:W-:Y:S05]  /*3a70*/  BSYNC.RECONVERGENT B0 ;  /* 0x0000000000007941 */ /* 0x000fea0003800200 */
.L_x_272:
        /* <DEDUP_REMOVED lines=15> */
.L_x_265:
        /* <DEDUP_REMOVED lines=13> */
.L_x_277:
        /* <DEDUP_REMOVED lines=16> */
.L_x_276:
[----:B------:R-:W-:Y:S05]  /*3d40*/  BSYNC.RECONVERGENT B0 ;  /* 0x0000000000007941 */ /* 0x000fea0003800200 */
.L_x_275:
        /* <DEDUP_REMOVED lines=12> */
.L_x_264:
        /* <DEDUP_REMOVED lines=88> */
        .weak           $__internal_6_$__cuda_sm20_div_s64
        .type           $__internal_6_$__cuda_sm20_div_s64,@function
        .size           $__internal_6_$__cuda_sm20_div_s64,(.L_x_7438 - $__internal_6_$__cuda_sm20_div_s64)
$__internal_6_$__cuda_sm20_div_s64:
        /* <DEDUP_REMOVED lines=86> */
[----:B------:R-:W-:Y:S06]  /*48f0*/  RET.REL.NODEC R16 `(_ZN5flash32flash_fwd_splitkv_combine_kernelI23Flash_fwd_kernel_traitsILi256ELi64ELi64ELi4ELb0ELb0EN7cutlass10bfloat16_tE19Flash_kernel_traitsILi256ELi64ELi64ELi4ES3_EELi4ELi1ELb0EEEvNS_16Flash_fwd_paramsE) ;  /* 0xffffffb410c07950 */ /* 0x000fec0003c3ffff */
.L_x_278:
        /* <DEDUP_REMOVED lines=16> */
.L_x_7438:


//--------------------- .text._ZN5flash32flash_fwd_splitkv_combine_kernelI23Flash_fwd_kernel_traitsILi256ELi64ELi64ELi4ELb0ELb0EN7cutlass10bfloat16_tE19Flash_kernel_traitsILi256ELi64ELi64ELi4ES3_EELi4ELi7ELb1EEEvNS_16Flash_fwd_paramsE --------------------------
	.section	.text._ZN5flash32flash_fwd_splitkv_combine_kernelI23Flash_fwd_kernel_traitsILi256ELi64ELi64ELi4ELb0ELb0EN7cutlass10bfloat16_tE19Flash_kernel_traitsILi256ELi64ELi64ELi4ES3_EELi4ELi7ELb1EEEvNS_16Flash_fwd_paramsE,"ax",@progbits
	.align	128
        .global         _ZN5flash32flash_fwd_splitkv_combine_kernelI23Flash_fwd_kernel_traitsILi256ELi64ELi64ELi4ELb0ELb0EN7cutlass10bfloat16_tE19Flash_kernel_traitsILi256ELi64ELi64ELi4ES3_EELi4ELi7ELb1EEEvNS_16Flash_fwd_paramsE
        .type           _ZN5flash32flash_fwd_splitkv_combine_kernelI23Flash_fwd_kernel_traitsILi256ELi64ELi64ELi4ELb0ELb0EN7cutlass10bfloat16_tE19Flash_kernel_traitsILi256ELi64ELi64ELi4ES3_EELi4ELi7ELb1EEEvNS_16Flash_fwd_paramsE,@function
        .size           _ZN5flash32flash_fwd_splitkv_combine_kernelI23Flash_fwd_kernel_traitsILi256ELi64ELi64ELi4ELb0ELb0EN7cutlass10bfloat16_tE19Flash_kernel_traitsILi256ELi64ELi64ELi4ES3_EELi4ELi7ELb1EEEvNS_16Flash_fwd_paramsE,(.L_x_7439 - _ZN5flash32flash_fwd_splitkv_combine_kernelI23Flash_fwd_kernel_traitsILi256ELi64ELi64ELi4ELb0ELb0EN7cutlass10bfloat16_tE19Flash_kernel_traitsILi256ELi64ELi64ELi4ES3_EELi4ELi7ELb1EEEvNS_16Flash_fwd_paramsE)
        .other          _ZN5flash32flash_fwd_splitkv_combine_kernelI23Flash_fwd_kernel_traitsILi256ELi64ELi64ELi4ELb0ELb0EN7cutlass10bfloat16_tE19Flash_kernel_traitsILi256ELi64ELi64ELi4ES3_EELi4ELi7ELb1EEEvNS_16Flash_fwd_paramsE,@"STO_CUDA_ENTRY STV_DEFAULT"
_ZN5flash32flash_fwd_splitkv_combine_kernelI23Flash_fwd_kernel_traitsILi256ELi64ELi64ELi4ELb0ELb0EN7cutlass10bfloat16_tE19Flash_kernel_traitsILi256ELi64ELi64ELi4ES3_EELi4ELi7ELb1EEEvNS_16Flash_fwd_paramsE:
.text._ZN5flash32flash_fwd_splitkv_combine_kernelI23Flash_fwd_kernel_traitsILi256ELi64ELi64ELi4ELb0ELb0EN7cutlass10bfloat16_tE19Flash_kernel_traitsILi256ELi64ELi64ELi4ES3_EELi4ELi7ELb1EEEvNS_16Flash_fwd_paramsE:
        /* <DEDUP_REMOVED lines=38> */
.L_x_279:
[----:B------:R-:W-:Y:S01]  /*0260*/  IMAD.U32 R16, RZ, RZ, UR20 ;  /* 0x00000014ff107e24 */ /* 0x000fe2000f8e00ff */
[----:B------:R-:W-:Y:S01]  /*0270*/  MOV R14, UR18 ;  /* 0x00000012000e7c02 */ /* 0x000fe20008000f00 */
[----:B------:R-:W-:Y:S01]  /*0280*/  IMAD.U32 R15, RZ, RZ, UR14 ;  /* 0x0000000eff0f7e24 */ /* 0x000fe2000f8e00ff */
[----:B------:R-:W-:Y:S02]  /*0290*/  MOV R13, UR5 ;  /* 0x00000005000d7c02 */ /* 0x000fe40008000f00 */
[----:B------:R-:W-:Y:S02]  /*02a0*/  MOV R12, 0x2c0 ;  /* 0x000002c0000c7802 */ /* 0x000fe40000000f00 */
[----:B------:R-:W-:Y:S05]  /*02b0*/  CALL.REL.NOINC `($__internal_7_$__cuda_sm20_div_s64) ;  /* 0x0000004000ac7944 */ /* 0x000fea0003c00000 */
[----:B------:R-:W-:Y:S02]  /*02c0*/  MOV R16, R0 ;  /* 0x0000000000107202 */ /* 0x000fe40000000f00 */
[----:B------:R-:W-:-:S07]  /*02d0*/  MOV R17, R15 ;  /* 0x0000000f00117202 */ /* 0x000fce0000000f00 */
.L_x_280:
        /* <DEDUP_REMOVED lines=30> */
.L_x_282:
[----:B------:R-:W-:Y:S02]  /*04c0*/  MOV R15, R17 ;  /* 0x00000011000f7202 */ /* 0x000fe40000000f00 */
[----:B------:R-:W-:Y:S02]  /*04d0*/  MOV R12, 0x4f0 ;  /* 0x000004f0000c7802 */ /* 0x000fe40000000f00 */
[----:B------:R-:W-:Y:S05]  /*04e0*/  CALL.REL.NOINC `($__internal_7_$__cuda_sm20_div_s64) ;  /* 0x0000004000207944 */ /* 0x000fea0003c00000 */
[----:B------:R-:W-:Y:S02]  /*04f0*/  MOV R6, R0 ;  /* 0x0000000000067202 */ /* 0x000fe40000000f00 */
[----:B------:R-:W-:Y:S02]  /*0500*/  MOV R7, R15 ;  /* 0x0000000f00077202 */ /* 0x000fe40000000f00 */
.L_x_283:
[----:B------:R-:W-:Y:S05]  /*0510*/  BSYNC.RECONVERGENT B0 ;  /* 0x0000000000007941 */ /* 0x000fea0003800200 */
.L_x_281:
        /* <DEDUP_REMOVED lines=59> */
.L_x_285:
[----:B------:R-:W-:Y:S01]  /*08d0*/  IMAD.MOV.U32 R16, RZ, RZ, R14 ;  /* 0x000000ffff107224 */ /* 0x000fe200078e000e */
[----:B------:R-:W-:Y:S01]  /*08e0*/  MOV R14, R10 ;  /* 0x0000000a000e7202 */ /* 0x000fe20000000f00 */
[----:B------:R-:W-:Y:S01]  /*08f0*/  IMAD.MOV.U32 R15, RZ, RZ, R13 ;  /* 0x000000ffff0f7224 */ /* 0x000fe200078e000d */
[----:B------:R-:W-:Y:S02]  /*0900*/  MOV R13, R4 ;  /* 0x00000004000d7202 */ /* 0x000fe40000000f00 */
[----:B------:R-:W-:Y:S02]  /*0910*/  MOV R12, 0x930 ;  /* 0x00000930000c7802 */ /* 0x000fe40000000f00 */
[----:B------:R-:W-:Y:S05]  /*0920*/  CALL.REL.NOINC `($__internal_7_$__cuda_sm20_div_s64) ;  /* 0x0000003c00107944 */ /* 0x000fea0003c00000 */
[----:B------:R-:W-:Y:S02]  /*0930*/  MOV R14, R0 ;  /* 0x00000000000e7202 */ /* 0x000fe40000000f00 */
.L_x_286:
[----:B------:R-:W-:Y:S05]  /*0940*/  BSYNC.RECONVERGENT B0 ;  /* 0x0000000000007941 */ /* 0x000fea0003800200 */
.L_x_284:
        /* <DEDUP_REMOVED lines=125> */
.L_x_288:
[----:B------:R-:W-:Y:S01]  /*1120*/  IMAD.MOV.U32 R16, RZ, RZ, R14 ;  /* 0x000000ffff107224 */ /* 0x000fe200078e000e */
[----:B------:R-:W-:Y:S01]  /*1130*/  MOV R14, R9 ;  /* 0x00000009000e7202 */ /* 0x000fe20000000f00 */
[----:B------:R-:W-:Y:S01]  /*1140*/  IMAD.MOV.U32 R13, RZ, RZ, R3 ;  /* 0x000000ffff0d7224 */ /* 0x000fe200078e0003 */
[----:B------:R-:W-:Y:S02]  /*1150*/  MOV R12, 0x1170 ;  /* 0x00001170000c7802 */ /* 0x000fe40000000f00 */
[----:B------:R-:W-:Y:S05]  /*1160*/  CALL.REL.NOINC `($__internal_7_$__cuda_sm20_div_s64) ;  /* 0x0000003400007944 */ /* 0x000fea0003c00000 */
[----:B------:R-:W-:Y:S02]  /*1170*/  MOV R34, R0 ;  /* 0x0000000000227202 */ /* 0x000fe40000000f00 */
[----:B------:R-:W-:Y:S02]  /*1180*/  MOV R35, R15 ;  /* 0x0000000f00237202 */ /* 0x000fe40000000f00 */
.L_x_289:
[----:B------:R-:W-:Y:S05]  /*1190*/  BSYNC.RECONVERGENT B0 ;  /* 0x0000000000007941 */ /* 0x000fea0003800200 */
.L_x_287:
        /* <DEDUP_REMOVED lines=57> */
.L_x_291:
[----:B------:R-:W-:Y:S01]  /*1530*/  IMAD.MOV.U32 R16, RZ, RZ, R6 ;  /* 0x000000ffff107224 */ /* 0x000fe200078e0006 */
[----:B------:R-:W-:Y:S01]  /*1540*/  MOV R15, R7 ;  /* 0x00000007000f7202 */ /* 0x000fe20000000f00 */
[----:B------:R-:W-:Y:S01]  /*1550*/  IMAD.MOV.U32 R14, RZ, RZ, R8 ;  /* 0x000000ffff0e7224 */ /* 0x000fe200078e0008 */
[----:B------:R-:W-:Y:S02]  /*1560*/  MOV R12, 0x1580 ;  /* 0x00001580000c7802 */ /* 0x000fe40000000f00 */
[----:B------:R-:W-:Y:S05]  /*1570*/  CALL.REL.NOINC `($__internal_7_$__cuda_sm20_div_s64) ;  /* 0x0000002c00fc7944 */ /* 0x000fea0003c00000 */
[----:B------:R-:W-:Y:S02]  /*1580*/  MOV R28, R0 ;  /* 0x00000000001c7202 */ /* 0x000fe40000000f00 */
[----:B------:R-:W-:Y:S02]  /*1590*/  MOV R29, R15 ;  /* 0x0000000f001d7202 */ /* 0x000fe40000000f00 */
.L_x_292:
[----:B------:R-:W-:Y:S05]  /*15a0*/  BSYNC.RECONVERGENT B0 ;  /* 0x0000000000007941 */ /* 0x000fea0003800200 */
.L_x_290:
        /* <DEDUP_REMOVED lines=34> */
[----:B------:R-:W-:Y:S01]  /*17d0*/  IMAD.MOV.U32 R16, RZ, RZ, -0x800000 ;  /* 0xff800000ff107424 */ /* 0x000fe200078e00ff */
[----:B------:R-:W-:Y:S01]  /*17e0*/  @!P3 IADD3.X R25, PT, PT, RZ, RZ, RZ, P0, !PT ;  /* 0x000000ffff19b210 */ /* 0x000fe200007fe4ff */
[----:B------:R-:W-:Y:S01]  /*17f0*/  @!P4 IMAD R2, R2, UR14, R27 ;  /* 0x0000000e0202cc24 */ /* 0x000fe2000f8e021b */
[----:B-1----:R-:W-:Y:S01]  /*1800*/  @!P4 LEA R12, P1, R26, R12, 0x2 ;  /* 0x0000000c1a0cc211 */ /* 0x002fe200078210ff */
[----:B------:R-:W-:Y:S01]  /*1810*/  @!P3 IMAD.WIDE.U32 R24, R0, UR20, R24 ;  /* 0x000000140018bc25 */ /* 0x000fe2000f8e0018 */
[----:B---3--:R-:W-:Y:S01]  /*1820*/  @!P5 LEA R14, P2, R30, R14, 0x2 ;  /* 0x0000000e1e0ed211 */ /* 0x008fe200078410ff */
[----:B--2---:R-:W2:Y:S01]  /*1830*/  @!P6 LDG.E R16, desc[UR10][R32.64] ;  /* 0x0000000a2010e981 */ /* 0x004ea2000c1e1900 */
[----:B------:R-:W-:Y:S01]  /*1840*/  @!P4 LEA.HI.X R13, R26, R13, R2, 0x2, P1 ;  /* 0x0000000d1a0dc211 */ /* 0x000fe200008f1402 */
[----:B------:R-:W-:Y:S02]  /*1850*/  @!P5 IMAD R22, R11, UR14, R31 ;  /* 0x0000000e0b16dc24 */ /* 0x000fe4000f8e021f */
[----:B------:R-:W-:Y:S01]  /*1860*/  @!P3 IMAD R0, R0, UR14, R25 ;  /* 0x0000000e0000bc24 */ /* 0x000fe2000f8e0219 */
[----:B----4-:R-:W-:Y:S01]  /*1870*/  @!P3 LEA R6, P0, R24, R6, 0x2 ;  /* 0x000000061806b211 */ /* 0x010fe200078010ff */
[----:B------:R-:W-:Y:S01]  /*1880*/  IMAD.MOV.U32 R2, RZ, RZ, -0x800000 ;  /* 0xff800000ff027424 */ /* 0x000fe200078e00ff */
[----:B------:R-:W-:Y:S01]  /*1890*/  @!P5 LEA.HI.X R15, R30, R15, R22, 0x2, P2 ;  /* 0x0000000f1e0fd211 */ /* 0x000fe200010f1416 */
[----:B------:R-:W-:Y:S01]  /*18a0*/  IMAD.MOV.U32 R11, RZ, RZ, -0x800000 ;  /* 0xff800000ff0b7424 */ /* 0x000fe200078e00ff */
[----:B------:R-:W-:Y:S01]  /*18b0*/  @!P3 LEA.HI.X R7, R24, R7, R0, 0x2, P0 ;  /* 0x000000071807b211 */ /* 0x000fe200000f1400 */
[----:B------:R-:W-:-:S02]  /*18c0*/  IMAD.MOV.U32 R0, RZ, RZ, -0x800000 ;  /* 0xff800000ff007424 */ /* 0x000fc400078e00ff */
        /* <DEDUP_REMOVED lines=15> */
[----:B------:R-:W-:Y:S02]  /*19c0*/  MOV R24, 0xff800000 ;  /* 0xff80000000187802 */ /* 0x000fe40000000f00 */
[C---:B------:R-:W-:Y:S01]  /*19d0*/  @!P2 SHF.L.U32 R21, R18.reuse, 0x2, RZ ;  /* 0x000000021215a819 */ /* 0x040fe200000006ff */
[C---:B------:R-:W-:Y:S02]  /*19e0*/  @!P1 IMAD.SHL.U32 R17, R18.reuse, 0x4, RZ ;  /* 0x0000000412119824 */ /* 0x040fe400078e00ff */
[----:B0-----:R-:W-:-:S03]  /*19f0*/  @!P0 IMAD.SHL.U32 R14, R18, 0x4, RZ ;  /* 0x00000004120e8824 */ /* 0x001fc600078e00ff */
[----:B------:R-:W-:Y:S02]  /*1a00*/  @!P1 LOP3.LUT R17, R17, 0xc, RZ, 0xc0, !PT ;  /* 0x0000000c11119812 */ /* 0x000fe400078ec0ff */
[----:B-1----:R-:W-:Y:S01]  /*1a10*/  @!P0 LOP3.LUT R13, R14, 0xc, RZ, 0xc0, !PT ;  /* 0x0000000c0e0d8812 */ /* 0x002fe200078ec0ff */
[----:B-----5:R-:W-:Y:S01]  /*1a20*/  ULEA UR4, UR4, UR5, 0x18 ;  /* 0x0000000504047291 */ /* 0x020fe2000f8ec0ff */
[----:B------:R-:W-:Y:S01]  /*1a30*/  @!P2 LOP3.LUT R7, R21, 0xc, RZ, 0xc0, !PT ;  /* 0x0000000c1507a812 */ /* 0x000fe200078ec0ff */
[----:B------:R-:W-:-:S04]  /*1a40*/  HFMA2 R14, -RZ, RZ, 0, 0 ;  /* 0x00000000ff0e7431 */ /* 0x000fc800000001ff */
[----:B------:R-:W-:Y:S01]  /*1a50*/  LEA R15, R19, UR4, 0x2 ;  /* 0x00000004130f7c11 */ /* 0x000fe2000f8e10ff */
[----:B------:R-:W-:Y:S01]  /*1a60*/  @!P2 VIADD R7, R7, UR4 ;  /* 0x000000040707ac36 */ /* 0x000fe20008000000 */
[----:B------:R-:W-:Y:S01]  /*1a70*/  @!P1 IADD3 R17, PT, PT, R17, UR4, RZ ;  /* 0x0000000411119c10 */ /* 0x000fe2000fffe0ff */
[----:B------:R-:W-:Y:S02]  /*1a80*/  @!P0 VIADD R13, R13, UR4 ;  /* 0x000000040d0d8c36 */ /* 0x000fe40008000000 */
[C---:B------:R-:W-:Y:S02]  /*1a90*/  IMAD R15, R20.reuse, 0x14, R15 ;  /* 0x00000014140f7824 */ /* 0x040fe400078e020f */
[C---:B------:R-:W-:Y:S02]  /*1aa0*/  @!P2 IMAD R7, R20.reuse, 0x14, R7 ;  /* 0x000000141407a824 */ /* 0x040fe400078e0207 */
[C---:B------:R-:W-:Y:S02]  /*1ab0*/  @!P1 IMAD R6, R20.reuse, 0x14, R17 ;  /* 0x0000001414069824 */ /* 0x040fe400078e0211 */
[----:B------:R-:W-:Y:S01]  /*1ac0*/  @!P0 IMAD R13, R20, 0x14, R13 ;  /* 0x00000014140d8824 */ /* 0x000fe200078e020d */
[----:B------:R-:W-:-:S04]  /*1ad0*/  SHF.R.U32.HI R20, RZ, 0x5, R18 ;  /* 0x00000005ff147819 */ /* 0x000fc80000011612 */
[----:B------:R-:W-:Y:S01]  /*1ae0*/  LEA R12, R20, UR4, 0x2 ;  /* 0x00000004140c7c11 */ /* 0x000fe2000f8e10ff */
[----:B------:R-:W-:-:S04]  /*1af0*/  USHF.R.S32.HI UR4, URZ, 0x1f, UR21 ;  /* 0x0000001fff047899 */ /* 0x000fc80008011415 */
[----:B------:R-:W-:Y:S01]  /*1b00*/  IMAD R25, R27, 0x14, R12 ;  /* 0x000000141b197824 */ /* 0x000fe200078e020c */
[----:B------:R-:W-:Y:S01]  /*1b10*/  ULOP3.LUT UR4, UR4, 0x1, URZ, 0xfc, !UPT ;  /* 0x0000000104047892 */ /* 0x000fe2000f8efcff */
[----:B--2---:R-:W-:Y:S04]  /*1b20*/  @!P3 STS [R15], R16 ;  /* 0x000000100f00b388 */ /* 0x004fe80000000800 */
[----:B---3--:R-:W-:Y:S04]  /*1b30*/  @!P2 STS [R7+0x280], R2 ;  /* 0x000280020700a388 */ /* 0x008fe80000000800 */
[----:B----4-:R-:W-:Y:S04]  /*1b40*/  @!P1 STS [R6+0x500], R11 ;  /* 0x0005000b06009388 */ /* 0x010fe80000000800 */
[----:B------:R0:W-:Y:S01]  /*1b50*/  @!P0 STS [R13+0x780], R0 ;  /* 0x000780000d008388 */ /* 0x0001e20000000800 */
[----:B------:R-:W-:Y:S08]  /*1b60*/  BAR.SYNC.DEFER_BLOCKING 0x0 ;  /* 0x0000000000007b1d */ /* 0x000ff00000010000 */
[----:B0-----:R-:W0:Y:S01]  /*1b70*/  LDC R0, c[0x0][0x434] ;  /* 0x00010d00ff007b82 */ /* 0x001e220000000800 */
[----:B------:R-:W-:Y:S04]  /*1b80*/  @!P4 LDS R26, [R25] ;  /* 0x00000000191ac984 */ /* 0x000fe80000000800 */
[----:B------:R-:W-:Y:S04]  /*1b90*/  @!P4 LDS R23, [R25+0x280] ;  /* 0x000280001917c984 */ /* 0x000fe80000000800 */
[----:B------:R-:W1:Y:S04]  /*1ba0*/  @!P4 LDS R24, [R25+0x500] ;  /* 0x000500001918c984 */ /* 0x000e680000000800 */
[----:B------:R-:W2:Y:S01]  /*1bb0*/  @!P4 LDS R22, [R25+0x780] ;  /* 0x000780001916c984 */ /* 0x000ea20000000800 */
[----:B0-----:R-:W-:-:S04]  /*1bc0*/  IABS R6, R0 ;  /* 0x0000000000067213 */ /* 0x001fc80000000000 */
[----:B------:R-:W0:Y:S08]  /*1bd0*/  I2F.RP R17, R6 ;  /* 0x0000000600117306 */ /* 0x000e300000209400 */
[----:B0-----:R-:W0:Y:S01]  /*1be0*/  MUFU.RCP R15, R17 ;  /* 0x00000011000f7308 */ /* 0x001e220000001000 */
[----:B-1----:R-:W-:-:S04]  /*1bf0*/  FMNMX3.FTZ R7, R26, R23, R24, !PT ;  /* 0x000000171a077276 */ /* 0x002fc80007810018 */
[----:B--2---:R-:W-:-:S05]  /*1c00*/  FMNMX.FTZ R2, R7, R22, !PT ;  /* 0x0000001607027209 */ /* 0x004fca0007810000 */
[----:B------:R-:W1:Y:S01]  /*1c10*/  SHFL.BFLY PT, R7, R2, 0x10, 0x1f ;  /* 0x0e001f0002077f89 */ /* 0x000e6200000e0000 */
[----:B0-----:R-:W-:-:S06]  /*1c20*/  VIADD R15, R15, 0xffffffe ;  /* 0x0ffffffe0f0f7836 */ /* 0x001fcc0000000000 */
[----:B------:R-:W0:Y:S01]  /*1c30*/  F2I.FTZ.U32.TRUNC.NTZ R15, R15 ;  /* 0x0000000f000f7305 */ /* 0x000e22000021f000 */
[----:B-1----:R-:W-:Y:S01]  /*1c40*/  FMNMX.FTZ R7, R2, R7, !PT ;  /* 0x0000000702077209 */ /* 0x002fe20007810000 */
[----:B0-----:R-:W-:-:S04]  /*1c50*/  IMAD.MOV R2, RZ, RZ, -R15 ;  /* 0x000000ffff027224 */ /* 0x001fc800078e0a0f */
[----:B------:R-:W0:Y:S01]  /*1c60*/  SHFL.BFLY PT, R16, R7, 0x8, 0x1f ;  /* 0x0d001f0007107f89 */ /* 0x000e2200000e0000 */
[----:B------:R-:W-:Y:S01]  /*1c70*/  IMAD R11, R2, R6, RZ ;  /* 0x00000006020b7224 */ /* 0x000fe200078e02ff */
[----:B------:R-:W-:Y:S02]  /*1c80*/  IABS R2, R5 ;  /* 0x0000000500027213 */ /* 0x000fe40000000000 */
[----:B------:R-:W-:Y:S01]  /*1c90*/  LOP3.LUT R5, R5, R0, RZ, 0x3c, !PT ;  /* 0x0000000005057212 */ /* 0x000fe200078e3cff */
[----:B------:R-:W-:-:S03]  /*1ca0*/  IMAD.HI.U32 R14, R15, R11, R14 ;  /* 0x0000000b0f0e7227 */ /* 0x000fc600078e000e */
[----:B------:R-:W-:Y:S01]  /*1cb0*/  ISETP.GE.AND P1, PT, R5, RZ, PT ;  /* 0x000000ff0500720c */ /* 0x000fe20003f26270 */
[----:B------:R-:W-:-:S04]  /*1cc0*/  IMAD.MOV.U32 R17, RZ, RZ, R2 ;  /* 0x000000ffff117224 */ /* 0x000fc800078e0002 */
[----:B------:R-:W-:-:S04]  /*1cd0*/  IMAD.HI.U32 R2, R14, R17, RZ ;  /* 0x000000110e027227 */ /* 0x000fc800078e00ff */
[----:B------:R-:W-:-:S04]  /*1ce0*/  IMAD.MOV R11, RZ, RZ, -R2 ;  /* 0x000000ffff0b7224 */ /* 0x000fc800078e0a02 */
        /* <DEDUP_REMOVED lines=20> */
[----:B------:R-:W-:Y:S01]  /*1e30*/  @!P0 IMAD.IADD R17, R17, 0x1, -R6 ;  /* 0x0000000111118824 */ /* 0x000fe200078e0a06 */
[----:B------:R-:W-:Y:S02]  /*1e40*/  @!P0 IADD3 R2, PT, PT, R2, 0x1, RZ ;  /* 0x0000000102028810 */ /* 0x000fe40007ffe0ff */
        /* <DEDUP_REMOVED lines=9> */
[----:B------:R-:W-:Y:S02]  /*1ee0*/  IMAD.MOV.U32 R5, RZ, RZ, R2 ;  /* 0x000000ffff057224 */ /* 0x000fe400078e0002 */
[----:B--2---:R-:W-:Y:S02]  /*1ef0*/  FADD.FTZ R14, R6, R7 ;  /* 0x00000007060e7221 */ /* 0x004fe40000010000 */
[----:B------:R-:W-:Y:S01]  /*1f00*/  @!P1 IMAD.MOV R5, RZ, RZ, -R5 ;  /* 0x000000ffff059224 */ /* 0x000fe200078e0a05 */
[----:B------:R-:W-:-:S02]  /*1f10*/  @!P0 LOP3.LUT R5, RZ, R0, RZ, 0x33, !PT ;  /* 0x00000000ff058212 */ /* 0x000fc400078e33ff */
[----:B------:R-:W1:Y:S03]  /*1f20*/  SHFL.BFLY PT, R7, R14, 0x10, 0x1f ;  /* 0x0e001f000e077f89 */ /* 0x000e6600000e0000 */
[----:B------:R-:W-:Y:S01]  /*1f30*/  IMAD R6, R5, UR4, RZ ;  /* 0x0000000405067c24 */ /* 0x000fe2000f8e02ff */
[----:B------:R-:W2:Y:S04]  /*1f40*/  LDCU UR4, c[0x0][0x430] ;  /* 0x00008600ff0477ac */ /* 0x000ea80008000800 */
[----:B------:R-:W-:Y:S02]  /*1f50*/  IABS R15, R6 ;  /* 0x00000006000f7213 */ /* 0x000fe40000000000 */
[----:B------:R-:W-:-:S02]  /*1f60*/  ISETP.NE.AND P5, PT, R6, RZ, PT ;  /* 0x000000ff0600720c */ /* 0x000fc40003fa5270 */
[----:B------:R-:W3:Y:S01]  /*1f70*/  I2F.RP R19, R15 ;  /* 0x0000000f00137306 */ /* 0x000ee20000209400 */
[----:B0-----:R-:W-:-:S07]  /*1f80*/  IABS R2, R11 ;  /* 0x0000000b00027213 */ /* 0x001fce0000000000 */
[----:B------:R-:W0:Y:S01]  /*1f90*/  I2F.RP R16, R2 ;  /* 0x0000000200107306 */ /* 0x000e220000209400 */
[----:B-1----:R-:W-:-:S05]  /*1fa0*/  FADD.FTZ R7, R14, R7 ;  /* 0x000000070e077221 */ /* 0x002fca0000010000 */
[----:B------:R-:W1:Y:S02]  /*1fb0*/  SHFL.BFLY PT, R12, R7, 0x8, 0x1f ;  /* 0x0d001f00070c7f89 */ /* 0x000e6400000e0000 */
[----:B---3--:R-:W3:Y:S08]  /*1fc0*/  MUFU.RCP R32, R19 ;  /* 0x0000001300207308 */ /* 0x008ef00000001000 */
[----:B0-----:R-:W0:Y:S01]  /*1fd0*/  MUFU.RCP R30, R16 ;  /* 0x00000010001e7308 */ /* 0x001e220000001000 */
[----:B---3--:R-:W-:-:S07]  /*1fe0*/  IADD3 R32, PT, PT, R32, 0xffffffe, RZ ;  /* 0x0ffffffe20207810 */ /* 0x008fce0007ffe0ff */
[----:B------:R-:W3:Y:S01]  /*1ff0*/  F2I.FTZ.U32.TRUNC.NTZ R33, R32 ;  /* 0x0000002000217305 */ /* 0x000ee2000021f000 */
[----:B-1----:R-:W-:Y:S01]  /*2000*/  FADD.FTZ R12, R7, R12 ;  /* 0x0000000c070c7221 */ /* 0x002fe20000010000 */
[----:B0-----:R-:W-:-:S04]  /*2010*/  VIADD R30, R30, 0xffffffe ;  /* 0x0ffffffe1e1e7836 */ /* 0x001fc80000000000 */
[----:B------:R-:W0:Y:S02]  /*2020*/  SHFL.BFLY PT, R17, R12, 0x4, 0x1f ;  /* 0x0c801f000c117f89 */ /* 0x000e2400000e0000 */
[----:B------:R-:W1:Y:S01]  /*2030*/  F2I.FTZ.U32.TRUNC.NTZ R31, R30 ;  /* 0x0000001e001f7305 */ /* 0x000e62000021f000 */
[----:B---3--:R-:W-:Y:S01]  /*2040*/  IMAD.MOV R14, RZ, RZ, -R33 ;  /* 0x000000ffff0e7224 */ /* 0x008fe200078e0a21 */
[----:B------:R-:W-:-:S03]  /*2050*/  MOV R32, RZ ;  /* 0x000000ff00207202 */ /* 0x000fc60000000f00 */
[----:B------:R-:W-:Y:S02]  /*2060*/  IMAD R21, R14, R15, RZ ;  /* 0x0000000f0e157224 */ /* 0x000fe400078e02ff */
[----:B-1----:R-:W-:Y:S02]  /*2070*/  IMAD.MOV R7, RZ, RZ, -R31 ;  /* 0x000000ffff077224 */ /* 0x002fe400078e0a1f */
[----:B------:R-:W-:Y:S02]  /*2080*/  IMAD.MOV.U32 R30, RZ, RZ, RZ ;  /* 0x000000ffff1e7224 */ /* 0x000fe400078e00ff */
[----:B------:R-:W-:Y:S02]  /*2090*/  IMAD R7, R7, R2, RZ ;  /* 0x0000000207077224 */ /* 0x000fe400078e02ff */
[----:B------:R-:W-:-:S04]  /*20a0*/  IMAD.HI.U32 R21, R33, R21, R32 ;  /* 0x0000001521157227 */ /* 0x000fc800078e0020 */
[----:B0-----:R-:W-:Y:S01]  /*20b0*/  FADD.FTZ R17, R12, R17 ;  /* 0x000000110c117221 */ /* 0x001fe20000010000 */
[----:B------:R-:W-:-:S04]  /*20c0*/  VIADD R12, R15, UR17 ;  /* 0x000000110f0c7c36 */ /* 0x000fc80008000000 */
[----:B------:R-:W0:Y:S01]  /*20d0*/  SHFL.BFLY PT, R16, R17, 0x2, 0x1f ;  /* 0x0c401f0011107f89 */ /* 0x000e2200000e0000 */
[----:B------:R-:W-:Y:S01]  /*20e0*/  IMAD.HI.U32 R19, R31, R7, R30 ;  /* 0x000000071f137227 */ /* 0x000fe200078e001e */
[----:B------:R-:W-:Y:S02]  /*20f0*/  IABS R30, R6 ;  /* 0x00000006001e7213 */ /* 0x000fe40000000000 */
[----:B------:R-:W-:-:S03]  /*2100*/  IABS R14, R12 ;  /* 0x0000000c000e7213 */ /* 0x000fc60000000000 */
[----:B------:R-:W-:Y:S02]  /*2110*/  IMAD.MOV R30, RZ, RZ, -R30 ;  /* 0x000000ffff1e7224 */ /* 0x000fe400078e0a1e */
[----:B------:R-:W-:-:S04]  /*2120*/  IMAD.HI.U32 R21, R21, R14, RZ ;  /* 0x0000000e15157227 */ /* 0x000fc800078e00ff */
[----:B------:R-:W-:Y:S02]  /*2130*/  IMAD R30, R21, R30, R14 ;  /* 0x0000001e151e7224 */ /* 0x000fe400078e020e */
[----:B------:R-:W-:-:S03]  /*2140*/  IMAD.HI.U32 R19, R19, R14, RZ ;  /* 0x0000000e13137227 */ /* 0x000fc600078e00ff */
[----:B------:R-:W-:Y:S02]  /*2150*/  ISETP.GT.U32.AND P3, PT, R15, R30, PT ;  /* 0x0000001e0f00720c */ /* 0x000fe40003f64070 */
[----:B------:R-:W-:Y:S01]  /*2160*/  IADD3 R7, PT, PT, -R19, RZ, RZ ;  /* 0x000000ff13077210 */ /* 0x000fe20007ffe1ff */
[----:B0-----:R-:W-:-:S04]  /*2170*/  FADD.FTZ R16, R17, R16 ;  /* 0x0000001011107221 */ /* 0x001fc80000010000 */
[----:B------:R-:W-:Y:S01]  /*2180*/  IMAD R31, R2, R7, R14 ;  /* 0x00000007021f7224 */ /* 0x000fe200078e020e */
[C---:B------:R-:W-:Y:S01]  /*2190*/  LOP3.LUT R14, R12.reuse, R15, RZ, 0x3c, !PT ;  /* 0x0000000f0c0e7212 */ /* 0x040fe200078e3cff */
[----:B------:R-:W0:Y:S01]  /*21a0*/  LDC.U8 R7, c[0x0][0x549] ;  /* 0x00015240ff077b82 */ /* 0x000e220000000000 */
[----:B------:R-:W-:Y:S01]  /*21b0*/  LOP3.LUT R12, R12, R11, RZ, 0x3c, !PT ;  /* 0x0000000b0c0c7212 */ /* 0x000fe200078e3cff */
[----:B------:R-:W1:Y:S01]  /*21c0*/  SHFL.BFLY PT, R17, R16, 0x1, 0x1f ;  /* 0x0c201f0010117f89 */ /* 0x000e6200000e0000 */
[----:B------:R-:W-:Y:S01]  /*21d0*/  ISETP.GT.U32.AND P1, PT, R2, R31, PT ;  /* 0x0000001f0200720c */ /* 0x000fe20003f24070 */
[----:B------:R-:W-:Y:S01]  /*21e0*/  @!P3 IMAD.IADD R30, R30, 0x1, -R15 ;  /* 0x000000011e1eb824 */ /* 0x000fe200078e0a0f */
[----:B------:R-:W-:Y:S01]  /*21f0*/  ISETP.GE.AND P0, PT, R14, RZ, PT ;  /* 0x000000ff0e00720c */ /* 0x000fe20003f06270 */
[----:B------:R-:W-:Y:S01]  /*2200*/  @!P3 VIADD R21, R21, 0x1 ;  /* 0x000000011515b836 */ /* 0x000fe20000000000 */
[----:B------:R-:W-:Y:S02]  /*2210*/  ISETP.GE.AND P3, PT, R12, RZ, PT ;  /* 0x000000ff0c00720c */ /* 0x000fe40003f66270 */
[----:B------:R-:W-:-:S07]  /*2220*/  ISETP.GE.U32.AND P2, PT, R30, R15, PT ;  /* 0x0000000f1e00720c */ /* 0x000fce0003f46070 */
[----:B------:R-:W-:Y:S02]  /*2230*/  @!P1 IMAD.IADD R31, R31, 0x1, -R2 ;  /* 0x000000011f1f9824 */ /* 0x000fe400078e0a02 */
[----:B------:R-:W-:Y:S01]  /*2240*/  @!P1 VIADD R19, R19, 0x1 ;  /* 0x0000000113139836 */ /* 0x000fe20000000000 */
[----:B------:R-:W-:Y:S02]  /*2250*/  ISETP.NE.AND P1, PT, R11, RZ, PT ;  /* 0x000000ff0b00720c */ /* 0x000fe40003f25270 */
[----:B------:R-:W-:Y:S02]  /*2260*/  ISETP.GE.U32.AND P4, PT, R31, R2, PT ;  /* 0x000000021f00720c */ /* 0x000fe40003f86070 */
[----:B------:R-:W-:Y:S01]  /*2270*/  @P2 IADD3 R21, PT, PT, R21, 0x1, RZ ;  /* 0x0000000115152810 */ /* 0x000fe20007ffe0ff */
[----:B-1----:R-:W-:-:S04]  /*2280*/  FADD.FTZ R17, R16, R17 ;  /* 0x0000001110117221 */ /* 0x002fc80000010000 */
[----:B------:R-:W-:Y:S02]  /*2290*/  IMAD.MOV.U32 R31, RZ, RZ, R21 ;  /* 0x000000ffff1f7224 */ /* 0x000fe400078e0015 */
[----:B------:R-:W-:Y:S01]  /*22a0*/  IMAD.MOV.U32 R21, RZ, RZ, 0x7f800000 ;  /* 0x7f800000ff157424 */ /* 0x000fe200078e00ff */
[----:B------:R-:W-:Y:S02]  /*22b0*/  FSETP.NE.FTZ.AND P2, PT, R17, RZ, PT ;  /* 0x000000ff1100720b */ /* 0x000fe40003f55000 */
[----:B------:R-:W-:Y:S01]  /*22c0*/  @!P0 IADD3 R31, PT, PT, -R31, RZ, RZ ;  /* 0x000000ff1f1f8210 */ /* 0x000fe20007ffe1ff */
[----:B------:R-:W-:Y:S01]  /*22d0*/  @P4 VIADD R19, R19, 0x1 ;  /* 0x0000000113134836 */ /* 0x000fe20000000000 */
[----:B0-----:R-:W-:Y:S02]  /*22e0*/  ISETP.NE.AND P0, PT, R7, RZ, PT ;  /* 0x000000ff0700720c */ /* 0x001fe40003f05270 */
[----:B------:R-:W-:Y:S01]  /*22f0*/  ISETP.NE.AND P4, PT, R5, RZ, PT ;  /* 0x000000ff0500720c */ /* 0x000fe20003f85270 */
[----:B------:R-:W-:Y:S01]  /*2300*/  @!P3 IMAD.MOV R19, RZ, RZ, -R19 ;  /* 0x000000ffff13b224 */ /* 0x000fe200078e0a13 */
[----:B------:R-:W-:-:S02]  /*2310*/  @!P1 LOP3.LUT R19, RZ, R11, RZ, 0x33, !PT ;  /* 0x0000000bff139212 */ /* 0x000fc400078e33ff */
[----:B------:R-:W-:Y:S02]  /*2320*/  LOP3.LUT P1, RZ, R18, 0x39f, RZ, 0xc0, !PT ;  /* 0x0000039f12ff7812 */ /* 0x000fe4000782c0ff */
[----:B------:R-:W-:Y:S01]  /*2330*/  @!P5 LOP3.LUT R31, RZ, R15, RZ, 0x33, !PT ;  /* 0x0000000fff1fd212 */ /* 0x000fe200078e33ff */
[----:B------:R-:W0:Y:S01]  /*2340*/  @P2 MUFU.LG2 R2, R17 ;  /* 0x0000001100022308 */ /* 0x000e220000000c00 */
[----:B------:R-:W-:Y:S02]  /*2350*/  SEL R14, R0, 0x1, !P0 ;  /* 0x00000001000e7807 */ /* 0x000fe40004000000 */
[----:B------:R-:W-:Y:S02]  /*2360*/  SEL R12, RZ, 0x1, !P4 ;  /* 0x00000001ff0c7807 */ /* 0x000fe40006000000 */
[----:B------:R-:W-:Y:S02]  /*2370*/  SHF.R.S32.HI R7, RZ, 0x1f, R6 ;  /* 0x0000001fff077819 */ /* 0x000fe40000011406 */
[----:B------:R-:W-:-:S02]  /*2380*/  ISETP.LT.U32.AND P0, PT, R28, R31, PT ;  /* 0x0000001f1c00720c */ /* 0x000fc40003f01070 */
[----:B------:R-:W-:Y:S02]  /*2390*/  SHF.R.S32.HI R5, RZ, 0x1f, R31 ;  /* 0x0000001fff057819 */ /* 0x000fe4000001141f */
        /* <DEDUP_REMOVED lines=60> */
.L_x_296:
[----:B------:R-:W-:Y:S01]  /*2760*/  IMAD.MOV.U32 R16, RZ, RZ, R30 ;  /* 0x000000ffff107224 */ /* 0x000fe200078e001e */
[----:B------:R-:W-:Y:S01]  /*2770*/  MOV R15, RZ ;  /* 0x000000ff000f7202 */ /* 0x000fe20000000f00 */
[----:B------:R-:W-:Y:S01]  /*2780*/  IMAD.MOV.U32 R14, RZ, RZ, R32 ;  /* 0x000000ffff0e7224 */ /* 0x000fe200078e0020 */
[----:B------:R-:W-:Y:S02]  /*2790*/  MOV R12, 0x27b0 ;  /* 0x000027b0000c7802 */ /* 0x000fe40000000f00 */
[----:B------:R-:W-:Y:S05]  /*27a0*/  CALL.REL.NOINC `($__internal_7_$__cuda_sm20_div_s64) ;  /* 0x0000001c00707944 */ /* 0x000fea0003c00000 */
[----:B------:R-:W-:Y:S02]  /*27b0*/  IADD3 R13, PT, PT, -R0, RZ, RZ ;  /* 0x000000ff000d7210 */ /* 0x000fe40007ffe1ff */
[----:B------:R-:W-:-:S03]  /*27c0*/  MOV R31, R15 ;  /* 0x0000000f001f7202 */ /* 0x000fc60000000f00 */
[----:B------:R-:W-:Y:S01]  /*27d0*/  IMAD R2, R32, R13, R30 ;  /* 0x0000000d20027224 */ /* 0x000fe200078e021e */
[----:B------:R-:W-:-:S07]  /*27e0*/  MOV R30, R0 ;  /* 0x00000000001e7202 */ /* 0x000fce0000000f00 */
.L_x_297:
        /* <DEDUP_REMOVED lines=60> */
.L_x_299:
[----:B------:R-:W-:Y:S01]  /*2bb0*/  IMAD.MOV.U32 R16, RZ, RZ, R30 ;  /* 0x000000ffff107224 */ /* 0x000fe200078e001e */
[----:B------:R-:W-:Y:S01]  /*2bc0*/  MOV R15, R31 ;  /* 0x0000001f000f7202 */ /* 0x000fe20000000f00 */
[----:B------:R-:W-:Y:S01]  /*2bd0*/  IMAD.MOV.U32 R14, RZ, RZ, R32 ;  /* 0x000000ffff0e7224 */ /* 0x000fe200078e0020 */
[----:B------:R-:W-:Y:S02]  /*2be0*/  MOV R12, 0x2c00 ;  /* 0x00002c00000c7802 */ /* 0x000fe40000000f00 */
[----:B------:R-:W-:Y:S05]  /*2bf0*/  CALL.REL.NOINC `($__internal_7_$__cuda_sm20_div_s64) ;  /* 0x00000018005c7944 */ /* 0x000fea0003c00000 */
[----:B------:R-:W-:-:S05]  /*2c00*/  IADD3 R31, PT, PT, -R0, RZ, RZ ;  /* 0x000000ff001f7210 */ /* 0x000fca0007ffe1ff */
[----:B------:R-:W-:Y:S02]  /*2c10*/  IMAD R31, R31, R32, R30 ;  /* 0x000000201f1f7224 */ /* 0x000fe400078e021e */
.L_x_300:
[----:B------:R-:W-:Y:S05]  /*2c20*/  BSYNC.RECONVERGENT B0 ;  /* 0x0000000000007941 */ /* 0x000fea0003800200 */
.L_x_298:
        /* <DEDUP_REMOVED lines=161> */
.L_x_295:
[----:B------:R-:W0:Y:S01]  /*3640*/  LDC.64 R2, c[0x0][0x420] ;  /* 0x00010800ff027b82 */ /* 0x000e220000000a00 */
[----:B------:R-:W-:-:S05]  /*3650*/  IADD3 R0, PT, PT, R20, UR19, RZ ;  /* 0x0000001314007c10 */ /* 0x000fca000fffe0ff */
[----:B0-----:R-:W-:-:S05]  /*3660*/  IMAD.WIDE.U32 R2, R0, 0x4, R2 ;  /* 0x0000000400027825 */ /* 0x001fca00078e0002 */
[----:B------:R1:W-:Y:S02]  /*3670*/  STG.E desc[UR10][R2.64], R21 ;  /* 0x0000001502007986 */ /* 0x0003e4000c10190a */
.L_x_294:
[----:B------:R-:W-:Y:S05]  /*3680*/  BSYNC.RECONVERGENT B1 ;  /* 0x0000000000017941 */ /* 0x000fea0003800200 */
.L_x_293:
[----:B------:R-:W2:Y:S01]  /*3690*/  LDCU UR6, c[0x0][0x534] ;  /* 0x0000a680ff0677ac */ /* 0x000ea20008000800 */
[C---:B------:R-:W-:Y:S01]  /*36a0*/  LOP3.LUT R0, R27.reuse, 0x40, RZ, 0xfc, !PT ;  /* 0x000000401b007812 */ /* 0x040fe200078efcff */
[----:B------:R-:W-:Y:S01]  /*36b0*/  IMAD.SHL.U32 R11, R18, 0x4, RZ ;  /* 0x00000004120b7824 */ /* 0x000fe200078e00ff */
[----:B01----:R-:W-:Y:S01]  /*36c0*/  LOP3.LUT R2, R27, 0x20, RZ, 0xfc, !PT ;  /* 0x000000201b027812 */ /* 0x003fe200078efcff */
[----:B------:R-:W-:-:S03]  /*36d0*/  IMAD.MOV.U32 R9, RZ, RZ, RZ ;  /* 0x000000ffff097224 */ /* 0x000fc600078e00ff */
[----:B------:R-:W-:Y:S02]  /*36e0*/  LOP3.LUT R11, R11, 0x7c, RZ, 0xc0, !PT ;  /* 0x0000007c0b0b7812 */ /* 0x000fe400078ec0ff */
[C---:B--2---:R-:W-:Y:S01]  /*36f0*/  ISETP.GE.AND P3, PT, R27.reuse, UR6, PT ;  /* 0x000000061b007c0c */ /* 0x044fe2000bf66270 */
[----:B------:R-:W-:Y:S01]  /*3700*/  UISETP.GE.AND UP0, UPT, UR6, 0x1, UPT ;  /* 0x000000010600788c */ /* 0x000fe2000bf06270 */
[----:B------:R-:W-:Y:S02]  /*3710*/  LOP3.LUT R27, R27, 0x60, RZ, 0xfc, !PT ;  /* 0x000000601b1b7812 */ /* 0x000fe400078efcff */
[----:B------:R-:W-:Y:S02]  /*3720*/  ISETP.GE.AND P1, PT, R0, UR6, PT ;  /* 0x0000000600007c0c */ /* 0x000fe4000bf26270 */
[----:B------:R-:W-:Y:S02]  /*3730*/  ISETP.GE.AND P2, PT, R2, UR6, PT ;  /* 0x0000000602007c0c */ /* 0x000fe4000bf46270 */
[----:B------:R-:W-:-:S02]  /*3740*/  ISETP.GE.AND P0, PT, R27, UR6, PT ;  /* 0x000000061b007c0c */ /* 0x000fc4000bf06270 */
[C---:B------:R-:W-:Y:S02]  /*3750*/  ISETP.GT.U32.OR P1, PT, R18.reuse, 0x7f, P1 ;  /* 0x0000007f1200780c */ /* 0x040fe40000f24470 */
[C---:B------:R-:W-:Y:S02]  /*3760*/  ISETP.GT.U32.OR P3, PT, R18.reuse, 0x7f, P3 ;  /* 0x0000007f1200780c */ /* 0x040fe40001f64470 */
[C---:B------:R-:W-:Y:S02]  /*3770*/  ISETP.GT.U32.OR P2, PT, R18.reuse, 0x7f, P2 ;  /* 0x0000007f1200780c */ /* 0x040fe40001744470 */
[C---:B------:R-:W-:Y:S01]  /*3780*/  ISETP.GT.U32.OR P0, PT, R18.reuse, 0x7f, P0 ;  /* 0x0000007f1200780c */ /* 0x040fe20000704470 */
[----:B------:R-:W-:-:S05]  /*3790*/  IMAD.SHL.U32 R18, R18, 0x8, RZ ;  /* 0x0000000812127824 */ /* 0x000fca00078e00ff */
[----:B------:R-:W-:Y:S01]  /*37a0*/  LOP3.LUT R13, R11, 0x1f00, R18, 0xf8, !PT ;  /* 0x00001f000b0d7812 */ /* 0x000fe200078ef812 */
[C---:B------:R-:W-:Y:S02]  /*37b0*/  @!P1 FADD.FTZ R24, -R21.reuse, R24 ;  /* 0x0000001815189221 */ /* 0x040fe40000010100 */
[C---:B------:R-:W-:Y:S02]  /*37c0*/  @!P3 FADD.FTZ R0, -R21.reuse, R26 ;  /* 0x0000001a1500b221 */ /* 0x040fe40000010100 */
[C---:B------:R-:W-:Y:S01]  /*37d0*/  @!P2 FADD.FTZ R23, -R21.reuse, R23 ;  /* 0x000000171517a221 */ /* 0x040fe20000010100 */
[----:B------:R-:W-:Y:S01]  /*37e0*/  @!P1 FMUL.FTZ R24, R24, 1.4426950216293334961 ;  /* 0x3fb8aa3b18189820 */ /* 0x000fe20000410000 */
[----:B------:R-:W-:Y:S01]  /*37f0*/  @!P0 FADD.FTZ R21, -R21, R22 ;  /* 0x0000001615158221 */ /* 0x000fe20000010100 */
[----:B------:R-:W-:Y:S01]  /*3800*/  @!P3 FMUL.FTZ R0, R0, 1.4426950216293334961 ;  /* 0x3fb8aa3b0000b820 */ /* 0x000fe20000410000 */
[----:B------:R-:W-:Y:S01]  /*3810*/  @!P2 FMUL.FTZ R23, R23, 1.4426950216293334961 ;  /* 0x3fb8aa3b1717a820 */ /* 0x000fe20000410000 */
[----:B------:R-:W0:Y:S01]  /*3820*/  LDC R22, c[0x0][0x44c] ;  /* 0x00011300ff167b82 */ /* 0x000e220000000800 */
[----:B------:R-:W-:Y:S01]  /*3830*/  @!P0 FMUL.FTZ R21, R21, 1.4426950216293334961 ;  /* 0x3fb8aa3b15158820 */ /* 0x000fe20000410000 */
[----:B------:R-:W1:Y:S04]  /*3840*/  @!P3 MUFU.EX2 R2, R0 ;  /* 0x000000000002b308 */ /* 0x000e680000000800 */
[----:B------:R-:W2:Y:S04]  /*3850*/  @!P2 MUFU.EX2 R4, R23 ;  /* 0x000000170004a308 */ /* 0x000ea80000000800 */
[----:B------:R-:W3:Y:S04]  /*3860*/  @!P1 MUFU.EX2 R24, R24 ;  /* 0x0000001800189308 */ /* 0x000ee80000000800 */
[----:B------:R-:W4:Y:S01]  /*3870*/  @!P0 MUFU.EX2 R6, R21 ;  /* 0x0000001500068308 */ /* 0x000f220000000800 */
[----:B-1----:R1:W-:Y:S01]  /*3880*/  @!P3 STS [R25], R2 ;  /* 0x000000021900b388 */ /* 0x0023e20000000800 */
[----:B------:R-:W-:-:S03]  /*3890*/  IMAD.MOV.U32 R0, RZ, RZ, RZ ;  /* 0x000000ffff007224 */ /* 0x000fc600078e00ff */
[----:B--2---:R2:W-:Y:S04]  /*38a0*/  @!P2 STS [R25+0x280], R4 ;  /* 0x000280041900a388 */ /* 0x0045e80000000800 */
[----:B---3--:R-:W-:Y:S01]  /*38b0*/  @!P1 STS [R25+0x500], R24 ;  /* 0x0005001819009388 */ /* 0x008fe20000000800 */
[----:B0-----:R-:W-:-:S03]  /*38c0*/  IMAD R8, R22, UR19, RZ ;  /* 0x0000001316087c24 */ /* 0x001fc6000f8e02ff */
[----:B----4-:R0:W-:Y:S01]  /*38d0*/  @!P0 STS [R25+0x780], R6 ;  /* 0x0007800619008388 */ /* 0x0101e20000000800 */
[----:B------:R-:W-:Y:S01]  /*38e0*/  BAR.SYNC.DEFER_BLOCKING 0x0 ;  /* 0x0000000000007b1d */ /* 0x000fe20000010000 */
[----:B------:R-:W-:-:S04]  /*38f0*/  IADD3 R13, P0, PT, R8, R13, RZ ;  /* 0x0000000d080d7210 */ /* 0x000fc80007f1e0ff */
[----:B------:R-:W-:Y:S02]  /*3900*/  LEA.HI.X.SX32 R8, R8, RZ, 0x1, P0 ;  /* 0x000000ff08087211 */ /* 0x000fe400000f0eff */
[----:B-1----:R-:W-:Y:S02]  /*3910*/  CS2R R2, SRZ ;  /* 0x0000000000027805 */ /* 0x002fe4000001ff00 */
[----:B--2---:R-:W-:Y:S02]  /*3920*/  CS2R R4, SRZ ;  /* 0x0000000000047805 */ /* 0x004fe4000001ff00 */
[----:B0-----:R-:W-:Y:S01]  /*3930*/  CS2R R6, SRZ ;  /* 0x0000000000067805 */ /* 0x001fe2000001ff00 */
[----:B------:R-:W-:Y:S06]  /*3940*/  BRA.U !UP0, `(.L_x_301) ;  /* 0x0000000508bc7547 */ /* 0x000fec000b800000 */
        /* <DEDUP_REMOVED lines=10> */
[----:B0-----:R-:W-:Y:S01]  /*39f0*/  LEA R24, P0, R13, UR4, 0x2 ;  /* 0x000000040d187c11 */ /* 0x001fe2000f8010ff */
[----:B------:R-:W-:Y:S01]  /*3a00*/  ULOP3.LUT UR4, UR6, 0x3, URZ, 0xc0, !UPT ;  /* 0x0000000306047892 */ /* 0x000fe2000f8ec0ff */
[----:B------:R-:W-:-:S02]  /*3a10*/  CS2R R12, SRZ ;  /* 0x00000000000c7805 */ /* 0x000fc4000001ff00 */
[----:B------:R-:W-:Y:S01]  /*3a20*/  IADD3.X R25, PT, PT, R8, UR5, RZ, P0, !PT ;  /* 0x0000000508197c10 */ /* 0x000fe200087fe4ff */
[----:B------:R-:W-:Y:S01]  /*3a30*/  UISETP.NE.AND UP0, UPT, UR4, URZ, UPT ;  /* 0x000000ff0400728c */ /* 0x000fe2000bf05270 */
[----:B------:R-:W-:Y:S10]  /*3a40*/  BRA.U !UP1, `(.L_x_302) ;  /* 0x00000005090c7547 */ /* 0x000ff4000b800000 */
        /* <DEDUP_REMOVED lines=8> */
[----:B------:R-:W-:-:S02]  /*3ad0*/  IMAD.MOV.U32 R9, RZ, RZ, RZ ;  /* 0x000000ffff097224 */ /* 0x000fc400078e00ff */
[----:B------:R-:W-:Y:S01]  /*3ae0*/  IMAD.U32 R21, RZ, RZ, UR8 ;  /* 0x00000008ff157e24 */ /* 0x000fe2000f8e00ff */
[----:B0-----:R-:W-:Y:S02]  /*3af0*/  ULEA UR5, UR5, UR6, 0x18 ;  /* 0x0000000605057291 */ /* 0x001fe4000f8ec0ff */
[----:B------:R-:W-:-:S04]  /*3b00*/  UIADD3 UR6, UPT, UPT, -UR8, URZ, URZ ;  /* 0x000000ff08067290 */ /* 0x000fc8000fffe1ff */
[----:B------:R-:W-:-:S05]  /*3b10*/  LEA R10, R20, UR5, 0x2 ;  /* 0x00000005140a7c11 */ /* 0x000fca000f8e10ff */
[----:B------:R-:W-:-:S07]  /*3b20*/  VIADD R10, R10, 0x28 ;  /* 0x000000280a0a7836 */ /* 0x000fce0000000000 */
.L_x_303:
[----:B------:R-:W2:Y:S01]  /*3b30*/  @!P1 LDG.E.128 R12, desc[UR10][R24.64] ;  /* 0x0000000a180c9981 */ /* 0x000ea2000c1e1d00 */
[C-C-:B------:R-:W-:Y:S01]  /*3b40*/  @!P1 IMAD.WIDE R26, R22.reuse, 0x4, R24.reuse ;  /* 0x00000004161a9825 */ /* 0x140fe200078e0218 */
[----:B------:R-:W-:Y:S02]  /*3b50*/  UIADD3 UR6, UPT, UPT, UR6, 0x4, URZ ;  /* 0x0000000406067890 */ /* 0x000fe4000fffe0ff */
[----:B------:R-:W2:Y:S01]  /*3b60*/  LDS R8, [R10+-0x28] ;  /* 0xffffd8000a087984 */ /* 0x000ea20000000800 */
[----:B------:R-:W-:Y:S01]  /*3b70*/  @!P1 IMAD.WIDE R28, R22, 0x8, R24 ;  /* 0x00000008161c9825 */ /* 0x000fe200078e0218 */
[----:B------:R-:W-:Y:S02]  /*3b80*/  UISETP.NE.AND UP1, UPT, UR6, URZ, UPT ;  /* 0x000000ff0600728c */ /* 0x000fe4000bf25270 */
[----:B------:R-:W3:Y:S01]  /*3b90*/  @!P1 LDG.E.128 R16, desc[UR10][R24.64+0x200] ;  /* 0x0002000a18109981 */ /* 0x000ee2000c1e1d00 */
[C---:B--2---:R-:W-:Y:S01]  /*3ba0*/  FFMA.FTZ R9, R8.reuse, R12, R9 ;  /* 0x0000000c08097223 */ /* 0x044fe20000010009 */
[C---:B------:R-:W-:Y:S01]  /*3bb0*/  FFMA.FTZ R6, R8.reuse, R13, R6 ;  /* 0x0000000d08067223 */ /* 0x040fe20000010006 */
[C---:B------:R-:W-:Y:S01]  /*3bc0*/  FFMA.FTZ R7, R8.reuse, R14, R7 ;  /* 0x0000000e08077223 */ /* 0x040fe20000010007 */
[C---:B------:R-:W-:Y:S02]  /*3bd0*/  FFMA.FTZ R4, R8.reuse, R15, R4 ;  /* 0x0000000f08047223 */ /* 0x040fe40000010004 */
[----:B------:R-:W2:Y:S01]  /*3be0*/  @!P1 LDG.E.128 R12, desc[UR10][R26.64] ;  /* 0x0000000a1a0c9981 */ /* 0x000ea2000c1e1d00 */
[C---:B---3--:R-:W-:Y:S01]  /*3bf0*/  FFMA.FTZ R5, R8.reuse, R16, R5 ;  /* 0x0000001008057223 */ /* 0x048fe20000010005 */
[C---:B------:R-:W-:Y:S01]  /*3c00*/  FFMA.FTZ R2, R8.reuse, R17, R2 ;  /* 0x0000001108027223 */ /* 0x040fe20000010002 */
[C---:B------:R-:W-:Y:S01]  /*3c10*/  FFMA.FTZ R3, R8.reuse, R18, R3 ;  /* 0x0000001208037223 */ /* 0x040fe20000010003 */
[----:B------:R-:W-:Y:S02]  /*3c20*/  FFMA.FTZ R0, R8, R19, R0 ;  /* 0x0000001308007223 */ /* 0x000fe40000010000 */
[----:B------:R-:W2:Y:S04]  /*3c30*/  LDS R8, [R10+-0x14] ;  /* 0xffffec000a087984 */ /* 0x000ea80000000800 */
[----:B------:R0:W3:Y:S02]  /*3c40*/  @!P1 LDG.E.128 R16, desc[UR10][R26.64+0x200] ;  /* 0x0002000a1a109981 */ /* 0x0000e4000c1e1d00 */
[C---:B0-----:R-:W-:Y:S01]  /*3c50*/  @!P1 IMAD.WIDE R26, R22.reuse, 0xc, R24 ;  /* 0x0000000c161a9825 */ /* 0x041fe200078e0218 */
[C---:B------:R-:W-:Y:S04]  /*3c60*/  LEA R24, P0, R22.reuse, R24, 0x4 ;  /* 0x0000001816187211 */ /* 0x040fe800078020ff */
[----:B------:R-:W-:Y:S01]  /*3c70*/  LEA.HI.X.SX32 R25, R22, R25, 0x4, P0 ;  /* 0x0000001916197211 */ /* 0x000fe200000f26ff */
        /* <DEDUP_REMOVED lines=9> */
[----:B------:R-:W2:Y:S04]  /*3d10*/  LDS R8, [R10] ;  /* 0x000000000a087984 */ /* 0x000ea80000000800 */
        /* <DEDUP_REMOVED lines=10> */
[----:B------:R-:W3:Y:S04]  /*3dc0*/  @!P1 LDG.E.128 R16, desc[UR10][R26.64+0x200] ;  /* 0x0002000a1a109981 */ /* 0x000ee8000c1e1d00 */
[----:B------:R0:W2:Y:S02]  /*3dd0*/  LDS R8, [R10+0x14] ;  /* 0x000014000a087984 */ /* 0x0000a40000000800 */
[----:B0-----:R-:W-:Y:S01]  /*3de0*/  IADD3 R10, PT, PT, R10, 0x50, RZ ;  /* 0x000000500a0a7810 */ /* 0x001fe20007ffe0ff */
[C---:B--2---:R-:W-:Y:S01]  /*3df0*/  FFMA.FTZ R9, R8.reuse, R12, R9 ;  /* 0x0000000c08097223 */ /* 0x044fe20000010009 */
[C---:B------:R-:W-:Y:S01]  /*3e00*/  FFMA.FTZ R6, R8.reuse, R13, R6 ;  /* 0x0000000d08067223 */ /* 0x040fe20000010006 */
[C---:B------:R-:W-:Y:S01]  /*3e10*/  FFMA.FTZ R7, R8.reuse, R14, R7 ;  /* 0x0000000e08077223 */ /* 0x040fe20000010007 */
[C---:B------:R-:W-:Y:S01]  /*3e20*/  FFMA.FTZ R4, R8.reuse, R15, R4 ;  /* 0x0000000f08047223 */ /* 0x040fe20000010004 */
[C---:B---3--:R-:W-:Y:S01]  /*3e30*/  FFMA.FTZ R5, R8.reuse, R16, R5 ;  /* 0x0000001008057223 */ /* 0x048fe20000010005 */
[C---:B------:R-:W-:Y:S01]  /*3e40*/  FFMA.FTZ R2, R8.reuse, R17, R2 ;  /* 0x0000001108027223 */ /* 0x040fe20000010002 */
[C---:B------:R-:W-:Y:S01]  /*3e50*/  FFMA.FTZ R3, R8.reuse, R18, R3 ;  /* 0x0000001208037223 */ /* 0x040fe20000010003 */
[----:B------:R-:W-:Y:S01]  /*3e60*/  FFMA.FTZ R0, R8, R19, R0 ;  /* 0x0000001308007223 */ /* 0x000fe20000010000 */
[----:B------:R-:W-:Y:S09]  /*3e70*/  BRA.U UP1, `(.L_x_303) ;  /* 0xfffffffd012c7547 */ /* 0x000ff2000b83ffff */
.L_x_302:
[----:B------:R-:W-:Y:S05]  /*3e80*/  BRA.U !UP0, `(.L_x_301) ;  /* 0x00000001086c7547 */ /* 0x000fea000b800000 */
[----:B------:R-:W0:Y:S01]  /*3e90*/  S2UR UR5, SR_CgaCtaId ;  /* 0x00000000000579c3 */ /* 0x000e220000008800 */
[----:B------:R-:W-:Y:S01]  /*3ea0*/  UMOV UR6, 0x400 ;  /* 0x0000040000067882 */ /* 0x000fe20000000000 */
[----:B------:R-:W-:Y:S01]  /*3eb0*/  IMAD R21, R21, 0x5, R20 ;  /* 0x0000000515157824 */ /* 0x000fe200078e0214 */
[----:B------:R-:W-:Y:S01]  /*3ec0*/  IADD3 R24, P1, PT, R24, 0x200, RZ ;  /* 0x0000020018187810 */ /* 0x000fe20007f3e0ff */
[----:B------:R-:W-:Y:S01]  /*3ed0*/  IMAD.WIDE R22, R22, 0x4, RZ ;  /* 0x0000000416167825 */ /* 0x000fe200078e02ff */
[----:B------:R-:W-:Y:S01]  /*3ee0*/  ISETP.GE.AND P0, PT, R20, UR7, PT ;  /* 0x0000000714007c0c */ /* 0x000fe2000bf06270 */
[----:B------:R-:W-:Y:S01]  /*3ef0*/  UIADD3 UR4, UPT, UPT, -UR4, URZ, URZ ;  /* 0x000000ff04047290 */ /* 0x000fe2000fffe1ff */
[----:B------:R-:W-:Y:S01]  /*3f00*/  IADD3.X R25, PT, PT, RZ, R25, RZ, P1, !PT ;  /* 0x00000019ff197210 */ /* 0x000fe20000ffe4ff */
[----:B0-----:R-:W-:-:S06]  /*3f10*/  ULEA UR5, UR5, UR6, 0x18 ;  /* 0x0000000605057291 */ /* 0x001fcc000f8ec0ff */
[----:B------:R-:W-:-:S07]  /*3f20*/  LEA R10, R21, UR5, 0x2 ;  /* 0x00000005150a7c11 */ /* 0x000fce000f8e10ff */
.L_x_304:
[----:B------:R-:W2:Y:S01]  /*3f30*/  @!P0 LDG.E.128 R12, desc[UR10][R24.64+-0x200] ;  /* 0xfffe000a180c8981 */ /* 0x000ea2000c1e1d00 */
[----:B------:R-:W-:Y:S03]  /*3f40*/  UIADD3 UR4, UPT, UPT, UR4, 0x1, URZ ;  /* 0x0000000104047890 */ /* 0x000fe6000fffe0ff */
[----:B------:R0:W3:Y:S01]  /*3f50*/  @!P0 LDG.E.128 R16, desc[UR10][R24.64] ;  /* 0x0000000a18108981 */ /* 0x0000e2000c1e1d00 */
[----:B------:R-:W-:Y:S03]  /*3f60*/  UISETP.NE.AND UP0, UPT, UR4, URZ, UPT ;  /* 0x000000ff0400728c */ /* 0x000fe6000bf05270 */
[----:B------:R1:W2:Y:S01]  /*3f70*/  LDS R8, [R10] ;  /* 0x000000000a087984 */ /* 0x0002a20000000800 */
[----:B0-----:R-:W-:Y:S02]  /*3f80*/  IADD3 R24, P1, PT, R22, R24, RZ ;  /* 0x0000001816187210 */ /* 0x001fe40007f3e0ff */
[----:B-1----:R-:W-:Y:S02]  /*3f90*/  IADD3 R10, PT, PT, R10, 0x14, RZ ;  /* 0x000000140a0a7810 */ /* 0x002fe40007ffe0ff */
[----:B------:R-:W-:Y:S01]  /*3fa0*/  IADD3.X R25, PT, PT, R23, R25, RZ, P1, !PT ;  /* 0x0000001917197210 */ /* 0x000fe20000ffe4ff */
        /* <DEDUP_REMOVED lines=9> */
.L_x_301:
[----:B------:R-:W-:-:S04]  /*4040*/  IADD3 R20, PT, PT, R20, UR19, RZ ;  /* 0x0000001314147c10 */ /* 0x000fc8000fffe0ff */
[----:B------:R-:W-:-:S13]  /*4050*/  ISETP.GE.AND P0, PT, R20, UR20, PT ;  /* 0x0000001414007c0c */ /* 0x000fda000bf06270 */
[----:B------:R-:W-:Y:S05]  /*4060*/  @P0 EXIT ;  /* 0x000000000000094d */ /* 0x000fea0003800000 */
[----:B------:R-:W-:Y:S01]  /*4070*/  IABS R14, UR21 ;  /* 0x00000015000e7c13 */ /* 0x000fe20008000000 */
[----:B------:R-:W0:Y:S01]  /*4080*/  LDC R13, c[0x0][0x434] ;  /* 0x00010d00ff0d7b82 */ /* 0x000e220000000800 */
[----:B------:R-:W-:Y:S01]  /*4090*/  IABS R16, R20 ;  /* 0x0000001400107213 */ /* 0x000fe20000000000 */
[----:B------:R-:W1:Y:S01]  /*40a0*/  LDCU.128 UR4, c[0x0][0x400] ;  /* 0x00008000ff0477ac */ /* 0x000e620008000c00 */
[----:B------:R-:W2:Y:S01]  /*40b0*/  I2F.RP R12, R14 ;  /* 0x0000000e000c7306 */ /* 0x000ea20000209400 */
[----:B------:R-:W-:Y:S01]  /*40c0*/  IABS R10, UR21 ;  /* 0x00000015000a7c13 */ /* 0x000fe20008000000 */
[----:B------:R-:W3:Y:S01]  /*40d0*/  LDCU.64 UR8, c[0x0][0x410] ;  /* 0x00008200ff0877ac */ /* 0x000ee20008000a00 */
[----:B------:R-:W-:-:S03]  /*40e0*/  F2FP.BF16.F32.PACK_AB R6, R6, R9 ;  /* 0x000000090606723e */ /* 0x000fc600000010ff */
[----:B------:R-:W-:Y:S01]  /*40f0*/  IMAD.MOV R10, RZ, RZ, -R10 ;  /* 0x000000ffff0a7224 */ /* 0x000fe200078e0a0a */
[----:B------:R-:W-:Y:S02]  /*4100*/  F2FP.BF16.F32.PACK_AB R7, R4, R7 ;  /* 0x000000070407723e */ /* 0x000fe400000010ff */
[----:B------:R-:W-:Y:S02]  /*4110*/  F2FP.BF16.F32.PACK_AB R2, R2, R5 ;  /* 0x000000050202723e */ /* 0x000fe400000010ff */
[----:B------:R-:W-:Y:S01]  /*4120*/  F2FP.BF16.F32.PACK_AB R3, R0, R3 ;  /* 0x000000030003723e */ /* 0x000fe200000010ff */
[----:B--2---:R-:W2:Y:S02]  /*4130*/  MUFU.RCP R18, R12 ;  /* 0x0000000c00127308 */ /* 0x004ea40000001000 */
[----:B--2---:R-:W-:Y:S01]  /*4140*/  VIADD R18, R18, 0xffffffe ;  /* 0x0ffffffe12127836 */ /* 0x004fe20000000000 */
[----:B0-----:R-:W-:-:S05]  /*4150*/  IABS R12, R13 ;  /* 0x0000000d000c7213 */ /* 0x001fca0000000000 */
[----:B------:R-:W0:Y:S02]  /*4160*/  F2I.FTZ.U32.TRUNC.NTZ R19, R18 ;  /* 0x0000001200137305 */ /* 0x000e24000021f000 */
[--C-:B0-----:R-:W-:Y:S02]  /*4170*/  IMAD.MOV R8, RZ, RZ, -R19.reuse ;  /* 0x000000ffff087224 */ /* 0x101fe400078e0a13 */
[----:B------:R-:W-:Y:S02]  /*4180*/  HFMA2 R18, -RZ, RZ, 0, 0 ;  /* 0x00000000ff127431 */ /* 0x000fe400000001ff */
        /* <DEDUP_REMOVED lines=9> */
[----:B------:R-:W-:Y:S01]  /*4220*/  @!P1 IMAD.IADD R17, R17, 0x1, -R14 ;  /* 0x0000000111119824 */ /* 0x000fe200078e0a0e */
[----:B------:R-:W-:Y:S01]  /*4230*/  @!P1 IADD3 R15, PT, PT, R15, 0x1, RZ ;  /* 0x000000010f0f9810 */ /* 0x000fe20007ffe0ff */
[----:B0-----:R-:W-:Y:S01]  /*4240*/  VIADD R18, R8, 0xffffffe ;  /* 0x0ffffffe08127836 */ /* 0x001fe20000000000 */
[----:B------:R-:W-:Y:S02]  /*4250*/  ISETP.NE.AND P1, PT, RZ, UR21, PT ;  /* 0x00000015ff007c0c */ /* 0x000fe4000bf25270 */
[----:B------:R-:W-:Y:S01]  /*4260*/  ISETP.GE.U32.AND P2, PT, R17, R14, PT ;  /* 0x0000000e1100720c */ /* 0x000fe20003f46070 */
[----:B------:R-:W0:-:S12]  /*4270*/  F2I.FTZ.U32.TRUNC.NTZ R19, R18 ;  /* 0x0000001200137305 */ /* 0x000e18000021f000 */
[----:B------:R-:W-:Y:S02]  /*4280*/  @P2 VIADD R15, R15, 0x1 ;  /* 0x000000010f0f2836 */ /* 0x000fe40000000000 */
[----:B0-----:R-:W-:Y:S01]  /*4290*/  IMAD.MOV R17, RZ, RZ, -R19 ;  /* 0x000000ffff117224 */ /* 0x001fe200078e0a13 */
[----:B------:R-:W-:Y:S02]  /*42a0*/  MOV R18, RZ ;  /* 0x000000ff00127202 */ /* 0x000fe40000000f00 */
[----:B------:R-:W-:Y:S01]  /*42b0*/  @!P0 IADD3 R15, PT, PT, -R15, RZ, RZ ;  /* 0x000000ff0f0f8210 */ /* 0x000fe20007ffe1ff */
[----:B------:R-:W-:Y:S01]  /*42c0*/  IMAD R10, R17, R12, RZ ;  /* 0x0000000c110a7224 */ /* 0x000fe200078e02ff */
[----:B------:R-:W-:-:S03]  /*42d0*/  @!P1 LOP3.LUT R15, RZ, UR21, RZ, 0x33, !PT ;  /* 0x00000015ff0f9c12 */ /* 0x000fc6000f8e33ff */
[----:B------:R-:W-:-:S04]  /*42e0*/  IMAD.HI.U32 R10, R19, R10, R18 ;  /* 0x0000000a130a7227 */ /* 0x000fc800078e0012 */
[----:B------:R-:W-:-:S04]  /*42f0*/  IMAD R14, R15, UR21, RZ ;  /* 0x000000150f0e7c24 */ /* 0x000fc8000f8e02ff */
[----:B------:R-:W-:-:S05]  /*4300*/  IMAD.IADD R16, R20, 0x1, -R14 ;  /* 0x0000000114107824 */ /* 0x000fca00078e0a0e */
[----:B------:R-:W-:Y:S02]  /*4310*/  IABS R8, R16 ;  /* 0x0000001000087213 */ /* 0x000fe40000000000 */
[----:B------:R-:W-:-:S03]  /*4320*/  LOP3.LUT R16, R16, R13, RZ, 0x3c, !PT ;  /* 0x0000000d10107212 */ /* 0x000fc600078e3cff */
[----:B------:R-:W-:Y:S01]  /*4330*/  IMAD.HI.U32 R10, R10, R8, RZ ;  /* 0x000000080a0a7227 */ /* 0x000fe200078e00ff */
[----:B------:R-:W-:-:S03]  /*4340*/  ISETP.GE.AND P1, PT, R16, RZ, PT ;  /* 0x000000ff1000720c */ /* 0x000fc60003f26270 */
[----:B------:R-:W-:-:S04]  /*4350*/  IMAD.MOV R17, RZ, RZ, -R10 ;  /* 0x000000ffff117224 */ /* 0x000fc800078e0a0a */
[----:B------:R-:W-:Y:S01]  /*4360*/  IMAD R17, R12, R17, R8 ;  /* 0x000000110c117224 */ /* 0x000fe200078e0208 */
[----:B------:R-:W-:-:S04]  /*4370*/  SHF.R.S32.HI R8, RZ, 0x1f, R15 ;  /* 0x0000001fff087819 */ /* 0x000fc8000001140f */
[----:B------:R-:W-:Y:S01]  /*4380*/  ISETP.GT.U32.AND P0, PT, R12, R17, PT ;  /* 0x000000110c00720c */ /* 0x000fe20003f04070 */
[----:B-1----:R-:W-:-:S04]  /*4390*/  IMAD R8, R8, UR4, RZ ;  /* 0x0000000408087c24 */ /* 0x002fc8000f8e02ff */
[----:B------:R-:W-:-:S08]  /*43a0*/  IMAD R8, R15, UR5, R8 ;  /* 0x000000050f087c24 */ /* 0x000fd0000f8e0208 */
[----:B------:R-:W-:Y:S01]  /*43b0*/  @!P0 IMAD.IADD R17, R17, 0x1, -R12 ;  /* 0x0000000111118824 */ /* 0x000fe200078e0a0c */
[----:B------:R-:W-:Y:S02]  /*43c0*/  @!P0 IADD3 R10, PT, PT, R10, 0x1, RZ ;  /* 0x000000010a0a8810 */ /* 0x000fe40007ffe0ff */
[----:B------:R-:W-:Y:S02]  /*43d0*/  ISETP.NE.AND P0, PT, R13, RZ, PT ;  /* 0x000000ff0d00720c */ /* 0x000fe40003f05270 */
[----:B------:R-:W-:Y:S01]  /*43e0*/  ISETP.GE.U32.AND P2, PT, R17, R12, PT ;  /* 0x0000000c1100720c */ /* 0x000fe20003f46070 */
[----:B------:R-:W-:Y:S01]  /*43f0*/  IMAD.WIDE.U32 R16, R15, UR4, RZ ;  /* 0x000000040f107c25 */ /* 0x000fe2000f8e00ff */
[----:B------:R-:W0:Y:S03]  /*4400*/  LDCU.64 UR4, c[0x0][0x3f0] ;  /* 0x00007e00ff0477ac */ /* 0x000e260008000a00 */
[----:B------:R-:W-:-:S08]  /*4410*/  IMAD.IADD R17, R17, 0x1, R8 ;  /* 0x0000000111117824 */ /* 0x000fd000078e0208 */
[----:B------:R-:W-:-:S05]  /*4420*/  @P2 VIADD R10, R10, 0x1 ;  /* 0x000000010a0a2836 */ /* 0x000fca0000000000 */
[----:B------:R-:W-:Y:S02]  /*4430*/  @!P1 IADD3 R10, PT, PT, -R10, RZ, RZ ;  /* 0x000000ff0a0a9210 */ /* 0x000fe40007ffe1ff */
[----:B------:R-:W-:-:S04]  /*4440*/  @!P0 LOP3.LUT R10, RZ, R13, RZ, 0x33, !PT ;  /* 0x0000000dff0a8212 */ /* 0x000fc800078e33ff */
[----:B------:R-:W-:Y:S01]  /*4450*/  SHF.R.S32.HI R12, RZ, 0x1f, R10 ;  /* 0x0000001fff0c7819 */ /* 0x000fe2000001140a */
[C---:B------:R-:W-:Y:S02]  /*4460*/  IMAD R13, R10.reuse, R13, R14 ;  /* 0x0000000d0a0d7224 */ /* 0x040fe400078e020e */
[----:B---3--:R-:W-:-:S03]  /*4470*/  IMAD.WIDE.U32 R16, R10, UR8, R16 ;  /* 0x000000080a107c25 */ /* 0x008fc6000f8e0010 */
        /* <DEDUP_REMOVED lines=11> */
[----:B------:R-:W-:-:S05]  /*4530*/  LEA.HI.X R9, R11, UR5, R10, 0x1, P0 ;  /* 0x000000050b097c11 */ /* 0x000fca00080f0c0a */
[----:B------:R-:W-:Y:S04]  /*4540*/  STG.E.64 desc[UR10][R8.64], R6 ;  /* 0x0000000608007986 */ /* 0x000fe8000c101b0a */
[----:B------:R-:W-:Y:S01]  /*4550*/  STG.E.64 desc[UR10][R8.64+0x100], R2 ;  /* 0x0001000208007986 */ /* 0x000fe2000c101b0a */
[----:B------:R-:W-:Y:S05]  /*4560*/  EXIT ;  /* 0x000000000000794d */ /* 0x000fea0003800000 */
        .weak           $__internal_7_$__cuda_sm20_div_s64
        .type           $__internal_7_$__cuda_sm20_div_s64,@function
        .size           $__internal_7_$__cuda_sm20_div_s64,(.L_x_7439 - $__internal_7_$__cuda_sm20_div_s64)
$__internal_7_$__cuda_sm20_div_s64:
        /* <DEDUP_REMOVED lines=86> */
[----:B------:R-:W-:Y:S06]  /*4ad0*/  RET.REL.NODEC R16 `(_ZN5flash32flash_fwd_splitkv_combine_kernelI23Flash_fwd_kernel_traitsILi256ELi64ELi64ELi4ELb0ELb0EN7cutlass10bfloat16_tE19Flash_kernel_traitsILi256ELi64ELi64ELi4ES3_EELi4ELi7ELb1EEEvNS_16Flash_fwd_paramsE) ;  /* 0xffffffb410487950 */ /* 0x000fec0003c3ffff */
.L_x_305:
        /* <DEDUP_REMOVED lines=10> */
.L_x_7439:


//--------------------- .text._ZN5flash32flash_fwd_splitkv_combine_kernelI23Flash_fwd_kernel_traitsILi256ELi64ELi64ELi4ELb0ELb0EN7cutlass10bfloat16_tE19Flash_kernel_traitsILi256ELi64ELi64ELi4ES3_EELi4ELi6ELb1EEEvNS_16Flash_fwd_paramsE --------------------------
	.section	.text._ZN5flash32flash_fwd_splitkv_combine_kernelI23Flash_fwd_kernel_traitsILi256ELi64ELi64ELi4ELb0ELb0EN7cutlass10bfloat16_tE19Flash_kernel_traitsILi256ELi64ELi64ELi4ES3_EELi4ELi6ELb1EEEvNS_16Flash_fwd_paramsE,"ax",@progbits
	.align	128
        .global         _ZN5flash32flash_fwd_splitkv_combine_kernelI23Flash_fwd_kernel_traitsILi256ELi64ELi64ELi4ELb0ELb0EN7cutlass10bfloat16_tE19Flash_kernel_traitsILi256ELi64ELi64ELi4ES3_EELi4ELi6ELb1EEEvNS_16Flash_fwd_paramsE
        .type           _ZN5flash32flash_fwd_splitkv_combine_kernelI23Flash_fwd_kernel_traitsILi256ELi64ELi64ELi4ELb0ELb0EN7cutlass10bfloat16_tE19Flash_kernel_traitsILi256ELi64ELi64ELi4ES3_EELi4ELi6ELb1EEEvNS_16Flash_fwd_paramsE,@function
        .size           _ZN5flash32flash_fwd_splitkv_combine_kernelI23Flash_fwd_kernel_traitsILi256ELi64ELi64ELi4ELb0ELb0EN7cutlass10bfloat16_tE19Flash_kernel_traitsILi256ELi64ELi64ELi4ES3_EELi4ELi6ELb1EEEvNS_16Flash_fwd_paramsE,(.L_x_7440 - _ZN5flash32flash_fwd_splitkv_combine_kernelI23Flash_fwd_kernel_traitsILi256ELi64ELi64ELi4ELb0ELb0EN7cutlass10bfloat16_tE19Flash_kernel_traitsILi256ELi64ELi64ELi4ES3_EELi4ELi6ELb1EEEvNS_16Flash_fwd_paramsE)
        .other          _ZN5flash32flash_fwd_splitkv_combine_kernelI23Flash_fwd_kernel_traitsILi256ELi64ELi64ELi4ELb0ELb0EN7cutlass10bfloat16_tE19Flash_kernel_traitsILi256ELi64ELi64ELi4ES3_EELi4ELi6ELb1EEEvNS_16Flash_fwd_paramsE,@"STO_CUDA_ENTRY STV_DEFAULT"
_ZN5flash32flash_fwd_splitkv_combine_kernelI23Flash_fwd_kernel_traitsILi256ELi64ELi64ELi4ELb0ELb0EN7cutlass10bfloat16_tE19Flash_kernel_traitsILi256ELi64ELi64ELi4ES3_EELi4ELi6ELb1EEEvNS_16Flash_fwd_paramsE:
.text._ZN5flash32flash_fwd_splitkv_combine_kernelI23Flash_fwd_kernel_traitsILi256ELi64ELi64ELi4ELb0ELb0EN7cutlass10bfloat16_tE19Flash_kernel_traitsILi256ELi64ELi64ELi4ES3_EELi4ELi6ELb1EEEvNS_16Flash_fwd_paramsE:
[----:B------:R-:W-:Y:S08]  /*0000*/  LDC R1, c[0x0][0x37c] ;  /* 0x0000df00ff017b82 */ /* 0x000ff00000000800 */
[----:B------:R-:W0:Y:S01]  /*0010*/  LDC.64 R22, c[0x0][0x430] ;  /* 0x00010c00ff167b82 */ /* 0x000e220000000a00 */
[----:B------:R-:W0:Y:S07]  /*0020*/  LDCU UR4, c[0x0][0x3e0] ;  /* 0x00007c00ff0477ac */ /* 0x000e2e0008000800 */
[----:B------:R-:W1:Y:S01]  /*0030*/  S2UR UR6, SR_CTAID.X ;  /* 0x00000000000679c3 */ /* 0x000e620000002500 */
[----:B0-----:R-:W-:-:S04]  /*0040*/  IMAD R21, R23, UR4, RZ ;  /* 0x0000000417157c24 */ /* 0x001fc8000f8e02ff */
[----:B------:R-:W-:Y:S01]  /*0050*/  IMAD R22, R21, R22, RZ ;  /* 0x0000001615167224 */ /* 0x000fe200078e02ff */
[----:B-1----:R-:W-:-:S04]  /*0060*/  USHF.L.U32 UR6, UR6, 0x2, URZ ;  /* 0x0000000206067899 */ /* 0x002fc800080006ff */
[----:B------:R-:W-:Y:S02]  /*0070*/  VIMNMX R31, PT, PT, R22, R23, PT ;  /* 0x00000017161f7248 */ /* 0x000fe40003fe0100 */
[----:B------:R-:W-:Y:S02]  /*0080*/  SHF.R.S32.HI R3, RZ, 0x1f, R22 ;  /* 0x0000001fff037819 */ /* 0x000fe40000011416 */
[----:B------:R-:W-:-:S04]  /*0090*/  SHF.R.S32.HI R16, RZ, 0x1f, R31 ;  /* 0x0000001fff107819 */ /* 0x000fc8000001141f */
[----:B------:R-:W-:-:S04]  /*00a0*/  LOP3.LUT R0, R3, R16, RZ, 0xfc, !PT ;  /* 0x0000001003007212 */ /* 0x000fc800078efcff */
[----:B------:R-:W-:-:S13]  /*00b0*/  ISETP.NE.U32.AND P0, PT, R0, RZ, PT ;  /* 0x000000ff0000720c */ /* 0x000fda0003f05070 */
[----:B------:R-:W-:Y:S05]  /*00c0*/  @P0 BRA `(.L_x_306) ;  /* 0x0000000000500947 */ /* 0x000fea0003800000 */
[----:B------:R-:W0:Y:S01]  /*00d0*/  I2F.U32.RP R2, R31 ;  /* 0x0000001f00027306 */ /* 0x000e220000209000 */
[----:B------:R-:W-:Y:S01]  /*00e0*/  IMAD.MOV R0, RZ, RZ, -R31 ;  /* 0x000000ffff007224 */ /* 0x000fe200078e0a1f */
[----:B------:R-:W-:Y:S02]  /*00f0*/  ISETP.NE.U32.AND P0, PT, R31, RZ, PT ;  /* 0x000000ff1f00720c */ /* 0x000fe40003f05070 */
[----:B------:R-:W-:-:S04]  /*0100*/  MOV R13, RZ ;  /* 0x000000ff000d7202 */ /* 0x000fc80000000f00 */
[----:B0-----:R-:W0:Y:S02]  /*0110*/  MUFU.RCP R4, R2 ;  /* 0x0000000200047308 */ /* 0x001e240000001000 */
[----:B0-----:R-:W-:-:S06]  /*0120*/  VIADD R4, R4, 0xffffffe ;  /* 0x0ffffffe04047836 */ /* 0x001fcc0000000000 */
[----:B------:R0:W1:Y:S02]  /*0130*/  F2I.FTZ.U32.TRUNC.NTZ R5, R4 ;  /* 0x0000000400057305 */ /* 0x000064000021f000 */
[----:B0-----:R-:W-:Y:S02]  /*0140*/  HFMA2 R4, -RZ, RZ, 0, 0 ;  /* 0x00000000ff047431 */ /* 0x001fe400000001ff */
[----:B-1----:R-:W-:-:S04]  /*0150*/  IMAD R7, R0, R5, RZ ;  /* 0x0000000500077224 */ /* 0x002fc800078e02ff */
[----:B------:R-:W-:-:S06]  /*0160*/  IMAD.HI.U32 R7, R5, R7, R4 ;  /* 0x0000000705077227 */ /* 0x000fcc00078e0004 */
[----:B------:R-:W-:-:S04]  /*0170*/  IMAD.HI.U32 R12, R7, R22, RZ ;  /* 0x00000016070c7227 */ /* 0x000fc800078e00ff */
[----:B------:R-:W-:-:S04]  /*0180*/  IMAD.MOV R0, RZ, RZ, -R12 ;  /* 0x000000ffff007224 */ /* 0x000fc800078e0a0c */
[----:B------:R-:W-:-:S05]  /*0190*/  IMAD R0, R31, R0, R22 ;  /* 0x000000001f007224 */ /* 0x000fca00078e0216 */
[----:B------:R-:W-:-:S13]  /*01a0*/  ISETP.GE.U32.AND P2, PT, R0, R31, PT ;  /* 0x0000001f0000720c */ /* 0x000fda0003f46070 */
[----:B------:R-:W-:Y:S01]  /*01b0*/  @P2 IADD3 R0, PT, PT, -R31, R0, RZ ;  /* 0x000000001f002210 */ /* 0x000fe20007ffe1ff */
[----:B------:R-:W-:-:S03]  /*01c0*/  @P2 VIADD R12, R12, 0x1 ;  /* 0x000000010c0c2836 */ /* 0x000fc60000000000 */
[----:B------:R-:W-:-:S13]  /*01d0*/  ISETP.GE.U32.AND P1, PT, R0, R31, PT ;  /* 0x0000001f0000720c */ /* 0x000fda0003f26070 */
[----:B------:R-:W-:Y:S02]  /*01e0*/  @P1 IADD3 R12, PT, PT, R12, 0x1, RZ ;  /* 0x000000010c0c1810 */ /* 0x000fe40007ffe0ff */
[----:B------:R-:W-:Y:S01]  /*01f0*/  @!P0 LOP3.LUT R12, RZ, R31, RZ, 0x33, !PT ;  /* 0x0000001fff0c8212 */ /* 0x000fe200078e33ff */
[----:B------:R-:W-:Y:S06]  /*0200*/  BRA `(.L_x_307) ;  /* 0x00000000001c7947 */ /* 0x000fec0003800000 */
.L_x_306:
[----:B------:R-:W-:Y:S01]  /*0210*/  IMAD.MOV.U32 R27, RZ, RZ, R22 ;  /* 0x000000ffff1b7224 */ /* 0x000fe200078e0016 */
[----:B------:R-:W-:Y:S01]  /*0220*/  MOV R24, R31 ;  /* 0x0000001f00187202 */ /* 0x000fe20000000f00 */
[----:B------:R-:W-:Y:S01]  /*0230*/  IMAD.MOV.U32 R19, RZ, RZ, R3 ;  /* 0x000000ffff137224 */ /* 0x000fe200078e0003 */
[----:B------:R-:W-:Y:S02]  /*0240*/  MOV R17, R16 ;  /* 0x0000001000117202 */ /* 0x000fe40000000f00 */
[----:B------:R-:W-:Y:S02]  /*0250*/  MOV R18, 0x270 ;  /* 0x0000027000127802 */ /* 0x000fe40000000f00 */
[----:B------:R-:W-:Y:S05]  /*0260*/  CALL.REL.NOINC `($__internal_8_$__cuda_sm20_div_s64) ;  /* 0x0000003c00807944 */ /* 0x000fea0003c00000 */
[----:B------:R-:W-:-:S07]  /*0270*/  MOV R12, R2 ;  /* 0x00000002000c7202 */ /* 0x000fce0000000f00 */
.L_x_307:
        /* <DEDUP_REMOVED lines=30> */
.L_x_309:
[----:B------:R-:W-:Y:S01]  /*0460*/  IMAD.MOV.U32 R27, RZ, RZ, R12 ;  /* 0x000000ffff1b7224 */ /* 0x000fe200078e000c */
[----:B------:R-:W-:Y:S02]  /*0470*/  MOV R19, R13 ;  /* 0x0000000d00137202 */ /* 0x000fe40000000f00 */
[----:B------:R-:W-:Y:S02]  /*0480*/  MOV R18, 0x4a0 ;  /* 0x000004a000127802 */ /* 0x000fe40000000f00 */
[----:B------:R-:W-:Y:S05]  /*0490*/  CALL.REL.NOINC `($__internal_8_$__cuda_sm20_div_s64) ;  /* 0x0000003800f47944 */ /* 0x000fea0003c00000 */
[----:B------:R-:W-:Y:S02]  /*04a0*/  MOV R28, R2 ;  /* 0x00000002001c7202 */ /* 0x000fe40000000f00 */
[----:B------:R-:W-:Y:S02]  /*04b0*/  MOV R29, R13 ;  /* 0x0000000d001d7202 */ /* 0x000fe40000000f00 */
.L_x_310:
[----:B------:R-:W-:Y:S05]  /*04c0*/  BSYNC.RECONVERGENT B0 ;  /* 0x0000000000007941 */ /* 0x000fea0003800200 */
.L_x_308:
[----:B------:R-:W0:Y:S01]  /*04d0*/  LDC R4, c[0x0][0x434] ;  /* 0x00010d00ff047b82 */ /* 0x000e220000000800 */
[----:B------:R-:W-:Y:S01]  /*04e0*/  BSSY.RECONVERGENT B0, `(.L_x_311) ;  /* 0x000003e000007945 */ /* 0x000fe20003800200 */
[----:B0-----:R-:W-:-:S04]  /*04f0*/  IABS R7, R4 ;  /* 0x0000000400077213 */ /* 0x001fc80000000000 */
[----:B------:R-:W0:Y:S01]  /*0500*/  I2F.RP R10, R7 ;  /* 0x00000007000a7306 */ /* 0x000e220000209400 */
[----:B------:R-:W-:-:S07]  /*0510*/  IADD3 R0, PT, PT, R4, -0x1, R7 ;  /* 0xffffffff04007810 */ /* 0x000fce0007ffe007 */
[----:B0-----:R-:W0:Y:S02]  /*0520*/  MUFU.RCP R8, R10 ;  /* 0x0000000a00087308 */ /* 0x001e240000001000 */
[----:B0-----:R-:W-:-:S06]  /*0530*/  VIADD R8, R8, 0xffffffe ;  /* 0x0ffffffe08087836 */ /* 0x001fcc0000000000 */
[----:B------:R-:W0:Y:S02]  /*0540*/  F2I.FTZ.U32.TRUNC.NTZ R9, R8 ;  /* 0x0000000800097305 */ /* 0x000e24000021f000 */
[----:B0-----:R-:W-:Y:S02]  /*0550*/  IMAD.MOV R2, RZ, RZ, -R9 ;  /* 0x000000ffff027224 */ /* 0x001fe400078e0a09 */
[----:B------:R-:W-:Y:S02]  /*0560*/  IMAD.MOV.U32 R8, RZ, RZ, RZ ;  /* 0x000000ffff087224 */ /* 0x000fe400078e00ff */
[----:B------:R-:W-:Y:S01]  /*0570*/  IMAD R5, R2, R7, RZ ;  /* 0x0000000702057224 */ /* 0x000fe200078e02ff */
[----:B------:R-:W-:-:S03]  /*0580*/  IABS R2, R0 ;  /* 0x0000000000027213 */ /* 0x000fc60000000000 */
[----:B------:R-:W-:-:S04]  /*0590*/  IMAD.HI.U32 R6, R9, R5, R8 ;  /* 0x0000000509067227 */ /* 0x000fc800078e0008 */
[----:B------:R-:W-:-:S04]  /*05a0*/  IMAD.MOV.U32 R5, RZ, RZ, R2 ;  /* 0x000000ffff057224 */ /* 0x000fc800078e0002 */
[----:B------:R-:W-:-:S04]  /*05b0*/  IMAD.HI.U32 R6, R6, R5, RZ ;  /* 0x0000000506067227 */ /* 0x000fc800078e00ff */
[----:B------:R-:W-:-:S04]  /*05c0*/  IMAD.MOV R2, RZ, RZ, -R6 ;  /* 0x000000ffff027224 */ /* 0x000fc800078e0a06 */
[----:B------:R-:W-:-:S05]  /*05d0*/  IMAD R2, R7, R2, R5 ;  /* 0x0000000207027224 */ /* 0x000fca00078e0205 */
[----:B------:R-:W-:-:S13]  /*05e0*/  ISETP.GT.U32.AND P1, PT, R7, R2, PT ;  /* 0x000000020700720c */ /* 0x000fda0003f24070 */
[----:B------:R-:W-:Y:S02]  /*05f0*/  @!P1 IMAD.IADD R2, R2, 0x1, -R7 ;  /* 0x0000000102029824 */ /* 0x000fe400078e0a07 */
[----:B------:R-:W-:Y:S01]  /*0600*/  @!P1 VIADD R6, R6, 0x1 ;  /* 0x0000000106069836 */ /* 0x000fe20000000000 */
[----:B------:R-:W-:Y:S02]  /*0610*/  ISETP.NE.AND P1, PT, R4, RZ, PT ;  /* 0x000000ff0400720c */ /* 0x000fe40003f25270 */
        /* <DEDUP_REMOVED lines=34> */
.L_x_312:
[----:B------:R-:W-:Y:S01]  /*0840*/  IMAD.MOV.U32 R27, RZ, RZ, R24 ;  /* 0x000000ffff1b7224 */ /* 0x000fe200078e0018 */
[----:B------:R-:W-:Y:S01]  /*0850*/  MOV R24, R11 ;  /* 0x0000000b00187202 */ /* 0x000fe20000000f00 */
[----:B------:R-:W-:Y:S01]  /*0860*/  IMAD.MOV.U32 R19, RZ, RZ, R17 ;  /* 0x000000ffff137224 */ /* 0x000fe200078e0011 */
[----:B------:R-:W-:Y:S02]  /*0870*/  MOV R17, R12 ;  /* 0x0000000c00117202 */ /* 0x000fe40000000f00 */
[----:B------:R-:W-:Y:S02]  /*0880*/  MOV R18, 0x8a0 ;  /* 0x000008a000127802 */ /* 0x000fe40000000f00 */
[----:B------:R-:W-:Y:S05]  /*0890*/  CALL.REL.NOINC `($__internal_8_$__cuda_sm20_div_s64) ;  /* 0x0000003400f47944 */ /* 0x000fea0003c00000 */
[----:B------:R-:W-:Y:S02]  /*08a0*/  MOV R18, R2 ;  /* 0x0000000200127202 */ /* 0x000fe40000000f00 */
[----:B------:R-:W-:Y:S02]  /*08b0*/  MOV R19, R13 ;  /* 0x0000000d00137202 */ /* 0x000fe40000000f00 */
.L_x_313:
[----:B------:R-:W-:Y:S05]  /*08c0*/  BSYNC.RECONVERGENT B0 ;  /* 0x0000000000007941 */ /* 0x000fea0003800200 */
.L_x_311:
[----:B------:R-:W0:Y:S01]  /*08d0*/  LDC R23, c[0x0][0x434] ;  /* 0x00010d00ff177b82 */ /* 0x000e220000000800 */
[----:B------:R-:W-:Y:S01]  /*08e0*/  IMAD.MOV.U32 R6, RZ, RZ, RZ ;  /* 0x000000ffff067224 */ /* 0x000fe200078e00ff */
[----:B------:R-:W-:Y:S01]  /*08f0*/  BSSY.RECONVERGENT B0, `(.L_x_314) ;  /* 0x0000078000007945 */ /* 0x000fe20003800200 */
[----:B0-----:R-:W-:-:S04]  /*0900*/  IABS R5, R23 ;  /* 0x0000001700057213 */ /* 0x001fc80000000000 */
[----:B------:R-:W0:Y:S08]  /*0910*/  I2F.RP R9, R5 ;  /* 0x0000000500097306 */ /* 0x000e300000209400 */
[----:B0-----:R-:W0:Y:S02]  /*0920*/  MUFU.RCP R8, R9 ;  /* 0x0000000900087308 */ /* 0x001e240000001000 */
[----:B0-----:R-:W-:-:S06]  /*0930*/  VIADD R8, R8, 0xffffffe ;  /* 0x0ffffffe08087836 */ /* 0x001fcc0000000000 */
[----:B------:R-:W0:Y:S02]  /*0940*/  F2I.FTZ.U32.TRUNC.NTZ R7, R8 ;  /* 0x0000000800077305 */ /* 0x000e24000021f000 */
[----:B0-----:R-:W-:-:S04]  /*0950*/  IMAD.MOV R2, RZ, RZ, -R7 ;  /* 0x000000ffff027224 */ /* 0x001fc800078e0a07 */
[----:B------:R-:W-:Y:S01]  /*0960*/  IMAD R4, R2, R5, RZ ;  /* 0x0000000502047224 */ /* 0x000fe200078e02ff */
[----:B------:R-:W-:Y:S02]  /*0970*/  IABS R2, R0 ;  /* 0x0000000000027213 */ /* 0x000fe40000000000 */
[----:B------:R-:W-:Y:S01]  /*0980*/  LOP3.LUT R0, R0, R23, RZ, 0x3c, !PT ;  /* 0x0000001700007212 */ /* 0x000fe200078e3cff */
[----:B------:R-:W-:-:S03]  /*0990*/  IMAD.HI.U32 R7, R7, R4, R6 ;  /* 0x0000000407077227 */ /* 0x000fc600078e0006 */
[----:B------:R-:W-:Y:S01]  /*09a0*/  ISETP.GE.AND P2, PT, R0, RZ, PT ;  /* 0x000000ff0000720c */ /* 0x000fe20003f46270 */
[----:B------:R-:W-:Y:S01]  /*09b0*/  IMAD.MOV.U32 R6, RZ, RZ, R2 ;  /* 0x000000ffff067224 */ /* 0x000fe200078e0002 */
[----:B------:R-:W0:Y:S03]  /*09c0*/  LDC R0, c[0x0][0x3e0] ;  /* 0x0000f800ff007b82 */ /* 0x000e260000000800 */
[----:B------:R-:W-:-:S04]  /*09d0*/  IMAD.HI.U32 R4, R7, R6, RZ ;  /* 0x0000000607047227 */ /* 0x000fc800078e00ff */
[----:B------:R-:W-:-:S04]  /*09e0*/  IMAD.MOV R2, RZ, RZ, -R4 ;  /* 0x000000ffff027224 */ /* 0x000fc800078e0a04 */
[----:B------:R-:W-:-:S05]  /*09f0*/  IMAD R2, R5, R2, R6 ;  /* 0x0000000205027224 */ /* 0x000fca00078e0206 */
[----:B------:R-:W-:Y:S02]  /*0a00*/  ISETP.GT.U32.AND P1, PT, R5, R2, PT ;  /* 0x000000020500720c */ /* 0x000fe40003f24070 */
[----:B0-----:R-:W-:Y:S02]  /*0a10*/  IABS R6, R0 ;  /* 0x0000000000067213 */ /* 0x001fe40000000000 */
[----:B------:R-:W-:Y:S02]  /*0a20*/  ISETP.NE.AND P5, PT, R0, RZ, PT ;  /* 0x000000ff0000720c */ /* 0x000fe40003fa5270 */
[----:B------:R-:W0:Y:S07]  /*0a30*/  I2F.RP R9, R6 ;  /* 0x0000000600097306 */ /* 0x000e2e0000209400 */
[----:B------:R-:W-:-:S02]  /*0a40*/  @!P1 IMAD.IADD R2, R2, 0x1, -R5 ;  /* 0x0000000102029824 */ /* 0x000fc400078e0a05 */
[----:B------:R-:W-:Y:S01]  /*0a50*/  @!P1 VIADD R4, R4, 0x1 ;  /* 0x0000000104049836 */ /* 0x000fe20000000000 */
[----:B------:R-:W-:Y:S02]  /*0a60*/  ISETP.NE.AND P1, PT, R23, RZ, PT ;  /* 0x000000ff1700720c */ /* 0x000fe40003f25270 */
[----:B------:R-:W-:Y:S02]  /*0a70*/  ISETP.GE.U32.AND P0, PT, R2, R5, PT ;  /* 0x000000050200720c */ /* 0x000fe40003f06070 */
[----:B------:R-:W-:-:S04]  /*0a80*/  SHF.R.S32.HI R5, RZ, 0x1f, R23 ;  /* 0x0000001fff057819 */ /* 0x000fc80000011417 */
[----:B------:R-:W-:Y:S01]  /*0a90*/  LOP3.LUT R5, R5, 0x1, RZ, 0xfc, !PT ;  /* 0x0000000105057812 */ /* 0x000fe200078efcff */
[----:B0-----:R-:W0:Y:S06]  /*0aa0*/  MUFU.RCP R24, R9 ;  /* 0x0000000900187308 */ /* 0x001e2c0000001000 */
[----:B------:R-:W-:-:S04]  /*0ab0*/  @P0 VIADD R4, R4, 0x1 ;  /* 0x0000000104040836 */ /* 0x000fc80000000000 */
[----:B------:R-:W-:-:S05]  /*0ac0*/  IMAD.MOV.U32 R2, RZ, RZ, R4 ;  /* 0x000000ffff027224 */ /* 0x000fca00078e0004 */
[----:B------:R-:W-:Y:S02]  /*0ad0*/  @!P2 IADD3 R2, PT, PT, -R2, RZ, RZ ;  /* 0x000000ff0202a210 */ /* 0x000fe40007ffe1ff */
[----:B------:R-:W-:Y:S01]  /*0ae0*/  @!P1 LOP3.LUT R2, RZ, R23, RZ, 0x33, !PT ;  /* 0x00000017ff029212 */ /* 0x000fe200078e33ff */
[----:B0-----:R-:W-:-:S03]  /*0af0*/  VIADD R24, R24, 0xffffffe ;  /* 0x0ffffffe18187836 */ /* 0x001fc60000000000 */
[C---:B------:R-:W-:Y:S01]  /*0b00*/  ISETP.NE.AND P4, PT, R2.reuse, RZ, PT ;  /* 0x000000ff0200720c */ /* 0x040fe20003f85270 */
[----:B------:R-:W-:Y:S01]  /*0b10*/  IMAD R10, R2, R5, RZ ;  /* 0x00000005020a7224 */ /* 0x000fe200078e02ff */
[----:B------:R0:W-:Y:S04]  /*0b20*/  F2I.FTZ.U32.TRUNC.NTZ R25, R24 ;  /* 0x0000001800197305 */ /* 0x0001e8000021f000 */
[-C--:B------:R-:W-:Y:S02]  /*0b30*/  IABS R8, R10.reuse ;  /* 0x0000000a00087213 */ /* 0x080fe40000000000 */
[----:B------:R-:W-:Y:S02]  /*0b40*/  IABS R13, R10 ;  /* 0x0000000a000d7213 */ /* 0x000fe40000000000 */
[----:B------:R-:W-:Y:S01]  /*0b50*/  SHF.R.S32.HI R2, RZ, 0x1f, R10 ;  /* 0x0000001fff027819 */ /* 0x000fe2000001140a */
[----:B------:R-:W1:Y:S01]  /*0b60*/  I2F.RP R7, R8 ;  /* 0x0000000800077306 */ /* 0x000e620000209400 */
[----:B------:R-:W-:Y:S01]  /*0b70*/  IADD3 R13, PT, PT, RZ, -R13, RZ ;  /* 0x8000000dff0d7210 */ /* 0x000fe20007ffe0ff */
[----:B0-----:R-:W-:-:S06]  /*0b80*/  IMAD.MOV.U32 R24, RZ, RZ, RZ ;  /* 0x000000ffff187224 */ /* 0x001fcc00078e00ff */
[----:B-1----:R-:W0:Y:S02]  /*0b90*/  MUFU.RCP R4, R7 ;  /* 0x0000000700047308 */ /* 0x002e240000001000 */
[----:B0-----:R-:W-:Y:S02]  /*0ba0*/  VIADD R26, R4, 0xffffffe ;  /* 0x0ffffffe041a7836 */ /* 0x001fe40000000000 */
[----:B------:R-:W-:-:S04]  /*0bb0*/  VIADD R4, R0, 0xffffffff ;  /* 0xffffffff00047836 */ /* 0x000fc80000000000 */
[----:B------:R-:W0:Y:S01]  /*0bc0*/  F2I.FTZ.U32.TRUNC.NTZ R27, R26 ;  /* 0x0000001a001b7305 */ /* 0x000e22000021f000 */
[----:B------:R-:W-:-:S05]  /*0bd0*/  IMAD.IADD R7, R4, 0x1, R8 ;  /* 0x0000000104077824 */ /* 0x000fca00078e0208 */
[----:B------:R-:W-:Y:S02]  /*0be0*/  IABS R9, R7 ;  /* 0x0000000700097213 */ /* 0x000fe40000000000 */
[C---:B------:R-:W-:Y:S02]  /*0bf0*/  LOP3.LUT R15, R7.reuse, R8, RZ, 0x3c, !PT ;  /* 0x00000008070f7212 */ /* 0x040fe400078e3cff */
[----:B------:R-:W-:Y:S02]  /*0c00*/  LOP3.LUT R7, R7, R0, RZ, 0x3c, !PT ;  /* 0x0000000007077212 */ /* 0x000fe400078e3cff */
[----:B------:R-:W-:Y:S01]  /*0c10*/  ISETP.GE.AND P0, PT, R15, RZ, PT ;  /* 0x000000ff0f00720c */ /* 0x000fe20003f06270 */
[----:B0-----:R-:W-:Y:S02]  /*0c20*/  IMAD.MOV R5, RZ, RZ, -R27 ;  /* 0x000000ffff057224 */ /* 0x001fe400078e0a1b */
[----:B------:R-:W-:Y:S02]  /*0c30*/  IMAD.MOV.U32 R26, RZ, RZ, RZ ;  /* 0x000000ffff1a7224 */ /* 0x000fe400078e00ff */
[----:B------:R-:W-:-:S02]  /*0c40*/  IMAD R14, R5, R8, RZ ;  /* 0x00000008050e7224 */ /* 0x000fc400078e02ff */
[----:B------:R-:W-:Y:S02]  /*0c50*/  IMAD.MOV R5, RZ, RZ, -R25 ;  /* 0x000000ffff057224 */ /* 0x000fe400078e0a19 */
[----:B------:R-:W-:-:S04]  /*0c60*/  IMAD.HI.U32 R14, R27, R14, R26 ;  /* 0x0000000e1b0e7227 */ /* 0x000fc800078e001a */
[----:B------:R-:W-:Y:S02]  /*0c70*/  IMAD R5, R5, R6, RZ ;  /* 0x0000000605057224 */ /* 0x000fe400078e02ff */
[----:B------:R-:W-:-:S04]  /*0c80*/  IMAD.HI.U32 R14, R14, R9, RZ ;  /* 0x000000090e0e7227 */ /* 0x000fc800078e00ff */
[----:B------:R-:W-:Y:S02]  /*0c90*/  IMAD R13, R14, R13, R9 ;  /* 0x0000000d0e0d7224 */ /* 0x000fe400078e0209 */
[----:B------:R-:W-:-:S03]  /*0ca0*/  IMAD.HI.U32 R24, R25, R5, R24 ;  /* 0x0000000519187227 */ /* 0x000fc600078e0018 */
[----:B------:R-:W-:-:S03]  /*0cb0*/  ISETP.GT.U32.AND P1, PT, R8, R13, PT ;  /* 0x0000000d0800720c */ /* 0x000fc60003f24070 */
[----:B------:R-:W-:-:S10]  /*0cc0*/  IMAD.HI.U32 R5, R24, R9, RZ ;  /* 0x0000000918057227 */ /* 0x000fd400078e00ff */
[----:B------:R-:W-:Y:S02]  /*0cd0*/  @!P1 IMAD.IADD R13, R13, 0x1, -R8 ;  /* 0x000000010d0d9824 */ /* 0x000fe400078e0a08 */
[----:B------:R-:W-:Y:S01]  /*0ce0*/  @!P1 VIADD R14, R14, 0x1 ;  /* 0x000000010e0e9836 */ /* 0x000fe20000000000 */
[----:B------:R-:W-:Y:S02]  /*0cf0*/  ISETP.NE.AND P1, PT, R10, RZ, PT ;  /* 0x000000ff0a00720c */ /* 0x000fe40003f25270 */
[----:B------:R-:W-:Y:S01]  /*0d00*/  ISETP.GE.U32.AND P3, PT, R13, R8, PT ;  /* 0x000000080d00720c */ /* 0x000fe20003f66070 */
[----:B------:R-:W-:-:S04]  /*0d10*/  IMAD.MOV R13, RZ, RZ, -R5 ;  /* 0x000000ffff0d7224 */ /* 0x000fc800078e0a05 */
[C---:B------:R-:W-:Y:S02]  /*0d20*/  IMAD R13, R6.reuse, R13, R9 ;  /* 0x0000000d060d7224 */ /* 0x040fe400078e0209 */
[----:B------:R-:W0:Y:S03]  /*0d30*/  LDC.U8 R9, c[0x0][0x549] ;  /* 0x00015240ff097b82 */ /* 0x000e260000000000 */
[----:B------:R-:W-:-:S03]  /*0d40*/  ISETP.GT.U32.AND P2, PT, R6, R13, PT ;  /* 0x0000000d0600720c */ /* 0x000fc60003f44070 */
[----:B------:R-:W-:Y:S01]  /*0d50*/  @P3 VIADD R14, R14, 0x1 ;  /* 0x000000010e0e3836 */ /* 0x000fe20000000000 */
[----:B------:R-:W-:Y:S02]  /*0d60*/  ISETP.GE.AND P3, PT, R7, RZ, PT ;  /* 0x000000ff0700720c */ /* 0x000fe40003f66270 */
[----:B------:R-:W-:Y:S02]  /*0d70*/  SEL R7, RZ, 0x1, !P4 ;  /* 0x00000001ff077807 */ /* 0x000fe40006000000 */
[----:B------:R-:W-:Y:S02]  /*0d80*/  @!P0 IADD3 R14, PT, PT, -R14, RZ, RZ ;  /* 0x000000ff0e0e8210 */ /* 0x000fe40007ffe1ff */
[----:B------:R-:W-:Y:S02]  /*0d90*/  @!P1 LOP3.LUT R14, RZ, R8, RZ, 0x33, !PT ;  /* 0x00000008ff0e9212 */ /* 0x000fe400078e33ff */
[----:B------:R-:W-:Y:S01]  /*0da0*/  LOP3.LUT R7, R2, R7, RZ, 0xfc, !PT ;  /* 0x0000000702077212 */ /* 0x000fe200078efcff */
[----:B------:R-:W-:Y:S01]  /*0db0*/  @!P2 IMAD.IADD R13, R13, 0x1, -R6 ;  /* 0x000000010d0da824 */ /* 0x000fe200078e0a06 */
[----:B------:R-:W-:Y:S01]  /*0dc0*/  ISETP.LT.U32.AND P0, PT, R18, R14, PT ;  /* 0x0000000e1200720c */ /* 0x000fe20003f01070 */
[----:B------:R-:W-:-:S03]  /*0dd0*/  @!P2 VIADD R5, R5, 0x1 ;  /* 0x000000010505a836 */ /* 0x000fc60000000000 */
[----:B------:R-:W-:Y:S02]  /*0de0*/  ISETP.GE.U32.AND P1, PT, R13, R6, PT ;  /* 0x000000060d00720c */ /* 0x000fe40003f26070 */
[----:B------:R-:W-:Y:S02]  /*0df0*/  SHF.R.S32.HI R13, RZ, 0x1f, R14 ;  /* 0x0000001fff0d7819 */ /* 0x000fe4000001140e */
[----:B0-----:R-:W-:Y:S02]  /*0e00*/  ISETP.NE.AND P2, PT, R9, RZ, PT ;  /* 0x000000ff0900720c */ /* 0x001fe40003f45270 */
[-C--:B------:R-:W-:Y:S02]  /*0e10*/  ISETP.LT.AND.EX P0, PT, R19, R13.reuse, PT, P0 ;  /* 0x0000000d1300720c */ /* 0x080fe40003f01300 */
[----:B------:R-:W-:Y:S02]  /*0e20*/  SEL R23, R23, 0x1, !P2 ;  /* 0x0000000117177807 */ /* 0x000fe40005000000 */
[----:B------:R-:W-:-:S02]  /*0e30*/  SEL R8, R19, R13, P0 ;  /* 0x0000000d13087207 */ /* 0x000fc40000000000 */
[----:B------:R-:W-:Y:S01]  /*0e40*/  SEL R9, R18, R14, P0 ;  /* 0x0000000e12097207 */ /* 0x000fe20000000000 */
[----:B------:R-:W-:Y:S01]  /*0e50*/  @P1 VIADD R5, R5, 0x1 ;  /* 0x0000000105051836 */ /* 0x000fe20000000000 */
[----:B------:R-:W-:-:S04]  /*0e60*/  LOP3.LUT R6, R19, R8, RZ, 0xfc, !PT ;  /* 0x0000000813067212 */ /* 0x000fc800078efcff */
[----:B------:R-:W-:Y:S01]  /*0e70*/  ISETP.NE.U32.AND P1, PT, R6, RZ, PT ;  /* 0x000000ff0600720c */ /* 0x000fe20003f25070 */
[----:B------:R-:W-:-:S04]  /*0e80*/  IMAD.MOV.U32 R6, RZ, RZ, R5 ;  /* 0x000000ffff067224 */ /* 0x000fc800078e0005 */
[----:B------:R-:W-:Y:S01]  /*0e90*/  @!P3 IMAD.MOV R6, RZ, RZ, -R6 ;  /* 0x000000ffff06b224 */ /* 0x000fe200078e0a06 */
[----:B------:R-:W-:-:S07]  /*0ea0*/  @!P5 LOP3.LUT R6, RZ, R0, RZ, 0x33, !PT ;  /* 0x00000000ff06d212 */ /* 0x000fce00078e33ff */
        /* <DEDUP_REMOVED lines=21> */
.L_x_315:
[----:B------:R-:W-:Y:S01]  /*1000*/  IMAD.MOV.U32 R27, RZ, RZ, R18 ;  /* 0x000000ffff1b7224 */ /* 0x000fe200078e0012 */
[----:B------:R-:W-:Y:S01]  /*1010*/  MOV R24, R9 ;  /* 0x0000000900187202 */ /* 0x000fe20000000f00 */
[----:B------:R-:W-:Y:S01]  /*1020*/  IMAD.MOV.U32 R17, RZ, RZ, R8 ;  /* 0x000000ffff117224 */ /* 0x000fe200078e0008 */
[----:B------:R-:W-:Y:S02]  /*1030*/  MOV R18, 0x1050 ;  /* 0x0000105000127802 */ /* 0x000fe40000000f00 */
[----:B------:R-:W-:Y:S05]  /*1040*/  CALL.REL.NOINC `($__internal_8_$__cuda_sm20_div_s64) ;  /* 0x0000003000087944 */ /* 0x000fea0003c00000 */
[----:B------:R-:W-:Y:S02]  /*1050*/  MOV R36, R2 ;  /* 0x0000000200247202 */ /* 0x000fe40000000f00 */
[----:B------:R-:W-:Y:S02]  /*1060*/  MOV R37, R13 ;  /* 0x0000000d00257202 */ /* 0x000fe40000000f00 */
.L_x_316:
[----:B------:R-:W-:Y:S05]  /*1070*/  BSYNC.RECONVERGENT B0 ;  /* 0x0000000000007941 */ /* 0x000fea0003800200 */
.L_x_314:
[-C--:B------:R-:W-:Y:S01]  /*1080*/  IABS R15, R21.reuse ;  /* 0x00000015000f7213 */ /* 0x080fe20000000000 */
[----:B------:R-:W0:Y:S01]  /*1090*/  LDC R0, c[0x0][0x434] ;  /* 0x00010d00ff007b82 */ /* 0x000e220000000800 */
[----:B------:R-:W-:Y:S01]  /*10a0*/  IABS R2, R21 ;  /* 0x0000001500027213 */ /* 0x000fe20000000000 */
[----:B------:R-:W-:Y:S01]  /*10b0*/  IMAD R6, R6, R23, RZ ;  /* 0x0000001706067224 */ /* 0x000fe200078e02ff */
[----:B------:R-:W1:Y:S01]  /*10c0*/  I2F.RP R17, R15 ;  /* 0x0000000f00117306 */ /* 0x000e620000209400 */
[----:B------:R-:W-:Y:S02]  /*10d0*/  BSSY.RECONVERGENT B0, `(.L_x_317) ;  /* 0x000003c000007945 */ /* 0x000fe40003800200 */
[----:B------:R-:W-:Y:S02]  /*10e0*/  IMAD.MOV R2, RZ, RZ, -R2 ;  /* 0x000000ffff027224 */ /* 0x000fe400078e0a02 */
[----:B------:R-:W-:-:S03]  /*10f0*/  IMAD R7, R7, R6, RZ ;  /* 0x0000000607077224 */ /* 0x000fc600078e02ff */
        /* <DEDUP_REMOVED lines=50> */
.L_x_318:
[----:B------:R-:W-:Y:S01]  /*1420*/  IMAD.MOV.U32 R27, RZ, RZ, R28 ;  /* 0x000000ffff1b7224 */ /* 0x000fe200078e001c */
[----:B------:R-:W-:Y:S01]  /*1430*/  MOV R19, R29 ;  /* 0x0000001d00137202 */ /* 0x000fe20000000f00 */
[----:B------:R-:W-:Y:S01]  /*1440*/  IMAD.MOV.U32 R24, RZ, RZ, R6 ;  /* 0x000000ffff187224 */ /* 0x000fe200078e0006 */
[----:B------:R-:W-:Y:S02]  /*1450*/  MOV R18, 0x1470 ;  /* 0x0000147000127802 */ /* 0x000fe40000000f00 */
[----:B------:R-:W-:Y:S05]  /*1460*/  CALL.REL.NOINC `($__internal_8_$__cuda_sm20_div_s64) ;  /* 0x0000002c00007944 */ /* 0x000fea0003c00000 */
[----:B------:R-:W-:Y:S02]  /*1470*/  MOV R18, R2 ;  /* 0x0000000200127202 */ /* 0x000fe40000000f00 */
[----:B------:R-:W-:Y:S02]  /*1480*/  MOV R19, R13 ;  /* 0x0000000d00137202 */ /* 0x000fe40000000f00 */
.L_x_319:
[----:B------:R-:W-:Y:S05]  /*1490*/  BSYNC.RECONVERGENT B0 ;  /* 0x0000000000007941 */ /* 0x000fea0003800200 */
.L_x_317:
[----:B------:R-:W0:Y:S01]  /*14a0*/  LDC R13, c[0x0][0x434] ;  /* 0x00010d00ff0d7b82 */ /* 0x000e220000000800 */
[----:B------:R-:W1:Y:S01]  /*14b0*/  LDCU UR4, c[0x0][0x534] ;  /* 0x0000a680ff0477ac */ /* 0x000e620008000800 */
[----:B------:R-:W2:Y:S01]  /*14c0*/  LDCU.64 UR10, c[0x0][0x358] ;  /* 0x00006b00ff0a77ac */ /* 0x000ea20008000a00 */
[----:B0-----:R-:W-:-:S04]  /*14d0*/  IABS R2, R13 ;  /* 0x0000000d00027213 */ /* 0x001fc80000000000 */
[----:B------:R-:W0:Y:S08]  /*14e0*/  I2F.RP R15, R2 ;  /* 0x00000002000f7306 */ /* 0x000e300000209400 */
[----:B0-----:R-:W0:Y:S02]  /*14f0*/  MUFU.RCP R24, R15 ;  /* 0x0000000f00187308 */ /* 0x001e240000001000 */
[----:B0-----:R-:W-:Y:S01]  /*1500*/  VIADD R24, R24, 0xffffffe ;  /* 0x0ffffffe18187836 */ /* 0x001fe20000000000 */
[----:B------:R-:W0:Y:S05]  /*1510*/  LDC R15, c[0x0][0x3e0] ;  /* 0x0000f800ff0f7b82 */ /* 0x000e2a0000000800 */
[----:B------:R-:W3:Y:S02]  /*1520*/  F2I.FTZ.U32.TRUNC.NTZ R25, R24 ;  /* 0x0000001800197305 */ /* 0x000ee4000021f000 */
[----:B---3--:R-:W-:-:S02]  /*1530*/  IMAD.MOV R5, RZ, RZ, -R25 ;  /* 0x000000ffff057224 */ /* 0x008fc400078e0a19 */
[----:B------:R-:W-:Y:S02]  /*1540*/  IMAD.MOV.U32 R24, RZ, RZ, RZ ;  /* 0x000000ffff187224 */ /* 0x000fe400078e00ff */
[----:B------:R-:W-:Y:S01]  /*1550*/  IMAD R14, R5, R2, RZ ;  /* 0x00000002050e7224 */ /* 0x000fe200078e02ff */
[----:B------:R-:W-:Y:S02]  /*1560*/  IABS R5, R0 ;  /* 0x0000000000057213 */ /* 0x000fe40000000000 */
[----:B------:R-:W-:Y:S01]  /*1570*/  LOP3.LUT R0, R0, R13, RZ, 0x3c, !PT ;  /* 0x0000000d00007212 */ /* 0x000fe200078e3cff */
[----:B------:R-:W-:Y:S01]  /*1580*/  IMAD.HI.U32 R14, R25, R14, R24 ;  /* 0x0000000e190e7227 */ /* 0x000fe200078e0018 */
[----:B0-----:R-:W-:Y:S02]  /*1590*/  IABS R33, R15 ;  /* 0x0000000f00217213 */ /* 0x001fe40000000000 */
[----:B------:R-:W-:Y:S02]  /*15a0*/  ISETP.GE.AND P1, PT, R0, RZ, PT ;  /* 0x000000ff0000720c */ /* 0x000fe40003f26270 */
[----:B------:R-:W0:Y:S01]  /*15b0*/  S2R R0, SR_TID.X ;  /* 0x0000000000007919 */ /* 0x000e220000002100 */
[----:B------:R-:W-:-:S04]  /*15c0*/  IMAD.HI.U32 R17, R14, R5, RZ ;  /* 0x000000050e117227 */ /* 0x000fc800078e00ff */
[----:B------:R-:W-:-:S04]  /*15d0*/  IMAD.MOV R14, RZ, RZ, -R17 ;  /* 0x000000ffff0e7224 */ /* 0x000fc800078e0a11 */
[----:B------:R-:W-:Y:S01]  /*15e0*/  IMAD R5, R2, R14, R5 ;  /* 0x0000000e02057224 */ /* 0x000fe200078e0205 */
[----:B------:R-:W-:-:S04]  /*15f0*/  SHF.R.S32.HI R14, RZ, 0x1f, R21 ;  /* 0x0000001fff0e7819 */ /* 0x000fc80000011415 */
[----:B------:R-:W-:Y:S02]  /*1600*/  ISETP.GT.U32.AND P0, PT, R2, R5, PT ;  /* 0x000000050200720c */ /* 0x000fe40003f04070 */
[----:B------:R-:W-:-:S11]  /*1610*/  LOP3.LUT R14, R14, 0x1, RZ, 0xfc, !PT ;  /* 0x000000010e0e7812 */ /* 0x000fd600078efcff */
[----:B------:R-:W-:Y:S02]  /*1620*/  @!P0 IMAD.IADD R5, R5, 0x1, -R2 ;  /* 0x0000000105058824 */ /* 0x000fe400078e0a02 */
[----:B------:R-:W-:Y:S01]  /*1630*/  @!P0 VIADD R17, R17, 0x1 ;  /* 0x0000000111118836 */ /* 0x000fe20000000000 */
[----:B------:R-:W-:Y:S02]  /*1640*/  ISETP.NE.AND P0, PT, R13, RZ, PT ;  /* 0x000000ff0d00720c */ /* 0x000fe40003f05270 */
[----:B------:R-:W-:Y:S02]  /*1650*/  ISETP.GE.U32.AND P2, PT, R5, R2, PT ;  /* 0x000000020500720c */ /* 0x000fe40003f46070 */
[----:B------:R-:W3:Y:S11]  /*1660*/  I2F.RP R5, R33 ;  /* 0x0000002100057306 */ /* 0x000ef60000209400 */
[----:B------:R-:W-:Y:S01]  /*1670*/  @P2 VIADD R17, R17, 0x1 ;  /* 0x0000000111112836 */ /* 0x000fe20000000000 */
[----:B0-----:R-:W-:-:S03]  /*1680*/  ISETP.GT.U32.AND P2, PT, R0, 0xff, PT ;  /* 0x000000ff0000780c */ /* 0x001fc60003f44070 */
[----:B------:R-:W-:Y:S01]  /*1690*/  @!P1 IMAD.MOV R17, RZ, RZ, -R17 ;  /* 0x000000ffff119224 */ /* 0x000fe200078e0a11 */
[----:B------:R-:W-:Y:S01]  /*16a0*/  @!P0 LOP3.LUT R17, RZ, R13, RZ, 0x33, !PT ;  /* 0x0000000dff118212 */ /* 0x000fe200078e33ff */
[----:B---3--:R-:W0:Y:S04]  /*16b0*/  MUFU.RCP R28, R5 ;  /* 0x00000005001c7308 */ /* 0x008e280000001000 */
[----:B------:R-:W-:-:S05]  /*16c0*/  IMAD R14, R17, R14, RZ ;  /* 0x0000000e110e7224 */ /* 0x000fca00078e02ff */
[----:B------:R-:W-:-:S04]  /*16d0*/  IABS R25, R14 ;  /* 0x0000000e00197213 */ /* 0x000fc80000000000 */
[----:B------:R-:W3:Y:S01]  /*16e0*/  I2F.RP R30, R25 ;  /* 0x00000019001e7306 */ /* 0x000ee20000209400 */
[----:B------:R-:W-:Y:S02]  /*16f0*/  IMAD.IADD R24, R4, 0x1, R25 ;  /* 0x0000000104187824 */ /* 0x000fe400078e0219 */
[----:B0-----:R-:W-:-:S05]  /*1700*/  VIADD R28, R28, 0xffffffe ;  /* 0x0ffffffe1c1c7836 */ /* 0x001fca0000000000 */
[----:B------:R-:W0:Y:S08]  /*1710*/  F2I.FTZ.U32.TRUNC.NTZ R29, R28 ;  /* 0x0000001c001d7305 */ /* 0x000e30000021f000 */
[----:B---3--:R-:W3:Y:S01]  /*1720*/  MUFU.RCP R26, R30 ;  /* 0x0000001e001a7308 */ /* 0x008ee20000001000 */
[----:B0-----:R-:W-:Y:S02]  /*1730*/  IMAD.MOV R20, RZ, RZ, -R29 ;  /* 0x000000ffff147224 */ /* 0x001fe400078e0a1d */
[----:B------:R-:W-:-:S02]  /*1740*/  IMAD.MOV.U32 R28, RZ, RZ, RZ ;  /* 0x000000ffff1c7224 */ /* 0x000fc400078e00ff */
[----:B------:R-:W-:Y:S01]  /*1750*/  IMAD R5, R20, R33, RZ ;  /* 0x0000002114057224 */ /* 0x000fe200078e02ff */
[----:B------:R-:W-:-:S03]  /*1760*/  IABS R20, R24 ;  /* 0x0000001800147213 */ /* 0x000fc60000000000 */
[----:B------:R-:W-:-:S04]  /*1770*/  IMAD.HI.U32 R5, R29, R5, R28 ;  /* 0x000000051d057227 */ /* 0x000fc800078e001c */
[----:B---3--:R-:W-:-:S04]  /*1780*/  VIADD R26, R26, 0xffffffe ;  /* 0x0ffffffe1a1a7836 */ /* 0x008fc80000000000 */
[----:B------:R-:W0:Y:S02]  /*1790*/  F2I.FTZ.U32.TRUNC.NTZ R27, R26 ;  /* 0x0000001a001b7305 */ /* 0x000e24000021f000 */
[----:B0-----:R-:W-:Y:S01]  /*17a0*/  IADD3 R2, PT, PT, RZ, -R27, RZ ;  /* 0x8000001bff027210 */ /* 0x001fe20007ffe0ff */
[----:B------:R-:W-:-:S04]  /*17b0*/  IMAD.MOV.U32 R26, RZ, RZ, RZ ;  /* 0x000000ffff1a7224 */ /* 0x000fc800078e00ff */
[----:B------:R-:W-:Y:S01]  /*17c0*/  IMAD R29, R2, R25, RZ ;  /* 0x00000019021d7224 */ /* 0x000fe200078e02ff */
[----:B------:R-:W-:-:S03]  /*17d0*/  LOP3.LUT R2, R0, 0x3, RZ, 0xc0, !PT ;  /* 0x0000000300027812 */ /* 0x000fc600078ec0ff */
[----:B------:R-:W-:Y:S01]  /*17e0*/  IMAD.HI.U32 R27, R27, R29, R26 ;  /* 0x0000001d1b1b7227 */ /* 0x000fe200078e001a */
[----:B------:R-:W-:-:S03]  /*17f0*/  SHF.R.U32.HI R29, RZ, 0x2, R0 ;  /* 0x00000002ff1d7819 */ /* 0x000fc60000011600 */
[----:B------:R-:W-:Y:S01]  /*1800*/  IMAD.HI.U32 R26, R5, R20, RZ ;  /* 0x00000014051a7227 */ /* 0x000fe200078e00ff */
[----:B------:R-:W-:-:S03]  /*1810*/  IADD3 R5, P0, PT, R22, -UR6, RZ ;  /* 0x8000000616057c10 */ /* 0x000fc6000ff1e0ff */
[----:B------:R-:W-:Y:S01]  /*1820*/  IMAD.MOV R28, RZ, RZ, -R26 ;  /* 0x000000ffff1c7224 */ /* 0x000fe200078e0a1a */
[----:B------:R-:W-:Y:S01]  /*1830*/  ISETP.GT.U32.AND P3, PT, R5, R2, PT ;  /* 0x000000020500720c */ /* 0x000fe20003f64070 */
[----:B------:R-:W-:Y:S01]  /*1840*/  IMAD.HI.U32 R27, R27, R20, RZ ;  /* 0x000000141b1b7227 */ /* 0x000fe200078e00ff */
[----:B------:R-:W-:-:S03]  /*1850*/  IADD3.X R4, PT, PT, R3, -0x1, RZ, P0, !PT ;  /* 0xffffffff03047810 */ /* 0x000fc600007fe4ff */
[----:B------:R-:W-:Y:S01]  /*1860*/  IMAD R28, R33, R28, R20 ;  /* 0x0000001c211c7224 */ /* 0x000fe200078e0214 */
[----:B------:R-:W-:-:S04]  /*1870*/  ISETP.GT.AND.EX P3, PT, R4, RZ, PT, P3 ;  /* 0x000000ff0400720c */ /* 0x000fc80003f64330 */
[----:B------:R-:W-:Y:S02]  /*1880*/  ISETP.GT.U32.AND P0, PT, R33, R28, PT ;  /* 0x0000001c2100720c */ /* 0x000fe40003f04070 */
[----:B-1----:R-:W-:-:S11]  /*1890*/  ISETP.GE.OR P5, PT, R29, UR4, !P3 ;  /* 0x000000041d007c0c */ /* 0x002fd6000dfa6670 */
[----:B------:R-:W-:Y:S02]  /*18a0*/  @!P0 IMAD.IADD R28, R28, 0x1, -R33 ;  /* 0x000000011c1c8824 */ /* 0x000fe400078e0a21 */
[----:B------:R-:W0:Y:S01]  /*18b0*/  @!P5 LDC.64 R4, c[0x0][0x428] ;  /* 0x00010a00ff04db82 */ /* 0x000e220000000a00 */
[----:B------:R-:W-:Y:S02]  /*18c0*/  @!P5 IADD3 R32, P1, PT, R2, UR6, RZ ;  /* 0x000000060220dc10 */ /* 0x000fe4000ff3e0ff */
[----:B------:R-:W-:Y:S02]  /*18d0*/  ISETP.GE.U32.AND P4, PT, R28, R33, PT ;  /* 0x000000211c00720c */ /* 0x000fe40003f86070 */
[----:B------:R-:W-:Y:S01]  /*18e0*/  IABS R28, R14 ;  /* 0x0000000e001c7213 */ /* 0x000fe20000000000 */
[----:B------:R-:W-:-:S04]  /*18f0*/  @!P5 IMAD.X R33, RZ, RZ, RZ, P1 ;  /* 0x000000ffff21d224 */ /* 0x000fc800008e06ff */
[----:B------:R-:W-:Y:S02]  /*1900*/  IMAD.MOV R28, RZ, RZ, -R28 ;  /* 0x000000ffff1c7224 */ /* 0x000fe400078e0a1c */
[----:B------:R-:W-:-:S04]  /*1910*/  @!P5 IMAD.WIDE.U32 R32, R22, R29, R32 ;  /* 0x0000001d1620d225 */ /* 0x000fc800078e0020 */
[----:B------:R-:W-:Y:S02]  /*1920*/  IMAD R28, R27, R28, R20 ;  /* 0x0000001c1b1c7224 */ /* 0x000fe400078e0214 */
[----:B------:R-:W-:-:S05]  /*1930*/  VIADD R20, R29, 0x20 ;  /* 0x000000201d147836 */ /* 0x000fca0000000000 */
[----:B------:R-:W-:Y:S02]  /*1940*/  ISETP.GE.OR P3, PT, R20, UR4, !P3 ;  /* 0x0000000414007c0c */ /* 0x000fe4000df66670 */
[----:B------:R-:W-:Y:S01]  /*1950*/  @!P2 MOV R30, 0x400 ;  /* 0x00000400001ea802 */ /* 0x000fe20000000f00 */
[----:B------:R-:W-:Y:S01]  /*1960*/  @!P0 VIADD R26, R26, 0x1 ;  /* 0x000000011a1a8836 */ /* 0x000fe20000000000 */
[C---:B0-----:R-:W-:Y:S01]  /*1970*/  @!P5 LEA R34, P1, R32.reuse, R4, 0x2 ;  /* 0x000000042022d211 */ /* 0x041fe200078210ff */
[----:B------:R-:W-:Y:S01]  /*1980*/  @!P5 IMAD R4, R29, R3, R33 ;  /* 0x000000031d04d224 */ /* 0x000fe200078e0221 */
[----:B------:R-:W0:Y:S04]  /*1990*/  LDCU UR4, c[0x0][0x430] ;  /* 0x00008600ff0477ac */ /* 0x000e280008000800 */
[----:B------:R-:W-:Y:S01]  /*19a0*/  @!P5 LEA.HI.X R35, R32, R5, R4, 0x2, P1 ;  /* 0x000000052023d211 */ /* 0x000fe200008f1404 */
[----:B------:R-:W-:Y:S01]  /*19b0*/  IMAD.MOV.U32 R4, RZ, RZ, -0x800000 ;  /* 0xff800000ff047424 */ /* 0x000fe200078e00ff */
[----:B------:R-:W1:Y:S01]  /*19c0*/  @!P2 S2R R5, SR_CgaCtaId ;  /* 0x000000000005a919 */ /* 0x000e620000008800 */
[----:B------:R-:W-:-:S04]  /*19d0*/  @!P3 IADD3 R32, P1, PT, R2, UR6, RZ ;  /* 0x000000060220bc10 */ /* 0x000fc8000ff3e0ff */
[----:B--2---:R2:W3:Y:S01]  /*19e0*/  @!P5 LDG.E R4, desc[UR10][R34.64] ;  /* 0x0000000a2204d981 */ /* 0x0044e2000c1e1900 */
[----:B------:R-:W-:Y:S02]  /*19f0*/  @!P3 IMAD.X R33, RZ, RZ, RZ, P1 ;  /* 0x000000ffff21b224 */ /* 0x000fe400008e06ff */
[----:B------:R-:W-:-:S04]  /*1a00*/  @!P3 IMAD.WIDE.U32 R32, R22, R20, R32 ;  /* 0x000000141620b225 */ /* 0x000fc800078e0020 */
[----:B------:R-:W-:Y:S02]  /*1a10*/  @!P3 IMAD R20, R20, R3, R33 ;  /* 0x000000031414b224 */ /* 0x000fe400078e0221 */
[----:B------:R-:W2:Y:S01]  /*1a20*/  @!P3 LDC.64 R2, c[0x0][0x428] ;  /* 0x00010a00ff02bb82 */ /* 0x000ea20000000a00 */
[----:B-1----:R-:W-:Y:S02]  /*1a30*/  @!P2 LEA R5, R5, R30, 0x18 ;  /* 0x0000001e0505a211 */ /* 0x002fe400078ec0ff */
[----:B------:R-:W-:-:S04]  /*1a40*/  @!P2 SHF.L.U32 R30, R0, 0x2, RZ ;  /* 0x00000002001ea819 */ /* 0x000fc800000006ff */
[----:B------:R-:W-:Y:S02]  /*1a50*/  @!P2 LOP3.LUT R30, R30, 0xc, RZ, 0xc0, !PT ;  /* 0x0000000c1e1ea812 */ /* 0x000fe400078ec0ff */
[----:B--2---:R-:W-:Y:S01]  /*1a60*/  @!P3 LEA R34, P1, R32, R2, 0x2 ;  /* 0x000000022022b211 */ /* 0x004fe200078210ff */
[----:B------:R-:W-:Y:S02]  /*1a70*/  IMAD.MOV.U32 R2, RZ, RZ, -0x800000 ;  /* 0xff800000ff027424 */ /* 0x000fe400078e00ff */
[----:B------:R-:W-:Y:S01]  /*1a80*/  @!P2 IMAD.IADD R30, R30, 0x1, R5 ;  /* 0x000000011e1ea824 */ /* 0x000fe200078e0205 */
[----:B------:R-:W-:-:S05]  /*1a90*/  @!P3 LEA.HI.X R35, R32, R3, R20, 0x2, P1 ;  /* 0x000000032023b211 */ /* 0x000fca00008f1414 */
[----:B------:R-:W2:Y:S01]  /*1aa0*/  @!P3 LDG.E R2, desc[UR10][R34.64] ;  /* 0x0000000a2202b981 */ /* 0x000ea2000c1e1900 */
[----:B------:R-:W-:Y:S01]  /*1ab0*/  ISETP.GT.U32.AND P1, PT, R0, 0x7f, PT ;  /* 0x0000007f0000780c */ /* 0x000fe20003f24070 */
[----:B------:R-:W-:Y:S01]  /*1ac0*/  @!P2 IMAD R33, R29, 0x14, R30 ;  /* 0x000000141d21a824 */ /* 0x000fe200078e021e */
[----:B------:R-:W-:Y:S01]  /*1ad0*/  ISETP.NE.AND P0, PT, R15, RZ, PT ;  /* 0x000000ff0f00720c */ /* 0x000fe20003f05270 */
[----:B------:R-:W-:Y:S01]  /*1ae0*/  @P4 VIADD R26, R26, 0x1 ;  /* 0x000000011a1a4836 */ /* 0x000fe20000000000 */
[----:B------:R-:W-:Y:S01]  /*1af0*/  ISETP.NE.AND P5, PT, R14, RZ, PT ;  /* 0x000000ff0e00720c */ /* 0x000fe20003fa5270 */
[----:B0-----:R-:W-:Y:S01]  /*1b00*/  IMAD R13, R13, UR4, RZ ;  /* 0x000000040d0d7c24 */ /* 0x001fe2000f8e02ff */
[----:B------:R-:W-:Y:S07]  /*1b10*/  BSSY.RECONVERGENT B1, `(.L_x_320) ;  /* 0x0000174000017945 */ /* 0x000fee0003800200 */
[----:B------:R-:W0:Y:S01]  /*1b20*/  @!P1 S2R R32, SR_CgaCtaId ;  /* 0x0000000000209919 */ /* 0x000e220000008800 */
[----:B------:R-:W-:-:S02]  /*1b30*/  @!P1 MOV R3, 0x400 ;  /* 0x0000040000039802 */ /* 0x000fc40000000f00 */
[----:B------:R-:W-:Y:S01]  /*1b40*/  @!P1 MOV R20, 0x400 ;  /* 0x0000040000149802 */ /* 0x000fe20000000f00 */
[----:B------:R-:W1:Y:S01]  /*1b50*/  @!P1 S2R R5, SR_CgaCtaId ;  /* 0x0000000000059919 */ /* 0x000e620000008800 */
[----:B------:R-:W-:Y:S02]  /*1b60*/  @!P1 LOP3.LUT R30, R0, 0x1f, RZ, 0xc0, !PT ;  /* 0x0000001f001e9812 */ /* 0x000fe400078ec0ff */
[----:B0-----:R-:W-:Y:S01]  /*1b70*/  @!P1 LEA R32, R32, R3, 0x18 ;  /* 0x0000000320209211 */ /* 0x001fe200078ec0ff */
[----:B------:R-:W-:Y:S01]  /*1b80*/  @!P1 IMAD.SHL.U32 R3, R0, 0x4, RZ ;  /* 0x0000000400039824 */ /* 0x000fe200078e00ff */
[----:B-1----:R-:W-:-:S04]  /*1b90*/  @!P1 LEA R5, R5, R20, 0x18 ;  /* 0x0000001405059211 */ /* 0x002fc800078ec0ff */
[----:B------:R-:W-:Y:S02]  /*1ba0*/  @!P1 LOP3.LUT R3, R3, 0xc, RZ, 0xc0, !PT ;  /* 0x0000000c03039812 */ /* 0x000fe400078ec0ff */
[----:B------:R-:W-:-:S03]  /*1bb0*/  SHF.R.U32.HI R20, RZ, 0x5, R0 ;  /* 0x00000005ff147819 */ /* 0x000fc60000011600 */
[----:B------:R-:W-:Y:S02]  /*1bc0*/  @!P1 IMAD.IADD R32, R3, 0x1, R32 ;  /* 0x0000000103209824 */ /* 0x000fe400078e0220 */
[----:B------:R-:W-:Y:S02]  /*1bd0*/  @!P1 IMAD R5, R20, 0x4, R5 ;  /* 0x0000000414059824 */ /* 0x000fe400078e0205 */
[----:B------:R-:W-:Y:S02]  /*1be0*/  @!P1 IMAD R3, R29, 0x14, R32 ;  /* 0x000000141d039824 */ /* 0x000fe400078e0220 */
[----:B------:R-:W-:Y:S02]  /*1bf0*/  @!P1 IMAD R5, R30, 0x14, R5 ;  /* 0x000000141e059824 */ /* 0x000fe400078e0205 */
[----:B------:R-:W-:Y:S02]  /*1c00*/  IMAD.MOV.U32 R30, RZ, RZ, -0x800000 ;  /* 0xff800000ff1e7424 */ /* 0x000fe400078e00ff */
[----:B------:R-:W-:Y:S01]  /*1c10*/  IMAD.MOV.U32 R29, RZ, RZ, -0x800000 ;  /* 0xff800000ff1d7424 */ /* 0x000fe200078e00ff */
[----:B---3--:R-:W-:Y:S01]  /*1c20*/  @!P2 STS [R33], R4 ;  /* 0x000000042100a388 */ /* 0x008fe20000000800 */
[----:B------:R-:W-:-:S13]  /*1c30*/  ISETP.GT.U32.AND P2, PT, R25, R28, PT ;  /* 0x0000001c1900720c */ /* 0x000fda0003f44070 */
[----:B------:R-:W-:Y:S01]  /*1c40*/  @!P2 IADD3 R28, PT, PT, R28, -R25, RZ ;  /* 0x800000191c1ca210 */ /* 0x000fe20007ffe0ff */
[----:B------:R-:W-:Y:S01]  /*1c50*/  @!P2 VIADD R27, R27, 0x1 ;  /* 0x000000011b1ba836 */ /* 0x000fe20000000000 */
[----:B--2---:R-:W-:Y:S01]  /*1c60*/  @!P1 STS [R3+0x280], R2 ;  /* 0x0002800203009388 */ /* 0x004fe20000000800 */
[----:B------:R-:W-:Y:S06]  /*1c70*/  BAR.SYNC.DEFER_BLOCKING 0x0 ;  /* 0x0000000000007b1d */ /* 0x000fec0000010000 */
[----:B------:R-:W-:Y:S04]  /*1c80*/  @!P1 LDS R30, [R5] ;  /* 0x00000000051e9984 */ /* 0x000fe80000000800 */
[----:B------:R-:W0:Y:S02]  /*1c90*/  @!P1 LDS R29, [R5+0x280] ;  /* 0x00028000051d9984 */ /* 0x000e240000000800 */
[----:B0-----:R-:W-:-:S05]  /*1ca0*/  FMNMX.FTZ R35, R29, R30, !PT ;  /* 0x0000001e1d237209 */ /* 0x001fca0007810000 */
[----:B------:R-:W0:Y:S02]  /*1cb0*/  SHFL.BFLY PT, R32, R35, 0x10, 0x1f ;  /* 0x0e001f0023207f89 */ /* 0x000e2400000e0000 */
        /* <DEDUP_REMOVED lines=11> */
[-C--:B------:R-:W-:Y:S02]  /*1d70*/  ISETP.GE.U32.AND P1, PT, R28, R25.reuse, PT ;  /* 0x000000191c00720c */ /* 0x080fe40003f26070 */
[----:B------:R-:W-:Y:S01]  /*1d80*/  LOP3.LUT R28, R24, R25, RZ, 0x3c, !PT ;  /* 0x00000019181c7212 */ /* 0x000fe200078e3cff */
[C---:B------:R-:W-:Y:S01]  /*1d90*/  FADD.FTZ R3, -R2.reuse, R30 ;  /* 0x0000001e02037221 */ /* 0x040fe20000010100 */
[----:B------:R-:W-:Y:S01]  /*1da0*/  FADD.FTZ R35, -R2, R29 ;  /* 0x0000001d02237221 */ /* 0x000fe20000010100 */
[----:B------:R-:W-:Y:S02]  /*1db0*/  LOP3.LUT R24, R24, R15, RZ, 0x3c, !PT ;  /* 0x0000000f18187212 */ /* 0x000fe400078e3cff */
[----:B------:R-:W-:Y:S01]  /*1dc0*/  FMUL.FTZ R3, R3, 1.4426950216293334961 ;  /* 0x3fb8aa3b03037820 */ /* 0x000fe20000410000 */
[----:B------:R-:W-:Y:S01]  /*1dd0*/  FMUL.FTZ R35, R35, 1.4426950216293334961 ;  /* 0x3fb8aa3b23237820 */ /* 0x000fe20000410000 */
[----:B------:R-:W-:Y:S01]  /*1de0*/  ISETP.GE.AND P3, PT, R28, RZ, PT ;  /* 0x000000ff1c00720c */ /* 0x000fe20003f66270 */
[----:B------:R-:W-:Y:S01]  /*1df0*/  IMAD.MOV.U32 R28, RZ, RZ, 0x7f800000 ;  /* 0x7f800000ff1c7424 */ /* 0x000fe200078e00ff */
[----:B------:R-:W-:Y:S01]  /*1e00*/  ISETP.GE.AND P2, PT, R24, RZ, PT ;  /* 0x000000ff1800720c */ /* 0x000fe20003f46270 */
[----:B------:R-:W-:Y:S01]  /*1e10*/  MUFU.EX2 R34, R35 ;  /* 0x0000002300227308 */ /* 0x000fe20000000800 */
[----:B------:R-:W-:-:S03]  /*1e20*/  @P1 VIADD R27, R27, 0x1 ;  /* 0x000000011b1b1836 */ /* 0x000fc60000000000 */
[----:B------:R-:W0:Y:S06]  /*1e30*/  MUFU.EX2 R3, R3 ;  /* 0x0000000300037308 */ /* 0x000e2c0000000800 */
[----:B------:R-:W-:Y:S01]  /*1e40*/  @!P3 IMAD.MOV R27, RZ, RZ, -R27 ;  /* 0x000000ffff1bb224 */ /* 0x000fe200078e0a1b */
[----:B------:R-:W-:Y:S01]  /*1e50*/  ISETP.NE.AND P3, PT, R17, RZ, PT ;  /* 0x000000ff1100720c */ /* 0x000fe20003f65270 */
[----:B------:R-:W-:Y:S01]  /*1e60*/  @!P2 IMAD.MOV R26, RZ, RZ, -R26 ;  /* 0x000000ffff1aa224 */ /* 0x000fe200078e0a1a */
[----:B------:R-:W-:Y:S02]  /*1e70*/  @!P0 LOP3.LUT R26, RZ, R15, RZ, 0x33, !PT ;  /* 0x0000000fff1a8212 */ /* 0x000fe400078e33ff */
[----:B------:R-:W-:-:S02]  /*1e80*/  LOP3.LUT P0, RZ, R0, 0x39f, RZ, 0xc0, !PT ;  /* 0x0000039f00ff7812 */ /* 0x000fc4000780c0ff */
[----:B------:R-:W-:Y:S01]  /*1e90*/  @!P5 LOP3.LUT R27, RZ, R25, RZ, 0x33, !PT ;  /* 0x00000019ff1bd212 */ /* 0x000fe200078e33ff */
[----:B0-----:R-:W-:Y:S01]  /*1ea0*/  FADD.FTZ R34, R3, R34 ;  /* 0x0000002203227221 */ /* 0x001fe20000010000 */
[----:B------:R-:W-:Y:S02]  /*1eb0*/  SEL R24, RZ, 0x1, !P3 ;  /* 0x00000001ff187807 */ /* 0x000fe40005800000 */
[----:B------:R-:W-:Y:S02]  /*1ec0*/  SHF.R.S32.HI R25, RZ, 0x1f, R14 ;  /* 0x0000001fff197819 */ /* 0x000fe4000001140e */
[----:B------:R-:W0:Y:S01]  /*1ed0*/  SHFL.BFLY PT, R33, R34, 0x10, 0x1f ;  /* 0x0e001f0022217f89 */ /* 0x000e2200000e0000 */
[----:B------:R-:W-:Y:S02]  /*1ee0*/  ISETP.LT.U32.AND P2, PT, R18, R27, PT ;  /* 0x0000001b1200720c */ /* 0x000fe40003f41070 */
[----:B------:R-:W-:Y:S01]  /*1ef0*/  LOP3.LUT R24, R25, R24, RZ, 0xfc, !PT ;  /* 0x0000001819187212 */ /* 0x000fe200078efcff */
[----:B0-----:R-:W-:-:S05]  /*1f00*/  FADD.FTZ R33, R34, R33 ;  /* 0x0000002122217221 */ /* 0x001fca0000010000 */
[----:B------:R-:W0:Y:S02]  /*1f10*/  SHFL.BFLY PT, R32, R33, 0x8, 0x1f ;  /* 0x0d001f0021207f89 */ /* 0x000e2400000e0000 */
[----:B0-----:R-:W-:-:S05]  /*1f20*/  FADD.FTZ R32, R33, R32 ;  /* 0x0000002021207221 */ /* 0x001fca0000010000 */
[----:B------:R-:W0:Y:S02]  /*1f30*/  SHFL.BFLY PT, R5, R32, 0x4, 0x1f ;  /* 0x0c801f0020057f89 */ /* 0x000e2400000e0000 */
[----:B0-----:R-:W-:-:S05]  /*1f40*/  FADD.FTZ R5, R32, R5 ;  /* 0x0000000520057221 */ /* 0x001fca0000010000 */
[----:B------:R-:W0:Y:S02]  /*1f50*/  SHFL.BFLY PT, R4, R5, 0x2, 0x1f ;  /* 0x0c401f0005047f89 */ /* 0x000e2400000e0000 */
[----:B0-----:R-:W-:Y:S01]  /*1f60*/  FADD.FTZ R4, R5, R4 ;  /* 0x0000000405047221 */ /* 0x001fe20000010000 */
[----:B------:R-:W-:-:S04]  /*1f70*/  SHF.R.S32.HI R5, RZ, 0x1f, R27 ;  /* 0x0000001fff057819 */ /* 0x000fc8000001141b */
[----:B------:R-:W0:Y:S01]  /*1f80*/  SHFL.BFLY PT, R3, R4, 0x1, 0x1f ;  /* 0x0c201f0004037f89 */ /* 0x000e2200000e0000 */
[----:B------:R-:W-:-:S04]  /*1f90*/  ISETP.LT.AND.EX P2, PT, R19, R5, PT, P2 ;  /* 0x000000051300720c */ /* 0x000fc80003f41320 */
[----:B------:R-:W-:Y:S01]  /*1fa0*/  SEL R5, R18, R27, P2 ;  /* 0x0000001b12057207 */ /* 0x000fe20001000000 */
[----:B0-----:R-:W-:Y:S01]  /*1fb0*/  FADD.FTZ R3, R4, R3 ;  /* 0x0000000304037221 */ /* 0x001fe20000010000 */
[----:B------:R-:W-:-:S04]  /*1fc0*/  IMAD R4, R14, R13, RZ ;  /* 0x0000000d0e047224 */ /* 0x000fc800078e02ff */
[----:B------:R-:W-:-:S13]  /*1fd0*/  FSETP.NE.FTZ.AND P1, PT, R3, RZ, PT ;  /* 0x000000ff0300720b */ /* 0x000fda0003f35000 */
[----:B------:R0:W1:Y:S02]  /*1fe0*/  @P1 MUFU.LG2 R17, R3 ;  /* 0x0000000300111308 */ /* 0x0000640000000c00 */
[----:B0-----:R-:W-:Y:S02]  /*1ff0*/  IMAD R3, R26, R23, RZ ;  /* 0x000000171a037224 */ /* 0x001fe400078e02ff */
[----:B-1----:R-:W-:Y:S02]  /*2000*/  @P1 FFMA.FTZ R28, R17, 0.69314718246459960938, R2 ;  /* 0x3f317218111c1823 */ /* 0x002fe40000010002 */
[----:B------:R-:W-:Y:S01]  /*2010*/  IMAD R3, R24, R3, RZ ;  /* 0x0000000318037224 */ /* 0x000fe200078e02ff */
[----:B------:R-:W-:Y:S06]  /*2020*/  @P0 BRA `(.L_x_321) ;  /* 0x0000001000880947 */ /* 0x000fec0003800000 */
[----:B------:R-:W0:Y:S02]  /*2030*/  LDCU.U8 UR4, c[0x0][0x548] ;  /* 0x0000a900ff0477ac */ /* 0x000e240008000000 */
[----:B0-----:R-:W-:-:S09]  /*2040*/  UISETP.NE.AND UP0, UPT, UR4, URZ, UPT ;  /* 0x000000ff0400728c */ /* 0x001fd2000bf05270 */
[----:B------:R-:W-:Y:S05]  /*2050*/  BRA.U !UP0, `(.L_x_322) ;  /* 0x00000011086c7547 */ /* 0x000fea000b800000 */
[----:B------:R-:W-:Y:S01]  /*2060*/  VIADD R27, R20, UR6 ;  /* 0x00000006141b7c36 */ /* 0x000fe20008000000 */
[----:B------:R-:W-:Y:S02]  /*2070*/  ISETP.LT.U32.AND P0, PT, R15, 0x1, PT ;  /* 0x000000010f00780c */ /* 0x000fe40003f01070 */
[----:B------:R-:W-:Y:S02]  /*2080*/  SHF.R.S32.HI R2, RZ, 0x1f, R15 ;  /* 0x0000001fff027819 */ /* 0x000fe4000001140f */
[----:B------:R-:W-:Y:S02]  /*2090*/  ISETP.GE.AND P1, PT, R27, R22, PT ;  /* 0x000000161b00720c */ /* 0x000fe40003f26270 */
[----:B------:R-:W-:-:S04]  /*20a0*/  ISETP.LT.AND.EX P0, PT, R2, RZ, PT, P0 ;  /* 0x000000ff0200720c */ /* 0x000fc80003f01300 */
[----:B------:R-:W-:Y:S02]  /*20b0*/  SEL R15, R15, 0x1, P0 ;  /* 0x000000010f0f7807 */ /* 0x000fe40000000000 */
[----:B------:R-:W-:-:S05]  /*20c0*/  SEL R2, R2, RZ, P0 ;  /* 0x000000ff02027207 */ /* 0x000fca0000000000 */
[----:B------:R-:W-:Y:S05]  /*20d0*/  @P1 BRA `(.L_x_321) ;  /* 0x00000010005c1947 */ /* 0x000fea0003800000 */
[----:B------:R-:W-:Y:S01]  /*20e0*/  IADD3 R13, P1, PT, R15, 0x1, RZ ;  /* 0x000000010f0d7810 */ /* 0x000fe20007f3e0ff */
[----:B------:R-:W-:-:S03]  /*20f0*/  IMAD R19, R2, R31, RZ ;  /* 0x0000001f02137224 */ /* 0x000fc600078e02ff */
[----:B------:R-:W-:Y:S01]  /*2100*/  ISETP.GE.U32.AND P0, PT, R13, 0x3, PT ;  /* 0x000000030d00780c */ /* 0x000fe20003f06070 */
[----:B------:R-:W-:Y:S01]  /*2110*/  IMAD R19, R16, R15, R19 ;  /* 0x0000000f10137224 */ /* 0x000fe200078e0213 */
[----:B------:R-:W-:Y:S01]  /*2120*/  IADD3.X R13, PT, PT, RZ, R2, RZ, P1, !PT ;  /* 0x00000002ff0d7210 */ /* 0x000fe20000ffe4ff */
[----:B------:R-:W-:-:S03]  /*2130*/  IMAD.WIDE.U32 R16, R15, R31, RZ ;  /* 0x0000001f0f107225 */ /* 0x000fc600078e00ff */
        /* <DEDUP_REMOVED lines=33> */
.L_x_323:
[----:B------:R-:W-:Y:S01]  /*2350*/  IMAD.MOV.U32 R19, RZ, RZ, RZ ;  /* 0x000000ffff137224 */ /* 0x000fe200078e00ff */
[----:B------:R-:W-:Y:S02]  /*2360*/  MOV R24, R38 ;  /* 0x0000002600187202 */ /* 0x000fe40000000f00 */
[----:B------:R-:W-:Y:S02]  /*2370*/  MOV R18, 0x2390 ;  /* 0x0000239000127802 */ /* 0x000fe40000000f00 */
[----:B------:R-:W-:Y:S05]  /*2380*/  CALL.REL.NOINC `($__internal_8_$__cuda_sm20_div_s64) ;  /* 0x0000001c00387944 */ /* 0x000fea0003c00000 */
[----:B------:R-:W-:Y:S02]  /*2390*/  IADD3 R14, PT, PT, -R2, RZ, RZ ;  /* 0x000000ff020e7210 */ /* 0x000fe40007ffe1ff */
[----:B------:R-:W-:-:S03]  /*23a0*/  MOV R39, R13 ;  /* 0x0000000d00277202 */ /* 0x000fc60000000f00 */
[----:B------:R-:W-:Y:S01]  /*23b0*/  IMAD R14, R38, R14, R27 ;  /* 0x0000000e260e7224 */ /* 0x000fe200078e021b */
[----:B------:R-:W-:-:S07]  /*23c0*/  MOV R38, R2 ;  /* 0x0000000200267202 */ /* 0x000fce0000000f00 */
.L_x_324:
[----:B------:R-:W-:Y:S01]  /*23d0*/  IABS R17, R31 ;  /* 0x0000001f00117213 */ /* 0x000fe20000000000 */
[----:B------:R-:W-:Y:S01]  /*23e0*/  IMAD R8, R8, R11, RZ ;  /* 0x0000000b08087224 */ /* 0x000fe200078e02ff */
[----:B------:R-:W-:Y:S01]  /*23f0*/  IABS R16, R14 ;  /* 0x0000000e00107213 */ /* 0x000fe20000000000 */
[----:B------:R-:W-:Y:S01]  /*2400*/  BSSY.RECONVERGENT B0, `(.L_x_325) ;  /* 0x0000040000007945 */ /* 0x000fe20003800200 */
[----:B------:R-:W0:Y:S01]  /*2410*/  I2F.U32.RP R18, R17 ;  /* 0x0000001100127306 */ /* 0x000e220000209000 */
[----:B------:R-:W-:-:S05]  /*2420*/  IABS R13, R31 ;  /* 0x0000001f000d7213 */ /* 0x000fca0000000000 */
[----:B------:R-:W-:Y:S02]  /*2430*/  IMAD.MOV R13, RZ, RZ, -R13 ;  /* 0x000000ffff0d7224 */ /* 0x000fe400078e0a0d */
[----:B0-----:R-:W0:Y:S02]  /*2440*/  MUFU.RCP R24, R18 ;  /* 0x0000001200187308 */ /* 0x001e240000001000 */
[----:B0-----:R-:W-:-:S06]  /*2450*/  VIADD R24, R24, 0xffffffe ;  /* 0x0ffffffe18187836 */ /* 0x001fcc0000000000 */
[----:B------:R-:W0:Y:S02]  /*2460*/  F2I.FTZ.U32.TRUNC.NTZ R25, R24 ;  /* 0x0000001800197305 */ /* 0x000e24000021f000 */
[----:B0-----:R-:W-:Y:S01]  /*2470*/  IMAD.MOV R2, RZ, RZ, -R25 ;  /* 0x000000ffff027224 */ /* 0x001fe200078e0a19 */
[----:B------:R-:W-:-:S03]  /*2480*/  MOV R24, RZ ;  /* 0x000000ff00187202 */ /* 0x000fc60000000f00 */
[----:B------:R-:W-:-:S04]  /*2490*/  IMAD R19, R2, R17, RZ ;  /* 0x0000001102137224 */ /* 0x000fc800078e02ff */
[----:B------:R-:W-:-:S06]  /*24a0*/  IMAD.HI.U32 R19, R25, R19, R24 ;  /* 0x0000001319137227 */ /* 0x000fcc00078e0018 */
[----:B------:R-:W-:-:S04]  /*24b0*/  IMAD.HI.U32 R2, R19, R16, RZ ;  /* 0x0000001013027227 */ /* 0x000fc800078e00ff */
[----:B------:R-:W-:Y:S02]  /*24c0*/  IMAD R16, R2, R13, R16 ;  /* 0x0000000d02107224 */ /* 0x000fe400078e0210 */
[----:B------:R-:W-:-:S03]  /*24d0*/  IMAD.WIDE.U32 R18, R9, R11, RZ ;  /* 0x0000000b09127225 */ /* 0x000fc600078e00ff */
[----:B------:R-:W-:Y:S01]  /*24e0*/  ISETP.GT.U32.AND P1, PT, R17, R16, PT ;  /* 0x000000101100720c */ /* 0x000fe20003f24070 */
[----:B------:R-:W-:Y:S01]  /*24f0*/  IMAD R13, R9, R12, R8 ;  /* 0x0000000c090d7224 */ /* 0x000fe200078e0208 */
[----:B------:R-:W-:Y:S01]  /*2500*/  LOP3.LUT R8, R14, R31, RZ, 0x3c, !PT ;  /* 0x0000001f0e087212 */ /* 0x000fe200078e3cff */
[----:B------:R-:W-:-:S03]  /*2510*/  IMAD.WIDE.U32 R40, R18, R36, RZ ;  /* 0x0000002412287225 */ /* 0x000fc600078e00ff */
[----:B------:R-:W-:Y:S01]  /*2520*/  ISETP.GE.AND P0, PT, R8, RZ, PT ;  /* 0x000000ff0800720c */ /* 0x000fe20003f06270 */
[----:B------:R-:W-:-:S04]  /*2530*/  IMAD.IADD R13, R19, 0x1, R13 ;  /* 0x00000001130d7824 */ /* 0x000fc800078e020d */
[----:B------:R-:W-:Y:S02]  /*2540*/  IMAD R13, R13, R36, RZ ;  /* 0x000000240d0d7224 */ /* 0x000fe400078e02ff */
[-C--:B------:R-:W-:Y:S02]  /*2550*/  @!P1 IADD3 R16, PT, PT, R16, -R17.reuse, RZ ;  /* 0x8000001110109210 */ /* 0x080fe40007ffe0ff */
[----:B------:R-:W-:Y:S01]  /*2560*/  @!P1 IADD3 R2, PT, PT, R2, 0x1, RZ ;  /* 0x0000000102029810 */ /* 0x000fe20007ffe0ff */
[----:B------:R-:W-:Y:S01]  /*2570*/  IMAD R13, R37, R18, R13 ;  /* 0x00000012250d7224 */ /* 0x000fe200078e020d */
[----:B------:R-:W-:Y:S02]  /*2580*/  ISETP.GE.U32.AND P2, PT, R16, R17, PT ;  /* 0x000000111000720c */ /* 0x000fe40003f46070 */
[----:B------:R-:W-:Y:S01]  /*2590*/  ISETP.NE.AND P1, PT, R31, RZ, PT ;  /* 0x000000ff1f00720c */ /* 0x000fe20003f25270 */
[----:B------:R-:W-:-:S10]  /*25a0*/  IMAD.IADD R17, R41, 0x1, R13 ;  /* 0x0000000129117824 */ /* 0x000fd400078e020d */
[----:B------:R-:W-:-:S05]  /*25b0*/  @P2 VIADD R2, R2, 0x1 ;  /* 0x0000000102022836 */ /* 0x000fca0000000000 */
[----:B------:R-:W-:Y:S02]  /*25c0*/  MOV R8, R2 ;  /* 0x0000000200087202 */ /* 0x000fe40000000f00 */
[----:B------:R-:W-:Y:S02]  /*25d0*/  LOP3.LUT R2, R39, R17, RZ, 0xfc, !PT ;  /* 0x0000001127027212 */ /* 0x000fe400078efcff */
[----:B------:R-:W-:Y:S02]  /*25e0*/  @!P0 IADD3 R8, PT, PT, -R8, RZ, RZ ;  /* 0x000000ff08088210 */ /* 0x000fe40007ffe1ff */
[----:B------:R-:W-:Y:S02]  /*25f0*/  ISETP.NE.U32.AND P0, PT, R2, RZ, PT ;  /* 0x000000ff0200720c */ /* 0x000fe40003f05070 */
[----:B------:R-:W-:-:S04]  /*2600*/  @!P1 LOP3.LUT R8, RZ, R31, RZ, 0x33, !PT ;  /* 0x0000001fff089212 */ /* 0x000fc800078e33ff */
[----:B------:R-:W-:-:S05]  /*2610*/  IADD3 R2, PT, PT, -R8, RZ, RZ ;  /* 0x000000ff08027210 */ /* 0x000fca0007ffe1ff */
[----:B------:R-:W-:Y:S02]  /*2620*/  IMAD R31, R31, R2, R14 ;  /* 0x000000021f1f7224 */ /* 0x000fe400078e020e */
        /* <DEDUP_REMOVED lines=22> */
.L_x_326:
[----:B------:R-:W-:Y:S01]  /*2790*/  IMAD.MOV.U32 R27, RZ, RZ, R38 ;  /* 0x000000ffff1b7224 */ /* 0x000fe200078e0026 */
[----:B------:R-:W-:Y:S01]  /*27a0*/  MOV R19, R39 ;  /* 0x0000002700137202 */ /* 0x000fe20000000f00 */
[----:B------:R-:W-:Y:S01]  /*27b0*/  IMAD.MOV.U32 R24, RZ, RZ, R40 ;  /* 0x000000ffff187224 */ /* 0x000fe200078e0028 */
[----:B------:R-:W-:Y:S02]  /*27c0*/  MOV R18, 0x27e0 ;  /* 0x000027e000127802 */ /* 0x000fe40000000f00 */
[----:B------:R-:W-:Y:S05]  /*27d0*/  CALL.REL.NOINC `($__internal_8_$__cuda_sm20_div_s64) ;  /* 0x0000001800247944 */ /* 0x000fea0003c00000 */
[----:B------:R-:W-:-:S05]  /*27e0*/  IADD3 R13, PT, PT, -R2, RZ, RZ ;  /* 0x000000ff020d7210 */ /* 0x000fca0007ffe1ff */
[----:B------:R-:W-:Y:S02]  /*27f0*/  IMAD R38, R13, R40, R38 ;  /* 0x000000280d267224 */ /* 0x000fe400078e0226 */
.L_x_327:
[----:B------:R-:W-:Y:S05]  /*2800*/  BSYNC.RECONVERGENT B0 ;  /* 0x0000000000007941 */ /* 0x000fea0003800200 */
.L_x_325:
        /* <DEDUP_REMOVED lines=10> */
[----:B------:R-:W-:Y:S01]  /*28b0*/  I2F.U32.RP R34, R14 ;  /* 0x0000000e00227306 */ /* 0x000fe20000209000 */
[----:B--2---:R-:W-:Y:S02]  /*28c0*/  USEL UR8, UR4, 0x1, UP0 ;  /* 0x0000000104087887 */ /* 0x004fe40008000000 */
[----:B------:R-:W-:-:S05]  /*28d0*/  UIMAD UR7, UR5, UR4, URZ ;  /* 0x00000004050772a4 */ /* 0x000fca000f8e02ff */
[----:B-1----:R-:W0:Y:S01]  /*28e0*/  MUFU.RCP R12, R12 ;  /* 0x0000000c000c7308 */ /* 0x002e220000001000 */
[----:B------:R-:W-:Y:S02]  /*28f0*/  USHF.R.S32.HI UR4, URZ, 0x1f, UR8 ;  /* 0x0000001fff047899 */ /* 0x000fe40008011408 */
[----:B------:R-:W-:-:S05]  /*2900*/  UIMAD UR5, UR8, UR5, URZ ;  /* 0x00000005080572a4 */ /* 0x000fca000f8e02ff */
[----:B---3--:R-:W1:Y:S08]  /*2910*/  MUFU.RCP R26, R36 ;  /* 0x00000024001a7308 */ /* 0x008e700000001000 */
[----:B------:R-:W2:Y:S01]  /*2920*/  I2F.U32.RP R35, R16 ;  /* 0x0000001000237306 */ /* 0x000ea20000209000 */
[----:B0-----:R-:W-:-:S07]  /*2930*/  VIADD R32, R12, 0xffffffe ;  /* 0x0ffffffe0c207836 */ /* 0x001fce0000000000 */
[----:B------:R-:W0:Y:S01]  /*2940*/  MUFU.RCP R19, R34 ;  /* 0x0000002200137308 */ /* 0x000e220000001000 */
[----:B-1----:R-:W-:Y:S01]  /*2950*/  VIADD R26, R26, 0xffffffe ;  /* 0x0ffffffe1a1a7836 */ /* 0x002fe20000000000 */
[----:B------:R-:W-:-:S06]  /*2960*/  IABS R36, R38 ;  /* 0x0000002600247213 */ /* 0x000fcc0000000000 */
[----:B--2---:R-:W1:Y:S08]  /*2970*/  MUFU.RCP R24, R35 ;  /* 0x0000002300187308 */ /* 0x004e700000001000 */
[----:B------:R-:W2:Y:S01]  /*2980*/  F2I.FTZ.U32.TRUNC.NTZ R33, R32 ;  /* 0x0000002000217305 */ /* 0x000ea2000021f000 */
[----:B0-----:R-:W-:Y:S02]  /*2990*/  VIADD R19, R19, 0xffffffe ;  /* 0x0ffffffe13137836 */ /* 0x001fe40000000000 */
[----:B------:R-:W-:-:S05]  /*29a0*/  HFMA2 R34, -RZ, RZ, 0, 0 ;  /* 0x00000000ff227431 */ /* 0x000fca00000001ff */
[----:B------:R-:W0:Y:S01]  /*29b0*/  F2I.FTZ.U32.TRUNC.NTZ R27, R26 ;  /* 0x0000001a001b7305 */ /* 0x000e22000021f000 */
[----:B-1----:R-:W-:Y:S01]  /*29c0*/  IADD3 R24, PT, PT, R24, 0xffffffe, RZ ;  /* 0x0ffffffe18187810 */ /* 0x002fe20007ffe0ff */
[----:B--2---:R-:W-:-:S06]  /*29d0*/  IMAD.MOV R13, RZ, RZ, -R33 ;  /* 0x000000ffff0d7224 */ /* 0x004fcc00078e0a21 */
[----:B------:R-:W1:Y:S01]  /*29e0*/  F2I.FTZ.U32.TRUNC.NTZ R35, R19 ;  /* 0x0000001300237305 */ /* 0x000e62000021f000 */
[----:B------:R-:W-:Y:S02]  /*29f0*/  IMAD.MOV.U32 R32, RZ, RZ, RZ ;  /* 0x000000ffff207224 */ /* 0x000fe400078e00ff */
[----:B------:R-:W-:Y:S01]  /*2a00*/  IMAD R13, R13, R18, RZ ;  /* 0x000000120d0d7224 */ /* 0x000fe200078e02ff */
[----:B0-----:R-:W-:-:S04]  /*2a10*/  IADD3 R12, PT, PT, RZ, -R27, RZ ;  /* 0x8000001bff0c7210 */ /* 0x001fc80007ffe0ff */
[----:B------:R-:W0:Y:S01]  /*2a20*/  F2I.FTZ.U32.TRUNC.NTZ R25, R24 ;  /* 0x0000001800197305 */ /* 0x000e22000021f000 */
[----:B------:R-:W-:Y:S01]  /*2a30*/  IMAD.HI.U32 R13, R33, R13, R32 ;  /* 0x0000000d210d7227 */ /* 0x000fe200078e0020 */
[----:B------:R-:W-:-:S03]  /*2a40*/  IABS R32, R11 ;  /* 0x0000000b00207213 */ /* 0x000fc60000000000 */
[----:B------:R-:W-:Y:S01]  /*2a50*/  IMAD R33, R12, R17, RZ ;  /* 0x000000110c217224 */ /* 0x000fe200078e02ff */
[----:B------:R-:W-:Y:S01]  /*2a60*/  IABS R12, R15 ;  /* 0x0000000f000c7213 */ /* 0x000fe20000000000 */
[----:B------:R-:W-:Y:S02]  /*2a70*/  IMAD.MOV.U32 R26, RZ, RZ, RZ ;  /* 0x000000ffff1a7224 */ /* 0x000fe400078e00ff */
[----:B-1----:R-:W-:Y:S02]  /*2a80*/  IMAD.MOV R19, RZ, RZ, -R35 ;  /* 0x000000ffff137224 */ /* 0x002fe400078e0a23 */
[----:B------:R-:W-:Y:S02]  /*2a90*/  IMAD.HI.U32 R26, R27, R33, R26 ;  /* 0x000000211b1a7227 */ /* 0x000fe400078e001a */
[----:B------:R-:W1:Y:S02]  /*2aa0*/  I2F.U32.RP R33, R12 ;  /* 0x0000000c00217306 */ /* 0x000e640000209000 */
[----:B------:R-:W-:Y:S01]  /*2ab0*/  IMAD R19, R19, R14, RZ ;  /* 0x0000000e13137224 */ /* 0x000fe200078e02ff */
[----:B0-----:R-:W-:Y:S01]  /*2ac0*/  IADD3 R27, PT, PT, RZ, -R25, RZ ;  /* 0x80000019ff1b7210 */ /* 0x001fe20007ffe0ff */
[----:B------:R-:W-:-:S02]  /*2ad0*/  IMAD.MOV R32, RZ, RZ, -R32 ;  /* 0x000000ffff207224 */ /* 0x000fc400078e0a20 */
[----:B------:R-:W-:-:S04]  /*2ae0*/  IMAD.HI.U32 R13, R13, R36, RZ ;  /* 0x000000240d0d7227 */ /* 0x000fc800078e00ff */
[----:B------:R-:W-:-:S04]  /*2af0*/  IMAD.HI.U32 R34, R35, R19, R34 ;  /* 0x0000001323227227 */ /* 0x000fc800078e0022 */
[----:B------:R-:W-:Y:S01]  /*2b00*/  IMAD R19, R13, R32, R36 ;  /* 0x000000200d137224 */ /* 0x000fe200078e0224 */
[----:B------:R-:W-:Y:S01]  /*2b10*/  IABS R32, R8 ;  /* 0x0000000800207213 */ /* 0x000fe20000000000 */
[----:B------:R-:W-:Y:S02]  /*2b20*/  IMAD R27, R27, R16, RZ ;  /* 0x000000101b1b7224 */ /* 0x000fe400078e02ff */
[----:B------:R-:W-:Y:S01]  /*2b30*/  IMAD.MOV.U32 R24, RZ, RZ, RZ ;  /* 0x000000ffff187224 */ /* 0x000fe200078e00ff */
[----:B------:R-:W-:-:S03]  /*2b40*/  ISETP.GT.U32.AND P1, PT, R18, R19, PT ;  /* 0x000000131200720c */ /* 0x000fc60003f24070 */
[----:B------:R-:W-:Y:S01]  /*2b50*/  IMAD.HI.U32 R24, R25, R27, R24 ;  /* 0x0000001b19187227 */ /* 0x000fe200078e0018 */
[----:B------:R-:W-:Y:S01]  /*2b60*/  IABS R27, R6 ;  /* 0x00000006001b7213 */ /* 0x000fe20000000000 */
[----:B-1----:R-:W0:Y:S04]  /*2b70*/  MUFU.RCP R25, R33 ;  /* 0x0000002100197308 */ /* 0x002e280000001000 */
[----:B------:R-:W-:-:S04]  /*2b80*/  IMAD.MOV R27, RZ, RZ, -R27 ;  /* 0x000000ffff1b7224 */ /* 0x000fc800078e0a1b */
[----:B------:R-:W-:Y:S02]  /*2b90*/  @!P1 IMAD.IADD R19, R19, 0x1, -R18 ;  /* 0x0000000113139824 */ /* 0x000fe400078e0a12 */
[----:B------:R-:W-:-:S03]  /*2ba0*/  @!P1 VIADD R13, R13, 0x1 ;  /* 0x000000010d0d9836 */ /* 0x000fc60000000000 */
[----:B------:R-:W-:Y:S02]  /*2bb0*/  ISETP.GE.U32.AND P3, PT, R19, R18, PT ;  /* 0x000000121300720c */ /* 0x000fe40003f66070 */
[----:B------:R-:W-:Y:S02]  /*2bc0*/  IABS R19, R2 ;  /* 0x0000000200137213 */ /* 0x000fe40000000000 */
[----:B0-----:R-:W-:-:S03]  /*2bd0*/  IADD3 R25, PT, PT, R25, 0xffffffe, RZ ;  /* 0x0ffffffe19197810 */ /* 0x001fc60007ffe0ff */
[----:B------:R-:W-:Y:S01]  /*2be0*/  IMAD.HI.U32 R18, R24, R19, RZ ;  /* 0x0000001318127227 */ /* 0x000fe200078e00ff */
[----:B------:R-:W-:Y:S02]  /*2bf0*/  LOP3.LUT R24, R38, R11, RZ, 0x3c, !PT ;  /* 0x0000000b26187212 */ /* 0x000fe400078e3cff */
[----:B------:R-:W0:Y:S01]  /*2c00*/  F2I.FTZ.U32.TRUNC.NTZ R25, R25 ;  /* 0x0000001900197305 */ /* 0x000e22000021f000 */
[----:B------:R-:W-:Y:S01]  /*2c10*/  IMAD R27, R18, R27, R19 ;  /* 0x0000001b121b7224 */ /* 0x000fe200078e0213 */
[----:B------:R-:W-:Y:S01]  /*2c20*/  ISETP.GE.AND P0, PT, R24, RZ, PT ;  /* 0x000000ff1800720c */ /* 0x000fe20003f06270 */
[----:B------:R-:W-:Y:S01]  /*2c30*/  @P3 VIADD R13, R13, 0x1 ;  /* 0x000000010d0d3836 */ /* 0x000fe20000000000 */
[----:B------:R-:W-:Y:S02]  /*2c40*/  MOV R24, RZ ;  /* 0x000000ff00187202 */ /* 0x000fe40000000f00 */
[----:B------:R-:W-:Y:S01]  /*2c50*/  ISETP.GT.U32.AND P1, PT, R16, R27, PT ;  /* 0x0000001b1000720c */ /* 0x000fe20003f24070 */
[----:B0-----:R-:W-:-:S08]  /*2c60*/  IMAD.MOV R19, RZ, RZ, -R25 ;  /* 0x000000ffff137224 */ /* 0x001fd000078e0a19 */
[----:B------:R-:W-:Y:S02]  /*2c70*/  @!P0 IADD3 R13, PT, PT, -R13, RZ, RZ ;  /* 0x000000ff0d0d8210 */ /* 0x000fe40007ffe1ff */
[----:B------:R-:W-:Y:S02]  /*2c80*/  @!P2 LOP3.LUT R13, RZ, R11, RZ, 0x33, !PT ;  /* 0x0000000bff0da212 */ /* 0x000fe400078e33ff */
[----:B------:R-:W-:Y:S01]  /*2c90*/  @!P1 IMAD.IADD R27, R27, 0x1, -R16 ;  /* 0x000000011b1b9824 */ /* 0x000fe200078e0a10 */
[----:B------:R-:W-:Y:S01]  /*2ca0*/  ISETP.NE.AND P2, PT, R6, RZ, PT ;  /* 0x000000ff0600720c */ /* 0x000fe20003f45270 */
[----:B------:R-:W-:Y:S01]  /*2cb0*/  IMAD R19, R19, R12, RZ ;  /* 0x0000000c13137224 */ /* 0x000fe200078e02ff */
[----:B------:R-:W-:Y:S02]  /*2cc0*/  @!P1 IADD3 R18, PT, PT, R18, 0x1, RZ ;  /* 0x0000000112129810 */ /* 0x000fe40007ffe0ff */
[----:B------:R-:W-:Y:S01]  /*2cd0*/  ISETP.GE.U32.AND P3, PT, R27, R16, PT ;  /* 0x000000101b00720c */ /* 0x000fe20003f66070 */
[----:B------:R-:W-:Y:S01]  /*2ce0*/  IMAD.HI.U32 R19, R25, R19, R24 ;  /* 0x0000001319137227 */ /* 0x000fe200078e0018 */
[----:B------:R-:W-:-:S03]  /*2cf0*/  LOP3.LUT R24, R2, R6, RZ, 0x3c, !PT ;  /* 0x0000000602187212 */ /* 0x000fc600078e3cff */
[----:B------:R-:W-:Y:S01]  /*2d00*/  IMAD.MOV R16, RZ, RZ, -R13 ;  /* 0x000000ffff107224 */ /* 0x000fe200078e0a0d */
[----:B------:R-:W-:Y:S01]  /*2d10*/  ISETP.GE.AND P0, PT, R24, RZ, PT ;  /* 0x000000ff1800720c */ /* 0x000fe20003f06270 */
[----:B------:R-:W-:Y:S01]  /*2d20*/  IMAD.HI.U32 R19, R19, R32, RZ ;  /* 0x0000002013137227 */ /* 0x000fe200078e00ff */
[----:B------:R-:W-:-:S03]  /*2d30*/  IABS R24, R13 ;  /* 0x0000000d00187213 */ /* 0x000fc60000000000 */
[----:B------:R-:W-:Y:S01]  /*2d40*/  IMAD R38, R11, R16, R38 ;  /* 0x000000100b267224 */ /* 0x000fe200078e0226 */
[----:B------:R-:W-:Y:S01]  /*2d50*/  IABS R11, R15 ;  /* 0x0000000f000b7213 */ /* 0x000fe20000000000 */
[----:B------:R-:W-:Y:S01]  /*2d60*/  IMAD.HI.U32 R25, R26, R24, RZ ;  /* 0x000000181a197227 */ /* 0x000fe200078e00ff */
[----:B------:R-:W-:Y:S02]  /*2d70*/  IABS R16, R9 ;  /* 0x0000000900107213 */ /* 0x000fe40000000000 */
[----:B------:R-:W-:Y:S01]  /*2d80*/  @P3 IADD3 R18, PT, PT, R18, 0x1, RZ ;  /* 0x0000000112123810 */ /* 0x000fe20007ffe0ff */
[----:B------:R-:W-:Y:S02]  /*2d90*/  IMAD.MOV R11, RZ, RZ, -R11 ;  /* 0x000000ffff0b7224 */ /* 0x000fe400078e0a0b */
[----:B------:R-:W-:Y:S02]  /*2da0*/  IMAD.MOV R16, RZ, RZ, -R16 ;  /* 0x000000ffff107224 */ /* 0x000fe400078e0a10 */
[----:B------:R-:W-:Y:S01]  /*2db0*/  @!P0 IMAD.MOV R18, RZ, RZ, -R18 ;  /* 0x000000ffff128224 */ /* 0x000fe200078e0a12 */
[----:B------:R-:W-:Y:S01]  /*2dc0*/  @!P2 LOP3.LUT R18, RZ, R6, RZ, 0x33, !PT ;  /* 0x00000006ff12a212 */ /* 0x000fe200078e33ff */
[----:B------:R-:W-:-:S02]  /*2dd0*/  IMAD R11, R19, R11, R32 ;  /* 0x0000000b130b7224 */ /* 0x000fc400078e0220 */
[----:B------:R-:W-:Y:S01]  /*2de0*/  IMAD R26, R25, R16, R24 ;  /* 0x00000010191a7224 */ /* 0x000fe200078e0218 */
[----:B------:R-:W-:Y:S01]  /*2df0*/  IABS R16, R5 ;  /* 0x0000000500107213 */ /* 0x000fe20000000000 */
[----:B------:R-:W-:Y:S01]  /*2e00*/  IMAD.WIDE R38, R38, UR5, RZ ;  /* 0x0000000526267c25 */ /* 0x000fe2000f8e02ff */
[----:B------:R-:W-:Y:S02]  /*2e10*/  IABS R24, R18 ;  /* 0x0000001200187213 */ /* 0x000fe40000000000 */
[----:B------:R-:W-:Y:S01]  /*2e20*/  ISETP.GT.U32.AND P4, PT, R12, R11, PT ;  /* 0x0000000b0c00720c */ /* 0x000fe20003f84070 */
[----:B------:R-:W-:Y:S01]  /*2e30*/  IMAD.MOV R16, RZ, RZ, -R16 ;  /* 0x000000ffff107224 */ /* 0x000fe200078e0a10 */
[----:B------:R-:W-:Y:S01]  /*2e40*/  ISETP.GT.U32.AND P3, PT, R17, R26, PT ;  /* 0x0000001a1100720c */ /* 0x000fe20003f64070 */
[----:B------:R-:W-:-:S04]  /*2e50*/  IMAD.HI.U32 R27, R34, R24, RZ ;  /* 0x00000018221b7227 */ /* 0x000fc800078e00ff */
[----:B------:R-:W-:-:S05]  /*2e60*/  IMAD R33, R27, R16, R24 ;  /* 0x000000101b217224 */ /* 0x000fca00078e0218 */
[----:B------:R-:W-:Y:S01]  /*2e70*/  ISETP.GT.U32.AND P1, PT, R14, R33, PT ;  /* 0x000000210e00720c */ /* 0x000fe20003f24070 */
[----:B------:R-:W-:Y:S01]  /*2e80*/  @!P4 VIADD R19, R19, 0x1 ;  /* 0x000000011313c836 */ /* 0x000fe20000000000 */
[-C--:B------:R-:W-:Y:S02]  /*2e90*/  @!P4 IADD3 R11, PT, PT, R11, -R12.reuse, RZ ;  /* 0x8000000c0b0bc210 */ /* 0x080fe40007ffe0ff */
[----:B------:R-:W-:Y:S02]  /*2ea0*/  ISETP.NE.AND P4, PT, R15, RZ, PT ;  /* 0x000000ff0f00720c */ /* 0x000fe40003f85270 */
[----:B------:R-:W-:Y:S02]  /*2eb0*/  ISETP.GE.U32.AND P2, PT, R11, R12, PT ;  /* 0x0000000c0b00720c */ /* 0x000fe40003f46070 */
[----:B------:R-:W-:Y:S02]  /*2ec0*/  LOP3.LUT R11, R8, R15, RZ, 0x3c, !PT ;  /* 0x0000000f080b7212 */ /* 0x000fe400078e3cff */
[----:B------:R-:W-:-:S02]  /*2ed0*/  @!P3 IADD3 R26, PT, PT, R26, -R17, RZ ;  /* 0x800000111a1ab210 */ /* 0x000fc40007ffe0ff */
[----:B------:R-:W-:Y:S01]  /*2ee0*/  ISETP.GE.AND P0, PT, R11, RZ, PT ;  /* 0x000000ff0b00720c */ /* 0x000fe20003f06270 */
[----:B------:R-:W-:Y:S01]  /*2ef0*/  @!P1 IMAD.IADD R33, R33, 0x1, -R14 ;  /* 0x0000000121219824 */ /* 0x000fe200078e0a0e */
[----:B------:R-:W-:Y:S01]  /*2f00*/  LOP3.LUT R11, R13, R9, RZ, 0x3c, !PT ;  /* 0x000000090d0b7212 */ /* 0x000fe200078e3cff */
[----:B------:R-:W-:Y:S01]  /*2f10*/  @!P1 VIADD R27, R27, 0x1 ;  /* 0x000000011b1b9836 */ /* 0x000fe20000000000 */
[----:B------:R-:W-:Y:S02]  /*2f20*/  ISETP.GE.U32.AND P6, PT, R26, R17, PT ;  /* 0x000000111a00720c */ /* 0x000fe40003fc6070 */
[----:B------:R-:W-:Y:S01]  /*2f30*/  ISETP.GE.U32.AND P5, PT, R33, R14, PT ;  /* 0x0000000e2100720c */ /* 0x000fe20003fa6070 */
[----:B------:R-:W-:Y:S01]  /*2f40*/  @P2 VIADD R19, R19, 0x1 ;  /* 0x0000000113132836 */ /* 0x000fe20000000000 */
[----:B------:R-:W-:Y:S02]  /*2f50*/  ISETP.GE.AND P2, PT, R11, RZ, PT ;  /* 0x000000ff0b00720c */ /* 0x000fe40003f46270 */
[----:B------:R-:W-:-:S02]  /*2f60*/  LOP3.LUT R11, R18, R5, RZ, 0x3c, !PT ;  /* 0x00000005120b7212 */ /* 0x000fc400078e3cff */
[----:B------:R-:W-:Y:S01]  /*2f70*/  @!P3 IADD3 R25, PT, PT, R25, 0x1, RZ ;  /* 0x000000011919b810 */ /* 0x000fe20007ffe0ff */
[----:B------:R-:W-:Y:S01]  /*2f80*/  @!P0 IMAD.MOV R19, RZ, RZ, -R19 ;  /* 0x000000ffff138224 */ /* 0x000fe200078e0a13 */
[----:B------:R-:W-:Y:S02]  /*2f90*/  ISETP.GE.AND P0, PT, R11, RZ, PT ;  /* 0x000000ff0b00720c */ /* 0x000fe40003f06270 */
[----:B------:R-:W-:Y:S02]  /*2fa0*/  @!P4 LOP3.LUT R19, RZ, R15, RZ, 0x33, !PT ;  /* 0x0000000fff13c212 */ /* 0x000fe400078e33ff */
[----:B------:R-:W-:Y:S01]  /*2fb0*/  ISETP.NE.AND P3, PT, R9, RZ, PT ;  /* 0x000000ff0900720c */ /* 0x000fe20003f65270 */
[----:B------:R-:W-:Y:S01]  /*2fc0*/  @P5 VIADD R27, R27, 0x1 ;  /* 0x000000011b1b5836 */ /* 0x000fe20000000000 */
[----:B------:R-:W-:Y:S01]  /*2fd0*/  ISETP.NE.AND P4, PT, R5, RZ, PT ;  /* 0x000000ff0500720c */ /* 0x000fe20003f85270 */
[----:B------:R-:W-:Y:S01]  /*2fe0*/  IMAD.MOV R11, RZ, RZ, -R19 ;  /* 0x000000ffff0b7224 */ /* 0x000fe200078e0a13 */
[----:B------:R-:W-:Y:S01]  /*2ff0*/  @P6 IADD3 R25, PT, PT, R25, 0x1, RZ ;  /* 0x0000000119196810 */ /* 0x000fe20007ffe0ff */
[----:B------:R-:W-:-:S03]  /*3000*/  IMAD.WIDE R16, R19, R23, RZ ;  /* 0x0000001713107225 */ /* 0x000fc600078e02ff */
[----:B------:R-:W-:Y:S01]  /*3010*/  @!P2 IADD3 R25, PT, PT, -R25, RZ, RZ ;  /* 0x000000ff1919a210 */ /* 0x000fe20007ffe1ff */
[----:B------:R-:W-:Y:S01]  /*3020*/  IMAD R11, R15, R11, R8 ;  /* 0x0000000b0f0b7224 */ /* 0x000fe200078e0208 */
[----:B------:R-:W-:Y:S01]  /*3030*/  @!P0 IADD3 R27, PT, PT, -R27, RZ, RZ ;  /* 0x000000ff1b1b8210 */ /* 0x000fe20007ffe1ff */
[----:B------:R-:W-:Y:S02]  /*3040*/  IMAD.MOV R15, RZ, RZ, -R18 ;  /* 0x000000ffff0f7224 */ /* 0x000fe400078e0a12 */
[----:B------:R-:W-:Y:S01]  /*3050*/  @!P3 LOP3.LUT R25, RZ, R9, RZ, 0x33, !PT ;  /* 0x00000009ff19b212 */ /* 0x000fe200078e33ff */
[----:B------:R-:W-:Y:S01]  /*3060*/  IMAD.WIDE.U32 R16, R31, UR8, R16 ;  /* 0x000000081f107c25 */ /* 0x000fe2000f8e0010 */
[----:B------:R-:W-:-:S03]  /*3070*/  @!P4 LOP3.LUT R27, RZ, R5, RZ, 0x33, !PT ;  /* 0x00000005ff1bc212 */ /* 0x000fc600078e33ff */
[----:B------:R-:W-:Y:S01]  /*3080*/  IMAD R15, R6, R15, R2 ;  /* 0x0000000f060f7224 */ /* 0x000fe200078e0202 */
[----:B------:R-:W-:Y:S01]  /*3090*/  IADD3 R2, PT, PT, -R27, RZ, RZ ;  /* 0x000000ff1b027210 */ /* 0x000fe20007ffe1ff */
[----:B------:R-:W-:Y:S01]  /*30a0*/  IMAD R17, R31, UR4, R17 ;  /* 0x000000041f117c24 */ /* 0x000fe2000f8e0211 */
[----:B------:R-:W0:Y:S01]  /*30b0*/  LDCU.64 UR4, c[0x0][0x420] ;  /* 0x00008400ff0477ac */ /* 0x000e220008000a00 */
[----:B------:R-:W-:Y:S02]  /*30c0*/  IMAD.MOV R8, RZ, RZ, -R25 ;  /* 0x000000ffff087224 */ /* 0x000fe400078e0a19 */
[----:B------:R-:W-:-:S04]  /*30d0*/  IMAD.WIDE R16, R11, UR7, R16 ;  /* 0x000000070b107c25 */ /* 0x000fc8000f8e0210 */
[----:B------:R-:W-:Y:S02]  /*30e0*/  IMAD R8, R9, R8, R13 ;  /* 0x0000000809087224 */ /* 0x000fe400078e020d */
[----:B------:R-:W-:-:S04]  /*30f0*/  IMAD.WIDE R6, R25, R7, RZ ;  /* 0x0000000719067225 */ /* 0x000fc800078e02ff */
[----:B------:R-:W-:Y:S01]  /*3100*/  IMAD R5, R5, R2, R18 ;  /* 0x0000000205057224 */ /* 0x000fe200078e0212 */
[----:B------:R-:W-:Y:S01]  /*3110*/  IADD3 R6, P1, P0, R6, R16, R38 ;  /* 0x0000001006067210 */ /* 0x000fe2000783e026 */
[----:B------:R-:W-:Y:S02]  /*3120*/  IMAD R2, R21, UR8, RZ ;  /* 0x0000000815027c24 */ /* 0x000fe4000f8e02ff */
[----:B------:R-:W-:Y:S01]  /*3130*/  IMAD R9, R10, UR7, RZ ;  /* 0x000000070a097c24 */ /* 0x000fe2000f8e02ff */
[----:B------:R-:W-:Y:S01]  /*3140*/  IADD3.X R7, PT, PT, R7, R17, R39, P1, P0 ;  /* 0x0000001107077210 */ /* 0x000fe20000fe0427 */
[----:B------:R-:W-:-:S04]  /*3150*/  IMAD.WIDE R10, R15, R2, RZ ;  /* 0x000000020f0a7225 */ /* 0x000fc800078e02ff */
[----:B------:R-:W-:-:S04]  /*3160*/  IMAD.WIDE R8, R8, R9, RZ ;  /* 0x0000000908087225 */ /* 0x000fc800078e02ff */
        /* <DEDUP_REMOVED lines=10> */
.L_x_322:
[----:B------:R-:W0:Y:S01]  /*3210*/  LDC.64 R4, c[0x0][0x420] ;  /* 0x00010800ff047b82 */ /* 0x000e220000000a00 */
[----:B------:R-:W-:-:S05]  /*3220*/  IADD3 R2, PT, PT, R20, UR6, RZ ;  /* 0x0000000614027c10 */ /* 0x000fca000fffe0ff */
[----:B0-----:R-:W-:-:S05]  /*3230*/  IMAD.WIDE.U32 R2, R2, 0x4, R4 ;  /* 0x0000000402027825 */ /* 0x001fca00078e0004 */
[----:B------:R1:W-:Y:S02]  /*3240*/  STG.E desc[UR10][R2.64], R28 ;  /* 0x0000001c02007986 */ /* 0x0003e4000c10190a */
.L_x_321:
[----:B------:R-:W-:Y:S05]  /*3250*/  BSYNC.RECONVERGENT B1 ;  /* 0x0000000000017941 */ /* 0x000fea0003800200 */
.L_x_320:
[----:B------:R-:W2:Y:S01]  /*3260*/  LDCU UR7, c[0x0][0x534] ;  /* 0x0000a680ff0777ac */ /* 0x000ea20008000800 */
[----:B-1----:R-:W-:Y:S01]  /*3270*/  LOP3.LUT R3, R0, 0x1f, RZ, 0xc0, !PT ;  /* 0x0000001f00037812 */ /* 0x002fe200078ec0ff */
[----:B------:R-:W1:Y:S01]  /*3280*/  S2UR UR8, SR_CgaCtaId ;  /* 0x00000000000879c3 */ /* 0x000e620000008800 */
[----:B------:R-:W-:Y:S01]  /*3290*/  IMAD.SHL.U32 R26, R20, 0x4, RZ ;  /* 0x00000004141a7824 */ /* 0x000fe200078e00ff */
[----:B------:R-:W-:Y:S01]  /*32a0*/  UMOV UR4, 0x400 ;  /* 0x0000040000047882 */ /* 0x000fe20000000000 */
[----:B------:R-:W-:Y:S01]  /*32b0*/  LOP3.LUT R2, R3, 0x20, RZ, 0xfc, !PT ;  /* 0x0000002003027812 */ /* 0x000fe200078efcff */
[----:B------:R-:W-:Y:S02]  /*32c0*/  IMAD.SHL.U32 R11, R0, 0x4, RZ ;  /* 0x00000004000b7824 */ /* 0x000fe400078e00ff */
[----:B------:R-:W-:Y:S02]  /*32d0*/  IMAD.MOV.U32 R9, RZ, RZ, RZ ;  /* 0x000000ffff097224 */ /* 0x000fe400078e00ff */
[----:B------:R-:W3:Y:S01]  /*32e0*/  LDC R13, c[0x0][0x44c] ;  /* 0x00011300ff0d7b82 */ /* 0x000ee20000000800 */
[----:B------:R-:W-:-:S02]  /*32f0*/  LOP3.LUT R11, R11, 0x7c, RZ, 0xc0, !PT ;  /* 0x0000007c0b0b7812 */ /* 0x000fc400078ec0ff */
[----:B--2---:R-:W-:Y:S01]  /*3300*/  ISETP.GE.AND P1, PT, R3, UR7, PT ;  /* 0x0000000703007c0c */ /* 0x004fe2000bf26270 */
[----:B------:R-:W-:Y:S01]  /*3310*/  UISETP.GE.AND UP0, UPT, UR7, 0x1, UPT ;  /* 0x000000010700788c */ /* 0x000fe2000bf06270 */
[----:B------:R-:W-:Y:S02]  /*3320*/  ISETP.GE.AND P0, PT, R2, UR7, PT ;  /* 0x0000000702007c0c */ /* 0x000fe4000bf06270 */
[C---:B------:R-:W-:Y:S02]  /*3330*/  ISETP.GT.U32.OR P1, PT, R0.reuse, 0x7f, P1 ;  /* 0x0000007f0000780c */ /* 0x040fe40000f24470 */
[----:B------:R-:W-:Y:S01]  /*3340*/  ISETP.GT.U32.OR P0, PT, R0, 0x7f, P0 ;  /* 0x0000007f0000780c */ /* 0x000fe20000704470 */
[----:B-1----:R-:W-:-:S06]  /*3350*/  ULEA UR8, UR8, UR4, 0x18 ;  /* 0x0000000408087291 */ /* 0x002fcc000f8ec0ff */
[----:B------:R-:W-:-:S04]  /*3360*/  VIADD R10, R26, UR8 ;  /* 0x000000081a0a7c36 */ /* 0x000fc80008000000 */
[C---:B------:R-:W-:Y:S01]  /*3370*/  @!P1 FADD.FTZ R30, -R28.reuse, R30 ;  /* 0x0000001e1c1e9221 */ /* 0x040fe20000010100 */
[C-C-:B0-----:R-:W-:Y:S02]  /*3380*/  @!P1 IMAD R5, R3.reuse, 0x14, R10.reuse ;  /* 0x0000001403059824 */ /* 0x141fe400078e020a */
[----:B------:R-:W-:Y:S01]  /*3390*/  @!P0 FADD.FTZ R4, -R28, R29 ;  /* 0x0000001d1c048221 */ /* 0x000fe20000010100 */
[----:B------:R-:W-:Y:S02]  /*33a0*/  @!P0 IMAD R7, R3, 0x14, R10 ;  /* 0x0000001403078824 */ /* 0x000fe400078e020a */
[----:B------:R-:W-:Y:S01]  /*33b0*/  @!P1 FMUL.FTZ R6, R30, 1.4426950216293334961 ;  /* 0x3fb8aa3b1e069820 */ /* 0x000fe20000410000 */
[----:B------:R-:W-:Y:S02]  /*33c0*/  IMAD.SHL.U32 R28, R0, 0x8, RZ ;  /* 0x00000008001c7824 */ /* 0x000fe400078e00ff */
[----:B------:R-:W-:Y:S01]  /*33d0*/  @!P0 FMUL.FTZ R4, R4, 1.4426950216293334961 ;  /* 0x3fb8aa3b04048820 */ /* 0x000fe20000410000 */
[----:B---3--:R-:W-:Y:S01]  /*33e0*/  IMAD R29, R13, UR6, RZ ;  /* 0x000000060d1d7c24 */ /* 0x008fe2000f8e02ff */
[----:B------:R-:W-:Y:S01]  /*33f0*/  CS2R R2, SRZ ;  /* 0x0000000000027805 */ /* 0x000fe2000001ff00 */
[----:B------:R-:W-:Y:S01]  /*3400*/  IMAD.MOV.U32 R0, RZ, RZ, RZ ;  /* 0x000000ffff007224 */ /* 0x000fe200078e00ff */
[----:B------:R-:W0:Y:S01]  /*3410*/  @!P1 MUFU.EX2 R6, R6 ;  /* 0x0000000600069308 */ /* 0x000e220000000800 */
[----:B------:R-:W-:-:S03]  /*3420*/  LOP3.LUT R28, R11, 0x1f00, R28, 0xf8, !PT ;  /* 0x00001f000b1c7812 */ /* 0x000fc600078ef81c */
[----:B------:R-:W1:Y:S01]  /*3430*/  @!P0 MUFU.EX2 R4, R4 ;  /* 0x0000000400048308 */ /* 0x000e620000000800 */
[----:B0-----:R-:W-:Y:S04]  /*3440*/  @!P1 STS [R5], R6 ;  /* 0x0000000605009388 */ /* 0x001fe80000000800 */
[----:B-1----:R0:W-:Y:S01]  /*3450*/  @!P0 STS [R7+0x280], R4 ;  /* 0x0002800407008388 */ /* 0x0021e20000000800 */
[----:B------:R-:W-:Y:S01]  /*3460*/  BAR.SYNC.DEFER_BLOCKING 0x0 ;  /* 0x0000000000007b1d */ /* 0x000fe20000010000 */
[----:B------:R-:W-:-:S04]  /*3470*/  IADD3 R28, P0, PT, R29, R28, RZ ;  /* 0x0000001c1d1c7210 */ /* 0x000fc80007f1e0ff */
[----:B------:R-:W-:Y:S02]  /*3480*/  LEA.HI.X.SX32 R29, R29, RZ, 0x1, P0 ;  /* 0x000000ff1d1d7211 */ /* 0x000fe400000f0eff */
[----:B0-----:R-:W-:Y:S02]  /*3490*/  CS2R R4, SRZ ;  /* 0x0000000000047805 */ /* 0x001fe4000001ff00 */
[----:B------:R-:W-:Y:S01]  /*34a0*/  CS2R R6, SRZ ;  /* 0x0000000000067805 */ /* 0x000fe2000001ff00 */
[----:B------:R-:W-:Y:S06]  /*34b0*/  BRA.U !UP0, `(.L_x_328) ;  /* 0x0000000508a07547 */ /* 0x000fec000b800000 */
[----:B------:R-:W0:Y:S01]  /*34c0*/  LDCU.64 UR4, c[0x0][0x3f8] ;  /* 0x00007f00ff0477ac */ /* 0x000e220008000a00 */
[----:B------:R-:W-:Y:S01]  /*34d0*/  SHF.L.U64.HI R29, R28, 0x2, R29 ;  /* 0x000000021c1d7819 */ /* 0x000fe2000001021d */
[C---:B------:R-:W-:Y:S01]  /*34e0*/  IMAD R24, R22.reuse, R13, RZ ;  /* 0x0000000d16187224 */ /* 0x040fe200078e02ff */
[----:B------:R-:W-:Y:S01]  /*34f0*/  CS2R R18, SRZ ;  /* 0x0000000000127805 */ /* 0x000fe2000001ff00 */
[----:B------:R-:W-:Y:S01]  /*3500*/  UISETP.GE.U32.AND UP1, UPT, UR7, 0x4, UPT ;  /* 0x000000040700788c */ /* 0x000fe2000bf26070 */
[----:B------:R-:W-:Y:S01]  /*3510*/  VIADD R25, R22, -UR6 ;  /* 0x8000000616197c36 */ /* 0x000fe20008000000 */
[----:B------:R-:W-:Y:S01]  /*3520*/  CS2R R16, SRZ ;  /* 0x0000000000107805 */ /* 0x000fe2000001ff00 */
[----:B------:R-:W-:Y:S01]  /*3530*/  IMAD.MOV.U32 R23, RZ, RZ, RZ ;  /* 0x000000ffff177224 */ /* 0x000fe200078e00ff */
[----:B------:R-:W-:Y:S01]  /*3540*/  CS2R R14, SRZ ;  /* 0x00000000000e7805 */ /* 0x000fe2000001ff00 */
[----:B------:R-:W-:Y:S01]  /*3550*/  IMAD.MOV.U32 R0, RZ, RZ, RZ ;  /* 0x000000ffff007224 */ /* 0x000fe200078e00ff */
[----:B------:R-:W-:-:S02]  /*3560*/  CS2R R12, SRZ ;  /* 0x00000000000c7805 */ /* 0x000fc4000001ff00 */
[----:B0-----:R-:W-:Y:S01]  /*3570*/  LEA R28, P0, R28, UR4, 0x2 ;  /* 0x000000041c1c7c11 */ /* 0x001fe2000f8010ff */
[----:B------:R-:W-:-:S03]  /*3580*/  ULOP3.LUT UR4, UR7, 0x3, URZ, 0xc0, !UPT ;  /* 0x0000000307047892 */ /* 0x000fc6000f8ec0ff */
[----:B------:R-:W-:Y:S01]  /*3590*/  IADD3.X R29, PT, PT, R29, UR5, RZ, P0, !PT ;  /* 0x000000051d1d7c10 */ /* 0x000fe200087fe4ff */
[----:B------:R-:W-:Y:S01]  /*35a0*/  UISETP.NE.AND UP0, UPT, UR4, URZ, UPT ;  /* 0x000000ff0400728c */ /* 0x000fe2000bf05270 */
[----:B------:R-:W-:Y:S10]  /*35b0*/  BRA.U !UP1, `(.L_x_329) ;  /* 0x0000000109fc7547 */ /* 0x000ff4000b800000 */
[----:B------:R-:W-:Y:S01]  /*35c0*/  ULOP3.LUT UR7, UR7, 0x7ffffffc, URZ, 0xc0, !UPT ;  /* 0x7ffffffc07077892 */ /* 0x000fe2000f8ec0ff */
[----:B------:R-:W-:Y:S01]  /*35d0*/  VIADD R10, R10, 0x28 ;  /* 0x000000280a0a7836 */ /* 0x000fe20000000000 */
[----:B------:R-:W-:Y:S01]  /*35e0*/  ISETP.GE.AND P1, PT, R20, R25, PT ;  /* 0x000000191400720c */ /* 0x000fe20003f26270 */
[----:B------:R-:W-:Y:S01]  /*35f0*/  IMAD.MOV.U32 R0, RZ, RZ, RZ ;  /* 0x000000ffff007224 */ /* 0x000fe200078e00ff */
[----:B------:R-:W-:Y:S02]  /*3600*/  CS2R R2, SRZ ;  /* 0x0000000000027805 */ /* 0x000fe4000001ff00 */
[----:B------:R-:W-:Y:S02]  /*3610*/  CS2R R4, SRZ ;  /* 0x0000000000047805 */ /* 0x000fe4000001ff00 */
[----:B------:R-:W-:Y:S01]  /*3620*/  CS2R R6, SRZ ;  /* 0x0000000000067805 */ /* 0x000fe2000001ff00 */
[----:B------:R-:W-:Y:S01]  /*3630*/  IMAD.MOV.U32 R9, RZ, RZ, RZ ;  /* 0x000000ffff097224 */ /* 0x000fe200078e00ff */
[----:B------:R-:W-:Y:S01]  /*3640*/  UIADD3 UR5, UPT, UPT, -UR7, URZ, URZ ;  /* 0x000000ff07057290 */ /* 0x000fe2000fffe1ff */
[----:B------:R-:W-:-:S11]  /*3650*/  IMAD.U32 R23, RZ, RZ, UR7 ;  /* 0x00000007ff177e24 */ /* 0x000fd6000f8e00ff */
.L_x_330:
        /* <DEDUP_REMOVED lines=53> */
.L_x_329:
[----:B------:R-:W-:Y:S05]  /*39b0*/  BRA.U !UP0, `(.L_x_328) ;  /* 0x0000000108607547 */ /* 0x000fea000b800000 */
[----:B------:R-:W-:Y:S01]  /*39c0*/  IMAD R23, R23, 0x14, R26 ;  /* 0x0000001417177824 */ /* 0x000fe200078e021a */
[----:B------:R-:W-:Y:S01]  /*39d0*/  IADD3 R28, P1, PT, R28, 0x200, RZ ;  /* 0x000002001c1c7810 */ /* 0x000fe20007f3e0ff */
[----:B------:R-:W-:Y:S01]  /*39e0*/  UIADD3 UR4, UPT, UPT, -UR4, URZ, URZ ;  /* 0x000000ff04047290 */ /* 0x000fe2000fffe1ff */
[----:B------:R-:W-:Y:S01]  /*39f0*/  ISETP.GE.AND P0, PT, R20, R25, PT ;  /* 0x000000191400720c */ /* 0x000fe20003f06270 */
[----:B------:R-:W-:Y:S01]  /*3a00*/  IMAD.WIDE R24, R24, 0x4, RZ ;  /* 0x0000000418187825 */ /* 0x000fe200078e02ff */
[----:B------:R-:W-:Y:S02]  /*3a10*/  IADD3 R10, PT, PT, R23, UR8, RZ ;  /* 0x00000008170a7c10 */ /* 0x000fe4000fffe0ff */
[----:B------:R-:W-:-:S09]  /*3a20*/  IADD3.X R29, PT, PT, RZ, R29, RZ, P1, !PT ;  /* 0x0000001dff1d7210 */ /* 0x000fd20000ffe4ff */
.L_x_331:
        /* <DEDUP_REMOVED lines=17> */
.L_x_328:
[----:B------:R-:W-:-:S04]  /*3b40*/  IADD3 R20, PT, PT, R20, UR6, RZ ;  /* 0x0000000614147c10 */ /* 0x000fc8000fffe0ff */
[----:B------:R-:W-:-:S13]  /*3b50*/  ISETP.GE.AND P0, PT, R20, R22, PT ;  /* 0x000000161400720c */ /* 0x000fda0003f06270 */
[----:B------:R-:W-:Y:S05]  /*3b60*/  @P0 EXIT ;  /* 0x000000000000094d */ /* 0x000fea0003800000 */
[-C--:B------:R-:W-:Y:S01]  /*3b70*/  IABS R14, R21.reuse ;  /* 0x00000015000e7213 */ /* 0x080fe20000000000 */
[----:B------:R-:W0:Y:S01]  /*3b80*/  LDC R10, c[0x0][0x434] ;  /* 0x00010d00ff0a7b82 */ /* 0x000e220000000800 */
[----:B------:R-:W-:Y:S01]  /*3b90*/  IABS R16, R20 ;  /* 0x0000001400107213 */ /* 0x000fe20000000000 */
[----:B------:R-:W1:Y:S01]  /*3ba0*/  LDCU.128 UR4, c[0x0][0x400] ;  /* 0x00008000ff0477ac */ /* 0x000e620008000c00 */
[----:B------:R-:W2:Y:S01]  /*3bb0*/  I2F.RP R12, R14 ;  /* 0x0000000e000c7306 */ /* 0x000ea20000209400 */
[----:B------:R-:W-:Y:S01]  /*3bc0*/  IABS R15, R21 ;  /* 0x00000015000f7213 */ /* 0x000fe20000000000 */
[----:B------:R-:W3:Y:S01]  /*3bd0*/  LDCU.64 UR8, c[0x0][0x410] ;  /* 0x00008200ff0877ac */ /* 0x000ee20008000a00 */
[----:B------:R-:W-:-:S03]  /*3be0*/  F2FP.BF16.F32.PACK_AB R6, R6, R9 ;  /* 0x000000090606723e */ /* 0x000fc600000010ff */
[----:B------:R-:W-:Y:S01]  /*3bf0*/  IMAD.MOV R15, RZ, RZ, -R15 ;  /* 0x000000ffff0f7224 */ /* 0x000fe200078e0a0f */
[----:B------:R-:W-:Y:S02]  /*3c00*/  F2FP.BF16.F32.PACK_AB R7, R4, R7 ;  /* 0x000000070407723e */ /* 0x000fe400000010ff */
[----:B------:R-:W-:Y:S02]  /*3c10*/  F2FP.BF16.F32.PACK_AB R2, R2, R5 ;  /* 0x000000050202723e */ /* 0x000fe400000010ff */
[----:B------:R-:W-:Y:S01]  /*3c20*/  F2FP.BF16.F32.PACK_AB R3, R0, R3 ;  /* 0x000000030003723e */ /* 0x000fe200000010ff */
[----:B--2---:R-:W2:Y:S02]  /*3c30*/  MUFU.RCP R18, R12 ;  /* 0x0000000c00127308 */ /* 0x004ea40000001000 */
[----:B--2---:R-:W-:-:S06]  /*3c40*/  VIADD R18, R18, 0xffffffe ;  /* 0x0ffffffe12127836 */ /* 0x004fcc0000000000 */
[----:B------:R-:W2:Y:S02]  /*3c50*/  F2I.FTZ.U32.TRUNC.NTZ R19, R18 ;  /* 0x0000001200137305 */ /* 0x000ea4000021f000 */
[----:B--2---:R-:W-:Y:S02]  /*3c60*/  IMAD.MOV R8, RZ, RZ, -R19 ;  /* 0x000000ffff087224 */ /* 0x004fe400078e0a13 */
[----:B------:R-:W-:Y:S02]  /*3c70*/  HFMA2 R18, -RZ, RZ, 0, 0 ;  /* 0x00000000ff127431 */ /* 0x000fe400000001ff */
[----:B------:R-:W-:Y:S01]  /*3c80*/  IMAD R13, R8, R14, RZ ;  /* 0x0000000e080d7224 */ /* 0x000fe200078e02ff */
[----:B0-----:R-:W-:-:S03]  /*3c90*/  IABS R8, R10 ;  /* 0x0000000a00087213 */ /* 0x001fc60000000000 */
[----:B------:R-:W-:-:S06]  /*3ca0*/  IMAD.HI.U32 R13, R19, R13, R18 ;  /* 0x0000000d130d7227 */ /* 0x000fcc00078e0012 */
[----:B------:R-:W-:Y:S02]  /*3cb0*/  IMAD.HI.U32 R12, R13, R16, RZ ;  /* 0x000000100d0c7227 */ /* 0x000fe400078e00ff */
[----:B------:R-:W0:Y:S02]  /*3cc0*/  I2F.RP R13, R8 ;  /* 0x00000008000d7306 */ /* 0x000e240000209400 */
[----:B------:R-:W-:-:S05]  /*3cd0*/  IMAD R15, R12, R15, R16 ;  /* 0x0000000f0c0f7224 */ /* 0x000fca00078e0210 */
[----:B------:R-:W-:Y:S01]  /*3ce0*/  ISETP.GT.U32.AND P1, PT, R14, R15, PT ;  /* 0x0000000f0e00720c */ /* 0x000fe20003f24070 */
[----:B0-----:R-:W0:-:S12]  /*3cf0*/  MUFU.RCP R13, R13 ;  /* 0x0000000d000d7308 */ /* 0x001e180000001000 */
[----:B------:R-:W-:Y:S01]  /*3d00*/  @!P1 IMAD.IADD R15, R15, 0x1, -R14 ;  /* 0x000000010f0f9824 */ /* 0x000fe200078e0a0e */
[----:B------:R-:W-:Y:S02]  /*3d10*/  @!P1 IADD3 R12, PT, PT, R12, 0x1, RZ ;  /* 0x000000010c0c9810 */ /* 0x000fe40007ffe0ff */
[----:B------:R-:W-:Y:S02]  /*3d20*/  ISETP.NE.AND P1, PT, R21, RZ, PT ;  /* 0x000000ff1500720c */ /* 0x000fe40003f25270 */
[----:B------:R-:W-:Y:S02]  /*3d30*/  ISETP.GE.U32.AND P2, PT, R15, R14, PT ;  /* 0x0000000e0f00720c */ /* 0x000fe40003f46070 */
[----:B------:R-:W-:-:S04]  /*3d40*/  LOP3.LUT R14, R20, R21, RZ, 0x3c, !PT ;  /* 0x00000015140e7212 */ /* 0x000fc800078e3cff */
[----:B------:R-:W-:Y:S01]  /*3d50*/  ISETP.GE.AND P0, PT, R14, RZ, PT ;  /* 0x000000ff0e00720c */ /* 0x000fe20003f06270 */
[----:B0-----:R-:W-:-:S04]  /*3d60*/  VIADD R14, R13, 0xffffffe ;  /* 0x0ffffffe0d0e7836 */ /* 0x001fc80000000000 */
[----:B------:R0:W2:Y:S02]  /*3d70*/  F2I.FTZ.U32.TRUNC.NTZ R15, R14 ;  /* 0x0000000e000f7305 */ /* 0x0000a4000021f000 */
[----:B------:R-:W-:-:S06]  /*3d80*/  @P2 VIADD R12, R12, 0x1 ;  /* 0x000000010c0c2836 */ /* 0x000fcc0000000000 */
[----:B------:R-:W-:Y:S02]  /*3d90*/  @!P0 IADD3 R12, PT, PT, -R12, RZ, RZ ;  /* 0x000000ff0c0c8210 */ /* 0x000fe40007ffe1ff */
[----:B------:R-:W-:-:S05]  /*3da0*/  @!P1 LOP3.LUT R12, RZ, R21, RZ, 0x33, !PT ;  /* 0x00000015ff0c9212 */ /* 0x000fca00078e33ff */
[----:B------:R-:W-:Y:S01]  /*3db0*/  IMAD R21, R21, R12, RZ ;  /* 0x0000000c15157224 */ /* 0x000fe200078e02ff */
[----:B0-----:R-:W-:Y:S01]  /*3dc0*/  MOV R14, RZ ;  /* 0x000000ff000e7202 */ /* 0x001fe20000000f00 */
[----:B--2---:R-:W-:Y:S02]  /*3dd0*/  IMAD.MOV R13, RZ, RZ, -R15 ;  /* 0x000000ffff0d7224 */ /* 0x004fe400078e0a0f */
[----:B------:R-:W-:Y:S02]  /*3de0*/  IMAD.IADD R19, R20, 0x1, -R21 ;  /* 0x0000000114137824 */ /* 0x000fe400078e0a15 */
[----:B------:R-:W-:-:S03]  /*3df0*/  IMAD R17, R13, R8, RZ ;  /* 0x000000080d117224 */ /* 0x000fc600078e02ff */
[----:B------:R-:W-:Y:S01]  /*3e00*/  IABS R13, R19 ;  /* 0x00000013000d7213 */ /* 0x000fe20000000000 */
[----:B------:R-:W-:Y:S01]  /*3e10*/  IMAD.HI.U32 R17, R15, R17, R14 ;  /* 0x000000110f117227 */ /* 0x000fe200078e000e */
[----:B------:R-:W-:-:S04]  /*3e20*/  LOP3.LUT R19, R19, R10, RZ, 0x3c, !PT ;  /* 0x0000000a13137212 */ /* 0x000fc800078e3cff */
[----:B------:R-:W-:Y:S01]  /*3e30*/  ISETP.GE.AND P1, PT, R19, RZ, PT ;  /* 0x000000ff1300720c */ /* 0x000fe20003f26270 */
[----:B------:R-:W-:-:S04]  /*3e40*/  IMAD.HI.U32 R17, R17, R13, RZ ;  /* 0x0000000d11117227 */ /* 0x000fc800078e00ff */
[----:B------:R-:W-:-:S04]  /*3e50*/  IMAD.MOV R14, RZ, RZ, -R17 ;  /* 0x000000ffff0e7224 */ /* 0x000fc800078e0a11 */
[----:B------:R-:W-:Y:S02]  /*3e60*/  IMAD R13, R8, R14, R13 ;  /* 0x0000000e080d7224 */ /* 0x000fe400078e020d */
[----:B-1----:R-:W-:-:S03]  /*3e70*/  IMAD.WIDE.U32 R14, R12, UR4, RZ ;  /* 0x000000040c0e7c25 */ /* 0x002fc6000f8e00ff */
[----:B------:R-:W-:-:S13]  /*3e80*/  ISETP.GT.U32.AND P0, PT, R8, R13, PT ;  /* 0x0000000d0800720c */ /* 0x000fda0003f04070 */
[----:B------:R-:W-:Y:S01]  /*3e90*/  @!P0 IMAD.IADD R13, R13, 0x1, -R8 ;  /* 0x000000010d0d8824 */ /* 0x000fe200078e0a08 */
[----:B------:R-:W-:Y:S02]  /*3ea0*/  @!P0 IADD3 R17, PT, PT, R17, 0x1, RZ ;  /* 0x0000000111118810 */ /* 0x000fe40007ffe0ff */
        /* <DEDUP_REMOVED lines=28> */
        .weak           $__internal_8_$__cuda_sm20_div_s64
        .type           $__internal_8_$__cuda_sm20_div_s64,@function
        .size           $__internal_8_$__cuda_sm20_div_s64,(.L_x_7440 - $__internal_8_$__cuda_sm20_div_s64)
$__internal_8_$__cuda_sm20_div_s64:
        /* <DEDUP_REMOVED lines=28> */
[C---:B------:R-:W-:Y:S01]  /*4230*/  IMAD R13, R35.reuse, R33, R43 ;  /* 0x00000021230d7224 */ /* 0x040fe200078e022b */
[----:B------:R-:W-:Y:S01]  /*4240*/  IADD3 R25, P0, PT, RZ, -R42, RZ ;  /* 0x8000002aff197210 */ /* 0x000fe20007f1e0ff */
[----:B------:R-:W-:Y:S02]  /*4250*/  IMAD.MOV.U32 R43, RZ, RZ, RZ ;  /* 0x000000ffff2b7224 */ /* 0x000fe400078e00ff */
        /* <DEDUP_REMOVED lines=8> */
[----:B------:R-:W-:-:S04]  /*42e0*/  IADD3 R26, P0, PT, RZ, -R27, RZ ;  /* 0x8000001bff1a7210 */ /* 0x000fc80007f1e0ff */
        /* <DEDUP_REMOVED lines=17> */
[----:B------:R-:W-:-:S03]  /*4400*/  ISETP.GE.U32.AND P2, PT, R14, R32, PT ;  /* 0x000000200e00720c */ /* 0x000fc60003f46070 */
[----:B------:R-:W-:Y:S01]  /*4410*/  IMAD.X R13, R13, 0x1, ~R34, P0 ;  /* 0x000000010d0d7824 */ /* 0x000fe200000e0e22 */
[----:B------:R-:W-:-:S04]  /*4420*/  IADD3 R25, P0, PT, R14, -R32, RZ ;  /* 0x800000200e197210 */ /* 0x000fc80007f1e0ff */
[----:B------:R-:W-:-:S04]  /*4430*/  ISETP.GE.U32.AND.EX P2, PT, R13, R33, PT, P2 ;  /* 0x000000210d00720c */ /* 0x000fc80003f46120 */
[----:B------:R-:W-:Y:S01]  /*4440*/  SEL R25, R25, R14, P2 ;  /* 0x0000000e19197207 */ /* 0x000fe20001000000 */
[----:B------:R-:W-:-:S03]  /*4450*/  IMAD.X R14, R13, 0x1, ~R33, P0 ;  /* 0x000000010d0e7824 */ /* 0x000fc600000e0e21 */
[----:B------:R-:W-:Y:S02]  /*4460*/  ISETP.GE.U32.AND P1, PT, R25, R32, PT ;  /* 0x000000201900720c */ /* 0x000fe40003f26070 */
[----:B------:R-:W-:Y:S02]  /*4470*/  SEL R13, R14, R13, P2 ;  /* 0x0000000d0e0d7207 */ /* 0x000fe40001000000 */
[----:B------:R-:W-:Y:S01]  /*4480*/  LOP3.LUT R14, R17, R19, RZ, 0x3c, !PT ;  /* 0x00000013110e7212 */ /* 0x000fe200078e3cff */
[----:B------:R-:W-:Y:S01]  /*4490*/  IMAD.MOV.U32 R19, RZ, RZ, 0x0 ;  /* 0x00000000ff137424 */ /* 0x000fe200078e00ff */
[----:B------:R-:W-:Y:S02]  /*44a0*/  ISETP.GE.U32.AND.EX P1, PT, R13, R33, PT, P1 ;  /* 0x000000210d00720c */ /* 0x000fe40003f26110 */
[----:B------:R-:W-:-:S04]  /*44b0*/  IADD3 R13, P0, PT, R26, 0x1, RZ ;  /* 0x000000011a0d7810 */ /* 0x000fc80007f1e0ff */
[----:B------:R-:W-:Y:S01]  /*44c0*/  SEL R26, R13, R26, P2 ;  /* 0x0000001a0d1a7207 */ /* 0x000fe20001000000 */
[----:B------:R-:W-:-:S03]  /*44d0*/  IMAD.X R13, RZ, RZ, R2, P0 ;  /* 0x000000ffff0d7224 */ /* 0x000fc600000e0602 */
[----:B------:R-:W-:Y:S02]  /*44e0*/  IADD3 R25, P0, PT, R26, 0x1, RZ ;  /* 0x000000011a197810 */ /* 0x000fe40007f1e0ff */
[----:B------:R-:W-:Y:S02]  /*44f0*/  SEL R13, R13, R2, P2 ;  /* 0x000000020d0d7207 */ /* 0x000fe40001000000 */
[----:B------:R-:W-:Y:S02]  /*4500*/  SEL R25, R25, R26, P1 ;  /* 0x0000001a19197207 */ /* 0x000fe40000800000 */
[-C--:B------:R-:W-:Y:S02]  /*4510*/  IADD3.X R2, PT, PT, RZ, R13.reuse, RZ, P0, !PT ;  /* 0x0000000dff027210 */ /* 0x080fe400007fe4ff */
[----:B------:R-:W-:Y:S02]  /*4520*/  ISETP.GE.AND P2, PT, R14, RZ, PT ;  /* 0x000000ff0e00720c */ /* 0x000fe40003f46270 */
[----:B------:R-:W-:-:S02]  /*4530*/  SEL R13, R2, R13, P1 ;  /* 0x0000000d020d7207 */ /* 0x000fc40000800000 */
[-C--:B------:R-:W-:Y:S02]  /*4540*/  IADD3 R2, P1, PT, RZ, -R25.reuse, RZ ;  /* 0x80000019ff027210 */ /* 0x080fe40007f3e0ff */
[----:B------:R-:W-:Y:S02]  /*4550*/  ISETP.NE.U32.AND P0, PT, R24, RZ, PT ;  /* 0x000000ff1800720c */ /* 0x000fe40003f05070 */
[----:B------:R-:W-:Y:S01]  /*4560*/  SEL R2, R2, R25, !P2 ;  /* 0x0000001902027207 */ /* 0x000fe20005000000 */
[----:B------:R-:W-:Y:S01]  /*4570*/  IMAD.X R14, RZ, RZ, ~R13, P1 ;  /* 0x000000ffff0e7224 */ /* 0x000fe200008e0e0d */
[----:B------:R-:W-:-:S04]  /*4580*/  ISETP.NE.AND.EX P0, PT, R17, RZ, PT, P0 ;  /* 0x000000ff1100720c */ /* 0x000fc80003f05300 */
[----:B------:R-:W-:Y:S02]  /*4590*/  SEL R14, R14, R13, !P2 ;  /* 0x0000000d0e0e7207 */ /* 0x000fe40005000000 */
[----:B------:R-:W-:Y:S02]  /*45a0*/  SEL R2, R2, 0xffffffff, P0 ;  /* 0xffffffff02027807 */ /* 0x000fe40000000000 */
[----:B------:R-:W-:Y:S01]  /*45b0*/  SEL R13, R14, 0xffffffff, P0 ;  /* 0xffffffff0e0d7807 */ /* 0x000fe20000000000 */
[----:B------:R-:W-:Y:S06]  /*45c0*/  RET.REL.NODEC R18 `(_ZN5flash32flash_fwd_splitkv_combine_kernelI23Flash_fwd_kernel_traitsILi256ELi64ELi64ELi4ELb0ELb0EN7cutlass10bfloat16_tE19Flash_kernel_traitsILi256ELi64ELi64ELi4ES3_EELi4ELi6ELb1EEEvNS_16Flash_fwd_paramsE) ;  /* 0xffffffb8128c7950 */ /* 0x000fec0003c3ffff */
.L_x_332:
        /* <DEDUP_REMOVED lines=11> */
.L_x_7440:


//--------------------- .text._ZN5flash32flash_fwd_splitkv_combine_kernelI23Flash_fwd_kernel_traitsILi256ELi64ELi64ELi4ELb0ELb0EN7cutlass10bfloat16_tE19Flash_kernel_traitsILi256ELi64ELi64ELi4ES3_EELi4ELi5ELb1EEEvNS_16Flash_fwd_paramsE --------------------------
	.section	.text._ZN5flash32flash_fwd_splitkv_combine_kernelI23Flash_fwd_kernel_traitsILi256ELi64ELi64ELi4ELb0ELb0EN7cutlass10bfloat16_tE19Flash_kernel_traitsILi256ELi64ELi64ELi4ES3_EELi4ELi5ELb1EEEvNS_16Flash_fwd_paramsE,"ax",@progbits
	.align	128
        .global         _ZN5flash32flash_fwd_splitkv_combine_kernelI23Flash_fwd_kernel_traitsILi256ELi64ELi64ELi4ELb0ELb0EN7cutlass10bfloat16_tE19Flash_kernel_traitsILi256ELi64ELi64ELi4ES3_EELi4ELi5ELb1EEEvNS_16Flash_fwd_paramsE
        .type           _ZN5flash32flash_fwd_splitkv_combine_kernelI23Flash_fwd_kernel_traitsILi256ELi64ELi64ELi4ELb0ELb0EN7cutlass10bfloat16_tE19Flash_kernel_traitsILi256ELi64ELi64ELi4ES3_EELi4ELi5ELb1EEEvNS_16Flash_fwd_paramsE,@function
        .size           _ZN5flash32flash_fwd_splitkv_combine_kernelI23Flash_fwd_kernel_traitsILi256ELi64ELi64ELi4ELb0ELb0EN7cutlass10bfloat16_tE19Flash_kernel_traitsILi256ELi64ELi64ELi4ES3_EELi4ELi5ELb1EEEvNS_16Flash_fwd_paramsE,(.L_x_7441 - _ZN5flash32flash_fwd_splitkv_combine_kernelI23Flash_fwd_kernel_traitsILi256ELi64ELi64ELi4ELb0ELb0EN7cutlass10bfloat16_tE19Flash_kernel_traitsILi256ELi64ELi64ELi4ES3_EELi4ELi5ELb1EEEvNS_16Flash_fwd_paramsE)
        .other          _ZN5flash32flash_fwd_splitkv_combine_kernelI23Flash_fwd_kernel_traitsILi256ELi64ELi64ELi4ELb0ELb0EN7cutlass10bfloat16_tE19Flash_kernel_traitsILi256ELi64ELi64ELi4ES3_EELi4ELi5ELb1EEEvNS_16Flash_fwd_paramsE,@"STO_CUDA_ENTRY STV_DEFAULT"
_ZN5flash32flash_fwd_splitkv_combine_kernelI23Flash_fwd_kernel_traitsILi256ELi64ELi64ELi4ELb0ELb0EN7cutlass10bfloat16_tE19Flash_kernel_traitsILi256ELi64ELi64ELi4ES3_EELi4ELi5ELb1EEEvNS_16Flash_fwd_paramsE:
.text._ZN5flash32flash_fwd_splitkv_combine_kernelI23Flash_fwd_kernel_traitsILi256ELi64ELi64ELi4ELb0ELb0EN7cutlass10bfloat16_tE19Flash_kernel_traitsILi256ELi64ELi64ELi4ES3_EELi4ELi5ELb1EEEvNS_16Flash_fwd_paramsE:
        /* <DEDUP_REMOVED lines=33> */
.L_x_333:
[----:B------:R-:W-:Y:S01]  /*0210*/  IMAD.MOV.U32 R27, RZ, RZ, R22 ;  /* 0x000000ffff1b7224 */ /* 0x000fe200078e0016 */
[----:B------:R-:W-:Y:S01]  /*0220*/  MOV R24, R31 ;  /* 0x0000001f00187202 */ /* 0x000fe20000000f00 */
[----:B------:R-:W-:Y:S01]  /*0230*/  IMAD.MOV.U32 R19, RZ, RZ, R3 ;  /* 0x000000ffff137224 */ /* 0x000fe200078e0003 */
[----:B------:R-:W-:Y:S02]  /*0240*/  MOV R17, R16 ;  /* 0x0000001000117202 */ /* 0x000fe40000000f00 */
[----:B------:R-:W-:Y:S02]  /*0250*/  MOV R18, 0x270 ;  /* 0x0000027000127802 */ /* 0x000fe40000000f00 */
[----:B------:R-:W-:Y:S05]  /*0260*/  CALL.REL.NOINC `($__internal_9_$__cuda_sm20_div_s64) ;  /* 0x0000003c00247944 */ /* 0x000fea0003c00000 */
[----:B------:R-:W-:-:S07]  /*0270*/  MOV R12, R2 ;  /* 0x00000002000c7202 */ /* 0x000fce0000000f00 */
.L_x_334:
        /* <DEDUP_REMOVED lines=30> */
.L_x_336:
[----:B------:R-:W-:Y:S01]  /*0460*/  IMAD.MOV.U32 R27, RZ, RZ, R12 ;  /* 0x000000ffff1b7224 */ /* 0x000fe200078e000c */
[----:B------:R-:W-:Y:S02]  /*0470*/  MOV R19, R13 ;  /* 0x0000000d00137202 */ /* 0x000fe40000000f00 */
[----:B------:R-:W-:Y:S02]  /*0480*/  MOV R18, 0x4a0 ;  /* 0x000004a000127802 */ /* 0x000fe40000000f00 */
[----:B------:R-:W-:Y:S05]  /*0490*/  CALL.REL.NOINC `($__internal_9_$__cuda_sm20_div_s64) ;  /* 0x0000003800987944 */ /* 0x000fea0003c00000 */
[----:B------:R-:W-:Y:S02]  /*04a0*/  MOV R28, R2 ;  /* 0x00000002001c7202 */ /* 0x000fe40000000f00 */
[----:B------:R-:W-:Y:S02]  /*04b0*/  MOV R29, R13 ;  /* 0x0000000d001d7202 */ /* 0x000fe40000000f00 */
.L_x_337:
[----:B------:R-:W-:Y:S05]  /*04c0*/  BSYNC.RECONVERGENT B0 ;  /* 0x0000000000007941 */ /* 0x000fea0003800200 */
.L_x_335:
        /* <DEDUP_REMOVED lines=55> */
.L_x_339:
[----:B------:R-:W-:Y:S01]  /*0840*/  IMAD.MOV.U32 R27, RZ, RZ, R24 ;  /* 0x000000ffff1b7224 */ /* 0x000fe200078e0018 */
[----:B------:R-:W-:Y:S01]  /*0850*/  MOV R24, R11 ;  /* 0x0000000b00187202 */ /* 0x000fe20000000f00 */
[----:B------:R-:W-:Y:S01]  /*0860*/  IMAD.MOV.U32 R19, RZ, RZ, R17 ;  /* 0x000000ffff137224 */ /* 0x000fe200078e0011 */
[----:B------:R-:W-:Y:S02]  /*0870*/  MOV R17, R12 ;  /* 0x0000000c00117202 */ /* 0x000fe40000000f00 */
[----:B------:R-:W-:Y:S02]  /*0880*/  MOV R18, 0x8a0 ;  /* 0x000008a000127802 */ /* 0x000fe40000000f00 */
[----:B------:R-:W-:Y:S05]  /*0890*/  CALL.REL.NOINC `($__internal_9_$__cuda_sm20_div_s64) ;  /* 0x0000003400987944 */ /* 0x000fea0003c00000 */
[----:B------:R-:W-:Y:S02]  /*08a0*/  MOV R18, R2 ;  /* 0x0000000200127202 */ /* 0x000fe40000000f00 */
[----:B------:R-:W-:Y:S02]  /*08b0*/  MOV R19, R13 ;  /* 0x0000000d00137202 */ /* 0x000fe40000000f00 */
.L_x_340:
[----:B------:R-:W-:Y:S05]  /*08c0*/  BSYNC.RECONVERGENT B0 ;  /* 0x0000000000007941 */ /* 0x000fea0003800200 */
.L_x_338:
        /* <DEDUP_REMOVED lines=115> */
.L_x_342:
[----:B------:R-:W-:Y:S01]  /*1000*/  IMAD.MOV.U32 R27, RZ, RZ, R18 ;  /* 0x000000ffff1b7224 */ /* 0x000fe200078e0012 */
[----:B------:R-:W-:Y:S01]  /*1010*/  MOV R24, R9 ;  /* 0x0000000900187202 */ /* 0x000fe20000000f00 */
[----:B------:R-:W-:Y:S01]  /*1020*/  IMAD.MOV.U32 R17, RZ, RZ, R8 ;  /* 0x000000ffff117224 */ /* 0x000fe200078e0008 */
[----:B------:R-:W-:Y:S02]  /*1030*/  MOV R18, 0x1050 ;  /* 0x0000105000127802 */ /* 0x000fe40000000f00 */
[----:B------:R-:W-:Y:S05]  /*1040*/  CALL.REL.NOINC `($__internal_9_$__cuda_sm20_div_s64) ;  /* 0x0000002c00ac7944 */ /* 0x000fea0003c00000 */
[----:B------:R-:W-:Y:S02]  /*1050*/  MOV R36, R2 ;  /* 0x0000000200247202 */ /* 0x000fe40000000f00 */
[----:B------:R-:W-:Y:S02]  /*1060*/  MOV R37, R13 ;  /* 0x0000000d00257202 */ /* 0x000fe40000000f00 */
.L_x_343:
[----:B------:R-:W-:Y:S05]  /*1070*/  BSYNC.RECONVERGENT B0 ;  /* 0x0000000000007941 */ /* 0x000fea0003800200 */
.L_x_341:
        /* <DEDUP_REMOVED lines=58> */
.L_x_345:
[----:B------:R-:W-:Y:S01]  /*1420*/  IMAD.MOV.U32 R27, RZ, RZ, R28 ;  /* 0x000000ffff1b7224 */ /* 0x000fe200078e001c */
[----:B------:R-:W-:Y:S01]  /*1430*/  MOV R19, R29 ;  /* 0x0000001d00137202 */ /* 0x000fe20000000f00 */
[----:B------:R-:W-:Y:S01]  /*1440*/  IMAD.MOV.U32 R24, RZ, RZ, R6 ;  /* 0x000000ffff187224 */ /* 0x000fe200078e0006 */
[----:B------:R-:W-:Y:S02]  /*1450*/  MOV R18, 0x1470 ;  /* 0x0000147000127802 */ /* 0x000fe40000000f00 */
[----:B------:R-:W-:Y:S05]  /*1460*/  CALL.REL.NOINC `($__internal_9_$__cuda_sm20_div_s64) ;  /* 0x0000002800a47944 */ /* 0x000fea0003c00000 */
[----:B------:R-:W-:Y:S02]  /*1470*/  MOV R18, R2 ;  /* 0x0000000200127202 */ /* 0x000fe40000000f00 */
[----:B------:R-:W-:Y:S02]  /*1480*/  MOV R19, R13 ;  /* 0x0000000d00137202 */ /* 0x000fe40000000f00 */
.L_x_346:
[----:B------:R-:W-:Y:S05]  /*1490*/  BSYNC.RECONVERGENT B0 ;  /* 0x0000000000007941 */ /* 0x000fea0003800200 */
.L_x_344:
[----:B------:R-:W0:Y:S01]  /*14a0*/  LDC R27, c[0x0][0x434] ;  /* 0x00010d00ff1b7b82 */ /* 0x000e220000000800 */
[----:B------:R-:W-:Y:S01]  /*14b0*/  HFMA2 R14, -RZ, RZ, 0, 0 ;  /* 0x00000000ff0e7431 */ /* 0x000fe200000001ff */
[----:B------:R-:W1:Y:S01]  /*14c0*/  LDCU UR5, c[0x0][0x534] ;  /* 0x0000a680ff0577ac */ /* 0x000e620008000800 */
[----:B------:R-:W-:Y:S01]  /*14d0*/  BSSY.RECONVERGENT B0, `(.L_x_347) ;  /* 0x000004e000007945 */ /* 0x000fe20003800200 */
[----:B------:R-:W2:Y:S01]  /*14e0*/  LDCU UR4, c[0x0][0x430] ;  /* 0x00008600ff0477ac */ /* 0x000ea20008000800 */
[----:B------:R-:W3:Y:S01]  /*14f0*/  LDCU.64 UR10, c[0x0][0x358] ;  /* 0x00006b00ff0a77ac */ /* 0x000ee20008000a00 */
        /* <DEDUP_REMOVED lines=9> */
[----:B------:R-:W-:Y:S02]  /*1590*/  IMAD.HI.U32 R5, R15, R5, R14 ;  /* 0x000000050f057227 */ /* 0x000fe400078e000e */
[----:B------:R-:W0:Y:S01]  /*15a0*/  LDC R15, c[0x0][0x3e0] ;  /* 0x0000f800ff0f7b82 */ /* 0x000e220000000800 */
[----:B------:R-:W-:Y:S02]  /*15b0*/  ISETP.GE.AND P1, PT, R0, RZ, PT ;  /* 0x000000ff0000720c */ /* 0x000fe40003f26270 */
[----:B------:R-:W4:Y:S01]  /*15c0*/  S2R R0, SR_TID.X ;  /* 0x0000000000007919 */ /* 0x000f220000002100 */
[----:B------:R-:W-:-:S04]  /*15d0*/  IMAD.HI.U32 R14, R5, R2, RZ ;  /* 0x00000002050e7227 */ /* 0x000fc800078e00ff */
[----:B------:R-:W-:-:S04]  /*15e0*/  IMAD.MOV R5, RZ, RZ, -R14 ;  /* 0x000000ffff057224 */ /* 0x000fc800078e0a0e */
[----:B------:R-:W-:Y:S01]  /*15f0*/  IMAD R2, R13, R5, R2 ;  /* 0x000000050d027224 */ /* 0x000fe200078e0202 */
[----:B------:R-:W-:-:S04]  /*1600*/  SHF.R.S32.HI R5, RZ, 0x1f, R21 ;  /* 0x0000001fff057819 */ /* 0x000fc80000011415 */
[----:B------:R-:W-:Y:S02]  /*1610*/  ISETP.GT.U32.AND P0, PT, R13, R2, PT ;  /* 0x000000020d00720c */ /* 0x000fe40003f04070 */
[----:B------:R-:W-:-:S11]  /*1620*/  LOP3.LUT R5, R5, 0x1, RZ, 0xfc, !PT ;  /* 0x0000000105057812 */ /* 0x000fd600078efcff */
[----:B------:R-:W-:Y:S01]  /*1630*/  @!P0 IMAD.IADD R2, R2, 0x1, -R13 ;  /* 0x0000000102028824 */ /* 0x000fe200078e0a0d */
[----:B------:R-:W-:Y:S02]  /*1640*/  @!P0 IADD3 R14, PT, PT, R14, 0x1, RZ ;  /* 0x000000010e0e8810 */ /* 0x000fe40007ffe0ff */
[----:B------:R-:W-:Y:S02]  /*1650*/  ISETP.NE.AND P0, PT, R27, RZ, PT ;  /* 0x000000ff1b00720c */ /* 0x000fe40003f05270 */
[----:B------:R-:W-:Y:S02]  /*1660*/  ISETP.GE.U32.AND P2, PT, R2, R13, PT ;  /* 0x0000000d0200720c */ /* 0x000fe40003f46070 */
[----:B0-----:R-:W-:Y:S02]  /*1670*/  IABS R13, R15 ;  /* 0x0000000f000d7213 */ /* 0x001fe40000000000 */
[----:B----4-:R-:W-:Y:S02]  /*1680*/  ISETP.GT.U32.AND P4, PT, R0, 0x7f, PT ;  /* 0x0000007f0000780c */ /* 0x010fe40003f84070 */
[----:B------:R-:W0:Y:S07]  /*1690*/  I2F.RP R2, R13 ;  /* 0x0000000d00027306 */ /* 0x000e2e0000209400 */
[----:B------:R-:W-:-:S04]  /*16a0*/  @P2 VIADD R14, R14, 0x1 ;  /* 0x000000010e0e2836 */ /* 0x000fc80000000000 */
[----:B------:R-:W-:Y:S01]  /*16b0*/  @!P1 IMAD.MOV R14, RZ, RZ, -R14 ;  /* 0x000000ffff0e9224 */ /* 0x000fe200078e0a0e */
[----:B------:R-:W-:Y:S01]  /*16c0*/  @!P0 LOP3.LUT R14, RZ, R27, RZ, 0x33, !PT ;  /* 0x0000001bff0e8212 */ /* 0x000fe200078e33ff */
[----:B0-----:R-:W-:Y:S04]  /*16d0*/  MUFU.RCP R2, R2 ;  /* 0x0000000200027308 */ /* 0x001fe80000001000 */
[----:B------:R-:W-:-:S05]  /*16e0*/  IMAD R5, R14, R5, RZ ;  /* 0x000000050e057224 */ /* 0x000fca00078e02ff */
[----:B------:R-:W-:-:S04]  /*16f0*/  IABS R17, R5 ;  /* 0x0000000500117213 */ /* 0x000fc80000000000 */
[----:B------:R-:W0:Y:S01]  /*1700*/  I2F.RP R20, R17 ;  /* 0x0000001100147306 */ /* 0x000e220000209400 */
[----:B------:R-:W-:Y:S01]  /*1710*/  IMAD.IADD R26, R4, 0x1, R17 ;  /* 0x00000001041a7824 */ /* 0x000fe200078e0211 */
[----:B------:R-:W-:-:S04]  /*1720*/  IABS R4, R5 ;  /* 0x0000000500047213 */ /* 0x000fc80000000000 */
[----:B------:R-:W-:Y:S01]  /*1730*/  IABS R25, R26 ;  /* 0x0000001a00197213 */ /* 0x000fe20000000000 */
[----:B------:R-:W-:Y:S01]  /*1740*/  IMAD.MOV R4, RZ, RZ, -R4 ;  /* 0x000000ffff047224 */ /* 0x000fe200078e0a04 */
[----:B0-----:R-:W0:Y:S02]  /*1750*/  MUFU.RCP R32, R20 ;  /* 0x0000001400207308 */ /* 0x001e240000001000 */
[----:B0-----:R-:W-:Y:S02]  /*1760*/  IADD3 R32, PT, PT, R32, 0xffffffe, RZ ;  /* 0x0ffffffe20207810 */ /* 0x001fe40007ffe0ff */
[----:B------:R-:W-:-:S04]  /*1770*/  SHF.R.U32.HI R20, RZ, 0x2, R0 ;  /* 0x00000002ff147819 */ /* 0x000fc80000011600 */
[----:B------:R-:W0:Y:S01]  /*1780*/  F2I.FTZ.U32.TRUNC.NTZ R33, R32 ;  /* 0x0000002000217305 */ /* 0x000e22000021f000 */
[----:B-1----:R-:W-:Y:S01]  /*1790*/  ISETP.GE.AND P0, PT, R20, UR5, PT ;  /* 0x0000000514007c0c */ /* 0x002fe2000bf06270 */
[----:B0-----:R-:W-:Y:S01]  /*17a0*/  IMAD.MOV R28, RZ, RZ, -R33 ;  /* 0x000000ffff1c7224 */ /* 0x001fe200078e0a21 */
[----:B------:R-:W-:-:S03]  /*17b0*/  MOV R32, RZ ;  /* 0x000000ff00207202 */ /* 0x000fc60000000f00 */
[----:B------:R-:W-:-:S04]  /*17c0*/  IMAD R28, R28, R17, RZ ;  /* 0x000000111c1c7224 */ /* 0x000fc800078e02ff */
[----:B------:R-:W-:Y:S01]  /*17d0*/  IMAD.HI.U32 R28, R33, R28, R32 ;  /* 0x0000001c211c7227 */ /* 0x000fe200078e0020 */
[----:B------:R-:W-:-:S04]  /*17e0*/  IADD3 R32, PT, PT, R2, 0xffffffe, RZ ;  /* 0x0ffffffe02207810 */ /* 0x000fc80007ffe0ff */
[----:B------:R-:W0:Y:S01]  /*17f0*/  F2I.FTZ.U32.TRUNC.NTZ R33, R32 ;  /* 0x0000002000217305 */ /* 0x000e22000021f000 */
[----:B------:R-:W-:-:S04]  /*1800*/  IMAD.HI.U32 R28, R28, R25, RZ ;  /* 0x000000191c1c7227 */ /* 0x000fc800078e00ff */
[----:B------:R-:W-:-:S05]  /*1810*/  IMAD R4, R28, R4, R25 ;  /* 0x000000041c047224 */ /* 0x000fca00078e0219 */
[----:B------:R-:W-:Y:S01]  /*1820*/  ISETP.GT.U32.AND P1, PT, R17, R4, PT ;  /* 0x000000041100720c */ /* 0x000fe20003f24070 */
[----:B0-----:R-:W-:Y:S02]  /*1830*/  IMAD.MOV R2, RZ, RZ, -R33 ;  /* 0x000000ffff027224 */ /* 0x001fe400078e0a21 */
[----:B------:R-:W-:Y:S02]  /*1840*/  IMAD.MOV.U32 R32, RZ, RZ, RZ ;  /* 0x000000ffff207224 */ /* 0x000fe400078e00ff */
[----:B------:R-:W-:Y:S01]  /*1850*/  IMAD R29, R2, R13, RZ ;  /* 0x0000000d021d7224 */ /* 0x000fe200078e02ff */
[----:B------:R-:W-:-:S07]  /*1860*/  MOV R2, 0xff800000 ;  /* 0xff80000000027802 */ /* 0x000fce0000000f00 */
[----:B------:R-:W-:Y:S01]  /*1870*/  @!P1 IADD3 R4, PT, PT, R4, -R17, RZ ;  /* 0x8000001104049210 */ /* 0x000fe20007ffe0ff */
[----:B------:R-:W-:-:S03]  /*1880*/  IMAD.HI.U32 R24, R33, R29, R32 ;  /* 0x0000001d21187227 */ /* 0x000fc600078e0020 */
[----:B------:R-:W-:Y:S01]  /*1890*/  ISETP.GE.U32.AND P2, PT, R4, R17, PT ;  /* 0x000000110400720c */ /* 0x000fe20003f46070 */
[----:B--2---:R-:W-:Y:S01]  /*18a0*/  IMAD R4, R27, UR4, RZ ;  /* 0x000000041b047c24 */ /* 0x004fe2000f8e02ff */
[----:B---3--:R-:W-:Y:S11]  /*18b0*/  @P0 BRA `(.L_x_348) ;  /* 0x00000000003c0947 */ /* 0x008ff60003800000 */
[----:B------:R-:W-:Y:S02]  /*18c0*/  LOP3.LUT R29, R0, 0x3, RZ, 0xc0, !PT ;  /* 0x00000003001d7812 */ /* 0x000fe400078ec0ff */
[----:B------:R-:W-:-:S04]  /*18d0*/  IADD3 R30, P3, PT, R22, -UR6, RZ ;  /* 0x80000006161e7c10 */ /* 0x000fc8000ff7e0ff */
[----:B------:R-:W-:Y:S02]  /*18e0*/  ISETP.GT.U32.AND P0, PT, R30, R29, PT ;  /* 0x0000001d1e00720c */ /* 0x000fe40003f04070 */
[----:B------:R-:W-:-:S04]  /*18f0*/  IADD3.X R27, PT, PT, R3, -0x1, RZ, P3, !PT ;  /* 0xffffffff031b7810 */ /* 0x000fc80001ffe4ff */
[----:B------:R-:W-:-:S13]  /*1900*/  ISETP.GT.AND.EX P0, PT, R27, RZ, PT, P0 ;  /* 0x000000ff1b00720c */ /* 0x000fda0003f04300 */
[----:B------:R-:W-:Y:S05]  /*1910*/  @!P0 BRA `(.L_x_348) ;  /* 0x0000000000248947 */ /* 0x000fea0003800000 */
[----:B------:R-:W0:Y:S01]  /*1920*/  LDCU.64 UR4, c[0x0][0x428] ;  /* 0x00008500ff0477ac */ /* 0x000e220008000a00 */
[----:B------:R-:W-:Y:S01]  /*1930*/  IADD3 R32, P0, PT, R29, UR6, RZ ;  /* 0x000000061d207c10 */ /* 0x000fe2000ff1e0ff */
[----:B------:R-:W-:-:S04]  /*1940*/  IMAD R3, R3, R20, RZ ;  /* 0x0000001403037224 */ /* 0x000fc800078e02ff */
[----:B------:R-:W-:Y:S02]  /*1950*/  IMAD.X R33, RZ, RZ, RZ, P0 ;  /* 0x000000ffff217224 */ /* 0x000fe400000e06ff */
[----:B------:R-:W-:-:S05]  /*1960*/  IMAD.WIDE.U32 R32, R22, R20, R32 ;  /* 0x0000001416207225 */ /* 0x000fca00078e0020 */
[----:B------:R-:W-:Y:S02]  /*1970*/  IADD3 R3, PT, PT, R33, R3, RZ ;  /* 0x0000000321037210 */ /* 0x000fe40007ffe0ff */
[----:B0-----:R-:W-:-:S04]  /*1980*/  LEA R2, P0, R32, UR4, 0x2 ;  /* 0x0000000420027c11 */ /* 0x001fc8000f8010ff */
[----:B------:R-:W-:-:S05]  /*1990*/  LEA.HI.X R3, R32, UR5, R3, 0x2, P0 ;  /* 0x0000000520037c11 */ /* 0x000fca00080f1403 */
[----:B------:R0:W5:Y:S04]  /*19a0*/  LDG.E R2, desc[UR10][R2.64] ;  /* 0x0000000a02027981 */ /* 0x000168000c1e1900 */
.L_x_348:
[----:B------:R-:W-:Y:S05]  /*19b0*/  BSYNC.RECONVERGENT B0 ;  /* 0x0000000000007941 */ /* 0x000fea0003800200 */
.L_x_347:
[----:B------:R-:W1:Y:S01]  /*19c0*/  @!P4 S2R R27, SR_CgaCtaId ;  /* 0x00000000001bc919 */ /* 0x000e620000008800 */
[----:B------:R-:W-:Y:S01]  /*19d0*/  @!P4 MOV R30, 0x400 ;  /* 0x00000400001ec802 */ /* 0x000fe20000000f00 */
[----:B------:R-:W-:Y:S01]  /*19e0*/  IMAD.MOV.U32 R29, RZ, RZ, -0x800000 ;  /* 0xff800000ff1d7424 */ /* 0x000fe200078e00ff */
[C---:B------:R-:W-:Y:S01]  /*19f0*/  ISETP.NE.AND P5, PT, R5.reuse, RZ, PT ;  /* 0x000000ff0500720c */ /* 0x040fe20003fa5270 */
[----:B0-----:R-:W0:Y:S01]  /*1a00*/  @!P4 S2R R3, SR_CgaCtaId ;  /* 0x000000000003c919 */ /* 0x001e220000008800 */
[----:B------:R-:W-:Y:S01]  /*1a10*/  IMAD.HI.U32 R24, R24, R25, RZ ;  /* 0x0000001918187227 */ /* 0x000fe200078e00ff */
[----:B------:R-:W-:Y:S03]  /*1a20*/  BSSY.RECONVERGENT B1, `(.L_x_349) ;  /* 0x000016d000017945 */ /* 0x000fe60003800200 */
[----:B------:R-:W-:Y:S02]  /*1a30*/  @!P1 VIADD R28, R28, 0x1 ;  /* 0x000000011c1c9836 */ /* 0x000fe40000000000 */
[----:B------:R-:W-:-:S02]  /*1a40*/  IMAD R4, R5, R4, RZ ;  /* 0x0000000405047224 */ /* 0x000fc400078e02ff */
[----:B------:R-:W-:Y:S01]  /*1a50*/  @P2 VIADD R28, R28, 0x1 ;  /* 0x000000011c1c2836 */ /* 0x000fe20000000000 */
[-C--:B-1----:R-:W-:Y:S02]  /*1a60*/  @!P4 LEA R27, R27, R30.reuse, 0x18 ;  /* 0x0000001e1b1bc211 */ /* 0x082fe400078ec0ff */
[----:B0-----:R-:W-:-:S03]  /*1a70*/  @!P4 LEA R3, R3, R30, 0x18 ;  /* 0x0000001e0303c211 */ /* 0x001fc600078ec0ff */
[----:B------:R-:W-:Y:S01]  /*1a80*/  @!P4 IMAD R27, R20, 0x14, R27 ;  /* 0x00000014141bc824 */ /* 0x000fe200078e021b */
[C---:B------:R-:W-:Y:S01]  /*1a90*/  LOP3.LUT R30, R0.reuse, 0x1f, RZ, 0xc0, !PT ;  /* 0x0000001f001e7812 */ /* 0x040fe200078ec0ff */
[----:B------:R-:W-:-:S04]  /*1aa0*/  @!P4 IMAD.SHL.U32 R20, R0, 0x4, RZ ;  /* 0x000000040014c824 */ /* 0x000fc800078e00ff */
[----:B------:R-:W-:Y:S01]  /*1ab0*/  @!P4 IMAD R3, R30, 0x14, R3 ;  /* 0x000000141e03c824 */ /* 0x000fe200078e0203 */
[----:B------:R-:W-:-:S05]  /*1ac0*/  @!P4 LOP3.LUT R20, R20, 0xc, RZ, 0xc0, !PT ;  /* 0x0000000c1414c812 */ /* 0x000fca00078ec0ff */
[----:B------:R-:W-:Y:S01]  /*1ad0*/  @!P4 IMAD.IADD R27, R27, 0x1, R20 ;  /* 0x000000011b1bc824 */ /* 0x000fe200078e0214 */
[----:B------:R-:W-:-:S04]  /*1ae0*/  SHF.R.U32.HI R20, RZ, 0x5, R0 ;  /* 0x00000005ff147819 */ /* 0x000fc80000011600 */
[----:B-----5:R-:W-:Y:S01]  /*1af0*/  @!P4 STS [R27], R2 ;  /* 0x000000021b00c388 */ /* 0x020fe20000000800 */
[----:B------:R-:W-:Y:S01]  /*1b00*/  @!P4 IMAD R33, R20, 0x4, R3 ;  /* 0x000000041421c824 */ /* 0x000fe200078e0203 */
[----:B------:R-:W-:Y:S06]  /*1b10*/  BAR.SYNC.DEFER_BLOCKING 0x0 ;  /* 0x0000000000007b1d */ /* 0x000fec0000010000 */
[----:B------:R-:W0:Y:S04]  /*1b20*/  @!P4 LDS R29, [R33] ;  /* 0x00000000211dc984 */ /* 0x000e280000000800 */
[----:B0-----:R-:W0:Y:S02]  /*1b30*/  SHFL.BFLY PT, R34, R29, 0x10, 0x1f ;  /* 0x0e001f001d227f89 */ /* 0x001e2400000e0000 */
[----:B0-----:R-:W-:-:S05]  /*1b40*/  FMNMX.FTZ R34, R34, R29, !PT ;  /* 0x0000001d22227209 */ /* 0x001fca0007810000 */
[----:B------:R-:W0:Y:S02]  /*1b50*/  SHFL.BFLY PT, R35, R34, 0x8, 0x1f ;  /* 0x0d001f0022237f89 */ /* 0x000e2400000e0000 */
[----:B0-----:R-:W-:Y:S01]  /*1b60*/  FMNMX.FTZ R35, R34, R35, !PT ;  /* 0x0000002322237209 */ /* 0x001fe20007810000 */
[----:B------:R-:W-:-:S04]  /*1b70*/  IMAD.MOV R34, RZ, RZ, -R24 ;  /* 0x000000ffff227224 */ /* 0x000fc800078e0a18 */
[----:B------:R-:W0:Y:S01]  /*1b80*/  SHFL.BFLY PT, R32, R35, 0x4, 0x1f ;  /* 0x0c801f0023207f89 */ /* 0x000e2200000e0000 */
[----:B------:R-:W-:Y:S01]  /*1b90*/  IMAD R40, R13, R34, R25 ;  /* 0x000000220d287224 */ /* 0x000fe200078e0219 */
        /* <DEDUP_REMOVED lines=20> */
[----:B------:R-:W-:-:S08]  /*1ce0*/  @P4 VIADD R24, R24, 0x1 ;  /* 0x0000000118184836 */ /* 0x000fd00000000000 */
[----:B------:R-:W-:Y:S01]  /*1cf0*/  @!P2 IMAD.MOV R24, RZ, RZ, -R24 ;  /* 0x000000ffff18a224 */ /* 0x000fe200078e0a18 */
[----:B------:R-:W-:Y:S02]  /*1d00*/  @!P0 LOP3.LUT R24, RZ, R15, RZ, 0x33, !PT ;  /* 0x0000000fff188212 */ /* 0x000fe400078e33ff */
[----:B------:R-:W-:Y:S01]  /*1d10*/  LOP3.LUT P0, RZ, R0, 0x39f, RZ, 0xc0, !PT ;  /* 0x0000039f00ff7812 */ /* 0x000fe2000780c0ff */
[----:B0-----:R-:W-:-:S05]  /*1d20*/  FADD.FTZ R38, R33, R38 ;  /* 0x0000002621267221 */ /* 0x001fca0000010000 */
[----:B------:R-:W0:Y:S02]  /*1d30*/  SHFL.BFLY PT, R27, R38, 0x8, 0x1f ;  /* 0x0d001f00261b7f89 */ /* 0x000e2400000e0000 */
[----:B0-----:R-:W-:-:S05]  /*1d40*/  FADD.FTZ R27, R38, R27 ;  /* 0x0000001b261b7221 */ /* 0x001fca0000010000 */
[----:B------:R-:W0:Y:S02]  /*1d50*/  SHFL.BFLY PT, R32, R27, 0x4, 0x1f ;  /* 0x0c801f001b207f89 */ /* 0x000e2400000e0000 */
[----:B0-----:R-:W-:-:S05]  /*1d60*/  FADD.FTZ R32, R27, R32 ;  /* 0x000000201b207221 */ /* 0x001fca0000010000 */
[----:B------:R-:W0:Y:S02]  /*1d70*/  SHFL.BFLY PT, R3, R32, 0x2, 0x1f ;  /* 0x0c401f0020037f89 */ /* 0x000e2400000e0000 */
[----:B0-----:R-:W-:-:S05]  /*1d80*/  FADD.FTZ R3, R32, R3 ;  /* 0x0000000320037221 */ /* 0x001fca0000010000 */
[----:B------:R-:W0:Y:S02]  /*1d90*/  SHFL.BFLY PT, R34, R3, 0x1, 0x1f ;  /* 0x0c201f0003227f89 */ /* 0x000e2400000e0000 */
[----:B0-----:R-:W-:Y:S01]  /*1da0*/  FADD.FTZ R34, R3, R34 ;  /* 0x0000002203227221 */ /* 0x001fe20000010000 */
[----:B------:R-:W-:Y:S02]  /*1db0*/  IMAD.MOV.U32 R3, RZ, RZ, R28 ;  /* 0x000000ffff037224 */ /* 0x000fe400078e001c */
[----:B------:R-:W-:Y:S02]  /*1dc0*/  IMAD.MOV.U32 R28, RZ, RZ, 0x7f800000 ;  /* 0x7f800000ff1c7424 */ /* 0x000fe400078e00ff */
[----:B------:R-:W-:Y:S01]  /*1dd0*/  FSETP.NE.FTZ.AND P1, PT, R34, RZ, PT ;  /* 0x000000ff2200720b */ /* 0x000fe20003f35000 */
[----:B------:R-:W-:Y:S01]  /*1de0*/  @!P3 IMAD.MOV R3, RZ, RZ, -R3 ;  /* 0x000000ffff03b224 */ /* 0x000fe200078e0a03 */
[----:B------:R-:W-:Y:S02]  /*1df0*/  ISETP.NE.AND P3, PT, R14, RZ, PT ;  /* 0x000000ff0e00720c */ /* 0x000fe40003f65270 */
[----:B------:R-:W-:-:S02]  /*1e00*/  @!P5 LOP3.LUT R3, RZ, R17, RZ, 0x33, !PT ;  /* 0x00000011ff03d212 */ /* 0x000fc400078e33ff */
[----:B------:R-:W-:Y:S02]  /*1e10*/  SEL R17, RZ, 0x1, !P3 ;  /* 0x00000001ff117807 */ /* 0x000fe40005800000 */
[----:B------:R-:W-:Y:S02]  /*1e20*/  SHF.R.S32.HI R14, RZ, 0x1f, R5 ;  /* 0x0000001fff0e7819 */ /* 0x000fe40000011405 */
[----:B------:R-:W-:Y:S02]  /*1e30*/  ISETP.LT.U32.AND P2, PT, R18, R3, PT ;  /* 0x000000031200720c */ /* 0x000fe40003f41070 */
[----:B------:R-:W-:Y:S01]  /*1e40*/  SHF.R.S32.HI R25, RZ, 0x1f, R3 ;  /* 0x0000001fff197819 */ /* 0x000fe20000011403 */
[----:B------:R-:W0:Y:S01]  /*1e50*/  @P1 MUFU.LG2 R13, R34 ;  /* 0x00000022000d1308 */ /* 0x000e220000000c00 */
[----:B------:R-:W-:Y:S01]  /*1e60*/  LOP3.LUT R17, R14, R17, RZ, 0xfc, !PT ;  /* 0x000000110e117212 */ /* 0x000fe200078efcff */
[----:B------:R-:W-:Y:S01]  /*1e70*/  IMAD R14, R24, R23, RZ ;  /* 0x00000017180e7224 */ /* 0x000fe200078e02ff */
[----:B------:R-:W-:-:S04]  /*1e80*/  ISETP.LT.AND.EX P2, PT, R19, R25, PT, P2 ;  /* 0x000000191300720c */ /* 0x000fc80003f41320 */
[----:B------:R-:W-:Y:S01]  /*1e90*/  SEL R5, R18, R3, P2 ;  /* 0x0000000312057207 */ /* 0x000fe20001000000 */
[----:B------:R-:W-:Y:S02]  /*1ea0*/  IMAD R3, R17, R14, RZ ;  /* 0x0000000e11037224 */ /* 0x000fe400078e02ff */
        /* <DEDUP_REMOVED lines=52> */
.L_x_352:
[----:B------:R-:W-:Y:S01]  /*21f0*/  IMAD.MOV.U32 R19, RZ, RZ, RZ ;  /* 0x000000ffff137224 */ /* 0x000fe200078e00ff */
[----:B------:R-:W-:Y:S02]  /*2200*/  MOV R24, R38 ;  /* 0x0000002600187202 */ /* 0x000fe40000000f00 */
[----:B------:R-:W-:Y:S02]  /*2210*/  MOV R18, 0x2230 ;  /* 0x0000223000127802 */ /* 0x000fe40000000f00 */
[----:B------:R-:W-:Y:S05]  /*2220*/  CALL.REL.NOINC `($__internal_9_$__cuda_sm20_div_s64) ;  /* 0x0000001c00347944 */ /* 0x000fea0003c00000 */
[----:B------:R-:W-:Y:S02]  /*2230*/  IADD3 R14, PT, PT, -R2, RZ, RZ ;  /* 0x000000ff020e7210 */ /* 0x000fe40007ffe1ff */
[----:B------:R-:W-:-:S03]  /*2240*/  MOV R39, R13 ;  /* 0x0000000d00277202 */ /* 0x000fc60000000f00 */
[----:B------:R-:W-:Y:S01]  /*2250*/  IMAD R14, R38, R14, R27 ;  /* 0x0000000e260e7224 */ /* 0x000fe200078e021b */
[----:B------:R-:W-:-:S07]  /*2260*/  MOV R38, R2 ;  /* 0x0000000200267202 */ /* 0x000fce0000000f00 */
.L_x_353:
        /* <DEDUP_REMOVED lines=60> */
.L_x_355:
[----:B------:R-:W-:Y:S01]  /*2630*/  IMAD.MOV.U32 R27, RZ, RZ, R38 ;  /* 0x000000ffff1b7224 */ /* 0x000fe200078e0026 */
[----:B------:R-:W-:Y:S01]  /*2640*/  MOV R19, R39 ;  /* 0x0000002700137202 */ /* 0x000fe20000000f00 */
[----:B------:R-:W-:Y:S01]  /*2650*/  IMAD.MOV.U32 R24, RZ, RZ, R40 ;  /* 0x000000ffff187224 */ /* 0x000fe200078e0028 */
[----:B------:R-:W-:Y:S02]  /*2660*/  MOV R18, 0x2680 ;  /* 0x0000268000127802 */ /* 0x000fe40000000f00 */
[----:B------:R-:W-:Y:S05]  /*2670*/  CALL.REL.NOINC `($__internal_9_$__cuda_sm20_div_s64) ;  /* 0x0000001800207944 */ /* 0x000fea0003c00000 */
[----:B------:R-:W-:-:S05]  /*2680*/  IADD3 R13, PT, PT, -R2, RZ, RZ ;  /* 0x000000ff020d7210 */ /* 0x000fca0007ffe1ff */
[----:B------:R-:W-:Y:S02]  /*2690*/  IMAD R38, R13, R40, R38 ;  /* 0x000000280d267224 */ /* 0x000fe400078e0226 */
.L_x_356:
[----:B------:R-:W-:Y:S05]  /*26a0*/  BSYNC.RECONVERGENT B0 ;  /* 0x0000000000007941 */ /* 0x000fea0003800200 */
.L_x_354:
        /* <DEDUP_REMOVED lines=160> */
.L_x_351:
[----:B------:R-:W0:Y:S01]  /*30b0*/  LDC.64 R4, c[0x0][0x420] ;  /* 0x00010800ff047b82 */ /* 0x000e220000000a00 */
[----:B------:R-:W-:-:S05]  /*30c0*/  IADD3 R2, PT, PT, R20, UR6, RZ ;  /* 0x0000000614027c10 */ /* 0x000fca000fffe0ff */
[----:B0-----:R-:W-:-:S05]  /*30d0*/  IMAD.WIDE.U32 R2, R2, 0x4, R4 ;  /* 0x0000000402027825 */ /* 0x001fca00078e0004 */
[----:B------:R1:W-:Y:S02]  /*30e0*/  STG.E desc[UR10][R2.64], R28 ;  /* 0x0000001c02007986 */ /* 0x0003e4000c10190a */
.L_x_350:
[----:B------:R-:W-:Y:S05]  /*30f0*/  BSYNC.RECONVERGENT B1 ;  /* 0x0000000000017941 */ /* 0x000fea0003800200 */
.L_x_349:
[----:B------:R-:W2:Y:S01]  /*3100*/  LDCU UR7, c[0x0][0x534] ;  /* 0x0000a680ff0777ac */ /* 0x000ea20008000800 */
[----:B------:R-:W3:Y:S01]  /*3110*/  LDC R13, c[0x0][0x44c] ;  /* 0x00011300ff0d7b82 */ /* 0x000ee20000000800 */
[----:B------:R-:W-:Y:S01]  /*3120*/  BSSY.RECONVERGENT B0, `(.L_x_357) ;  /* 0x000000d000007945 */ /* 0x000fe20003800200 */
[----:B--2---:R-:W-:-:S04]  /*3130*/  ISETP.GE.AND P0, PT, R30, UR7, PT ;  /* 0x000000071e007c0c */ /* 0x004fc8000bf06270 */
[----:B------:R-:W-:-:S13]  /*3140*/  ISETP.GT.U32.OR P0, PT, R0, 0x7f, P0 ;  /* 0x0000007f0000780c */ /* 0x000fda0000704470 */
[----:B------:R-:W-:Y:S05]  /*3150*/  @P0 BRA `(.L_x_358) ;  /* 0x0000000000240947 */ /* 0x000fea0003800000 */
[----:B-1----:R-:W1:Y:S01]  /*3160*/  S2R R2, SR_CgaCtaId ;  /* 0x0000000000027919 */ /* 0x002e620000008800 */
[----:B0-----:R-:W-:Y:S01]  /*3170*/  FADD.FTZ R4, -R28, R29 ;  /* 0x0000001d1c047221 */ /* 0x001fe20000010100 */
[----:B------:R-:W-:-:S03]  /*3180*/  MOV R3, 0x400 ;  /* 0x0000040000037802 */ /* 0x000fc60000000f00 */
[----:B------:R-:W-:-:S06]  /*3190*/  FMUL.FTZ R4, R4, 1.4426950216293334961 ;  /* 0x3fb8aa3b04047820 */ /* 0x000fcc0000410000 */
[----:B------:R-:W0:Y:S01]  /*31a0*/  MUFU.EX2 R4, R4 ;  /* 0x0000000400047308 */ /* 0x000e220000000800 */
[----:B-1----:R-:W-:-:S05]  /*31b0*/  LEA R3, R2, R3, 0x18 ;  /* 0x0000000302037211 */ /* 0x002fca00078ec0ff */
[----:B------:R-:W-:-:S05]  /*31c0*/  IMAD R3, R30, 0x14, R3 ;  /* 0x000000141e037824 */ /* 0x000fca00078e0203 */
[----:B------:R-:W-:-:S05]  /*31d0*/  LEA R3, R20, R3, 0x2 ;  /* 0x0000000314037211 */ /* 0x000fca00078e10ff */
[----:B0-----:R2:W-:Y:S02]  /*31e0*/  STS [R3], R4 ;  /* 0x0000000403007388 */ /* 0x0015e40000000800 */
.L_x_358:
[----:B------:R-:W-:Y:S05]  /*31f0*/  BSYNC.RECONVERGENT B0 ;  /* 0x0000000000007941 */ /* 0x000fea0003800200 */
.L_x_357:
[----:B------:R-:W-:Y:S01]  /*3200*/  BAR.SYNC.DEFER_BLOCKING 0x0 ;  /* 0x0000000000007b1d */ /* 0x000fe20000010000 */
[----:B------:R-:W-:Y:S01]  /*3210*/  IMAD.SHL.U32 R11, R30, 0x4, RZ ;  /* 0x000000041e0b7824 */ /* 0x000fe200078e00ff */
[----:B------:R-:W-:Y:S01]  /*3220*/  UISETP.GE.AND UP0, UPT, UR7, 0x1, UPT ;  /* 0x000000010700788c */ /* 0x000fe2000bf06270 */
[----:B------:R-:W-:Y:S01]  /*3230*/  IMAD.SHL.U32 R26, R0, 0x8, RZ ;  /* 0x00000008001a7824 */ /* 0x000fe200078e00ff */
[----:B-12---:R-:W-:Y:S01]  /*3240*/  CS2R R2, SRZ ;  /* 0x0000000000027805 */ /* 0x006fe2000001ff00 */
[----:B---3--:R-:W-:Y:S01]  /*3250*/  IMAD R27, R13, UR6, RZ ;  /* 0x000000060d1b7c24 */ /* 0x008fe2000f8e02ff */
[----:B0-----:R-:W-:Y:S01]  /*3260*/  CS2R R4, SRZ ;  /* 0x0000000000047805 */ /* 0x001fe2000001ff00 */
[----:B------:R-:W-:Y:S01]  /*3270*/  IMAD.MOV.U32 R0, RZ, RZ, RZ ;  /* 0x000000ffff007224 */ /* 0x000fe200078e00ff */
[----:B------:R-:W-:Y:S02]  /*3280*/  LOP3.LUT R26, R11, 0x1f00, R26, 0xf8, !PT ;  /* 0x00001f000b1a7812 */ /* 0x000fe400078ef81a */
[----:B------:R-:W-:Y:S01]  /*3290*/  CS2R R6, SRZ ;  /* 0x0000000000067805 */ /* 0x000fe2000001ff00 */
[----:B------:R-:W-:Y:S01]  /*32a0*/  IMAD.MOV.U32 R9, RZ, RZ, RZ ;  /* 0x000000ffff097224 */ /* 0x000fe200078e00ff */
[----:B------:R-:W-:-:S04]  /*32b0*/  IADD3 R26, P0, PT, R27, R26, RZ ;  /* 0x0000001a1b1a7210 */ /* 0x000fc80007f1e0ff */
[----:B------:R-:W-:Y:S01]  /*32c0*/  LEA.HI.X.SX32 R27, R27, RZ, 0x1, P0 ;  /* 0x000000ff1b1b7211 */ /* 0x000fe200000f0eff */
[----:B------:R-:W-:Y:S08]  /*32d0*/  BRA.U !UP0, `(.L_x_359) ;  /* 0x0000000508bc7547 */ /* 0x000ff0000b800000 */
        /* <DEDUP_REMOVED lines=16> */
[----:B------:R-:W0:Y:S01]  /*33e0*/  S2UR UR5, SR_CgaCtaId ;  /* 0x00000000000579c3 */ /* 0x000e220000008800 */
[----:B------:R-:W-:Y:S01]  /*33f0*/  UMOV UR8, 0x400 ;  /* 0x0000040000087882 */ /* 0x000fe20000000000 */
[----:B------:R-:W-:Y:S01]  /*3400*/  ULOP3.LUT UR9, UR7, 0x7ffffffc, URZ, 0xc0, !UPT ;  /* 0x7ffffffc07097892 */ /* 0x000fe2000f8ec0ff */
[----:B------:R-:W-:Y:S01]  /*3410*/  ISETP.GE.AND P1, PT, R20, R25, PT ;  /* 0x000000191400720c */ /* 0x000fe20003f26270 */
[----:B------:R-:W-:Y:S01]  /*3420*/  IMAD.MOV.U32 R0, RZ, RZ, RZ ;  /* 0x000000ffff007224 */ /* 0x000fe200078e00ff */
        /* <DEDUP_REMOVED lines=9> */
.L_x_361:
        /* <DEDUP_REMOVED lines=53> */
.L_x_360:
[----:B------:R-:W-:Y:S05]  /*3810*/  BRA.U !UP0, `(.L_x_359) ;  /* 0x00000001086c7547 */ /* 0x000fea000b800000 */
[----:B------:R-:W0:Y:S01]  /*3820*/  S2UR UR5, SR_CgaCtaId ;  /* 0x00000000000579c3 */ /* 0x000e220000008800 */
[----:B------:R-:W-:Y:S01]  /*3830*/  UMOV UR8, 0x400 ;  /* 0x0000040000087882 */ /* 0x000fe20000000000 */
[----:B------:R-:W-:Y:S01]  /*3840*/  IMAD R23, R23, 0x5, R20 ;  /* 0x0000000517177824 */ /* 0x000fe200078e0214 */
[----:B------:R-:W-:Y:S01]  /*3850*/  IADD3 R26, P1, PT, R26, 0x200, RZ ;  /* 0x000002001a1a7810 */ /* 0x000fe20007f3e0ff */
[----:B------:R-:W-:Y:S01]  /*3860*/  UIADD3 UR4, UPT, UPT, -UR4, URZ, URZ ;  /* 0x000000ff04047290 */ /* 0x000fe2000fffe1ff */
[----:B------:R-:W-:Y:S01]  /*3870*/  ISETP.GE.AND P0, PT, R20, R25, PT ;  /* 0x000000191400720c */ /* 0x000fe20003f06270 */
[----:B------:R-:W-:Y:S01]  /*3880*/  IMAD.WIDE R24, R24, 0x4, RZ ;  /* 0x0000000418187825 */ /* 0x000fe200078e02ff */
[----:B------:R-:W-:Y:S01]  /*3890*/  IADD3.X R27, PT, PT, RZ, R27, RZ, P1, !PT ;  /* 0x0000001bff1b7210 */ /* 0x000fe20000ffe4ff */
[----:B0-----:R-:W-:-:S06]  /*38a0*/  ULEA UR5, UR5, UR8, 0x18 ;  /* 0x0000000805057291 */ /* 0x001fcc000f8ec0ff */
[----:B------:R-:W-:-:S07]  /*38b0*/  LEA R10, R23, UR5, 0x2 ;  /* 0x00000005170a7c11 */ /* 0x000fce000f8e10ff */
.L_x_362:
        /* <DEDUP_REMOVED lines=17> */
.L_x_359:
        /* <DEDUP_REMOVED lines=83> */
        .weak           $__internal_9_$__cuda_sm20_div_s64
        .type           $__internal_9_$__cuda_sm20_div_s64,@function
        .size           $__internal_9_$__cuda_sm20_div_s64,(.L_x_7441 - $__internal_9_$__cuda_sm20_div_s64)
$__internal_9_$__cuda_sm20_div_s64:
        /* <DEDUP_REMOVED lines=85> */
[----:B------:R-:W-:Y:S06]  /*4450*/  RET.REL.NODEC R18 `(_ZN5flash32flash_fwd_splitkv_combine_kernelI23Flash_fwd_kernel_traitsILi256ELi64ELi64ELi4ELb0ELb0EN7cutlass10bfloat16_tE19Flash_kernel_traitsILi256ELi64ELi64ELi4ES3_EELi4ELi5ELb1EEEvNS_16Flash_fwd_paramsE) ;  /* 0xffffffb812e87950 */ /* 0x000fec0003c3ffff */
.L_x_363:
        /* <DEDUP_REMOVED lines=10> */
.L_x_7441:


//--------------------- .text._ZN5flash32flash_fwd_splitkv_combine_kernelI23Flash_fwd_kernel_traitsILi256ELi64ELi64ELi4ELb0ELb0EN7cutlass10bfloat16_tE19Flash_kernel_traitsILi256ELi64ELi64ELi4ES3_EELi4ELi4ELb1EEEvNS_16Flash_fwd_paramsE --------------------------
	.section	.text._ZN5flash32flash_fwd_splitkv_combine_kernelI23Flash_fwd_kernel_traitsILi256ELi64ELi64ELi4ELb0ELb0EN7cutlass10bfloat16_tE19Flash_kernel_traitsILi256ELi64ELi64ELi4ES3_EELi4ELi4ELb1EEEvNS_16Flash_fwd_paramsE,"ax",@progbits
	.align	128
        .global         _ZN5flash32flash_fwd_splitkv_combine_kernelI23Flash_fwd_kernel_traitsILi256ELi64ELi64ELi4ELb0ELb0EN7cutlass10bfloat16_tE19Flash_kernel_traitsILi256ELi64ELi64ELi4ES3_EELi4ELi4ELb1EEEvNS_16Flash_fwd_paramsE
        .type           _ZN5flash32flash_fwd_splitkv_combine_kernelI23Flash_fwd_kernel_traitsILi256ELi64ELi64ELi4ELb0ELb0EN7cutlass10bfloat16_tE19Flash_kernel_traitsILi256ELi64ELi64ELi4ES3_EELi4ELi4ELb1EEEvNS_16Flash_fwd_paramsE,@function
        .size           _ZN5flash32flash_fwd_splitkv_combine_kernelI23Flash_fwd_kernel_traitsILi256ELi64ELi64ELi4ELb0ELb0EN7cutlass10bfloat16_tE19Flash_kernel_traitsILi256ELi64ELi64ELi4ES3_EELi4ELi4ELb1EEEvNS_16Flash_fwd_paramsE,(.L_x_7442 - _ZN5flash32flash_fwd_splitkv_combine_kernelI23Flash_fwd_kernel_traitsILi256ELi64ELi64ELi4ELb0ELb0EN7cutlass10bfloat16_tE19Flash_kernel_traitsILi256ELi64ELi64ELi4ES3_EELi4ELi4ELb1EEEvNS_16Flash_fwd_paramsE)
        .other          _ZN5flash32flash_fwd_splitkv_combine_kernelI23Flash_fwd_kernel_traitsILi256ELi64ELi64ELi4ELb0ELb0EN7cutlass10bfloat16_tE19Flash_kernel_traitsILi256ELi64ELi64ELi4ES3_EELi4ELi4ELb1EEEvNS_16Flash_fwd_paramsE,@"STO_CUDA_ENTRY STV_DEFAULT"
_ZN5flash32flash_fwd_splitkv_combine_kernelI23Flash_fwd_kernel_traitsILi256ELi64ELi64ELi4ELb0ELb0EN7cutlass10bfloat16_tE19Flash_kernel_traitsILi256ELi64ELi64ELi4ES3_EELi4ELi4ELb1EEEvNS_16Flash_fwd_paramsE:
.text._ZN5flash32flash_fwd_splitkv_combine_kernelI23Flash_fwd_kernel_traitsILi256ELi64ELi64ELi4ELb0ELb0EN7cutlass10bfloat16_tE19Flash_kernel_traitsILi256ELi64ELi64ELi4ES3_EELi4ELi4ELb1EEEvNS_16Flash_fwd_paramsE:
        /* <DEDUP_REMOVED lines=38> */
.L_x_364:
[----:B------:R-:W-:Y:S01]  /*0260*/  IMAD.U32 R22, RZ, RZ, UR14 ;  /* 0x0000000eff167e24 */ /* 0x000fe2000f8e00ff */
[----:B------:R-:W-:Y:S01]  /*0270*/  MOV R20, UR9 ;  /* 0x0000000900147c02 */ /* 0x000fe20008000f00 */
[----:B------:R-:W-:Y:S01]  /*0280*/  IMAD.U32 R21, RZ, RZ, UR15 ;  /* 0x0000000fff157e24 */ /* 0x000fe2000f8e00ff */
[----:B------:R-:W-:Y:S02]  /*0290*/  MOV R18, UR6 ;  /* 0x0000000600127c02 */ /* 0x000fe40008000f00 */
[----:B------:R-:W-:Y:S02]  /*02a0*/  MOV R16, 0x2c0 ;  /* 0x000002c000107802 */ /* 0x000fe40000000f00 */
[----:B------:R-:W-:Y:S05]  /*02b0*/  CALL.REL.NOINC `($__internal_10_$__cuda_sm20_div_s64) ;  /* 0x0000003c00387944 */ /* 0x000fea0003c00000 */
[----:B------:R-:W-:-:S07]  /*02c0*/  MOV R11, R15 ;  /* 0x0000000f000b7202 */ /* 0x000fce0000000f00 */
.L_x_365:
        /* <DEDUP_REMOVED lines=30> */
.L_x_367:
[----:B------:R-:W-:Y:S01]  /*04b0*/  IMAD.MOV.U32 R22, RZ, RZ, R10 ;  /* 0x000000ffff167224 */ /* 0x000fe200078e000a */
[----:B------:R-:W-:Y:S02]  /*04c0*/  MOV R21, R11 ;  /* 0x0000000b00157202 */ /* 0x000fe40000000f00 */
[----:B------:R-:W-:Y:S02]  /*04d0*/  MOV R16, 0x4f0 ;  /* 0x000004f000107802 */ /* 0x000fe40000000f00 */
[----:B------:R-:W-:Y:S05]  /*04e0*/  CALL.REL.NOINC `($__internal_10_$__cuda_sm20_div_s64) ;  /* 0x0000003800ac7944 */ /* 0x000fea0003c00000 */
[----:B------:R-:W-:Y:S02]  /*04f0*/  MOV R24, R10 ;  /* 0x0000000a00187202 */ /* 0x000fe40000000f00 */
[----:B------:R-:W-:Y:S02]  /*0500*/  MOV R25, R15 ;  /* 0x0000000f00197202 */ /* 0x000fe40000000f00 */
.L_x_368:
[----:B------:R-:W-:Y:S05]  /*0510*/  BSYNC.RECONVERGENT B0 ;  /* 0x0000000000007941 */ /* 0x000fea0003800200 */
.L_x_366:
[----:B------:R-:W0:Y:S01]  /*0520*/  LDC R3, c[0x0][0x434] ;  /* 0x00010d00ff037b82 */ /* 0x000e220000000800 */
[----:B------:R-:W-:Y:S01]  /*0530*/  IMAD.MOV.U32 R6, RZ, RZ, RZ ;  /* 0x000000ffff067224 */ /* 0x000fe200078e00ff */
[----:B------:R-:W-:Y:S01]  /*0540*/  BSSY.RECONVERGENT B0, `(.L_x_369) ;  /* 0x000003c000007945 */ /* 0x000fe20003800200 */
[----:B0-----:R-:W-:-:S04]  /*0550*/  IABS R5, R3 ;  /* 0x0000000300057213 */ /* 0x001fc80000000000 */
[----:B------:R-:W0:Y:S01]  /*0560*/  I2F.RP R9, R5 ;  /* 0x0000000500097306 */ /* 0x000e220000209400 */
[----:B------:R-:W-:-:S04]  /*0570*/  IADD3 R0, PT, PT, R3, -0x1, R5 ;  /* 0xffffffff03007810 */ /* 0x000fc80007ffe005 */
[----:B------:R-:W-:-:S03]  /*0580*/  IABS R2, R0 ;  /* 0x0000000000027213 */ /* 0x000fc60000000000 */
[----:B0-----:R-:W0:Y:S02]  /*0590*/  MUFU.RCP R8, R9 ;  /* 0x0000000900087308 */ /* 0x001e240000001000 */
[----:B0-----:R-:W-:-:S06]  /*05a0*/  VIADD R8, R8, 0xffffffe ;  /* 0x0ffffffe08087836 */ /* 0x001fcc0000000000 */
[----:B------:R-:W0:Y:S02]  /*05b0*/  F2I.FTZ.U32.TRUNC.NTZ R7, R8 ;  /* 0x0000000800077305 */ /* 0x000e24000021f000 */
[----:B0-----:R-:W-:-:S04]  /*05c0*/  IMAD.MOV R4, RZ, RZ, -R7 ;  /* 0x000000ffff047224 */ /* 0x001fc800078e0a07 */
[----:B------:R-:W-:-:S04]  /*05d0*/  IMAD R4, R4, R5, RZ ;  /* 0x0000000504047224 */ /* 0x000fc800078e02ff */
        /* <DEDUP_REMOVED lines=43> */
.L_x_370:
[----:B------:R-:W-:Y:S01]  /*0890*/  IMAD.MOV.U32 R22, RZ, RZ, R20 ;  /* 0x000000ffff167224 */ /* 0x000fe200078e0014 */
[----:B------:R-:W-:Y:S01]  /*08a0*/  MOV R20, R13 ;  /* 0x0000000d00147202 */ /* 0x000fe20000000f00 */
[----:B------:R-:W-:Y:S01]  /*08b0*/  IMAD.MOV.U32 R21, RZ, RZ, R18 ;  /* 0x000000ffff157224 */ /* 0x000fe200078e0012 */
[----:B------:R-:W-:Y:S02]  /*08c0*/  MOV R18, R27 ;  /* 0x0000001b00127202 */ /* 0x000fe40000000f00 */
[----:B------:R-:W-:Y:S02]  /*08d0*/  MOV R16, 0x8f0 ;  /* 0x000008f000107802 */ /* 0x000fe40000000f00 */
[----:B------:R-:W-:Y:S05]  /*08e0*/  CALL.REL.NOINC `($__internal_10_$__cuda_sm20_div_s64) ;  /* 0x0000003400ac7944 */ /* 0x000fea0003c00000 */
[----:B------:R-:W-:Y:S02]  /*08f0*/  MOV R11, R15 ;  /* 0x0000000f000b7202 */ /* 0x000fe40000000f00 */
.L_x_371:
[----:B------:R-:W-:Y:S05]  /*0900*/  BSYNC.RECONVERGENT B0 ;  /* 0x0000000000007941 */ /* 0x000fea0003800200 */
.L_x_369:
[----:B------:R-:W0:Y:S01]  /*0910*/  LDCU UR8, c[0x0][0x434] ;  /* 0x00008680ff0877ac */ /* 0x000e220008000800 */
[----:B------:R-:W-:Y:S01]  /*0920*/  IMAD.MOV.U32 R6, RZ, RZ, RZ ;  /* 0x000000ffff067224 */ /* 0x000fe200078e00ff */
[----:B------:R-:W-:Y:S01]  /*0930*/  BSSY.RECONVERGENT B0, `(.L_x_372) ;  /* 0x000007a000007945 */ /* 0x000fe20003800200 */
[----:B0-----:R-:W-:Y:S01]  /*0940*/  IMAD.U32 R4, RZ, RZ, UR8 ;  /* 0x00000008ff047e24 */ /* 0x001fe2000f8e00ff */
[----:B------:R-:W-:-:S04]  /*0950*/  USHF.R.S32.HI UR4, URZ, 0x1f, UR8 ;  /* 0x0000001fff047899 */ /* 0x000fc80008011408 */
[----:B------:R-:W-:Y:S01]  /*0960*/  IABS R4, R4 ;  /* 0x0000000400047213 */ /* 0x000fe20000000000 */
[----:B------:R-:W-:-:S03]  /*0970*/  ULOP3.LUT UR4, UR4, 0x1, URZ, 0xfc, !UPT ;  /* 0x0000000104047892 */ /* 0x000fc6000f8efcff */
[----:B------:R-:W0:Y:S08]  /*0980*/  I2F.RP R8, R4 ;  /* 0x0000000400087306 */ /* 0x000e300000209400 */
        /* <DEDUP_REMOVED lines=8> */
[----:B------:R-:W-:Y:S01]  /*0a10*/  ISETP.GE.AND P2, PT, R0, RZ, PT ;  /* 0x000000ff0000720c */ /* 0x000fe20003f46270 */
[----:B------:R-:W-:-:S04]  /*0a20*/  IMAD.MOV.U32 R5, RZ, RZ, R2 ;  /* 0x000000ffff057224 */ /* 0x000fc800078e0002 */
[----:B------:R-:W-:-:S04]  /*0a30*/  IMAD.HI.U32 R2, R6, R5, RZ ;  /* 0x0000000506027227 */ /* 0x000fc800078e00ff */
[----:B------:R-:W-:-:S04]  /*0a40*/  IMAD.MOV R3, RZ, RZ, -R2 ;  /* 0x000000ffff037224 */ /* 0x000fc800078e0a02 */
[----:B------:R-:W-:-:S05]  /*0a50*/  IMAD R3, R4, R3, R5 ;  /* 0x0000000304037224 */ /* 0x000fca00078e0205 */
[----:B------:R-:W-:-:S13]  /*0a60*/  ISETP.GT.U32.AND P1, PT, R4, R3, PT ;  /* 0x000000030400720c */ /* 0x000fda0003f24070 */
[-C--:B------:R-:W-:Y:S01]  /*0a70*/  @!P1 IADD3 R3, PT, PT, R3, -R4.reuse, RZ ;  /* 0x8000000403039210 */ /* 0x080fe20007ffe0ff */
[----:B------:R-:W-:Y:S01]  /*0a80*/  @!P1 VIADD R2, R2, 0x1 ;  /* 0x0000000102029836 */ /* 0x000fe20000000000 */
[----:B------:R-:W-:Y:S02]  /*0a90*/  ISETP.NE.AND P1, PT, RZ, UR8, PT ;  /* 0x00000008ff007c0c */ /* 0x000fe4000bf25270 */
[----:B------:R-:W-:Y:S02]  /*0aa0*/  ISETP.GE.U32.AND P0, PT, R3, R4, PT ;  /* 0x000000040300720c */ /* 0x000fe40003f06070 */
[----:B------:R-:W0:Y:S11]  /*0ab0*/  LDC R3, c[0x0][0x3e0] ;  /* 0x0000f800ff037b82 */ /* 0x000e360000000800 */
[----:B------:R-:W-:-:S04]  /*0ac0*/  @P0 VIADD R2, R2, 0x1 ;  /* 0x0000000102020836 */ /* 0x000fc80000000000 */
[----:B------:R-:W-:-:S04]  /*0ad0*/  IMAD.MOV.U32 R4, RZ, RZ, R2 ;  /* 0x000000ffff047224 */ /* 0x000fc800078e0002 */
[----:B------:R-:W-:Y:S01]  /*0ae0*/  @!P2 IMAD.MOV R4, RZ, RZ, -R4 ;  /* 0x000000ffff04a224 */ /* 0x000fe200078e0a04 */
[----:B------:R-:W-:Y:S02]  /*0af0*/  @!P1 LOP3.LUT R4, RZ, UR8, RZ, 0x33, !PT ;  /* 0x00000008ff049c12 */ /* 0x000fe4000f8e33ff */
[----:B0-----:R-:W-:-:S03]  /*0b00*/  IABS R5, R3 ;  /* 0x0000000300057213 */ /* 0x001fc60000000000 */
[----:B------:R-:W-:Y:S01]  /*0b10*/  IMAD R9, R4, UR4, RZ ;  /* 0x0000000404097c24 */ /* 0x000fe2000f8e02ff */
[----:B------:R-:W0:Y:S01]  /*0b20*/  LDCU.U8 UR4, c[0x0][0x549] ;  /* 0x0000a920ff0477ac */ /* 0x000e220008000000 */
[C---:B------:R-:W-:Y:S01]  /*0b30*/  VIADD R2, R3.reuse, 0xffffffff ;  /* 0xffffffff03027836 */ /* 0x040fe20000000000 */
[----:B------:R-:W1:Y:S01]  /*0b40*/  I2F.RP R8, R5 ;  /* 0x0000000500087306 */ /* 0x000e620000209400 */
[----:B------:R-:W-:Y:S02]  /*0b50*/  ISETP.NE.AND P4, PT, R3, RZ, PT ;  /* 0x000000ff0300720c */ /* 0x000fe40003f85270 */
[-C--:B------:R-:W-:Y:S02]  /*0b60*/  IABS R7, R9.reuse ;  /* 0x0000000900077213 */ /* 0x080fe40000000000 */
[----:B------:R-:W-:-:S03]  /*0b70*/  IABS R12, R9 ;  /* 0x00000009000c7213 */ /* 0x000fc60000000000 */
[----:B------:R-:W2:Y:S02]  /*0b80*/  I2F.RP R6, R7 ;  /* 0x0000000700067306 */ /* 0x000ea40000209400 */
[----:B------:R-:W-:-:S06]  /*0b90*/  IMAD.MOV R12, RZ, RZ, -R12 ;  /* 0x000000ffff0c7224 */ /* 0x000fcc00078e0a0c */
[----:B-1----:R-:W1:Y:S01]  /*0ba0*/  MUFU.RCP R16, R8 ;  /* 0x0000000800107308 */ /* 0x002e620000001000 */
[----:B0-----:R-:W-:-:S04]  /*0bb0*/  UISETP.NE.AND UP0, UPT, UR4, URZ, UPT ;  /* 0x000000ff0400728c */ /* 0x001fc8000bf05270 */
[----:B------:R-:W-:-:S03]  /*0bc0*/  USEL UR8, UR8, 0x1, !UP0 ;  /* 0x0000000108087887 */ /* 0x000fc6000c000000 */
[----:B--2---:R-:W0:Y:S01]  /*0bd0*/  MUFU.RCP R0, R6 ;  /* 0x0000000600007308 */ /* 0x004e220000001000 */
[----:B-1----:R-:W-:-:S07]  /*0be0*/  VIADD R16, R16, 0xffffffe ;  /* 0x0ffffffe10107836 */ /* 0x002fce0000000000 */
[----:B------:R1:W-:Y:S01]  /*0bf0*/  F2I.FTZ.U32.TRUNC.NTZ R17, R16 ;  /* 0x0000001000117305 */ /* 0x0003e2000021f000 */
[----:B0-----:R-:W-:Y:S01]  /*0c00*/  IADD3 R18, PT, PT, R0, 0xffffffe, RZ ;  /* 0x0ffffffe00127810 */ /* 0x001fe20007ffe0ff */
[----:B------:R-:W-:-:S06]  /*0c10*/  IMAD.IADD R6, R2, 0x1, R7 ;  /* 0x0000000102067824 */ /* 0x000fcc00078e0207 */
[----:B------:R-:W0:Y:S01]  /*0c20*/  F2I.FTZ.U32.TRUNC.NTZ R19, R18 ;  /* 0x0000001200137305 */ /* 0x000e22000021f000 */
[----:B------:R-:W-:Y:S01]  /*0c30*/  IABS R8, R6 ;  /* 0x0000000600087213 */ /* 0x000fe20000000000 */
[----:B-1----:R-:W-:Y:S02]  /*0c40*/  IMAD.MOV.U32 R16, RZ, RZ, RZ ;  /* 0x000000ffff107224 */ /* 0x002fe400078e00ff */
[----:B0-----:R-:W-:Y:S02]  /*0c50*/  IMAD.MOV R0, RZ, RZ, -R19 ;  /* 0x000000ffff007224 */ /* 0x001fe400078e0a13 */
[----:B------:R-:W-:Y:S02]  /*0c60*/  HFMA2 R18, -RZ, RZ, 0, 0 ;  /* 0x00000000ff127431 */ /* 0x000fe400000001ff */
[----:B------:R-:W-:Y:S02]  /*0c70*/  IMAD R15, R0, R7, RZ ;  /* 0x00000007000f7224 */ /* 0x000fe400078e02ff */
[----:B------:R-:W-:-:S02]  /*0c80*/  IMAD.MOV R0, RZ, RZ, -R17 ;  /* 0x000000ffff007224 */ /* 0x000fc400078e0a11 */
[----:B------:R-:W-:-:S04]  /*0c90*/  IMAD.HI.U32 R15, R19, R15, R18 ;  /* 0x0000000f130f7227 */ /* 0x000fc800078e0012 */
[----:B------:R-:W-:Y:S02]  /*0ca0*/  IMAD R0, R0, R5, RZ ;  /* 0x0000000500007224 */ /* 0x000fe400078e02ff */
[----:B------:R-:W-:-:S04]  /*0cb0*/  IMAD.HI.U32 R15, R15, R8, RZ ;  /* 0x000000080f0f7227 */ /* 0x000fc800078e00ff */
[----:B------:R-:W-:Y:S02]  /*0cc0*/  IMAD R12, R15, R12, R8 ;  /* 0x0000000c0f0c7224 */ /* 0x000fe400078e0208 */
[----:B------:R-:W-:-:S03]  /*0cd0*/  IMAD.HI.U32 R17, R17, R0, R16 ;  /* 0x0000000011117227 */ /* 0x000fc600078e0010 */
[----:B------:R-:W-:-:S03]  /*0ce0*/  ISETP.GT.U32.AND P1, PT, R7, R12, PT ;  /* 0x0000000c0700720c */ /* 0x000fc60003f24070 */
[----:B------:R-:W-:-:S05]  /*0cf0*/  IMAD.HI.U32 R14, R17, R8, RZ ;  /* 0x00000008110e7227 */ /* 0x000fca00078e00ff */
[----:B------:R-:W-:-:S05]  /*0d00*/  IADD3 R0, PT, PT, -R14, RZ, RZ ;  /* 0x000000ff0e007210 */ /* 0x000fca0007ffe1ff */
[----:B------:R-:W-:Y:S02]  /*0d10*/  @!P1 IMAD.IADD R12, R12, 0x1, -R7 ;  /* 0x000000010c0c9824 */ /* 0x000fe400078e0a07 */
[----:B------:R-:W-:Y:S02]  /*0d20*/  IMAD R0, R5, R0, R8 ;  /* 0x0000000005007224 */ /* 0x000fe400078e0208 */
[----:B------:R-:W-:Y:S01]  /*0d30*/  @!P1 VIADD R15, R15, 0x1 ;  /* 0x000000010f0f9836 */ /* 0x000fe20000000000 */
[-C--:B------:R-:W-:Y:S02]  /*0d40*/  ISETP.GE.U32.AND P2, PT, R12, R7.reuse, PT ;  /* 0x000000070c00720c */ /* 0x080fe40003f46070 */
[----:B------:R-:W-:Y:S02]  /*0d50*/  LOP3.LUT R12, R6, R7, RZ, 0x3c, !PT ;  /* 0x00000007060c7212 */ /* 0x000fe400078e3cff */
[----:B------:R-:W-:Y:S02]  /*0d60*/  ISETP.GT.U32.AND P3, PT, R5, R0, PT ;  /* 0x000000000500720c */ /* 0x000fe40003f64070 */
[----:B------:R-:W-:-:S02]  /*0d70*/  ISETP.GE.AND P0, PT, R12, RZ, PT ;  /* 0x000000ff0c00720c */ /* 0x000fc40003f06270 */
[----:B------:R-:W-:Y:S02]  /*0d80*/  ISETP.NE.AND P1, PT, R9, RZ, PT ;  /* 0x000000ff0900720c */ /* 0x000fe40003f25270 */
[----:B------:R-:W-:-:S03]  /*0d90*/  LOP3.LUT R6, R6, R3, RZ, 0x3c, !PT ;  /* 0x0000000306067212 */ /* 0x000fc600078e3cff */
[----:B------:R-:W-:Y:S01]  /*0da0*/  @P2 VIADD R15, R15, 0x1 ;  /* 0x000000010f0f2836 */ /* 0x000fe20000000000 */
[----:B------:R-:W-:Y:S02]  /*0db0*/  ISETP.GE.AND P2, PT, R6, RZ, PT ;  /* 0x000000ff0600720c */ /* 0x000fe40003f46270 */
[----:B------:R-:W-:Y:S01]  /*0dc0*/  SHF.R.S32.HI R6, RZ, 0x1f, R9 ;  /* 0x0000001fff067819 */ /* 0x000fe20000011409 */
[----:B------:R-:W-:Y:S01]  /*0dd0*/  @!P3 IMAD.IADD R0, R0, 0x1, -R5 ;  /* 0x000000010000b824 */ /* 0x000fe200078e0a05 */
[----:B------:R-:W-:Y:S01]  /*0de0*/  @!P3 IADD3 R14, PT, PT, R14, 0x1, RZ ;  /* 0x000000010e0eb810 */ /* 0x000fe20007ffe0ff */
[----:B------:R-:W-:Y:S01]  /*0df0*/  @!P0 IMAD.MOV R15, RZ, RZ, -R15 ;  /* 0x000000ffff0f8224 */ /* 0x000fe200078e0a0f */
[----:B------:R-:W-:Y:S02]  /*0e00*/  ISETP.NE.AND P3, PT, R4, RZ, PT ;  /* 0x000000ff0400720c */ /* 0x000fe40003f65270 */
[----:B------:R-:W-:Y:S02]  /*0e10*/  @!P1 LOP3.LUT R15, RZ, R7, RZ, 0x33, !PT ;  /* 0x00000007ff0f9212 */ /* 0x000fe400078e33ff */
[----:B------:R-:W-:-:S02]  /*0e20*/  ISETP.GE.U32.AND P1, PT, R0, R5, PT ;  /* 0x000000050000720c */ /* 0x000fc40003f26070 */
[----:B------:R-:W-:Y:S02]  /*0e30*/  ISETP.LT.U32.AND P0, PT, R10, R15, PT ;  /* 0x0000000f0a00720c */ /* 0x000fe40003f01070 */
[----:B------:R-:W-:Y:S02]  /*0e40*/  SHF.R.S32.HI R5, RZ, 0x1f, R15 ;  /* 0x0000001fff057819 */ /* 0x000fe4000001140f */
[----:B------:R-:W-:Y:S02]  /*0e50*/  SEL R7, RZ, 0x1, !P3 ;  /* 0x00000001ff077807 */ /* 0x000fe40005800000 */
[C---:B------:R-:W-:Y:S02]  /*0e60*/  ISETP.LT.AND.EX P0, PT, R11.reuse, R5, PT, P0 ;  /* 0x000000050b00720c */ /* 0x040fe40003f01300 */
[----:B------:R-:W-:Y:S02]  /*0e70*/  LOP3.LUT R7, R6, R7, RZ, 0xfc, !PT ;  /* 0x0000000706077212 */ /* 0x000fe400078efcff */
[----:B------:R-:W-:Y:S01]  /*0e80*/  SEL R0, R11, R5, P0 ;  /* 0x000000050b007207 */ /* 0x000fe20000000000 */
[----:B------:R-:W-:Y:S01]  /*0e90*/  @P1 VIADD R14, R14, 0x1 ;  /* 0x000000010e0e1836 */ /* 0x000fe20000000000 */
[----:B------:R-:W-:-:S02]  /*0ea0*/  SEL R8, R10, R15, P0 ;  /* 0x0000000f0a087207 */ /* 0x000fc40000000000 */
[----:B------:R-:W-:Y:S01]  /*0eb0*/  LOP3.LUT R5, R11, R0, RZ, 0xfc, !PT ;  /* 0x000000000b057212 */ /* 0x000fe200078efcff */
[----:B------:R-:W-:-:S03]  /*0ec0*/  IMAD.MOV.U32 R4, RZ, RZ, R14 ;  /* 0x000000ffff047224 */ /* 0x000fc600078e000e */
[----:B------:R-:W-:Y:S01]  /*0ed0*/  ISETP.NE.U32.AND P1, PT, R5, RZ, PT ;  /* 0x000000ff0500720c */ /* 0x000fe20003f25070 */
[----:B------:R-:W-:Y:S01]  /*0ee0*/  @!P2 IMAD.MOV R4, RZ, RZ, -R4 ;  /* 0x000000ffff04a224 */ /* 0x000fe200078e0a04 */
[----:B------:R-:W-:-:S11]  /*0ef0*/  @!P4 LOP3.LUT R4, RZ, R3, RZ, 0x33, !PT ;  /* 0x00000003ff04c212 */ /* 0x000fd600078e33ff */
[----:B------:R-:W-:Y:S05]  /*0f00*/  @P1 BRA `(.L_x_373) ;  /* 0x0000000000501947 */ /* 0x000fea0003800000 */
[----:B------:R-:W0:Y:S01]  /*0f10*/  I2F.U32.RP R5, R8 ;  /* 0x0000000800057306 */ /* 0x000e220000209000 */
[----:B------:R-:W-:Y:S02]  /*0f20*/  ISETP.NE.U32.AND P0, PT, R8, RZ, PT ;  /* 0x000000ff0800720c */ /* 0x000fe40003f05070 */
[----:B------:R-:W-:-:S05]  /*0f30*/  MOV R35, RZ ;  /* 0x000000ff00237202 */ /* 0x000fca0000000f00 */
        /* <DEDUP_REMOVED lines=17> */
.L_x_373:
[----:B------:R-:W-:Y:S01]  /*1050*/  IMAD.MOV.U32 R22, RZ, RZ, R10 ;  /* 0x000000ffff167224 */ /* 0x000fe200078e000a */
[----:B------:R-:W-:Y:S01]  /*1060*/  MOV R20, R8 ;  /* 0x0000000800147202 */ /* 0x000fe20000000f00 */
[----:B------:R-:W-:Y:S01]  /*1070*/  IMAD.MOV.U32 R21, RZ, RZ, R11 ;  /* 0x000000ffff157224 */ /* 0x000fe200078e000b */
[----:B------:R-:W-:Y:S02]  /*1080*/  MOV R18, R0 ;  /* 0x0000000000127202 */ /* 0x000fe40000000f00 */
[----:B------:R-:W-:Y:S02]  /*1090*/  MOV R16, 0x10b0 ;  /* 0x000010b000107802 */ /* 0x000fe40000000f00 */
[----:B------:R-:W-:Y:S05]  /*10a0*/  CALL.REL.NOINC `($__internal_10_$__cuda_sm20_div_s64) ;  /* 0x0000002c00bc7944 */ /* 0x000fea0003c00000 */
[----:B------:R-:W-:Y:S02]  /*10b0*/  MOV R34, R10 ;  /* 0x0000000a00227202 */ /* 0x000fe40000000f00 */
[----:B------:R-:W-:Y:S02]  /*10c0*/  MOV R35, R15 ;  /* 0x0000000f00237202 */ /* 0x000fe40000000f00 */
.L_x_374:
[----:B------:R-:W-:Y:S05]  /*10d0*/  BSYNC.RECONVERGENT B0 ;  /* 0x0000000000007941 */ /* 0x000fea0003800200 */
.L_x_372:
[----:B------:R-:W-:Y:S01]  /*10e0*/  IABS R12, UR10 ;  /* 0x0000000a000c7c13 */ /* 0x000fe20008000000 */
[----:B------:R-:W0:Y:S01]  /*10f0*/  LDC R3, c[0x0][0x434] ;  /* 0x00010d00ff037b82 */ /* 0x000e220000000800 */
[----:B------:R-:W-:Y:S01]  /*1100*/  IABS R5, UR10 ;  /* 0x0000000a00057c13 */ /* 0x000fe20008000000 */
[----:B------:R-:W-:Y:S01]  /*1110*/  IMAD R4, R4, UR8, RZ ;  /* 0x0000000804047c24 */ /* 0x000fe2000f8e02ff */
        /* <DEDUP_REMOVED lines=29> */
[----:B------:R-:W-:-:S04]  /*12f0*/  SEL R18, R25, R11, P0 ;  /* 0x0000000b19127207 */ /* 0x000fc80000000000 */
[----:B------:R-:W-:-:S04]  /*1300*/  LOP3.LUT R6, R25, R18, RZ, 0xfc, !PT ;  /* 0x0000001219067212 */ /* 0x000fc800078efcff */
[----:B------:R-:W-:Y:S02]  /*1310*/  ISETP.NE.U32.AND P1, PT, R6, RZ, PT ;  /* 0x000000ff0600720c */ /* 0x000fe40003f25070 */
[----:B------:R-:W-:-:S11]  /*1320*/  SEL R6, R24, R5, P0 ;  /* 0x0000000518067207 */ /* 0x000fd60000000000 */
        /* <DEDUP_REMOVED lines=21> */
.L_x_376:
[----:B------:R-:W-:Y:S01]  /*1480*/  IMAD.MOV.U32 R22, RZ, RZ, R24 ;  /* 0x000000ffff167224 */ /* 0x000fe200078e0018 */
[----:B------:R-:W-:Y:S01]  /*1490*/  MOV R21, R25 ;  /* 0x0000001900157202 */ /* 0x000fe20000000f00 */
[----:B------:R-:W-:Y:S01]  /*14a0*/  IMAD.MOV.U32 R20, RZ, RZ, R6 ;  /* 0x000000ffff147224 */ /* 0x000fe200078e0006 */
[----:B------:R-:W-:Y:S02]  /*14b0*/  MOV R16, 0x14d0 ;  /* 0x000014d000107802 */ /* 0x000fe40000000f00 */
[----:B------:R-:W-:Y:S05]  /*14c0*/  CALL.REL.NOINC `($__internal_10_$__cuda_sm20_div_s64) ;  /* 0x0000002800b47944 */ /* 0x000fea0003c00000 */
[----:B------:R-:W-:Y:S02]  /*14d0*/  MOV R22, R10 ;  /* 0x0000000a00167202 */ /* 0x000fe40000000f00 */
[----:B------:R-:W-:Y:S02]  /*14e0*/  MOV R23, R15 ;  /* 0x0000000f00177202 */ /* 0x000fe40000000f00 */
.L_x_377:
[----:B------:R-:W-:Y:S05]  /*14f0*/  BSYNC.RECONVERGENT B0 ;  /* 0x0000000000007941 */ /* 0x000fea0003800200 */
.L_x_375:
[----:B------:R-:W0:Y:S01]  /*1500*/  LDCU UR5, c[0x0][0x434] ;  /* 0x00008680ff0577ac */ /* 0x000e220008000800 */
[----:B------:R-:W1:Y:S01]  /*1510*/  S2R R11, SR_TID.X ;  /* 0x00000000000b7919 */ /* 0x000e620000002100 */
[----:B------:R-:W-:Y:S01]  /*1520*/  BSSY.RECONVERGENT B0, `(.L_x_378) ;  /* 0x0000043000007945 */ /* 0x000fe20003800200 */
[----:B------:R-:W-:Y:S01]  /*1530*/  IMAD.MOV.U32 R16, RZ, RZ, -0x800000 ;  /* 0xff800000ff107424 */ /* 0x000fe200078e00ff */
[----:B------:R-:W2:Y:S01]  /*1540*/  LDCU UR16, c[0x0][0x534] ;  /* 0x0000a680ff1077ac */ /* 0x000ea20008000800 */
[----:B------:R-:W-:Y:S01]  /*1550*/  MOV R25, 0xff800000 ;  /* 0xff80000000197802 */ /* 0x000fe20000000f00 */
[----:B------:R-:W3:Y:S01]  /*1560*/  LDCU UR7, c[0x0][0x430] ;  /* 0x00008600ff0777ac */ /* 0x000ee20008000800 */
[----:B------:R-:W-:Y:S01]  /*1570*/  USHF.R.S32.HI UR4, URZ, 0x1f, UR10 ;  /* 0x0000001fff047899 */ /* 0x000fe2000801140a */
[----:B------:R-:W4:Y:S01]  /*1580*/  LDCU.64 UR12, c[0x0][0x358] ;  /* 0x00006b00ff0c77ac */ /* 0x000f220008000a00 */
[----:B0-----:R-:W-:Y:S01]  /*1590*/  IMAD.U32 R5, RZ, RZ, UR5 ;  /* 0x00000005ff057e24 */ /* 0x001fe2000f8e00ff */
[----:B------:R-:W-:Y:S01]  /*15a0*/  ISETP.NE.AND P0, PT, RZ, UR5, PT ;  /* 0x00000005ff007c0c */ /* 0x000fe2000bf05270 */
[----:B------:R-:W-:-:S03]  /*15b0*/  ULOP3.LUT UR4, UR4, 0x1, URZ, 0xfc, !UPT ;  /* 0x0000000104047892 */ /* 0x000fc6000f8efcff */
        /* <DEDUP_REMOVED lines=9> */
[----:B0-----:R-:W-:Y:S02]  /*1650*/  IMAD.MOV R4, RZ, RZ, -R15 ;  /* 0x000000ffff047224 */ /* 0x001fe400078e0a0f */
[----:B------:R-:W-:Y:S02]  /*1660*/  IMAD.MOV.U32 R14, RZ, RZ, RZ ;  /* 0x000000ffff0e7224 */ /* 0x000fe400078e00ff */
[----:B------:R-:W-:Y:S01]  /*1670*/  IMAD R10, R4, R5, RZ ;  /* 0x00000005040a7224 */ /* 0x000fe200078e02ff */
[----:B------:R-:W-:-:S03]  /*1680*/  IABS R4, R3 ;  /* 0x0000000300047213 */ /* 0x000fc60000000000 */
[----:B------:R-:W-:Y:S02]  /*1690*/  IMAD.HI.U32 R15, R15, R10, R14 ;  /* 0x0000000a0f0f7227 */ /* 0x000fe400078e000e */
[----:B------:R-:W0:Y:S04]  /*16a0*/  @!P1 S2R R10, SR_CgaCtaId ;  /* 0x00000000000a9919 */ /* 0x000e280000008800 */
[----:B------:R-:W-:-:S05]  /*16b0*/  IMAD.HI.U32 R15, R15, R4, RZ ;  /* 0x000000040f0f7227 */ /* 0x000fca00078e00ff */
[----:B------:R-:W-:-:S05]  /*16c0*/  IADD3 R12, PT, PT, -R15, RZ, RZ ;  /* 0x000000ff0f0c7210 */ /* 0x000fca0007ffe1ff */
[C---:B------:R-:W-:Y:S02]  /*16d0*/  IMAD R12, R5.reuse, R12, R4 ;  /* 0x0000000c050c7224 */ /* 0x040fe400078e0204 */
[----:B------:R-:W1:Y:S03]  /*16e0*/  @!P1 S2R R4, SR_CgaCtaId ;  /* 0x0000000000049919 */ /* 0x000e660000008800 */
[----:B------:R-:W-:-:S13]  /*16f0*/  ISETP.GT.U32.AND P3, PT, R5, R12, PT ;  /* 0x0000000c0500720c */ /* 0x000fda0003f64070 */
[----:B------:R-:W-:Y:S02]  /*1700*/  @!P3 IMAD.IADD R12, R12, 0x1, -R5 ;  /* 0x000000010c0cb824 */ /* 0x000fe400078e0a05 */
[----:B------:R-:W-:-:S03]  /*1710*/  @!P3 VIADD R15, R15, 0x1 ;  /* 0x000000010f0fb836 */ /* 0x000fc60000000000 */
[----:B------:R-:W-:Y:S02]  /*1720*/  ISETP.GE.U32.AND P4, PT, R12, R5, PT ;  /* 0x000000050c00720c */ /* 0x000fe40003f86070 */
[----:B------:R-:W-:Y:S02]  /*1730*/  LOP3.LUT R5, R3, UR5, RZ, 0x3c, !PT ;  /* 0x0000000503057c12 */ /* 0x000fe4000f8e3cff */
[----:B------:R-:W-:Y:S02]  /*1740*/  @!P1 MOV R3, 0x400 ;  /* 0x0000040000039802 */ /* 0x000fe40000000f00 */
[----:B------:R-:W-:Y:S01]  /*1750*/  ISETP.GE.AND P2, PT, R5, RZ, PT ;  /* 0x000000ff0500720c */ /* 0x000fe20003f46270 */
[----:B------:R-:W-:Y:S01]  /*1760*/  @!P1 IMAD.SHL.U32 R5, R11, 0x4, RZ ;  /* 0x000000040b059824 */ /* 0x000fe200078e00ff */
[-C--:B0-----:R-:W-:Y:S02]  /*1770*/  @!P1 LEA R10, R10, R3.reuse, 0x18 ;  /* 0x000000030a0a9211 */ /* 0x081fe400078ec0ff */
[----:B-1----:R-:W-:-:S03]  /*1780*/  @!P1 LEA R3, R4, R3, 0x18 ;  /* 0x0000000304039211 */ /* 0x002fc600078ec0ff */
[----:B------:R-:W-:Y:S01]  /*1790*/  @P4 IADD3 R15, PT, PT, R15, 0x1, RZ ;  /* 0x000000010f0f4810 */ /* 0x000fe20007ffe0ff */
[----:B------:R-:W-:Y:S01]  /*17a0*/  @!P1 IMAD R10, R17, 0x14, R10 ;  /* 0x00000014110a9824 */ /* 0x000fe200078e020a */
[----:B------:R-:W-:Y:S01]  /*17b0*/  @!P1 LOP3.LUT R5, R5, 0xc, RZ, 0xc0, !PT ;  /* 0x0000000c05059812 */ /* 0x000fe200078ec0ff */
[----:B------:R-:W-:-:S03]  /*17c0*/  @!P1 IMAD R3, R26, 0x14, R3 ;  /* 0x000000141a039824 */ /* 0x000fc600078e0203 */
[----:B------:R-:W-:Y:S01]  /*17d0*/  @!P2 IMAD.MOV R15, RZ, RZ, -R15 ;  /* 0x000000ffff0fa224 */ /* 0x000fe200078e0a0f */
[----:B--2---:R-:W-:Y:S01]  /*17e0*/  ISETP.GE.AND P2, PT, R17, UR16, PT ;  /* 0x0000001011007c0c */ /* 0x004fe2000bf46270 */
[----:B------:R-:W-:Y:S01]  /*17f0*/  @!P1 IMAD.IADD R5, R10, 0x1, R5 ;  /* 0x000000010a059824 */ /* 0x000fe200078e0205 */
[----:B------:R-:W-:Y:S02]  /*1800*/  @!P0 LOP3.LUT R15, RZ, UR5, RZ, 0x33, !PT ;  /* 0x00000005ff0f8c12 */ /* 0x000fe4000f8e33ff */
[----:B------:R-:W-:-:S03]  /*1810*/  SHF.R.U32.HI R10, RZ, 0x4, R11 ;  /* 0x00000004ff0a7819 */ /* 0x000fc6000001160b */
[----:B------:R-:W-:Y:S02]  /*1820*/  IMAD R12, R15, UR4, RZ ;  /* 0x000000040f0c7c24 */ /* 0x000fe4000f8e02ff */
[----:B------:R-:W-:-:S04]  /*1830*/  @!P1 IMAD R4, R10, 0x4, R3 ;  /* 0x000000040a049824 */ /* 0x000fc800078e0203 */
[----:B----4-:R-:W-:Y:S05]  /*1840*/  @P2 BRA `(.L_x_379) ;  /* 0x0000000000402947 */ /* 0x010fea0003800000 */
        /* <DEDUP_REMOVED lines=16> */
.L_x_379:
[----:B------:R-:W-:Y:S05]  /*1950*/  BSYNC.RECONVERGENT B0 ;  /* 0x0000000000007941 */ /* 0x000fea0003800200 */
.L_x_378:
[----:B-----5:R-:W-:Y:S01]  /*1960*/  @!P1 STS [R5], R16 ;  /* 0x0000001005009388 */ /* 0x020fe20000000800 */
[----:B0-----:R-:W0:Y:S08]  /*1970*/  LDC R19, c[0x0][0x3e0] ;  /* 0x0000f800ff137b82 */ /* 0x001e300000000800 */
[----:B------:R-:W-:Y:S01]  /*1980*/  BAR.SYNC.DEFER_BLOCKING 0x0 ;  /* 0x0000000000007b1d */ /* 0x000fe20000010000 */
[----:B------:R-:W-:Y:S01]  /*1990*/  ISETP.NE.AND P5, PT, R12, RZ, PT ;  /* 0x000000ff0c00720c */ /* 0x000fe20003fa5270 */
[----:B------:R-:W-:-:S04]  /*19a0*/  IMAD.MOV.U32 R24, RZ, RZ, 0x7f800000 ;  /* 0x7f800000ff187424 */ /* 0x000fc800078e00ff */
[----:B------:R-:W-:Y:S01]  /*19b0*/  BSSY.RECONVERGENT B1, `(.L_x_380) ;  /* 0x0000179000017945 */ /* 0x000fe20003800200 */
[----:B------:R-:W1:Y:S04]  /*19c0*/  @!P1 LDS R25, [R4] ;  /* 0x0000000004199984 */ /* 0x000e680000000800 */
[----:B-1----:R-:W1:Y:S02]  /*19d0*/  SHFL.BFLY PT, R14, R25, 0x8, 0x1f ;  /* 0x0d001f00190e7f89 */ /* 0x002e6400000e0000 */
[----:B-1----:R-:W-:-:S05]  /*19e0*/  FMNMX.FTZ R14, R14, R25, !PT ;  /* 0x000000190e0e7209 */ /* 0x002fca0007810000 */
[----:B------:R-:W1:Y:S02]  /*19f0*/  SHFL.BFLY PT, R17, R14, 0x4, 0x1f ;  /* 0x0c801f000e117f89 */ /* 0x000e6400000e0000 */
[----:B-1----:R-:W-:Y:S02]  /*1a00*/  FMNMX.FTZ R17, R14, R17, !PT ;  /* 0x000000110e117209 */ /* 0x002fe40007810000 */
[----:B0-----:R-:W-:-:S03]  /*1a10*/  IABS R14, R19 ;  /* 0x00000013000e7213 */ /* 0x001fc60000000000 */
[----:B------:R-:W0:Y:S01]  /*1a20*/  SHFL.BFLY PT, R18, R17, 0x2, 0x1f ;  /* 0x0c401f0011127f89 */ /* 0x000e2200000e0000 */
[----:B------:R-:W1:Y:S08]  /*1a30*/  I2F.RP R16, R14 ;  /* 0x0000000e00107306 */ /* 0x000e700000209400 */
[----:B-1----:R-:W1:Y:S01]  /*1a40*/  MUFU.RCP R28, R16 ;  /* 0x00000010001c7308 */ /* 0x002e620000001000 */
[----:B0-----:R-:W-:-:S02]  /*1a50*/  FMNMX.FTZ R18, R17, R18, !PT ;  /* 0x0000001211127209 */ /* 0x001fc40007810000 */
[----:B------:R-:W-:-:S03]  /*1a60*/  IABS R17, R12 ;  /* 0x0000000c00117213 */ /* 0x000fc60000000000 */
[----:B------:R-:W0:Y:S02]  /*1a70*/  SHFL.BFLY PT, R3, R18, 0x1, 0x1f ;  /* 0x0c201f0012037f89 */ /* 0x000e2400000e0000 */
[----:B------:R-:W2:Y:S01]  /*1a80*/  I2F.RP R20, R17 ;  /* 0x0000001100147306 */ /* 0x000ea20000209400 */
[----:B------:R-:W-:Y:S01]  /*1a90*/  IADD3 R2, PT, PT, R2, R17, RZ ;  /* 0x0000001102027210 */ /* 0x000fe20007ffe0ff */
[----:B-1----:R-:W-:-:S06]  /*1aa0*/  VIADD R28, R28, 0xffffffe ;  /* 0x0ffffffe1c1c7836 */ /* 0x002fcc0000000000 */
[----:B------:R-:W1:Y:S08]  /*1ab0*/  F2I.FTZ.U32.TRUNC.NTZ R29, R28 ;  /* 0x0000001c001d7305 */ /* 0x000e70000021f000 */
[----:B--2---:R-:W2:Y:S01]  /*1ac0*/  MUFU.RCP R30, R20 ;  /* 0x00000014001e7308 */ /* 0x004ea20000001000 */
[----:B0-----:R-:W-:Y:S01]  /*1ad0*/  FMNMX.FTZ R3, R18, R3, !PT ;  /* 0x0000000312037209 */ /* 0x001fe20007810000 */
[----:B-1----:R-:W-:-:S02]  /*1ae0*/  IMAD.MOV R5, RZ, RZ, -R29 ;  /* 0x000000ffff057224 */ /* 0x002fc400078e0a1d */
[----:B------:R-:W-:Y:S01]  /*1af0*/  IMAD.MOV.U32 R28, RZ, RZ, RZ ;  /* 0x000000ffff1c7224 */ /* 0x000fe200078e00ff */
[----:B------:R-:W-:Y:S01]  /*1b00*/  FSETP.NEU.FTZ.AND P0, PT, R3, -INF , PT ;  /* 0xff8000000300780b */ /* 0x000fe20003f1d000 */
[----:B------:R-:W-:-:S03]  /*1b10*/  IMAD R5, R5, R14, RZ ;  /* 0x0000000e05057224 */ /* 0x000fc600078e02ff */
[----:B------:R-:W-:Y:S01]  /*1b20*/  FSEL R4, R3, RZ, P0 ;  /* 0x000000ff03047208 */ /* 0x000fe20000000000 */
[----:B------:R-:W-:-:S04]  /*1b30*/  IMAD.HI.U32 R5, R29, R5, R28 ;  /* 0x000000051d057227 */ /* 0x000fc800078e001c */
[----:B------:R-:W-:Y:S01]  /*1b40*/  FADD.FTZ R3, -R4, R25 ;  /* 0x0000001904037221 */ /* 0x000fe20000010100 */
[----:B--2---:R-:W-:-:S03]  /*1b50*/  VIADD R30, R30, 0xffffffe ;  /* 0x0ffffffe1e1e7836 */ /* 0x004fc60000000000 */
[----:B------:R-:W-:Y:S01]  /*1b60*/  FMUL.FTZ R3, R3, 1.4426950216293334961 ;  /* 0x3fb8aa3b03037820 */ /* 0x000fe20000410000 */
[----:B------:R0:W1:Y:S08]  /*1b70*/  F2I.FTZ.U32.TRUNC.NTZ R31, R30 ;  /* 0x0000001e001f7305 */ /* 0x000070000021f000 */
[----:B------:R-:W2:Y:S01]  /*1b80*/  MUFU.EX2 R3, R3 ;  /* 0x0000000300037308 */ /* 0x000ea20000000800 */
[----:B0-----:R-:W-:Y:S01]  /*1b90*/  IMAD.MOV.U32 R30, RZ, RZ, RZ ;  /* 0x000000ffff1e7224 */ /* 0x001fe200078e00ff */
[----:B--2---:R-:W0:Y:S02]  /*1ba0*/  SHFL.BFLY PT, R18, R3, 0x8, 0x1f ;  /* 0x0d001f0003127f89 */ /* 0x004e2400000e0000 */
[----:B0-----:R-:W-:Y:S01]  /*1bb0*/  FADD.FTZ R18, R3, R18 ;  /* 0x0000001203127221 */ /* 0x001fe20000010000 */
[----:B-1----:R-:W-:-:S04]  /*1bc0*/  IMAD.MOV R3, RZ, RZ, -R31 ;  /* 0x000000ffff037224 */ /* 0x002fc800078e0a1f */
[----:B------:R-:W0:Y:S02]  /*1bd0*/  SHFL.BFLY PT, R21, R18, 0x4, 0x1f ;  /* 0x0c801f0012157f89 */ /* 0x000e2400000e0000 */
[----:B0-----:R-:W-:Y:S01]  /*1be0*/  FADD.FTZ R21, R18, R21 ;  /* 0x0000001512157221 */ /* 0x001fe20000010000 */
[----:B------:R-:W-:Y:S01]  /*1bf0*/  IMAD.MOV.U32 R18, RZ, RZ, R3 ;  /* 0x000000ffff127224 */ /* 0x000fe200078e0003 */
[----:B------:R-:W-:-:S03]  /*1c00*/  IABS R3, R2 ;  /* 0x0000000200037213 */ /* 0x000fc60000000000 */
[----:B------:R-:W0:Y:S01]  /*1c10*/  SHFL.BFLY PT, R16, R21, 0x2, 0x1f ;  /* 0x0c401f0015107f89 */ /* 0x000e2200000e0000 */
[----:B------:R-:W-:Y:S01]  /*1c20*/  IMAD R29, R18, R17, RZ ;  /* 0x00000011121d7224 */ /* 0x000fe200078e02ff */
[----:B------:R-:W-:Y:S01]  /*1c30*/  IABS R18, R12 ;  /* 0x0000000c00127213 */ /* 0x000fe20000000000 */
[----:B------:R-:W-:-:S03]  /*1c40*/  IMAD.HI.U32 R5, R5, R3, RZ ;  /* 0x0000000305057227 */ /* 0x000fc600078e00ff */
[----:B------:R-:W-:Y:S01]  /*1c50*/  IADD3 R18, PT, PT, RZ, -R18, RZ ;  /* 0x80000012ff127210 */ /* 0x000fe20007ffe0ff */
[----:B------:R-:W-:-:S04]  /*1c60*/  IMAD.HI.U32 R30, R31, R29, R30 ;  /* 0x0000001d1f1e7227 */ /* 0x000fc800078e001e */
[----:B------:R-:W-:Y:S02]  /*1c70*/  IMAD.MOV R20, RZ, RZ, -R5 ;  /* 0x000000ffff147224 */ /* 0x000fe400078e0a05 */
[----:B------:R-:W-:-:S04]  /*1c80*/  IMAD.HI.U32 R30, R30, R3, RZ ;  /* 0x000000031e1e7227 */ /* 0x000fc800078e00ff */
[----:B------:R-:W-:-:S05]  /*1c90*/  IMAD R18, R30, R18, R3 ;  /* 0x000000121e127224 */ /* 0x000fca00078e0203 */
[----:B------:R-:W-:Y:S01]  /*1ca0*/  ISETP.GT.U32.AND P1, PT, R17, R18, PT ;  /* 0x000000121100720c */ /* 0x000fe20003f24070 */
[----:B0-----:R-:W-:Y:S01]  /*1cb0*/  FADD.FTZ R16, R21, R16 ;  /* 0x0000001015107221 */ /* 0x001fe20000010000 */
[----:B------:R-:W-:-:S04]  /*1cc0*/  IMAD R21, R14, R20, R3 ;  /* 0x000000140e157224 */ /* 0x000fc800078e0203 */
[----:B------:R-:W0:Y:S01]  /*1cd0*/  SHFL.BFLY PT, R3, R16, 0x1, 0x1f ;  /* 0x0c201f0010037f89 */ /* 0x000e2200000e0000 */
[----:B------:R-:W-:-:S06]  /*1ce0*/  ISETP.GT.U32.AND P0, PT, R14, R21, PT ;  /* 0x000000150e00720c */ /* 0x000fcc0003f04070 */
[----:B------:R-:W-:Y:S01]  /*1cf0*/  @!P1 IMAD.IADD R18, R18, 0x1, -R17 ;  /* 0x0000000112129824 */ /* 0x000fe200078e0a11 */
[----:B------:R-:W-:-:S04]  /*1d00*/  @!P1 IADD3 R30, PT, PT, R30, 0x1, RZ ;  /* 0x000000011e1e9810 */ /* 0x000fc80007ffe0ff */
[-C--:B------:R-:W-:Y:S02]  /*1d10*/  ISETP.GE.U32.AND P2, PT, R18, R17.reuse, PT ;  /* 0x000000111200720c */ /* 0x080fe40003f46070 */
[C---:B------:R-:W-:Y:S01]  /*1d20*/  LOP3.LUT R18, R2.reuse, R17, RZ, 0x3c, !PT ;  /* 0x0000001102127212 */ /* 0x040fe200078e3cff */
[----:B------:R-:W-:Y:S01]  /*1d30*/  @!P0 IMAD.IADD R21, R21, 0x1, -R14 ;  /* 0x0000000115158824 */ /* 0x000fe200078e0a0e */
[----:B------:R-:W-:Y:S01]  /*1d40*/  LOP3.LUT R2, R2, R19, RZ, 0x3c, !PT ;  /* 0x0000001302027212 */ /* 0x000fe200078e3cff */
[----:B------:R-:W-:Y:S01]  /*1d50*/  @!P0 VIADD R5, R5, 0x1 ;  /* 0x0000000105058836 */ /* 0x000fe20000000000 */
[----:B------:R-:W-:Y:S02]  /*1d60*/  ISETP.GE.AND P3, PT, R18, RZ, PT ;  /* 0x000000ff1200720c */ /* 0x000fe40003f66270 */
[----:B------:R-:W-:Y:S02]  /*1d70*/  ISETP.GE.U32.AND P4, PT, R21, R14, PT ;  /* 0x0000000e1500720c */ /* 0x000fe40003f86070 */
[----:B------:R-:W-:-:S02]  /*1d80*/  ISETP.NE.AND P0, PT, R19, RZ, PT ;  /* 0x000000ff1300720c */ /* 0x000fc40003f05270 */
[----:B------:R-:W-:Y:S01]  /*1d90*/  SHF.R.S32.HI R21, RZ, 0x1f, R12 ;  /* 0x0000001fff157819 */ /* 0x000fe2000001140c */
[----:B0-----:R-:W-:Y:S01]  /*1da0*/  FADD.FTZ R3, R16, R3 ;  /* 0x0000000310037221 */ /* 0x001fe20000010000 */
[----:B------:R-:W-:Y:S01]  /*1db0*/  @P2 VIADD R30, R30, 0x1 ;  /* 0x000000011e1e2836 */ /* 0x000fe20000000000 */
[----:B------:R-:W-:-:S03]  /*1dc0*/  ISETP.GE.AND P2, PT, R2, RZ, PT ;  /* 0x000000ff0200720c */ /* 0x000fc60003f46270 */
[----:B------:R-:W-:Y:S02]  /*1dd0*/  FSETP.NE.FTZ.AND P1, PT, R3, RZ, PT ;  /* 0x000000ff0300720b */ /* 0x000fe40003f35000 */
[----:B------:R-:W-:Y:S01]  /*1de0*/  @!P3 IADD3 R30, PT, PT, -R30, RZ, RZ ;  /* 0x000000ff1e1eb210 */ /* 0x000fe20007ffe1ff */
[----:B------:R-:W-:Y:S01]  /*1df0*/  @P4 VIADD R5, R5, 0x1 ;  /* 0x0000000105054836 */ /* 0x000fe20000000000 */
[----:B------:R-:W-:Y:S02]  /*1e00*/  ISETP.NE.AND P3, PT, R15, RZ, PT ;  /* 0x000000ff0f00720c */ /* 0x000fe40003f65270 */
[----:B------:R-:W-:Y:S02]  /*1e10*/  @!P5 LOP3.LUT R30, RZ, R17, RZ, 0x33, !PT ;  /* 0x00000011ff1ed212 */ /* 0x000fe400078e33ff */
[----:B------:R-:W-:Y:S02]  /*1e20*/  SEL R2, RZ, 0x1, !P3 ;  /* 0x00000001ff027807 */ /* 0x000fe40005800000 */
[----:B------:R-:W-:Y:S01]  /*1e30*/  @!P2 IMAD.MOV R5, RZ, RZ, -R5 ;  /* 0x000000ffff05a224 */ /* 0x000fe200078e0a05 */
[----:B------:R-:W-:-:S02]  /*1e40*/  @!P0 LOP3.LUT R5, RZ, R19, RZ, 0x33, !PT ;  /* 0x00000013ff058212 */ /* 0x000fc400078e33ff */
[----:B------:R0:W1:Y:S01]  /*1e50*/  @P1 MUFU.LG2 R15, R3 ;  /* 0x00000003000f1308 */ /* 0x0000620000000c00 */
[----:B------:R-:W-:Y:S02]  /*1e60*/  LOP3.LUT P0, RZ, R11, 0x3cf, RZ, 0xc0, !PT ;  /* 0x000003cf0bff7812 */ /* 0x000fe4000780c0ff */
[----:B------:R-:W-:Y:S02]  /*1e70*/  ISETP.LT.U32.AND P2, PT, R22, R30, PT ;  /* 0x0000001e1600720c */ /* 0x000fe40003f41070 */
[----:B------:R-:W-:Y:S02]  /*1e80*/  SHF.R.S32.HI R17, RZ, 0x1f, R30 ;  /* 0x0000001fff117819 */ /* 0x000fe4000001141e */
[----:B------:R-:W-:Y:S02]  /*1e90*/  LOP3.LUT R2, R21, R2, RZ, 0xfc, !PT ;  /* 0x0000000215027212 */ /* 0x000fe400078efcff */
[----:B------:R-:W-:Y:S01]  /*1ea0*/  ISETP.LT.AND.EX P2, PT, R23, R17, PT, P2 ;  /* 0x000000111700720c */ /* 0x000fe20003f41320 */
[----:B0-----:R-:W-:-:S02]  /*1eb0*/  IMAD R3, R5, UR8, RZ ;  /* 0x0000000805037c24 */ /* 0x001fc4000f8e02ff */
[----:B-1----:R-:W-:Y:S01]  /*1ec0*/  @P1 FFMA.FTZ R24, R15, 0.69314718246459960938, R4 ;  /* 0x3f3172180f181823 */ /* 0x002fe20000010004 */
[----:B------:R-:W-:Y:S01]  /*1ed0*/  SEL R5, R22, R30, P2 ;  /* 0x0000001e16057207 */ /* 0x000fe20001000000 */
[----:B------:R-:W-:Y:S02]  /*1ee0*/  IMAD R4, R12, UR7, RZ ;  /* 0x000000070c047c24 */ /* 0x000fe4000f8e02ff */
[----:B------:R-:W-:Y:S01]  /*1ef0*/  IMAD R3, R2, R3, RZ ;  /* 0x0000000302037224 */ /* 0x000fe200078e02ff */
        /* <DEDUP_REMOVED lines=29> */
[----:B------:R-:W-:Y:S01]  /*20d0*/  LEA.HI R17, R11, UR11, RZ, 0x1c ;  /* 0x0000000b0b117c11 */ /* 0x000fe2000f8fe0ff */
[----:B------:R-:W-:Y:S01]  /*20e0*/  HFMA2 R31, -RZ, RZ, 0, 0 ;  /* 0x00000000ff1f7431 */ /* 0x000fe200000001ff */
[----:B------:R-:W-:-:S05]  /*20f0*/  ISETP.NE.U32.AND P0, PT, R30, RZ, PT ;  /* 0x000000ff1e00720c */ /* 0x000fca0003f05070 */
        /* <DEDUP_REMOVED lines=20> */
.L_x_383:
[----:B------:R-:W-:Y:S01]  /*2240*/  LEA.HI R2, R11, UR11, RZ, 0x1c ;  /* 0x0000000b0b027c11 */ /* 0x000fe2000f8fe0ff */
[----:B------:R-:W-:Y:S01]  /*2250*/  IMAD.MOV.U32 R21, RZ, RZ, RZ ;  /* 0x000000ffff157224 */ /* 0x000fe200078e00ff */
[----:B------:R-:W-:Y:S02]  /*2260*/  MOV R20, R30 ;  /* 0x0000001e00147202 */ /* 0x000fe40000000f00 */
[----:B------:R-:W-:Y:S01]  /*2270*/  MOV R16, 0x22a0 ;  /* 0x000022a000107802 */ /* 0x000fe20000000f00 */
[----:B------:R-:W-:Y:S02]  /*2280*/  IMAD.MOV.U32 R22, RZ, RZ, R2 ;  /* 0x000000ffff167224 */ /* 0x000fe400078e0002 */
[----:B------:R-:W-:Y:S05]  /*2290*/  CALL.REL.NOINC `($__internal_10_$__cuda_sm20_div_s64) ;  /* 0x0000001c00407944 */ /* 0x000fea0003c00000 */
[----:B------:R-:W-:Y:S02]  /*22a0*/  IADD3 R17, PT, PT, -R10, RZ, RZ ;  /* 0x000000ff0a117210 */ /* 0x000fe40007ffe1ff */
[----:B------:R-:W-:-:S03]  /*22b0*/  MOV R31, R15 ;  /* 0x0000000f001f7202 */ /* 0x000fc60000000f00 */
[----:B------:R-:W-:Y:S01]  /*22c0*/  IMAD R12, R30, R17, R2 ;  /* 0x000000111e0c7224 */ /* 0x000fe200078e0202 */
[----:B------:R-:W-:-:S07]  /*22d0*/  MOV R30, R10 ;  /* 0x0000000a001e7202 */ /* 0x000fce0000000f00 */
.L_x_384:
        /* <DEDUP_REMOVED lines=20> */
[----:B------:R-:W-:Y:S01]  /*2420*/  ISETP.GT.U32.AND P1, PT, R15, R10, PT ;  /* 0x0000000a0f00720c */ /* 0x000fe20003f24070 */
[----:B------:R-:W-:-:S12]  /*2430*/  IMAD.WIDE.U32 R36, R16, R34, RZ ;  /* 0x0000002210247225 */ /* 0x000fd800078e00ff */
[----:B------:R-:W-:Y:S02]  /*2440*/  @!P1 IMAD.IADD R10, R10, 0x1, -R15 ;  /* 0x000000010a0a9824 */ /* 0x000fe400078e0a0f */
[----:B------:R-:W-:Y:S01]  /*2450*/  @!P1 VIADD R2, R2, 0x1 ;  /* 0x0000000102029836 */ /* 0x000fe20000000000 */
[----:B------:R-:W-:Y:S02]  /*2460*/  ISETP.NE.AND P1, PT, RZ, UR9, PT ;  /* 0x00000009ff007c0c */ /* 0x000fe4000bf25270 */
[----:B------:R-:W-:Y:S02]  /*2470*/  ISETP.GE.U32.AND P2, PT, R10, R15, PT ;  /* 0x0000000f0a00720c */ /* 0x000fe40003f46070 */
[----:B------:R-:W-:-:S05]  /*2480*/  IADD3 R15, PT, PT, R17, R27, RZ ;  /* 0x0000001b110f7210 */ /* 0x000fca0007ffe0ff */
[----:B------:R-:W-:-:S04]  /*2490*/  IMAD R15, R15, R34, RZ ;  /* 0x000000220f0f7224 */ /* 0x000fc800078e02ff */
[----:B------:R-:W-:Y:S02]  /*24a0*/  IMAD R15, R35, R16, R15 ;  /* 0x00000010230f7224 */ /* 0x000fe400078e020f */
[----:B------:R-:W-:Y:S02]  /*24b0*/  @P2 IADD3 R2, PT, PT, R2, 0x1, RZ ;  /* 0x0000000102022810 */ /* 0x000fe40007ffe0ff */
[----:B------:R-:W-:Y:S02]  /*24c0*/  IMAD.IADD R18, R37, 0x1, R15 ;  /* 0x0000000125127824 */ /* 0x000fe400078e020f */
[----:B------:R-:W-:Y:S02]  /*24d0*/  @!P0 IADD3 R2, PT, PT, -R2, RZ, RZ ;  /* 0x000000ff02028210 */ /* 0x000fe40007ffe1ff */
[----:B------:R-:W-:Y:S02]  /*24e0*/  @!P1 LOP3.LUT R2, RZ, UR9, RZ, 0x33, !PT ;  /* 0x00000009ff029c12 */ /* 0x000fe4000f8e33ff */
[----:B------:R-:W-:-:S03]  /*24f0*/  LOP3.LUT R0, R31, R18, RZ, 0xfc, !PT ;  /* 0x000000121f007212 */ /* 0x000fc600078efcff */
[----:B------:R-:W-:Y:S01]  /*2500*/  IMAD.MOV R15, RZ, RZ, -R2 ;  /* 0x000000ffff0f7224 */ /* 0x000fe200078e0a02 */
[----:B------:R-:W-:-:S03]  /*2510*/  ISETP.NE.U32.AND P0, PT, R0, RZ, PT ;  /* 0x000000ff0000720c */ /* 0x000fc60003f05070 */
[----:B------:R-:W-:-:S10]  /*2520*/  IMAD R0, R15, UR9, R12 ;  /* 0x000000090f007c24 */ /* 0x000fd4000f8e020c */
        /* <DEDUP_REMOVED lines=22> */
.L_x_386:
[----:B------:R-:W-:Y:S01]  /*2690*/  IMAD.MOV.U32 R22, RZ, RZ, R30 ;  /* 0x000000ffff167224 */ /* 0x000fe200078e001e */
[----:B------:R-:W-:Y:S01]  /*26a0*/  MOV R21, R31 ;  /* 0x0000001f00157202 */ /* 0x000fe20000000f00 */
[----:B------:R-:W-:Y:S01]  /*26b0*/  IMAD.MOV.U32 R20, RZ, RZ, R36 ;  /* 0x000000ffff147224 */ /* 0x000fe200078e0024 */
[----:B------:R-:W-:Y:S02]  /*26c0*/  MOV R16, 0x26e0 ;  /* 0x000026e000107802 */ /* 0x000fe40000000f00 */
[----:B------:R-:W-:Y:S05]  /*26d0*/  CALL.REL.NOINC `($__internal_10_$__cuda_sm20_div_s64) ;  /* 0x0000001800307944 */ /* 0x000fea0003c00000 */
[----:B------:R-:W-:-:S05]  /*26e0*/  IADD3 R15, PT, PT, -R10, RZ, RZ ;  /* 0x000000ff0a0f7210 */ /* 0x000fca0007ffe1ff */
[----:B------:R-:W-:Y:S02]  /*26f0*/  IMAD R30, R15, R36, R30 ;  /* 0x000000240f1e7224 */ /* 0x000fe400078e021e */
.L_x_387:
[----:B------:R-:W-:Y:S05]  /*2700*/  BSYNC.RECONVERGENT B0 ;  /* 0x0000000000007941 */ /* 0x000fea0003800200 */
.L_x_385:
[----:B------:R-:W-:Y:S01]  /*2710*/  IABS R21, R13 ;  /* 0x0000000d00157213 */ /* 0x000fe20000000000 */
[----:B------:R-:W0:Y:S01]  /*2720*/  LDCU.U8 UR15, c[0x0][0x549] ;  /* 0x0000a920ff0f77ac */ /* 0x000e220008000000 */
[----:B------:R-:W-:Y:S01]  /*2730*/  IABS R18, R6 ;  /* 0x0000000600127213 */ /* 0x000fe20000000000 */
[----:B------:R-:W-:Y:S01]  /*2740*/  IMAD R9, R9, UR7, RZ ;  /* 0x0000000709097c24 */ /* 0x000fe2000f8e02ff */
[----:B------:R-:W1:Y:S01]  /*2750*/  I2F.U32.RP R12, R21 ;  /* 0x00000015000c7306 */ /* 0x000e620000209000 */
[----:B------:R-:W-:Y:S01]  /*2760*/  IABS R20, R8 ;  /* 0x0000000800147213 */ /* 0x000fe20000000000 */
[----:B------:R-:W2:Y:S01]  /*2770*/  LDCU.64 UR4, c[0x0][0x430] ;  /* 0x00008600ff0477ac */ /* 0x000ea20008000a00 */
[----:B------:R-:W-:Y:S02]  /*2780*/  IABS R15, R19 ;  /* 0x00000013000f7213 */ /* 0x000fe40000000000 */
[----:B------:R-:W-:Y:S02]  /*2790*/  IABS R16, R5 ;  /* 0x0000000500107213 */ /* 0x000fe40000000000 */
[----:B------:R-:W-:Y:S01]  /*27a0*/  ISETP.NE.AND P5, PT, R13, RZ, PT ;  /* 0x000000ff0d00720c */ /* 0x000fe20003fa5270 */
[----:B------:R-:W3:Y:S01]  /*27b0*/  I2F.U32.RP R14, R18 ;  /* 0x00000012000e7306 */ /* 0x000ee20000209000 */
[----:B0-----:R-:W-:-:S07]  /*27c0*/  UISETP.NE.AND UP0, UPT, UR15, URZ, UPT ;  /* 0x000000ff0f00728c */ /* 0x001fce000bf05270 */
[----:B-1----:R-:W0:Y:S01]  /*27d0*/  MUFU.RCP R32, R12 ;  /* 0x0000000c00207308 */ /* 0x002e220000001000 */
[----:B--2---:R-:W-:-:S07]  /*27e0*/  USEL UR15, UR4, 0x1, UP0 ;  /* 0x00000001040f7887 */ /* 0x004fce0008000000 */
[----:B---3--:R-:W1:Y:S01]  /*27f0*/  MUFU.RCP R36, R14 ;  /* 0x0000000e00247308 */ /* 0x008e620000001000 */
[----:B------:R-:W-:Y:S02]  /*2800*/  USHF.R.S32.HI UR4, URZ, 0x1f, UR15 ;  /* 0x0000001fff047899 */ /* 0x000fe4000801140f */
[----:B------:R-:W-:-:S05]  /*2810*/  UIMAD UR5, UR15, UR5, URZ ;  /* 0x000000050f0572a4 */ /* 0x000fca000f8e02ff */
[----:B------:R-:W-:Y:S01]  /*2820*/  I2F.U32.RP R34, R20 ;  /* 0x0000001400227306 */ /* 0x000fe20000209000 */
[----:B0-----:R-:W-:-:S07]  /*2830*/  VIADD R32, R32, 0xffffffe ;  /* 0x0ffffffe20207836 */ /* 0x001fce0000000000 */
[----:B------:R-:W0:Y:S01]  /*2840*/  F2I.FTZ.U32.TRUNC.NTZ R33, R32 ;  /* 0x0000002000217305 */ /* 0x000e22000021f000 */
[----:B-1----:R-:W-:-:S07]  /*2850*/  VIADD R36, R36, 0xffffffe ;  /* 0x0ffffffe24247836 */ /* 0x002fce0000000000 */
[----:B------:R-:W-:Y:S01]  /*2860*/  I2F.U32.RP R29, R15 ;  /* 0x0000000f001d7306 */ /* 0x000fe20000209000 */
[----:B0-----:R-:W-:-:S07]  /*2870*/  IMAD.MOV R12, RZ, RZ, -R33 ;  /* 0x000000ffff0c7224 */ /* 0x001fce00078e0a21 */
[----:B------:R-:W0:Y:S01]  /*2880*/  F2I.FTZ.U32.TRUNC.NTZ R37, R36 ;  /* 0x0000002400257305 */ /* 0x000e22000021f000 */
[----:B------:R-:W-:Y:S02]  /*2890*/  IMAD.MOV.U32 R32, RZ, RZ, RZ ;  /* 0x000000ffff207224 */ /* 0x000fe400078e00ff */
[----:B------:R-:W-:Y:S01]  /*28a0*/  IMAD R23, R12, R21, RZ ;  /* 0x000000150c177224 */ /* 0x000fe200078e02ff */
[----:B------:R-:W-:-:S03]  /*28b0*/  IABS R12, R30 ;  /* 0x0000001e000c7213 */ /* 0x000fc60000000000 */
[----:B------:R-:W-:Y:S01]  /*28c0*/  IMAD.HI.U32 R23, R33, R23, R32 ;  /* 0x0000001721177227 */ /* 0x000fe200078e0020 */
[----:B------:R-:W1:Y:S01]  /*28d0*/  MUFU.RCP R34, R34 ;  /* 0x0000002200227308 */ /* 0x000e620000001000 */
[----:B------:R-:W-:-:S04]  /*28e0*/  IABS R32, R13 ;  /* 0x0000000d00207213 */ /* 0x000fc80000000000 */
[----:B------:R-:W-:Y:S01]  /*28f0*/  IADD3 R32, PT, PT, RZ, -R32, RZ ;  /* 0x80000020ff207210 */ /* 0x000fe20007ffe0ff */
[----:B------:R-:W-:Y:S01]  /*2900*/  IMAD.HI.U32 R23, R23, R12, RZ ;  /* 0x0000000c17177227 */ /* 0x000fe200078e00ff */
[----:B0-----:R-:W-:Y:S01]  /*2910*/  IADD3 R17, PT, PT, RZ, -R37, RZ ;  /* 0x80000025ff117210 */ /* 0x001fe20007ffe0ff */
[----:B------:R-:W0:Y:S02]  /*2920*/  MUFU.RCP R29, R29 ;  /* 0x0000001d001d7308 */ /* 0x000e240000001000 */
[----:B------:R-:W-:Y:S02]  /*2930*/  IMAD.MOV.U32 R36, RZ, RZ, RZ ;  /* 0x000000ffff247224 */ /* 0x000fe400078e00ff */
[----:B------:R-:W-:Y:S01]  /*2940*/  IMAD R28, R17, R18, RZ ;  /* 0x00000012111c7224 */ /* 0x000fe200078e02ff */
[----:B------:R-:W-:Y:S01]  /*2950*/  IABS R17, R10 ;  /* 0x0000000a00117213 */ /* 0x000fe20000000000 */
[----:B------:R-:W-:Y:S01]  /*2960*/  IMAD R32, R23, R32, R12 ;  /* 0x0000002017207224 */ /* 0x000fe200078e020c */
[----:B------:R-:W-:Y:S01]  /*2970*/  IABS R12, R6 ;  /* 0x00000006000c7213 */ /* 0x000fe20000000000 */
[----:B------:R-:W2:Y:S01]  /*2980*/  I2F.U32.RP R22, R16 ;  /* 0x0000001000167306 */ /* 0x000ea20000209000 */
[----:B------:R-:W-:-:S02]  /*2990*/  IMAD.HI.U32 R28, R37, R28, R36 ;  /* 0x0000001c251c7227 */ /* 0x000fc400078e0024 */
[----:B------:R-:W-:Y:S02]  /*29a0*/  ISETP.GT.U32.AND P3, PT, R21, R32, PT ;  /* 0x000000201500720c */ /* 0x000fe40003f64070 */
[----:B-1----:R-:W-:Y:S02]  /*29b0*/  VIADD R34, R34, 0xffffffe ;  /* 0x0ffffffe22227836 */ /* 0x002fe40000000000 */
[----:B------:R-:W-:Y:S02]  /*29c0*/  IMAD.MOV R12, RZ, RZ, -R12 ;  /* 0x000000ffff0c7224 */ /* 0x000fe400078e0a0c */
[----:B------:R-:W-:Y:S01]  /*29d0*/  IMAD.HI.U32 R27, R28, R17, RZ ;  /* 0x000000111c1b7227 */ /* 0x000fe200078e00ff */
[----:B------:R-:W1:Y:S03]  /*29e0*/  F2I.FTZ.U32.TRUNC.NTZ R35, R34 ;  /* 0x0000002200237305 */ /* 0x000e66000021f000 */
[----:B0-----:R-:W-:-:S02]  /*29f0*/  VIADD R29, R29, 0xffffffe ;  /* 0x0ffffffe1d1d7836 */ /* 0x001fc40000000000 */
[----:B------:R-:W-:Y:S02]  /*2a00*/  IMAD R17, R27, R12, R17 ;  /* 0x0000000c1b117224 */ /* 0x000fe400078e0211 */
[----:B------:R-:W-:Y:S01]  /*2a10*/  @!P3 IMAD.IADD R32, R32, 0x1, -R21 ;  /* 0x000000012020b824 */ /* 0x000fe200078e0a15 */
[----:B--2---:R-:W0:Y:S01]  /*2a20*/  MUFU.RCP R22, R22 ;  /* 0x0000001600167308 */ /* 0x004e220000001000 */
[----:B------:R-:W-:Y:S01]  /*2a30*/  IMAD.MOV.U32 R28, RZ, RZ, RZ ;  /* 0x000000ffff1c7224 */ /* 0x000fe200078e00ff */
[----:B------:R-:W-:Y:S01]  /*2a40*/  ISETP.GT.U32.AND P1, PT, R18, R17, PT ;  /* 0x000000111200720c */ /* 0x000fe20003f24070 */
[----:B------:R-:W-:Y:S01]  /*2a50*/  @!P3 VIADD R23, R23, 0x1 ;  /* 0x000000011717b836 */ /* 0x000fe20000000000 */
[----:B------:R-:W-:Y:S01]  /*2a60*/  ISETP.GE.U32.AND P6, PT, R32, R21, PT ;  /* 0x000000152000720c */ /* 0x000fe20003fc6070 */
[----:B------:R-:W-:Y:S01]  /*2a70*/  IMAD.MOV.U32 R32, RZ, RZ, RZ ;  /* 0x000000ffff207224 */ /* 0x000fe200078e00ff */
[----:B-1----:R-:W-:Y:S02]  /*2a80*/  IADD3 R14, PT, PT, RZ, -R35, RZ ;  /* 0x80000023ff0e7210 */ /* 0x002fe40007ffe0ff */
[----:B------:R-:W1:Y:S01]  /*2a90*/  F2I.FTZ.U32.TRUNC.NTZ R29, R29 ;  /* 0x0000001d001d7305 */ /* 0x000e62000021f000 */
[----:B------:R-:W-:-:S02]  /*2aa0*/  IMAD.MOV.U32 R34, RZ, RZ, RZ ;  /* 0x000000ffff227224 */ /* 0x000fc400078e00ff */
[----:B------:R-:W-:Y:S01]  /*2ab0*/  IMAD R31, R14, R20, RZ ;  /* 0x000000140e1f7224 */ /* 0x000fe200078e02ff */
[----:B------:R-:W-:-:S03]  /*2ac0*/  LOP3.LUT R14, R10, R6, RZ, 0x3c, !PT ;  /* 0x000000060a0e7212 */ /* 0x000fc600078e3cff */
[-C--:B------:R-:W-:Y:S01]  /*2ad0*/  @!P1 IADD3 R17, PT, PT, R17, -R18.reuse, RZ ;  /* 0x8000001211119210 */ /* 0x080fe20007ffe0ff */
[----:B------:R-:W-:Y:S01]  /*2ae0*/  @!P1 VIADD R27, R27, 0x1 ;  /* 0x000000011b1b9836 */ /* 0x000fe20000000000 */
[----:B------:R-:W-:Y:S01]  /*2af0*/  ISETP.GE.AND P0, PT, R14, RZ, PT ;  /* 0x000000ff0e00720c */ /* 0x000fe20003f06270 */
[----:B------:R-:W-:Y:S01]  /*2b00*/  IMAD.HI.U32 R31, R35, R31, R34 ;  /* 0x0000001f231f7227 */ /* 0x000fe200078e0022 */
[----:B0-----:R-:W-:Y:S02]  /*2b10*/  IADD3 R33, PT, PT, R22, 0xffffffe, RZ ;  /* 0x0ffffffe16217810 */ /* 0x001fe40007ffe0ff */
[----:B------:R-:W-:Y:S01]  /*2b20*/  LOP3.LUT R22, R30, R13, RZ, 0x3c, !PT ;  /* 0x0000000d1e167212 */ /* 0x000fe200078e3cff */
[----:B-1----:R-:W-:Y:S01]  /*2b30*/  IMAD.MOV R12, RZ, RZ, -R29 ;  /* 0x000000ffff0c7224 */ /* 0x002fe200078e0a1d */
[----:B------:R-:W-:Y:S02]  /*2b40*/  ISETP.GE.U32.AND P4, PT, R17, R18, PT ;  /* 0x000000121100720c */ /* 0x000fe40003f86070 */
[----:B------:R-:W0:Y:S01]  /*2b50*/  F2I.FTZ.U32.TRUNC.NTZ R33, R33 ;  /* 0x0000002100217305 */ /* 0x000e22000021f000 */
[----:B------:R-:W-:Y:S01]  /*2b60*/  ISETP.GE.AND P2, PT, R22, RZ, PT ;  /* 0x000000ff1600720c */ /* 0x000fe20003f46270 */
[----:B------:R-:W-:Y:S01]  /*2b70*/  IMAD R21, R12, R15, RZ ;  /* 0x0000000f0c157224 */ /* 0x000fe200078e02ff */
[----:B------:R-:W-:-:S02]  /*2b80*/  IABS R12, R19 ;  /* 0x00000013000c7213 */ /* 0x000fc40000000000 */
[----:B------:R-:W-:Y:S01]  /*2b90*/  IABS R14, R2 ;  /* 0x00000002000e7213 */ /* 0x000fe20000000000 */
[----:B------:R-:W-:Y:S01]  /*2ba0*/  IMAD.HI.U32 R21, R29, R21, R28 ;  /* 0x000000151d157227 */ /* 0x000fe200078e001c */
[----:B------:R-:W-:Y:S02]  /*2bb0*/  ISETP.NE.AND P1, PT, R6, RZ, PT ;  /* 0x000000ff0600720c */ /* 0x000fe40003f25270 */
[----:B------:R-:W-:Y:S01]  /*2bc0*/  @P6 IADD3 R23, PT, PT, R23, 0x1, RZ ;  /* 0x0000000117176810 */ /* 0x000fe20007ffe0ff */
[----:B------:R-:W-:Y:S01]  /*2bd0*/  IMAD.MOV R12, RZ, RZ, -R12 ;  /* 0x000000ffff0c7224 */ /* 0x000fe200078e0a0c */
[----:B------:R-:W-:Y:S01]  /*2be0*/  IABS R18, R8 ;  /* 0x0000000800127213 */ /* 0x000fe20000000000 */
[----:B------:R-:W-:Y:S02]  /*2bf0*/  IMAD.HI.U32 R21, R21, R14, RZ ;  /* 0x0000000e15157227 */ /* 0x000fe400078e00ff */
[----:B------:R-:W-:Y:S02]  /*2c00*/  @!P2 IADD3 R23, PT, PT, -R23, RZ, RZ ;  /* 0x000000ff1717a210 */ /* 0x000fe40007ffe1ff */
[----:B0-----:R-:W-:Y:S01]  /*2c10*/  IADD3 R17, PT, PT, RZ, -R33, RZ ;  /* 0x80000021ff117210 */ /* 0x001fe20007ffe0ff */
[----:B------:R-:W-:Y:S01]  /*2c20*/  IMAD R12, R21, R12, R14 ;  /* 0x0000000c150c7224 */ /* 0x000fe200078e020e */
[----:B------:R-:W-:Y:S01]  /*2c30*/  @!P5 LOP3.LUT R23, RZ, R13, RZ, 0x33, !PT ;  /* 0x0000000dff17d212 */ /* 0x000fe200078e33ff */
[----:B------:R-:W-:Y:S01]  /*2c40*/  @P4 VIADD R27, R27, 0x1 ;  /* 0x000000011b1b4836 */ /* 0x000fe20000000000 */
[----:B------:R-:W-:Y:S01]  /*2c50*/  IABS R14, R5 ;  /* 0x00000005000e7213 */ /* 0x000fe20000000000 */
[----:B------:R-:W-:Y:S01]  /*2c60*/  IMAD R17, R17, R16, RZ ;  /* 0x0000001011117224 */ /* 0x000fe200078e02ff */
[----:B------:R-:W-:Y:S01]  /*2c70*/  ISETP.GT.U32.AND P4, PT, R15, R12, PT ;  /* 0x0000000c0f00720c */ /* 0x000fe20003f84070 */
[----:B------:R-:W-:Y:S01]  /*2c80*/  @!P0 IMAD.MOV R27, RZ, RZ, -R27 ;  /* 0x000000ffff1b8224 */ /* 0x000fe200078e0a1b */
[----:B------:R-:W-:Y:S01]  /*2c90*/  @!P1 LOP3.LUT R27, RZ, R6, RZ, 0x33, !PT ;  /* 0x00000006ff1b9212 */ /* 0x000fe200078e33ff */
[----:B------:R-:W-:Y:S01]  /*2ca0*/  IMAD.HI.U32 R32, R33, R17, R32 ;  /* 0x0000001121207227 */ /* 0x000fe200078e0020 */
[----:B------:R-:W-:-:S02]  /*2cb0*/  IABS R22, R23 ;  /* 0x0000001700167213 */ /* 0x000fc40000000000 */
[----:B------:R-:W-:Y:S01]  /*2cc0*/  IABS R17, R27 ;  /* 0x0000001b00117213 */ /* 0x000fe20000000000 */
[----:B------:R-:W-:Y:S01]  /*2cd0*/  IMAD.MOV R18, RZ, RZ, -R18 ;  /* 0x000000ffff127224 */ /* 0x000fe200078e0a12 */
[----:B------:R-:W-:Y:S01]  /*2ce0*/  IADD3 R14, PT, PT, RZ, -R14, RZ ;  /* 0x8000000eff0e7210 */ /* 0x000fe20007ffe0ff */
[----:B------:R-:W-:-:S04]  /*2cf0*/  IMAD.HI.U32 R31, R31, R22, RZ ;  /* 0x000000161f1f7227 */ /* 0x000fc800078e00ff */
[----:B------:R-:W-:-:S04]  /*2d00*/  IMAD.HI.U32 R32, R32, R17, RZ ;  /* 0x0000001120207227 */ /* 0x000fc800078e00ff */
[----:B------:R-:W-:Y:S02]  /*2d10*/  IMAD R29, R31, R18, R22 ;  /* 0x000000121f1d7224 */ /* 0x000fe400078e0216 */
[----:B------:R-:W-:Y:S02]  /*2d20*/  @!P4 IMAD.IADD R12, R12, 0x1, -R15 ;  /* 0x000000010c0cc824 */ /* 0x000fe400078e0a0f */
[----:B------:R-:W-:Y:S01]  /*2d30*/  IMAD R17, R32, R14, R17 ;  /* 0x0000000e20117224 */ /* 0x000fe200078e0211 */
[----:B------:R-:W-:Y:S01]  /*2d40*/  ISETP.GT.U32.AND P3, PT, R20, R29, PT ;  /* 0x0000001d1400720c */ /* 0x000fe20003f64070 */
[----:B------:R-:W-:Y:S01]  /*2d50*/  @!P4 VIADD R21, R21, 0x1 ;  /* 0x000000011515c836 */ /* 0x000fe20000000000 */
[----:B------:R-:W-:Y:S02]  /*2d60*/  ISETP.GE.U32.AND P2, PT, R12, R15, PT ;  /* 0x0000000f0c00720c */ /* 0x000fe40003f46070 */
[----:B------:R-:W-:Y:S02]  /*2d70*/  LOP3.LUT R12, R2, R19, RZ, 0x3c, !PT ;  /* 0x00000013020c7212 */ /* 0x000fe400078e3cff */
[----:B------:R-:W-:-:S02]  /*2d80*/  ISETP.GT.U32.AND P1, PT, R16, R17, PT ;  /* 0x000000111000720c */ /* 0x000fc40003f24070 */
[----:B------:R-:W-:Y:S02]  /*2d90*/  ISETP.GE.AND P0, PT, R12, RZ, PT ;  /* 0x000000ff0c00720c */ /* 0x000fe40003f06270 */
[----:B------:R-:W-:Y:S02]  /*2da0*/  ISETP.NE.AND P4, PT, R19, RZ, PT ;  /* 0x000000ff1300720c */ /* 0x000fe40003f85270 */
[----:B------:R-:W-:Y:S01]  /*2db0*/  IADD3 R12, PT, PT, -R23, RZ, RZ ;  /* 0x000000ff170c7210 */ /* 0x000fe20007ffe1ff */
[----:B------:R-:W-:Y:S01]  /*2dc0*/  @!P3 IMAD.IADD R29, R29, 0x1, -R20 ;  /* 0x000000011d1db824 */ /* 0x000fe200078e0a14 */
[----:B------:R-:W-:Y:S01]  /*2dd0*/  LOP3.LUT R14, R23, R8, RZ, 0x3c, !PT ;  /* 0x00000008170e7212 */ /* 0x000fe200078e3cff */
[----:B------:R-:W-:Y:S02]  /*2de0*/  @P2 VIADD R21, R21, 0x1 ;  /* 0x0000000115152836 */ /* 0x000fe40000000000 */
[----:B------:R-:W-:Y:S01]  /*2df0*/  IMAD R12, R13, R12, R30 ;  /* 0x0000000c0d0c7224 */ /* 0x000fe200078e021e */
[----:B------:R-:W-:Y:S01]  /*2e00*/  ISETP.GE.U32.AND P6, PT, R29, R20, PT ;  /* 0x000000141d00720c */ /* 0x000fe20003fc6070 */
[----:B------:R-:W-:Y:S01]  /*2e10*/  @!P3 VIADD R31, R31, 0x1 ;  /* 0x000000011f1fb836 */ /* 0x000fe20000000000 */
[----:B------:R-:W-:Y:S01]  /*2e20*/  @!P1 IADD3 R17, PT, PT, R17, -R16, RZ ;  /* 0x8000001011119210 */ /* 0x000fe20007ffe0ff */
[----:B------:R-:W-:Y:S01]  /*2e30*/  @!P0 IMAD.MOV R21, RZ, RZ, -R21 ;  /* 0x000000ffff158224 */ /* 0x000fe200078e0a15 */
[----:B------:R-:W-:-:S02]  /*2e40*/  LOP3.LUT R13, R27, R5, RZ, 0x3c, !PT ;  /* 0x000000051b0d7212 */ /* 0x000fc400078e3cff */
[----:B------:R-:W-:Y:S01]  /*2e50*/  ISETP.GE.U32.AND P5, PT, R17, R16, PT ;  /* 0x000000101100720c */ /* 0x000fe20003fa6070 */
[----:B------:R-:W-:Y:S01]  /*2e60*/  IMAD.WIDE R16, R12, UR5, RZ ;  /* 0x000000050c107c25 */ /* 0x000fe2000f8e02ff */
[----:B------:R-:W-:Y:S02]  /*2e70*/  ISETP.GE.AND P2, PT, R14, RZ, PT ;  /* 0x000000ff0e00720c */ /* 0x000fe40003f46270 */
[----:B------:R-:W-:Y:S02]  /*2e80*/  @!P4 LOP3.LUT R21, RZ, R19, RZ, 0x33, !PT ;  /* 0x00000013ff15c212 */ /* 0x000fe400078e33ff */
[----:B------:R-:W-:Y:S01]  /*2e90*/  ISETP.NE.AND P4, PT, R8, RZ, PT ;  /* 0x000000ff0800720c */ /* 0x000fe20003f85270 */
[----:B------:R-:W-:Y:S01]  /*2ea0*/  @P6 VIADD R31, R31, 0x1 ;  /* 0x000000011f1f6836 */ /* 0x000fe20000000000 */
[----:B------:R-:W-:Y:S01]  /*2eb0*/  ISETP.GE.AND P0, PT, R13, RZ, PT ;  /* 0x000000ff0d00720c */ /* 0x000fe20003f06270 */
[----:B------:R-:W-:Y:S01]  /*2ec0*/  IMAD.WIDE R14, R21, UR8, RZ ;  /* 0x00000008150e7c25 */ /* 0x000fe2000f8e02ff */
[----:B------:R-:W-:-:S02]  /*2ed0*/  ISETP.NE.AND P3, PT, R5, RZ, PT ;  /* 0x000000ff0500720c */ /* 0x000fc40003f65270 */
[----:B------:R-:W-:Y:S01]  /*2ee0*/  @!P1 IADD3 R32, PT, PT, R32, 0x1, RZ ;  /* 0x0000000120209810 */ /* 0x000fe20007ffe0ff */
[----:B------:R-:W-:Y:S02]  /*2ef0*/  IMAD.MOV R21, RZ, RZ, -R21 ;  /* 0x000000ffff157224 */ /* 0x000fe400078e0a15 */
[----:B------:R-:W-:Y:S01]  /*2f00*/  @!P2 IMAD.MOV R31, RZ, RZ, -R31 ;  /* 0x000000ffff1fa224 */ /* 0x000fe200078e0a1f */
[----:B------:R-:W-:Y:S01]  /*2f10*/  @P5 IADD3 R32, PT, PT, R32, 0x1, RZ ;  /* 0x0000000120205810 */ /* 0x000fe20007ffe0ff */
[----:B------:R-:W-:Y:S01]  /*2f20*/  IMAD.WIDE.U32 R14, R0, UR15, R14 ;  /* 0x0000000f000e7c25 */ /* 0x000fe2000f8e000e */
[----:B------:R-:W-:Y:S01]  /*2f30*/  UIMAD UR15, UR10, UR15, URZ ;  /* 0x0000000f0a0f72a4 */ /* 0x000fe2000f8e02ff */
[----:B------:R-:W-:Y:S02]  /*2f40*/  @!P4 LOP3.LUT R31, RZ, R8, RZ, 0x33, !PT ;  /* 0x00000008ff1fc212 */ /* 0x000fe400078e33ff */
[----:B------:R-:W-:Y:S01]  /*2f50*/  @!P0 IADD3 R32, PT, PT, -R32, RZ, RZ ;  /* 0x000000ff20208210 */ /* 0x000fe20007ffe1ff */
[----:B------:R-:W-:Y:S01]  /*2f60*/  IMAD.MOV R13, RZ, RZ, -R27 ;  /* 0x000000ffff0d7224 */ /* 0x000fe200078e0a1b */
[----:B------:R-:W-:Y:S01]  /*2f70*/  @!P3 LOP3.LUT R32, RZ, R5, RZ, 0x33, !PT ;  /* 0x00000005ff20b212 */ /* 0x000fe200078e33ff */
[----:B------:R-:W-:Y:S01]  /*2f80*/  IMAD R15, R0, UR4, R15 ;  /* 0x00000004000f7c24 */ /* 0x000fe2000f8e020f */
[----:B------:R-:W0:Y:S01]  /*2f90*/  LDCU.64 UR4, c[0x0][0x420] ;  /* 0x00008400ff0477ac */ /* 0x000e220008000a00 */
[----:B------:R-:W-:Y:S01]  /*2fa0*/  IMAD R21, R19, R21, R2 ;  /* 0x0000001513157224 */ /* 0x000fe200078e0202 */
[----:B------:R-:W-:Y:S01]  /*2fb0*/  IADD3 R0, PT, PT, -R32, RZ, RZ ;  /* 0x000000ff20007210 */ /* 0x000fe20007ffe1ff */
[----:B------:R-:W-:-:S02]  /*2fc0*/  IMAD.MOV R2, RZ, RZ, -R31 ;  /* 0x000000ffff027224 */ /* 0x000fc400078e0a1f */
[----:B------:R-:W-:Y:S02]  /*2fd0*/  IMAD R13, R6, R13, R10 ;  /* 0x0000000d060d7224 */ /* 0x000fe400078e020a */
[----:B------:R-:W-:-:S04]  /*2fe0*/  IMAD.WIDE R14, R21, UR7, R14 ;  /* 0x00000007150e7c25 */ /* 0x000fc8000f8e020e */
[----:B------:R-:W-:-:S04]  /*2ff0*/  IMAD.WIDE R6, R31, R7, RZ ;  /* 0x000000071f067225 */ /* 0x000fc800078e02ff */
[----:B------:R-:W-:Y:S02]  /*3000*/  IMAD R2, R8, R2, R23 ;  /* 0x0000000208027224 */ /* 0x000fe400078e0217 */
[----:B------:R-:W-:Y:S01]  /*3010*/  IMAD R5, R5, R0, R27 ;  /* 0x0000000005057224 */ /* 0x000fe200078e021b */
[----:B------:R-:W-:Y:S01]  /*3020*/  IADD3 R0, P1, P0, R6, R14, R16 ;  /* 0x0000000e06007210 */ /* 0x000fe2000783e010 */
[----:B------:R-:W-:-:S03]  /*3030*/  IMAD.WIDE R12, R13, UR15, RZ ;  /* 0x0000000f0d0c7c25 */ /* 0x000fc6000f8e02ff */
[----:B------:R-:W-:Y:S01]  /*3040*/  IADD3.X R7, PT, PT, R7, R15, R17, P1, P0 ;  /* 0x0000000f07077210 */ /* 0x000fe20000fe0411 */
        /* <DEDUP_REMOVED lines=11> */
.L_x_382:
[----:B------:R-:W0:Y:S01]  /*3100*/  LDC.64 R2, c[0x0][0x420] ;  /* 0x00010800ff027b82 */ /* 0x000e220000000a00 */
[----:B------:R-:W-:-:S05]  /*3110*/  IADD3 R10, PT, PT, R10, UR11, RZ ;  /* 0x0000000b0a0a7c10 */ /* 0x000fca000fffe0ff */
[----:B0-----:R-:W-:-:S05]  /*3120*/  IMAD.WIDE.U32 R2, R10, 0x4, R2 ;  /* 0x000000040a027825 */ /* 0x001fca00078e0002 */
[----:B------:R1:W-:Y:S02]  /*3130*/  STG.E desc[UR12][R2.64], R24 ;  /* 0x0000001802007986 */ /* 0x0003e4000c10190c */
.L_x_381:
[----:B------:R-:W-:Y:S05]  /*3140*/  BSYNC.RECONVERGENT B1 ;  /* 0x0000000000017941 */ /* 0x000fea0003800200 */
.L_x_380:
        /* <DEDUP_REMOVED lines=19> */
.L_x_389:
[----:B------:R-:W-:Y:S05]  /*3280*/  BSYNC.RECONVERGENT B0 ;  /* 0x0000000000007941 */ /* 0x000fea0003800200 */
.L_x_388:
[----:B------:R-:W-:Y:S01]  /*3290*/  BAR.SYNC.DEFER_BLOCKING 0x0 ;  /* 0x0000000000007b1d */ /* 0x000fe20000010000 */
[----:B------:R-:W-:Y:S01]  /*32a0*/  IMAD.SHL.U32 R13, R11, 0x8, RZ ;  /* 0x000000080b0d7824 */ /* 0x000fe200078e00ff */
[----:B------:R-:W-:Y:S01]  /*32b0*/  LOP3.LUT R20, R20, 0x7c, RZ, 0xc0, !PT ;  /* 0x0000007c14147812 */ /* 0x000fe200078ec0ff */
[----:B------:R-:W-:Y:S01]  /*32c0*/  UISETP.GE.AND UP0, UPT, UR6, 0x1, UPT ;  /* 0x000000010600788c */ /* 0x000fe2000bf06270 */
[----:B---3--:R-:W-:Y:S01]  /*32d0*/  IMAD R8, R21, UR11, RZ ;  /* 0x0000000b15087c24 */ /* 0x008fe2000f8e02ff */
[----:B------:R-:W-:Y:S01]  /*32e0*/  SHF.R.U32.HI R11, RZ, 0x5, R11 ;  /* 0x00000005ff0b7819 */ /* 0x000fe2000001160b */
[----:B------:R-:W-:Y:S01]  /*32f0*/  IMAD.MOV.U32 R0, RZ, RZ, RZ ;  /* 0x000000ffff007224 */ /* 0x000fe200078e00ff */
[----:B------:R-:W-:Y:S02]  /*3300*/  LOP3.LUT R13, R20, 0x1f00, R13, 0xf8, !PT ;  /* 0x00001f00140d7812 */ /* 0x000fe400078ef80d */
[----:B012---:R-:W-:Y:S02]  /*3310*/  CS2R R2, SRZ ;  /* 0x0000000000027805 */ /* 0x007fe4000001ff00 */
[----:B------:R-:W-:-:S02]  /*3320*/  CS2R R4, SRZ ;  /* 0x0000000000047805 */ /* 0x000fc4000001ff00 */
[----:B------:R-:W-:Y:S02]  /*3330*/  CS2R R6, SRZ ;  /* 0x0000000000067805 */ /* 0x000fe4000001ff00 */
[----:B------:R-:W-:Y:S01]  /*3340*/  IADD3 R13, P0, PT, R8, R13, RZ ;  /* 0x0000000d080d7210 */ /* 0x000fe20007f1e0ff */
        /* <DEDUP_REMOVED lines=33> */
.L_x_392:
[----:B------:R-:W2:Y:S01]  /*3560*/  @!P1 LDG.E.128 R12, desc[UR12][R24.64] ;  /* 0x0000000c180c9981 */ /* 0x000ea2000c1e1d00 */
[C-C-:B------:R-:W-:Y:S01]  /*3570*/  @!P1 IMAD.WIDE R26, R21.reuse, 0x4, R24.reuse ;  /* 0x00000004151a9825 */ /* 0x140fe200078e0218 */
[----:B------:R-:W-:Y:S02]  /*3580*/  UIADD3 UR8, UPT, UPT, UR8, 0x4, URZ ;  /* 0x0000000408087890 */ /* 0x000fe4000fffe0ff */
[----:B------:R-:W2:Y:S01]  /*3590*/  LDS R8, [R10+-0x28] ;  /* 0xffffd8000a087984 */ /* 0x000ea20000000800 */
[C---:B------:R-:W-:Y:S01]  /*35a0*/  @!P1 IMAD.WIDE R28, R21.reuse, 0x8, R24 ;  /* 0x00000008151c9825 */ /* 0x040fe200078e0218 */
        /* <DEDUP_REMOVED lines=48> */
.L_x_391:
        /* <DEDUP_REMOVED lines=11> */
.L_x_393:
        /* <DEDUP_REMOVED lines=17> */
.L_x_390:
        /* <DEDUP_REMOVED lines=26> */
[----:B0-----:R-:W0:Y:S04]  /*3c10*/  MUFU.RCP R8, R8 ;  /* 0x0000000800087308 */ /* 0x001e280000001000 */
[----:B------:R-:W-:-:S13]  /*3c20*/  ISETP.GT.U32.AND P1, PT, R10, R13, PT ;  /* 0x0000000d0a00720c */ /* 0x000fda0003f24070 */
[----:B------:R-:W-:Y:S01]  /*3c30*/  @!P1 IMAD.IADD R13, R13, 0x1, -R10 ;  /* 0x000000010d0d9824 */ /* 0x000fe200078e0a0a */
[----:B------:R-:W-:Y:S01]  /*3c40*/  @!P1 IADD3 R14, PT, PT, R14, 0x1, RZ ;  /* 0x000000010e0e9810 */ /* 0x000fe20007ffe0ff */
[----:B0-----:R-:W-:Y:S01]  /*3c50*/  VIADD R18, R8, 0xffffffe ;  /* 0x0ffffffe08127836 */ /* 0x001fe20000000000 */
[----:B------:R-:W-:Y:S02]  /*3c60*/  ISETP.NE.AND P1, PT, RZ, UR10, PT ;  /* 0x0000000aff007c0c */ /* 0x000fe4000bf25270 */
[----:B------:R-:W-:Y:S01]  /*3c70*/  ISETP.GE.U32.AND P2, PT, R13, R10, PT ;  /* 0x0000000a0d00720c */ /* 0x000fe20003f46070 */
[----:B------:R-:W0:Y:S01]  /*3c80*/  F2I.FTZ.U32.TRUNC.NTZ R19, R18 ;  /* 0x0000001200137305 */ /* 0x000e22000021f000 */
[----:B------:R-:W-:-:S04]  /*3c90*/  LOP3.LUT R10, R16, UR10, RZ, 0x3c, !PT ;  /* 0x0000000a100a7c12 */ /* 0x000fc8000f8e3cff */
[----:B------:R-:W-:-:S07]  /*3ca0*/  ISETP.GE.AND P0, PT, R10, RZ, PT ;  /* 0x000000ff0a00720c */ /* 0x000fce0003f06270 */
[----:B------:R-:W-:Y:S02]  /*3cb0*/  @P2 VIADD R14, R14, 0x1 ;  /* 0x000000010e0e2836 */ /* 0x000fe40000000000 */
[----:B0-----:R-:W-:Y:S01]  /*3cc0*/  IMAD.MOV R10, RZ, RZ, -R19 ;  /* 0x000000ffff0a7224 */ /* 0x001fe200078e0a13 */
[----:B------:R-:W-:-:S03]  /*3cd0*/  MOV R18, RZ ;  /* 0x000000ff00127202 */ /* 0x000fc60000000f00 */
        /* <DEDUP_REMOVED lines=11> */
[----:B------:R-:W-:-:S05]  /*3d90*/  IMAD R8, R11, R10, R8 ;  /* 0x0000000a0b087224 */ /* 0x000fca00078e0208 */
[----:B------:R-:W-:-:S13]  /*3da0*/  ISETP.GT.U32.AND P0, PT, R11, R8, PT ;  /* 0x000000080b00720c */ /* 0x000fda0003f04070 */
[----:B------:R-:W-:Y:S01]  /*3db0*/  @!P0 IMAD.IADD R8, R8, 0x1, -R11 ;  /* 0x0000000108088824 */ /* 0x000fe200078e0a0b */
[----:B------:R-:W-:Y:S02]  /*3dc0*/  @!P0 IADD3 R17, PT, PT, R17, 0x1, RZ ;  /* 0x0000000111118810 */ /* 0x000fe40007ffe0ff */
[----:B------:R-:W-:Y:S02]  /*3dd0*/  ISETP.NE.AND P0, PT, R12, RZ, PT ;  /* 0x000000ff0c00720c */ /* 0x000fe40003f05270 */
[----:B------:R-:W-:Y:S02]  /*3de0*/  ISETP.GE.U32.AND P2, PT, R8, R11, PT ;  /* 0x0000000b0800720c */ /* 0x000fe40003f46070 */
[----:B------:R-:W-:-:S05]  /*3df0*/  SHF.R.S32.HI R8, RZ, 0x1f, R14 ;  /* 0x0000001fff087819 */ /* 0x000fca000001140e */
[----:B-1----:R-:W-:-:S04]  /*3e00*/  IMAD R11, R8, UR4, RZ ;  /* 0x00000004080b7c24 */ /* 0x002fc8000f8e02ff */
[C---:B------:R-:W-:Y:S02]  /*3e10*/  IMAD R8, R14.reuse, UR5, R11 ;  /* 0x000000050e087c24 */ /* 0x040fe4000f8e020b */
[----:B------:R-:W-:Y:S02]  /*3e20*/  @P2 VIADD R17, R17, 0x1 ;  /* 0x0000000111112836 */ /* 0x000fe40000000000 */
[----:B------:R-:W-:Y:S01]  /*3e30*/  IMAD.WIDE.U32 R14, R14, UR4, RZ ;  /* 0x000000040e0e7c25 */ /* 0x000fe2000f8e00ff */
[----:B------:R-:W0:Y:S02]  /*3e40*/  LDCU.64 UR4, c[0x0][0x3f0] ;  /* 0x00007e00ff0477ac */ /* 0x000e240008000a00 */
[----:B------:R-:W-:Y:S01]  /*3e50*/  @!P1 IADD3 R17, PT, PT, -R17, RZ, RZ ;  /* 0x000000ff11119210 */ /* 0x000fe20007ffe1ff */
[----:B------:R-:W-:Y:S01]  /*3e60*/  IMAD.IADD R15, R15, 0x1, R8 ;  /* 0x000000010f0f7824 */ /* 0x000fe200078e0208 */
        /* <DEDUP_REMOVED lines=19> */
        .weak           $__internal_10_$__cuda_sm20_div_s64
        .type           $__internal_10_$__cuda_sm20_div_s64,@function
        .size           $__internal_10_$__cuda_sm20_div_s64,(.L_x_7442 - $__internal_10_$__cuda_sm20_div_s64)
$__internal_10_$__cuda_sm20_div_s64:
[----:B------:R-:W-:Y:S01]  /*3fa0*/  IADD3 R29, P0, PT, RZ, -R20, RZ ;  /* 0x80000014ff1d7210 */ /* 0x000fe20007f1e0ff */
[----:B------:R-:W-:Y:S01]  /*3fb0*/  IMAD.MOV.U32 R23, RZ, RZ, RZ ;  /* 0x000000ffff177224 */ /* 0x000fe200078e00ff */
        /* <DEDUP_REMOVED lines=35> */
[C---:B------:R-:W-:Y:S02]  /*41f0*/  IMAD R17, R15.reuse, R10, RZ ;  /* 0x0000000a0f117224 */ /* 0x040fe400078e02ff */
[----:B------:R-:W-:-:S04]  /*4200*/  IMAD.HI.U32 R14, P3, R15, R14, R32 ;  /* 0x0000000e0f0e7227 */ /* 0x000fc80007860020 */
[----:B------:R-:W-:Y:S01]  /*4210*/  IMAD.HI.U32 R10, R15, R10, RZ ;  /* 0x0000000a0f0a7227 */ /* 0x000fe200078e00ff */
[----:B------:R-:W-:-:S03]  /*4220*/  IADD3 R17, P2, PT, R17, R14, RZ ;  /* 0x0000000e11117210 */ /* 0x000fc60007f5e0ff */
[----:B------:R-:W-:Y:S02]  /*4230*/  IMAD.X R14, RZ, RZ, ~R21, P0 ;  /* 0x000000ffff0e7224 */ /* 0x000fe400000e0e15 */
[----:B------:R-:W-:Y:S02]  /*4240*/  IMAD.X R15, R10, 0x1, R15, P4 ;  /* 0x000000010a0f7824 */ /* 0x000fe400020e060f */
        /* <DEDUP_REMOVED lines=17> */
[C---:B------:R-:W-:Y:S01]  /*4360*/  ISETP.GE.U32.AND.EX P0, PT, R10.reuse, R29, PT, P0 ;  /* 0x0000001d0a00720c */ /* 0x040fe20003f06100 */
[----:B------:R-:W-:Y:S01]  /*4370*/  IMAD.X R15, R10, 0x1, ~R29, P1 ;  /* 0x000000010a0f7824 */ /* 0x000fe200008e0e1d */
[----:B------:R-:W-:Y:S02]  /*4380*/  IADD3 R14, P1, PT, R23, 0x1, RZ ;  /* 0x00000001170e7810 */ /* 0x000fe40007f3e0ff */
[----:B------:R-:W-:Y:S02]  /*4390*/  SEL R17, R17, R12, P0 ;  /* 0x0000000c11117207 */ /* 0x000fe40000000000 */
[----:B------:R-:W-:Y:S01]  /*43a0*/  SEL R14, R14, R23, P0 ;  /* 0x000000170e0e7207 */ /* 0x000fe20000000000 */
[----:B------:R-:W-:Y:S01]  /*43b0*/  IMAD.X R33, RZ, RZ, R22, P1 ;  /* 0x000000ffff217224 */ /* 0x000fe200008e0616 */
[----:B------:R-:W-:Y:S02]  /*43c0*/  SEL R15, R15, R10, P0 ;  /* 0x0000000a0f0f7207 */ /* 0x000fe40000000000 */
[----:B------:R-:W-:-:S02]  /*43d0*/  ISETP.GE.U32.AND P1, PT, R17, R28, PT ;  /* 0x0000001c1100720c */ /* 0x000fc40003f26070 */
[----:B------:R-:W-:Y:S02]  /*43e0*/  SEL R33, R33, R22, P0 ;  /* 0x0000001621217207 */ /* 0x000fe40000000000 */
[----:B------:R-:W-:Y:S02]  /*43f0*/  IADD3 R17, P0, PT, R14, 0x1, RZ ;  /* 0x000000010e117810 */ /* 0x000fe40007f1e0ff */
[----:B------:R-:W-:Y:S02]  /*4400*/  ISETP.GE.U32.AND.EX P1, PT, R15, R29, PT, P1 ;  /* 0x0000001d0f00720c */ /* 0x000fe40003f26110 */
[----:B------:R-:W-:Y:S02]  /*4410*/  IADD3.X R10, PT, PT, RZ, R33, RZ, P0, !PT ;  /* 0x00000021ff0a7210 */ /* 0x000fe400007fe4ff */
[----:B------:R-:W-:Y:S02]  /*4420*/  SEL R17, R17, R14, P1 ;  /* 0x0000000e11117207 */ /* 0x000fe40000800000 */
[----:B------:R-:W-:-:S02]  /*4430*/  LOP3.LUT R12, R18, R21, RZ, 0x3c, !PT ;  /* 0x00000015120c7212 */ /* 0x000fc400078e3cff */
[----:B------:R-:W-:Y:S02]  /*4440*/  SEL R33, R10, R33, P1 ;  /* 0x000000210a217207 */ /* 0x000fe40000800000 */
[-C--:B------:R-:W-:Y:S02]  /*4450*/  IADD3 R10, P1, PT, RZ, -R17.reuse, RZ ;  /* 0x80000011ff0a7210 */ /* 0x080fe40007f3e0ff */
[----:B------:R-:W-:Y:S02]  /*4460*/  ISETP.GE.AND P2, PT, R12, RZ, PT ;  /* 0x000000ff0c00720c */ /* 0x000fe40003f46270 */
[----:B------:R-:W-:Y:S01]  /*4470*/  ISETP.NE.U32.AND P0, PT, R20, RZ, PT ;  /* 0x000000ff1400720c */ /* 0x000fe20003f05070 */
[----:B------:R-:W-:Y:S01]  /*4480*/  IMAD.X R12, RZ, RZ, ~R33, P1 ;  /* 0x000000ffff0c7224 */ /* 0x000fe200008e0e21 */
[----:B------:R-:W-:Y:S01]  /*4490*/  SEL R10, R10, R17, !P2 ;  /* 0x000000110a0a7207 */ /* 0x000fe20005000000 */
[----:B------:R-:W-:Y:S01]  /*44a0*/  IMAD.MOV.U32 R17, RZ, RZ, 0x0 ;  /* 0x00000000ff117424 */ /* 0x000fe200078e00ff */
[----:B------:R-:W-:-:S02]  /*44b0*/  ISETP.NE.AND.EX P0, PT, R18, RZ, PT, P0 ;  /* 0x000000ff1200720c */ /* 0x000fc40003f05300 */
[----:B------:R-:W-:Y:S02]  /*44c0*/  SEL R12, R12, R33, !P2 ;  /* 0x000000210c0c7207 */ /* 0x000fe40005000000 */
[----:B------:R-:W-:Y:S02]  /*44d0*/  SEL R10, R10, 0xffffffff, P0 ;  /* 0xffffffff0a0a7807 */ /* 0x000fe40000000000 */
[----:B------:R-:W-:Y:S01]  /*44e0*/  SEL R15, R12, 0xffffffff, P0 ;  /* 0xffffffff0c0f7807 */ /* 0x000fe20000000000 */
[----:B------:R-:W-:Y:S06]  /*44f0*/  RET.REL.NODEC R16 `(_ZN5flash32flash_fwd_splitkv_combine_kernelI23Flash_fwd_kernel_traitsILi256ELi64ELi64ELi4ELb0ELb0EN7cutlass10bfloat16_tE19Flash_kernel_traitsILi256ELi64ELi64ELi4ES3_EELi4ELi4ELb1EEEvNS_16Flash_fwd_paramsE) ;  /* 0xffffffb810c07950 */ /* 0x000fec0003c3ffff */
.L_x_394:
        /* <DEDUP_REMOVED lines=16> */
.L_x_7442:


//--------------------- .text._ZN5flash32flash_fwd_splitkv_combine_kernelI23Flash_fwd_kernel_traitsILi256ELi64ELi64ELi4ELb0ELb0EN7cutlass10bfloat16_tE19Flash_kernel_traitsILi256ELi64ELi64ELi4ES3_EELi4ELi3ELb1EEEvNS_16Flash_fwd_paramsE --------------------------
	.section	.text._ZN5flash32flash_fwd_splitkv_combine_kernelI23Flash_fwd_kernel_traitsILi256ELi64ELi64ELi4ELb0ELb0EN7cutlass10bfloat16_tE19Flash_kernel_traitsILi256ELi64ELi64ELi4ES3_EELi4ELi3ELb1EEEvNS_16Flash_fwd_paramsE,"ax",@progbits
	.align	128
        .global         _ZN5flash32flash_fwd_splitkv_combine_kernelI23Flash_fwd_kernel_traitsILi256ELi64ELi64ELi4ELb0ELb0EN7cutlass10bfloat16_tE19Flash_kernel_traitsILi256ELi64ELi64ELi4ES3_EELi4ELi3ELb1EEEvNS_16Flash_fwd_paramsE
        .type           _ZN5flash32flash_fwd_splitkv_combine_kernelI23Flash_fwd_kernel_traitsILi256ELi64ELi64ELi4ELb0ELb0EN7cutlass10bfloat16_tE19Flash_kernel_traitsILi256ELi64ELi64ELi4ES3_EELi4ELi3ELb1EEEvNS_16Flash_fwd_paramsE,@function
        .size           _ZN5flash32flash_fwd_splitkv_combine_kernelI23Flash_fwd_kernel_traitsILi256ELi64ELi64ELi4ELb0ELb0EN7cutlass10bfloat16_tE19Flash_kernel_traitsILi256ELi64ELi64ELi4ES3_EELi4ELi3ELb1EEEvNS_16Flash_fwd_paramsE,(.L_x_7443 - _ZN5flash32flash_fwd_splitkv_combine_kernelI23Flash_fwd_kernel_traitsILi256ELi64ELi64ELi4ELb0ELb0EN7cutlass10bfloat16_tE19Flash_kernel_traitsILi256ELi64ELi64ELi4ES3_EELi4ELi3ELb1EEEvNS_16Flash_fwd_paramsE)
        .other          _ZN5flash32flash_fwd_splitkv_combine_kernelI23Flash_fwd_kernel_traitsILi256ELi64ELi64ELi4ELb0ELb0EN7cutlass10bfloat16_tE19Flash_kernel_traitsILi256ELi64ELi64ELi4ES3_EELi4ELi3ELb1EEEvNS_16Flash_fwd_paramsE,@"STO_CUDA_ENTRY STV_DEFAULT"
_ZN5flash32flash_fwd_splitkv_combine_kernelI23Flash_fwd_kernel_traitsILi256ELi64ELi64ELi4ELb0ELb0EN7cutlass10bfloat16_tE19Flash_kernel_traitsILi256ELi64ELi64ELi4ES3_EELi4ELi3ELb1EEEvNS_16Flash_fwd_paramsE:
.text._ZN5flash32flash_fwd_splitkv_combine_kernelI23Flash_fwd_kernel_traitsILi256ELi64ELi64ELi4ELb0ELb0EN7cutlass10bfloat16_tE19Flash_kernel_traitsILi256ELi64ELi64ELi4ES3_EELi4ELi3ELb1EEEvNS_16Flash_fwd_paramsE:
        /* <DEDUP_REMOVED lines=38> */
.L_x_395:
[----:B------:R-:W-:Y:S01]  /*0260*/  IMAD.U32 R22, RZ, RZ, UR14 ;  /* 0x0000000eff167e24 */ /* 0x000fe2000f8e00ff */
[----:B------:R-:W-:Y:S01]  /*0270*/  MOV R20, UR9 ;  /* 0x0000000900147c02 */ /* 0x000fe20008000f00 */
[----:B------:R-:W-:Y:S01]  /*0280*/  IMAD.U32 R21, RZ, RZ, UR15 ;  /* 0x0000000fff157e24 */ /* 0x000fe2000f8e00ff */
[----:B------:R-:W-:Y:S02]  /*0290*/  MOV R18, UR6 ;  /* 0x0000000600127c02 */ /* 0x000fe40008000f00 */
[----:B------:R-:W-:Y:S02]  /*02a0*/  MOV R16, 0x2c0 ;  /* 0x000002c000107802 */ /* 0x000fe40000000f00 */
[----:B------:R-:W-:Y:S05]  /*02b0*/  CALL.REL.NOINC `($__internal_11_$__cuda_sm20_div_s64) ;  /* 0x0000003c00287944 */ /* 0x000fea0003c00000 */
[----:B------:R-:W-:-:S07]  /*02c0*/  MOV R11, R15 ;  /* 0x0000000f000b7202 */ /* 0x000fce0000000f00 */
.L_x_396:
        /* <DEDUP_REMOVED lines=30> */
.L_x_398:
[----:B------:R-:W-:Y:S01]  /*04b0*/  IMAD.MOV.U32 R22, RZ, RZ, R10 ;  /* 0x000000ffff167224 */ /* 0x000fe200078e000a */
[----:B------:R-:W-:Y:S02]  /*04c0*/  MOV R21, R11 ;  /* 0x0000000b00157202 */ /* 0x000fe40000000f00 */
[----:B------:R-:W-:Y:S02]  /*04d0*/  MOV R16, 0x4f0 ;  /* 0x000004f000107802 */ /* 0x000fe40000000f00 */
[----:B------:R-:W-:Y:S05]  /*04e0*/  CALL.REL.NOINC `($__internal_11_$__cuda_sm20_div_s64) ;  /* 0x00000038009c7944 */ /* 0x000fea0003c00000 */
[----:B------:R-:W-:Y:S02]  /*04f0*/  MOV R24, R10 ;  /* 0x0000000a00187202 */ /* 0x000fe40000000f00 */
[----:B------:R-:W-:Y:S02]  /*0500*/  MOV R25, R15 ;  /* 0x0000000f00197202 */ /* 0x000fe40000000f00 */
.L_x_399:
[----:B------:R-:W-:Y:S05]  /*0510*/  BSYNC.RECONVERGENT B0 ;  /* 0x0000000000007941 */ /* 0x000fea0003800200 */
.L_x_397:
        /* <DEDUP_REMOVED lines=55> */
.L_x_401:
[----:B------:R-:W-:Y:S01]  /*0890*/  IMAD.MOV.U32 R22, RZ, RZ, R20 ;  /* 0x000000ffff167224 */ /* 0x000fe200078e0014 */
[----:B------:R-:W-:Y:S01]  /*08a0*/  MOV R20, R13 ;  /* 0x0000000d00147202 */ /* 0x000fe20000000f00 */
[----:B------:R-:W-:Y:S01]  /*08b0*/  IMAD.MOV.U32 R21, RZ, RZ, R18 ;  /* 0x000000ffff157224 */ /* 0x000fe200078e0012 */
[----:B------:R-:W-:Y:S02]  /*08c0*/  MOV R18, R27 ;  /* 0x0000001b00127202 */ /* 0x000fe40000000f00 */
[----:B------:R-:W-:Y:S02]  /*08d0*/  MOV R16, 0x8f0 ;  /* 0x000008f000107802 */ /* 0x000fe40000000f00 */
[----:B------:R-:W-:Y:S05]  /*08e0*/  CALL.REL.NOINC `($__internal_11_$__cuda_sm20_div_s64) ;  /* 0x00000034009c7944 */ /* 0x000fea0003c00000 */
[----:B------:R-:W-:Y:S02]  /*08f0*/  MOV R11, R15 ;  /* 0x0000000f000b7202 */ /* 0x000fe40000000f00 */
.L_x_402:
[----:B------:R-:W-:Y:S05]  /*0900*/  BSYNC.RECONVERGENT B0 ;  /* 0x0000000000007941 */ /* 0x000fea0003800200 */
.L_x_400:
        /* <DEDUP_REMOVED lines=116> */
.L_x_404:
[----:B------:R-:W-:Y:S01]  /*1050*/  IMAD.MOV.U32 R22, RZ, RZ, R10 ;  /* 0x000000ffff167224 */ /* 0x000fe200078e000a */
[----:B------:R-:W-:Y:S01]  /*1060*/  MOV R20, R8 ;  /* 0x0000000800147202 */ /* 0x000fe20000000f00 */
[----:B------:R-:W-:Y:S01]  /*1070*/  IMAD.MOV.U32 R21, RZ, RZ, R11 ;  /* 0x000000ffff157224 */ /* 0x000fe200078e000b */
[----:B------:R-:W-:Y:S02]  /*1080*/  MOV R18, R0 ;  /* 0x0000000000127202 */ /* 0x000fe40000000f00 */
[----:B------:R-:W-:Y:S02]  /*1090*/  MOV R16, 0x10b0 ;  /* 0x000010b000107802 */ /* 0x000fe40000000f00 */
[----:B------:R-:W-:Y:S05]  /*10a0*/  CALL.REL.NOINC `($__internal_11_$__cuda_sm20_div_s64) ;  /* 0x0000002c00ac7944 */ /* 0x000fea0003c00000 */
[----:B------:R-:W-:Y:S02]  /*10b0*/  MOV R34, R10 ;  /* 0x0000000a00227202 */ /* 0x000fe40000000f00 */
[----:B------:R-:W-:Y:S02]  /*10c0*/  MOV R35, R15 ;  /* 0x0000000f00237202 */ /* 0x000fe40000000f00 */
.L_x_405:
[----:B------:R-:W-:Y:S05]  /*10d0*/  BSYNC.RECONVERGENT B0 ;  /* 0x0000000000007941 */ /* 0x000fea0003800200 */
.L_x_403:
        /* <DEDUP_REMOVED lines=58> */
.L_x_407:
[----:B------:R-:W-:Y:S01]  /*1480*/  IMAD.MOV.U32 R22, RZ, RZ, R24 ;  /* 0x000000ffff167224 */ /* 0x000fe200078e0018 */
[----:B------:R-:W-:Y:S01]  /*1490*/  MOV R21, R25 ;  /* 0x0000001900157202 */ /* 0x000fe20000000f00 */
[----:B------:R-:W-:Y:S01]  /*14a0*/  IMAD.MOV.U32 R20, RZ, RZ, R6 ;  /* 0x000000ffff147224 */ /* 0x000fe200078e0006 */
[----:B------:R-:W-:Y:S02]  /*14b0*/  MOV R16, 0x14d0 ;  /* 0x000014d000107802 */ /* 0x000fe40000000f00 */
[----:B------:R-:W-:Y:S05]  /*14c0*/  CALL.REL.NOINC `($__internal_11_$__cuda_sm20_div_s64) ;  /* 0x0000002800a47944 */ /* 0x000fea0003c00000 */
[----:B------:R-:W-:Y:S02]  /*14d0*/  MOV R22, R10 ;  /* 0x0000000a00167202 */ /* 0x000fe40000000f00 */
[----:B------:R-:W-:Y:S02]  /*14e0*/  MOV R23, R15 ;  /* 0x0000000f00177202 */ /* 0x000fe40000000f00 */
.L_x_408:
[----:B------:R-:W-:Y:S05]  /*14f0*/  BSYNC.RECONVERGENT B0 ;  /* 0x0000000000007941 */ /* 0x000fea0003800200 */
.L_x_406:
[----:B------:R-:W0:Y:S01]  /*1500*/  LDCU UR5, c[0x0][0x434] ;  /* 0x00008680ff0577ac */ /* 0x000e220008000800 */
[----:B------:R-:W1:Y:S01]  /*1510*/  S2R R11, SR_TID.X ;  /* 0x00000000000b7919 */ /* 0x000e620000002100 */
[----:B------:R-:W-:Y:S01]  /*1520*/  BSSY.RECONVERGENT B0, `(.L_x_409) ;  /* 0x0000043000007945 */ /* 0x000fe20003800200 */
[----:B------:R-:W-:Y:S01]  /*1530*/  MOV R25, 0xff800000 ;  /* 0xff80000000197802 */ /* 0x000fe20000000f00 */
[----:B------:R-:W2:Y:S01]  /*1540*/  LDCU UR16, c[0x0][0x534] ;  /* 0x0000a680ff1077ac */ /* 0x000ea20008000800 */
        /* <DEDUP_REMOVED lines=10> */
[----:B------:R-:W-:-:S05]  /*15f0*/  LOP3.LUT R26, R11, 0x7, RZ, 0xc0, !PT ;  /* 0x000000070b1a7812 */ /* 0x000fca00078ec0ff */
[----:B0-----:R-:W0:Y:S06]  /*1600*/  MUFU.RCP R14, R12 ;  /* 0x0000000c000e7308 */ /* 0x001e2c0000001000 */
[----:B------:R-:W-:-:S05]  /*1610*/  @!P1 IMAD.SHL.U32 R16, R11, 0x4, RZ ;  /* 0x000000040b109824 */ /* 0x000fca00078e00ff */
[----:B------:R-:W-:Y:S01]  /*1620*/  @!P1 LOP3.LUT R16, R16, 0xc, RZ, 0xc0, !PT ;  /* 0x0000000c10109812 */ /* 0x000fe200078ec0ff */
[----:B0-----:R-:W-:-:S04]  /*1630*/  VIADD R14, R14, 0xffffffe ;  /* 0x0ffffffe0e0e7836 */ /* 0x001fc80000000000 */
        /* <DEDUP_REMOVED lines=17> */
[----:B------:R-:W-:Y:S02]  /*1750*/  ISETP.GE.AND P2, PT, R5, RZ, PT ;  /* 0x000000ff0500720c */ /* 0x000fe40003f46270 */
[----:B------:R-:W-:Y:S02]  /*1760*/  SHF.R.U32.HI R5, RZ, 0x2, R11 ;  /* 0x00000002ff057819 */ /* 0x000fe4000001160b */
[----:B0-----:R-:W-:-:S02]  /*1770*/  @!P1 LEA R10, R10, R3, 0x18 ;  /* 0x000000030a0a9211 */ /* 0x001fc400078ec0ff */
[----:B-1----:R-:W-:Y:S02]  /*1780*/  @!P1 LEA R3, R4, R3, 0x18 ;  /* 0x0000000304039211 */ /* 0x002fe400078ec0ff */
[----:B------:R-:W-:Y:S01]  /*1790*/  @P4 IADD3 R15, PT, PT, R15, 0x1, RZ ;  /* 0x000000010f0f4810 */ /* 0x000fe20007ffe0ff */
[C---:B------:R-:W-:Y:S01]  /*17a0*/  @!P1 IMAD R17, R5.reuse, 0x14, R10 ;  /* 0x0000001405119824 */ /* 0x040fe200078e020a */
[----:B------:R-:W-:Y:S01]  /*17b0*/  SHF.R.U32.HI R10, RZ, 0x3, R11 ;  /* 0x00000003ff0a7819 */ /* 0x000fe2000001160b */
[----:B------:R-:W-:Y:S02]  /*17c0*/  @!P1 IMAD R3, R26, 0x14, R3 ;  /* 0x000000141a039824 */ /* 0x000fe400078e0203 */
[----:B------:R-:W-:Y:S01]  /*17d0*/  @!P2 IMAD.MOV R15, RZ, RZ, -R15 ;  /* 0x000000ffff0fa224 */ /* 0x000fe200078e0a0f */
[----:B--2---:R-:W-:Y:S01]  /*17e0*/  ISETP.GE.AND P2, PT, R5, UR16, PT ;  /* 0x0000001005007c0c */ /* 0x004fe2000bf46270 */
[----:B------:R-:W-:Y:S01]  /*17f0*/  @!P1 IMAD.IADD R16, R17, 0x1, R16 ;  /* 0x0000000111109824 */ /* 0x000fe200078e0210 */
[----:B------:R-:W-:Y:S01]  /*1800*/  @!P0 LOP3.LUT R15, RZ, UR5, RZ, 0x33, !PT ;  /* 0x00000005ff0f8c12 */ /* 0x000fe2000f8e33ff */
[----:B------:R-:W-:-:S02]  /*1810*/  IMAD.MOV.U32 R17, RZ, RZ, -0x800000 ;  /* 0xff800000ff117424 */ /* 0x000fc400078e00ff */
[----:B------:R-:W-:Y:S02]  /*1820*/  @!P1 IMAD R18, R10, 0x4, R3 ;  /* 0x000000040a129824 */ /* 0x000fe400078e0203 */
[----:B------:R-:W-:-:S06]  /*1830*/  IMAD R12, R15, UR4, RZ ;  /* 0x000000040f0c7c24 */ /* 0x000fcc000f8e02ff */
        /* <DEDUP_REMOVED lines=17> */
.L_x_410:
[----:B------:R-:W-:Y:S05]  /*1950*/  BSYNC.RECONVERGENT B0 ;  /* 0x0000000000007941 */ /* 0x000fea0003800200 */
.L_x_409:
[----:B-----5:R1:W-:Y:S01]  /*1960*/  @!P1 STS [R16], R17 ;  /* 0x0000001110009388 */ /* 0x0203e20000000800 */
[----:B------:R-:W2:Y:S08]  /*1970*/  LDC R19, c[0x0][0x3e0] ;  /* 0x0000f800ff137b82 */ /* 0x000eb00000000800 */
[----:B------:R-:W-:Y:S01]  /*1980*/  BAR.SYNC.DEFER_BLOCKING 0x0 ;  /* 0x0000000000007b1d */ /* 0x000fe20000010000 */
[----:B------:R-:W-:Y:S01]  /*1990*/  ISETP.NE.AND P5, PT, R12, RZ, PT ;  /* 0x000000ff0c00720c */ /* 0x000fe20003fa5270 */
[----:B------:R-:W-:-:S04]  /*19a0*/  IMAD.MOV.U32 R24, RZ, RZ, 0x7f800000 ;  /* 0x7f800000ff187424 */ /* 0x000fc800078e00ff */
[----:B------:R-:W-:Y:S01]  /*19b0*/  BSSY.RECONVERGENT B1, `(.L_x_411) ;  /* 0x0000175000017945 */ /* 0x000fe20003800200 */
[----:B--2---:R-:W-:Y:S02]  /*19c0*/  IABS R14, R19 ;  /* 0x00000013000e7213 */ /* 0x004fe40000000000 */
[----:B-1----:R-:W-:Y:S01]  /*19d0*/  IABS R17, R12 ;  /* 0x0000000c00117213 */ /* 0x002fe20000000000 */
[----:B------:R-:W0:Y:S01]  /*19e0*/  @!P1 LDS R25, [R18] ;  /* 0x0000000012199984 */ /* 0x000e220000000800 */
[----:B------:R-:W1:Y:S02]  /*19f0*/  I2F.RP R16, R14 ;  /* 0x0000000e00107306 */ /* 0x000e640000209400 */
[----:B------:R-:W-:-:S06]  /*1a00*/  IADD3 R2, PT, PT, R2, R17, RZ ;  /* 0x0000001102027210 */ /* 0x000fcc0007ffe0ff */
[----:B-1----:R-:W1:Y:S02]  /*1a10*/  MUFU.RCP R28, R16 ;  /* 0x00000010001c7308 */ /* 0x002e640000001000 */
[----:B-1----:R-:W-:-:S06]  /*1a20*/  VIADD R28, R28, 0xffffffe ;  /* 0x0ffffffe1c1c7836 */ /* 0x002fcc0000000000 */
[----:B------:R1:W-:Y:S01]  /*1a30*/  F2I.FTZ.U32.TRUNC.NTZ R29, R28 ;  /* 0x0000001c001d7305 */ /* 0x0003e2000021f000 */
[----:B0-----:R-:W0:Y:S01]  /*1a40*/  SHFL.BFLY PT, R20, R25, 0x4, 0x1f ;  /* 0x0c801f0019147f89 */ /* 0x001e2200000e0000 */
[----:B-1----:R-:W-:Y:S01]  /*1a50*/  IMAD.MOV.U32 R28, RZ, RZ, RZ ;  /* 0x000000ffff1c7224 */ /* 0x002fe200078e00ff */
[----:B0-----:R-:W-:-:S05]  /*1a60*/  FMNMX.FTZ R20, R20, R25, !PT ;  /* 0x0000001914147209 */ /* 0x001fca0007810000 */
[----:B------:R-:W0:Y:S02]  /*1a70*/  SHFL.BFLY PT, R5, R20, 0x2, 0x1f ;  /* 0x0c401f0014057f89 */ /* 0x000e2400000e0000 */
[----:B0-----:R-:W-:Y:S02]  /*1a80*/  FMNMX.FTZ R5, R20, R5, !PT ;  /* 0x0000000514057209 */ /* 0x001fe40007810000 */
[----:B------:R-:W0:Y:S03]  /*1a90*/  I2F.RP R20, R17 ;  /* 0x0000001100147306 */ /* 0x000e260000209400 */
[----:B------:R-:W1:Y:S05]  /*1aa0*/  SHFL.BFLY PT, R4, R5, 0x1, 0x1f ;  /* 0x0c201f0005047f89 */ /* 0x000e6a00000e0000 */
[----:B0-----:R-:W0:Y:S01]  /*1ab0*/  MUFU.RCP R30, R20 ;  /* 0x00000014001e7308 */ /* 0x001e220000001000 */
[----:B-1----:R-:W-:Y:S01]  /*1ac0*/  FMNMX.FTZ R4, R5, R4, !PT ;  /* 0x0000000405047209 */ /* 0x002fe20007810000 */
[----:B------:R-:W-:-:S03]  /*1ad0*/  IMAD.MOV R5, RZ, RZ, -R29 ;  /* 0x000000ffff057224 */ /* 0x000fc600078e0a1d */
[----:B------:R-:W-:Y:S01]  /*1ae0*/  FSETP.NEU.FTZ.AND P0, PT, R4, -INF , PT ;  /* 0xff8000000400780b */ /* 0x000fe20003f1d000 */
[----:B------:R-:W-:Y:S02]  /*1af0*/  IMAD R5, R5, R14, RZ ;  /* 0x0000000e05057224 */ /* 0x000fe400078e02ff */
[----:B0-----:R-:W-:Y:S01]  /*1b00*/  VIADD R30, R30, 0xffffffe ;  /* 0x0ffffffe1e1e7836 */ /* 0x001fe20000000000 */
[----:B------:R-:W-:Y:S01]  /*1b10*/  FSEL R4, R4, RZ, P0 ;  /* 0x000000ff04047208 */ /* 0x000fe20000000000 */
[----:B------:R-:W-:Y:S02]  /*1b20*/  IMAD.HI.U32 R5, R29, R5, R28 ;  /* 0x000000051d057227 */ /* 0x000fe400078e001c */
[----:B------:R0:W1:Y:S02]  /*1b30*/  F2I.FTZ.U32.TRUNC.NTZ R31, R30 ;  /* 0x0000001e001f7305 */ /* 0x000064000021f000 */
[----:B------:R-:W-:-:S04]  /*1b40*/  FADD.FTZ R3, -R4, R25 ;  /* 0x0000001904037221 */ /* 0x000fc80000010100 */
[----:B------:R-:W-:-:S04]  /*1b50*/  FMUL.FTZ R3, R3, 1.4426950216293334961 ;  /* 0x3fb8aa3b03037820 */ /* 0x000fc80000410000 */
[----:B------:R-:W2:Y:S01]  /*1b60*/  MUFU.EX2 R18, R3 ;  /* 0x0000000300127308 */ /* 0x000ea20000000800 */
[----:B0-----:R-:W-:Y:S01]  /*1b70*/  IMAD.MOV.U32 R30, RZ, RZ, RZ ;  /* 0x000000ffff1e7224 */ /* 0x001fe200078e00ff */
[----:B--2---:R-:W0:Y:S01]  /*1b80*/  SHFL.BFLY PT, R21, R18, 0x4, 0x1f ;  /* 0x0c801f0012157f89 */ /* 0x004e2200000e0000 */
[----:B-1----:R-:W-:Y:S02]  /*1b90*/  IMAD.MOV R3, RZ, RZ, -R31 ;  /* 0x000000ffff037224 */ /* 0x002fe400078e0a1f */
[----:B0-----:R-:W-:Y:S02]  /*1ba0*/  FADD.FTZ R21, R18, R21 ;  /* 0x0000001512157221 */ /* 0x001fe40000010000 */
[----:B------:R-:W-:Y:S01]  /*1bb0*/  IMAD.MOV.U32 R18, RZ, RZ, R3 ;  /* 0x000000ffff127224 */ /* 0x000fe200078e0003 */
[----:B------:R-:W-:Y:S02]  /*1bc0*/  IABS R3, R2 ;  /* 0x0000000200037213 */ /* 0x000fe40000000000 */
        /* <DEDUP_REMOVED lines=99> */
.L_x_414:
[----:B------:R-:W-:Y:S01]  /*2200*/  LEA.HI R2, R11, UR11, RZ, 0x1d ;  /* 0x0000000b0b027c11 */ /* 0x000fe2000f8fe8ff */
[----:B------:R-:W-:Y:S01]  /*2210*/  IMAD.MOV.U32 R21, RZ, RZ, RZ ;  /* 0x000000ffff157224 */ /* 0x000fe200078e00ff */
[----:B------:R-:W-:Y:S02]  /*2220*/  MOV R20, R30 ;  /* 0x0000001e00147202 */ /* 0x000fe40000000f00 */
[----:B------:R-:W-:Y:S01]  /*2230*/  MOV R16, 0x2260 ;  /* 0x0000226000107802 */ /* 0x000fe20000000f00 */
[----:B------:R-:W-:Y:S02]  /*2240*/  IMAD.MOV.U32 R22, RZ, RZ, R2 ;  /* 0x000000ffff167224 */ /* 0x000fe400078e0002 */
[----:B------:R-:W-:Y:S05]  /*2250*/  CALL.REL.NOINC `($__internal_11_$__cuda_sm20_div_s64) ;  /* 0x0000001c00407944 */ /* 0x000fea0003c00000 */
[----:B------:R-:W-:Y:S02]  /*2260*/  IADD3 R17, PT, PT, -R10, RZ, RZ ;  /* 0x000000ff0a117210 */ /* 0x000fe40007ffe1ff */
[----:B------:R-:W-:-:S03]  /*2270*/  MOV R31, R15 ;  /* 0x0000000f001f7202 */ /* 0x000fc60000000f00 */
[----:B------:R-:W-:Y:S01]  /*2280*/  IMAD R12, R30, R17, R2 ;  /* 0x000000111e0c7224 */ /* 0x000fe200078e0202 */
[----:B------:R-:W-:-:S07]  /*2290*/  MOV R30, R10 ;  /* 0x0000000a001e7202 */ /* 0x000fce0000000f00 */
.L_x_415:
        /* <DEDUP_REMOVED lines=59> */
.L_x_417:
[----:B------:R-:W-:Y:S01]  /*2650*/  IMAD.MOV.U32 R22, RZ, RZ, R30 ;  /* 0x000000ffff167224 */ /* 0x000fe200078e001e */
[----:B------:R-:W-:Y:S01]  /*2660*/  MOV R21, R31 ;  /* 0x0000001f00157202 */ /* 0x000fe20000000f00 */
[----:B------:R-:W-:Y:S01]  /*2670*/  IMAD.MOV.U32 R20, RZ, RZ, R36 ;  /* 0x000000ffff147224 */ /* 0x000fe200078e0024 */
[----:B------:R-:W-:Y:S02]  /*2680*/  MOV R16, 0x26a0 ;  /* 0x000026a000107802 */ /* 0x000fe40000000f00 */
[----:B------:R-:W-:Y:S05]  /*2690*/  CALL.REL.NOINC `($__internal_11_$__cuda_sm20_div_s64) ;  /* 0x0000001800307944 */ /* 0x000fea0003c00000 */
[----:B------:R-:W-:-:S05]  /*26a0*/  IADD3 R15, PT, PT, -R10, RZ, RZ ;  /* 0x000000ff0a0f7210 */ /* 0x000fca0007ffe1ff */
[----:B------:R-:W-:Y:S02]  /*26b0*/  IMAD R30, R15, R36, R30 ;  /* 0x000000240f1e7224 */ /* 0x000fe400078e021e */
.L_x_418:
[----:B------:R-:W-:Y:S05]  /*26c0*/  BSYNC.RECONVERGENT B0 ;  /* 0x0000000000007941 */ /* 0x000fea0003800200 */
.L_x_416:
        /* <DEDUP_REMOVED lines=159> */
.L_x_413:
[----:B------:R-:W0:Y:S01]  /*30c0*/  LDC.64 R2, c[0x0][0x420] ;  /* 0x00010800ff027b82 */ /* 0x000e220000000a00 */
[----:B------:R-:W-:-:S05]  /*30d0*/  IADD3 R10, PT, PT, R10, UR11, RZ ;  /* 0x0000000b0a0a7c10 */ /* 0x000fca000fffe0ff */
[----:B0-----:R-:W-:-:S05]  /*30e0*/  IMAD.WIDE.U32 R2, R10, 0x4, R2 ;  /* 0x000000040a027825 */ /* 0x001fca00078e0002 */
[----:B------:R1:W-:Y:S02]  /*30f0*/  STG.E desc[UR12][R2.64], R24 ;  /* 0x0000001802007986 */ /* 0x0003e4000c10190c */
.L_x_412:
[----:B------:R-:W-:Y:S05]  /*3100*/  BSYNC.RECONVERGENT B1 ;  /* 0x0000000000017941 */ /* 0x000fea0003800200 */
.L_x_411:
        /* <DEDUP_REMOVED lines=19> */
.L_x_420:
[----:B------:R-:W-:Y:S05]  /*3240*/  BSYNC.RECONVERGENT B0 ;  /* 0x0000000000007941 */ /* 0x000fea0003800200 */
.L_x_419:
        /* <DEDUP_REMOVED lines=45> */
.L_x_423:
        /* <DEDUP_REMOVED lines=53> */
.L_x_422:
        /* <DEDUP_REMOVED lines=11> */
.L_x_424:
        /* <DEDUP_REMOVED lines=17> */
.L_x_421:
        /* <DEDUP_REMOVED lines=83> */
        .weak           $__internal_11_$__cuda_sm20_div_s64
        .type           $__internal_11_$__cuda_sm20_div_s64,@function
        .size           $__internal_11_$__cuda_sm20_div_s64,(.L_x_7443 - $__internal_11_$__cuda_sm20_div_s64)
$__internal_11_$__cuda_sm20_div_s64:
        /* <DEDUP_REMOVED lines=85> */
[----:B------:R-:W-:Y:S06]  /*44b0*/  RET.REL.NODEC R16 `(_ZN5flash32flash_fwd_splitkv_combine_kernelI23Flash_fwd_kernel_traitsILi256ELi64ELi64ELi4ELb0ELb0EN7cutlass10bfloat16_tE19Flash_kernel_traitsILi256ELi64ELi64ELi4ES3_EELi4ELi3ELb1EEEvNS_16Flash_fwd_paramsE) ;  /* 0xffffffb810d07950 */ /* 0x000fec0003c3ffff */
.L_x_425:
        /* <DEDUP_REMOVED lines=12> */
.L_x_7443:


//--------------------- .text._ZN5flash32flash_fwd_splitkv_combine_kernelI23Flash_fwd_kernel_traitsILi256ELi64ELi64ELi4ELb0ELb0EN7cutlass10bfloat16_tE19Flash_kernel_traitsILi256ELi64ELi64ELi4ES3_EELi4ELi2ELb1EEEvNS_16Flash_fwd_paramsE --------------------------
	.section	.text._ZN5flash32flash_fwd_splitkv_combine_kernelI23Flash_fwd_kernel_traitsILi256ELi64ELi64ELi4ELb0ELb0EN7cutlass10bfloat16_tE19Flash_kernel_traitsILi256ELi64ELi64ELi4ES3_EELi4ELi2ELb1EEEvNS_16Flash_fwd_paramsE,"ax",@progbits
	.align	128
        .global         _ZN5flash32flash_fwd_splitkv_combine_kernelI23Flash_fwd_kernel_traitsILi256ELi64ELi64ELi4ELb0ELb0EN7cutlass10bfloat16_tE19Flash_kernel_traitsILi256ELi64ELi64ELi4ES3_EELi4ELi2ELb1EEEvNS_16Flash_fwd_paramsE
        .type           _ZN5flash32flash_fwd_splitkv_combine_kernelI23Flash_fwd_kernel_traitsILi256ELi64ELi64ELi4ELb0ELb0EN7cutlass10bfloat16_tE19Flash_kernel_traitsILi256ELi64ELi64ELi4ES3_EELi4ELi2ELb1EEEvNS_16Flash_fwd_paramsE,@function
        .size           _ZN5flash32flash_fwd_splitkv_combine_kernelI23Flash_fwd_kernel_traitsILi256ELi64ELi64ELi4ELb0ELb0EN7cutlass10bfloat16_tE19Flash_kernel_traitsILi256ELi64ELi64ELi4ES3_EELi4ELi2ELb1EEEvNS_16Flash_fwd_paramsE,(.L_x_7444 - _ZN5flash32flash_fwd_splitkv_combine_kernelI23Flash_fwd_kernel_traitsILi256ELi64ELi64ELi4ELb0ELb0EN7cutlass10bfloat16_tE19Flash_kernel_traitsILi256ELi64ELi64ELi4ES3_EELi4ELi2ELb1EEEvNS_16Flash_fwd_paramsE)
        .other          _ZN5flash32flash_fwd_splitkv_combine_kernelI23Flash_fwd_kernel_traitsILi256ELi64ELi64ELi4ELb0ELb0EN7cutlass10bfloat16_tE19Flash_kernel_traitsILi256ELi64ELi64ELi4ES3_EELi4ELi2ELb1EEEvNS_16Flash_fwd_paramsE,@"STO_CUDA_ENTRY STV_DEFAULT"
_ZN5flash32flash_fwd_splitkv_combine_kernelI23Flash_fwd_kernel_traitsILi256ELi64ELi64ELi4ELb0ELb0EN7cutlass10bfloat16_tE19Flash_kernel_traitsILi256ELi64ELi64ELi4ES3_EELi4ELi2ELb1EEEvNS_16Flash_fwd_paramsE:
.text._ZN5flash32flash_fwd_splitkv_combine_kernelI23Flash_fwd_kernel_traitsILi256ELi64ELi64ELi4ELb0ELb0EN7cutlass10bfloat16_tE19Flash_kernel_traitsILi256ELi64ELi64ELi4ES3_EELi4ELi2ELb1EEEvNS_16Flash_fwd_paramsE:
        /* <DEDUP_REMOVED lines=38> */
.L_x_426:
[----:B------:R-:W-:Y:S01]  /*0260*/  IMAD.U32 R22, RZ, RZ, UR7 ;  /* 0x00000007ff167e24 */ /* 0x000fe2000f8e00ff */
[----:B------:R-:W-:Y:S01]  /*0270*/  MOV R20, UR14 ;  /* 0x0000000e00147c02 */ /* 0x000fe20008000f00 */
[----:B------:R-:W-:Y:S01]  /*0280*/  IMAD.U32 R21, RZ, RZ, UR15 ;  /* 0x0000000fff157e24 */ /* 0x000fe2000f8e00ff */
[----:B------:R-:W-:Y:S02]  /*0290*/  MOV R19, UR8 ;  /* 0x0000000800137c02 */ /* 0x000fe40008000f00 */
[----:B------:R-:W-:Y:S02]  /*02a0*/  MOV R18, 0x2c0 ;  /* 0x000002c000127802 */ /* 0x000fe40000000f00 */
[----:B------:R-:W-:Y:S05]  /*02b0*/  CALL.REL.NOINC `($__internal_12_$__cuda_sm20_div_s64) ;  /* 0x0000003c00247944 */ /* 0x000fea0003c00000 */
[----:B------:R-:W-:-:S07]  /*02c0*/  MOV R15, R16 ;  /* 0x00000010000f7202 */ /* 0x000fce0000000f00 */
.L_x_427:
        /* <DEDUP_REMOVED lines=30> */
.L_x_429:
[----:B------:R-:W-:Y:S01]  /*04b0*/  IMAD.MOV.U32 R22, RZ, RZ, R14 ;  /* 0x000000ffff167224 */ /* 0x000fe200078e000e */
[----:B------:R-:W-:Y:S01]  /*04c0*/  MOV R20, R4 ;  /* 0x0000000400147202 */ /* 0x000fe20000000f00 */
[----:B------:R-:W-:Y:S01]  /*04d0*/  IMAD.MOV.U32 R21, RZ, RZ, R15 ;  /* 0x000000ffff157224 */ /* 0x000fe200078e000f */
[----:B------:R-:W-:Y:S02]  /*04e0*/  MOV R19, R2 ;  /* 0x0000000200137202 */ /* 0x000fe40000000f00 */
[----:B------:R-:W-:Y:S02]  /*04f0*/  MOV R18, 0x510 ;  /* 0x0000051000127802 */ /* 0x000fe40000000f00 */
[----:B------:R-:W-:Y:S05]  /*0500*/  CALL.REL.NOINC `($__internal_12_$__cuda_sm20_div_s64) ;  /* 0x0000003800907944 */ /* 0x000fea0003c00000 */
[----:B------:R-:W-:Y:S02]  /*0510*/  MOV R24, R14 ;  /* 0x0000000e00187202 */ /* 0x000fe40000000f00 */
[----:B------:R-:W-:Y:S02]  /*0520*/  MOV R25, R16 ;  /* 0x0000001000197202 */ /* 0x000fe40000000f00 */
.L_x_430:
[----:B------:R-:W-:Y:S05]  /*0530*/  BSYNC.RECONVERGENT B0 ;  /* 0x0000000000007941 */ /* 0x000fea0003800200 */
.L_x_428:
[----:B------:R-:W0:Y:S01]  /*0540*/  LDC R5, c[0x0][0x434] ;  /* 0x00010d00ff057b82 */ /* 0x000e220000000800 */
        /* <DEDUP_REMOVED lines=8> */
[----:B0-----:R-:W-:Y:S02]  /*05d0*/  IMAD.MOV R6, RZ, RZ, -R9 ;  /* 0x000000ffff067224 */ /* 0x001fe400078e0a09 */
[----:B------:R-:W-:Y:S02]  /*05e0*/  IMAD.MOV.U32 R8, RZ, RZ, RZ ;  /* 0x000000ffff087224 */ /* 0x000fe400078e00ff */
        /* <DEDUP_REMOVED lines=44> */
.L_x_432:
        /* <DEDUP_REMOVED lines=8> */
.L_x_433:
[----:B------:R-:W-:Y:S05]  /*0930*/  BSYNC.RECONVERGENT B0 ;  /* 0x0000000000007941 */ /* 0x000fea0003800200 */
.L_x_431:
[----:B------:R-:W0:Y:S01]  /*0940*/  LDCU UR11, c[0x0][0x434] ;  /* 0x00008680ff0b77ac */ /* 0x000e220008000800 */
[----:B------:R-:W-:Y:S01]  /*0950*/  HFMA2 R18, -RZ, RZ, 0, 0 ;  /* 0x00000000ff127431 */ /* 0x000fe200000001ff */
        /* <DEDUP_REMOVED lines=24> */
[----:B------:R-:W-:-:S13]  /*0ae0*/  ISETP.GE.U32.AND P0, PT, R2, R5, PT ;  /* 0x000000050200720c */ /* 0x000fda0003f06070 */
[----:B------:R-:W-:-:S04]  /*0af0*/  @P0 VIADD R4, R4, 0x1 ;  /* 0x0000000104040836 */ /* 0x000fc80000000000 */
[----:B------:R-:W-:Y:S02]  /*0b00*/  IMAD.MOV.U32 R5, RZ, RZ, R4 ;  /* 0x000000ffff057224 */ /* 0x000fe400078e0004 */
[----:B------:R-:W0:Y:S02]  /*0b10*/  LDC R4, c[0x0][0x3e0] ;  /* 0x0000f800ff047b82 */ /* 0x000e240000000800 */
[----:B------:R-:W-:Y:S01]  /*0b20*/  @!P2 IMAD.MOV R5, RZ, RZ, -R5 ;  /* 0x000000ffff05a224 */ /* 0x000fe200078e0a05 */
[----:B------:R-:W-:-:S05]  /*0b30*/  @!P1 LOP3.LUT R5, RZ, UR11, RZ, 0x33, !PT ;  /* 0x0000000bff059c12 */ /* 0x000fca000f8e33ff */
[----:B------:R-:W-:Y:S01]  /*0b40*/  IMAD R10, R5, UR4, RZ ;  /* 0x00000004050a7c24 */ /* 0x000fe2000f8e02ff */
[----:B------:R-:W1:Y:S04]  /*0b50*/  LDCU.U8 UR4, c[0x0][0x549] ;  /* 0x0000a920ff0477ac */ /* 0x000e680008000000 */
[-C--:B------:R-:W-:Y:S02]  /*0b60*/  IABS R13, R10.reuse ;  /* 0x0000000a000d7213 */ /* 0x080fe40000000000 */
[----:B------:R-:W-:Y:S02]  /*0b70*/  IABS R14, R10 ;  /* 0x0000000a000e7213 */ /* 0x000fe40000000000 */
[----:B------:R-:W2:Y:S03]  /*0b80*/  I2F.RP R0, R13 ;  /* 0x0000000d00007306 */ /* 0x000ea60000209400 */
[----:B------:R-:W-:Y:S01]  /*0b90*/  IMAD.MOV R14, RZ, RZ, -R14 ;  /* 0x000000ffff0e7224 */ /* 0x000fe200078e0a0e */
[----:B0-----:R-:W-:-:S02]  /*0ba0*/  IABS R9, R4 ;  /* 0x0000000400097213 */ /* 0x001fc40000000000 */
[----:B------:R-:W-:Y:S01]  /*0bb0*/  ISETP.NE.AND P4, PT, R4, RZ, PT ;  /* 0x000000ff0400720c */ /* 0x000fe20003f85270 */
[----:B-1----:R-:W-:Y:S01]  /*0bc0*/  UISETP.NE.AND UP1, UPT, UR4, URZ, UPT ;  /* 0x000000ff0400728c */ /* 0x002fe2000bf25270 */
[----:B------:R-:W0:Y:S03]  /*0bd0*/  I2F.RP R16, R9 ;  /* 0x0000000900107306 */ /* 0x000e260000209400 */
[----:B------:R-:W-:-:S05]  /*0be0*/  USEL UR11, UR11, 0x1, !UP1 ;  /* 0x000000010b0b7887 */ /* 0x000fca000c800000 */
[----:B--2---:R-:W1:Y:S08]  /*0bf0*/  MUFU.RCP R0, R0 ;  /* 0x0000000000007308 */ /* 0x004e700000001000 */
[----:B0-----:R-:W0:Y:S01]  /*0c00*/  MUFU.RCP R16, R16 ;  /* 0x0000001000107308 */ /* 0x001e220000001000 */
[----:B-1----:R-:W-:-:S07]  /*0c10*/  IADD3 R0, PT, PT, R0, 0xffffffe, RZ ;  /* 0x0ffffffe00007810 */ /* 0x002fce0007ffe0ff */
[----:B------:R-:W1:Y:S01]  /*0c20*/  F2I.FTZ.U32.TRUNC.NTZ R19, R0 ;  /* 0x0000000000137305 */ /* 0x000e62000021f000 */
[----:B0-----:R-:W-:-:S07]  /*0c30*/  VIADD R16, R16, 0xffffffe ;  /* 0x0ffffffe10107836 */ /* 0x001fce0000000000 */
[----:B------:R-:W0:Y:S01]  /*0c40*/  F2I.FTZ.U32.TRUNC.NTZ R17, R16 ;  /* 0x0000001000117305 */ /* 0x000e22000021f000 */
[----:B-1----:R-:W-:Y:S02]  /*0c50*/  IMAD.MOV R15, RZ, RZ, -R19 ;  /* 0x000000ffff0f7224 */ /* 0x002fe400078e0a13 */
[----:B------:R-:W-:Y:S02]  /*0c60*/  VIADD R0, R4, 0xffffffff ;  /* 0xffffffff04007836 */ /* 0x000fe40000000000 */
[----:B------:R-:W-:Y:S02]  /*0c70*/  IMAD R15, R15, R13, RZ ;  /* 0x0000000d0f0f7224 */ /* 0x000fe400078e02ff */
[----:B------:R-:W-:Y:S02]  /*0c80*/  IMAD.IADD R8, R0, 0x1, R13 ;  /* 0x0000000100087824 */ /* 0x000fe400078e020d */
[----:B------:R-:W-:-:S03]  /*0c90*/  IMAD.HI.U32 R15, R19, R15, R18 ;  /* 0x0000000f130f7227 */ /* 0x000fc600078e0012 */
[----:B------:R-:W-:Y:S01]  /*0ca0*/  IABS R11, R8 ;  /* 0x00000008000b7213 */ /* 0x000fe20000000000 */
[----:B0-----:R-:W-:Y:S02]  /*0cb0*/  IMAD.MOV R2, RZ, RZ, -R17 ;  /* 0x000000ffff027224 */ /* 0x001fe400078e0a11 */
[----:B------:R-:W-:Y:S02]  /*0cc0*/  IMAD.MOV.U32 R16, RZ, RZ, RZ ;  /* 0x000000ffff107224 */ /* 0x000fe400078e00ff */
[----:B------:R-:W-:-:S04]  /*0cd0*/  IMAD.HI.U32 R15, R15, R11, RZ ;  /* 0x0000000b0f0f7227 */ /* 0x000fc800078e00ff */
[----:B------:R-:W-:Y:S02]  /*0ce0*/  IMAD R14, R15, R14, R11 ;  /* 0x0000000e0f0e7224 */ /* 0x000fe400078e020b */
[----:B------:R-:W-:-:S03]  /*0cf0*/  IMAD R2, R2, R9, RZ ;  /* 0x0000000902027224 */ /* 0x000fc600078e02ff */
[----:B------:R-:W-:Y:S01]  /*0d00*/  ISETP.GT.U32.AND P1, PT, R13, R14, PT ;  /* 0x0000000e0d00720c */ /* 0x000fe20003f24070 */
[----:B------:R-:W-:-:S06]  /*0d10*/  IMAD.HI.U32 R2, R17, R2, R16 ;  /* 0x0000000211027227 */ /* 0x000fcc00078e0010 */
[----:B------:R-:W-:-:S05]  /*0d20*/  IMAD.HI.U32 R16, R2, R11, RZ ;  /* 0x0000000b02107227 */ /* 0x000fca00078e00ff */
[----:B------:R-:W-:Y:S01]  /*0d30*/  IADD3 R2, PT, PT, -R16, RZ, RZ ;  /* 0x000000ff10027210 */ /* 0x000fe20007ffe1ff */
[----:B------:R-:W-:Y:S02]  /*0d40*/  @!P1 IMAD.IADD R14, R14, 0x1, -R13 ;  /* 0x000000010e0e9824 */ /* 0x000fe400078e0a0d */
[----:B------:R-:W-:Y:S01]  /*0d50*/  @!P1 VIADD R15, R15, 0x1 ;  /* 0x000000010f0f9836 */ /* 0x000fe20000000000 */
[----:B------:R-:W-:Y:S01]  /*0d60*/  ISETP.NE.AND P1, PT, R10, RZ, PT ;  /* 0x000000ff0a00720c */ /* 0x000fe20003f25270 */
[C---:B------:R-:W-:Y:S01]  /*0d70*/  IMAD R2, R9.reuse, R2, R11 ;  /* 0x0000000209027224 */ /* 0x040fe200078e020b */
[-C--:B------:R-:W-:Y:S02]  /*0d80*/  ISETP.GE.U32.AND P2, PT, R14, R13.reuse, PT ;  /* 0x0000000d0e00720c */ /* 0x080fe40003f46070 */
[----:B------:R-:W-:Y:S02]  /*0d90*/  LOP3.LUT R14, R8, R13, RZ, 0x3c, !PT ;  /* 0x0000000d080e7212 */ /* 0x000fe400078e3cff */
[----:B------:R-:W-:-:S02]  /*0da0*/  ISETP.GT.U32.AND P3, PT, R9, R2, PT ;  /* 0x000000020900720c */ /* 0x000fc40003f64070 */
[----:B------:R-:W-:Y:S02]  /*0db0*/  ISETP.GE.AND P0, PT, R14, RZ, PT ;  /* 0x000000ff0e00720c */ /* 0x000fe40003f06270 */
[----:B------:R-:W-:-:S05]  /*0dc0*/  LOP3.LUT R8, R8, R4, RZ, 0x3c, !PT ;  /* 0x0000000408087212 */ /* 0x000fca00078e3cff */
[----:B------:R-:W-:Y:S01]  /*0dd0*/  @P2 VIADD R15, R15, 0x1 ;  /* 0x000000010f0f2836 */ /* 0x000fe20000000000 */
[----:B------:R-:W-:-:S03]  /*0de0*/  ISETP.GE.AND P2, PT, R8, RZ, PT ;  /* 0x000000ff0800720c */ /* 0x000fc60003f46270 */
[----:B------:R-:W-:Y:S01]  /*0df0*/  @!P3 IMAD.IADD R2, R2, 0x1, -R9 ;  /* 0x000000010202b824 */ /* 0x000fe200078e0a09 */
[----:B------:R-:W-:Y:S01]  /*0e00*/  @!P3 IADD3 R16, PT, PT, R16, 0x1, RZ ;  /* 0x000000011010b810 */ /* 0x000fe20007ffe0ff */
[----:B------:R-:W-:Y:S01]  /*0e10*/  @!P0 IMAD.MOV R15, RZ, RZ, -R15 ;  /* 0x000000ffff0f8224 */ /* 0x000fe200078e0a0f */
[----:B------:R-:W-:Y:S02]  /*0e20*/  @!P1 LOP3.LUT R15, RZ, R13, RZ, 0x33, !PT ;  /* 0x0000000dff0f9212 */ /* 0x000fe400078e33ff */
[----:B------:R-:W-:Y:S02]  /*0e30*/  ISETP.GE.U32.AND P1, PT, R2, R9, PT ;  /* 0x000000090200720c */ /* 0x000fe40003f26070 */
[----:B------:R-:W-:Y:S02]  /*0e40*/  ISETP.LT.U32.AND P0, PT, R6, R15, PT ;  /* 0x0000000f0600720c */ /* 0x000fe40003f01070 */
[----:B------:R-:W-:Y:S02]  /*0e50*/  SHF.R.S32.HI R2, RZ, 0x1f, R15 ;  /* 0x0000001fff027819 */ /* 0x000fe4000001140f */
[----:B------:R-:W-:-:S02]  /*0e60*/  ISETP.NE.AND P3, PT, R5, RZ, PT ;  /* 0x000000ff0500720c */ /* 0x000fc40003f65270 */
[CC--:B------:R-:W-:Y:S02]  /*0e70*/  ISETP.LT.AND.EX P0, PT, R7.reuse, R2.reuse, PT, P0 ;  /* 0x000000020700720c */ /* 0x0c0fe40003f01300 */
[----:B------:R-:W-:Y:S02]  /*0e80*/  SHF.R.S32.HI R9, RZ, 0x1f, R10 ;  /* 0x0000001fff097819 */ /* 0x000fe4000001140a */
[----:B------:R-:W-:Y:S01]  /*0e90*/  SEL R2, R7, R2, P0 ;  /* 0x0000000207027207 */ /* 0x000fe20000000000 */
[----:B------:R-:W-:-:S03]  /*0ea0*/  @P1 VIADD R16, R16, 0x1 ;  /* 0x0000000110101836 */ /* 0x000fc60000000000 */
[----:B------:R-:W-:Y:S01]  /*0eb0*/  LOP3.LUT R8, R7, R2, RZ, 0xfc, !PT ;  /* 0x0000000207087212 */ /* 0x000fe200078efcff */
[----:B------:R-:W-:-:S03]  /*0ec0*/  IMAD.MOV.U32 R5, RZ, RZ, R16 ;  /* 0x000000ffff057224 */ /* 0x000fc600078e0010 */
[----:B------:R-:W-:Y:S01]  /*0ed0*/  ISETP.NE.U32.AND P1, PT, R8, RZ, PT ;  /* 0x000000ff0800720c */ /* 0x000fe20003f25070 */
[----:B------:R-:W-:Y:S01]  /*0ee0*/  @!P2 IMAD.MOV R5, RZ, RZ, -R5 ;  /* 0x000000ffff05a224 */ /* 0x000fe200078e0a05 */
[----:B------:R-:W-:Y:S02]  /*0ef0*/  SEL R8, RZ, 0x1, !P3 ;  /* 0x00000001ff087807 */ /* 0x000fe40005800000 */
[----:B------:R-:W-:Y:S02]  /*0f00*/  @!P4 LOP3.LUT R5, RZ, R4, RZ, 0x33, !PT ;  /* 0x00000004ff05c212 */ /* 0x000fe400078e33ff */
[----:B------:R-:W-:Y:S02]  /*0f10*/  LOP3.LUT R8, R9, R8, RZ, 0xfc, !PT ;  /* 0x0000000809087212 */ /* 0x000fe400078efcff */
[----:B------:R-:W-:-:S05]  /*0f20*/  SEL R9, R6, R15, P0 ;  /* 0x0000000f06097207 */ /* 0x000fca0000000000 */
        /* <DEDUP_REMOVED lines=21> */
.L_x_435:
        /* <DEDUP_REMOVED lines=8> */
.L_x_436:
[----:B------:R-:W-:Y:S05]  /*1100*/  BSYNC.RECONVERGENT B0 ;  /* 0x0000000000007941 */ /* 0x000fea0003800200 */
.L_x_434:
        /* <DEDUP_REMOVED lines=58> */
.L_x_438:
[----:B------:R-:W-:Y:S01]  /*14b0*/  IMAD.MOV.U32 R22, RZ, RZ, R24 ;  /* 0x000000ffff167224 */ /* 0x000fe200078e0018 */
[----:B------:R-:W-:Y:S01]  /*14c0*/  MOV R21, R25 ;  /* 0x0000001900157202 */ /* 0x000fe20000000f00 */
[----:B------:R-:W-:Y:S01]  /*14d0*/  IMAD.MOV.U32 R20, RZ, RZ, R7 ;  /* 0x000000ffff147224 */ /* 0x000fe200078e0007 */
[----:B------:R-:W-:Y:S02]  /*14e0*/  MOV R18, 0x1500 ;  /* 0x0000150000127802 */ /* 0x000fe40000000f00 */
[----:B------:R-:W-:Y:S05]  /*14f0*/  CALL.REL.NOINC `($__internal_12_$__cuda_sm20_div_s64) ;  /* 0x0000002800947944 */ /* 0x000fea0003c00000 */
[----:B------:R-:W-:Y:S02]  /*1500*/  MOV R22, R14 ;  /* 0x0000000e00167202 */ /* 0x000fe40000000f00 */
[----:B------:R-:W-:Y:S02]  /*1510*/  MOV R23, R16 ;  /* 0x0000001000177202 */ /* 0x000fe40000000f00 */
.L_x_439:
[----:B------:R-:W-:Y:S05]  /*1520*/  BSYNC.RECONVERGENT B0 ;  /* 0x0000000000007941 */ /* 0x000fea0003800200 */
.L_x_437:
[----:B------:R-:W0:Y:S01]  /*1530*/  LDCU UR5, c[0x0][0x434] ;  /* 0x00008680ff0577ac */ /* 0x000e220008000800 */
[----:B------:R-:W-:Y:S01]  /*1540*/  BSSY.RECONVERGENT B0, `(.L_x_440) ;  /* 0x0000040000007945 */ /* 0x000fe20003800200 */
[----:B------:R-:W-:Y:S01]  /*1550*/  IMAD.MOV.U32 R16, RZ, RZ, -0x800000 ;  /* 0xff800000ff107424 */ /* 0x000fe200078e00ff */
[----:B------:R-:W1:Y:S01]  /*1560*/  LDCU UR4, c[0x0][0x534] ;  /* 0x0000a680ff0477ac */ /* 0x000e620008000800 */
[----:B------:R-:W-:Y:S01]  /*1570*/  IMAD.MOV.U32 R25, RZ, RZ, -0x800000 ;  /* 0xff800000ff197424 */ /* 0x000fe200078e00ff */
[----:B------:R-:W2:Y:S01]  /*1580*/  LDCU UR9, c[0x0][0x430] ;  /* 0x00008600ff0977ac */ /* 0x000ea20008000800 */
[----:B------:R-:W-:Y:S01]  /*1590*/  USHF.R.S32.HI UR16, URZ, 0x1f, UR10 ;  /* 0x0000001fff107899 */ /* 0x000fe2000801140a */
[----:B------:R-:W3:Y:S01]  /*15a0*/  LDCU.64 UR12, c[0x0][0x358] ;  /* 0x00006b00ff0c77ac */ /* 0x000ee20008000a00 */
[----:B0-----:R-:W-:-:S04]  /*15b0*/  IABS R6, UR5 ;  /* 0x0000000500067c13 */ /* 0x001fc80008000000 */
[----:B------:R-:W0:Y:S01]  /*15c0*/  I2F.RP R14, R6 ;  /* 0x00000006000e7306 */ /* 0x000e220000209400 */
[----:B--2---:R-:W-:-:S07]  /*15d0*/  UIMAD UR9, UR5, UR9, URZ ;  /* 0x00000009050972a4 */ /* 0x004fce000f8e02ff */
        /* <DEDUP_REMOVED lines=8> */
[----:B------:R-:W-:-:S02]  /*1660*/  IMAD.HI.U32 R11, R15, R11, R14 ;  /* 0x0000000b0f0b7227 */ /* 0x000fc400078e000e */
[----:B------:R-:W0:Y:S01]  /*1670*/  S2R R14, SR_CgaCtaId ;  /* 0x00000000000e7919 */ /* 0x000e220000008800 */
[----:B------:R-:W-:-:S03]  /*1680*/  ISETP.GE.AND P2, PT, R4, RZ, PT ;  /* 0x000000ff0400720c */ /* 0x000fc60003f46270 */
[----:B------:R-:W-:Y:S02]  /*1690*/  IMAD.HI.U32 R17, R11, R5, RZ ;  /* 0x000000050b117227 */ /* 0x000fe400078e00ff */
[----:B------:R-:W2:Y:S03]  /*16a0*/  S2R R11, SR_TID.X ;  /* 0x00000000000b7919 */ /* 0x000ea60000002100 */
[----:B------:R-:W-:-:S05]  /*16b0*/  IADD3 R13, PT, PT, -R17, RZ, RZ ;  /* 0x000000ff110d7210 */ /* 0x000fca0007ffe1ff */
[----:B------:R-:W-:-:S05]  /*16c0*/  IMAD R5, R6, R13, R5 ;  /* 0x0000000d06057224 */ /* 0x000fca00078e0205 */
[----:B------:R-:W-:-:S13]  /*16d0*/  ISETP.GT.U32.AND P0, PT, R6, R5, PT ;  /* 0x000000050600720c */ /* 0x000fda0003f04070 */
[----:B------:R-:W-:Y:S02]  /*16e0*/  @!P0 IMAD.IADD R5, R5, 0x1, -R6 ;  /* 0x0000000105058824 */ /* 0x000fe400078e0a06 */
[----:B------:R-:W-:Y:S01]  /*16f0*/  @!P0 VIADD R17, R17, 0x1 ;  /* 0x0000000111118836 */ /* 0x000fe20000000000 */
[----:B------:R-:W-:Y:S02]  /*1700*/  ISETP.NE.AND P0, PT, RZ, UR5, PT ;  /* 0x00000005ff007c0c */ /* 0x000fe4000bf05270 */
[----:B------:R-:W-:Y:S02]  /*1710*/  ISETP.GE.U32.AND P3, PT, R5, R6, PT ;  /* 0x000000060500720c */ /* 0x000fe40003f66070 */
[----:B------:R-:W-:Y:S02]  /*1720*/  MOV R6, 0x400 ;  /* 0x0000040000067802 */ /* 0x000fe40000000f00 */
[----:B--2---:R-:W-:Y:S02]  /*1730*/  ISETP.GT.U32.AND P1, PT, R11, 0xf, PT ;  /* 0x0000000f0b00780c */ /* 0x004fe40003f24070 */
[----:B0-----:R-:W-:-:S02]  /*1740*/  LEA R6, R14, R6, 0x18 ;  /* 0x000000060e067211 */ /* 0x001fc400078ec0ff */
[----:B------:R-:W-:Y:S02]  /*1750*/  SHF.R.U32.HI R14, RZ, 0x2, R11 ;  /* 0x00000002ff0e7819 */ /* 0x000fe4000001160b */
[----:B------:R-:W-:-:S03]  /*1760*/  LOP3.LUT R5, R11, 0x3, RZ, 0xc0, !PT ;  /* 0x000000030b057812 */ /* 0x000fc600078ec0ff */
[----:B------:R-:W-:Y:S02]  /*1770*/  @P3 IADD3 R17, PT, PT, R17, 0x1, RZ ;  /* 0x0000000111113810 */ /* 0x000fe40007ffe0ff */
[--C-:B------:R-:W-:Y:S02]  /*1780*/  IMAD R5, R5, 0x14, R6.reuse ;  /* 0x0000001405057824 */ /* 0x100fe400078e0206 */
[----:B------:R-:W-:Y:S02]  /*1790*/  @!P1 IMAD.SHL.U32 R4, R11, 0x4, RZ ;  /* 0x000000040b049824 */ /* 0x000fe400078e00ff */
[----:B------:R-:W-:Y:S01]  /*17a0*/  @!P2 IMAD.MOV R17, RZ, RZ, -R17 ;  /* 0x000000ffff11a224 */ /* 0x000fe200078e0a11 */
[C---:B-1----:R-:W-:Y:S01]  /*17b0*/  ISETP.GE.AND P2, PT, R14.reuse, UR4, PT ;  /* 0x000000040e007c0c */ /* 0x042fe2000bf46270 */
[----:B------:R-:W-:Y:S01]  /*17c0*/  ULOP3.LUT UR4, UR16, 0x1, URZ, 0xfc, !UPT ;  /* 0x0000000110047892 */ /* 0x000fe2000f8efcff */
[----:B------:R-:W-:Y:S01]  /*17d0*/  @!P0 LOP3.LUT R17, RZ, UR5, RZ, 0x33, !PT ;  /* 0x00000005ff118c12 */ /* 0x000fe2000f8e33ff */
[----:B------:R-:W-:Y:S01]  /*17e0*/  @!P1 IMAD R6, R14, 0x14, R6 ;  /* 0x000000140e069824 */ /* 0x000fe200078e0206 */
[----:B------:R-:W-:-:S02]  /*17f0*/  @!P1 LOP3.LUT R4, R4, 0xc, RZ, 0xc0, !PT ;  /* 0x0000000c04049812 */ /* 0x000fc400078ec0ff */
[----:B------:R-:W-:Y:S01]  /*1800*/  LEA R5, R14, R5, 0x2 ;  /* 0x000000050e057211 */ /* 0x000fe200078e10ff */
[----:B------:R-:W-:Y:S01]  /*1810*/  IMAD R15, R17, UR4, RZ ;  /* 0x00000004110f7c24 */ /* 0x000fe2000f8e02ff */
[----:B------:R-:W-:-:S05]  /*1820*/  @!P1 IADD3 R6, PT, PT, R6, R4, RZ ;  /* 0x0000000406069210 */ /* 0x000fca0007ffe0ff */
[----:B---3--:R-:W-:Y:S05]  /*1830*/  @P2 BRA `(.L_x_441) ;  /* 0x0000000000402947 */ /* 0x008fea0003800000 */
        /* <DEDUP_REMOVED lines=16> */
.L_x_441:
[----:B------:R-:W-:Y:S05]  /*1940*/  BSYNC.RECONVERGENT B0 ;  /* 0x0000000000007941 */ /* 0x000fea0003800200 */
.L_x_440:
[----:B-----5:R1:W-:Y:S01]  /*1950*/  @!P1 STS [R6], R16 ;  /* 0x0000001006009388 */ /* 0x0203e20000000800 */
[----:B------:R-:W2:Y:S01]  /*1960*/  LDC R13, c[0x0][0x3e0] ;  /* 0x0000f800ff0d7b82 */ /* 0x000ea20000000800 */
[----:B------:R-:W-:Y:S01]  /*1970*/  IABS R18, R15 ;  /* 0x0000000f00127213 */ /* 0x000fe20000000000 */
[----:B------:R-:W-:-:S06]  /*1980*/  IMAD.MOV.U32 R28, RZ, RZ, RZ ;  /* 0x000000ffff1c7224 */ /* 0x000fcc00078e00ff */
[----:B------:R-:W-:Y:S01]  /*1990*/  BAR.SYNC.DEFER_BLOCKING 0x0 ;  /* 0x0000000000007b1d */ /* 0x000fe20000010000 */
[----:B------:R-:W-:Y:S02]  /*19a0*/  ISETP.NE.AND P5, PT, R15, RZ, PT ;  /* 0x000000ff0f00720c */ /* 0x000fe40003fa5270 */
[----:B------:R-:W-:-:S03]  /*19b0*/  IADD3 R0, PT, PT, R0, R18, RZ ;  /* 0x0000001200007210 */ /* 0x000fc60007ffe0ff */
[----:B------:R-:W-:Y:S01]  /*19c0*/  BSSY.RECONVERGENT B1, `(.L_x_442) ;  /* 0x0000174000017945 */ /* 0x000fe20003800200 */
[----:B-1----:R-:W-:Y:S01]  /*19d0*/  I2F.RP R6, R18 ;  /* 0x0000001200067306 */ /* 0x002fe20000209400 */
[----:B--2---:R-:W-:Y:S01]  /*19e0*/  IABS R16, R13 ;  /* 0x0000000d00107213 */ /* 0x004fe20000000000 */
[----:B------:R-:W1:Y:S06]  /*19f0*/  @!P1 LDS R25, [R5] ;  /* 0x0000000005199984 */ /* 0x000e6c0000000800 */
[----:B------:R-:W2:Y:S08]  /*1a00*/  I2F.RP R26, R16 ;  /* 0x00000010001a7306 */ /* 0x000eb00000209400 */
[----:B--2---:R-:W2:Y:S02]  /*1a10*/  MUFU.RCP R26, R26 ;  /* 0x0000001a001a7308 */ /* 0x004ea40000001000 */
[----:B--2---:R-:W-:Y:S01]  /*1a20*/  VIADD R26, R26, 0xffffffe ;  /* 0x0ffffffe1a1a7836 */ /* 0x004fe20000000000 */
[----:B-1----:R-:W1:Y:S05]  /*1a30*/  SHFL.BFLY PT, R5, R25, 0x2, 0x1f ;  /* 0x0c401f0019057f89 */ /* 0x002e6a00000e0000 */
[----:B------:R2:W-:Y:S02]  /*1a40*/  F2I.FTZ.U32.TRUNC.NTZ R27, R26 ;  /* 0x0000001a001b7305 */ /* 0x0005e4000021f000 */
[----:B--2---:R-:W-:Y:S01]  /*1a50*/  IMAD.MOV.U32 R26, RZ, RZ, RZ ;  /* 0x000000ffff1a7224 */ /* 0x004fe200078e00ff */
[----:B-1----:R-:W-:-:S05]  /*1a60*/  FMNMX.FTZ R5, R5, R25, !PT ;  /* 0x0000001905057209 */ /* 0x002fca0007810000 */
[----:B------:R-:W1:Y:S02]  /*1a70*/  SHFL.BFLY PT, R4, R5, 0x1, 0x1f ;  /* 0x0c201f0005047f89 */ /* 0x000e6400000e0000 */
[----:B-1----:R-:W-:Y:S02]  /*1a80*/  FMNMX.FTZ R5, R5, R4, !PT ;  /* 0x0000000405057209 */ /* 0x002fe40007810000 */
[----:B------:R-:W1:Y:S02]  /*1a90*/  MUFU.RCP R4, R6 ;  /* 0x0000000600047308 */ /* 0x000e640000001000 */
[----:B------:R-:W-:-:S04]  /*1aa0*/  FSETP.NEU.FTZ.AND P0, PT, R5, -INF , PT ;  /* 0xff8000000500780b */ /* 0x000fc80003f1d000 */
[----:B------:R-:W-:-:S05]  /*1ab0*/  FSEL R5, R5, RZ, P0 ;  /* 0x000000ff05057208 */ /* 0x000fca0000000000 */
[----:B0-----:R-:W-:-:S04]  /*1ac0*/  FADD.FTZ R20, -R5, R25 ;  /* 0x0000001905147221 */ /* 0x001fc80000010100 */
[----:B------:R-:W-:Y:S01]  /*1ad0*/  FMUL.FTZ R20, R20, 1.4426950216293334961 ;  /* 0x3fb8aa3b14147820 */ /* 0x000fe20000410000 */
[----:B-1----:R-:W-:Y:S02]  /*1ae0*/  VIADD R4, R4, 0xffffffe ;  /* 0x0ffffffe04047836 */ /* 0x002fe40000000000 */
[----:B------:R-:W-:-:S03]  /*1af0*/  IMAD.MOV R6, RZ, RZ, -R27 ;  /* 0x000000ffff067224 */ /* 0x000fc600078e0a1b */
[----:B------:R-:W0:Y:S01]  /*1b00*/  MUFU.EX2 R20, R20 ;  /* 0x0000001400147308 */ /* 0x000e220000000800 */
[----:B------:R-:W-:-:S03]  /*1b10*/  IMAD R6, R6, R16, RZ ;  /* 0x0000001006067224 */ /* 0x000fc600078e02ff */
[----:B------:R-:W1:Y:S01]  /*1b20*/  F2I.FTZ.U32.TRUNC.NTZ R29, R4 ;  /* 0x00000004001d7305 */ /* 0x000e62000021f000 */
[----:B------:R-:W-:Y:S01]  /*1b30*/  IMAD.HI.U32 R6, R27, R6, R26 ;  /* 0x000000061b067227 */ /* 0x000fe200078e001a */
[----:B0-----:R-:W0:Y:S03]  /*1b40*/  SHFL.BFLY PT, R19, R20, 0x2, 0x1f ;  /* 0x0c401f0014137f89 */ /* 0x001e2600000e0000 */
[----:B-1----:R-:W-:-:S04]  /*1b50*/  IMAD.MOV R4, RZ, RZ, -R29 ;  /* 0x000000ffff047224 */ /* 0x002fc800078e0a1d */
[----:B------:R-:W-:Y:S01]  /*1b60*/  IMAD.MOV.U32 R21, RZ, RZ, R4 ;  /* 0x000000ffff157224 */ /* 0x000fe200078e0004 */
[----:B------:R-:W-:-:S03]  /*1b70*/  IABS R4, R0 ;  /* 0x0000000000047213 */ /* 0x000fc60000000000 */
[----:B------:R-:W-:Y:S01]  /*1b80*/  IMAD R24, R21, R18, RZ ;  /* 0x0000001215187224 */ /* 0x000fe200078e02ff */
[----:B------:R-:W-:Y:S01]  /*1b90*/  IABS R21, R15 ;  /* 0x0000000f00157213 */ /* 0x000fe20000000000 */
[----:B------:R-:W-:-:S03]  /*1ba0*/  IMAD.HI.U32 R6, R6, R4, RZ ;  /* 0x0000000406067227 */ /* 0x000fc600078e00ff */
[----:B------:R-:W-:Y:S01]  /*1bb0*/  IADD3 R21, PT, PT, RZ, -R21, RZ ;  /* 0x80000015ff157210 */ /* 0x000fe20007ffe0ff */
[----:B------:R-:W-:-:S04]  /*1bc0*/  IMAD.HI.U32 R24, R29, R24, R28 ;  /* 0x000000181d187227 */ /* 0x000fc800078e001c */
[----:B0-----:R-:W-:Y:S02]  /*1bd0*/  FADD.FTZ R19, R20, R19 ;  /* 0x0000001314137221 */ /* 0x001fe40000010000 */
[----:B------:R-:W-:Y:S01]  /*1be0*/  IMAD.HI.U32 R26, R24, R4, RZ ;  /* 0x00000004181a7227 */ /* 0x000fe200078e00ff */
[C---:B------:R-:W-:Y:S02]  /*1bf0*/  LOP3.LUT R20, R0.reuse, R18, RZ, 0x3c, !PT ;  /* 0x0000001200147212 */ /* 0x040fe400078e3cff */
[----:B------:R-:W-:Y:S01]  /*1c00*/  LOP3.LUT R0, R0, R13, RZ, 0x3c, !PT ;  /* 0x0000000d00007212 */ /* 0x000fe200078e3cff */
[----:B------:R-:W-:Y:S01]  /*1c10*/  IMAD R21, R26, R21, R4 ;  /* 0x000000151a157224 */ /* 0x000fe200078e0204 */
[----:B------:R-:W-:Y:S01]  /*1c20*/  ISETP.GE.AND P3, PT, R20, RZ, PT ;  /* 0x000000ff1400720c */ /* 0x000fe20003f66270 */
[----:B------:R-:W-:-:S03]  /*1c30*/  IMAD.MOV R24, RZ, RZ, -R6 ;  /* 0x000000ffff187224 */ /* 0x000fc600078e0a06 */
[----:B------:R-:W-:Y:S01]  /*1c40*/  ISETP.GT.U32.AND P1, PT, R18, R21, PT ;  /* 0x000000151200720c */ /* 0x000fe20003f24070 */
[C---:B------:R-:W-:Y:S02]  /*1c50*/  IMAD R24, R16.reuse, R24, R4 ;  /* 0x0000001810187224 */ /* 0x040fe400078e0204 */
[----:B------:R-:W0:Y:S03]  /*1c60*/  SHFL.BFLY PT, R4, R19, 0x1, 0x1f ;  /* 0x0c201f0013047f89 */ /* 0x000e2600000e0000 */
[----:B------:R-:W-:-:S07]  /*1c70*/  ISETP.GT.U32.AND P0, PT, R16, R24, PT ;  /* 0x000000181000720c */ /* 0x000fce0003f04070 */
[----:B------:R-:W-:Y:S01]  /*1c80*/  @!P1 IMAD.IADD R21, R21, 0x1, -R18 ;  /* 0x0000000115159824 */ /* 0x000fe200078e0a12 */
[----:B------:R-:W-:-:S04]  /*1c90*/  @!P1 IADD3 R26, PT, PT, R26, 0x1, RZ ;  /* 0x000000011a1a9810 */ /* 0x000fc80007ffe0ff */
[----:B------:R-:W-:Y:S01]  /*1ca0*/  ISETP.GE.U32.AND P2, PT, R21, R18, PT ;  /* 0x000000121500720c */ /* 0x000fe20003f46070 */
[----:B------:R-:W-:Y:S02]  /*1cb0*/  @!P0 IMAD.IADD R24, R24, 0x1, -R16 ;  /* 0x0000000118188824 */ /* 0x000fe400078e0a10 */
[----:B------:R-:W-:Y:S01]  /*1cc0*/  @!P0 VIADD R6, R6, 0x1 ;  /* 0x0000000106068836 */ /* 0x000fe20000000000 */
[----:B------:R-:W-:Y:S02]  /*1cd0*/  ISETP.NE.AND P0, PT, R13, RZ, PT ;  /* 0x000000ff0d00720c */ /* 0x000fe40003f05270 */
[----:B------:R-:W-:Y:S01]  /*1ce0*/  ISETP.GE.U32.AND P4, PT, R24, R16, PT ;  /* 0x000000101800720c */ /* 0x000fe20003f86070 */
[----:B------:R-:W-:Y:S02]  /*1cf0*/  IMAD.MOV.U32 R24, RZ, RZ, 0x7f800000 ;  /* 0x7f800000ff187424 */ /* 0x000fe400078e00ff */
[----:B0-----:R-:W-:-:S04]  /*1d00*/  FADD.FTZ R4, R19, R4 ;  /* 0x0000000413047221 */ /* 0x001fc80000010000 */
[----:B------:R-:W-:Y:S01]  /*1d10*/  @P2 VIADD R26, R26, 0x1 ;  /* 0x000000011a1a2836 */ /* 0x000fe20000000000 */
[----:B------:R-:W-:Y:S02]  /*1d20*/  FSETP.NE.FTZ.AND P1, PT, R4, RZ, PT ;  /* 0x000000ff0400720b */ /* 0x000fe40003f35000 */
[----:B------:R-:W-:Y:S02]  /*1d30*/  ISETP.GE.AND P2, PT, R0, RZ, PT ;  /* 0x000000ff0000720c */ /* 0x000fe40003f46270 */
[----:B------:R-:W-:Y:S01]  /*1d40*/  @!P3 IADD3 R26, PT, PT, -R26, RZ, RZ ;  /* 0x000000ff1a1ab210 */ /* 0x000fe20007ffe1ff */
[----:B------:R-:W-:Y:S01]  /*1d50*/  @P4 VIADD R6, R6, 0x1 ;  /* 0x0000000106064836 */ /* 0x000fe20000000000 */
[----:B------:R-:W-:Y:S02]  /*1d60*/  ISETP.NE.AND P3, PT, R17, RZ, PT ;  /* 0x000000ff1100720c */ /* 0x000fe40003f65270 */
[----:B------:R-:W-:Y:S02]  /*1d70*/  @!P5 LOP3.LUT R26, RZ, R18, RZ, 0x33, !PT ;  /* 0x00000012ff1ad212 */ /* 0x000fe400078e33ff */
[----:B------:R-:W-:-:S02]  /*1d80*/  SHF.R.S32.HI R17, RZ, 0x1f, R15 ;  /* 0x0000001fff117819 */ /* 0x000fc4000001140f */
[----:B------:R-:W-:Y:S01]  /*1d90*/  SHF.R.S32.HI R16, RZ, 0x1f, R26 ;  /* 0x0000001fff107819 */ /* 0x000fe2000001141a */
[----:B------:R0:W1:Y:S02]  /*1da0*/  @P1 MUFU.LG2 R0, R4 ;  /* 0x0000000400001308 */ /* 0x0000640000000c00 */
[----:B------:R-:W-:Y:S01]  /*1db0*/  @!P2 IMAD.MOV R6, RZ, RZ, -R6 ;  /* 0x000000ffff06a224 */ /* 0x000fe200078e0a06 */
[----:B------:R-:W-:Y:S02]  /*1dc0*/  @!P0 LOP3.LUT R6, RZ, R13, RZ, 0x33, !PT ;  /* 0x0000000dff068212 */ /* 0x000fe400078e33ff */
[----:B------:R-:W-:Y:S02]  /*1dd0*/  LOP3.LUT P0, RZ, R11, 0x3f3, RZ, 0xc0, !PT ;  /* 0x000003f30bff7812 */ /* 0x000fe4000780c0ff */
[----:B------:R-:W-:-:S04]  /*1de0*/  ISETP.LT.U32.AND P2, PT, R22, R26, PT ;  /* 0x0000001a1600720c */ /* 0x000fc80003f41070 */
[----:B------:R-:W-:Y:S01]  /*1df0*/  ISETP.LT.AND.EX P2, PT, R23, R16, PT, P2 ;  /* 0x000000101700720c */ /* 0x000fe20003f41320 */
[----:B------:R-:W-:-:S03]  /*1e00*/  IMAD R16, R6, UR11, RZ ;  /* 0x0000000b06107c24 */ /* 0x000fc6000f8e02ff */
[----:B------:R-:W-:Y:S02]  /*1e10*/  SEL R6, R22, R26, P2 ;  /* 0x0000001a16067207 */ /* 0x000fe40001000000 */
[----:B0-----:R-:W-:Y:S01]  /*1e20*/  SEL R4, RZ, 0x1, !P3 ;  /* 0x00000001ff047807 */ /* 0x001fe20005800000 */
[----:B-1----:R-:W-:Y:S01]  /*1e30*/  @P1 FFMA.FTZ R24, R0, 0.69314718246459960938, R5 ;  /* 0x3f31721800181823 */ /* 0x002fe20000010005 */
[----:B------:R-:W-:Y:S02]  /*1e40*/  IMAD R5, R15, UR9, RZ ;  /* 0x000000090f057c24 */ /* 0x000fe4000f8e02ff */
[----:B------:R-:W-:-:S05]  /*1e50*/  LOP3.LUT R4, R17, R4, RZ, 0xfc, !PT ;  /* 0x0000000411047212 */ /* 0x000fca00078efcff */
        /* <DEDUP_REMOVED lines=38> */
[----:B------:R-:W-:Y:S01]  /*20c0*/  IMAD.HI.U32 R13, R15, R13, R14 ;  /* 0x0000000d0f0d7227 */ /* 0x000fe200078e000e */
[----:B------:R-:W-:-:S05]  /*20d0*/  LEA.HI R14, R11, UR6, RZ, 0x1e ;  /* 0x000000060b0e7c11 */ /* 0x000fca000f8ff0ff */
        /* <DEDUP_REMOVED lines=9> */
[----:B------:R-:W-:-:S05]  /*2170*/  IADD3 R13, PT, PT, -R28, RZ, RZ ;  /* 0x000000ff1c0d7210 */ /* 0x000fca0007ffe1ff */
[----:B------:R-:W-:Y:S01]  /*2180*/  IMAD R13, R32, R13, R14 ;  /* 0x0000000d200d7224 */ /* 0x000fe200078e020e */
[----:B------:R-:W-:Y:S06]  /*2190*/  BRA `(.L_x_446) ;  /* 0x0000000000287947 */ /* 0x000fec0003800000 */
.L_x_445:
[----:B------:R-:W-:Y:S01]  /*21a0*/  LEA.HI R28, R11, UR6, RZ, 0x1e ;  /* 0x000000060b1c7c11 */ /* 0x000fe2000f8ff0ff */
[----:B------:R-:W-:Y:S01]  /*21b0*/  IMAD.MOV.U32 R21, RZ, RZ, RZ ;  /* 0x000000ffff157224 */ /* 0x000fe200078e00ff */
[----:B------:R-:W-:Y:S02]  /*21c0*/  MOV R20, R32 ;  /* 0x0000002000147202 */ /* 0x000fe40000000f00 */
[----:B------:R-:W-:Y:S01]  /*21d0*/  MOV R18, 0x2200 ;  /* 0x0000220000127802 */ /* 0x000fe20000000f00 */
[----:B------:R-:W-:Y:S02]  /*21e0*/  IMAD.MOV.U32 R22, RZ, RZ, R28 ;  /* 0x000000ffff167224 */ /* 0x000fe400078e001c */
[----:B------:R-:W-:Y:S05]  /*21f0*/  CALL.REL.NOINC `($__internal_12_$__cuda_sm20_div_s64) ;  /* 0x0000001c00547944 */ /* 0x000fea0003c00000 */
[----:B------:R-:W-:Y:S02]  /*2200*/  IADD3 R13, PT, PT, -R14, RZ, RZ ;  /* 0x000000ff0e0d7210 */ /* 0x000fe40007ffe1ff */
[----:B------:R-:W-:-:S03]  /*2210*/  MOV R29, R16 ;  /* 0x00000010001d7202 */ /* 0x000fc60000000f00 */
[----:B------:R-:W-:Y:S01]  /*2220*/  IMAD R13, R32, R13, R28 ;  /* 0x0000000d200d7224 */ /* 0x000fe200078e021c */
[----:B------:R-:W-:-:S07]  /*2230*/  MOV R28, R14 ;  /* 0x0000000e001c7202 */ /* 0x000fce0000000f00 */
.L_x_446:
        /* <DEDUP_REMOVED lines=61> */
.L_x_448:
[----:B------:R-:W-:Y:S01]  /*2610*/  IMAD.MOV.U32 R22, RZ, RZ, R28 ;  /* 0x000000ffff167224 */ /* 0x000fe200078e001c */
[----:B------:R-:W-:Y:S01]  /*2620*/  MOV R21, R29 ;  /* 0x0000001d00157202 */ /* 0x000fe20000000f00 */
[----:B------:R-:W-:Y:S01]  /*2630*/  IMAD.MOV.U32 R20, RZ, RZ, R32 ;  /* 0x000000ffff147224 */ /* 0x000fe200078e0020 */
[----:B------:R-:W-:Y:S02]  /*2640*/  MOV R18, 0x2660 ;  /* 0x0000266000127802 */ /* 0x000fe40000000f00 */
[----:B------:R-:W-:Y:S05]  /*2650*/  CALL.REL.NOINC `($__internal_12_$__cuda_sm20_div_s64) ;  /* 0x00000018003c7944 */ /* 0x000fea0003c00000 */
[----:B------:R-:W-:Y:S02]  /*2660*/  IADD3 R15, PT, PT, -R14, RZ, RZ ;  /* 0x000000ff0e0f7210 */ /* 0x000fe40007ffe1ff */
[----:B------:R-:W-:-:S03]  /*2670*/  MOV R13, R14 ;  /* 0x0000000e000d7202 */ /* 0x000fc60000000f00 */
[----:B------:R-:W-:Y:S02]  /*2680*/  IMAD R28, R15, R32, R28 ;  /* 0x000000200f1c7224 */ /* 0x000fe400078e021c */
.L_x_449:
[----:B------:R-:W-:Y:S05]  /*2690*/  BSYNC.RECONVERGENT B0 ;  /* 0x0000000000007941 */ /* 0x000fea0003800200 */
.L_x_447:
[----:B------:R-:W-:Y:S01]  /*26a0*/  IABS R16, R12 ;  /* 0x0000000c00107213 */ /* 0x000fe20000000000 */
[----:B------:R-:W0:Y:S01]  /*26b0*/  LDC R17, c[0x0][0x3e0] ;  /* 0x0000f800ff117b82 */ /* 0x000e220000000800 */
[----:B------:R-:W-:Y:S01]  /*26c0*/  IABS R14, R7 ;  /* 0x00000007000e7213 */ /* 0x000fe20000000000 */
[----:B------:R-:W-:Y:S01]  /*26d0*/  IMAD.MOV.U32 R22, RZ, RZ, RZ ;  /* 0x000000ffff167224 */ /* 0x000fe200078e00ff */
[----:B------:R-:W1:Y:S01]  /*26e0*/  I2F.U32.RP R19, R16 ;  /* 0x0000001000137306 */ /* 0x000e620000209000 */
[----:B------:R-:W-:Y:S01]  /*26f0*/  IABS R15, R9 ;  /* 0x00000009000f7213 */ /* 0x000fe20000000000 */
[----:B------:R-:W-:Y:S01]  /*2700*/  IMAD.MOV.U32 R34, RZ, RZ, RZ ;  /* 0x000000ffff227224 */ /* 0x000fe200078e00ff */
[----:B------:R-:W-:Y:S01]  /*2710*/  ISETP.NE.AND P5, PT, R12, RZ, PT ;  /* 0x000000ff0c00720c */ /* 0x000fe20003fa5270 */
[----:B------:R-:W2:Y:S01]  /*2720*/  LDCU UR15, c[0x0][0x430] ;  /* 0x00008600ff0f77ac */ /* 0x000ea20008000800 */
[----:B------:R-:W-:-:S03]  /*2730*/  IMAD R10, R10, UR9, RZ ;  /* 0x000000090a0a7c24 */ /* 0x000fc6000f8e02ff */
[----:B------:R-:W3:Y:S01]  /*2740*/  I2F.U32.RP R18, R14 ;  /* 0x0000000e00127306 */ /* 0x000ee20000209000 */
[----:B------:R-:W4:Y:S07]  /*2750*/  LDCU UR4, c[0x0][0x434] ;  /* 0x00008680ff0477ac */ /* 0x000f2e0008000800 */
[----:B-1----:R-:W1:Y:S01]  /*2760*/  MUFU.RCP R19, R19 ;  /* 0x0000001300137308 */ /* 0x002e620000001000 */
[----:B0-----:R-:W-:Y:S01]  /*2770*/  ISETP.LT.U32.AND P0, PT, R17, 0x1, PT ;  /* 0x000000011100780c */ /* 0x001fe20003f01070 */
[----:B--2---:R-:W-:-:S06]  /*2780*/  USEL UR15, UR15, 0x1, UP1 ;  /* 0x000000010f0f7887 */ /* 0x004fcc0008800000 */
[----:B---3--:R-:W0:Y:S01]  /*2790*/  MUFU.RCP R18, R18 ;  /* 0x0000001200127308 */ /* 0x008e220000001000 */
[----:B------:R-:W-:Y:S01]  /*27a0*/  ISETP.LT.AND.EX P0, PT, R0, RZ, PT, P0 ;  /* 0x000000ff0000720c */ /* 0x000fe20003f01300 */
[----:B------:R-:W-:Y:S02]  /*27b0*/  USHF.R.S32.HI UR5, URZ, 0x1f, UR15 ;  /* 0x0000001fff057899 */ /* 0x000fe4000801140f */
[----:B----4-:R-:W-:Y:S01]  /*27c0*/  UIMAD UR4, UR15, UR4, URZ ;  /* 0x000000040f0472a4 */ /* 0x010fe2000f8e02ff */
[----:B------:R-:W-:-:S03]  /*27d0*/  SEL R17, R17, 0x1, P0 ;  /* 0x0000000111117807 */ /* 0x000fc60000000000 */
[----:B------:R-:W-:Y:S01]  /*27e0*/  I2F.U32.RP R32, R15 ;  /* 0x0000000f00207306 */ /* 0x000fe20000209000 */
[----:B-1----:R-:W-:-:S07]  /*27f0*/  VIADD R19, R19, 0xffffffe ;  /* 0x0ffffffe13137836 */ /* 0x002fce0000000000 */
[----:B------:R-:W1:Y:S01]  /*2800*/  F2I.FTZ.U32.TRUNC.NTZ R23, R19 ;  /* 0x0000001300177305 */ /* 0x000e62000021f000 */
[----:B0-----:R-:W-:Y:S01]  /*2810*/  VIADD R20, R18, 0xffffffe ;  /* 0x0ffffffe12147836 */ /* 0x001fe20000000000 */
[----:B------:R-:W-:-:S06]  /*2820*/  IABS R18, R17 ;  /* 0x0000001100127213 */ /* 0x000fcc0000000000 */
[----:B------:R-:W0:Y:S01]  /*2830*/  F2I.FTZ.U32.TRUNC.NTZ R21, R20 ;  /* 0x0000001400157305 */ /* 0x000e22000021f000 */
[----:B-1----:R-:W-:-:S07]  /*2840*/  IMAD.MOV R29, RZ, RZ, -R23 ;  /* 0x000000ffff1d7224 */ /* 0x002fce00078e0a17 */
[----:B------:R-:W1:Y:S01]  /*2850*/  I2F.U32.RP R30, R18 ;  /* 0x00000012001e7306 */ /* 0x000e620000209000 */
[----:B------:R-:W-:Y:S01]  /*2860*/  IABS R19, R6 ;  /* 0x0000000600137213 */ /* 0x000fe20000000000 */
[----:B------:R-:W-:Y:S01]  /*2870*/  IMAD R29, R29, R16, RZ ;  /* 0x000000101d1d7224 */ /* 0x000fe200078e02ff */
[----:B0-----:R-:W-:-:S05]  /*2880*/  IADD3 R27, PT, PT, RZ, -R21, RZ ;  /* 0x80000015ff1b7210 */ /* 0x001fca0007ffe0ff */
[----:B------:R-:W0:Y:S01]  /*2890*/  MUFU.RCP R32, R32 ;  /* 0x0000002000207308 */ /* 0x000e220000001000 */
[----:B------:R-:W-:Y:S02]  /*28a0*/  IMAD.MOV.U32 R20, RZ, RZ, RZ ;  /* 0x000000ffff147224 */ /* 0x000fe400078e00ff */
[----:B------:R-:W-:Y:S01]  /*28b0*/  IMAD.HI.U32 R29, R23, R29, R22 ;  /* 0x0000001d171d7227 */ /* 0x000fe200078e0016 */
[----:B------:R-:W-:Y:S02]  /*28c0*/  IABS R23, R28 ;  /* 0x0000001c00177213 */ /* 0x000fe40000000000 */
[----:B------:R-:W-:Y:S01]  /*28d0*/  IABS R22, R12 ;  /* 0x0000000c00167213 */ /* 0x000fe20000000000 */
[----:B------:R-:W-:Y:S01]  /*28e0*/  IMAD R27, R27, R14, RZ ;  /* 0x0000000e1b1b7224 */ /* 0x000fe200078e02ff */
[----:B-1----:R-:W1:Y:S01]  /*28f0*/  MUFU.RCP R30, R30 ;  /* 0x0000001e001e7308 */ /* 0x002e620000001000 */
[----:B------:R-:W-:Y:S01]  /*2900*/  IMAD.HI.U32 R29, R29, R23, RZ ;  /* 0x000000171d1d7227 */ /* 0x000fe200078e00ff */
[----:B------:R-:W-:-:S03]  /*2910*/  IADD3 R22, PT, PT, RZ, -R22, RZ ;  /* 0x80000016ff167210 */ /* 0x000fc60007ffe0ff */
[----:B------:R-:W-:Y:S01]  /*2920*/  IMAD.HI.U32 R27, R21, R27, R20 ;  /* 0x0000001b151b7227 */ /* 0x000fe200078e0014 */
[----:B------:R-:W-:Y:S02]  /*2930*/  IABS R21, R13 ;  /* 0x0000000d00157213 */ /* 0x000fe40000000000 */
[----:B------:R-:W2:Y:S01]  /*2940*/  I2F.U32.RP R26, R19 ;  /* 0x00000013001a7306 */ /* 0x000ea20000209000 */
[----:B------:R-:W-:Y:S01]  /*2950*/  IABS R20, R7 ;  /* 0x0000000700147213 */ /* 0x000fe20000000000 */
[----:B0-----:R-:W-:Y:S02]  /*2960*/  VIADD R32, R32, 0xffffffe ;  /* 0x0ffffffe20207836 */ /* 0x001fe40000000000 */
[----:B------:R-:W-:-:S04]  /*2970*/  IMAD.HI.U32 R27, R27, R21, RZ ;  /* 0x000000151b1b7227 */ /* 0x000fc800078e00ff */
[----:B------:R-:W0:Y:S01]  /*2980*/  F2I.FTZ.U32.TRUNC.NTZ R33, R32 ;  /* 0x0000002000217305 */ /* 0x000e22000021f000 */
[----:B------:R-:W-:Y:S02]  /*2990*/  IMAD.MOV R20, RZ, RZ, -R20 ;  /* 0x000000ffff147224 */ /* 0x000fe400078e0a14 */
[----:B------:R-:W-:Y:S01]  /*29a0*/  IMAD R22, R29, R22, R23 ;  /* 0x000000161d167224 */ /* 0x000fe200078e0217 */
[----:B------:R-:W-:Y:S01]  /*29b0*/  LOP3.LUT R23, R28, R12, RZ, 0x3c, !PT ;  /* 0x0000000c1c177212 */ /* 0x000fe200078e3cff */
[----:B-1----:R-:W-:Y:S02]  /*29c0*/  VIADD R30, R30, 0xffffffe ;  /* 0x0ffffffe1e1e7836 */ /* 0x002fe40000000000 */
[----:B------:R-:W-:Y:S01]  /*29d0*/  IMAD R20, R27, R20, R21 ;  /* 0x000000141b147224 */ /* 0x000fe200078e0215 */
[----:B--2---:R-:W1:Y:S01]  /*29e0*/  MUFU.RCP R26, R26 ;  /* 0x0000001a001a7308 */ /* 0x004e620000001000 */
[----:B------:R-:W-:Y:S02]  /*29f0*/  ISETP.GT.U32.AND P3, PT, R16, R22, PT ;  /* 0x000000161000720c */ /* 0x000fe40003f64070 */
[----:B------:R-:W-:-:S02]  /*2a00*/  LOP3.LUT R21, R13, R7, RZ, 0x3c, !PT ;  /* 0x000000070d157212 */ /* 0x000fc400078e3cff */
[----:B------:R-:W-:Y:S02]  /*2a10*/  ISETP.GT.U32.AND P1, PT, R14, R20, PT ;  /* 0x000000140e00720c */ /* 0x000fe40003f24070 */
[----:B0-----:R-:W-:Y:S01]  /*2a20*/  IADD3 R0, PT, PT, RZ, -R33, RZ ;  /* 0x80000021ff007210 */ /* 0x001fe20007ffe0ff */
[----:B------:R-:W0:Y:S01]  /*2a30*/  F2I.FTZ.U32.TRUNC.NTZ R31, R30 ;  /* 0x0000001e001f7305 */ /* 0x000e22000021f000 */
[----:B------:R-:W-:Y:S01]  /*2a40*/  IMAD.MOV.U32 R32, RZ, RZ, RZ ;  /* 0x000000ffff207224 */ /* 0x000fe200078e00ff */
[----:B------:R-:W-:Y:S02]  /*2a50*/  ISETP.GE.AND P2, PT, R23, RZ, PT ;  /* 0x000000ff1700720c */ /* 0x000fe40003f46270 */
[----:B------:R-:W-:Y:S01]  /*2a60*/  IMAD R0, R0, R15, RZ ;  /* 0x0000000f00007224 */ /* 0x000fe200078e02ff */
[----:B------:R-:W-:Y:S01]  /*2a70*/  ISETP.GE.AND P0, PT, R21, RZ, PT ;  /* 0x000000ff1500720c */ /* 0x000fe20003f06270 */
[----:B------:R-:W-:Y:S01]  /*2a80*/  @!P3 IMAD.IADD R22, R22, 0x1, -R16 ;  /* 0x000000011616b824 */ /* 0x000fe200078e0a10 */
[----:B------:R-:W-:Y:S01]  /*2a90*/  @!P3 IADD3 R29, PT, PT, R29, 0x1, RZ ;  /* 0x000000011d1db810 */ /* 0x000fe20007ffe0ff */
[----:B------:R-:W-:-:S03]  /*2aa0*/  IMAD.HI.U32 R32, R33, R0, R32 ;  /* 0x0000000021207227 */ /* 0x000fc600078e0020 */
[----:B------:R-:W-:Y:S01]  /*2ab0*/  ISETP.GE.U32.AND P6, PT, R22, R16, PT ;  /* 0x000000101600720c */ /* 0x000fe20003fc6070 */
[----:B-1----:R-:W-:Y:S02]  /*2ac0*/  VIADD R26, R26, 0xffffffe ;  /* 0x0ffffffe1a1a7836 */ /* 0x002fe40000000000 */
[----:B------:R-:W-:Y:S01]  /*2ad0*/  @!P1 IMAD.IADD R20, R20, 0x1, -R14 ;  /* 0x0000000114149824 */ /* 0x000fe200078e0a0e */
[----:B0-----:R-:W-:Y:S01]  /*2ae0*/  IADD3 R0, PT, PT, RZ, -R31, RZ ;  /* 0x8000001fff007210 */ /* 0x001fe20007ffe0ff */
[----:B------:R-:W0:Y:S01]  /*2af0*/  F2I.FTZ.U32.TRUNC.NTZ R35, R26 ;  /* 0x0000001a00237305 */ /* 0x000e22000021f000 */
[----:B------:R-:W-:Y:S02]  /*2b00*/  HFMA2 R30, -RZ, RZ, 0, 0 ;  /* 0x00000000ff1e7431 */ /* 0x000fe400000001ff */
[----:B------:R-:W-:Y:S01]  /*2b10*/  @!P1 VIADD R27, R27, 0x1 ;  /* 0x000000011b1b9836 */ /* 0x000fe20000000000 */
[----:B------:R-:W-:Y:S01]  /*2b20*/  ISETP.GE.U32.AND P4, PT, R20, R14, PT ;  /* 0x0000000e1400720c */ /* 0x000fe20003f86070 */
[----:B------:R-:W-:Y:S01]  /*2b30*/  IMAD R0, R0, R18, RZ ;  /* 0x0000001200007224 */ /* 0x000fe200078e02ff */
[----:B------:R-:W-:-:S02]  /*2b40*/  IABS R14, R17 ;  /* 0x00000011000e7213 */ /* 0x000fc40000000000 */
[----:B------:R-:W-:Y:S01]  /*2b50*/  ISETP.NE.AND P1, PT, R7, RZ, PT ;  /* 0x000000ff0700720c */ /* 0x000fe20003f25270 */
[----:B------:R-:W-:Y:S01]  /*2b60*/  IMAD.HI.U32 R30, R31, R0, R30 ;  /* 0x000000001f1e7227 */ /* 0x000fe200078e001e */
[----:B------:R-:W-:Y:S02]  /*2b70*/  IABS R0, R3 ;  /* 0x0000000300007213 */ /* 0x000fe40000000000 */
[----:B------:R-:W-:Y:S01]  /*2b80*/  IABS R20, R9 ;  /* 0x0000000900147213 */ /* 0x000fe20000000000 */
[----:B------:R-:W-:Y:S02]  /*2b90*/  IMAD.MOV R14, RZ, RZ, -R14 ;  /* 0x000000ffff0e7224 */ /* 0x000fe400078e0a0e */
[----:B------:R-:W-:Y:S02]  /*2ba0*/  IMAD.HI.U32 R30, R30, R0, RZ ;  /* 0x000000001e1e7227 */ /* 0x000fe400078e00ff */
[----:B------:R-:W-:Y:S02]  /*2bb0*/  @P4 IADD3 R27, PT, PT, R27, 0x1, RZ ;  /* 0x000000011b1b4810 */ /* 0x000fe40007ffe0ff */
[----:B------:R-:W-:-:S02]  /*2bc0*/  @P6 VIADD R29, R29, 0x1 ;  /* 0x000000011d1d6836 */ /* 0x000fc40000000000 */
[----:B0-----:R-:W-:Y:S01]  /*2bd0*/  IMAD.MOV R16, RZ, RZ, -R35 ;  /* 0x000000ffff107224 */ /* 0x001fe200078e0a23 */
[----:B------:R-:W-:Y:S01]  /*2be0*/  @!P0 IADD3 R27, PT, PT, -R27, RZ, RZ ;  /* 0x000000ff1b1b8210 */ /* 0x000fe20007ffe1ff */
[----:B------:R-:W-:Y:S01]  /*2bf0*/  IMAD R0, R30, R14, R0 ;  /* 0x0000000e1e007224 */ /* 0x000fe200078e0200 */
[----:B------:R-:W-:Y:S01]  /*2c00*/  @!P1 LOP3.LUT R27, RZ, R7, RZ, 0x33, !PT ;  /* 0x00000007ff1b9212 */ /* 0x000fe200078e33ff */
[----:B------:R-:W-:Y:S01]  /*2c10*/  @!P2 IMAD.MOV R29, RZ, RZ, -R29 ;  /* 0x000000ffff1da224 */ /* 0x000fe200078e0a1d */
[----:B------:R-:W-:Y:S01]  /*2c20*/  @!P5 LOP3.LUT R29, RZ, R12, RZ, 0x33, !PT ;  /* 0x0000000cff1dd212 */ /* 0x000fe200078e33ff */
[----:B------:R-:W-:Y:S01]  /*2c30*/  IMAD R16, R16, R19, RZ ;  /* 0x0000001310107224 */ /* 0x000fe200078e02ff */
[----:B------:R-:W-:Y:S01]  /*2c40*/  ISETP.GT.U32.AND P4, PT, R18, R0, PT ;  /* 0x000000001200720c */ /* 0x000fe20003f84070 */
[----:B------:R-:W-:Y:S01]  /*2c50*/  IMAD.MOV R20, RZ, RZ, -R20 ;  /* 0x000000ffff147224 */ /* 0x000fe200078e0a14 */
[----:B------:R-:W-:Y:S01]  /*2c60*/  IABS R21, R29 ;  /* 0x0000001d00157213 */ /* 0x000fe20000000000 */
[----:B------:R-:W-:Y:S01]  /*2c70*/  IMAD.HI.U32 R34, R35, R16, R34 ;  /* 0x0000001023227227 */ /* 0x000fe200078e0022 */
[----:B------:R-:W-:-:S02]  /*2c80*/  IABS R14, R6 ;  /* 0x00000006000e7213 */ /* 0x000fc40000000000 */
[----:B------:R-:W-:Y:S01]  /*2c90*/  IABS R16, R27 ;  /* 0x0000001b00107213 */ /* 0x000fe20000000000 */
[----:B------:R-:W-:-:S04]  /*2ca0*/  IMAD.HI.U32 R32, R32, R21, RZ ;  /* 0x0000001520207227 */ /* 0x000fc800078e00ff */
[----:B------:R-:W-:Y:S02]  /*2cb0*/  IMAD.MOV R14, RZ, RZ, -R14 ;  /* 0x000000ffff0e7224 */ /* 0x000fe400078e0a0e */
[----:B------:R-:W-:Y:S01]  /*2cc0*/  IMAD.HI.U32 R34, R34, R16, RZ ;  /* 0x0000001022227227 */ /* 0x000fe200078e00ff */
[----:B------:R-:W-:-:S03]  /*2cd0*/  @!P4 IADD3 R0, PT, PT, R0, -R18, RZ ;  /* 0x800000120000c210 */ /* 0x000fc60007ffe0ff */
[----:B------:R-:W-:Y:S01]  /*2ce0*/  IMAD R20, R32, R20, R21 ;  /* 0x0000001420147224 */ /* 0x000fe200078e0215 */
[----:B------:R-:W-:Y:S01]  /*2cf0*/  ISETP.GE.U32.AND P2, PT, R0, R18, PT ;  /* 0x000000120000720c */ /* 0x000fe20003f46070 */
[----:B------:R-:W-:Y:S01]  /*2d00*/  IMAD R14, R34, R14, R16 ;  /* 0x0000000e220e7224 */ /* 0x000fe200078e0210 */
[----:B------:R-:W-:Y:S01]  /*2d10*/  LOP3.LUT R0, R3, R17, RZ, 0x3c, !PT ;  /* 0x0000001103007212 */ /* 0x000fe200078e3cff */
[----:B------:R-:W-:Y:S01]  /*2d20*/  @!P4 VIADD R30, R30, 0x1 ;  /* 0x000000011e1ec836 */ /* 0x000fe20000000000 */
[----:B------:R-:W-:Y:S02]  /*2d30*/  ISETP.GT.U32.AND P3, PT, R15, R20, PT ;  /* 0x000000140f00720c */ /* 0x000fe40003f64070 */
[----:B------:R-:W-:Y:S02]  /*2d40*/  ISETP.GT.U32.AND P1, PT, R19, R14, PT ;  /* 0x0000000e1300720c */ /* 0x000fe40003f24070 */
[----:B------:R-:W-:Y:S01]  /*2d50*/  ISETP.GE.AND P0, PT, R0, RZ, PT ;  /* 0x000000ff0000720c */ /* 0x000fe20003f06270 */
[----:B------:R-:W-:Y:S01]  /*2d60*/  IMAD.MOV R0, RZ, RZ, -R29 ;  /* 0x000000ffff007224 */ /* 0x000fe200078e0a1d */
[----:B------:R-:W-:-:S02]  /*2d70*/  ISETP.NE.AND P4, PT, R17, RZ, PT ;  /* 0x000000ff1100720c */ /* 0x000fc40003f85270 */
[----:B------:R-:W-:Y:S01]  /*2d80*/  LOP3.LUT R16, R29, R9, RZ, 0x3c, !PT ;  /* 0x000000091d107212 */ /* 0x000fe200078e3cff */
[----:B------:R-:W-:Y:S01]  /*2d90*/  IMAD R0, R12, R0, R28 ;  /* 0x000000000c007224 */ /* 0x000fe200078e021c */
[----:B------:R-:W-:Y:S02]  /*2da0*/  @P2 IADD3 R30, PT, PT, R30, 0x1, RZ ;  /* 0x000000011e1e2810 */ /* 0x000fe40007ffe0ff */
[----:B------:R-:W-:Y:S01]  /*2db0*/  LOP3.LUT R12, R27, R6, RZ, 0x3c, !PT ;  /* 0x000000061b0c7212 */ /* 0x000fe200078e3cff */
[----:B------:R-:W-:Y:S01]  /*2dc0*/  @!P3 IMAD.IADD R20, R20, 0x1, -R15 ;  /* 0x000000011414b824 */ /* 0x000fe200078e0a0f */
[----:B------:R-:W-:Y:S01]  /*2dd0*/  ISETP.GE.AND P2, PT, R16, RZ, PT ;  /* 0x000000ff1000720c */ /* 0x000fe20003f46270 */
[----:B------:R-:W-:Y:S02]  /*2de0*/  @!P1 IMAD.IADD R14, R14, 0x1, -R19 ;  /* 0x000000010e0e9824 */ /* 0x000fe400078e0a13 */
[----:B------:R-:W-:Y:S01]  /*2df0*/  @!P0 IADD3 R30, PT, PT, -R30, RZ, RZ ;  /* 0x000000ff1e1e8210 */ /* 0x000fe20007ffe1ff */
[----:B------:R-:W-:Y:S01]  /*2e00*/  @!P3 VIADD R32, R32, 0x1 ;  /* 0x000000012020b836 */ /* 0x000fe20000000000 */
[----:B------:R-:W-:Y:S01]  /*2e10*/  ISETP.GE.U32.AND P6, PT, R20, R15, PT ;  /* 0x0000000f1400720c */ /* 0x000fe20003fc6070 */
[----:B------:R-:W-:Y:S01]  /*2e20*/  @!P1 VIADD R34, R34, 0x1 ;  /* 0x0000000122229836 */ /* 0x000fe20000000000 */
[----:B------:R-:W-:-:S02]  /*2e30*/  ISETP.GE.U32.AND P5, PT, R14, R19, PT ;  /* 0x000000130e00720c */ /* 0x000fc40003fa6070 */
[----:B------:R-:W-:Y:S02]  /*2e40*/  @!P4 LOP3.LUT R30, RZ, R17, RZ, 0x33, !PT ;  /* 0x00000011ff1ec212 */ /* 0x000fe400078e33ff */
[----:B------:R-:W-:Y:S02]  /*2e50*/  ISETP.NE.AND P4, PT, R9, RZ, PT ;  /* 0x000000ff0900720c */ /* 0x000fe40003f85270 */
[----:B------:R-:W-:Y:S01]  /*2e60*/  ISETP.GE.AND P0, PT, R12, RZ, PT ;  /* 0x000000ff0c00720c */ /* 0x000fe20003f06270 */
[----:B------:R-:W-:Y:S01]  /*2e70*/  IMAD.WIDE R14, R30, UR11, RZ ;  /* 0x0000000b1e0e7c25 */ /* 0x000fe2000f8e02ff */
[----:B------:R-:W-:Y:S02]  /*2e80*/  ISETP.NE.AND P3, PT, R6, RZ, PT ;  /* 0x000000ff0600720c */ /* 0x000fe40003f65270 */
[----:B------:R-:W-:Y:S01]  /*2e90*/  IADD3 R30, PT, PT, -R30, RZ, RZ ;  /* 0x000000ff1e1e7210 */ /* 0x000fe20007ffe1ff */
[----:B------:R-:W-:Y:S01]  /*2ea0*/  @P6 VIADD R32, R32, 0x1 ;  /* 0x0000000120206836 */ /* 0x000fe20000000000 */
[----:B------:R-:W-:Y:S01]  /*2eb0*/  IADD3 R12, PT, PT, -R27, RZ, RZ ;  /* 0x000000ff1b0c7210 */ /* 0x000fe20007ffe1ff */
[----:B------:R-:W-:-:S02]  /*2ec0*/  @P5 VIADD R34, R34, 0x1 ;  /* 0x0000000122225836 */ /* 0x000fc40000000000 */
[----:B------:R-:W-:Y:S01]  /*2ed0*/  IMAD.WIDE.U32 R14, R2, UR15, R14 ;  /* 0x0000000f020e7c25 */ /* 0x000fe2000f8e000e */
[----:B------:R-:W-:-:S03]  /*2ee0*/  UIMAD UR15, UR10, UR15, URZ ;  /* 0x0000000f0a0f72a4 */ /* 0x000fc6000f8e02ff */
[----:B------:R-:W-:Y:S01]  /*2ef0*/  @!P2 IMAD.MOV R32, RZ, RZ, -R32 ;  /* 0x000000ffff20a224 */ /* 0x000fe200078e0a20 */
[----:B------:R-:W-:Y:S01]  /*2f00*/  @!P4 LOP3.LUT R32, RZ, R9, RZ, 0x33, !PT ;  /* 0x00000009ff20c212 */ /* 0x000fe200078e33ff */
[----:B------:R-:W-:Y:S01]  /*2f10*/  @!P0 IMAD.MOV R34, RZ, RZ, -R34 ;  /* 0x000000ffff228224 */ /* 0x000fe200078e0a22 */
[----:B------:R-:W-:Y:S01]  /*2f20*/  @!P3 LOP3.LUT R34, RZ, R6, RZ, 0x33, !PT ;  /* 0x00000006ff22b212 */ /* 0x000fe200078e33ff */
[----:B------:R-:W-:Y:S02]  /*2f30*/  IMAD R15, R2, UR5, R15 ;  /* 0x00000005020f7c24 */ /* 0x000fe4000f8e020f */
[----:B------:R-:W-:Y:S01]  /*2f40*/  IMAD R30, R17, R30, R3 ;  /* 0x0000001e111e7224 */ /* 0x000fe200078e0203 */
[----:B------:R-:W-:Y:S01]  /*2f50*/  IADD3 R3, PT, PT, -R32, RZ, RZ ;  /* 0x000000ff20037210 */ /* 0x000fe20007ffe1ff */
[----:B------:R-:W-:Y:S02]  /*2f60*/  IMAD.MOV R2, RZ, RZ, -R34 ;  /* 0x000000ffff027224 */ /* 0x000fe400078e0a22 */
[----:B------:R-:W-:-:S04]  /*2f70*/  IMAD.WIDE R30, R30, UR9, R14 ;  /* 0x000000091e1e7c25 */ /* 0x000fc8000f8e020e */
[----:B------:R-:W-:Y:S01]  /*2f80*/  IMAD.WIDE R14, R0, UR4, RZ ;  /* 0x00000004000e7c25 */ /* 0x000fe2000f8e02ff */
[----:B------:R-:W0:Y:S03]  /*2f90*/  LDCU.64 UR4, c[0x0][0x420] ;  /* 0x00008400ff0477ac */ /* 0x000e260008000a00 */
[----:B------:R-:W-:-:S04]  /*2fa0*/  IMAD.WIDE R32, R32, R8, RZ ;  /* 0x0000000820207225 */ /* 0x000fc800078e02ff */
[----:B------:R-:W-:Y:S01]  /*2fb0*/  IMAD R12, R7, R12, R13 ;  /* 0x0000000c070c7224 */ /* 0x000fe200078e020d */
[----:B------:R-:W-:Y:S01]  /*2fc0*/  IADD3 R0, P1, P0, R32, R30, R14 ;  /* 0x0000001e20007210 */ /* 0x000fe2000783e00e */
[----:B------:R-:W-:Y:S02]  /*2fd0*/  IMAD R3, R9, R3, R29 ;  /* 0x0000000309037224 */ /* 0x000fe400078e021d */
[----:B------:R-:W-:Y:S01]  /*2fe0*/  IMAD R2, R6, R2, R27 ;  /* 0x0000000206027224 */ /* 0x000fe200078e021b */
[----:B------:R-:W-:Y:S01]  /*2ff0*/  IADD3.X R14, PT, PT, R33, R31, R15, P1, P0 ;  /* 0x0000001f210e7210 */ /* 0x000fe20000fe040f */
[----:B------:R-:W-:-:S04]  /*3000*/  IMAD.WIDE R12, R12, UR15, RZ ;  /* 0x0000000f0c0c7c25 */ /* 0x000fc8000f8e02ff */
        /* <DEDUP_REMOVED lines=11> */
.L_x_444:
[----:B------:R-:W0:Y:S01]  /*30c0*/  LDC.64 R2, c[0x0][0x420] ;  /* 0x00010800ff027b82 */ /* 0x000e220000000a00 */
[----:B------:R-:W-:-:S05]  /*30d0*/  IADD3 R14, PT, PT, R14, UR6, RZ ;  /* 0x000000060e0e7c10 */ /* 0x000fca000fffe0ff */
[----:B0-----:R-:W-:-:S05]  /*30e0*/  IMAD.WIDE.U32 R2, R14, 0x4, R2 ;  /* 0x000000040e027825 */ /* 0x001fca00078e0002 */
[----:B------:R1:W-:Y:S02]  /*30f0*/  STG.E desc[UR12][R2.64], R24 ;  /* 0x0000001802007986 */ /* 0x0003e4000c10190c */
.L_x_443:
[----:B------:R-:W-:Y:S05]  /*3100*/  BSYNC.RECONVERGENT B1 ;  /* 0x0000000000017941 */ /* 0x000fea0003800200 */
.L_x_442:
        /* <DEDUP_REMOVED lines=13> */
[----:B-1----:R-:W-:-:S05]  /*31e0*/  LEA R0, R0, R3, 0x18 ;  /* 0x0000000300007211 */ /* 0x002fca00078ec0ff */
[----:B------:R-:W-:Y:S01]  /*31f0*/  IMAD R0, R2, 0x14, R0 ;  /* 0x0000001402007824 */ /* 0x000fe200078e0200 */
[----:B------:R-:W-:-:S04]  /*3200*/  LOP3.LUT R2, R11, 0x3fc, RZ, 0xc0, !PT ;  /* 0x000003fc0b027812 */ /* 0x000fc800078ec0ff */
[----:B------:R-:W-:-:S05]  /*3210*/  IADD3 R0, PT, PT, R0, R2, RZ ;  /* 0x0000000200007210 */ /* 0x000fca0007ffe0ff */
[----:B--2---:R1:W-:Y:S02]  /*3220*/  STS [R0], R4 ;  /* 0x0000000400007388 */ /* 0x0043e40000000800 */
.L_x_451:
[----:B------:R-:W-:Y:S05]  /*3230*/  BSYNC.RECONVERGENT B0 ;  /* 0x0000000000007941 */ /* 0x000fea0003800200 */
.L_x_450:
[----:B------:R-:W-:Y:S01]  /*3240*/  BAR.SYNC.DEFER_BLOCKING 0x0 ;  /* 0x0000000000007b1d */ /* 0x000fe20000010000 */
[----:B------:R-:W-:Y:S01]  /*3250*/  IMAD.SHL.U32 R24, R11, 0x8, RZ ;  /* 0x000000080b187824 */ /* 0x000fe200078e00ff */
[----:B------:R-:W-:Y:S01]  /*3260*/  LOP3.LUT R20, R20, 0x7c, RZ, 0xc0, !PT ;  /* 0x0000007c14147812 */ /* 0x000fe200078ec0ff */
[----:B------:R-:W-:Y:S01]  /*3270*/  UISETP.GE.AND UP0, UPT, UR8, 0x1, UPT ;  /* 0x000000010800788c */ /* 0x000fe2000bf06270 */
[----:B0-----:R-:W-:Y:S01]  /*3280*/  IMAD R9, R22, UR6, RZ ;  /* 0x0000000616097c24 */ /* 0x001fe2000f8e02ff */
[----:B------:R-:W-:Y:S01]  /*3290*/  SHF.R.U32.HI R11, RZ, 0x5, R11 ;  /* 0x00000005ff0b7819 */ /* 0x000fe2000001160b */
[----:B-1----:R-:W-:Y:S01]  /*32a0*/  IMAD.MOV.U32 R0, RZ, RZ, RZ ;  /* 0x000000ffff007224 */ /* 0x002fe200078e00ff */
[----:B------:R-:W-:Y:S02]  /*32b0*/  LOP3.LUT R24, R20, 0x1f00, R24, 0xf8, !PT ;  /* 0x00001f0014187812 */ /* 0x000fe400078ef818 */
[----:B------:R-:W-:Y:S02]  /*32c0*/  CS2R R2, SRZ ;  /* 0x0000000000027805 */ /* 0x000fe4000001ff00 */
        /* <DEDUP_REMOVED lines=36> */
.L_x_454:
[----:B------:R-:W2:Y:S01]  /*3510*/  @!P1 LDG.E.128 R12, desc[UR12][R24.64] ;  /* 0x0000000c180c9981 */ /* 0x000ea2000c1e1d00 */
[C---:B------:R-:W-:Y:S01]  /*3520*/  @!P1 IMAD.WIDE R26, R22.reuse, 0x4, R24 ;  /* 0x00000004161a9825 */ /* 0x040fe200078e0218 */
[----:B------:R-:W-:Y:S02]  /*3530*/  UIADD3 UR11, UPT, UPT, UR11, 0x4, URZ ;  /* 0x000000040b0b7890 */ /* 0x000fe4000fffe0ff */
[----:B------:R-:W2:Y:S02]  /*3540*/  LDS R9, [R10+-0x28] ;  /* 0xffffd8000a097984 */ /* 0x000ea40000000800 */
        /* <DEDUP_REMOVED lines=13> */
[C---:B0-----:R-:W-:Y:S04]  /*3620*/  @!P1 IMAD.WIDE R26, R22.reuse, 0x8, R24 ;  /* 0x00000008161a9825 */ /* 0x041fe800078e0218 */
        /* <DEDUP_REMOVED lines=35> */
.L_x_453:
        /* <DEDUP_REMOVED lines=11> */
.L_x_455:
        /* <DEDUP_REMOVED lines=17> */
.L_x_452:
        /* <DEDUP_REMOVED lines=12> */
[----:B------:R-:W-:Y:S01]  /*3ae0*/  F2FP.BF16.F32.PACK_AB R4, R3, R4 ;  /* 0x000000040304723e */ /* 0x000fe200000010ff */
[----:B--2---:R-:W2:Y:S01]  /*3af0*/  MUFU.RCP R18, R18 ;  /* 0x0000001200127308 */ /* 0x004ea20000001000 */
[----:B0-----:R-:W-:Y:S01]  /*3b00*/  IABS R11, R12 ;  /* 0x0000000c000b7213 */ /* 0x001fe20000000000 */
[----:B--2---:R-:W-:-:S06]  /*3b10*/  VIADD R18, R18, 0xffffffe ;  /* 0x0ffffffe12127836 */ /* 0x004fcc0000000000 */
[----:B------:R-:W0:Y:S02]  /*3b20*/  F2I.FTZ.U32.TRUNC.NTZ R19, R18 ;  /* 0x0000001200137305 */ /* 0x000e24000021f000 */
[----:B0-----:R-:W-:Y:S01]  /*3b30*/  IMAD.MOV R9, RZ, RZ, -R19 ;  /* 0x000000ffff097224 */ /* 0x001fe200078e0a13 */
[----:B------:R-:W-:-:S03]  /*3b40*/  MOV R18, RZ ;  /* 0x000000ff00127202 */ /* 0x000fc60000000f00 */
        /* <DEDUP_REMOVED lines=16> */
[----:B0-----:R-:W-:-:S04]  /*3c50*/  IMAD.MOV R10, RZ, RZ, -R19 ;  /* 0x000000ffff0a7224 */ /* 0x001fc800078e0a13 */
        /* <DEDUP_REMOVED lines=9> */
[----:B------:R-:W-:-:S04]  /*3cf0*/  ISETP.GE.AND P1, PT, R15, RZ, PT ;  /* 0x000000ff0f00720c */ /* 0x000fc80003f26270 */
[----:B------:R-:W-:-:S05]  /*3d00*/  IADD3 R10, PT, PT, -R17, RZ, RZ ;  /* 0x000000ff110a7210 */ /* 0x000fca0007ffe1ff */
[----:B------:R-:W-:-:S05]  /*3d10*/  IMAD R9, R11, R10, R9 ;  /* 0x0000000a0b097224 */ /* 0x000fca00078e0209 */
[----:B------:R-:W-:-:S13]  /*3d20*/  ISETP.GT.U32.AND P0, PT, R11, R9, PT ;  /* 0x000000090b00720c */ /* 0x000fda0003f04070 */
[----:B------:R-:W-:Y:S02]  /*3d30*/  @!P0 IMAD.IADD R9, R9, 0x1, -R11 ;  /* 0x0000000109098824 */ /* 0x000fe400078e0a0b */
[----:B------:R-:W-:Y:S01]  /*3d40*/  @!P0 VIADD R17, R17, 0x1 ;  /* 0x0000000111118836 */ /* 0x000fe20000000000 */
[----:B------:R-:W-:Y:S02]  /*3d50*/  ISETP.NE.AND P0, PT, R12, RZ, PT ;  /* 0x000000ff0c00720c */ /* 0x000fe40003f05270 */
[----:B------:R-:W-:Y:S02]  /*3d60*/  ISETP.GE.U32.AND P2, PT, R9, R11, PT ;  /* 0x0000000b0900720c */ /* 0x000fe40003f46070 */
[----:B------:R-:W-:-:S05]  /*3d70*/  SHF.R.S32.HI R9, RZ, 0x1f, R14 ;  /* 0x0000001fff097819 */ /* 0x000fca000001140e */
[----:B-1----:R-:W-:-:S04]  /*3d80*/  IMAD R9, R9, UR4, RZ ;  /* 0x0000000409097c24 */ /* 0x002fc8000f8e02ff */
[C---:B------:R-:W-:Y:S02]  /*3d90*/  IMAD R9, R14.reuse, UR5, R9 ;  /* 0x000000050e097c24 */ /* 0x040fe4000f8e0209 */
[----:B------:R-:W-:Y:S01]  /*3da0*/  @P2 IADD3 R17, PT, PT, R17, 0x1, RZ ;  /* 0x0000000111112810 */ /* 0x000fe20007ffe0ff */
[----:B------:R-:W-:Y:S01]  /*3db0*/  IMAD.WIDE.U32 R14, R14, UR4, RZ ;  /* 0x000000040e0e7c25 */ /* 0x000fe2000f8e00ff */
[----:B------:R-:W0:Y:S03]  /*3dc0*/  LDCU.64 UR4, c[0x0][0x3f0] ;  /* 0x00007e00ff0477ac */ /* 0x000e260008000a00 */
[----:B------:R-:W-:Y:S01]  /*3dd0*/  @!P1 IMAD.MOV R17, RZ, RZ, -R17 ;  /* 0x000000ffff119224 */ /* 0x000fe200078e0a11 */
[----:B------:R-:W-:Y:S02]  /*3de0*/  @!P0 LOP3.LUT R17, RZ, R12, RZ, 0x33, !PT ;  /* 0x0000000cff118212 */ /* 0x000fe400078e33ff */
[----:B------:R-:W-:-:S02]  /*3df0*/  IADD3 R15, PT, PT, R15, R9, RZ ;  /* 0x000000090f0f7210 */ /* 0x000fc40007ffe0ff */
[----:B------:R-:W-:Y:S01]  /*3e00*/  SHF.R.S32.HI R10, RZ, 0x1f, R17 ;  /* 0x0000001fff0a7819 */ /* 0x000fe20000011411 */
[C---:B------:R-:W-:Y:S02]  /*3e10*/  IMAD R12, R17.reuse, R12, R13 ;  /* 0x0000000c110c7224 */ /* 0x040fe400078e020d */
[----:B---3--:R-:W-:-:S04]  /*3e20*/  IMAD.WIDE.U32 R14, R17, UR8, R14 ;  /* 0x00000008110e7c25 */ /* 0x008fc8000f8e000e */
[----:B------:R-:W-:Y:S02]  /*3e30*/  IMAD R10, R10, UR8, RZ ;  /* 0x000000080a0a7c24 */ /* 0x000fe4000f8e02ff */
[----:B------:R-:W-:Y:S02]  /*3e40*/  IMAD.IADD R12, R16, 0x1, -R12 ;  /* 0x00000001100c7824 */ /* 0x000fe400078e0a0c */
[----:B------:R-:W-:-:S03]  /*3e50*/  IMAD R10, R17, UR9, R10 ;  /* 0x00000009110a7c24 */ /* 0x000fc6000f8e020a */
[----:B------:R-:W-:Y:S02]  /*3e60*/  SHF.R.S32.HI R9, RZ, 0x1f, R12 ;  /* 0x0000001fff097819 */ /* 0x000fe4000001140c */
[----:B------:R-:W-:Y:S01]  /*3e70*/  IADD3 R11, PT, PT, R15, R10, RZ ;  /* 0x0000000a0f0b7210 */ /* 0x000fe20007ffe0ff */
[----:B------:R-:W-:Y:S02]  /*3e80*/  IMAD.MOV.U32 R10, RZ, RZ, R14 ;  /* 0x000000ffff0a7224 */ /* 0x000fe400078e000e */
[----:B------:R-:W-:Y:S02]  /*3e90*/  IMAD R9, R9, UR6, RZ ;  /* 0x0000000609097c24 */ /* 0x000fe4000f8e02ff */
[----:B------:R-:W-:-:S04]  /*3ea0*/  IMAD.WIDE.U32 R10, R12, UR6, R10 ;  /* 0x000000060c0a7c25 */ /* 0x000fc8000f8e000a */
[----:B------:R-:W-:Y:S01]  /*3eb0*/  IMAD R9, R12, UR7, R9 ;  /* 0x000000070c097c24 */ /* 0x000fe2000f8e0209 */
[----:B------:R-:W-:-:S04]  /*3ec0*/  IADD3 R20, P0, PT, R20, R10, RZ ;  /* 0x0000000a14147210 */ /* 0x000fc80007f1e0ff */
[----:B------:R-:W-:Y:S02]  /*3ed0*/  IADD3.X R11, PT, PT, R11, R9, RZ, P0, !PT ;  /* 0x000000090b0b7210 */ /* 0x000fe400007fe4ff */
[C---:B0-----:R-:W-:Y:S02]  /*3ee0*/  LEA R10, P0, R20.reuse, UR4, 0x1 ;  /* 0x00000004140a7c11 */ /* 0x041fe4000f8008ff */
[----:B------:R-:W-:Y:S02]  /*3ef0*/  F2FP.BF16.F32.PACK_AB R9, R5, R6 ;  /* 0x000000060509723e */ /* 0x000fe400000010ff */
[----:B------:R-:W-:Y:S02]  /*3f00*/  LEA.HI.X R11, R20, UR5, R11, 0x1, P0 ;  /* 0x00000005140b7c11 */ /* 0x000fe400080f0c0b */
[----:B------:R-:W-:-:S03]  /*3f10*/  F2FP.BF16.F32.PACK_AB R5, R0, R2 ;  /* 0x000000020005723e */ /* 0x000fc600000010ff */
[----:B------:R-:W-:Y:S04]  /*3f20*/  STG.E.64 desc[UR12][R10.64], R8 ;  /* 0x000000080a007986 */ /* 0x000fe8000c101b0c */
[----:B------:R-:W-:Y:S01]  /*3f30*/  STG.E.64 desc[UR12][R10.64+0x100], R4 ;  /* 0x000100040a007986 */ /* 0x000fe2000c101b0c */
[----:B------:R-:W-:Y:S05]  /*3f40*/  EXIT ;  /* 0x000000000000794d */ /* 0x000fea0003800000 */
        .weak           $__internal_12_$__cuda_sm20_div_s64
        .type           $__internal_12_$__cuda_sm20_div_s64,@function
        .size           $__internal_12_$__cuda_sm20_div_s64,(.L_x_7444 - $__internal_12_$__cuda_sm20_div_s64)
$__internal_12_$__cuda_sm20_div_s64:
        /* <DEDUP_REMOVED lines=71> */
[-C--:B------:R-:W-:Y:S02]  /*43c0*/  IADD3.X R15, PT, PT, RZ, R14.reuse, RZ, P1, !PT ;  /* 0x0000000eff0f7210 */ /* 0x080fe40000ffe4ff */
[----:B------:R-:W-:Y:S02]  /*43d0*/  SEL R13, R13, R17, P0 ;  /* 0x000000110d0d7207 */ /* 0x000fe40000000000 */
[----:B------:R-:W-:Y:S02]  /*43e0*/  SEL R15, R15, R14, P0 ;  /* 0x0000000e0f0f7207 */ /* 0x000fe40000000000 */
[----:B------:R-:W-:Y:S02]  /*43f0*/  LOP3.LUT R16, R19, R21, RZ, 0x3c, !PT ;  /* 0x0000001513107212 */ /* 0x000fe400078e3cff */
[----:B------:R-:W-:-:S02]  /*4400*/  IADD3 R14, P1, PT, RZ, -R13, RZ ;  /* 0x8000000dff0e7210 */ /* 0x000fc40007f3e0ff */
[----:B------:R-:W-:Y:S02]  /*4410*/  ISETP.NE.U32.AND P0, PT, R20, RZ, PT ;  /* 0x000000ff1400720c */ /* 0x000fe40003f05070 */
[----:B------:R-:W-:Y:S01]  /*4420*/  ISETP.GE.AND P2, PT, R16, RZ, PT ;  /* 0x000000ff1000720c */ /* 0x000fe20003f46270 */
[----:B------:R-:W-:Y:S01]  /*4430*/  IMAD.X R16, RZ, RZ, ~R15, P1 ;  /* 0x000000ffff107224 */ /* 0x000fe200008e0e0f */
[----:B------:R-:W-:Y:S01]  /*4440*/  ISETP.NE.AND.EX P0, PT, R19, RZ, PT, P0 ;  /* 0x000000ff1300720c */ /* 0x000fe20003f05300 */
[----:B------:R-:W-:Y:S01]  /*4450*/  IMAD.MOV.U32 R19, RZ, RZ, 0x0 ;  /* 0x00000000ff137424 */ /* 0x000fe200078e00ff */
[----:B------:R-:W-:Y:S02]  /*4460*/  SEL R14, R14, R13, !P2 ;  /* 0x0000000d0e0e7207 */ /* 0x000fe40005000000 */
[----:B------:R-:W-:Y:S02]  /*4470*/  SEL R16, R16, R15, !P2 ;  /* 0x0000000f10107207 */ /* 0x000fe40005000000 */
[----:B------:R-:W-:-:S02]  /*4480*/  SEL R14, R14, 0xffffffff, P0 ;  /* 0xffffffff0e0e7807 */ /* 0x000fc40000000000 */
[----:B------:R-:W-:Y:S01]  /*4490*/  SEL R16, R16, 0xffffffff, P0 ;  /* 0xffffffff10107807 */ /* 0x000fe20000000000 */
[----:B------:R-:W-:Y:S06]  /*44a0*/  RET.REL.NODEC R18 `(_ZN5flash32flash_fwd_splitkv_combine_kernelI23Flash_fwd_kernel_traitsILi256ELi64ELi64ELi4ELb0ELb0EN7cutlass10bfloat16_tE19Flash_kernel_traitsILi256ELi64ELi64ELi4ES3_EELi4ELi2ELb1EEEvNS_16Flash_fwd_paramsE) ;  /* 0xffffffb812d47950 */ /* 0x000fec0003c3ffff */
.L_x_456:
        /* <DEDUP_REMOVED lines=13> */
.L_x_7444:


//--------------------- .text._ZN5flash32flash_fwd_splitkv_combine_kernelI23Flash_fwd_kernel_traitsILi256ELi64ELi64ELi4ELb0ELb0EN7cutlass10bfloat16_tE19Flash_kernel_traitsILi256ELi64ELi64ELi4ES3_EELi4ELi1ELb1EEEvNS_16Flash_fwd_paramsE --------------------------
	.section	.text._ZN5flash32flash_fwd_splitkv_combine_kernelI23Flash_fwd_kernel_traitsILi256ELi64ELi64ELi4ELb0ELb0EN7cutlass10bfloat16_tE19Flash_kernel_traitsILi256ELi64ELi64ELi4ES3_EELi4ELi1ELb1EEEvNS_16Flash_fwd_paramsE,"ax",@progbits
	.align	128
        .global         _ZN5flash32flash_fwd_splitkv_combine_kernelI23Flash_fwd_kernel_traitsILi256ELi64ELi64ELi4ELb0ELb0EN7cutlass10bfloat16_tE19Flash_kernel_traitsILi256ELi64ELi64ELi4ES3_EELi4ELi1ELb1EEEvNS_16Flash_fwd_paramsE
        .type           _ZN5flash32flash_fwd_splitkv_combine_kernelI23Flash_fwd_kernel_traitsILi256ELi64ELi64ELi4ELb0ELb0EN7cutlass10bfloat16_tE19Flash_kernel_traitsILi256ELi64ELi64ELi4ES3_EELi4ELi1ELb1EEEvNS_16Flash_fwd_paramsE,@function
        .size           _ZN5flash32flash_fwd_splitkv_combine_kernelI23Flash_fwd_kernel_traitsILi256ELi64ELi64ELi4ELb0ELb0EN7cutlass10bfloat16_tE19Flash_kernel_traitsILi256ELi64ELi64ELi4ES3_EELi4ELi1ELb1EEEvNS_16Flash_fwd_paramsE,(.L_x_7445 - _ZN5flash32flash_fwd_splitkv_combine_kernelI23Flash_fwd_kernel_traitsILi256ELi64ELi64ELi4ELb0ELb0EN7cutlass10bfloat16_tE19Flash_kernel_traitsILi256ELi64ELi64ELi4ES3_EELi4ELi1ELb1EEEvNS_16Flash_fwd_paramsE)
        .other          _ZN5flash32flash_fwd_splitkv_combine_kernelI23Flash_fwd_kernel_traitsILi256ELi64ELi64ELi4ELb0ELb0EN7cutlass10bfloat16_tE19Flash_kernel_traitsILi256ELi64ELi64ELi4ES3_EELi4ELi1ELb1EEEvNS_16Flash_fwd_paramsE,@"STO_CUDA_ENTRY STV_DEFAULT"
_ZN5flash32flash_fwd_splitkv_combine_kernelI23Flash_fwd_kernel_traitsILi256ELi64ELi64ELi4ELb0ELb0EN7cutlass10bfloat16_tE19Flash_kernel_traitsILi256ELi64ELi64ELi4ES3_EELi4ELi1ELb1EEEvNS_16Flash_fwd_paramsE:
.text._ZN5flash32flash_fwd_splitkv_combine_kernelI23Flash_fwd_kernel_traitsILi256ELi64ELi64ELi4ELb0ELb0EN7cutlass10bfloat16_tE19Flash_kernel_traitsILi256ELi64ELi64ELi4ES3_EELi4ELi1ELb1EEEvNS_16Flash_fwd_paramsE:
        /* <DEDUP_REMOVED lines=38> */
.L_x_457:
[----:B------:R-:W-:Y:S01]  /*0260*/  IMAD.U32 R22, RZ, RZ, UR14 ;  /* 0x0000000eff167e24 */ /* 0x000fe2000f8e00ff */
[----:B------:R-:W-:Y:S01]  /*0270*/  MOV R20, UR9 ;  /* 0x0000000900147c02 */ /* 0x000fe20008000f00 */
[----:B------:R-:W-:Y:S01]  /*0280*/  IMAD.U32 R21, RZ, RZ, UR15 ;  /* 0x0000000fff157e24 */ /* 0x000fe2000f8e00ff */
[----:B------:R-:W-:Y:S02]  /*0290*/  MOV R18, UR6 ;  /* 0x0000000600127c02 */ /* 0x000fe40008000f00 */
[----:B------:R-:W-:Y:S02]  /*02a0*/  MOV R16, 0x2c0 ;  /* 0x000002c000107802 */ /* 0x000fe40000000f00 */
[----:B------:R-:W-:Y:S05]  /*02b0*/  CALL.REL.NOINC `($__internal_13_$__cuda_sm20_div_s64) ;  /* 0x0000003c00087944 */ /* 0x000fea0003c00000 */
[----:B------:R-:W-:-:S07]  /*02c0*/  MOV R11, R15 ;  /* 0x0000000f000b7202 */ /* 0x000fce0000000f00 */
.L_x_458:
        /* <DEDUP_REMOVED lines=30> */
.L_x_460:
[----:B------:R-:W-:Y:S01]  /*04b0*/  IMAD.MOV.U32 R22, RZ, RZ, R10 ;  /* 0x000000ffff167224 */ /* 0x000fe200078e000a */
[----:B------:R-:W-:Y:S02]  /*04c0*/  MOV R21, R11 ;  /* 0x0000000b00157202 */ /* 0x000fe40000000f00 */
[----:B------:R-:W-:Y:S02]  /*04d0*/  MOV R16, 0x4f0 ;  /* 0x000004f000107802 */ /* 0x000fe40000000f00 */
[----:B------:R-:W-:Y:S05]  /*04e0*/  CALL.REL.NOINC `($__internal_13_$__cuda_sm20_div_s64) ;  /* 0x00000038007c7944 */ /* 0x000fea0003c00000 */
[----:B------:R-:W-:Y:S02]  /*04f0*/  MOV R24, R10 ;  /* 0x0000000a00187202 */ /* 0x000fe40000000f00 */
[----:B------:R-:W-:Y:S02]  /*0500*/  MOV R25, R15 ;  /* 0x0000000f00197202 */ /* 0x000fe40000000f00 */
.L_x_461:
[----:B------:R-:W-:Y:S05]  /*0510*/  BSYNC.RECONVERGENT B0 ;  /* 0x0000000000007941 */ /* 0x000fea0003800200 */
.L_x_459:
        /* <DEDUP_REMOVED lines=55> */
.L_x_463:
[----:B------:R-:W-:Y:S01]  /*0890*/  IMAD.MOV.U32 R22, RZ, RZ, R20 ;  /* 0x000000ffff167224 */ /* 0x000fe200078e0014 */
[----:B------:R-:W-:Y:S01]  /*08a0*/  MOV R20, R13 ;  /* 0x0000000d00147202 */ /* 0x000fe20000000f00 */
[----:B------:R-:W-:Y:S01]  /*08b0*/  IMAD.MOV.U32 R21, RZ, RZ, R18 ;  /* 0x000000ffff157224 */ /* 0x000fe200078e0012 */
[----:B------:R-:W-:Y:S02]  /*08c0*/  MOV R18, R27 ;  /* 0x0000001b00127202 */ /* 0x000fe40000000f00 */
[----:B------:R-:W-:Y:S02]  /*08d0*/  MOV R16, 0x8f0 ;  /* 0x000008f000107802 */ /* 0x000fe40000000f00 */
[----:B------:R-:W-:Y:S05]  /*08e0*/  CALL.REL.NOINC `($__internal_13_$__cuda_sm20_div_s64) ;  /* 0x00000034007c7944 */ /* 0x000fea0003c00000 */
[----:B------:R-:W-:Y:S02]  /*08f0*/  MOV R11, R15 ;  /* 0x0000000f000b7202 */ /* 0x000fe40000000f00 */
.L_x_464:
[----:B------:R-:W-:Y:S05]  /*0900*/  BSYNC.RECONVERGENT B0 ;  /* 0x0000000000007941 */ /* 0x000fea0003800200 */
.L_x_462:
        /* <DEDUP_REMOVED lines=116> */
.L_x_466:
[----:B------:R-:W-:Y:S01]  /*1050*/  IMAD.MOV.U32 R22, RZ, RZ, R10 ;  /* 0x000000ffff167224 */ /* 0x000fe200078e000a */
[----:B------:R-:W-:Y:S01]  /*1060*/  MOV R20, R8 ;  /* 0x0000000800147202 */ /* 0x000fe20000000f00 */
[----:B------:R-:W-:Y:S01]  /*1070*/  IMAD.MOV.U32 R21, RZ, RZ, R11 ;  /* 0x000000ffff157224 */ /* 0x000fe200078e000b */
[----:B------:R-:W-:Y:S02]  /*1080*/  MOV R18, R0 ;  /* 0x0000000000127202 */ /* 0x000fe40000000f00 */
[----:B------:R-:W-:Y:S02]  /*1090*/  MOV R16, 0x10b0 ;  /* 0x000010b000107802 */ /* 0x000fe40000000f00 */
[----:B------:R-:W-:Y:S05]  /*10a0*/  CALL.REL.NOINC `($__internal_13_$__cuda_sm20_div_s64) ;  /* 0x0000002c008c7944 */ /* 0x000fea0003c00000 */
[----:B------:R-:W-:Y:S02]  /*10b0*/  MOV R34, R10 ;  /* 0x0000000a00227202 */ /* 0x000fe40000000f00 */
[----:B------:R-:W-:Y:S02]  /*10c0*/  MOV R35, R15 ;  /* 0x0000000f00237202 */ /* 0x000fe40000000f00 */
.L_x_467:
[----:B------:R-:W-:Y:S05]  /*10d0*/  BSYNC.RECONVERGENT B0 ;  /* 0x0000000000007941 */ /* 0x000fea0003800200 */
.L_x_465:
        /* <DEDUP_REMOVED lines=58> */
.L_x_469:
[----:B------:R-:W-:Y:S01]  /*1480*/  IMAD.MOV.U32 R22, RZ, RZ, R24 ;  /* 0x000000ffff167224 */ /* 0x000fe200078e0018 */
[----:B------:R-:W-:Y:S01]  /*1490*/  MOV R21, R25 ;  /* 0x0000001900157202 */ /* 0x000fe20000000f00 */
[----:B------:R-:W-:Y:S01]  /*14a0*/  IMAD.MOV.U32 R20, RZ, RZ, R6 ;  /* 0x000000ffff147224 */ /* 0x000fe200078e0006 */
[----:B------:R-:W-:Y:S02]  /*14b0*/  MOV R16, 0x14d0 ;  /* 0x000014d000107802 */ /* 0x000fe40000000f00 */
[----:B------:R-:W-:Y:S05]  /*14c0*/  CALL.REL.NOINC `($__internal_13_$__cuda_sm20_div_s64) ;  /* 0x0000002800847944 */ /* 0x000fea0003c00000 */
[----:B------:R-:W-:Y:S02]  /*14d0*/  MOV R16, R10 ;  /* 0x0000000a00107202 */ /* 0x000fe40000000f00 */
[----:B------:R-:W-:Y:S02]  /*14e0*/  MOV R17, R15 ;  /* 0x0000000f00117202 */ /* 0x000fe40000000f00 */
.L_x_470:
[----:B------:R-:W-:Y:S05]  /*14f0*/  BSYNC.RECONVERGENT B0 ;  /* 0x0000000000007941 */ /* 0x000fea0003800200 */
.L_x_468:
[----:B------:R-:W0:Y:S01]  /*1500*/  LDCU UR5, c[0x0][0x434] ;  /* 0x00008680ff0577ac */ /* 0x000e220008000800 */
[----:B------:R-:W1:Y:S01]  /*1510*/  S2R R11, SR_TID.X ;  /* 0x00000000000b7919 */ /* 0x000e620000002100 */
[----:B------:R-:W-:Y:S01]  /*1520*/  IABS R19, R3 ;  /* 0x0000000300137213 */ /* 0x000fe20000000000 */
[----:B------:R-:W-:Y:S01]  /*1530*/  BSSY.RECONVERGENT B0, `(.L_x_471) ;  /* 0x0000044000007945 */ /* 0x000fe20003800200 */
[----:B------:R-:W2:Y:S01]  /*1540*/  LDCU UR16, c[0x0][0x534] ;  /* 0x0000a680ff1077ac */ /* 0x000ea20008000800 */
[----:B------:R-:W-:Y:S01]  /*1550*/  IMAD.MOV.U32 R21, RZ, RZ, -0x800000 ;  /* 0xff800000ff157424 */ /* 0x000fe200078e00ff */
[----:B------:R-:W-:Y:S01]  /*1560*/  MOV R25, 0xff800000 ;  /* 0xff80000000197802 */ /* 0x000fe20000000f00 */
[----:B------:R-:W3:Y:S01]  /*1570*/  LDCU UR7, c[0x0][0x430] ;  /* 0x00008600ff0777ac */ /* 0x000ee20008000800 */
[----:B------:R-:W-:Y:S01]  /*1580*/  USHF.R.S32.HI UR4, URZ, 0x1f, UR10 ;  /* 0x0000001fff047899 */ /* 0x000fe2000801140a */
[----:B------:R-:W4:Y:S01]  /*1590*/  LDCU.64 UR12, c[0x0][0x358] ;  /* 0x00006b00ff0c77ac */ /* 0x000f220008000a00 */
[----:B0-----:R-:W-:Y:S01]  /*15a0*/  IMAD.U32 R10, RZ, RZ, UR5 ;  /* 0x00000005ff0a7e24 */ /* 0x001fe2000f8e00ff */
[----:B------:R-:W-:Y:S01]  /*15b0*/  LOP3.LUT R3, R3, UR5, RZ, 0x3c, !PT ;  /* 0x0000000503037c12 */ /* 0x000fe2000f8e3cff */
[----:B------:R-:W-:Y:S01]  /*15c0*/  ULOP3.LUT UR4, UR4, 0x1, URZ, 0xfc, !UPT ;  /* 0x0000000104047892 */ /* 0x000fe2000f8efcff */
[----:B------:R-:W-:-:S02]  /*15d0*/  ISETP.NE.AND P0, PT, RZ, UR5, PT ;  /* 0x00000005ff007c0c */ /* 0x000fc4000bf05270 */
[----:B------:R-:W-:Y:S02]  /*15e0*/  IABS R10, R10 ;  /* 0x0000000a000a7213 */ /* 0x000fe40000000000 */
[----:B------:R-:W-:Y:S01]  /*15f0*/  ISETP.GE.AND P2, PT, R3, RZ, PT ;  /* 0x000000ff0300720c */ /* 0x000fe20003f46270 */
[----:B---3--:R-:W-:Y:S01]  /*1600*/  UIMAD UR7, UR5, UR7, URZ ;  /* 0x00000007050772a4 */ /* 0x008fe2000f8e02ff */
[----:B------:R-:W0:Y:S01]  /*1610*/  I2F.RP R5, R10 ;  /* 0x0000000a00057306 */ /* 0x000e220000209400 */
[C---:B-1----:R-:W-:Y:S02]  /*1620*/  ISETP.GT.U32.AND P1, PT, R11.reuse, 0x7, PT ;  /* 0x000000070b00780c */ /* 0x042fe40003f24070 */
[----:B------:R-:W-:Y:S02]  /*1630*/  SHF.R.U32.HI R18, RZ, 0x2, R11 ;  /* 0x00000002ff127819 */ /* 0x000fe4000001160b */
[----:B------:R-:W-:-:S03]  /*1640*/  LOP3.LUT R26, R11, 0x1, RZ, 0xc0, !PT ;  /* 0x000000010b1a7812 */ /* 0x000fc600078ec0ff */
[----:B0-----:R-:W0:Y:S06]  /*1650*/  MUFU.RCP R14, R5 ;  /* 0x00000005000e7308 */ /* 0x001e2c0000001000 */
[----:B------:R-:W-:Y:S02]  /*1660*/  @!P1 MOV R12, 0x400 ;  /* 0x00000400000c9802 */ /* 0x000fe40000000f00 */
[----:B------:R-:W-:Y:S01]  /*1670*/  @!P1 MOV R3, 0x400 ;  /* 0x0000040000039802 */ /* 0x000fe20000000f00 */
[----:B0-----:R-:W-:-:S04]  /*1680*/  VIADD R14, R14, 0xffffffe ;  /* 0x0ffffffe0e0e7836 */ /* 0x001fc80000000000 */
[----:B------:R-:W0:Y:S02]  /*1690*/  F2I.FTZ.U32.TRUNC.NTZ R15, R14 ;  /* 0x0000000e000f7305 */ /* 0x000e24000021f000 */
[----:B0-----:R-:W-:Y:S02]  /*16a0*/  IMAD.MOV R4, RZ, RZ, -R15 ;  /* 0x000000ffff047224 */ /* 0x001fe400078e0a0f */
[----:B------:R-:W-:Y:S02]  /*16b0*/  IMAD.MOV.U32 R14, RZ, RZ, RZ ;  /* 0x000000ffff0e7224 */ /* 0x000fe400078e00ff */
[----:B------:R-:W-:-:S04]  /*16c0*/  IMAD R4, R4, R10, RZ ;  /* 0x0000000a04047224 */ /* 0x000fc800078e02ff */
[----:B------:R-:W-:Y:S02]  /*16d0*/  IMAD.HI.U32 R4, R15, R4, R14 ;  /* 0x000000040f047227 */ /* 0x000fe400078e000e */
[----:B------:R-:W0:Y:S04]  /*16e0*/  @!P1 S2R R15, SR_CgaCtaId ;  /* 0x00000000000f9919 */ /* 0x000e280000008800 */
[----:B------:R-:W-:-:S05]  /*16f0*/  IMAD.HI.U32 R5, R4, R19, RZ ;  /* 0x0000001304057227 */ /* 0x000fca00078e00ff */
[----:B------:R-:W-:-:S05]  /*1700*/  IADD3 R4, PT, PT, -R5, RZ, RZ ;  /* 0x000000ff05047210 */ /* 0x000fca0007ffe1ff */
[C---:B------:R-:W-:Y:S02]  /*1710*/  IMAD R19, R10.reuse, R4, R19 ;  /* 0x000000040a137224 */ /* 0x040fe400078e0213 */
[----:B------:R-:W1:Y:S03]  /*1720*/  @!P1 S2R R4, SR_CgaCtaId ;  /* 0x0000000000049919 */ /* 0x000e660000008800 */
[----:B------:R-:W-:-:S13]  /*1730*/  ISETP.GT.U32.AND P3, PT, R10, R19, PT ;  /* 0x000000130a00720c */ /* 0x000fda0003f64070 */
[----:B------:R-:W-:Y:S01]  /*1740*/  @!P3 IMAD.IADD R19, R19, 0x1, -R10 ;  /* 0x000000011313b824 */ /* 0x000fe200078e0a0a */
[----:B0-----:R-:W-:Y:S01]  /*1750*/  @!P1 LEA R15, R15, R12, 0x18 ;  /* 0x0000000c0f0f9211 */ /* 0x001fe200078ec0ff */
[----:B------:R-:W-:-:S03]  /*1760*/  @!P3 VIADD R5, R5, 0x1 ;  /* 0x000000010505b836 */ /* 0x000fc60000000000 */
[----:B------:R-:W-:Y:S01]  /*1770*/  ISETP.GE.U32.AND P4, PT, R19, R10, PT ;  /* 0x0000000a1300720c */ /* 0x000fe20003f86070 */
[----:B------:R-:W-:Y:S01]  /*1780*/  @!P1 IMAD.SHL.U32 R10, R11, 0x4, RZ ;  /* 0x000000040b0a9824 */ /* 0x000fe200078e00ff */
[----:B------:R-:W0:Y:S01]  /*1790*/  LDC R19, c[0x0][0x3e0] ;  /* 0x0000f800ff137b82 */ /* 0x000e220000000800 */
[----:B------:R-:W-:-:S03]  /*17a0*/  @!P1 IMAD R15, R18, 0x14, R15 ;  /* 0x00000014120f9824 */ /* 0x000fc600078e020f */
[----:B------:R-:W-:Y:S02]  /*17b0*/  @!P1 LOP3.LUT R10, R10, 0xc, RZ, 0xc0, !PT ;  /* 0x0000000c0a0a9812 */ /* 0x000fe400078ec0ff */
[----:B-1----:R-:W-:-:S03]  /*17c0*/  @!P1 LEA R3, R4, R3, 0x18 ;  /* 0x0000000304039211 */ /* 0x002fc600078ec0ff */
[----:B------:R-:W-:Y:S02]  /*17d0*/  @!P1 IMAD.IADD R4, R15, 0x1, R10 ;  /* 0x000000010f049824 */ /* 0x000fe400078e020a */
[----:B------:R-:W-:Y:S02]  /*17e0*/  @P4 IADD3 R5, PT, PT, R5, 0x1, RZ ;  /* 0x0000000105054810 */ /* 0x000fe40007ffe0ff */
[----:B------:R-:W-:Y:S01]  /*17f0*/  SHF.R.U32.HI R10, RZ, 0x1, R11 ;  /* 0x00000001ff0a7819 */ /* 0x000fe2000001160b */
[----:B------:R-:W-:Y:S02]  /*1800*/  @!P1 IMAD R3, R26, 0x14, R3 ;  /* 0x000000141a039824 */ /* 0x000fe400078e0203 */
[----:B------:R-:W-:Y:S01]  /*1810*/  @!P2 IMAD.MOV R5, RZ, RZ, -R5 ;  /* 0x000000ffff05a224 */ /* 0x000fe200078e0a05 */
[----:B--2---:R-:W-:Y:S01]  /*1820*/  ISETP.GE.AND P2, PT, R18, UR16, PT ;  /* 0x0000001012007c0c */ /* 0x004fe2000bf46270 */
[----:B------:R-:W-:Y:S01]  /*1830*/  @!P1 IMAD R14, R10, 0x4, R3 ;  /* 0x000000040a0e9824 */ /* 0x000fe200078e0203 */
[----:B------:R-:W-:-:S05]  /*1840*/  @!P0 LOP3.LUT R5, RZ, UR5, RZ, 0x33, !PT ;  /* 0x00000005ff058c12 */ /* 0x000fca000f8e33ff */
        /* <DEDUP_REMOVED lines=17> */
[----:B------:R1:W5:Y:S04]  /*1960*/  LDG.E R21, desc[UR12][R22.64] ;  /* 0x0000000c16157981 */ /* 0x000368000c1e1900 */
.L_x_472:
[----:B------:R-:W-:Y:S05]  /*1970*/  BSYNC.RECONVERGENT B0 ;  /* 0x0000000000007941 */ /* 0x000fea0003800200 */
.L_x_471:
[----:B-----5:R-:W-:Y:S01]  /*1980*/  @!P1 STS [R4], R21 ;  /* 0x0000001504009388 */ /* 0x020fe20000000800 */
[-C--:B------:R-:W-:Y:S01]  /*1990*/  IABS R15, R12.reuse ;  /* 0x0000000c000f7213 */ /* 0x080fe20000000000 */
[----:B------:R-:W-:Y:S01]  /*19a0*/  BSSY.RECONVERGENT B1, `(.L_x_473) ;  /* 0x000016e000017945 */ /* 0x000fe20003800200 */
[----:B0-----:R-:W-:Y:S01]  /*19b0*/  IABS R3, R19 ;  /* 0x0000001300037213 */ /* 0x001fe20000000000 */
[----:B------:R-:W-:Y:S01]  /*19c0*/  BAR.SYNC.DEFER_BLOCKING 0x0 ;  /* 0x0000000000007b1d */ /* 0x000fe20000010000 */
[----:B------:R-:W-:Y:S01]  /*19d0*/  ISETP.NE.AND P5, PT, R12, RZ, PT ;  /* 0x000000ff0c00720c */ /* 0x000fe20003fa5270 */
[----:B-1----:R-:W-:Y:S01]  /*19e0*/  IMAD.IADD R22, R2, 0x1, R15 ;  /* 0x0000000102167824 */ /* 0x002fe200078e020f */
[----:B------:R-:W-:Y:S01]  /*19f0*/  IABS R2, R12 ;  /* 0x0000000c00027213 */ /* 0x000fe20000000000 */
[----:B------:R-:W-:Y:S02]  /*1a00*/  IMAD.MOV.U32 R24, RZ, RZ, 0x7f800000 ;  /* 0x7f800000ff187424 */ /* 0x000fe400078e00ff */
[----:B------:R-:W0:Y:S02]  /*1a10*/  I2F.RP R18, R15 ;  /* 0x0000000f00127306 */ /* 0x000e240000209400 */
[----:B------:R-:W-:-:S06]  /*1a20*/  IMAD.MOV R2, RZ, RZ, -R2 ;  /* 0x000000ffff027224 */ /* 0x000fcc00078e0a02 */
[----:B------:R-:W1:Y:S08]  /*1a30*/  I2F.RP R20, R3 ;  /* 0x0000000300147306 */ /* 0x000e700000209400 */
[----:B0-----:R-:W0:Y:S01]  /*1a40*/  MUFU.RCP R28, R18 ;  /* 0x00000012001c7308 */ /* 0x001e220000001000 */
[----:B------:R-:W2:Y:S07]  /*1a50*/  @!P1 LDS R25, [R14] ;  /* 0x000000000e199984 */ /* 0x000eae0000000800 */
[----:B-1----:R-:W1:Y:S01]  /*1a60*/  MUFU.RCP R30, R20 ;  /* 0x00000014001e7308 */ /* 0x002e620000001000 */
[----:B0-----:R-:W-:-:S07]  /*1a70*/  VIADD R28, R28, 0xffffffe ;  /* 0x0ffffffe1c1c7836 */ /* 0x001fce0000000000 */
[----:B------:R-:W0:Y:S01]  /*1a80*/  F2I.FTZ.U32.TRUNC.NTZ R29, R28 ;  /* 0x0000001c001d7305 */ /* 0x000e22000021f000 */
[----:B-1----:R-:W-:-:S07]  /*1a90*/  VIADD R30, R30, 0xffffffe ;  /* 0x0ffffffe1e1e7836 */ /* 0x002fce0000000000 */
[----:B------:R-:W1:Y:S01]  /*1aa0*/  F2I.FTZ.U32.TRUNC.NTZ R31, R30 ;  /* 0x0000001e001f7305 */ /* 0x000e62000021f000 */
[----:B0-----:R-:W-:Y:S02]  /*1ab0*/  IMAD.MOV R18, RZ, RZ, -R29 ;  /* 0x000000ffff127224 */ /* 0x001fe400078e0a1d */
[----:B------:R-:W-:Y:S02]  /*1ac0*/  HFMA2 R28, -RZ, RZ, 0, 0 ;  /* 0x00000000ff1c7431 */ /* 0x000fe400000001ff */
[----:B------:R-:W-:Y:S01]  /*1ad0*/  IMAD R18, R18, R15, RZ ;  /* 0x0000000f12127224 */ /* 0x000fe200078e02ff */
[----:B--2---:R-:W0:Y:S01]  /*1ae0*/  SHFL.BFLY PT, R4, R25, 0x1, 0x1f ;  /* 0x0c201f0019047f89 */ /* 0x004e2200000e0000 */
[----:B-1----:R-:W-:Y:S02]  /*1af0*/  IMAD.MOV R14, RZ, RZ, -R31 ;  /* 0x000000ffff0e7224 */ /* 0x002fe400078e0a1f */
[----:B------:R-:W-:Y:S02]  /*1b00*/  IMAD.MOV.U32 R30, RZ, RZ, RZ ;  /* 0x000000ffff1e7224 */ /* 0x000fe400078e00ff */
[----:B------:R-:W-:Y:S01]  /*1b10*/  IMAD R20, R14, R3, RZ ;  /* 0x000000030e147224 */ /* 0x000fe200078e02ff */
[----:B------:R-:W-:Y:S01]  /*1b20*/  IABS R14, R22 ;  /* 0x00000016000e7213 */ /* 0x000fe20000000000 */
[----:B------:R-:W-:-:S04]  /*1b30*/  IMAD.HI.U32 R29, R29, R18, R28 ;  /* 0x000000121d1d7227 */ /* 0x000fc800078e001c */
[----:B------:R-:W-:-:S04]  /*1b40*/  IMAD.HI.U32 R20, R31, R20, R30 ;  /* 0x000000141f147227 */ /* 0x000fc800078e001e */
[----:B------:R-:W-:-:S04]  /*1b50*/  IMAD.HI.U32 R29, R29, R14, RZ ;  /* 0x0000000e1d1d7227 */ /* 0x000fc800078e00ff */
[----:B------:R-:W-:Y:S01]  /*1b60*/  IMAD.HI.U32 R20, R20, R14, RZ ;  /* 0x0000000e14147227 */ /* 0x000fe200078e00ff */
[----:B0-----:R-:W-:-:S03]  /*1b70*/  FMNMX.FTZ R4, R4, R25, !PT ;  /* 0x0000001904047209 */ /* 0x001fc60007810000 */
[----:B------:R-:W-:Y:S02]  /*1b80*/  IMAD R2, R29, R2, R14 ;  /* 0x000000021d027224 */ /* 0x000fe400078e020e */
[----:B------:R-:W-:Y:S01]  /*1b90*/  IMAD.MOV R18, RZ, RZ, -R20 ;  /* 0x000000ffff127224 */ /* 0x000fe200078e0a14 */
[C---:B------:R-:W-:Y:S02]  /*1ba0*/  FSETP.NEU.FTZ.AND P0, PT, R4.reuse, -INF , PT ;  /* 0xff8000000400780b */ /* 0x040fe40003f1d000 */
[----:B------:R-:W-:Y:S01]  /*1bb0*/  ISETP.GT.U32.AND P1, PT, R15, R2, PT ;  /* 0x000000020f00720c */ /* 0x000fe20003f24070 */
[----:B------:R-:W-:Y:S01]  /*1bc0*/  IMAD R18, R3, R18, R14 ;  /* 0x0000001203127224 */ /* 0x000fe200078e020e */
[----:B------:R-:W-:-:S04]  /*1bd0*/  FSEL R4, R4, RZ, P0 ;  /* 0x000000ff04047208 */ /* 0x000fc80000000000 */
[----:B------:R-:W-:Y:S01]  /*1be0*/  ISETP.GT.U32.AND P0, PT, R3, R18, PT ;  /* 0x000000120300720c */ /* 0x000fe20003f04070 */
[----:B------:R-:W-:-:S04]  /*1bf0*/  FADD.FTZ R21, -R4, R25 ;  /* 0x0000001904157221 */ /* 0x000fc80000010100 */
[----:B------:R-:W-:Y:S02]  /*1c00*/  FMUL.FTZ R21, R21, 1.4426950216293334961 ;  /* 0x3fb8aa3b15157820 */ /* 0x000fe40000410000 */
[----:B------:R-:W-:Y:S01]  /*1c10*/  @!P1 IMAD.IADD R2, R2, 0x1, -R15 ;  /* 0x0000000102029824 */ /* 0x000fe200078e0a0f */
[----:B------:R-:W-:-:S03]  /*1c20*/  @!P1 IADD3 R29, PT, PT, R29, 0x1, RZ ;  /* 0x000000011d1d9810 */ /* 0x000fc60007ffe0ff */
[----:B------:R-:W0:Y:S01]  /*1c30*/  MUFU.EX2 R21, R21 ;  /* 0x0000001500157308 */ /* 0x000e220000000800 */
[-C--:B------:R-:W-:Y:S01]  /*1c40*/  ISETP.GE.U32.AND P2, PT, R2, R15.reuse, PT ;  /* 0x0000000f0200720c */ /* 0x080fe20003f46070 */
[----:B------:R-:W-:Y:S01]  /*1c50*/  @!P0 IMAD.IADD R18, R18, 0x1, -R3 ;  /* 0x0000000112128824 */ /* 0x000fe200078e0a03 */
[----:B------:R-:W-:Y:S01]  /*1c60*/  LOP3.LUT R2, R22, R15, RZ, 0x3c, !PT ;  /* 0x0000000f16027212 */ /* 0x000fe200078e3cff */
[----:B------:R-:W-:Y:S01]  /*1c70*/  @!P0 VIADD R20, R20, 0x1 ;  /* 0x0000000114148836 */ /* 0x000fe20000000000 */
[----:B------:R-:W-:Y:S02]  /*1c80*/  LOP3.LUT R22, R22, R19, RZ, 0x3c, !PT ;  /* 0x0000001316167212 */ /* 0x000fe400078e3cff */
[----:B------:R-:W-:Y:S02]  /*1c90*/  ISETP.GE.U32.AND P4, PT, R18, R3, PT ;  /* 0x000000031200720c */ /* 0x000fe40003f86070 */
[----:B------:R-:W-:Y:S02]  /*1ca0*/  ISETP.NE.AND P0, PT, R19, RZ, PT ;  /* 0x000000ff1300720c */ /* 0x000fe40003f05270 */
[----:B------:R-:W-:-:S02]  /*1cb0*/  ISETP.GE.AND P3, PT, R2, RZ, PT ;  /* 0x000000ff0200720c */ /* 0x000fc40003f66270 */
[----:B------:R-:W-:Y:S01]  /*1cc0*/  SHF.R.S32.HI R2, RZ, 0x1f, R12 ;  /* 0x0000001fff027819 */ /* 0x000fe2000001140c */
[----:B0-----:R-:W0:Y:S01]  /*1cd0*/  SHFL.BFLY PT, R14, R21, 0x1, 0x1f ;  /* 0x0c201f00150e7f89 */ /* 0x001e2200000e0000 */
[----:B------:R-:W-:Y:S01]  /*1ce0*/  @P2 VIADD R29, R29, 0x1 ;  /* 0x000000011d1d2836 */ /* 0x000fe20000000000 */
[----:B------:R-:W-:-:S04]  /*1cf0*/  ISETP.GE.AND P2, PT, R22, RZ, PT ;  /* 0x000000ff1600720c */ /* 0x000fc80003f46270 */
[----:B------:R-:W-:-:S04]  /*1d00*/  @P4 VIADD R20, R20, 0x1 ;  /* 0x0000000114144836 */ /* 0x000fc80000000000 */
[----:B------:R-:W-:Y:S02]  /*1d10*/  @!P3 IADD3 R29, PT, PT, -R29, RZ, RZ ;  /* 0x000000ff1d1db210 */ /* 0x000fe40007ffe1ff */
[----:B------:R-:W-:Y:S02]  /*1d20*/  ISETP.NE.AND P3, PT, R5, RZ, PT ;  /* 0x000000ff0500720c */ /* 0x000fe40003f65270 */
[----:B------:R-:W-:Y:S01]  /*1d30*/  @!P5 LOP3.LUT R29, RZ, R15, RZ, 0x33, !PT ;  /* 0x0000000fff1dd212 */ /* 0x000fe200078e33ff */
[----:B------:R-:W-:Y:S01]  /*1d40*/  @!P2 IMAD.MOV R20, RZ, RZ, -R20 ;  /* 0x000000ffff14a224 */ /* 0x000fe200078e0a14 */
[----:B------:R-:W-:Y:S02]  /*1d50*/  @!P0 LOP3.LUT R20, RZ, R19, RZ, 0x33, !PT ;  /* 0x00000013ff148212 */ /* 0x000fe400078e33ff */
[----:B------:R-:W-:Y:S02]  /*1d60*/  LOP3.LUT P0, RZ, R11, 0x3f9, RZ, 0xc0, !PT ;  /* 0x000003f90bff7812 */ /* 0x000fe4000780c0ff */
[----:B------:R-:W-:Y:S01]  /*1d70*/  SEL R3, RZ, 0x1, !P3 ;  /* 0x00000001ff037807 */ /* 0x000fe20005800000 */
[----:B------:R-:W-:Y:S01]  /*1d80*/  IMAD R20, R20, UR8, RZ ;  /* 0x0000000814147c24 */ /* 0x000fe2000f8e02ff */
[----:B------:R-:W-:Y:S01]  /*1d90*/  ISETP.LT.U32.AND P2, PT, R16, R29, PT ;  /* 0x0000001d1000720c */ /* 0x000fe20003f41070 */
[----:B0-----:R-:W-:Y:S01]  /*1da0*/  FADD.FTZ R14, R21, R14 ;  /* 0x0000000e150e7221 */ /* 0x001fe20000010000 */
[----:B------:R-:W-:-:S02]  /*1db0*/  SHF.R.S32.HI R5, RZ, 0x1f, R29 ;  /* 0x0000001fff057819 */ /* 0x000fc4000001141d */
[----:B------:R-:W-:Y:S02]  /*1dc0*/  LOP3.LUT R3, R2, R3, RZ, 0xfc, !PT ;  /* 0x0000000302037212 */ /* 0x000fe400078efcff */
[----:B------:R-:W-:Y:S02]  /*1dd0*/  FSETP.NE.FTZ.AND P1, PT, R14, RZ, PT ;  /* 0x000000ff0e00720b */ /* 0x000fe40003f35000 */
[----:B------:R-:W-:Y:S01]  /*1de0*/  ISETP.LT.AND.EX P2, PT, R17, R5, PT, P2 ;  /* 0x000000051100720c */ /* 0x000fe20003f41320 */
[----:B------:R-:W-:-:S03]  /*1df0*/  IMAD R3, R3, R20, RZ ;  /* 0x0000001403037224 */ /* 0x000fc600078e02ff */
[----:B------:R-:W-:-:S07]  /*1e00*/  SEL R5, R16, R29, P2 ;  /* 0x0000001d10057207 */ /* 0x000fce0001000000 */
[----:B------:R-:W0:Y:S02]  /*1e10*/  @P1 MUFU.LG2 R21, R14 ;  /* 0x0000000e00151308 */ /* 0x000e240000000c00 */
[----:B0-----:R-:W-:Y:S01]  /*1e20*/  @P1 FFMA.FTZ R24, R21, 0.69314718246459960938, R4 ;  /* 0x3f31721815181823 */ /* 0x001fe20000010004 */
[----:B------:R-:W-:Y:S01]  /*1e30*/  IMAD R4, R12, UR7, RZ ;  /* 0x000000070c047c24 */ /* 0x000fe2000f8e02ff */
        /* <DEDUP_REMOVED lines=52> */
.L_x_476:
[----:B------:R-:W-:Y:S01]  /*2180*/  LEA.HI R2, R11, UR11, RZ, 0x1f ;  /* 0x0000000b0b027c11 */ /* 0x000fe2000f8ff8ff */
[----:B------:R-:W-:Y:S01]  /*2190*/  IMAD.MOV.U32 R21, RZ, RZ, RZ ;  /* 0x000000ffff157224 */ /* 0x000fe200078e00ff */
[----:B------:R-:W-:Y:S02]  /*21a0*/  MOV R20, R30 ;  /* 0x0000001e00147202 */ /* 0x000fe40000000f00 */
[----:B------:R-:W-:Y:S01]  /*21b0*/  MOV R16, 0x21e0 ;  /* 0x000021e000107802 */ /* 0x000fe20000000f00 */
[----:B------:R-:W-:Y:S02]  /*21c0*/  IMAD.MOV.U32 R22, RZ, RZ, R2 ;  /* 0x000000ffff167224 */ /* 0x000fe400078e0002 */
[----:B------:R-:W-:Y:S05]  /*21d0*/  CALL.REL.NOINC `($__internal_13_$__cuda_sm20_div_s64) ;  /* 0x0000001c00407944 */ /* 0x000fea0003c00000 */
[----:B------:R-:W-:Y:S02]  /*21e0*/  IADD3 R17, PT, PT, -R10, RZ, RZ ;  /* 0x000000ff0a117210 */ /* 0x000fe40007ffe1ff */
[----:B------:R-:W-:-:S03]  /*21f0*/  MOV R31, R15 ;  /* 0x0000000f001f7202 */ /* 0x000fc60000000f00 */
[----:B------:R-:W-:Y:S01]  /*2200*/  IMAD R12, R30, R17, R2 ;  /* 0x000000111e0c7224 */ /* 0x000fe200078e0202 */
[----:B------:R-:W-:-:S07]  /*2210*/  MOV R30, R10 ;  /* 0x0000000a001e7202 */ /* 0x000fce0000000f00 */
.L_x_477:
        /* <DEDUP_REMOVED lines=59> */
.L_x_479:
[----:B------:R-:W-:Y:S01]  /*25d0*/  IMAD.MOV.U32 R22, RZ, RZ, R30 ;  /* 0x000000ffff167224 */ /* 0x000fe200078e001e */
[----:B------:R-:W-:Y:S01]  /*25e0*/  MOV R21, R31 ;  /* 0x0000001f00157202 */ /* 0x000fe20000000f00 */
[----:B------:R-:W-:Y:S01]  /*25f0*/  IMAD.MOV.U32 R20, RZ, RZ, R36 ;  /* 0x000000ffff147224 */ /* 0x000fe200078e0024 */
[----:B------:R-:W-:Y:S02]  /*2600*/  MOV R16, 0x2620 ;  /* 0x0000262000107802 */ /* 0x000fe40000000f00 */
[----:B------:R-:W-:Y:S05]  /*2610*/  CALL.REL.NOINC `($__internal_13_$__cuda_sm20_div_s64) ;  /* 0x0000001800307944 */ /* 0x000fea0003c00000 */
[----:B------:R-:W-:-:S05]  /*2620*/  IADD3 R15, PT, PT, -R10, RZ, RZ ;  /* 0x000000ff0a0f7210 */ /* 0x000fca0007ffe1ff */
[----:B------:R-:W-:Y:S02]  /*2630*/  IMAD R30, R15, R36, R30 ;  /* 0x000000240f1e7224 */ /* 0x000fe400078e021e */
.L_x_480:
[----:B------:R-:W-:Y:S05]  /*2640*/  BSYNC.RECONVERGENT B0 ;  /* 0x0000000000007941 */ /* 0x000fea0003800200 */
.L_x_478:
        /* <DEDUP_REMOVED lines=159> */
.L_x_475:
[----:B------:R-:W0:Y:S01]  /*3040*/  LDC.64 R2, c[0x0][0x420] ;  /* 0x00010800ff027b82 */ /* 0x000e220000000a00 */
[----:B------:R-:W-:-:S05]  /*3050*/  IADD3 R10, PT, PT, R10, UR11, RZ ;  /* 0x0000000b0a0a7c10 */ /* 0x000fca000fffe0ff */
[----:B0-----:R-:W-:-:S05]  /*3060*/  IMAD.WIDE.U32 R2, R10, 0x4, R2 ;  /* 0x000000040a027825 */ /* 0x001fca00078e0002 */
[----:B------:R1:W-:Y:S02]  /*3070*/  STG.E desc[UR12][R2.64], R24 ;  /* 0x0000001802007986 */ /* 0x0003e4000c10190c */
.L_x_474:
[----:B------:R-:W-:Y:S05]  /*3080*/  BSYNC.RECONVERGENT B1 ;  /* 0x0000000000017941 */ /* 0x000fea0003800200 */
.L_x_473:
        /* <DEDUP_REMOVED lines=19> */
.L_x_482:
[----:B------:R-:W-:Y:S05]  /*31c0*/  BSYNC.RECONVERGENT B0 ;  /* 0x0000000000007941 */ /* 0x000fea0003800200 */
.L_x_481:
        /* <DEDUP_REMOVED lines=45> */
.L_x_485:
        /* <DEDUP_REMOVED lines=53> */
.L_x_484:
        /* <DEDUP_REMOVED lines=11> */
.L_x_486:
        /* <DEDUP_REMOVED lines=17> */
.L_x_483:
        /* <DEDUP_REMOVED lines=83> */
        .weak           $__internal_13_$__cuda_sm20_div_s64
        .type           $__internal_13_$__cuda_sm20_div_s64,@function
        .size           $__internal_13_$__cuda_sm20_div_s64,(.L_x_7445 - $__internal_13_$__cuda_sm20_div_s64)
$__internal_13_$__cuda_sm20_div_s64:
        /* <DEDUP_REMOVED lines=85> */
[----:B------:R-:W-:Y:S06]  /*4430*/  RET.REL.NODEC R16 `(_ZN5flash32flash_fwd_splitkv_combine_kernelI23Flash_fwd_kernel_traitsILi256ELi64ELi64ELi4ELb0ELb0EN7cutlass10bfloat16_tE19Flash_kernel_traitsILi256ELi64ELi64ELi4ES3_EELi4ELi1ELb1EEEvNS_16Flash_fwd_paramsE) ;  /* 0xffffffb810f07950 */ /* 0x000fec0003c3ffff */
.L_x_487:
        /* <DEDUP_REMOVED lines=12> */
.L_x_7445:


//--------------------- .text._ZN5flash24flash_fwd_splitkv_kernelI23Flash_fwd_kernel_traitsILi256ELi64ELi64ELi4ELb0ELb0EN7cutlass10bfloat16_tE19Flash_kernel_traitsILi256ELi64ELi64ELi4ES3_EELb0ELb0ELb0ELb0ELb0ELb0ELb0ELb0EEEvNS_16Flash_fwd_paramsE --------------------------
	.section	.text._ZN5flash24flash_fwd_splitkv_kernelI23Flash_fwd_kernel_traitsILi256ELi64ELi64ELi4ELb0ELb0EN7cutlass10bfloat16_tE19Flash_kernel_traitsILi256ELi64ELi64ELi4ES3_EELb0ELb0ELb0ELb0ELb0ELb0ELb0ELb0EEEvNS_16Flash_fwd_paramsE,"ax",@progbits
	.align	128
        .global         _ZN5flash24flash_fwd_splitkv_kernelI23Flash_fwd_kernel_traitsILi256ELi64ELi64ELi4ELb0ELb0EN7cutlass10bfloat16_tE19Flash_kernel_traitsILi256ELi64ELi64ELi4ES3_EELb0ELb0ELb0ELb0ELb0ELb0ELb0ELb0EEEvNS_16Flash_fwd_paramsE
        .type           _ZN5flash24flash_fwd_splitkv_kernelI23Flash_fwd_kernel_traitsILi256ELi64ELi64ELi4ELb0ELb0EN7cutlass10bfloat16_tE19Flash_kernel_traitsILi256ELi64ELi64ELi4ES3_EELb0ELb0ELb0ELb0ELb0ELb0ELb0ELb0EEEvNS_16Flash_fwd_paramsE,@function
        .size           _ZN5flash24flash_fwd_splitkv_kernelI23Flash_fwd_kernel_traitsILi256ELi64ELi64ELi4ELb0ELb0EN7cutlass10bfloat16_tE19Flash_kernel_traitsILi256ELi64ELi64ELi4ES3_EELb0ELb0ELb0ELb0ELb0ELb0ELb0ELb0EEEvNS_16Flash_fwd_paramsE,(.L_x_7460 - _ZN5flash24flash_fwd_splitkv_kernelI23Flash_fwd_kernel_traitsILi256ELi64ELi64ELi4ELb0ELb0EN7cutlass10bfloat16_tE19Flash_kernel_traitsILi256ELi64ELi64ELi4ES3_EELb0ELb0ELb0ELb0ELb0ELb0ELb0ELb0EEEvNS_16Flash_fwd_paramsE)
        .other          _ZN5flash24flash_fwd_splitkv_kernelI23Flash_fwd_kernel_traitsILi256ELi64ELi64ELi4ELb0ELb0EN7cutlass10bfloat16_tE19Flash_kernel_traitsILi256ELi64ELi64ELi4ES3_EELb0ELb0ELb0ELb0ELb0ELb0ELb0ELb0EEEvNS_16Flash_fwd_paramsE,@"STO_CUDA_ENTRY STV_DEFAULT"
_ZN5flash24flash_fwd_splitkv_kernelI23Flash_fwd_kernel_traitsILi256ELi64ELi64ELi4ELb0ELb0EN7cutlass10bfloat16_tE19Flash_kernel_traitsILi256ELi64ELi64ELi4ES3_EELb0ELb0ELb0ELb0ELb0ELb0ELb0ELb0EEEvNS_16Flash_fwd_paramsE:
.text._ZN5flash24flash_fwd_splitkv_kernelI23Flash_fwd_kernel_traitsILi256ELi64ELi64ELi4ELb0ELb0EN7cutlass10bfloat16_tE19Flash_kernel_traitsILi256ELi64ELi64ELi4ES3_EELb0ELb0ELb0ELb0ELb0ELb0ELb0ELb0EEEvNS_16Flash_fwd_paramsE:
[----:B------:R-:W-:Y:S01]  /*0000*/  LDC R1, c[0x0][0x37c] ;  /* 0x0000df00ff017b82 */ /* 0x000fe20000000800 */
[----:B------:R-:W1:Y:S07]  /*0010*/  LDCU.64 UR8, c[0x0][0x460] ;  /* 0x00008c00ff0877ac */ /* 0x000e6e0008000a00 */
[----:B------:R-:W2:Y:S01]  /*0020*/  S2UR UR14, SR_CTAID.Y ;  /* 0x00000000000e79c3 */ /* 0x000ea20000002600 */
[----:B------:R-:W3:Y:S01]  /*0030*/  LDCU.64 UR10, c[0x0][0x470] ;  /* 0x00008e00ff0a77ac */ /* 0x000ee20008000a00 */
[----:B------:R-:W2:Y:S01]  /*0040*/  LDCU.64 UR16, c[0x0][0x460] ;  /* 0x00008c00ff1077ac */ /* 0x000ea20008000a00 */
[----:B------:R-:W4:Y:S01]  /*0050*/  LDCU.U8 UR12, c[0x0][0x532] ;  /* 0x0000a640ff0c77ac */ /* 0x000f220008000000 */
[----:B------:R-:W4:Y:S01]  /*0060*/  LDCU.64 UR6, c[0x0][0x468] ;  /* 0x00008d00ff0677ac */ /* 0x000f220008000a00 */
[----:B-1----:R-:W-:Y:S01]  /*0070*/  ISETP.NE.U32.AND P4, PT, RZ, UR8, PT ;  /* 0x00000008ff007c0c */ /* 0x002fe2000bf85070 */
[----:B------:R-:W-:Y:S01]  /*0080*/  UISETP.NE.U32.AND UP4, UPT, UR8, URZ, UPT ;  /* 0x000000ff0800728c */ /* 0x000fe2000bf85070 */
[----:B------:R-:W1:Y:S02]  /*0090*/  LDCU.64 UR4, c[0x0][0x478] ;  /* 0x00008f00ff0477ac */ /* 0x000e640008000a00 */
[----:B------:R-:W-:Y:S01]  /*00a0*/  ISETP.NE.AND.EX P4, PT, RZ, UR9, PT, P4 ;  /* 0x00000009ff007c0c */ /* 0x000fe2000bf85340 */
[----:B---3--:R-:W-:-:S02]  /*00b0*/  UISETP.NE.U32.AND UP3, UPT, UR10, URZ, UPT ;  /* 0x000000ff0a00728c */ /* 0x008fc4000bf65070 */
[----:B------:R-:W-:Y:S01]  /*00c0*/  UISETP.NE.AND.EX UP4, UPT, UR9, URZ, UPT, UP4 ;  /* 0x000000ff0900728c */ /* 0x000fe2000bf85340 */
[----:B------:R-:W3:Y:S01]  /*00d0*/  LDCU.64 UR20, c[0x0][0x358] ;  /* 0x00006b00ff1477ac */ /* 0x000ee20008000a00 */
[----:B------:R-:W-:-:S04]  /*00e0*/  UISETP.NE.AND.EX UP3, UPT, UR11, URZ, UPT, UP3 ;  /* 0x000000ff0b00728c */ /* 0x000fc8000bf65330 */
[----:B------:R-:W-:Y:S01]  /*00f0*/  PLOP3.LUT P2, PT, PT, PT, UP4, 0x80, 0x8 ;  /* 0x000000000008781c */ /* 0x000fe20003f4f048 */
[----:B--2---:R-:W-:Y:S02]  /*0100*/  UIMAD.WIDE.U32 UR16, UR14, 0x4, UR16 ;  /* 0x000000040e1078a5 */ /* 0x004fe4000f8e0010 */
[----:B------:R-:W-:Y:S02]  /*0110*/  USHF.L.U32 UR9, UR14, 0x2, URZ ;  /* 0x000000020e097899 */ /* 0x000fe400080006ff */
[----:B----4-:R-:W-:Y:S02]  /*0120*/  UISETP.NE.AND UP5, UPT, UR12, URZ, UPT ;  /* 0x000000ff0c00728c */ /* 0x010fe4000bfa5270 */
[----:B------:R-:W-:Y:S01]  /*0130*/  UISETP.EQ.U32.AND UP2, UPT, UR6, URZ, UPT ;  /* 0x000000ff0600728c */ /* 0x000fe2000bf42070 */
[----:B------:R-:W-:Y:S01]  /*0140*/  IMAD.U32 R6, RZ, RZ, UR16 ;  /* 0x00000010ff067e24 */ /* 0x000fe2000f8e00ff */
[----:B------:R-:W-:Y:S01]  /*0150*/  USHF.R.U32.HI UR8, URZ, 0x1e, UR14 ;  /* 0x0000001eff087899 */ /* 0x000fe2000801160e */
[----:B------:R-:W-:Y:S01]  /*0160*/  IMAD.U32 R7, RZ, RZ, UR17 ;  /* 0x00000011ff077e24 */ /* 0x000fe2000f8e00ff */
[----:B------:R-:W-:-:S02]  /*0170*/  @UP3 UIADD3 UR12, UP1, UPT, UR9, UR10, URZ ;  /* 0x0000000a090c3290 */ /* 0x000fc4000ff3e0ff */
[----:B------:R-:W-:Y:S02]  /*0180*/  UISETP.EQ.OR.EX UP2, UPT, UR7, URZ, !UP5, UP2 ;  /* 0x000000ff0700728c */ /* 0x000fe4000ef42720 */
[----:B-1----:R-:W-:Y:S01]  /*0190*/  UISETP.NE.U32.AND UP0, UPT, UR4, URZ, UPT ;  /* 0x000000ff0400728c */ /* 0x002fe2000bf05070 */
[----:B---3--:R-:W2:Y:S01]  /*01a0*/  @P4 LDG.E R5, desc[UR20][R6.64] ;  /* 0x0000001406054981 */ /* 0x008ea2000c1e1900 */
[----:B------:R-:W-:Y:S02]  /*01b0*/  @UP3 UIADD3.X UR13, UPT, UPT, UR8, UR11, URZ, UP1, !UPT ;  /* 0x0000000b080d3290 */ /* 0x000fe40008ffe4ff */
[----:B------:R-:W-:Y:S01]  /*01c0*/  UIADD3 UR10, UP1, UPT, UR9, UR6, URZ ;  /* 0x00000006090a7290 */ /* 0x000fe2000ff3e0ff */
[----:B------:R1:W3:Y:S01]  /*01d0*/  @P2 LDG.E R2, desc[UR20][R6.64+0x4] ;  /* 0x0000041406022981 */ /* 0x0002e2000c1e1900 */
[----:B------:R-:W-:Y:S01]  /*01e0*/  UISETP.NE.AND.EX UP0, UPT, UR5, URZ, UPT, UP0 ;  /* 0x000000ff0500728c */ /* 0x000fe2000bf05300 */
[----:B------:R-:W-:Y:S01]  /*01f0*/  PLOP3.LUT P3, PT, PT, PT, UP2, 0x80, 0x8 ;  /* 0x000000000008781c */ /* 0x000fe20003f6f028 */
[----:B------:R-:W-:Y:S01]  /*0200*/  UIADD3.X UR11, UPT, UPT, UR8, UR7, URZ, UP1, !UPT ;  /* 0x00000007080b7290 */ /* 0x000fe20008ffe4ff */
[----:B------:R-:W-:Y:S01]  /*0210*/  PLOP3.LUT P1, PT, PT, PT, UP3, 0x80, 0x8 ;  /* 0x000000000008781c */ /* 0x000fe20003f2f038 */
[----:B------:R-:W-:-:S02]  /*0220*/  IMAD.U32 R10, RZ, RZ, UR12 ;  /* 0x0000000cff0a7e24 */ /* 0x000fc4000f8e00ff */
[----:B------:R-:W-:Y:S01]  /*0230*/  PLOP3.LUT P0, PT, PT, PT, UP0, 0x80, 0x8 ;  /* 0x000000000008781c */ /* 0x000fe20003f0f008 */
[----:B------:R-:W-:-:S04]  /*0240*/  IMAD.U32 R11, RZ, RZ, UR13 ;  /* 0x0000000dff0b7e24 */ /* 0x000fc8000f8e00ff */
[----:B------:R-:W-:-:S04]  /*0250*/  @UP0 UIADD3 UR4, UP1, UPT, UR9, UR4, URZ ;  /* 0x0000000409040290 */ /* 0x000fc8000ff3e0ff */
[----:B------:R-:W-:Y:S01]  /*0260*/  @UP0 UIADD3.X UR5, UPT, UPT, UR8, UR5, URZ, UP1, !UPT ;  /* 0x0000000508050290 */ /* 0x000fe20008ffe4ff */
[----:B------:R-:W4:Y:S01]  /*0270*/  @P1 LDG.E R3, desc[UR20][R10.64] ;  /* 0x000000140a031981 */ /* 0x000f22000c1e1900 */
[----:B-1----:R-:W-:Y:S02]  /*0280*/  IMAD.U32 R6, RZ, RZ, UR10 ;  /* 0x0000000aff067e24 */ /* 0x002fe4000f8e00ff */
[----:B------:R-:W-:-:S05]  /*0290*/  IMAD.U32 R7, RZ, RZ, UR11 ;  /* 0x0000000bff077e24 */ /* 0x000fca000f8e00ff */
[----:B------:R-:W4:Y:S01]  /*02a0*/  @!P3 LDG.E R4, desc[UR20][R6.64] ;  /* 0x000000140604b981 */ /* 0x000f22000c1e1900 */
[----:B------:R-:W-:Y:S02]  /*02b0*/  IMAD.U32 R8, RZ, RZ, UR4 ;  /* 0x00000004ff087e24 */ /* 0x000fe4000f8e00ff */
[----:B------:R-:W-:-:S05]  /*02c0*/  IMAD.U32 R9, RZ, RZ, UR5 ;  /* 0x00000005ff097e24 */ /* 0x000fca000f8e00ff */
[----:B------:R1:W5:Y:S01]  /*02d0*/  @P0 LDG.E R0, desc[UR20][R8.64] ;  /* 0x0000001408000981 */ /* 0x000362000c1e1900 */
[----:B------:R-:W1:Y:S01]  /*02e0*/  S2UR UR23, SR_CTAID.X ;  /* 0x00000000001779c3 */ /* 0x000e620000002500 */
[----:B------:R-:W3:Y:S01]  /*02f0*/  @!UP4 LDCU UR25, c[0x0][0x434] ;  /* 0x00008680ff19c7ac */ /* 0x000ee20008000800 */
[----:B------:R-:W-:Y:S01]  /*0300*/  UMOV UR19, 0xffffffff ;  /* 0xffffffff00137882 */ /* 0x000fe20000000000 */
[----:B------:R-:W-:Y:S01]  /*0310*/  UISETP.NE.U32.AND UP1, UPT, UR6, URZ, UPT ;  /* 0x000000ff0600728c */ /* 0x000fe2000bf25070 */
[----:B------:R-:W-:Y:S01]  /*0320*/  UMOV UR17, 0xffffffff ;  /* 0xffffffff00117882 */ /* 0x000fe20000000000 */
[----:B------:R-:W1:Y:S02]  /*0330*/  @!UP0 LDCU UR6, c[0x0][0x43c] ;  /* 0x00008780ff0687ac */ /* 0x000e640008000800 */
[----:B------:R-:W-:-:S03]  /*0340*/  UISETP.NE.AND.EX UP1, UPT, UR7, URZ, UPT, UP1 ;  /* 0x000000ff0700728c */ /* 0x000fc6000bf25310 */
[----:B------:R-:W-:Y:S01]  /*0350*/  UMOV UR7, URZ ;  /* 0x000000ff00077c82 */ /* 0x000fe20008000000 */
[----:B-1----:R-:W-:-:S07]  /*0360*/  USHF.L.U32 UR23, UR23, 0x6, URZ ;  /* 0x0000000617177899 */ /* 0x002fce00080006ff */
[----:B------:R-:W1:Y:S01]  /*0370*/  @!UP1 LDCU UR10, c[0x0][0x438] ;  /* 0x00008700ff0a97ac */ /* 0x000e620008000800 */
[----:B--2---:R-:W-:Y:S02]  /*0380*/  @P4 R2UR UR19, R5 ;  /* 0x00000000051342ca */ /* 0x004fe400000e0000 */
[----:B---3--:R-:W-:-:S13]  /*0390*/  @P2 R2UR UR4, R2 ;  /* 0x00000000020422ca */ /* 0x008fda00000e0000 */
[----:B------:R-:W-:Y:S01]  /*03a0*/  @UP4 UIADD3 UR25, UPT, UPT, UR4, -UR19, URZ ;  /* 0x8000001304194290 */ /* 0x000fe2000fffe0ff */
[----:B------:R-:W2:Y:S01]  /*03b0*/  @!UP0 LDCU.64 UR4, c[0x0][0x488] ;  /* 0x00009100ff0487ac */ /* 0x000ea20008000a00 */
[----:B----4-:R-:W-:Y:S02]  /*03c0*/  @P1 R2UR UR7, R3 ;  /* 0x00000000030712ca */ /* 0x010fe400000e0000 */
[----:B------:R-:W-:-:S06]  /*03d0*/  UISETP.GT.AND UP2, UPT, UR25, UR23, UPT ;  /* 0x000000171900728c */ /* 0x000fcc000bf44270 */
[----:B------:R-:W-:Y:S02]  /*03e0*/  PLOP3.LUT P1, PT, PT, PT, UP2, 0x80, 0x8 ;  /* 0x000000000008781c */ /* 0x000fe40003f2f028 */
[----:B------:R-:W-:Y:S01]  /*03f0*/  @!P3 R2UR UR17, R4 ;  /* 0x000000000411b2ca */ /* 0x000fe200000e0000 */
[----:B-12---:R-:W-:-:S14]  /*0400*/  BRA.U !UP1, `(.L_x_488) ;  /* 0x0000000109187547 */ /* 0x006fdc000b800000 */
[----:B------:R-:W-:-:S13]  /*0410*/  PLOP3.LUT P2, PT, PT, PT, UP5, 0x80, 0x8 ;  /* 0x000000000008781c */ /* 0x000fda0003f4f058 */
[----:B------:R-:W2:Y:S04]  /*0420*/  @P2 LDG.E R2, desc[UR20][R6.64+0x4] ;  /* 0x0000041406022981 */ /* 0x000ea8000c1e1900 */
[----:B------:R-:W3:Y:S01]  /*0430*/  @!P2 LDG.E R3, desc[UR20][R6.64] ;  /* 0x000000140603a981 */ /* 0x000ee2000c1e1900 */
[----:B--2---:R-:W-:-:S13]  /*0440*/  @P2 R2UR UR10, R2 ;  /* 0x00000000020a22ca */ /* 0x004fda00000e0000 */
[----:B------:R-:W-:-:S07]  /*0450*/  @UP5 UIADD3 UR10, UPT, UPT, UR10, -UR17, URZ ;  /* 0x800000110a0a5290 */ /* 0x000fce000fffe0ff */
[----:B---3--:R-:W-:Y:S02]  /*0460*/  @!P2 R2UR UR10, R3 ;  /* 0x00000000030aa2ca */ /* 0x008fe400000e0000 */
.L_x_488:
[----:B-----5:R-:W-:Y:S01]  /*0470*/  @P0 R2UR UR22, R0 ;  /* 0x00000000001602ca */ /* 0x020fe200000e0000 */
[----:B------:R-:W-:Y:S01]  /*0480*/  @!UP0 UISETP.NE.U32.AND UP1, UPT, UR4, URZ, UPT ;  /* 0x000000ff0400828c */ /* 0x000fe2000bf25070 */
[----:B------:R-:W-:-:S13]  /*0490*/  @!P1 EXIT ;  /* 0x000000000000994d */ /* 0x000fda0003800000 */
[----:B------:R-:W1:Y:S01]  /*04a0*/  LDCU UR4, c[0x0][0x438] ;  /* 0x00008700ff0477ac */ /* 0x000e620008000800 */
[----:B------:R-:W2:Y:S01]  /*04b0*/  S2R R219, SR_TID.X ;  /* 0x0000000000db7919 */ /* 0x000ea20000002100 */
[----:B------:R-:W3:Y:S01]  /*04c0*/  S2UR UR24, SR_CTAID.Z ;  /* 0x00000000001879c3 */ /* 0x000ee20000002700 */
[----:B------:R-:W-:Y:S02]  /*04d0*/  @!UP0 UISETP.NE.AND.EX UP1, UPT, UR5, URZ, UPT, UP1 ;  /* 0x000000ff0500828c */ /* 0x000fe4000bf25310 */
[----:B------:R-:W-:Y:S02]  /*04e0*/  @UP0 UIADD3 UR22, UPT, UPT, UR22, -UR7, URZ ;  /* 0x8000000716160290 */ /* 0x000fe4000fffe0ff */
[----:B------:R-:W-:-:S04]  /*04f0*/  @!UP0 USEL UR6, UR6, URZ, UP1 ;  /* 0x000000ff06068287 */ /* 0x000fc80008800000 */
[----:B------:R-:W-:-:S04]  /*0500*/  @!UP0 UIADD3 UR22, UPT, UPT, UR6, UR10, -UR7 ;  /* 0x0000000a06168290 */ /* 0x000fc8000fffe807 */
[----:B------:R-:W-:Y:S02]  /*0510*/  UIADD3 UR5, UPT, UPT, UR22, 0x3f, URZ ;  /* 0x0000003f16057890 */ /* 0x000fe4000fffe0ff */
[----:B-1----:R-:W-:Y:S02]  /*0520*/  UIADD3 UR10, UPT, UPT, UR4, 0x3f, URZ ;  /* 0x0000003f040a7890 */ /* 0x002fe4000fffe0ff */
[----:B------:R-:W-:Y:S02]  /*0530*/  USHF.R.S32.HI UR4, URZ, 0x1f, UR5 ;  /* 0x0000001fff047899 */ /* 0x000fe40008011405 */
[----:B------:R-:W-:Y:S02]  /*0540*/  USHF.R.S32.HI UR6, URZ, 0x1f, UR10 ;  /* 0x0000001fff067899 */ /* 0x000fe4000801140a */
[----:B------:R-:W-:Y:S02]  /*0550*/  ULEA.HI UR4, UR4, UR5, URZ, 0x6 ;  /* 0x0000000504047291 */ /* 0x000fe4000f8f30ff */
[----:B------:R-:W-:-:S02]  /*0560*/  ULEA.HI UR6, UR6, UR10, URZ, 0x6 ;  /* 0x0000000a06067291 */ /* 0x000fc4000f8f30ff */
[----:B------:R-:W-:Y:S02]  /*0570*/  USHF.R.S32.HI UR4, URZ, 0x6, UR4 ;  /* 0x00000006ff047899 */ /* 0x000fe40008011404 */
[----:B------:R-:W-:-:S04]  /*0580*/  USHF.R.S32.HI UR6, URZ, 0x6, UR6 ;  /* 0x00000006ff067899 */ /* 0x000fc80008011406 */
[----:B------:R-:W-:-:S04]  /*0590*/  UISETP.LT.AND UP0, UPT, UR6, UR4, UPT ;  /* 0x000000040600728c */ /* 0x000fc8000bf01270 */
[----:B------:R-:W-:-:S03]  /*05a0*/  USEL UR18, UR6, UR4, UP0 ;  /* 0x0000000406127287 */ /* 0x000fc60008000000 */
[----:B------:R-:W-:Y:S01]  /*05b0*/  UMOV UR6, UR14 ;  /* 0x0000000e00067c82 */ /* 0x000fe20008000000 */
[----:B------:R-:W-:-:S09]  /*05c0*/  UISETP.GT.AND UP0, UPT, UR18, URZ, UPT ;  /* 0x000000ff1200728c */ /* 0x000fd2000bf04270 */
[----:B--23--:R-:W-:Y:S05]  /*05d0*/  BRA.U UP0, `(.L_x_489) ;  /* 0x0000000900447547 */ /* 0x00cfea000b800000 */
[----:B------:R-:W-:Y:S01]  /*05e0*/  UISETP.NE.AND UP0, UPT, UR19, -0x1, UPT ;  /* 0xffffffff1300788c */ /* 0x000fe2000bf05270 */
[----:B------:R-:W-:Y:S01]  /*05f0*/  IMAD.SHL.U32 R2, R219, 0x8, RZ ;  /* 0x00000008db027824 */ /* 0x000fe200078e00ff */
[----:B------:R-:W1:Y:S01]  /*0600*/  LDCU.64 UR8, c[0x0][0x408] ;  /* 0x00008100ff0877ac */ /* 0x000e620008000a00 */
[----:B------:R-:W-:Y:S01]  /*0610*/  IMAD.MOV.U32 R3, RZ, RZ, RZ ;  /* 0x000000ffff037224 */ /* 0x000fe200078e00ff */
[----:B------:R-:W-:Y:S01]  /*0620*/  SHF.R.U32.HI R219, RZ, 0x3, R219 ;  /* 0x00000003ffdb7819 */ /* 0x000fe200000116db */
[----:B------:R-:W-:Y:S01]  /*0630*/  BSSY.RECONVERGENT B0, `(.L_x_490) ;  /* 0x0000031000007945 */ /* 0x000fe20003800200 */
[----:B------:R-:W2:Y:S01]  /*0640*/  LDCU.64 UR4, c[0x0][0x410] ;  /* 0x00008200ff0477ac */ /* 0x000ea20008000a00 */
[----:B------:R-:W-:Y:S02]  /*0650*/  LOP3.LUT R2, R2, 0x38, RZ, 0xc0, !PT ;  /* 0x0000003802027812 */ /* 0x000fe400078ec0ff */
[C---:B------:R-:W-:Y:S01]  /*0660*/  VIADD R7, R219.reuse, 0x10 ;  /* 0x00000010db077836 */ /* 0x040fe20000000000 */
[----:B------:R-:W3:Y:S01]  /*0670*/  LDCU UR7, c[0x0][0x3e0] ;  /* 0x00007c00ff0777ac */ /* 0x000ee20008000800 */
[----:B------:R-:W-:-:S02]  /*0680*/  IADD3 R6, PT, PT, R219, 0x20, RZ ;  /* 0x00000020db067810 */ /* 0x000fc40007ffe0ff */
[C---:B------:R-:W-:Y:S01]  /*0690*/  LOP3.LUT R10, R2.reuse, 0x40, RZ, 0xfc, !PT ;  /* 0x00000040020a7812 */ /* 0x040fe200078efcff */
[----:B------:R-:W4:Y:S01]  /*06a0*/  @!UP0 LDCU.64 UR10, c[0x0][0x400] ;  /* 0x00008000ff0a87ac */ /* 0x000f220008000a00 */
[C---:B------:R-:W-:Y:S02]  /*06b0*/  LOP3.LUT R9, R2.reuse, 0x80, RZ, 0xfc, !PT ;  /* 0x0000008002097812 */ /* 0x040fe400078efcff */
[----:B------:R-:W-:Y:S01]  /*06c0*/  LOP3.LUT R8, R2, 0xc0, RZ, 0xfc, !PT ;  /* 0x000000c002087812 */ /* 0x000fe200078efcff */
[----:B------:R-:W-:Y:S01]  /*06d0*/  UIADD3 UR25, UPT, UPT, -UR23, UR25, URZ ;  /* 0x0000001917197290 */ /* 0x000fe2000fffe1ff */
[----:B-1----:R-:W-:Y:S01]  /*06e0*/  IMAD.U32 R5, RZ, RZ, UR8 ;  /* 0x00000008ff057e24 */ /* 0x002fe2000f8e00ff */
[----:B------:R-:W-:-:S03]  /*06f0*/  MOV R0, UR9 ;  /* 0x0000000900007c02 */ /* 0x000fc60008000f00 */
[----:B------:R-:W-:Y:S01]  /*0700*/  IMAD.WIDE.U32 R4, R5, UR23, R2 ;  /* 0x0000001705047c25 */ /* 0x000fe2000f8e0002 */
[----:B------:R-:W-:Y:S02]  /*0710*/  ISETP.GE.AND P1, PT, R219, UR25, PT ;  /* 0x00000019db007c0c */ /* 0x000fe4000bf26270 */
[----:B------:R-:W-:Y:S01]  /*0720*/  ISETP.GE.AND P6, PT, R6, UR25, PT ;  /* 0x0000001906007c0c */ /* 0x000fe2000bfc6270 */
[----:B------:R-:W-:Y:S01]  /*0730*/  IMAD R0, R0, UR23, R5 ;  /* 0x0000001700007c24 */ /* 0x000fe2000f8e0205 */
[----:B---3--:R-:W-:Y:S01]  /*0740*/  UIMAD UR7, UR6, UR7, UR24 ;  /* 0x00000007060772a4 */ /* 0x008fe2000f8e0218 */
[----:B--2---:R-:W-:Y:S01]  /*0750*/  IMAD.U32 R12, RZ, RZ, UR4 ;  /* 0x00000004ff0c7e24 */ /* 0x004fe2000f8e00ff */
[----:B----4-:R-:W-:Y:S01]  /*0760*/  @!UP0 UIMAD.WIDE.U32 UR12, UR14, UR10, URZ ;  /* 0x0000000a0e0c82a5 */ /* 0x010fe2000f8e00ff */
[----:B------:R-:W-:Y:S01]  /*0770*/  IMAD.U32 R17, RZ, RZ, UR5 ;  /* 0x00000005ff117e24 */ /* 0x000fe2000f8e00ff */
[----:B------:R-:W1:Y:S02]  /*0780*/  LDCU UR10, c[0x0][0x434] ;  /* 0x00008680ff0a77ac */ /* 0x000e640008000800 */
[----:B------:R-:W-:-:S02]  /*0790*/  @!UP0 UIMAD UR11, UR14, UR11, UR13 ;  /* 0x0000000b0e0b82a4 */ /* 0x000fc4000f8e020d */
[----:B------:R-:W-:-:S04]  /*07a0*/  @UP0 UIMAD.WIDE.U32 UR14, UR19, UR8, URZ ;  /* 0x00000008130e02a5 */ /* 0x000fc8000f8e00ff */
[----:B------:R-:W-:-:S03]  /*07b0*/  @UP0 UIMAD UR11, UR19, UR9, UR15 ;  /* 0x00000009130b02a4 */ /* 0x000fc6000f8e020f */
[----:B------:R-:W-:Y:S02]  /*07c0*/  @UP0 UMOV UR12, UR14 ;  /* 0x0000000e000c0c82 */ /* 0x000fe40008000000 */
[----:B------:R-:W-:Y:S01]  /*07d0*/  IADD3 R4, P0, PT, R4, UR12, RZ ;  /* 0x0000000c04047c10 */ /* 0x000fe2000ff1e0ff */
[----:B-1----:R-:W-:-:S03]  /*07e0*/  UIMAD UR23, UR7, UR10, UR23 ;  /* 0x0000000a071772a4 */ /* 0x002fc6000f8e0217 */
[----:B------:R-:W-:Y:S02]  /*07f0*/  IADD3.X R5, PT, PT, R0, UR11, RZ, P0, !PT ;  /* 0x0000000b00057c10 */ /* 0x000fe400087fe4ff */
[----:B------:R-:W-:Y:S01]  /*0800*/  ISETP.GE.AND P0, PT, R7, UR25, PT ;  /* 0x0000001907007c0c */ /* 0x000fe2000bf06270 */
[----:B------:R-:W-:Y:S01]  /*0810*/  IMAD.WIDE.U32 R12, R12, UR24, R4 ;  /* 0x000000180c0c7c25 */ /* 0x000fe2000f8e0004 */
[----:B------:R-:W-:-:S03]  /*0820*/  IADD3 R4, PT, PT, R219, 0x30, RZ ;  /* 0x00000030db047810 */ /* 0x000fc60007ffe0ff */
[----:B------:R-:W-:Y:S01]  /*0830*/  IMAD R17, R17, UR24, R13 ;  /* 0x0000001811117c24 */ /* 0x000fe2000f8e020d */
[----:B------:R-:W-:Y:S07]  /*0840*/  @P1 BRA `(.L_x_491) ;  /* 0x00000000003c1947 */ /* 0x000fee0003800000 */
[----:B------:R-:W1:Y:S01]  /*0850*/  LDCU UR6, c[0x0][0x440] ;  /* 0x00008800ff0677ac */ /* 0x000e620008000800 */
[----:B------:R-:W-:Y:S01]  /*0860*/  IMAD.MOV.U32 R16, RZ, RZ, R12 ;  /* 0x000000ffff107224 */ /* 0x000fe200078e000c */
[----:B------:R-:W2:Y:S03]  /*0870*/  LDCU.64 UR4, c[0x0][0x3f0] ;  /* 0x00007e00ff0477ac */ /* 0x000ea60008000a00 */
[----:B------:R-:W-:-:S04]  /*0880*/  IMAD.WIDE.U32 R18, R219, UR8, R16 ;  /* 0x00000008db127c25 */ /* 0x000fc8000f8e0010 */
[----:B------:R-:W-:Y:S01]  /*0890*/  IMAD R0, R219, UR9, R19 ;  /* 0x00000009db007c24 */ /* 0x000fe2000f8e0213 */
[----:B-1----:R-:W-:Y:S02]  /*08a0*/  ISETP.GE.AND P5, PT, R2, UR6, PT ;  /* 0x0000000602007c0c */ /* 0x002fe4000bfa6270 */
[----:B------:R-:W-:Y:S02]  /*08b0*/  ISETP.GE.AND P4, PT, R10, UR6, PT ;  /* 0x000000060a007c0c */ /* 0x000fe4000bf86270 */
[----:B------:R-:W-:Y:S02]  /*08c0*/  ISETP.GE.AND P3, PT, R9, UR6, PT ;  /* 0x0000000609007c0c */ /* 0x000fe4000bf66270 */
[----:B------:R-:W-:Y:S02]  /*08d0*/  ISETP.GE.AND P2, PT, R8, UR6, PT ;  /* 0x0000000608007c0c */ /* 0x000fe4000bf46270 */
[----:B--2---:R-:W-:-:S04]  /*08e0*/  LEA R14, P1, R18, UR4, 0x1 ;  /* 0x00000004120e7c11 */ /* 0x004fc8000f8208ff */
[----:B------:R-:W-:-:S05]  /*08f0*/  LEA.HI.X R15, R18, UR5, R0, 0x1, P1 ;  /* 0x00000005120f7c11 */ /* 0x000fca00088f0c00 */
[----:B------:R1:W-:Y:S04]  /*0900*/  @!P5 STG.E.128 desc[UR20][R14.64], RZ ;  /* 0x000000ff0e00d986 */ /* 0x0003e8000c101d14 */
[----:B------:R1:W-:Y:S04]  /*0910*/  @!P4 STG.E.128 desc[UR20][R14.64+0x80], RZ ;  /* 0x000080ff0e00c986 */ /* 0x0003e8000c101d14 */
[----:B------:R1:W-:Y:S04]  /*0920*/  @!P3 STG.E.128 desc[UR20][R14.64+0x100], RZ ;  /* 0x000100ff0e00b986 */ /* 0x0003e8000c101d14 */
[----:B------:R1:W-:Y:S02]  /*0930*/  @!P2 STG.E.128 desc[UR20][R14.64+0x180], RZ ;  /* 0x000180ff0e00a986 */ /* 0x0003e4000c101d14 */
.L_x_491:
[----:B------:R-:W-:Y:S05]  /*0940*/  BSYNC.RECONVERGENT B0 ;  /* 0x0000000000007941 */ /* 0x000fea0003800200 */
.L_x_490:
[----:B------:R-:W-:Y:S01]  /*0950*/  BSSY.RECONVERGENT B0, `(.L_x_492) ;  /* 0x0000017000007945 */ /* 0x000fe20003800200 */
[----:B------:R-:W-:-:S03]  /*0960*/  ISETP.GE.AND P5, PT, R4, UR25, PT ;  /* 0x0000001904007c0c */ /* 0x000fc6000bfa6270 */
[----:B------:R-:W-:Y:S10]  /*0970*/  @P0 BRA `(.L_x_493) ;  /* 0x0000000000500947 */ /* 0x000ff40003800000 */
[----:B------:R-:W2:Y:S01]  /*0980*/  LDCU UR6, c[0x0][0x440] ;  /* 0x00008800ff0677ac */ /* 0x000ea20008000800 */
[----:B------:R-:W-:Y:S01]  /*0990*/  IADD3 R5, P0, PT, R219, 0x10, RZ ;  /* 0x00000010db057810 */ /* 0x000fe20007f1e0ff */
[----:B-1----:R-:W-:Y:S01]  /*09a0*/  IMAD.MOV.U32 R14, RZ, RZ, R12 ;  /* 0x000000ffff0e7224 */ /* 0x002fe200078e000c */
[----:B------:R-:W1:Y:S01]  /*09b0*/  LDCU.64 UR4, c[0x0][0x3f0] ;  /* 0x00007e00ff0477ac */ /* 0x000e620008000a00 */
[----:B------:R-:W-:Y:S02]  /*09c0*/  IMAD.MOV.U32 R15, RZ, RZ, R17 ;  /* 0x000000ffff0f7224 */ /* 0x000fe400078e0011 */
[----:B------:R-:W-:Y:S02]  /*09d0*/  IMAD.X R0, RZ, RZ, RZ, P0 ;  /* 0x000000ffff007224 */ /* 0x000fe400000e06ff */
[----:B------:R-:W-:-:S04]  /*09e0*/  IMAD.WIDE.U32 R14, R5, UR8, R14 ;  /* 0x00000008050e7c25 */ /* 0x000fc8000f8e000e */
[----:B------:R-:W-:-:S04]  /*09f0*/  IMAD R0, R0, UR8, RZ ;  /* 0x0000000800007c24 */ /* 0x000fc8000f8e02ff */
[----:B------:R-:W-:Y:S01]  /*0a00*/  IMAD R0, R5, UR9, R0 ;  /* 0x0000000905007c24 */ /* 0x000fe2000f8e0200 */
[----:B--2---:R-:W-:Y:S02]  /*0a10*/  ISETP.GE.AND P3, PT, R2, UR6, PT ;  /* 0x0000000602007c0c */ /* 0x004fe4000bf66270 */
[----:B------:R-:W-:Y:S01]  /*0a20*/  ISETP.GE.AND P2, PT, R10, UR6, PT ;  /* 0x000000060a007c0c */ /* 0x000fe2000bf46270 */
[----:B------:R-:W-:Y:S01]  /*0a30*/  IMAD.IADD R0, R15, 0x1, R0 ;  /* 0x000000010f007824 */ /* 0x000fe200078e0200 */
[----:B------:R-:W-:Y:S02]  /*0a40*/  ISETP.GE.AND P1, PT, R9, UR6, PT ;  /* 0x0000000609007c0c */ /* 0x000fe4000bf26270 */
[----:B------:R-:W-:Y:S02]  /*0a50*/  ISETP.GE.AND P0, PT, R8, UR6, PT ;  /* 0x0000000608007c0c */ /* 0x000fe4000bf06270 */
[----:B-1----:R-:W-:-:S04]  /*0a60*/  LEA R18, P4, R14, UR4, 0x1 ;  /* 0x000000040e127c11 */ /* 0x002fc8000f8808ff */
[----:B------:R-:W-:-:S05]  /*0a70*/  LEA.HI.X R19, R14, UR5, R0, 0x1, P4 ;  /* 0x000000050e137c11 */ /* 0x000fca000a0f0c00 */
[----:B------:R2:W-:Y:S04]  /*0a80*/  @!P3 STG.E.128 desc[UR20][R18.64], RZ ;  /* 0x000000ff1200b986 */ /* 0x0005e8000c101d14 */
[----:B------:R2:W-:Y:S04]  /*0a90*/  @!P2 STG.E.128 desc[UR20][R18.64+0x80], RZ ;  /* 0x000080ff1200a986 */ /* 0x0005e8000c101d14 */
[----:B------:R2:W-:Y:S04]  /*0aa0*/  @!P1 STG.E.128 desc[UR20][R18.64+0x100], RZ ;  /* 0x000100ff12009986 */ /* 0x0005e8000c101d14 */
[----:B------:R2:W-:Y:S02]  /*0ab0*/  @!P0 STG.E.128 desc[UR20][R18.64+0x180], RZ ;  /* 0x000180ff12008986 */ /* 0x0005e4000c101d14 */
.L_x_493:
[----:B------:R-:W-:Y:S05]  /*0ac0*/  BSYNC.RECONVERGENT B0 ;  /* 0x0000000000007941 */ /* 0x000fea0003800200 */
.L_x_492:
[----:B------:R-:W-:Y:S04]  /*0ad0*/  BSSY.RECONVERGENT B0, `(.L_x_494) ;  /* 0x0000016000007945 */ /* 0x000fe80003800200 */
[----:B------:R-:W-:Y:S05]  /*0ae0*/  @P6 BRA `(.L_x_495) ;  /* 0x0000000000506947 */ /* 0x000fea0003800000 */
[----:B------:R-:W3:Y:S01]  /*0af0*/  LDCU UR6, c[0x0][0x440] ;  /* 0x00008800ff0677ac */ /* 0x000ee20008000800 */
[----:B------:R-:W-:Y:S01]  /*0b00*/  IADD3 R5, P0, PT, R219, 0x20, RZ ;  /* 0x00000020db057810 */ /* 0x000fe20007f1e0ff */
[----:B-1----:R-:W-:Y:S01]  /*0b10*/  IMAD.MOV.U32 R14, RZ, RZ, R12 ;  /* 0x000000ffff0e7224 */ /* 0x002fe200078e000c */
[----:B------:R-:W2:Y:S01]  /*0b20*/  LDCU.64 UR4, c[0x0][0x3f0] ;  /* 0x00007e00ff0477ac */ /* 0x000ea20008000a00 */
[----:B------:R-:W-:Y:S02]  /*0b30*/  IMAD.MOV.U32 R15, RZ, RZ, R17 ;  /* 0x000000ffff0f7224 */ /* 0x000fe400078e0011 */
[----:B------:R-:W-:Y:S02]  /*0b40*/  IMAD.X R0, RZ, RZ, RZ, P0 ;  /* 0x000000ffff007224 */ /* 0x000fe400000e06ff */
[----:B------:R-:W-:-:S04]  /*0b50*/  IMAD.WIDE.U32 R14, R5, UR8, R14 ;  /* 0x00000008050e7c25 */ /* 0x000fc8000f8e000e */
[----:B------:R-:W-:-:S04]  /*0b60*/  IMAD R0, R0, UR8, RZ ;  /* 0x0000000800007c24 */ /* 0x000fc8000f8e02ff */
[----:B------:R-:W-:Y:S01]  /*0b70*/  IMAD R0, R5, UR9, R0 ;  /* 0x0000000905007c24 */ /* 0x000fe2000f8e0200 */
[----:B---3--:R-:W-:Y:S02]  /*0b80*/  ISETP.GE.AND P3, PT, R2, UR6, PT ;  /* 0x0000000602007c0c */ /* 0x008fe4000bf66270 */
[----:B------:R-:W-:Y:S01]  /*0b90*/  ISETP.GE.AND P2, PT, R10, UR6, PT ;  /* 0x000000060a007c0c */ /* 0x000fe2000bf46270 */
[----:B------:R-:W-:Y:S01]  /*0ba0*/  IMAD.IADD R5, R15, 0x1, R0 ;  /* 0x000000010f057824 */ /* 0x000fe200078e0200 */
        /* <DEDUP_REMOVED lines=8> */
.L_x_495:
[----:B------:R-:W-:Y:S05]  /*0c30*/  BSYNC.RECONVERGENT B0 ;  /* 0x0000000000007941 */ /* 0x000fea0003800200 */
.L_x_494:
[----:B------:R-:W-:Y:S04]  /*0c40*/  BSSY.RECONVERGENT B0, `(.L_x_496) ;  /* 0x0000015000007945 */ /* 0x000fe80003800200 */
[----:B------:R-:W-:Y:S05]  /*0c50*/  @P5 BRA `(.L_x_497) ;  /* 0x00000000004c5947 */ /* 0x000fea0003800000 */
[----:B------:R-:W4:Y:S01]  /*0c60*/  LDCU UR6, c[0x0][0x440] ;  /* 0x00008800ff0677ac */ /* 0x000f220008000800 */
[----:B------:R-:W-:Y:S01]  /*0c70*/  IADD3 R5, P0, PT, R219, 0x30, RZ ;  /* 0x00000030db057810 */ /* 0x000fe20007f1e0ff */
[----:B------:R-:W-:Y:S01]  /*0c80*/  IMAD.MOV.U32 R13, RZ, RZ, R17 ;  /* 0x000000ffff0d7224 */ /* 0x000fe200078e0011 */
[----:B------:R-:W5:Y:S03]  /*0c90*/  LDCU.64 UR4, c[0x0][0x3f0] ;  /* 0x00007e00ff0477ac */ /* 0x000f660008000a00 */
[----:B------:R-:W-:Y:S02]  /*0ca0*/  IMAD.X R0, RZ, RZ, RZ, P0 ;  /* 0x000000ffff007224 */ /* 0x000fe400000e06ff */
[----:B------:R-:W-:-:S04]  /*0cb0*/  IMAD.WIDE.U32 R12, R5, UR8, R12 ;  /* 0x00000008050c7c25 */ /* 0x000fc8000f8e000c */
[----:B------:R-:W-:-:S04]  /*0cc0*/  IMAD R0, R0, UR8, RZ ;  /* 0x0000000800007c24 */ /* 0x000fc8000f8e02ff */
[----:B------:R-:W-:Y:S01]  /*0cd0*/  IMAD R0, R5, UR9, R0 ;  /* 0x0000000905007c24 */ /* 0x000fe2000f8e0200 */
[----:B----4-:R-:W-:Y:S02]  /*0ce0*/  ISETP.GE.AND P2, PT, R10, UR6, PT ;  /* 0x000000060a007c0c */ /* 0x010fe4000bf46270 */
[----:B------:R-:W-:Y:S01]  /*0cf0*/  ISETP.GE.AND P1, PT, R9, UR6, PT ;  /* 0x0000000609007c0c */ /* 0x000fe2000bf26270 */
[----:B------:R-:W-:Y:S01]  /*0d00*/  IMAD.IADD R5, R13, 0x1, R0 ;  /* 0x000000010d057824 */ /* 0x000fe200078e0200 */
[----:B------:R-:W-:Y:S02]  /*0d10*/  ISETP.GE.AND P3, PT, R2, UR6, PT ;  /* 0x0000000602007c0c */ /* 0x000fe4000bf66270 */
[----:B------:R-:W-:Y:S02]  /*0d20*/  ISETP.GE.AND P0, PT, R8, UR6, PT ;  /* 0x0000000608007c0c */ /* 0x000fe4000bf06270 */
[----:B-----5:R-:W-:-:S04]  /*0d30*/  LEA R8, P4, R12, UR4, 0x1 ;  /* 0x000000040c087c11 */ /* 0x020fc8000f8808ff */
[----:B------:R-:W-:-:S05]  /*0d40*/  LEA.HI.X R9, R12, UR5, R5, 0x1, P4 ;  /* 0x000000050c097c11 */ /* 0x000fca000a0f0c05 */
[----:B------:R4:W-:Y:S04]  /*0d50*/  @!P3 STG.E.128 desc[UR20][R8.64], RZ ;  /* 0x000000ff0800b986 */ /* 0x0009e8000c101d14 */
[----:B------:R4:W-:Y:S04]  /*0d60*/  @!P2 STG.E.128 desc[UR20][R8.64+0x80], RZ ;  /* 0x000080ff0800a986 */ /* 0x0009e8000c101d14 */
[----:B------:R4:W-:Y:S04]  /*0d70*/  @!P1 STG.E.128 desc[UR20][R8.64+0x100], RZ ;  /* 0x000100ff08009986 */ /* 0x0009e8000c101d14 */
[----:B------:R4:W-:Y:S02]  /*0d80*/  @!P0 STG.E.128 desc[UR20][R8.64+0x180], RZ ;  /* 0x000180ff08008986 */ /* 0x0009e4000c101d14 */
.L_x_497:
[----:B------:R-:W-:Y:S05]  /*0d90*/  BSYNC.RECONVERGENT B0 ;  /* 0x0000000000007941 */ /* 0x000fea0003800200 */
.L_x_496:
[----:B------:R-:W5:Y:S01]  /*0da0*/  LDCU.64 UR4, c[0x0][0x420] ;  /* 0x00008400ff0477ac */ /* 0x000f620008000a00 */
[----:B------:R-:W-:Y:S01]  /*0db0*/  ISETP.NE.AND P4, PT, R2, RZ, PT ;  /* 0x000000ff0200720c */ /* 0x000fe20003f85270 */
[----:B------:R-:W-:-:S03]  /*0dc0*/  IMAD.U32 R0, RZ, RZ, UR23 ;  /* 0x00000017ff007e24 */ /* 0x000fc6000f8e00ff */
[----:B------:R-:W-:Y:S02]  /*0dd0*/  ISETP.GE.OR P2, PT, R7, UR25, P4 ;  /* 0x0000001907007c0c */ /* 0x000fe4000a746670 */
[C---:B------:R-:W-:Y:S02]  /*0de0*/  ISETP.GE.OR P3, PT, R219.reuse, UR25, P4 ;  /* 0x00000019db007c0c */ /* 0x040fe4000a766670 */
[----:B------:R-:W-:Y:S02]  /*0df0*/  ISETP.GE.OR P1, PT, R6, UR25, P4 ;  /* 0x0000001906007c0c */ /* 0x000fe4000a726670 */
[----:B------:R-:W-:Y:S02]  /*0e00*/  IADD3 R219, P0, PT, R219, UR23, RZ ;  /* 0x00000017dbdb7c10 */ /* 0x000fe4000ff1e0ff */
[----:B------:R-:W-:Y:S02]  /*0e10*/  ISETP.GE.OR P4, PT, R4, UR25, P4 ;  /* 0x0000001904007c0c */ /* 0x000fe4000a786670 */
[----:B------:R-:W-:-:S02]  /*0e20*/  LEA.HI.X.SX32 R0, R0, RZ, 0x1, P0 ;  /* 0x000000ff00007211 */ /* 0x000fc400000f0eff */
[C---:B-----5:R-:W-:Y:S01]  /*0e30*/  LEA R6, P0, R219.reuse, UR4, 0x2 ;  /* 0x00000004db067c11 */ /* 0x060fe2000f8010ff */
[----:B------:R-:W-:Y:S02]  /*0e40*/  @!P2 IMAD.MOV.U32 R2, RZ, RZ, 0x7f800000 ;  /* 0x7f800000ff02a424 */ /* 0x000fe400078e00ff */
[----:B------:R-:W-:Y:S01]  /*0e50*/  @!P3 IMAD.MOV.U32 R3, RZ, RZ, 0x7f800000 ;  /* 0x7f800000ff03b424 */ /* 0x000fe200078e00ff */
[----:B------:R-:W-:Y:S01]  /*0e60*/  LEA.HI.X R7, R219, UR5, R0, 0x2, P0 ;  /* 0x00000005db077c11 */ /* 0x000fe200080f1400 */
[----:B------:R-:W-:-:S04]  /*0e70*/  @!P1 IMAD.MOV.U32 R0, RZ, RZ, 0x7f800000 ;  /* 0x7f800000ff009424 */ /* 0x000fc800078e00ff */
[----:B------:R1:W-:Y:S04]  /*0e80*/  @!P3 STG.E desc[UR20][R6.64], R3 ;  /* 0x000000030600b986 */ /* 0x0003e8000c101914 */
[----:B------:R1:W-:Y:S04]  /*0e90*/  @!P2 STG.E desc[UR20][R6.64+0x40], R2 ;  /* 0x000040020600a986 */ /* 0x0003e8000c101914 */
[----:B------:R1:W-:Y:S01]  /*0ea0*/  @!P1 STG.E desc[UR20][R6.64+0x80], R0 ;  /* 0x0000800006009986 */ /* 0x0003e2000c101914 */
[----:B------:R-:W-:Y:S05]  /*0eb0*/  @P4 EXIT ;  /* 0x000000000000494d */ /* 0x000fea0003800000 */
[----:B-1----:R-:W-:-:S05]  /*0ec0*/  MOV R3, 0x7f800000 ;  /* 0x7f80000000037802 */ /* 0x002fca0000000f00 */
[----:B------:R-:W-:Y:S01]  /*0ed0*/  STG.E desc[UR20][R6.64+0xc0], R3 ;  /* 0x0000c00306007986 */ /* 0x000fe2000c101914 */
[----:B------:R-:W-:Y:S05]  /*0ee0*/  EXIT ;  /* 0x000000000000794d */ /* 0x000fea0003800000 */
.L_x_489:
[----:B------:R-:W1:Y:S01]  /*0ef0*/  LDCU.64 UR4, c[0x0][0x4d8] ;  /* 0x00009b00ff0477ac */ /* 0x000e620008000a00 */
[----:B------:R-:W2:Y:S01]  /*0f00*/  LDCU.64 UR12, c[0x0][0x4e0] ;  /* 0x00009c00ff0c77ac */ /* 0x000ea20008000a00 */
[----:B-1----:R-:W-:-:S04]  /*0f10*/  UISETP.NE.U32.AND UP1, UPT, UR4, URZ, UPT ;  /* 0x000000ff0400728c */ /* 0x002fc8000bf25070 */
[----:B------:R-:W-:Y:S02]  /*0f20*/  UISETP.NE.AND.EX UP1, UPT, UR5, URZ, UPT, UP1 ;  /* 0x000000ff0500728c */ /* 0x000fe4000bf25310 */
[----:B--2---:R-:W-:-:S04]  /*0f30*/  UISETP.NE.U32.AND UP0, UPT, UR12, URZ, UPT ;  /* 0x000000ff0c00728c */ /* 0x004fc8000bf05070 */
[----:B------:R-:W-:-:S03]  /*0f40*/  UISETP.NE.AND.EX UP0, UPT, UR13, URZ, UPT, UP0 ;  /* 0x000000ff0d00728c */ /* 0x000fc6000bf05300 */
[----:B------:R-:W-:Y:S08]  /*0f50*/  BRA.U !UP1, `(.L_x_498) ;  /* 0x0000000109187547 */ /* 0x000ff0000b800000 */
[----:B------:R-:W-:-:S04]  /*0f60*/  UIADD3 UR4, UP1, UPT, UR9, UR4, URZ ;  /* 0x0000000409047290 */ /* 0x000fc8000ff3e0ff */
[----:B------:R-:W-:Y:S02]  /*0f70*/  UIADD3.X UR5, UPT, UPT, UR8, UR5, URZ, UP1, !UPT ;  /* 0x0000000508057290 */ /* 0x000fe40008ffe4ff */
[----:B------:R-:W-:-:S04]  /*0f80*/  IMAD.U32 R2, RZ, RZ, UR4 ;  /* 0x00000004ff027e24 */ /* 0x000fc8000f8e00ff */
[----:B------:R-:W-:-:S05]  /*0f90*/  MOV R3, UR5 ;  /* 0x0000000500037c02 */ /* 0x000fca0008000f00 */
[----:B------:R-:W2:Y:S02]  /*0fa0*/  LDG.E R2, desc[UR20][R2.64] ;  /* 0x0000001402027981 */ /* 0x000ea4000c1e1900 */
[----:B--2---:R-:W-:-:S15]  /*0fb0*/  R2UR UR6, R2 ;  /* 0x00000000020672ca */ /* 0x004fde00000e0000 */
.L_x_498:
[----:B------:R-:W-:Y:S05]  /*0fc0*/  BRA.U !UP0, `(.L_x_499) ;  /* 0x0000000508887547 */ /* 0x000fea000b800000 */
[----:B------:R-:W1:Y:S01]  /*0fd0*/  LDC R6, c[0x0][0x4f0] ;  /* 0x00013c00ff067b82 */ /* 0x000e620000000800 */
[----:B------:R-:W-:Y:S01]  /*0fe0*/  ULEA UR8, UR18, 0xffffffc0, 0x6 ;  /* 0xffffffc012087891 */ /* 0x000fe2000f8e30ff */
[----:B------:R-:W2:Y:S05]  /*0ff0*/  LDCU.64 UR4, c[0x0][0x4e8] ;  /* 0x00009d00ff0477ac */ /* 0x000eaa0008000a00 */
[----:B------:R-:W-:Y:S01]  /*1000*/  MOV R0, UR8 ;  /* 0x0000000800007c02 */ /* 0x000fe20008000f00 */
[----:B------:R-:W-:Y:S01]  /*1010*/  IMAD.MOV.U32 R8, RZ, RZ, RZ ;  /* 0x000000ffff087224 */ /* 0x000fe200078e00ff */
[----:B------:R-:W3:Y:S02]  /*1020*/  LDCU.64 UR10, c[0x0][0x3b8] ;  /* 0x00007700ff0a77ac */ /* 0x000ee40008000a00 */
[----:B------:R-:W-:Y:S01]  /*1030*/  IABS R0, R0 ;  /* 0x0000000000007213 */ /* 0x000fe20000000000 */
[----:B--2---:R-:W-:Y:S01]  /*1040*/  UIMAD.WIDE.U32 UR6, UR14, UR4, URZ ;  /* 0x000000040e0672a5 */ /* 0x004fe2000f8e00ff */
[----:B-1----:R-:W-:-:S03]  /*1050*/  IABS R3, R6 ;  /* 0x0000000600037213 */ /* 0x002fc60000000000 */
[----:B------:R-:W-:Y:S02]  /*1060*/  UIMAD UR5, UR14, UR5, UR7 ;  /* 0x000000050e0572a4 */ /* 0x000fe4000f8e0207 */
[----:B------:R-:W-:Y:S01]  /*1070*/  ULEA UR4, UP0, UR6, UR12, 0x2 ;  /* 0x0000000c06047291 */ /* 0x000fe2000f8010ff */
[----:B------:R-:W1:Y:S03]  /*1080*/  I2F.RP R7, R3 ;  /* 0x0000000300077306 */ /* 0x000e660000209400 */
[----:B------:R-:W-:Y:S02]  /*1090*/  ULEA.HI.X UR5, UR6, UR13, UR5, 0x2, UP0 ;  /* 0x0000000d06057291 */ /* 0x000fe400080f1405 */
[----:B------:R-:W-:Y:S01]  /*10a0*/  MOV R230, UR4 ;  /* 0x0000000400e67c02 */ /* 0x000fe20008000f00 */
[----:B------:R-:W2:Y:S03]  /*10b0*/  LDCU.64 UR6, c[0x0][0x3a0] ;  /* 0x00007400ff0677ac */ /* 0x000ea60008000a00 */
[----:B------:R-:W-:-:S05]  /*10c0*/  IMAD.U32 R231, RZ, RZ, UR5 ;  /* 0x00000005ffe77e24 */ /* 0x000fca000f8e00ff */
[----:B------:R-:W4:Y:S01]  /*10d0*/  LDCU.64 UR4, c[0x0][0x3a8] ;  /* 0x00007500ff0477ac */ /* 0x000f220008000a00 */
[----:B-1----:R-:W1:Y:S02]  /*10e0*/  MUFU.RCP R4, R7 ;  /* 0x0000000700047308 */ /* 0x002e640000001000 */
[----:B-1----:R-:W-:-:S06]  /*10f0*/  IADD3 R4, PT, PT, R4, 0xffffffe, RZ ;  /* 0x0ffffffe04047810 */ /* 0x002fcc0007ffe0ff */
[----:B------:R-:W1:Y:S02]  /*1100*/  F2I.FTZ.U32.TRUNC.NTZ R5, R4 ;  /* 0x0000000400057305 */ /* 0x000e64000021f000 */
[----:B-1----:R-:W-:Y:S02]  /*1110*/  IMAD.MOV R2, RZ, RZ, -R5 ;  /* 0x000000ffff027224 */ /* 0x002fe400078e0a05 */
[----:B------:R-:W-:Y:S02]  /*1120*/  IMAD.MOV.U32 R4, RZ, RZ, RZ ;  /* 0x000000ffff047224 */ /* 0x000fe400078e00ff */
[----:B------:R-:W-:-:S04]  /*1130*/  IMAD R2, R2, R3, RZ ;  /* 0x0000000302027224 */ /* 0x000fc800078e02ff */
[----:B------:R-:W-:Y:S01]  /*1140*/  IMAD.HI.U32 R5, R5, R2, R4 ;  /* 0x0000000205057227 */ /* 0x000fe200078e0004 */
[----:B------:R-:W-:Y:S01]  /*1150*/  MOV R2, R0 ;  /* 0x0000000000027202 */ /* 0x000fe20000000f00 */
[----:B------:R-:W1:Y:S04]  /*1160*/  LDC R4, c[0x0][0x3e8] ;  /* 0x0000fa00ff047b82 */ /* 0x000e680000000800 */
[----:B------:R-:W-:-:S04]  /*1170*/  IMAD.HI.U32 R7, R5, R2, RZ ;  /* 0x0000000205077227 */ /* 0x000fc800078e00ff */
[----:B------:R-:W-:-:S04]  /*1180*/  IMAD.MOV R0, RZ, RZ, -R7 ;  /* 0x000000ffff007224 */ /* 0x000fc800078e0a07 */
[----:B------:R-:W-:-:S05]  /*1190*/  IMAD R0, R3, R0, R2 ;  /* 0x0000000003007224 */ /* 0x000fca00078e0202 */
[----:B------:R-:W-:-:S13]  /*11a0*/  ISETP.GT.U32.AND P1, PT, R3, R0, PT ;  /* 0x000000000300720c */ /* 0x000fda0003f24070 */
[-C--:B------:R-:W-:Y:S02]  /*11b0*/  @!P1 IADD3 R0, PT, PT, R0, -R3.reuse, RZ ;  /* 0x8000000300009210 */ /* 0x080fe40007ffe0ff */
[----:B------:R-:W-:Y:S02]  /*11c0*/  @!P1 IADD3 R7, PT, PT, R7, 0x1, RZ ;  /* 0x0000000107079810 */ /* 0x000fe40007ffe0ff */
[----:B------:R-:W-:Y:S02]  /*11d0*/  ISETP.GE.U32.AND P2, PT, R0, R3, PT ;  /* 0x000000030000720c */ /* 0x000fe40003f46070 */
[C---:B------:R-:W-:Y:S02]  /*11e0*/  LOP3.LUT R0, R6.reuse, UR8, RZ, 0x3c, !PT ;  /* 0x0000000806007c12 */ /* 0x040fe4000f8e3cff */
[----:B------:R-:W-:Y:S02]  /*11f0*/  ISETP.NE.AND P1, PT, R6, RZ, PT ;  /* 0x000000ff0600720c */ /* 0x000fe40003f25270 */
[----:B------:R-:W-:-:S07]  /*1200*/  ISETP.GE.AND P0, PT, R0, RZ, PT ;  /* 0x000000ff0000720c */ /* 0x000fce0003f06270 */
[----:B------:R-:W-:-:S06]  /*1210*/  @P2 VIADD R7, R7, 0x1 ;  /* 0x0000000107072836 */ /* 0x000fcc0000000000 */
[----:B------:R-:W-:Y:S02]  /*1220*/  @!P0 IADD3 R7, PT, PT, -R7, RZ, RZ ;  /* 0x000000ff07078210 */ /* 0x000fe40007ffe1ff */
[----:B------:R-:W-:-:S05]  /*1230*/  @!P1 LOP3.LUT R7, RZ, R6, RZ, 0x33, !PT ;  /* 0x00000006ff079212 */ /* 0x000fca00078e33ff */
[----:B------:R-:W-:-:S05]  /*1240*/  IMAD.WIDE R12, R7, 0x4, R230 ;  /* 0x00000004070c7825 */ /* 0x000fca00078e02e6 */
[----:B------:R-:W5:Y:S01]  /*1250*/  LDG.E R2, desc[UR20][R12.64] ;  /* 0x000000140c027981 */ /* 0x000f62000c1e1900 */
[----:B-1----:R-:W-:Y:S02]  /*1260*/  IABS R5, R4 ;  /* 0x0000000400057213 */ /* 0x002fe40000000000 */
[----:B------:R-:W-:Y:S01]  /*1270*/  IADD3 R7, PT, PT, -R7, RZ, RZ ;  /* 0x000000ff07077210 */ /* 0x000fe20007ffe1ff */
[----:B------:R-:W1:Y:S01]  /*1280*/  S2R R0, SR_CTAID.Z ;  /* 0x0000000000007919 */ /* 0x000e620000002700 */
[----:B------:R-:W3:Y:S03]  /*1290*/  I2F.RP R10, R5 ;  /* 0x00000005000a7306 */ /* 0x000ee60000209400 */
[----:B------:R-:W-:Y:S01]  /*12a0*/  IMAD R6, R6, R7, UR8 ;  /* 0x0000000806067e24 */ /* 0x000fe2000f8e0207 */
[----:B------:R-:W4:Y:S04]  /*12b0*/  LDCU.64 UR8, c[0x0][0x3c0] ;  /* 0x00007800ff0877ac */ /* 0x000f280008000a00 */
[----:B---3--:R-:W3:Y:S01]  /*12c0*/  MUFU.RCP R9, R10 ;  /* 0x0000000a00097308 */ /* 0x008ee20000001000 */
[----:B-1----:R-:W-:-:S02]  /*12d0*/  IABS R0, R0 ;  /* 0x0000000000007213 */ /* 0x002fc40000000000 */
[----:B---3--:R-:W-:-:S06]  /*12e0*/  IADD3 R9, PT, PT, R9, 0xffffffe, RZ ;  /* 0x0ffffffe09097810 */ /* 0x008fcc0007ffe0ff */
[----:B------:R-:W1:Y:S02]  /*12f0*/  F2I.FTZ.U32.TRUNC.NTZ R9, R9 ;  /* 0x0000000900097305 */ /* 0x000e64000021f000 */
[----:B-1----:R-:W-:-:S05]  /*1300*/  IADD3 R3, PT, PT, RZ, -R9, RZ ;  /* 0x80000009ff037210 */ /* 0x002fca0007ffe0ff */
[----:B------:R-:W-:-:S04]  /*1310*/  IMAD R3, R3, R5, RZ ;  /* 0x0000000503037224 */ /* 0x000fc800078e02ff */
[----:B------:R-:W-:Y:S01]  /*1320*/  IMAD.HI.U32 R8, R9, R3, R8 ;  /* 0x0000000309087227 */ /* 0x000fe200078e0008 */
[----:B------:R-:W-:-:S05]  /*1330*/  MOV R3, R0 ;  /* 0x0000000000037202 */ /* 0x000fca0000000f00 */
[----:B------:R-:W-:-:S05]  /*1340*/  IMAD.HI.U32 R0, R8, R3, RZ ;  /* 0x0000000308007227 */ /* 0x000fca00078e00ff */
[----:B------:R-:W-:-:S05]  /*1350*/  IADD3 R8, PT, PT, -R0, RZ, RZ ;  /* 0x000000ff00087210 */ /* 0x000fca0007ffe1ff */
[----:B------:R-:W-:Y:S01]  /*1360*/  IMAD R8, R5, R8, R3 ;  /* 0x0000000805087224 */ /* 0x000fe200078e0203 */
[----:B------:R-:W-:-:S04]  /*1370*/  LOP3.LUT R3, R4, UR24, RZ, 0x3c, !PT ;  /* 0x0000001804037c12 */ /* 0x000fc8000f8e3cff */
[----:B------:R-:W-:Y:S02]  /*1380*/  ISETP.GT.U32.AND P1, PT, R5, R8, PT ;  /* 0x000000080500720c */ /* 0x000fe40003f24070 */
[----:B------:R-:W-:-:S11]  /*1390*/  ISETP.GE.AND P0, PT, R3, RZ, PT ;  /* 0x000000ff0300720c */ /* 0x000fd60003f06270 */
[----:B------:R-:W-:Y:S01]  /*13a0*/  @!P1 IMAD.IADD R8, R8, 0x1, -R5 ;  /* 0x0000000108089824 */ /* 0x000fe200078e0a05 */
[----:B------:R-:W-:Y:S02]  /*13b0*/  @!P1 IADD3 R0, PT, PT, R0, 0x1, RZ ;  /* 0x0000000100009810 */ /* 0x000fe40007ffe0ff */
[----:B------:R-:W-:Y:S02]  /*13c0*/  ISETP.NE.AND P1, PT, R4, RZ, PT ;  /* 0x000000ff0400720c */ /* 0x000fe40003f25270 */
[----:B------:R-:W-:-:S13]  /*13d0*/  ISETP.GE.U32.AND P2, PT, R8, R5, PT ;  /* 0x000000050800720c */ /* 0x000fda0003f46070 */
[----:B------:R-:W-:-:S05]  /*13e0*/  @P2 VIADD R0, R0, 0x1 ;  /* 0x0000000100002836 */ /* 0x000fca0000000000 */
[----:B------:R-:W-:Y:S02]  /*13f0*/  @!P0 IADD3 R0, PT, PT, -R0, RZ, RZ ;  /* 0x000000ff00008210 */ /* 0x000fe40007ffe1ff */
[----:B------:R-:W-:Y:S02]  /*1400*/  @!P1 LOP3.LUT R0, RZ, R4, RZ, 0x33, !PT ;  /* 0x00000004ff009212 */ /* 0x000fe400078e33ff */
[----:B-----5:R-:W-:Y:S01]  /*1410*/  SHF.R.S32.HI R3, RZ, 0x1f, R2 ;  /* 0x0000001fff037819 */ /* 0x020fe20000011402 */
[----:B--2---:R-:W-:-:S04]  /*1420*/  IMAD.WIDE.U32 R8, R2, UR6, RZ ;  /* 0x0000000602087c25 */ /* 0x004fc8000f8e00ff */
[C---:B------:R-:W-:Y:S02]  /*1430*/  IMAD R5, R3.reuse, UR6, RZ ;  /* 0x0000000603057c24 */ /* 0x040fe4000f8e02ff */
[----:B----4-:R-:W-:Y:S02]  /*1440*/  IMAD R3, R3, UR4, RZ ;  /* 0x0000000403037c24 */ /* 0x010fe4000f8e02ff */
[C---:B------:R-:W-:Y:S02]  /*1450*/  IMAD R5, R2.reuse, UR7, R5 ;  /* 0x0000000702057c24 */ /* 0x040fe4000f8e0205 */
[C---:B------:R-:W-:Y:S02]  /*1460*/  IMAD R3, R2.reuse, UR5, R3 ;  /* 0x0000000502037c24 */ /* 0x040fe4000f8e0203 */
[----:B------:R-:W-:Y:S01]  /*1470*/  IMAD.WIDE.U32 R10, R2, UR4, RZ ;  /* 0x00000004020a7c25 */ /* 0x000fe2000f8e00ff */
[----:B------:R-:W1:Y:S01]  /*1480*/  LDCU.128 UR4, c[0x0][0x3d0] ;  /* 0x00007a00ff0477ac */ /* 0x000e620008000c00 */
[----:B------:R-:W-:-:S02]  /*1490*/  SHF.R.S32.HI R2, RZ, 0x1f, R6 ;  /* 0x0000001fff027819 */ /* 0x000fc40000011406 */
[----:B------:R-:W-:Y:S01]  /*14a0*/  IADD3 R9, PT, PT, R9, R5, RZ ;  /* 0x0000000509097210 */ /* 0x000fe20007ffe0ff */
[----:B------:R-:W-:Y:S02]  /*14b0*/  IMAD.IADD R11, R11, 0x1, R3 ;  /* 0x000000010b0b7824 */ /* 0x000fe400078e0203 */
[C---:B------:R-:W-:Y:S02]  /*14c0*/  IMAD R3, R2.reuse, UR10, RZ ;  /* 0x0000000a02037c24 */ /* 0x040fe4000f8e02ff */
[----:B------:R-:W-:Y:S01]  /*14d0*/  IMAD R5, R2, UR8, RZ ;  /* 0x0000000802057c24 */ /* 0x000fe2000f8e02ff */
[----:B------:R-:W-:Y:S01]  /*14e0*/  SHF.R.S32.HI R2, RZ, 0x1f, R0 ;  /* 0x0000001fff027819 */ /* 0x000fe20000011400 */
[C---:B------:R-:W-:Y:S02]  /*14f0*/  IMAD R3, R6.reuse, UR11, R3 ;  /* 0x0000000b06037c24 */ /* 0x040fe4000f8e0203 */
[----:B------:R-:W-:-:S04]  /*1500*/  IMAD.WIDE.U32 R8, R6, UR10, R8 ;  /* 0x0000000a06087c25 */ /* 0x000fc8000f8e0008 */
[C---:B------:R-:W-:Y:S01]  /*1510*/  IMAD R5, R6.reuse, UR9, R5 ;  /* 0x0000000906057c24 */ /* 0x040fe2000f8e0205 */
[----:B------:R-:W-:Y:S01]  /*1520*/  IADD3 R9, PT, PT, R9, R3, RZ ;  /* 0x0000000309097210 */ /* 0x000fe20007ffe0ff */
[----:B------:R-:W-:-:S04]  /*1530*/  IMAD.WIDE.U32 R6, R6, UR8, R10 ;  /* 0x0000000806067c25 */ /* 0x000fc8000f8e000a */
[C---:B-1----:R-:W-:Y:S01]  /*1540*/  IMAD R3, R2.reuse, UR4, RZ ;  /* 0x0000000402037c24 */ /* 0x042fe2000f8e02ff */
[----:B------:R-:W-:Y:S01]  /*1550*/  IADD3 R7, PT, PT, R7, R5, RZ ;  /* 0x0000000507077210 */ /* 0x000fe20007ffe0ff */
[----:B------:R-:W-:Y:S02]  /*1560*/  IMAD R5, R2, UR6, RZ ;  /* 0x0000000602057c24 */ /* 0x000fe4000f8e02ff */
[C---:B------:R-:W-:Y:S02]  /*1570*/  IMAD R3, R0.reuse, UR5, R3 ;  /* 0x0000000500037c24 */ /* 0x040fe4000f8e0203 */
[C---:B------:R-:W-:Y:S02]  /*1580*/  IMAD R5, R0.reuse, UR7, R5 ;  /* 0x0000000700057c24 */ /* 0x040fe4000f8e0205 */
[----:B------:R-:W-:-:S04]  /*1590*/  IMAD.WIDE.U32 R6, R0, UR6, R6 ;  /* 0x0000000600067c25 */ /* 0x000fc8000f8e0006 */
[----:B------:R-:W-:Y:S01]  /*15a0*/  IMAD.WIDE.U32 R8, R0, UR4, R8 ;  /* 0x0000000400087c25 */ /* 0x000fe2000f8e0008 */
[----:B------:R-:W-:Y:S02]  /*15b0*/  IADD3 R2, PT, PT, R7, R5, RZ ;  /* 0x0000000507027210 */ /* 0x000fe40007ffe0ff */
[----:B------:R-:W-:Y:S01]  /*15c0*/  MOV R4, R6 ;  /* 0x0000000600047202 */ /* 0x000fe20000000f00 */
[----:B------:R-:W-:Y:S01]  /*15d0*/  IMAD.IADD R0, R9, 0x1, R3 ;  /* 0x0000000109007824 */ /* 0x000fe200078e0203 */
[----:B------:R-:W-:Y:S06]  /*15e0*/  BRA `(.L_x_500) ;  /* 0x0000000400787947 */ /* 0x000fec0003800000 */
.L_x_499:
[----:B------:R-:W-:-:S09]  /*15f0*/  UISETP.NE.AND UP0, UPT, UR17, -0x1, UPT ;  /* 0xffffffff1100788c */ /* 0x000fd2000bf05270 */
[----:B------:R-:W-:Y:S05]  /*1600*/  BRA.U UP0, `(.L_x_501) ;  /* 0x0000000100387547 */ /* 0x000fea000b800000 */
[----:B------:R-:W1:Y:S01]  /*1610*/  LDCU.64 UR10, c[0x0][0x3b8] ;  /* 0x00007700ff0a77ac */ /* 0x000e620008000a00 */
[----:B------:R-:W2:Y:S01]  /*1620*/  LDCU.64 UR4, c[0x0][0x3a0] ;  /* 0x00007400ff0477ac */ /* 0x000ea20008000a00 */
[----:B------:R-:W-:Y:S02]  /*1630*/  USHF.R.S32.HI UR8, URZ, 0x1f, UR7 ;  /* 0x0000001fff087899 */ /* 0x000fe40008011407 */
[----:B------:R-:W-:Y:S02]  /*1640*/  USHF.R.S32.HI UR9, URZ, 0x1f, UR6 ;  /* 0x0000001fff097899 */ /* 0x000fe40008011406 */
[----:B-1----:R-:W-:Y:S02]  /*1650*/  UIMAD UR8, UR8, UR10, URZ ;  /* 0x0000000a080872a4 */ /* 0x002fe4000f8e02ff */
[----:B------:R-:W-:Y:S02]  /*1660*/  UIMAD.WIDE.U32 UR26, UR7, UR10, URZ ;  /* 0x0000000a071a72a5 */ /* 0x000fe4000f8e00ff */
[----:B------:R-:W-:-:S02]  /*1670*/  UIMAD UR8, UR7, UR11, UR8 ;  /* 0x0000000b070872a4 */ /* 0x000fc4000f8e0208 */
[----:B--2---:R-:W-:Y:S02]  /*1680*/  UIMAD UR9, UR9, UR4, URZ ;  /* 0x00000004090972a4 */ /* 0x004fe4000f8e02ff */
[----:B------:R-:W-:Y:S02]  /*1690*/  UIADD3 UR27, UPT, UPT, UR27, UR8, URZ ;  /* 0x000000081b1b7290 */ /* 0x000fe4000fffe0ff */
[----:B------:R-:W-:Y:S02]  /*16a0*/  UIMAD UR5, UR6, UR5, UR9 ;  /* 0x00000005060572a4 */ /* 0x000fe4000f8e0209 */
[----:B------:R-:W-:-:S04]  /*16b0*/  UIMAD.WIDE.U32 UR26, UR6, UR4, UR26 ;  /* 0x00000004061a72a5 */ /* 0x000fc8000f8e001a */
[----:B------:R-:W-:-:S03]  /*16c0*/  UIADD3 UR15, UPT, UPT, UR27, UR5, URZ ;  /* 0x000000051b0f7290 */ /* 0x000fc6000fffe0ff */
[----:B------:R-:W-:Y:S01]  /*16d0*/  UMOV UR16, UR26 ;  /* 0x0000001a00107c82 */ /* 0x000fe20008000000 */
[----:B------:R-:W-:Y:S05]  /*16e0*/  BRA `(.L_x_502) ;  /* 0x0000000000187947 */ /* 0x000fea0003800000 */
.L_x_501:
[----:B------:R-:W1:Y:S01]  /*16f0*/  LDCU.64 UR10, c[0x0][0x3b8] ;  /* 0x00007700ff0a77ac */ /* 0x000e620008000a00 */
[----:B------:R-:W-:-:S04]  /*1700*/  UIADD3 UR15, UPT, UPT, UR7, UR17, URZ ;  /* 0x00000011070f7290 */ /* 0x000fc8000fffe0ff */
[----:B-1----:R-:W-:Y:S02]  /*1710*/  UIMAD.WIDE.U32 UR4, UR15, UR10, URZ ;  /* 0x0000000a0f0472a5 */ /* 0x002fe4000f8e00ff */
[----:B------:R-:W-:-:S04]  /*1720*/  UIMAD UR15, UR15, UR11, URZ ;  /* 0x0000000b0f0f72a4 */ /* 0x000fc8000f8e02ff */
[----:B------:R-:W-:Y:S01]  /*1730*/  UIADD3 UR15, UPT, UPT, UR5, UR15, URZ ;  /* 0x0000000f050f7290 */ /* 0x000fe2000fffe0ff */
[----:B------:R-:W-:-:S11]  /*1740*/  UMOV UR16, UR4 ;  /* 0x0000000400107c82 */ /* 0x000fd60008000000 */
.L_x_502:
[----:B------:R-:W-:Y:S05]  /*1750*/  BRA.U UP0, `(.L_x_503) ;  /* 0x0000000100347547 */ /* 0x000fea000b800000 */
[----:B------:R-:W1:Y:S01]  /*1760*/  LDCU.64 UR8, c[0x0][0x3c0] ;  /* 0x00007800ff0877ac */ /* 0x000e620008000a00 */
[----:B------:R-:W2:Y:S01]  /*1770*/  LDCU.64 UR4, c[0x0][0x3a8] ;  /* 0x00007500ff0477ac */ /* 0x000ea20008000a00 */
[----:B------:R-:W-:-:S04]  /*1780*/  USHF.R.S32.HI UR17, URZ, 0x1f, UR7 ;  /* 0x0000001fff117899 */ /* 0x000fc80008011407 */
[----:B-1----:R-:W-:Y:S02]  /*1790*/  UIMAD UR17, UR17, UR8, URZ ;  /* 0x00000008111172a4 */ /* 0x002fe4000f8e02ff */
[----:B------:R-:W-:Y:S02]  /*17a0*/  UIMAD.WIDE.U32 UR26, UR7, UR8, URZ ;  /* 0x00000008071a72a5 */ /* 0x000fe4000f8e00ff */
[----:B------:R-:W-:Y:S02]  /*17b0*/  UIMAD UR17, UR7, UR9, UR17 ;  /* 0x00000009071172a4 */ /* 0x000fe4000f8e0211 */
[----:B------:R-:W-:Y:S02]  /*17c0*/  USHF.R.S32.HI UR7, URZ, 0x1f, UR6 ;  /* 0x0000001fff077899 */ /* 0x000fe40008011406 */
[----:B------:R-:W-:Y:S02]  /*17d0*/  UIADD3 UR27, UPT, UPT, UR27, UR17, URZ ;  /* 0x000000111b1b7290 */ /* 0x000fe4000fffe0ff */
[----:B--2---:R-:W-:-:S04]  /*17e0*/  UIMAD UR7, UR7, UR4, URZ ;  /* 0x00000004070772a4 */ /* 0x004fc8000f8e02ff */
[----:B------:R-:W-:Y:S02]  /*17f0*/  UIMAD UR5, UR6, UR5, UR7 ;  /* 0x00000005060572a4 */ /* 0x000fe4000f8e0207 */
[----:B------:R-:W-:-:S04]  /*1800*/  UIMAD.WIDE.U32 UR6, UR6, UR4, UR26 ;  /* 0x00000004060672a5 */ /* 0x000fc8000f8e001a */
[----:B------:R-:W-:Y:S01]  /*1810*/  UIADD3 UR5, UPT, UPT, UR7, UR5, URZ ;  /* 0x0000000507057290 */ /* 0x000fe2000fffe0ff */
[----:B------:R-:W-:Y:S11]  /*1820*/  BRA `(.L_x_504) ;  /* 0x0000000000187947 */ /* 0x000ff60003800000 */
.L_x_503:
[----:B------:R-:W1:Y:S01]  /*1830*/  LDCU.64 UR8, c[0x0][0x3c0] ;  /* 0x00007800ff0877ac */ /* 0x000e620008000a00 */
[----:B------:R-:W-:-:S04]  /*1840*/  UIADD3 UR7, UPT, UPT, UR7, UR17, URZ ;  /* 0x0000001107077290 */ /* 0x000fc8000fffe0ff */
[----:B-1----:R-:W-:Y:S02]  /*1850*/  UIMAD.WIDE.U32 UR4, UR7, UR8, URZ ;  /* 0x00000008070472a5 */ /* 0x002fe4000f8e00ff */
[----:B------:R-:W-:-:S04]  /*1860*/  UIMAD UR7, UR7, UR9, URZ ;  /* 0x00000009070772a4 */ /* 0x000fc8000f8e02ff */
[----:B------:R-:W-:Y:S01]  /*1870*/  UIADD3 UR5, UPT, UPT, UR5, UR7, URZ ;  /* 0x0000000705057290 */ /* 0x000fe2000fffe0ff */
[----:B------:R-:W-:-:S11]  /*1880*/  UMOV UR6, UR4 ;  /* 0x0000000400067c82 */ /* 0x000fd60008000000 */
.L_x_504:
[----:B------:R-:W1:Y:S01]  /*1890*/  LDC R0, c[0x0][0x3e8] ;  /* 0x0000fa00ff007b82 */ /* 0x000e620000000800 */
[----:B------:R-:W2:Y:S01]  /*18a0*/  S2R R3, SR_CTAID.Z ;  /* 0x0000000000037919 */ /* 0x000ea20000002700 */
[----:B------:R-:W-:Y:S01]  /*18b0*/  ULEA UR4, UR18, 0xffffffc0, 0x6 ;  /* 0xffffffc012047891 */ /* 0x000fe2000f8e30ff */
[----:B------:R-:W-:Y:S01]  /*18c0*/  CS2R R230, SRZ ;  /* 0x0000000000e67805 */ /* 0x000fe2000001ff00 */
[----:B------:R-:W-:Y:S01]  /*18d0*/  UMOV UR7, UR5 ;  /* 0x0000000500077c82 */ /* 0x000fe20008000000 */
[----:B------:R-:W-:Y:S01]  /*18e0*/  UMOV UR17, UR15 ;  /* 0x0000000f00117c82 */ /* 0x000fe20008000000 */
[----:B------:R-:W-:Y:S02]  /*18f0*/  UIMAD.WIDE.U32 UR6, UR4, UR8, UR6 ;  /* 0x00000008040672a5 */ /* 0x000fe4000f8e0006 */
[----:B------:R-:W-:Y:S02]  /*1900*/  UIMAD.WIDE.U32 UR16, UR4, UR10, UR16 ;  /* 0x0000000a041072a5 */ /* 0x000fe4000f8e0010 */
[----:B------:R-:W-:-:S02]  /*1910*/  UIMAD UR5, UR4, UR9, UR7 ;  /* 0x00000009040572a4 */ /* 0x000fc4000f8e0207 */
[----:B------:R-:W-:Y:S01]  /*1920*/  UIMAD UR4, UR4, UR11, UR17 ;  /* 0x0000000b040472a4 */ /* 0x000fe2000f8e0211 */
[----:B------:R-:W-:Y:S01]  /*1930*/  MOV R13, UR7 ;  /* 0x00000007000d7c02 */ /* 0x000fe20008000f00 */
[----:B------:R-:W-:Y:S01]  /*1940*/  IMAD.U32 R12, RZ, RZ, UR6 ;  /* 0x00000006ff0c7e24 */ /* 0x000fe2000f8e00ff */
[----:B------:R-:W-:Y:S01]  /*1950*/  MOV R9, UR17 ;  /* 0x0000001100097c02 */ /* 0x000fe20008000f00 */
[----:B------:R-:W-:Y:S02]  /*1960*/  IMAD.U32 R8, RZ, RZ, UR16 ;  /* 0x00000010ff087e24 */ /* 0x000fe4000f8e00ff */
[----:B------:R-:W-:Y:S01]  /*1970*/  MOV R9, UR4 ;  /* 0x0000000400097c02 */ /* 0x000fe20008000f00 */
[----:B------:R-:W-:Y:S01]  /*1980*/  IMAD.U32 R13, RZ, RZ, UR5 ;  /* 0x00000005ff0d7e24 */ /* 0x000fe2000f8e00ff */
[----:B-1----:R-:W-:-:S04]  /*1990*/  IABS R2, R0 ;  /* 0x0000000000027213 */ /* 0x002fc80000000000 */
[----:B------:R-:W1:Y:S01]  /*19a0*/  I2F.RP R5, R2 ;  /* 0x0000000200057306 */ /* 0x000e620000209400 */
[----:B--2---:R-:W-:-:S07]  /*19b0*/  IABS R3, R3 ;  /* 0x0000000300037213 */ /* 0x004fce0000000000 */
[----:B-1----:R-:W1:Y:S02]  /*19c0*/  MUFU.RCP R6, R5 ;  /* 0x0000000500067308 */ /* 0x002e640000001000 */
[----:B-1----:R-:W-:-:S06]  /*19d0*/  VIADD R6, R6, 0xffffffe ;  /* 0x0ffffffe06067836 */ /* 0x002fcc0000000000 */
[----:B------:R-:W1:Y:S02]  /*19e0*/  F2I.FTZ.U32.TRUNC.NTZ R7, R6 ;  /* 0x0000000600077305 */ /* 0x000e64000021f000 */
[----:B-1----:R-:W-:Y:S01]  /*19f0*/  IMAD.MOV R4, RZ, RZ, -R7 ;  /* 0x000000ffff047224 */ /* 0x002fe200078e0a07 */
[----:B------:R-:W-:-:S03]  /*1a00*/  MOV R6, RZ ;  /* 0x000000ff00067202 */ /* 0x000fc60000000f00 */
[----:B------:R-:W-:-:S04]  /*1a10*/  IMAD R4, R4, R2, RZ ;  /* 0x0000000204047224 */ /* 0x000fc800078e02ff */
[----:B------:R-:W-:-:S04]  /*1a20*/  IMAD.HI.U32 R7, R7, R4, R6 ;  /* 0x0000000407077227 */ /* 0x000fc800078e0006 */
[----:B------:R-:W-:-:S04]  /*1a30*/  IMAD.MOV.U32 R4, RZ, RZ, R3 ;  /* 0x000000ffff047224 */ /* 0x000fc800078e0003 */
[----:B------:R-:W-:-:S05]  /*1a40*/  IMAD.HI.U32 R7, R7, R4, RZ ;  /* 0x0000000407077227 */ /* 0x000fca00078e00ff */
[----:B------:R-:W-:-:S05]  /*1a50*/  IADD3 R3, PT, PT, -R7, RZ, RZ ;  /* 0x000000ff07037210 */ /* 0x000fca0007ffe1ff */
[C---:B------:R-:W-:Y:S02]  /*1a60*/  IMAD R3, R2.reuse, R3, R4 ;  /* 0x0000000302037224 */ /* 0x040fe400078e0204 */
[----:B------:R-:W1:Y:S03]  /*1a70*/  LDC.64 R4, c[0x0][0x3d8] ;  /* 0x0000f600ff047b82 */ /* 0x000e660000000a00 */
[----:B------:R-:W-:-:S13]  /*1a80*/  ISETP.GT.U32.AND P0, PT, R2, R3, PT ;  /* 0x000000030200720c */ /* 0x000fda0003f04070 */
[----:B------:R-:W-:Y:S01]  /*1a90*/  @!P0 IMAD.IADD R3, R3, 0x1, -R2 ;  /* 0x0000000103038824 */ /* 0x000fe200078e0a02 */
[----:B------:R-:W-:Y:S02]  /*1aa0*/  @!P0 IADD3 R7, PT, PT, R7, 0x1, RZ ;  /* 0x0000000107078810 */ /* 0x000fe40007ffe0ff */
[C---:B------:R-:W-:Y:S02]  /*1ab0*/  ISETP.NE.AND P0, PT, R0.reuse, RZ, PT ;  /* 0x000000ff0000720c */ /* 0x040fe40003f05270 */
[----:B------:R-:W-:Y:S02]  /*1ac0*/  ISETP.GE.U32.AND P2, PT, R3, R2, PT ;  /* 0x000000020300720c */ /* 0x000fe40003f46070 */
[----:B------:R-:W-:-:S04]  /*1ad0*/  LOP3.LUT R2, R0, UR24, RZ, 0x3c, !PT ;  /* 0x0000001800027c12 */ /* 0x000fc8000f8e3cff */
[----:B------:R-:W-:Y:S02]  /*1ae0*/  ISETP.GE.AND P1, PT, R2, RZ, PT ;  /* 0x000000ff0200720c */ /* 0x000fe40003f26270 */
[----:B------:R-:W2:Y:S05]  /*1af0*/  LDC.64 R2, c[0x0][0x3d0] ;  /* 0x0000f400ff027b82 */ /* 0x000eaa0000000a00 */
[----:B------:R-:W-:-:S06]  /*1b00*/  @P2 VIADD R7, R7, 0x1 ;  /* 0x0000000107072836 */ /* 0x000fcc0000000000 */
[----:B------:R-:W-:Y:S02]  /*1b10*/  @!P1 IADD3 R7, PT, PT, -R7, RZ, RZ ;  /* 0x000000ff07079210 */ /* 0x000fe40007ffe1ff */
[----:B------:R-:W-:-:S04]  /*1b20*/  @!P0 LOP3.LUT R7, RZ, R0, RZ, 0x33, !PT ;  /* 0x00000000ff078212 */ /* 0x000fc800078e33ff */
[----:B------:R-:W-:Y:S01]  /*1b30*/  SHF.R.S32.HI R11, RZ, 0x1f, R7 ;  /* 0x0000001fff0b7819 */ /* 0x000fe20000011407 */
[----:B-1----:R-:W-:-:S04]  /*1b40*/  IMAD.WIDE.U32 R12, R7, R4, R12 ;  /* 0x00000004070c7225 */ /* 0x002fc800078e000c */
[C---:B------:R-:W-:Y:S02]  /*1b50*/  IMAD R6, R11.reuse, R4, RZ ;  /* 0x000000040b067224 */ /* 0x040fe400078e02ff */
[-C--:B--2---:R-:W-:Y:S02]  /*1b60*/  IMAD R0, R11, R2.reuse, RZ ;  /* 0x000000020b007224 */ /* 0x084fe400078e02ff */
[C---:B------:R-:W-:Y:S02]  /*1b70*/  IMAD R5, R7.reuse, R5, R6 ;  /* 0x0000000507057224 */ /* 0x040fe400078e0206 */
[----:B------:R-:W-:-:S03]  /*1b80*/  IMAD.WIDE.U32 R8, R7, R2, R8 ;  /* 0x0000000207087225 */ /* 0x000fc600078e0008 */
[----:B------:R-:W-:Y:S01]  /*1b90*/  IADD3 R2, PT, PT, R13, R5, RZ ;  /* 0x000000050d027210 */ /* 0x000fe20007ffe0ff */
[----:B------:R-:W-:Y:S02]  /*1ba0*/  IMAD R3, R7, R3, R0 ;  /* 0x0000000307037224 */ /* 0x000fe400078e0200 */
[----:B------:R-:W-:-:S03]  /*1bb0*/  IMAD.MOV.U32 R4, RZ, RZ, R12 ;  /* 0x000000ffff047224 */ /* 0x000fc600078e000c */
[----:B------:R-:W-:-:S07]  /*1bc0*/  IADD3 R0, PT, PT, R9, R3, RZ ;  /* 0x0000000309007210 */ /* 0x000fce0007ffe0ff */
.L_x_500:
[----:B------:R-:W-:Y:S01]  /*1bd0*/  UISETP.NE.AND UP0, UPT, UR19, -0x1, UPT ;  /* 0xffffffff1300788c */ /* 0x000fe2000bf05270 */
[----:B------:R-:W-:Y:S01]  /*1be0*/  IMAD.SHL.U32 R241, R219, 0x8, RZ ;  /* 0x00000008dbf17824 */ /* 0x000fe200078e00ff */
[----:B------:R-:W1:Y:S01]  /*1bf0*/  S2R R13, SR_CTAID.X ;  /* 0x00000000000d7919 */ /* 0x000e620000002500 */
[--C-:B------:R-:W-:Y:S01]  /*1c00*/  SHF.R.U32.HI R14, RZ, 0x3, R219.reuse ;  /* 0x00000003ff0e7819 */ /* 0x100fe200000116db */
[----:B------:R-:W2:Y:S01]  /*1c10*/  S2UR UR26, SR_CgaCtaId ;  /* 0x00000000001a79c3 */ /* 0x000ea20000008800 */
[----:B------:R-:W3:Y:S01]  /*1c20*/  LDCU.64 UR6, c[0x0][0x3c8] ;  /* 0x00007900ff0677ac */ /* 0x000ee20008000a00 */
[C---:B------:R-:W-:Y:S01]  /*1c30*/  LOP3.LUT R218, R241.reuse, 0x38, RZ, 0xc0, !PT ;  /* 0x00000038f1da7812 */ /* 0x040fe200078ec0ff */
[----:B------:R-:W-:Y:S01]  /*1c40*/  IMAD.MOV.U32 R15, RZ, RZ, RZ ;  /* 0x000000ffff0f7224 */ /* 0x000fe200078e00ff */
[----:B------:R-:W-:Y:S01]  /*1c50*/  LOP3.LUT R6, R241, 0x1f8, RZ, 0xc0, !PT ;  /* 0x000001f8f1067812 */ /* 0x000fe200078ec0ff */
[----:B------:R-:W-:Y:S01]  /*1c60*/  BSSY.RECONVERGENT B0, `(.L_x_505) ;  /* 0x0000051000007945 */ /* 0x000fe20003800200 */
[----:B------:R-:W-:Y:S01]  /*1c70*/  IADD3 R8, P0, PT, R218, R8, RZ ;  /* 0x00000008da087210 */ /* 0x000fe20007f1e0ff */
[----:B------:R-:W4:Y:S01]  /*1c80*/  @!UP0 LDCU.64 UR4, c[0x0][0x398] ;  /* 0x00007300ff0487ac */ /* 0x000f220008000a00 */
[----:B------:R-:W-:-:S02]  /*1c90*/  LOP3.LUT R6, R6, 0x38, R219, 0x78, !PT ;  /* 0x0000003806067812 */ /* 0x000fc400078e78db */
[C---:B------:R-:W-:Y:S01]  /*1ca0*/  LOP3.LUT R235, R218.reuse, 0x40, RZ, 0xfc, !PT ;  /* 0x00000040daeb7812 */ /* 0x040fe200078efcff */
[----:B------:R-:W5:Y:S01]  /*1cb0*/  @UP0 LDCU.64 UR16, c[0x0][0x3b0] ;  /* 0x00007600ff1007ac */ /* 0x000f620008000a00 */
[----:B------:R-:W-:Y:S01]  /*1cc0*/  IMAD.X R9, RZ, RZ, R0, P0 ;  /* 0x000000ffff097224 */ /* 0x000fe200000e0600 */
[----:B------:R-:W-:Y:S02]  /*1cd0*/  IADD3 R4, P0, PT, R218, R4, RZ ;  /* 0x00000004da047210 */ /* 0x000fe40007f1e0ff */
[----:B------:R-:W-:Y:S01]  /*1ce0*/  LOP3.LUT R241, R6, 0x1e00, R241, 0xf8, !PT ;  /* 0x00001e0006f17812 */ /* 0x000fe200078ef8f1 */
[----:B------:R-:W-:Y:S01]  /*1cf0*/  IMAD.WIDE.U32 R8, R14, UR10, R8 ;  /* 0x0000000a0e087c25 */ /* 0x000fe2000f8e0008 */
[C---:B------:R-:W-:Y:S02]  /*1d00*/  LOP3.LUT R234, R218.reuse, 0x80, RZ, 0xfc, !PT ;  /* 0x00000080daea7812 */ /* 0x040fe400078efcff */
[----:B------:R-:W-:Y:S01]  /*1d10*/  LOP3.LUT R229, R218, 0xc0, RZ, 0xfc, !PT ;  /* 0x000000c0dae57812 */ /* 0x000fe200078efcff */
[----:B------:R-:W-:-:S02]  /*1d20*/  IMAD.X R5, RZ, RZ, R2, P0 ;  /* 0x000000ffff057224 */ /* 0x000fc400000e0602 */
[C---:B------:R-:W-:Y:S02]  /*1d30*/  IMAD R227, R14.reuse, UR11, R9 ;  /* 0x0000000b0ee37c24 */ /* 0x040fe4000f8e0209 */
[----:B------:R-:W-:Y:S01]  /*1d40*/  IMAD.WIDE.U32 R4, R14, UR8, R4 ;  /* 0x000000080e047c25 */ /* 0x000fe2000f8e0004 */
[----:B----4-:R-:W-:-:S03]  /*1d50*/  @!UP0 UIMAD.WIDE.U32 UR28, UR14, UR4, URZ ;  /* 0x000000040e1c82a5 */ /* 0x010fc6000f8e00ff */
[C---:B------:R-:W-:Y:S01]  /*1d60*/  IMAD R233, R14.reuse, UR9, R5 ;  /* 0x000000090ee97c24 */ /* 0x040fe2000f8e0205 */
[----:B------:R-:W-:Y:S01]  /*1d70*/  @!UP0 UIMAD UR27, UR14, UR5, UR29 ;  /* 0x000000050e1b82a4 */ /* 0x000fe2000f8e021d */
[----:B---3--:R-:W-:Y:S01]  /*1d80*/  IMAD.U32 R6, RZ, RZ, UR6 ;  /* 0x00000006ff067e24 */ /* 0x008fe2000f8e00ff */
[----:B------:R-:W3:Y:S01]  /*1d90*/  LDCU.64 UR14, c[0x0][0x388] ;  /* 0x00007100ff0e77ac */ /* 0x000ee20008000a00 */
[----:B------:R-:W-:Y:S02]  /*1da0*/  IMAD.U32 R11, RZ, RZ, UR7 ;  /* 0x00000007ff0b7e24 */ /* 0x000fe4000f8e00ff */
[----:B------:R-:W-:Y:S01]  /*1db0*/  VIADD R5, R14, 0x10 ;  /* 0x000000100e057836 */ /* 0x000fe20000000000 */
[----:B------:R-:W4:Y:S01]  /*1dc0*/  LDCU.64 UR4, c[0x0][0x390] ;  /* 0x00007200ff0477ac */ /* 0x000f220008000a00 */
[----:B-1----:R-:W-:Y:S01]  /*1dd0*/  IMAD.WIDE.U32 R12, R13, 0x40, R14 ;  /* 0x000000400d0c7825 */ /* 0x002fe200078e000e */
[----:B-----5:R-:W-:Y:S02]  /*1de0*/  @UP0 UIMAD.WIDE.U32 UR30, UR19, UR16, URZ ;  /* 0x00000010131e02a5 */ /* 0x020fe4000f8e00ff */
[----:B------:R-:W-:-:S02]  /*1df0*/  UIADD3 UR16, UPT, UPT, -UR23, UR25, URZ ;  /* 0x0000001917107290 */ /* 0x000fc4000fffe1ff */
[----:B------:R-:W-:Y:S02]  /*1e00*/  @UP0 UIMAD UR27, UR19, UR17, UR31 ;  /* 0x00000011131b02a4 */ /* 0x000fe4000f8e021f */
[----:B------:R-:W-:Y:S01]  /*1e10*/  USHF.L.U32 UR23, UR18, 0x6, URZ ;  /* 0x0000000612177899 */ /* 0x000fe200080006ff */
[----:B------:R-:W-:Y:S01]  /*1e20*/  @UP0 UMOV UR28, UR30 ;  /* 0x0000001e001c0c82 */ /* 0x000fe20008000000 */
[----:B------:R-:W-:Y:S02]  /*1e30*/  ISETP.GE.AND P2, PT, R14, UR16, PT ;  /* 0x000000100e007c0c */ /* 0x000fe4000bf46270 */
[----:B------:R-:W-:Y:S01]  /*1e40*/  UIADD3 UR17, UPT, UPT, UR23, -0x40, URZ ;  /* 0xffffffc017117890 */ /* 0x000fe2000fffe0ff */
[----:B---3--:R-:W-:Y:S01]  /*1e50*/  LEA R226, P0, R8, UR14, 0x1 ;  /* 0x0000000e08e27c11 */ /* 0x008fe2000f8008ff */
[----:B------:R-:W-:Y:S01]  /*1e60*/  UMOV UR14, 0x400 ;  /* 0x00000400000e7882 */ /* 0x000fe20000000000 */
[----:B----4-:R-:W-:Y:S01]  /*1e70*/  LEA R232, P1, R4, UR4, 0x1 ;  /* 0x0000000404e87c11 */ /* 0x010fe2000f8208ff */
[----:B------:R-:W-:Y:S01]  /*1e80*/  UIADD3 UR4, UPT, UPT, -UR17, UR22, URZ ;  /* 0x0000001611047290 */ /* 0x000fe2000fffe1ff */
[----:B------:R-:W-:-:S02]  /*1e90*/  LEA.HI.X R227, R8, UR15, R227, 0x1, P0 ;  /* 0x0000000f08e37c11 */ /* 0x000fc400080f0ce3 */
[----:B------:R-:W-:Y:S02]  /*1ea0*/  IADD3 R2, P0, PT, R218, UR28, RZ ;  /* 0x0000001cda027c10 */ /* 0x000fe4000ff1e0ff */
[----:B------:R-:W-:Y:S01]  /*1eb0*/  LEA.HI.X R233, R4, UR5, R233, 0x1, P1 ;  /* 0x0000000504e97c11 */ /* 0x000fe200088f0ce9 */
[----:B--2---:R-:W-:Y:S01]  /*1ec0*/  ULEA UR5, UR26, UR14, 0x18 ;  /* 0x0000000e1a057291 */ /* 0x004fe2000f8ec0ff */
[----:B------:R-:W-:Y:S02]  /*1ed0*/  VIADD R4, R14, 0x20 ;  /* 0x000000200e047836 */ /* 0x000fe40000000000 */
[----:B------:R-:W-:Y:S01]  /*1ee0*/  IMAD.X R3, RZ, RZ, UR27, P0 ;  /* 0x0000001bff037e24 */ /* 0x000fe200080e06ff */
[----:B------:R-:W-:Y:S02]  /*1ef0*/  ISETP.GE.AND P0, PT, R5, UR16, PT ;  /* 0x0000001005007c0c */ /* 0x000fe4000bf06270 */
[----:B------:R-:W-:Y:S01]  /*1f00*/  ISETP.GE.AND P1, PT, R4, UR16, PT ;  /* 0x0000001004007c0c */ /* 0x000fe2000bf26270 */
[----:B------:R-:W-:Y:S01]  /*1f10*/  IMAD.WIDE.U32 R6, R6, UR24, R2 ;  /* 0x0000001806067c25 */ /* 0x000fe2000f8e0002 */
[----:B------:R-:W-:-:S03]  /*1f20*/  LEA R241, R241, UR5, 0x1 ;  /* 0x00000005f1f17c11 */ /* 0x000fc6000f8e08ff */
[----:B------:R-:W-:Y:S01]  /*1f30*/  IMAD R11, R11, UR24, R7 ;  /* 0x000000180b0b7c24 */ /* 0x000fe2000f8e0207 */
[----:B------:R-:W-:Y:S07]  /*1f40*/  @P2 BRA `(.L_x_506) ;  /* 0x0000000000882947 */ /* 0x000fee0003800000 */
[----:B------:R-:W1:Y:S01]  /*1f50*/  LDCU.64 UR6, c[0x0][0x3b0] ;  /* 0x00007600ff0677ac */ /* 0x000e620008000a00 */
[----:B------:R-:W-:Y:S01]  /*1f60*/  IMAD.MOV.U32 R10, RZ, RZ, R6 ;  /* 0x000000ffff0a7224 */ /* 0x000fe200078e0006 */
[----:B------:R-:W2:Y:S01]  /*1f70*/  LDCU UR24, c[0x0][0x440] ;  /* 0x00008800ff1877ac */ /* 0x000ea20008000800 */
[----:B------:R-:W3:Y:S01]  /*1f80*/  LDCU.64 UR14, c[0x0][0x380] ;  /* 0x00007000ff0e77ac */ /* 0x000ee20008000a00 */
[----:B-1----:R-:W-:Y:S02]  /*1f90*/  IMAD R3, R13, UR6, RZ ;  /* 0x000000060d037c24 */ /* 0x002fe4000f8e02ff */
[----:B------:R-:W-:Y:S01]  /*1fa0*/  IMAD.WIDE.U32 R8, R12, UR6, R10 ;  /* 0x000000060c087c25 */ /* 0x000fe2000f8e000a */
[----:B--2---:R-:W-:-:S03]  /*1fb0*/  ISETP.GE.AND P5, PT, R218, UR24, PT ;  /* 0x00000018da007c0c */ /* 0x004fc6000bfa6270 */
[----:B------:R-:W-:Y:S01]  /*1fc0*/  IMAD R0, R12, UR7, R3 ;  /* 0x000000070c007c24 */ /* 0x000fe2000f8e0203 */
[----:B------:R-:W-:Y:S02]  /*1fd0*/  ISETP.GE.AND P4, PT, R235, UR24, PT ;  /* 0x00000018eb007c0c */ /* 0x000fe4000bf86270 */
[----:B---3--:R-:W-:Y:S01]  /*1fe0*/  LEA R2, P6, R8, UR14, 0x1 ;  /* 0x0000000e08027c11 */ /* 0x008fe2000f8c08ff */
[----:B------:R-:W-:Y:S01]  /*1ff0*/  IMAD.IADD R0, R9, 0x1, R0 ;  /* 0x0000000109007824 */ /* 0x000fe200078e0200 */
[----:B------:R-:W-:Y:S02]  /*2000*/  ISETP.GE.AND P3, PT, R234, UR24, PT ;  /* 0x00000018ea007c0c */ /* 0x000fe4000bf66270 */
[----:B------:R-:W-:Y:S02]  /*2010*/  ISETP.GE.AND P2, PT, R229, UR24, PT ;  /* 0x00000018e5007c0c */ /* 0x000fe4000bf46270 */
[----:B------:R-:W-:-:S05]  /*2020*/  LEA.HI.X R3, R8, UR15, R0, 0x1, P6 ;  /* 0x0000000f08037c11 */ /* 0x000fca000b0f0c00 */
[----:B------:R-:W-:Y:S01]  /*2030*/  @!PT LDS RZ, [RZ] ;  /* 0x00000000fffff984 */ /* 0x000fe20000000800 */
[----:B------:R-:W-:Y:S01]  /*2040*/  @!PT LDS RZ, [RZ] ;  /* 0x00000000fffff984 */ /* 0x000fe20000000800 */
[----:B------:R-:W-:Y:S01]  /*2050*/  @!PT LDS RZ, [RZ] ;  /* 0x00000000fffff984 */ /* 0x000fe20000000800 */
[----:B------:R1:W-:Y:S04]  /*2060*/  @!P5 LDGSTS.E.BYPASS.LTC128B.128 [R241], desc[UR20][R2.64] ;  /* 0x0000000002f1dfae */ /* 0x0003e8000b981a14 */
[----:B------:R1:W-:Y:S04]  /*2070*/  @P5 STS.128 [R241], RZ ;  /* 0x000000fff1005388 */ /* 0x0003e80000000c00 */
[----:B------:R-:W-:Y:S01]  /*2080*/  @!PT LDS RZ, [RZ] ;  /* 0x00000000fffff984 */ /* 0x000fe20000000800 */
[----:B------:R-:W-:Y:S01]  /*2090*/  @!PT LDS RZ, [RZ] ;  /* 0x00000000fffff984 */ /* 0x000fe20000000800 */
[----:B------:R-:W-:Y:S01]  /*20a0*/  @!PT LDS RZ, [RZ] ;  /* 0x00000000fffff984 */ /* 0x000fe20000000800 */
[----:B------:R1:W-:Y:S04]  /*20b0*/  @!P4 LDGSTS.E.BYPASS.LTC128B.128 [R241+0x2000], desc[UR20][R2.64+0x80] ;  /* 0x0200008002f1cfae */ /* 0x0003e8000b981a14 */
[----:B------:R1:W-:Y:S04]  /*20c0*/  @P4 STS.128 [R241+0x2000], RZ ;  /* 0x002000fff1004388 */ /* 0x0003e80000000c00 */
        /* <DEDUP_REMOVED lines=9> */
[----:B------:R1:W-:Y:S02]  /*2160*/  @P2 STS.128 [R241+0x6000], RZ ;  /* 0x006000fff1002388 */ /* 0x0003e40000000c00 */
.L_x_506:
[----:B------:R-:W-:Y:S05]  /*2170*/  BSYNC.RECONVERGENT B0 ;  /* 0x0000000000007941 */ /* 0x000fea0003800200 */
.L_x_505:
[----:B------:R-:W-:Y:S01]  /*2180*/  BSSY.RECONVERGENT B0, `(.L_x_507) ;  /* 0x0000029000007945 */ /* 0x000fe20003800200 */
[C---:B------:R-:W-:Y:S02]  /*2190*/  ISETP.GE.AND P6, PT, R14.reuse, UR4, PT ;  /* 0x000000040e007c0c */ /* 0x040fe4000bfc6270 */
[----:B-1----:R-:W-:Y:S01]  /*21a0*/  IADD3 R2, PT, PT, R14, 0x30, RZ ;  /* 0x000000300e027810 */ /* 0x002fe20007ffe0ff */
[----:B------:R-:W-:Y:S10]  /*21b0*/  @P0 BRA `(.L_x_508) ;  /* 0x0000000000940947 */ /* 0x000ff40003800000 */
[----:B------:R-:W1:Y:S01]  /*21c0*/  LDCU.64 UR14, c[0x0][0x3b0] ;  /* 0x00007600ff0e77ac */ /* 0x000e620008000a00 */
[----:B------:R-:W-:Y:S01]  /*21d0*/  IADD3 R3, P0, PT, R12, 0x10, RZ ;  /* 0x000000100c037810 */ /* 0x000fe20007f1e0ff */
[----:B------:R-:W-:Y:S01]  /*21e0*/  IMAD.MOV.U32 R8, RZ, RZ, R6 ;  /* 0x000000ffff087224 */ /* 0x000fe200078e0006 */
[----:B------:R-:W2:Y:S01]  /*21f0*/  LDCU UR24, c[0x0][0x440] ;  /* 0x00008800ff1877ac */ /* 0x000ea20008000800 */
[----:B------:R-:W-:Y:S02]  /*2200*/  IMAD.MOV.U32 R9, RZ, RZ, R11 ;  /* 0x000000ffff097224 */ /* 0x000fe400078e000b */
[----:B------:R-:W-:Y:S01]  /*2210*/  IMAD.X R0, RZ, RZ, R13, P0 ;  /* 0x000000ffff007224 */ /* 0x000fe200000e060d */
[----:B------:R-:W3:Y:S03]  /*2220*/  LDCU.64 UR6, c[0x0][0x380] ;  /* 0x00007000ff0677ac */ /* 0x000ee60008000a00 */
[----:B-1----:R-:W-:-:S02]  /*2230*/  IMAD R0, R0, UR14, RZ ;  /* 0x0000000e00007c24 */ /* 0x002fc4000f8e02ff */
        /* <DEDUP_REMOVED lines=29> */
.L_x_508:
[----:B------:R-:W-:Y:S05]  /*2410*/  BSYNC.RECONVERGENT B0 ;  /* 0x0000000000007941 */ /* 0x000fea0003800200 */
.L_x_507:
[----:B------:R-:W-:Y:S01]  /*2420*/  USHF.L.U64.HI UR24, UR10, 0x4, UR11 ;  /* 0x000000040a187899 */ /* 0x000fe2000801020b */
[----:B------:R-:W-:Y:S01]  /*2430*/  BSSY.RECONVERGENT B0, `(.L_x_509) ;  /* 0x0000028000007945 */ /* 0x000fe20003800200 */
[----:B------:R-:W-:-:S03]  /*2440*/  ISETP.GE.AND P0, PT, R2, UR16, PT ;  /* 0x0000001002007c0c */ /* 0x000fc6000bf06270 */
[----:B------:R-:W-:Y:S10]  /*2450*/  @P1 BRA `(.L_x_510) ;  /* 0x0000000000941947 */ /* 0x000ff40003800000 */
[----:B------:R-:W2:Y:S01]  /*2460*/  LDCU.64 UR14, c[0x0][0x3b0] ;  /* 0x00007600ff0e77ac */ /* 0x000ea20008000a00 */
[----:B------:R-:W-:Y:S01]  /*2470*/  IADD3 R3, P1, PT, R12, 0x20, RZ ;  /* 0x000000200c037810 */ /* 0x000fe20007f3e0ff */
[----:B------:R-:W-:Y:S01]  /*2480*/  IMAD.MOV.U32 R8, RZ, RZ, R6 ;  /* 0x000000ffff087224 */ /* 0x000fe200078e0006 */
[----:B------:R-:W3:Y:S01]  /*2490*/  LDCU UR25, c[0x0][0x440] ;  /* 0x00008800ff1977ac */ /* 0x000ee20008000800 */
[----:B------:R-:W-:Y:S02]  /*24a0*/  IMAD.MOV.U32 R9, RZ, RZ, R11 ;  /* 0x000000ffff097224 */ /* 0x000fe400078e000b */
[----:B------:R-:W-:Y:S01]  /*24b0*/  IMAD.X R0, RZ, RZ, R13, P1 ;  /* 0x000000ffff007224 */ /* 0x000fe200008e060d */
[----:B------:R-:W1:Y:S03]  /*24c0*/  LDCU.64 UR6, c[0x0][0x380] ;  /* 0x00007000ff0677ac */ /* 0x000e660008000a00 */
[----:B--2---:R-:W-:-:S02]  /*24d0*/  IMAD R0, R0, UR14, RZ ;  /* 0x0000000e00007c24 */ /* 0x004fc4000f8e02ff */
[----:B------:R-:W-:Y:S01]  /*24e0*/  IMAD.WIDE.U32 R8, R3, UR14, R8 ;  /* 0x0000000e03087c25 */ /* 0x000fe2000f8e0008 */
[----:B---3--:R-:W-:-:S03]  /*24f0*/  ISETP.GE.AND P4, PT, R218, UR25, PT ;  /* 0x00000019da007c0c */ /* 0x008fc6000bf86270 */
[----:B------:R-:W-:Y:S01]  /*2500*/  IMAD R0, R3, UR15, R0 ;  /* 0x0000000f03007c24 */ /* 0x000fe2000f8e0200 */
[----:B------:R-:W-:Y:S02]  /*2510*/  ISETP.GE.AND P3, PT, R235, UR25, PT ;  /* 0x00000019eb007c0c */ /* 0x000fe4000bf66270 */
[----:B-1----:R-:W-:Y:S01]  /*2520*/  LEA R14, P5, R8, UR6, 0x1 ;  /* 0x00000006080e7c11 */ /* 0x002fe2000f8a08ff */
        /* <DEDUP_REMOVED lines=24> */
.L_x_510:
[----:B------:R-:W-:Y:S05]  /*26b0*/  BSYNC.RECONVERGENT B0 ;  /* 0x0000000000007941 */ /* 0x000fea0003800200 */
.L_x_509:
[----:B------:R-:W-:Y:S01]  /*26c0*/  USHF.L.U32 UR25, UR10, 0x4, URZ ;  /* 0x000000040a197899 */ /* 0x000fe200080006ff */
[----:B------:R-:W-:Y:S01]  /*26d0*/  BSSY.RECONVERGENT B0, `(.L_x_511) ;  /* 0x0000028000007945 */ /* 0x000fe20003800200 */
[----:B------:R-:W-:Y:S02]  /*26e0*/  ISETP.GE.AND P5, PT, R5, UR4, PT ;  /* 0x0000000405007c0c */ /* 0x000fe4000bfa6270 */
[----:B------:R-:W-:Y:S01]  /*26f0*/  ISETP.GE.AND P4, PT, R4, UR4, PT ;  /* 0x0000000404007c0c */ /* 0x000fe2000bf86270 */
[----:B------:R-:W-:-:S12]  /*2700*/  @P0 BRA `(.L_x_512) ;  /* 0x0000000000900947 */ /* 0x000fd80003800000 */
[----:B------:R-:W3:Y:S01]  /*2710*/  LDCU.64 UR14, c[0x0][0x3b0] ;  /* 0x00007600ff0e77ac */ /* 0x000ee20008000a00 */
[----:B------:R-:W-:Y:S01]  /*2720*/  IADD3 R0, P0, PT, R12, 0x30, RZ ;  /* 0x000000300c007810 */ /* 0x000fe20007f1e0ff */
[----:B------:R-:W-:Y:S01]  /*2730*/  IMAD.MOV.U32 R7, RZ, RZ, R11 ;  /* 0x000000ffff077224 */ /* 0x000fe200078e000b */
[----:B------:R-:W4:Y:S03]  /*2740*/  LDCU UR26, c[0x0][0x440] ;  /* 0x00008800ff1a77ac */ /* 0x000f260008000800 */
[----:B------:R-:W-:Y:S01]  /*2750*/  IMAD.X R3, RZ, RZ, R13, P0 ;  /* 0x000000ffff037224 */ /* 0x000fe200000e060d */
[----:B------:R-:W5:Y:S03]  /*2760*/  LDCU.64 UR6, c[0x0][0x380] ;  /* 0x00007000ff0677ac */ /* 0x000f660008000a00 */
[----:B---3--:R-:W-:-:S02]  /*2770*/  IMAD R3, R3, UR14, RZ ;  /* 0x0000000e03037c24 */ /* 0x008fc4000f8e02ff */
[----:B------:R-:W-:Y:S01]  /*2780*/  IMAD.WIDE.U32 R6, R0, UR14, R6 ;  /* 0x0000000e00067c25 */ /* 0x000fe2000f8e0006 */
[----:B----4-:R-:W-:-:S03]  /*2790*/  ISETP.GE.AND P3, PT, R218, UR26, PT ;  /* 0x0000001ada007c0c */ /* 0x010fc6000bf66270 */
[----:B------:R-:W-:Y:S01]  /*27a0*/  IMAD R3, R0, UR15, R3 ;  /* 0x0000000f00037c24 */ /* 0x000fe2000f8e0203 */
[----:B------:R-:W-:Y:S02]  /*27b0*/  ISETP.GE.AND P2, PT, R235, UR26, PT ;  /* 0x0000001aeb007c0c */ /* 0x000fe4000bf46270 */
[----:B-----5:R-:W-:Y:S01]  /*27c0*/  LEA R8, P0, R6, UR6, 0x1 ;  /* 0x0000000606087c11 */ /* 0x020fe2000f8008ff */
[----:B------:R-:W-:Y:S01]  /*27d0*/  IMAD.IADD R3, R7, 0x1, R3 ;  /* 0x0000000107037824 */ /* 0x000fe200078e0203 */
[----:B------:R-:W-:-:S04]  /*27e0*/  ISETP.GE.AND P1, PT, R234, UR26, PT ;  /* 0x0000001aea007c0c */ /* 0x000fc8000bf26270 */
[----:B------:R-:W-:Y:S02]  /*27f0*/  LEA.HI.X R9, R6, UR7, R3, 0x1, P0 ;  /* 0x0000000706097c11 */ /* 0x000fe400080f0c03 */
[----:B------:R-:W-:-:S03]  /*2800*/  ISETP.GE.AND P0, PT, R229, UR26, PT ;  /* 0x0000001ae5007c0c */ /* 0x000fc6000bf06270 */
        /* <DEDUP_REMOVED lines=20> */
.L_x_512:
[----:B------:R-:W-:Y:S05]  /*2950*/  BSYNC.RECONVERGENT B0 ;  /* 0x0000000000007941 */ /* 0x000fea0003800200 */
.L_x_511:
[----:B------:R-:W-:Y:S04]  /*2960*/  BSSY.RECONVERGENT B0, `(.L_x_513) ;  /* 0x000001f000007945 */ /* 0x000fe80003800200 */
[----:B------:R-:W-:Y:S05]  /*2970*/  @P6 BRA `(.L_x_514) ;  /* 0x0000000000746947 */ /* 0x000fea0003800000 */
[----:B------:R-:W4:Y:S02]  /*2980*/  LDCU UR6, c[0x0][0x440] ;  /* 0x00008800ff0677ac */ /* 0x000f240008000800 */
[----:B----4-:R-:W-:Y:S02]  /*2990*/  ISETP.GE.AND P2, PT, R235, UR6, PT ;  /* 0x00000006eb007c0c */ /* 0x010fe4000bf46270 */
[----:B------:R-:W-:Y:S02]  /*29a0*/  ISETP.GE.AND P1, PT, R234, UR6, PT ;  /* 0x00000006ea007c0c */ /* 0x000fe4000bf26270 */
[----:B------:R-:W-:Y:S02]  /*29b0*/  ISETP.GE.AND P3, PT, R218, UR6, PT ;  /* 0x00000006da007c0c */ /* 0x000fe4000bf66270 */
[----:B------:R-:W-:-:S07]  /*29c0*/  ISETP.GE.AND P0, PT, R229, UR6, PT ;  /* 0x00000006e5007c0c */ /* 0x000fce000bf06270 */
[--C-:B---3--:R-:W-:Y:S02]  /*29d0*/  @!P2 IMAD.MOV.U32 R8, RZ, RZ, R226.reuse ;  /* 0x000000ffff08a224 */ /* 0x108fe400078e00e2 */
[--C-:B------:R-:W-:Y:S02]  /*29e0*/  @!P2 IMAD.MOV.U32 R9, RZ, RZ, R227.reuse ;  /* 0x000000ffff09a224 */ /* 0x100fe400078e00e3 */
[----:B------:R-:W-:Y:S01]  /*29f0*/  @!P1 IMAD.MOV.U32 R6, RZ, RZ, R226 ;  /* 0x000000ffff069224 */ /* 0x000fe200078e00e2 */
[----:B------:R-:W-:Y:S01]  /*2a00*/  @!PT LDS RZ, [RZ] ;  /* 0x00000000fffff984 */ /* 0x000fe20000000800 */
[----:B------:R-:W-:Y:S01]  /*2a10*/  @!PT LDS RZ, [RZ] ;  /* 0x00000000fffff984 */ /* 0x000fe20000000800 */
[----:B------:R-:W-:Y:S01]  /*2a20*/  @!PT LDS RZ, [RZ] ;  /* 0x00000000fffff984 */ /* 0x000fe20000000800 */
[----:B------:R4:W-:Y:S01]  /*2a30*/  @!P3 LDGSTS.E.BYPASS.LTC128B.128 [R241+0x8000], desc[UR20][R226.64] ;  /* 0x08000000e2f1bfae */ /* 0x0009e2000b981a14 */
[----:B------:R-:W-:-:S03]  /*2a40*/  @!P1 IMAD.MOV.U32 R7, RZ, RZ, R227 ;  /* 0x000000ffff079224 */ /* 0x000fc600078e00e3 */
        /* <DEDUP_REMOVED lines=16> */
.L_x_514:
[----:B------:R-:W-:Y:S05]  /*2b50*/  BSYNC.RECONVERGENT B0 ;  /* 0x0000000000007941 */ /* 0x000fea0003800200 */
.L_x_513:
[----:B------:R-:W-:Y:S04]  /*2b60*/  BSSY.RECONVERGENT B0, `(.L_x_515) ;  /* 0x000001f000007945 */ /* 0x000fe80003800200 */
[----:B------:R-:W-:Y:S05]  /*2b70*/  @P5 BRA `(.L_x_516) ;  /* 0x0000000000745947 */ /* 0x000fea0003800000 */
[----:B------:R-:W5:Y:S01]  /*2b80*/  LDCU UR6, c[0x0][0x440] ;  /* 0x00008800ff0677ac */ /* 0x000f620008000800 */
[----:B------:R-:W-:Y:S02]  /*2b90*/  IMAD.U32 R3, RZ, RZ, UR25 ;  /* 0x00000019ff037e24 */ /* 0x000fe4000f8e00ff */
[----:B------:R-:W-:-:S03]  /*2ba0*/  IMAD.U32 R0, RZ, RZ, UR24 ;  /* 0x00000018ff007e24 */ /* 0x000fc6000f8e00ff */
[----:B----4-:R-:W-:-:S04]  /*2bb0*/  LEA R6, P5, R3, R226, 0x1 ;  /* 0x000000e203067211 */ /* 0x010fc800078a08ff */
[----:B------:R-:W-:Y:S02]  /*2bc0*/  LEA.HI.X R7, R3, R227, R0, 0x1, P5 ;  /* 0x000000e303077211 */ /* 0x000fe400028f0c00 */
[----:B-----5:R-:W-:Y:S02]  /*2bd0*/  ISETP.GE.AND P3, PT, R218, UR6, PT ;  /* 0x00000006da007c0c */ /* 0x020fe4000bf66270 */
[----:B------:R-:W-:Y:S02]  /*2be0*/  ISETP.GE.AND P2, PT, R235, UR6, PT ;  /* 0x00000006eb007c0c */ /* 0x000fe4000bf46270 */
[----:B------:R-:W-:Y:S02]  /*2bf0*/  ISETP.GE.AND P1, PT, R234, UR6, PT ;  /* 0x00000006ea007c0c */ /* 0x000fe4000bf26270 */
[----:B------:R-:W-:-:S07]  /*2c00*/  ISETP.GE.AND P0, PT, R229, UR6, PT ;  /* 0x00000006e5007c0c */ /* 0x000fce000bf06270 */
        /* <DEDUP_REMOVED lines=20> */
.L_x_516:
[----:B------:R-:W-:Y:S05]  /*2d50*/  BSYNC.RECONVERGENT B0 ;  /* 0x0000000000007941 */ /* 0x000fea0003800200 */
.L_x_515:
[----:B------:R-:W-:Y:S01]  /*2d60*/  BSSY.RECONVERGENT B0, `(.L_x_517) ;  /* 0x0000020000007945 */ /* 0x000fe20003800200 */
[----:B------:R-:W-:-:S03]  /*2d70*/  ISETP.GE.AND P0, PT, R2, UR4, PT ;  /* 0x0000000402007c0c */ /* 0x000fc6000bf06270 */
[----:B------:R-:W-:Y:S10]  /*2d80*/  @P4 BRA `(.L_x_518) ;  /* 0x0000000000744947 */ /* 0x000ff40003800000 */
        /* <DEDUP_REMOVED lines=29> */
.L_x_518:
[----:B------:R-:W-:Y:S05]  /*2f60*/  BSYNC.RECONVERGENT B0 ;  /* 0x0000000000007941 */ /* 0x000fea0003800200 */
.L_x_517:
[----:B------:R-:W-:Y:S04]  /*2f70*/  BSSY.RECONVERGENT B0, `(.L_x_519) ;  /* 0x000001f000007945 */ /* 0x000fe80003800200 */
[----:B------:R-:W-:Y:S05]  /*2f80*/  @P0 BRA `(.L_x_520) ;  /* 0x0000000000740947 */ /* 0x000fea0003800000 */
[----:B------:R-:W5:Y:S01]  /*2f90*/  LDCU UR6, c[0x0][0x440] ;  /* 0x00008800ff0677ac */ /* 0x000f620008000800 */
[----:B------:R-:W-:Y:S01]  /*2fa0*/  IMAD.U32 R0, RZ, RZ, UR10 ;  /* 0x0000000aff007e24 */ /* 0x000fe2000f8e00ff */
[----:B------:R-:W-:-:S03]  /*2fb0*/  UIMAD UR7, UR11, 0x60, URZ ;  /* 0x000000600b0778a4 */ /* 0x000fc6000f8e02ff */
[----:B----4-:R-:W-:-:S04]  /*2fc0*/  IMAD.WIDE.U32 R6, R0, 0x60, R226 ;  /* 0x0000006000067825 */ /* 0x010fc800078e00e2 */
[----:B------:R-:W-:Y:S01]  /*2fd0*/  VIADD R7, R7, UR7 ;  /* 0x0000000707077c36 */ /* 0x000fe20008000000 */
        /* <DEDUP_REMOVED lines=24> */
.L_x_520:
[----:B------:R-:W-:Y:S05]  /*3160*/  BSYNC.RECONVERGENT B0 ;  /* 0x0000000000007941 */ /* 0x000fea0003800200 */
.L_x_519:
[----:B------:R-:W0:Y:S01]  /*3170*/  LDGDEPBAR ;  /* 0x00000000000079af */ /* 0x000e220000000000 */
[----:B------:R-:W-:Y:S01]  /*3180*/  IMAD.SHL.U32 R3, R219, 0x40, RZ ;  /* 0x00000040db037824 */ /* 0x000fe200078e00ff */
[----:B------:R-:W-:Y:S01]  /*3190*/  SHF.R.U32.HI R221, RZ, 0x1, R219 ;  /* 0x00000001ffdd7819 */ /* 0x000fe200000116db */
[----:B------:R-:W-:Y:S03]  /*31a0*/  BSSY.RECONVERGENT B0, `(.L_x_521) ;  /* 0x0000025000007945 */ /* 0x000fe60003800200 */
[----:B----4-:R-:W-:Y:S02]  /*31b0*/  LOP3.LUT R7, R221, 0x8, RZ, 0xc0, !PT ;  /* 0x00000008dd077812 */ /* 0x010fe400078ec0ff */
[----:B------:R-:W-:-:S04]  /*31c0*/  LOP3.LUT R6, R218, 0x1c0, R3, 0xf8, !PT ;  /* 0x000001c0da067812 */ /* 0x000fc800078ef803 */
[----:B------:R-:W-:Y:S01]  /*31d0*/  LOP3.LUT R0, R6, R7, RZ, 0x3c, !PT ;  /* 0x0000000706007212 */ /* 0x000fe200078e3cff */
[----:B------:R-:W-:-:S04]  /*31e0*/  DEPBAR.LE SB0, 0x0 ;  /* 0x000080000000791a */ /* 0x000fc80000000000 */
[----:B------:R-:W-:Y:S06]  /*31f0*/  BAR.SYNC.DEFER_BLOCKING 0x0 ;  /* 0x0000000000007b1d */ /* 0x000fec0000010000 */
[----:B------:R-:W-:Y:S05]  /*3200*/  @P6 BRA `(.L_x_522) ;  /* 0x0000000000686947 */ /* 0x000fea0003800000 */
[----:B------:R-:W4:Y:S02]  /*3210*/  LDCU UR6, c[0x0][0x440] ;  /* 0x00008800ff0677ac */ /* 0x000f240008000800 */
[----:B----4-:R-:W-:Y:S02]  /*3220*/  ISETP.GE.AND P3, PT, R218, UR6, PT ;  /* 0x00000006da007c0c */ /* 0x010fe4000bf66270 */
        /* <DEDUP_REMOVED lines=22> */
[----:B------:R4:W-:Y:S01]  /*3390*/  @P0 STS.128 [R241+0x16000], RZ ;  /* 0x016000fff1000388 */ /* 0x0009e20000000c00 */
[----:B------:R-:W-:Y:S05]  /*33a0*/  BRA `(.L_x_523) ;  /* 0x0000000000107947 */ /* 0x000fea0003800000 */
.L_x_522:
[----:B------:R4:W-:Y:S04]  /*33b0*/  STS.128 [R241+0x10000], RZ ;  /* 0x010000fff1007388 */ /* 0x0009e80000000c00 */
[----:B------:R4:W-:Y:S04]  /*33c0*/  STS.128 [R241+0x12000], RZ ;  /* 0x012000fff1007388 */ /* 0x0009e80000000c00 */
[----:B------:R4:W-:Y:S04]  /*33d0*/  STS.128 [R241+0x14000], RZ ;  /* 0x014000fff1007388 */ /* 0x0009e80000000c00 */
[----:B------:R4:W-:Y:S02]  /*33e0*/  STS.128 [R241+0x16000], RZ ;  /* 0x016000fff1007388 */ /* 0x0009e40000000c00 */
.L_x_523:
[----:B------:R-:W-:Y:S05]  /*33f0*/  BSYNC.RECONVERGENT B0 ;  /* 0x0000000000007941 */ /* 0x000fea0003800200 */
.L_x_521:
[----:B------:R-:W-:Y:S01]  /*3400*/  ISETP.GE.AND P0, PT, R5, UR4, PT ;  /* 0x0000000405007c0c */ /* 0x000fe2000bf06270 */
[C---:B------:R-:W-:Y:S01]  /*3410*/  IMAD.SHL.U32 R217, R219.reuse, 0x20, RZ ;  /* 0x00000020dbd97824 */ /* 0x040fe200078e00ff */
[----:B------:R-:W-:Y:S01]  /*3420*/  LOP3.LUT R5, R219, 0x8, RZ, 0xc0, !PT ;  /* 0x00000008db057812 */ /* 0x000fe200078ec0ff */
[----:B------:R-:W-:Y:S01]  /*3430*/  BSSY.RECONVERGENT B0, `(.L_x_524) ;  /* 0x000002c000007945 */ /* 0x000fe20003800200 */
[----:B------:R-:W-:Y:S02]  /*3440*/  LOP3.LUT R87, R3, 0x400, RZ, 0xc0, !PT ;  /* 0x0000040003577812 */ /* 0x000fe400078ec0ff */
[----:B------:R-:W-:Y:S02]  /*3450*/  LOP3.LUT R6, R6, R5, RZ, 0x3c, !PT ;  /* 0x0000000506067212 */ /* 0x000fe400078e3cff */
[----:B------:R-:W-:Y:S02]  /*3460*/  LOP3.LUT R217, R217, 0x7c00, RZ, 0xc0, !PT ;  /* 0x00007c00d9d97812 */ /* 0x000fe400078ec0ff */
[----:B------:R-:W-:Y:S01]  /*3470*/  ISETP.GE.AND P6, PT, R4, UR4, PT ;  /* 0x0000000404007c0c */ /* 0x000fe2000bfc6270 */
[----:B------:R-:W-:Y:S01]  /*3480*/  IMAD R87, R6, 0x2, R87 ;  /* 0x0000000206577824 */ /* 0x000fe200078e0257 */
[----:B------:R-:W-:Y:S01]  /*3490*/  ISETP.GE.AND P5, PT, R2, UR4, PT ;  /* 0x0000000402007c0c */ /* 0x000fe2000bfa6270 */
[----:B------:R1:W-:Y:S01]  /*34a0*/  @P0 STS.128 [R241+0x10800], RZ ;  /* 0x010800fff1000388 */ /* 0x0003e20000000c00 */
[----:B---3--:R-:W-:-:S03]  /*34b0*/  LOP3.LUT R9, R217, 0x200, R3, 0xf8, !PT ;  /* 0x00000200d9097812 */ /* 0x008fc600078ef803 */
[----:B------:R1:W-:Y:S04]  /*34c0*/  @P0 STS.128 [R241+0x12800], RZ ;  /* 0x012800fff1000388 */ /* 0x0003e80000000c00 */
[----:B------:R1:W-:Y:S04]  /*34d0*/  @P0 STS.128 [R241+0x14800], RZ ;  /* 0x014800fff1000388 */ /* 0x0003e80000000c00 */
[----:B------:R1:W-:Y:S01]  /*34e0*/  @P0 STS.128 [R241+0x16800], RZ ;  /* 0x016800fff1000388 */ /* 0x0003e20000000c00 */
[----:B------:R-:W-:Y:S05]  /*34f0*/  @P0 BRA `(.L_x_525) ;  /* 0x00000000007c0947 */ /* 0x000fea0003800000 */
[----:B------:R-:W3:Y:S01]  /*3500*/  LDCU UR6, c[0x0][0x440] ;  /* 0x00008800ff0677ac */ /* 0x000ee20008000800 */
[----:B------:R-:W-:Y:S02]  /*3510*/  USHF.L.U32 UR14, UR8, 0x4, URZ ;  /* 0x00000004080e7899 */ /* 0x000fe400080006ff */
[----:B------:R-:W-:-:S04]  /*3520*/  USHF.L.U64.HI UR7, UR8, 0x4, UR9 ;  /* 0x0000000408077899 */ /* 0x000fc80008010209 */
[----:B------:R-:W-:Y:S02]  /*3530*/  IMAD.U32 R7, RZ, RZ, UR14 ;  /* 0x0000000eff077e24 */ /* 0x000fe4000f8e00ff */
[----:B------:R-:W-:-:S03]  /*3540*/  IMAD.U32 R5, RZ, RZ, UR7 ;  /* 0x00000007ff057e24 */ /* 0x000fc6000f8e00ff */
[----:B------:R-:W-:Y:S02]  /*3550*/  LEA R4, P4, R7, R232, 0x1 ;  /* 0x000000e807047211 */ /* 0x000fe400078808ff */
[----:B---3--:R-:W-:Y:S02]  /*3560*/  ISETP.GE.AND P3, PT, R218, UR6, PT ;  /* 0x00000006da007c0c */ /* 0x008fe4000bf66270 */
[----:B------:R-:W-:Y:S02]  /*3570*/  ISETP.GE.AND P2, PT, R235, UR6, PT ;  /* 0x00000006eb007c0c */ /* 0x000fe4000bf46270 */
[----:B------:R-:W-:Y:S02]  /*3580*/  ISETP.GE.AND P1, PT, R234, UR6, PT ;  /* 0x00000006ea007c0c */ /* 0x000fe4000bf26270 */
[----:B------:R-:W-:Y:S02]  /*3590*/  ISETP.GE.AND P0, PT, R229, UR6, PT ;  /* 0x00000006e5007c0c */ /* 0x000fe4000bf06270 */
[----:B------:R-:W-:-:S05]  /*35a0*/  LEA.HI.X R5, R7, R233, R5, 0x1, P4 ;  /* 0x000000e907057211 */ /* 0x000fca00020f0c05 */
        /* <DEDUP_REMOVED lines=20> */
.L_x_525:
[----:B------:R-:W-:Y:S05]  /*36f0*/  BSYNC.RECONVERGENT B0 ;  /* 0x0000000000007941 */ /* 0x000fea0003800200 */
.L_x_524:
[----:B------:R1:W-:Y:S01]  /*3700*/  @P6 STS.128 [R241+0x11000], RZ ;  /* 0x011000fff1006388 */ /* 0x0003e20000000c00 */
[----:B------:R-:W-:Y:S01]  /*3710*/  IADD3 R9, PT, PT, R0, R9, RZ ;  /* 0x0000000900097210 */ /* 0x000fe20007ffe0ff */
[----:B------:R-:W-:Y:S02]  /*3720*/  BSSY.RECONVERGENT B0, `(.L_x_526) ;  /* 0x0000023000007945 */ /* 0x000fe40003800200 */
[----:B------:R1:W-:Y:S01]  /*3730*/  @P6 STS.128 [R241+0x13000], RZ ;  /* 0x013000fff1006388 */ /* 0x0003e20000000c00 */
[----:B------:R-:W-:-:S03]  /*3740*/  LEA R88, R9, UR5, 0x1 ;  /* 0x0000000509587c11 */ /* 0x000fc6000f8e08ff */
[----:B------:R1:W-:Y:S04]  /*3750*/  @P6 STS.128 [R241+0x15000], RZ ;  /* 0x015000fff1006388 */ /* 0x0003e80000000c00 */
[----:B------:R1:W-:Y:S01]  /*3760*/  @P6 STS.128 [R241+0x17000], RZ ;  /* 0x017000fff1006388 */ /* 0x0003e20000000c00 */
[----:B------:R-:W-:Y:S05]  /*3770*/  @P6 BRA `(.L_x_527) ;  /* 0x0000000000746947 */ /* 0x000fea0003800000 */
[----:B------:R-:W5:Y:S01]  /*3780*/  LDCU UR6, c[0x0][0x440] ;  /* 0x00008800ff0677ac */ /* 0x000f620008000800 */
[----:B------:R-:W-:Y:S02]  /*3790*/  IMAD.U32 R7, RZ, RZ, UR8 ;  /* 0x00000008ff077e24 */ /* 0x000fe4000f8e00ff */
[----:B---3--:R-:W-:-:S03]  /*37a0*/  IMAD.U32 R5, RZ, RZ, UR9 ;  /* 0x00000009ff057e24 */ /* 0x008fc6000f8e00ff */
[----:B------:R-:W-:-:S04]  /*37b0*/  LEA R4, P4, R7, R232, 0x6 ;  /* 0x000000e807047211 */ /* 0x000fc800078830ff */
        /* <DEDUP_REMOVED lines=25> */
.L_x_527:
[----:B------:R-:W-:Y:S05]  /*3950*/  BSYNC.RECONVERGENT B0 ;  /* 0x0000000000007941 */ /* 0x000fea0003800200 */
.L_x_526:
[----:B------:R1:W-:Y:S01]  /*3960*/  @P5 STS.128 [R241+0x11800], RZ ;  /* 0x011800fff1005388 */ /* 0x0003e20000000c00 */
[----:B------:R-:W-:Y:S03]  /*3970*/  BSSY.RECONVERGENT B0, `(.L_x_528) ;  /* 0x0000022000007945 */ /* 0x000fe60003800200 */
[----:B------:R1:W-:Y:S04]  /*3980*/  @P5 STS.128 [R241+0x13800], RZ ;  /* 0x013800fff1005388 */ /* 0x0003e80000000c00 */
[----:B------:R1:W-:Y:S04]  /*3990*/  @P5 STS.128 [R241+0x15800], RZ ;  /* 0x015800fff1005388 */ /* 0x0003e80000000c00 */
[----:B------:R1:W-:Y:S01]  /*39a0*/  @P5 STS.128 [R241+0x17800], RZ ;  /* 0x017800fff1005388 */ /* 0x0003e20000000c00 */
[----:B------:R-:W-:Y:S05]  /*39b0*/  @P5 BRA `(.L_x_529) ;  /* 0x0000000000745947 */ /* 0x000fea0003800000 */
[----:B------:R-:W5:Y:S01]  /*39c0*/  LDCU UR4, c[0x0][0x440] ;  /* 0x00008800ff0477ac */ /* 0x000f620008000800 */
[----:B---3--:R-:W-:Y:S01]  /*39d0*/  IMAD.U32 R5, RZ, RZ, UR8 ;  /* 0x00000008ff057e24 */ /* 0x008fe2000f8e00ff */
[----:B------:R-:W-:-:S03]  /*39e0*/  UIMAD UR6, UR9, 0x60, URZ ;  /* 0x00000060090678a4 */ /* 0x000fc6000f8e02ff */
[----:B------:R-:W-:-:S04]  /*39f0*/  IMAD.WIDE.U32 R4, R5, 0x60, R232 ;  /* 0x0000006005047825 */ /* 0x000fc800078e00e8 */
        /* <DEDUP_REMOVED lines=25> */
.L_x_529:
[----:B------:R-:W-:Y:S05]  /*3b90*/  BSYNC.RECONVERGENT B0 ;  /* 0x0000000000007941 */ /* 0x000fea0003800200 */
.L_x_528:
[----:B------:R-:W-:Y:S01]  /*3ba0*/  LDSM.16.M88.4 R52, [R88] ;  /* 0x000000005834783b */ /* 0x000fe20000000200 */
[----:B------:R-:W-:Y:S01]  /*3bb0*/  IMAD.MOV.U32 R81, RZ, RZ, 0x20 ;  /* 0x00000020ff517424 */ /* 0x000fe200078e00ff */
[----:B------:R-:W-:Y:S01]  /*3bc0*/  LOP3.LUT P6, RZ, R219, 0x2, RZ, 0xc0, !PT ;  /* 0x00000002dbff7812 */ /* 0x000fe200078cc0ff */
[----:B------:R-:W-:Y:S01]  /*3bd0*/  VIADD R80, R87, UR5 ;  /* 0x0000000557507c36 */ /* 0x000fe20008000000 */
[----:B------:R-:W5:Y:S01]  /*3be0*/  LDSM.16.M88.4 R24, [R87+UR5+0x8000] ;  /* 0x008000055718783b */ /* 0x000f620008000200 */
[----:B------:R-:W-:Y:S01]  /*3bf0*/  IMAD.MOV.U32 R83, RZ, RZ, 0x40 ;  /* 0x00000040ff537424 */ /* 0x000fe200078e00ff */
[----:B------:R-:W-:Y:S01]  /*3c00*/  SEL R81, R81, 0xffffffe0, !P6 ;  /* 0xffffffe051517807 */ /* 0x000fe20007000000 */
[----:B------:R-:W-:Y:S01]  /*3c10*/  UISETP.NE.AND UP1, UPT, UR18, 0x1, UPT ;  /* 0x000000011200788c */ /* 0x000fe2000bf25270 */
[----:B------:R-:W4:Y:S01]  /*3c20*/  LDSM.16.M88.4 R16, [R87+UR5+0x8800] ;  /* 0x008800055710783b */ /* 0x000f220008000200 */
[----:B------:R-:W-:Y:S02]  /*3c30*/  LOP3.LUT P0, RZ, R219, 0x4, RZ, 0xc0, !PT ;  /* 0x00000004dbff7812 */ /* 0x000fe4000780c0ff */
[--C-:B------:R-:W-:Y:S01]  /*3c40*/  IMAD.IADD R85, R88, 0x1, R81.reuse ;  /* 0x0000000158557824 */ /* 0x100fe200078e0251 */
[----:B------:R-:W4:Y:S01]  /*3c50*/  LDSM.16.M88.4 R60, [R87+UR5+0x9000] ;  /* 0x00900005573c783b */ /* 0x000f220008000200 */
[----:B------:R-:W-:Y:S01]  /*3c60*/  IMAD.IADD R82, R80, 0x1, R81 ;  /* 0x0000000150527824 */ /* 0x000fe200078e0251 */
[----:B------:R-:W-:-:S02]  /*3c70*/  SEL R83, R83, 0xffffffc0, !P0 ;  /* 0xffffffc053537807 */ /* 0x000fc40004000000 */
[----:B------:R-:W4:Y:S03]  /*3c80*/  LDSM.16.M88.4 R32, [R87+UR5+0x9800] ;  /* 0x009800055720783b */ /* 0x000f260008000200 */
[--C-:B------:R-:W-:Y:S01]  /*3c90*/  IMAD.IADD R86, R88, 0x1, R83.reuse ;  /* 0x0000000158567824 */ /* 0x100fe200078e0253 */
[----:B------:R-:W-:Y:S01]  /*3ca0*/  LDSM.16.M88.4 R40, [R85] ;  /* 0x000000005528783b */ /* 0x000fe20000000200 */
[----:B------:R-:W-:Y:S02]  /*3cb0*/  IMAD.IADD R80, R80, 0x1, R83 ;  /* 0x0000000150507824 */ /* 0x000fe400078e0253 */
[C---:B------:R-:W-:Y:S01]  /*3cc0*/  IMAD.IADD R84, R81.reuse, 0x1, R86 ;  /* 0x0000000151547824 */ /* 0x040fe200078e0256 */
[----:B---3--:R-:W3:Y:S01]  /*3cd0*/  LDSM.16.M88.4 R4, [R82+0x8000] ;  /* 0x008000005204783b */ /* 0x008ee20000000200 */
[----:B------:R-:W-:-:S03]  /*3ce0*/  IMAD.IADD R2, R81, 0x1, R80 ;  /* 0x0000000151027824 */ /* 0x000fc600078e0250 */
[----:B------:R-:W3:Y:S04]  /*3cf0*/  LDSM.16.M88.4 R8, [R82+0x8800] ;  /* 0x008800005208783b */ /* 0x000ee80000000200 */
[----:B-12---:R-:W1:Y:S04]  /*3d00*/  LDSM.16.M88.4 R12, [R82+0x9000] ;  /* 0x00900000520c783b */ /* 0x006e680000000200 */
[----:B------:R-:W2:Y:S04]  /*3d10*/  LDSM.16.M88.4 R72, [R82+0x9800] ;  /* 0x009800005248783b */ /* 0x000ea80000000200 */
[----:B------:R-:W-:Y:S01]  /*3d20*/  LDSM.16.M88.4 R48, [R80+0x8000] ;  /* 0x008000005030783b */ /* 0x000fe20000000200 */
[C---:B-----5:R-:W-:Y:S03]  /*3d30*/  HMMA.16816.F32.BF16 R28, R52.reuse, R24, RZ ;  /* 0x00000018341c723c */ /* 0x060fe600000418ff */
[----:B------:R-:W-:Y:S04]  /*3d40*/  LDSM.16.M88.4 R36, [R80+0x8800] ;  /* 0x008800005024783b */ /* 0x000fe80000000200 */
[----:B------:R-:W-:Y:S01]  /*3d50*/  LDSM.16.M88.4 R68, [R80+0x9800] ;  /* 0x009800005044783b */ /* 0x000fe20000000200 */
[C---:B----4-:R-:W-:Y:S03]  /*3d60*/  HMMA.16816.F32.BF16 R20, R52.reuse, R16, RZ ;  /* 0x000000103414723c */ /* 0x050fe600000418ff */
[----:B------:R-:W-:Y:S04]  /*3d70*/  LDSM.16.M88.4 R44, [R2+0x8000] ;  /* 0x00800000022c783b */ /* 0x000fe80000000200 */
[----:B------:R-:W-:Y:S01]  /*3d80*/  LDSM.16.M88.4 R76, [R86+0x2000] ;  /* 0x00200000564c783b */ /* 0x000fe20000000200 */
[C---:B------:R-:W-:Y:S03]  /*3d90*/  HMMA.16816.F32.BF16 R24, R52.reuse, R26, RZ ;  /* 0x0000001a3418723c */ /* 0x040fe600000418ff */
[----:B------:R-:W0:Y:S05]  /*3da0*/  LDGDEPBAR ;  /* 0x00000000000079af */ /* 0x000e2a0000000000 */
[C---:B------:R-:W-:Y:S08]  /*3db0*/  HMMA.16816.F32.BF16 R16, R52.reuse, R18, RZ ;  /* 0x000000123410723c */ /* 0x040ff000000418ff */
[C---:B------:R-:W-:Y:S08]  /*3dc0*/  HMMA.16816.F32.BF16 R64, R52.reuse, R60, RZ ;  /* 0x0000003c3440723c */ /* 0x040ff000000418ff */
[C---:B------:R-:W-:Y:S08]  /*3dd0*/  HMMA.16816.F32.BF16 R60, R52.reuse, R62, RZ ;  /* 0x0000003e343c723c */ /* 0x040ff000000418ff */
[----:B------:R-:W-:Y:S08]  /*3de0*/  HMMA.16816.F32.BF16 R56, R52, R32, RZ ;  /* 0x000000203438723c */ /* 0x000ff000000418ff */
[C---:B---3--:R-:W-:Y:S08]  /*3df0*/  HMMA.16816.F32.BF16 R28, R40.reuse, R4, R28 ;  /* 0x00000004281c723c */ /* 0x048ff0000004181c */
[C---:B------:R-:W-:Y:S01]  /*3e00*/  HMMA.16816.F32.BF16 R24, R40.reuse, R6, R24 ;  /* 0x000000062818723c */ /* 0x040fe20000041818 */
[----:B------:R-:W3:Y:S07]  /*3e10*/  LDSM.16.M88.4 R4, [R86] ;  /* 0x000000005604783b */ /* 0x000eee0000000200 */
[C---:B------:R-:W-:Y:S08]  /*3e20*/  HMMA.16816.F32.BF16 R20, R40.reuse, R8, R20 ;  /* 0x000000082814723c */ /* 0x040ff00000041814 */
[----:B------:R-:W-:Y:S01]  /*3e30*/  HMMA.16816.F32.BF16 R16, R40, R10, R16 ;  /* 0x0000000a2810723c */ /* 0x000fe20000041810 */
[----:B------:R-:W4:Y:S07]  /*3e40*/  LDSM.16.M88.4 R8, [R80+0x9000] ;  /* 0x009000005008783b */ /* 0x000f2e0000000200 */
[----:B------:R-:W-:Y:S01]  /*3e50*/  HMMA.16816.F32.BF16 R52, R52, R34, RZ ;  /* 0x000000223434723c */ /* 0x000fe200000418ff */
[----:B------:R-:W5:Y:S07]  /*3e60*/  LDSM.16.M88.4 R32, [R84] ;  /* 0x000000005420783b */ /* 0x000f6e0000000200 */
[C---:B-1----:R-:W-:Y:S08]  /*3e70*/  HMMA.16816.F32.BF16 R64, R40.reuse, R12, R64 ;  /* 0x0000000c2840723c */ /* 0x042ff00000041840 */
[C---:B------:R-:W-:Y:S01]  /*3e80*/  HMMA.16816.F32.BF16 R60, R40.reuse, R14, R60 ;  /* 0x0000000e283c723c */ /* 0x040fe2000004183c */
[----:B------:R-:W1:Y:S07]  /*3e90*/  LDSM.16.M88.4 R12, [R2+0x8800] ;  /* 0x00880000020c783b */ /* 0x000e6e0000000200 */
[C---:B--2---:R-:W-:Y:S08]  /*3ea0*/  HMMA.16816.F32.BF16 R56, R40.reuse, R72, R56 ;  /* 0x000000482838723c */ /* 0x044ff00000041838 */
[----:B------:R-:W-:Y:S01]  /*3eb0*/  HMMA.16816.F32.BF16 R52, R40, R74, R52 ;  /* 0x0000004a2834723c */ /* 0x000fe20000041834 */
[----:B------:R-:W2:Y:S04]  /*3ec0*/  LDSM.16.M88.4 R40, [R2+0x9000] ;  /* 0x009000000228783b */ /* 0x000ea80000000200 */
[----:B------:R-:W-:Y:S03]  /*3ed0*/  LDSM.16.M88.4 R72, [R87+UR5+0xb000] ;  /* 0x00b000055748783b */ /* 0x000fe60008000200 */
[C---:B---3--:R-:W-:Y:S08]  /*3ee0*/  HMMA.16816.F32.BF16 R28, R4.reuse, R48, R28 ;  /* 0x00000030041c723c */ /* 0x048ff0000004181c */
[C---:B------:R-:W-:Y:S01]  /*3ef0*/  HMMA.16816.F32.BF16 R24, R4.reuse, R50, R24 ;  /* 0x000000320418723c */ /* 0x040fe20000041818 */
[----:B------:R-:W-:Y:S07]  /*3f00*/  LDSM.16.M88.4 R48, [R88+0x2000] ;  /* 0x002000005830783b */ /* 0x000fee0000000200 */
[C---:B------:R-:W-:Y:S08]  /*3f10*/  HMMA.16816.F32.BF16 R20, R4.reuse, R36, R20 ;  /* 0x000000240414723c */ /* 0x040ff00000041814 */
[C---:B------:R-:W-:Y:S01]  /*3f20*/  HMMA.16816.F32.BF16 R16, R4.reuse, R38, R16 ;  /* 0x000000260410723c */ /* 0x040fe20000041810 */
[----:B------:R-:W3:Y:S07]  /*3f30*/  LDSM.16.M88.4 R36, [R2+0x9800] ;  /* 0x009800000224783b */ /* 0x000eee0000000200 */
[C---:B----4-:R-:W-:Y:S08]  /*3f40*/  HMMA.16816.F32.BF16 R64, R4.reuse, R8, R64 ;  /* 0x000000080440723c */ /* 0x050ff00000041840 */
[C---:B------:R-:W-:Y:S01]  /*3f50*/  HMMA.16816.F32.BF16 R60, R4.reuse, R10, R60 ;  /* 0x0000000a043c723c */ /* 0x040fe2000004183c */
[----:B------:R-:W4:Y:S07]  /*3f60*/  LDSM.16.M88.4 R8, [R87+UR5+0xa000] ;  /* 0x00a000055708783b */ /* 0x000f2e0008000200 */
[C---:B------:R-:W-:Y:S08]  /*3f70*/  HMMA.16816.F32.BF16 R56, R4.reuse, R68, R56 ;  /* 0x000000440438723c */ /* 0x040ff00000041838 */
[----:B------:R-:W-:Y:S01]  /*3f80*/  HMMA.16816.F32.BF16 R52, R4, R70, R52 ;  /* 0x000000460434723c */ /* 0x000fe20000041834 */
[----:B------:R-:W4:Y:S04]  /*3f90*/  LDSM.16.M88.4 R4, [R87+UR5+0xa800] ;  /* 0x00a800055704783b */ /* 0x000f280008000200 */
[----:B------:R-:W4:Y:S03]  /*3fa0*/  LDSM.16.M88.4 R68, [R87+UR5+0xb800] ;  /* 0x00b800055744783b */ /* 0x000f260008000200 */
[C---:B-----5:R-:W-:Y:S08]  /*3fb0*/  HMMA.16816.F32.BF16 R28, R32.reuse, R44, R28 ;  /* 0x0000002c201c723c */ /* 0x060ff0000004181c */
[C---:B------:R-:W-:Y:S01]  /*3fc0*/  HMMA.16816.F32.BF16 R24, R32.reuse, R46, R24 ;  /* 0x0000002e2018723c */ /* 0x040fe20000041818 */
[----:B------:R-:W-:Y:S07]  /*3fd0*/  LDSM.16.M88.4 R44, [R82+0xa000] ;  /* 0x00a00000522c783b */ /* 0x000fee0000000200 */
[C---:B-1----:R-:W-:Y:S08]  /*3fe0*/  HMMA.16816.F32.BF16 R20, R32.reuse, R12, R20 ;  /* 0x0000000c2014723c */ /* 0x042ff00000041814 */
[C---:B------:R-:W-:Y:S01]  /*3ff0*/  HMMA.16816.F32.BF16 R16, R32.reuse, R14, R16 ;  /* 0x0000000e2010723c */ /* 0x040fe20000041810 */
[----:B------:R-:W1:Y:S07]  /*4000*/  LDSM.16.M88.4 R12, [R85+0x2000] ;  /* 0x00200000550c783b */ /* 0x000e6e0000000200 */
[C---:B--2---:R-:W-:Y:S08]  /*4010*/  HMMA.16816.F32.BF16 R64, R32.reuse, R40, R64 ;  /* 0x000000282040723c */ /* 0x044ff00000041840 */
[C---:B------:R-:W-:Y:S01]  /*4020*/  HMMA.16816.F32.BF16 R60, R32.reuse, R42, R60 ;  /* 0x0000002a203c723c */ /* 0x040fe2000004183c */
[----:B------:R-:W2:Y:S07]  /*4030*/  LDSM.16.M88.4 R40, [R82+0xa800] ;  /* 0x00a800005228783b */ /* 0x000eae0000000200 */
[C---:B---3--:R-:W-:Y:S08]  /*4040*/  HMMA.16816.F32.BF16 R56, R32.reuse, R36, R56 ;  /* 0x000000242038723c */ /* 0x048ff00000041838 */
[----:B------:R-:W-:Y:S01]  /*4050*/  HMMA.16816.F32.BF16 R52, R32, R38, R52 ;  /* 0x000000262034723c */ /* 0x000fe20000041834 */
[----:B------:R-:W3:Y:S04]  /*4060*/  LDSM.16.M88.4 R36, [R82+0xb000] ;  /* 0x00b000005224783b */ /* 0x000ee80000000200 */
[----:B------:R-:W5:Y:S03]  /*4070*/  LDSM.16.M88.4 R32, [R82+0xb800] ;  /* 0x00b800005220783b */ /* 0x000f660000000200 */
[C---:B----4-:R-:W-:Y:S08]  /*4080*/  HMMA.16816.F32.BF16 R28, R48.reuse, R8, R28 ;  /* 0x00000008301c723c */ /* 0x050ff0000004181c */
[C---:B------:R-:W-:Y:S01]  /*4090*/  HMMA.16816.F32.BF16 R24, R48.reuse, R10, R24 ;  /* 0x0000000a3018723c */ /* 0x040fe20000041818 */
[----:B------:R-:W4:Y:S07]  /*40a0*/  LDSM.16.M88.4 R8, [R80+0xa000] ;  /* 0x00a000005008783b */ /* 0x000f2e0000000200 */
[C---:B------:R-:W-:Y:S08]  /*40b0*/  HMMA.16816.F32.BF16 R20, R48.reuse, R4, R20 ;  /* 0x000000043014723c */ /* 0x040ff00000041814 */
[C---:B------:R-:W-:Y:S01]  /*40c0*/  HMMA.16816.F32.BF16 R16, R48.reuse, R6, R16 ;  /* 0x000000063010723c */ /* 0x040fe20000041810 */
[----:B------:R-:W4:Y:S07]  /*40d0*/  LDSM.16.M88.4 R4, [R80+0xa800] ;  /* 0x00a800005004783b */ /* 0x000f2e0000000200 */
[C---:B------:R-:W-:Y:S08]  /*40e0*/  HMMA.16816.F32.BF16 R64, R48.reuse, R72, R64 ;  /* 0x000000483040723c */ /* 0x040ff00000041840 */
[C---:B------:R-:W-:Y:S01]  /*40f0*/  HMMA.16816.F32.BF16 R60, R48.reuse, R74, R60 ;  /* 0x0000004a303c723c */ /* 0x040fe2000004183c */
[----:B------:R-:W-:Y:S07]  /*4100*/  LDSM.16.M88.4 R72, [R80+0xb000] ;  /* 0x00b000005048783b */ /* 0x000fee0000000200 */
[C---:B------:R-:W-:Y:S08]  /*4110*/  HMMA.16816.F32.BF16 R56, R48.reuse, R68, R56 ;  /* 0x000000443038723c */ /* 0x040ff00000041838 */
[----:B------:R-:W-:Y:S01]  /*4120*/  HMMA.16816.F32.BF16 R52, R48, R70, R52 ;  /* 0x000000463034723c */ /* 0x000fe20000041834 */
[----:B------:R-:W4:Y:S04]  /*4130*/  LDSM.16.M88.4 R68, [R80+0xb800] ;  /* 0x00b800005044783b */ /* 0x000f280000000200 */
[----:B------:R-:W-:Y:S03]  /*4140*/  LDSM.16.M88.4 R48, [R84+0x2000] ;  /* 0x002000005430783b */ /* 0x000fe60000000200 */
[C---:B-1----:R-:W-:Y:S08]  /*4150*/  HMMA.16816.F32.BF16 R28, R12.reuse, R44, R28 ;  /* 0x0000002c0c1c723c */ /* 0x042ff0000004181c */
[C---:B------:R-:W-:Y:S01]  /*4160*/  HMMA.16816.F32.BF16 R24, R12.reuse, R46, R24 ;  /* 0x0000002e0c18723c */ /* 0x040fe20000041818 */
[----:B------:R-:W1:Y:S07]  /*4170*/  LDSM.16.M88.4 R44, [R2+0xa000] ;  /* 0x00a00000022c783b */ /* 0x000e6e0000000200 */
[C---:B--2---:R-:W-:Y:S08]  /*4180*/  HMMA.16816.F32.BF16 R20, R12.reuse, R40, R20 ;  /* 0x000000280c14723c */ /* 0x044ff00000041814 */
[C---:B------:R-:W-:Y:S01]  /*4190*/  HMMA.16816.F32.BF16 R16, R12.reuse, R42, R16 ;  /* 0x0000002a0c10723c */ /* 0x040fe20000041810 */
[----:B------:R-:W2:Y:S07]  /*41a0*/  LDSM.16.M88.4 R40, [R2+0xa800] ;  /* 0x00a800000228783b */ /* 0x000eae0000000200 */
[C---:B---3--:R-:W-:Y:S08]  /*41b0*/  HMMA.16816.F32.BF16 R64, R12.reuse, R36, R64 ;  /* 0x000000240c40723c */ /* 0x048ff00000041840 */
[C---:B------:R-:W-:Y:S01]  /*41c0*/  HMMA.16816.F32.BF16 R60, R12.reuse, R38, R60 ;  /* 0x000000260c3c723c */ /* 0x040fe2000004183c */
[----:B------:R-:W3:Y:S07]  /*41d0*/  LDSM.16.M88.4 R36, [R2+0xb000] ;  /* 0x00b000000224783b */ /* 0x000eee0000000200 */
[C---:B-----5:R-:W-:Y:S08]  /*41e0*/  HMMA.16816.F32.BF16 R56, R12.reuse, R32, R56 ;  /* 0x000000200c38723c */ /* 0x060ff00000041838 */
[----:B------:R-:W-:Y:S01]  /*41f0*/  HMMA.16816.F32.BF16 R52, R12, R34, R52 ;  /* 0x000000220c34723c */ /* 0x000fe20000041834 */
[----:B------:R-:W5:Y:S04]  /*4200*/  LDSM.16.M88.4 R32, [R2+0xb800] ;  /* 0x00b800000220783b */ /* 0x000f680000000200 */
[----:B------:R-:W-:Y:S03]  /*4210*/  LDSM.16.M88.4 R12, [R88+0x4000] ;  /* 0x00400000580c783b */ /* 0x000fe60000000200 */
[C---:B----4-:R-:W-:Y:S01]  /*4220*/  HMMA.16816.F32.BF16 R28, R76.reuse, R8, R28 ;  /* 0x000000084c1c723c */ /* 0x050fe2000004181c */
[----:B------:R-:W-:Y:S07]  /*4230*/  LDSM.16.M88.4 R88, [R88+0x6000] ;  /* 0x006000005858783b */ /* 0x000fee0000000200 */
[C---:B------:R-:W-:Y:S01]  /*4240*/  HMMA.16816.F32.BF16 R24, R76.reuse, R10, R24 ;  /* 0x0000000a4c18723c */ /* 0x040fe20000041818 */
[----:B------:R-:W4:Y:S07]  /*4250*/  LDSM.16.M88.4 R8, [R87+UR5+0xc000] ;  /* 0x00c000055708783b */ /* 0x000f2e0008000200 */
[C---:B------:R-:W-:Y:S08]  /*4260*/  HMMA.16816.F32.BF16 R20, R76.reuse, R4, R20 ;  /* 0x000000044c14723c */ /* 0x040ff00000041814 */
[C---:B------:R-:W-:Y:S01]  /*4270*/  HMMA.16816.F32.BF16 R16, R76.reuse, R6, R16 ;  /* 0x000000064c10723c */ /* 0x040fe20000041810 */
[----:B------:R-:W4:Y:S07]  /*4280*/  LDSM.16.M88.4 R4, [R87+UR5+0xc800] ;  /* 0x00c800055704783b */ /* 0x000f2e0008000200 */
[C---:B------:R-:W-:Y:S08]  /*4290*/  HMMA.16816.F32.BF16 R56, R76.reuse, R68, R56 ;  /* 0x000000444c38723c */ /* 0x040ff00000041838 */
[----:B------:R-:W-:Y:S01]  /*42a0*/  HMMA.16816.F32.BF16 R52, R76, R70, R52 ;  /* 0x000000464c34723c */ /* 0x000fe20000041834 */
[----:B------:R-:W-:Y:S07]  /*42b0*/  LDSM.16.M88.4 R68, [R87+UR5+0xd800] ;  /* 0x00d800055744783b */ /* 0x000fee0008000200 */
[C---:B-1----:R-:W-:Y:S08]  /*42c0*/  HMMA.16816.F32.BF16 R28, R48.reuse, R44, R28 ;  /* 0x0000002c301c723c */ /* 0x042ff0000004181c */
[----:B------:R-:W-:Y:S01]  /*42d0*/  HMMA.16816.F32.BF16 R24, R48, R46, R24 ;  /* 0x0000002e3018723c */ /* 0x000fe20000041818 */
[----:B------:R-:W1:Y:S07]  /*42e0*/  LDSM.16.M88.4 R44, [R87+UR5+0xd000] ;  /* 0x00d00005572c783b */ /* 0x000e6e0008000200 */
[C---:B------:R-:W-:Y:S08]  /*42f0*/  HMMA.16816.F32.BF16 R64, R76.reuse, R72, R64 ;  /* 0x000000484c40723c */ /* 0x040ff00000041840 */
[----:B------:R-:W-:Y:S01]  /*4300*/  HMMA.16816.F32.BF16 R60, R76, R74, R60 ;  /* 0x0000004a4c3c723c */ /* 0x000fe2000004183c */
[----:B------:R-:W-:Y:S07]  /*4310*/  LDSM.16.M88.4 R72, [R80+0xf800] ;  /* 0x00f800005048783b */ /* 0x000fee0000000200 */
[C---:B--2---:R-:W-:Y:S08]  /*4320*/  HMMA.16816.F32.BF16 R20, R48.reuse, R40, R20 ;  /* 0x000000283014723c */ /* 0x044ff00000041814 */
[C---:B------:R-:W-:Y:S01]  /*4330*/  HMMA.16816.F32.BF16 R16, R48.reuse, R42, R16 ;  /* 0x0000002a3010723c */ /* 0x040fe20000041810 */
[----:B------:R-:W-:Y:S07]  /*4340*/  LDSM.16.M88.4 R40, [R82+0xd800] ;  /* 0x00d800005228783b */ /* 0x000fee0000000200 */
[C---:B---3--:R-:W-:Y:S08]  /*4350*/  HMMA.16816.F32.BF16 R64, R48.reuse, R36, R64 ;  /* 0x000000243040723c */ /* 0x048ff00000041840 */
[C---:B------:R-:W-:Y:S01]  /*4360*/  HMMA.16816.F32.BF16 R60, R48.reuse, R38, R60 ;  /* 0x00000026303c723c */ /* 0x040fe2000004183c */
[----:B------:R-:W-:Y:S07]  /*4370*/  LDSM.16.M88.4 R36, [R85+0x4000] ;  /* 0x004000005524783b */ /* 0x000fee0000000200 */
[C---:B-----5:R-:W-:Y:S08]  /*4380*/  HMMA.16816.F32.BF16 R56, R48.reuse, R32, R56 ;  /* 0x000000203038723c */ /* 0x060ff00000041838 */
[----:B------:R-:W-:Y:S01]  /*4390*/  HMMA.16816.F32.BF16 R52, R48, R34, R52 ;  /* 0x000000223034723c */ /* 0x000fe20000041834 */
[----:B------:R-:W-:Y:S04]  /*43a0*/  LDSM.16.M88.4 R32, [R82+0xc000] ;  /* 0x00c000005220783b */ /* 0x000fe80000000200 */
[----:B------:R-:W-:Y:S03]  /*43b0*/  LDSM.16.M88.4 R48, [R86+0x4000] ;  /* 0x004000005630783b */ /* 0x000fe60000000200 */
[C---:B----4-:R-:W-:Y:S08]  /*43c0*/  HMMA.16816.F32.BF16 R28, R12.reuse, R8, R28 ;  /* 0x000000080c1c723c */ /* 0x050ff0000004181c */
[C---:B------:R-:W-:Y:S01]  /*43d0*/  HMMA.16816.F32.BF16 R24, R12.reuse, R10, R24 ;  /* 0x0000000a0c18723c */ /* 0x040fe20000041818 */
[----:B------:R-:W2:Y:S07]  /*43e0*/  LDSM.16.M88.4 R8, [R82+0xc800] ;  /* 0x00c800005208783b */ /* 0x000eae0000000200 */
[C---:B------:R-:W-:Y:S08]  /*43f0*/  HMMA.16816.F32.BF16 R20, R12.reuse, R4, R20 ;  /* 0x000000040c14723c */ /* 0x040ff00000041814 */
[C---:B------:R-:W-:Y:S01]  /*4400*/  HMMA.16816.F32.BF16 R16, R12.reuse, R6, R16 ;  /* 0x000000060c10723c */ /* 0x040fe20000041810 */
[----:B------:R-:W3:Y:S07]  /*4410*/  LDSM.16.M88.4 R4, [R82+0xd000] ;  /* 0x00d000005204783b */ /* 0x000eee0000000200 */
[C---:B-1----:R-:W-:Y:S08]  /*4420*/  HMMA.16816.F32.BF16 R64, R12.reuse, R44, R64 ;  /* 0x0000002c0c40723c */ /* 0x042ff00000041840 */
[C---:B------:R-:W-:Y:S01]  /*4430*/  HMMA.16816.F32.BF16 R60, R12.reuse, R46, R60 ;  /* 0x0000002e0c3c723c */ /* 0x040fe2000004183c */
[----:B------:R-:W-:Y:S07]  /*4440*/  LDSM.16.M88.4 R44, [R80+0xc000] ;  /* 0x00c00000502c783b */ /* 0x000fee0000000200 */
[C---:B------:R-:W-:Y:S08]  /*4450*/  HMMA.16816.F32.BF16 R56, R12.reuse, R68, R56 ;  /* 0x000000440c38723c */ /* 0x040ff00000041838 */
[----:B------:R-:W-:Y:S01]  /*4460*/  HMMA.16816.F32.BF16 R52, R12, R70, R52 ;  /* 0x000000460c34723c */ /* 0x000fe20000041834 */
[----:B------:R-:W1:Y:S04]  /*4470*/  LDSM.16.M88.4 R12, [R80+0xc800] ;  /* 0x00c80000500c783b */ /* 0x000e680000000200 */
[----:B------:R-:W-:Y:S03]  /*4480*/  LDSM.16.M88.4 R68, [R87+UR5+0xe000] ;  /* 0x00e000055744783b */ /* 0x000fe60008000200 */
[C---:B--2---:R-:W-:Y:S08]  /*4490*/  HMMA.16816.F32.BF16 R20, R36.reuse, R8, R20 ;  /* 0x000000082414723c */ /* 0x044ff00000041814 */
[C---:B------:R-:W-:Y:S01]  /*44a0*/  HMMA.16816.F32.BF16 R16, R36.reuse, R10, R16 ;  /* 0x0000000a2410723c */ /* 0x040fe20000041810 */
[----:B------:R-:W-:Y:S07]  /*44b0*/  LDSM.16.M88.4 R8, [R80+0xd000] ;  /* 0x00d000005008783b */ /* 0x000fee0000000200 */
[C---:B---3--:R-:W-:Y:S08]  /*44c0*/  HMMA.16816.F32.BF16 R64, R36.reuse, R4, R64 ;  /* 0x000000042440723c */ /* 0x048ff00000041840 */
[C---:B------:R-:W-:Y:S01]  /*44d0*/  HMMA.16816.F32.BF16 R60, R36.reuse, R6, R60 ;  /* 0x00000006243c723c */ /* 0x040fe2000004183c */
[----:B------:R-:W2:Y:S07]  /*44e0*/  LDSM.16.M88.4 R4, [R80+0xd800] ;  /* 0x00d800005004783b */ /* 0x000eae0000000200 */
[C---:B------:R-:W-:Y:S08]  /*44f0*/  HMMA.16816.F32.BF16 R28, R36.reuse, R32, R28 ;  /* 0x00000020241c723c */ /* 0x040ff0000004181c */
[C---:B------:R-:W-:Y:S01]  /*4500*/  HMMA.16816.F32.BF16 R24, R36.reuse, R34, R24 ;  /* 0x000000222418723c */ /* 0x040fe20000041818 */
[----:B------:R-:W-:Y:S07]  /*4510*/  LDSM.16.M88.4 R32, [R2+0xc000] ;  /* 0x00c000000220783b */ /* 0x000fee0000000200 */
[C---:B------:R-:W-:Y:S08]  /*4520*/  HMMA.16816.F32.BF16 R56, R36.reuse, R40, R56 ;  /* 0x000000282438723c */ /* 0x040ff00000041838 */
[----:B------:R-:W-:Y:S01]  /*4530*/  HMMA.16816.F32.BF16 R52, R36, R42, R52 ;  /* 0x0000002a2434723c */ /* 0x000fe20000041834 */
[----:B------:R-:W-:Y:S04]  /*4540*/  LDSM.16.M88.4 R36, [R84+0x4000] ;  /* 0x004000005424783b */ /* 0x000fe80000000200 */
[----:B------:R-:W-:Y:S03]  /*4550*/  LDSM.16.M88.4 R40, [R2+0xd000] ;  /* 0x00d000000228783b */ /* 0x000fe60000000200 */
[C---:B-1----:R-:W-:Y:S08]  /*4560*/  HMMA.16816.F32.BF16 R20, R48.reuse, R12, R20 ;  /* 0x0000000c3014723c */ /* 0x042ff00000041814 */
[C---:B------:R-:W-:Y:S01]  /*4570*/  HMMA.16816.F32.BF16 R16, R48.reuse, R14, R16 ;  /* 0x0000000e3010723c */ /* 0x040fe20000041810 */
[----:B------:R-:W1:Y:S07]  /*4580*/  LDSM.16.M88.4 R12, [R2+0xd800] ;  /* 0x00d80000020c783b */ /* 0x000e6e0000000200 */
[C---:B------:R-:W-:Y:S08]  /*4590*/  HMMA.16816.F32.BF16 R28, R48.reuse, R44, R28 ;  /* 0x0000002c301c723c */ /* 0x040ff0000004181c */
[C---:B------:R-:W-:Y:S01]  /*45a0*/  HMMA.16816.F32.BF16 R24, R48.reuse, R46, R24 ;  /* 0x0000002e3018723c */ /* 0x040fe20000041818 */
[----:B------:R-:W3:Y:S07]  /*45b0*/  LDSM.16.M88.4 R44, [R2+0xc800] ;  /* 0x00c80000022c783b */ /* 0x000eee0000000200 */
[C---:B--2---:R-:W-:Y:S08]  /*45c0*/  HMMA.16816.F32.BF16 R56, R48.reuse, R4, R56 ;  /* 0x000000043038723c */ /* 0x044ff00000041838 */
[C---:B------:R-:W-:Y:S01]  /*45d0*/  HMMA.16816.F32.BF16 R52, R48.reuse, R6, R52 ;  /* 0x000000063034723c */ /* 0x040fe20000041834 */
[----:B------:R-:W-:Y:S07]  /*45e0*/  LDSM.16.M88.4 R4, [R87+UR5+0xf000] ;  /* 0x00f000055704783b */ /* 0x000fee0008000200 */
[C---:B------:R-:W-:Y:S08]  /*45f0*/  HMMA.16816.F32.BF16 R64, R48.reuse, R8, R64 ;  /* 0x000000083040723c */ /* 0x040ff00000041840 */
[----:B------:R-:W-:Y:S01]  /*4600*/  HMMA.16816.F32.BF16 R60, R48, R10, R60 ;  /* 0x0000000a303c723c */ /* 0x000fe2000004183c */
[----:B------:R-:W2:Y:S04]  /*4610*/  LDSM.16.M88.4 R8, [R87+UR5+0xe800] ;  /* 0x00e800055708783b */ /* 0x000ea80008000200 */
[----:B------:R-:W-:Y:S03]  /*4620*/  LDSM.16.M88.4 R48, [R86+0x6000] ;  /* 0x006000005630783b */ /* 0x000fe60000000200 */
[C---:B-1----:R-:W-:Y:S08]  /*4630*/  HMMA.16816.F32.BF16 R56, R36.reuse, R12, R56 ;  /* 0x0000000c2438723c */ /* 0x042ff00000041838 */
[C---:B------:R-:W-:Y:S01]  /*4640*/  HMMA.16816.F32.BF16 R52, R36.reuse, R14, R52 ;  /* 0x0000000e2434723c */ /* 0x040fe20000041834 */
[----:B------:R-:W1:Y:S07]  /*4650*/  LDSM.16.M88.4 R12, [R87+UR5+0xf800] ;  /* 0x00f80005570c783b */ /* 0x000e6e0008000200 */
[C---:B---3--:R-:W-:Y:S08]  /*4660*/  HMMA.16816.F32.BF16 R20, R36.reuse, R44, R20 ;  /* 0x0000002c2414723c */ /* 0x048ff00000041814 */
[C---:B------:R-:W-:Y:S01]  /*4670*/  HMMA.16816.F32.BF16 R16, R36.reuse, R46, R16 ;  /* 0x0000002e2410723c */ /* 0x040fe20000041810 */
[----:B------:R-:W-:Y:S07]  /*4680*/  LDSM.16.M88.4 R44, [R82+0xf800] ;  /* 0x00f80000522c783b */ /* 0x000fee0000000200 */
[C---:B------:R-:W-:Y:S08]  /*4690*/  HMMA.16816.F32.BF16 R28, R36.reuse, R32, R28 ;  /* 0x00000020241c723c */ /* 0x040ff0000004181c */
[C---:B------:R-:W-:Y:S01]  /*46a0*/  HMMA.16816.F32.BF16 R24, R36.reuse, R34, R24 ;  /* 0x000000222418723c */ /* 0x040fe20000041818 */
[----:B------:R-:W-:Y:S07]  /*46b0*/  LDSM.16.M88.4 R32, [R82+0xe000] ;  /* 0x00e000005220783b */ /* 0x000fee0000000200 */
[C---:B------:R-:W-:Y:S08]  /*46c0*/  HMMA.16816.F32.BF16 R64, R36.reuse, R40, R64 ;  /* 0x000000282440723c */ /* 0x040ff00000041840 */
[----:B------:R-:W-:Y:S01]  /*46d0*/  HMMA.16816.F32.BF16 R60, R36, R42, R60 ;  /* 0x0000002a243c723c */ /* 0x000fe2000004183c */
[----:B------:R-:W3:Y:S04]  /*46e0*/  LDSM.16.M88.4 R36, [R85+0x6000] ;  /* 0x006000005524783b */ /* 0x000ee80000000200 */
[----:B------:R-:W4:Y:S03]  /*46f0*/  LDSM.16.M88.4 R40, [R82+0xf000] ;  /* 0x00f000005228783b */ /* 0x000f260000000200 */
[C---:B--2---:R-:W-:Y:S08]  /*4700*/  HMMA.16816.F32.BF16 R20, R88.reuse, R8, R20 ;  /* 0x000000085814723c */ /* 0x044ff00000041814 */
[C---:B------:R-:W-:Y:S01]  /*4710*/  HMMA.16816.F32.BF16 R16, R88.reuse, R10, R16 ;  /* 0x0000000a5810723c */ /* 0x040fe20000041810 */
[----:B------:R-:W2:Y:S07]  /*4720*/  LDSM.16.M88.4 R8, [R82+0xe800] ;  /* 0x00e800005208783b */ /* 0x000eae0000000200 */
[C---:B------:R-:W-:Y:S08]  /*4730*/  HMMA.16816.F32.BF16 R28, R88.reuse, R68, R28 ;  /* 0x00000044581c723c */ /* 0x040ff0000004181c */
[C---:B------:R-:W-:Y:S08]  /*4740*/  HMMA.16816.F32.BF16 R24, R88.reuse, R70, R24 ;  /* 0x000000465818723c */ /* 0x040ff00000041818 */
[C---:B-1----:R-:W-:Y:S01]  /*4750*/  HMMA.16816.F32.BF16 R68, R88.reuse, R12, R56 ;  /* 0x0000000c5844723c */ /* 0x042fe20000041838 */
[----:B------:R-:W-:Y:S07]  /*4760*/  LDSM.16.M88.4 R56, [R80+0xe800] ;  /* 0x00e800005038783b */ /* 0x000fee0000000200 */
[C---:B------:R-:W-:Y:S01]  /*4770*/  HMMA.16816.F32.BF16 R52, R88.reuse, R14, R52 ;  /* 0x0000000e5834723c */ /* 0x040fe20000041834 */
[----:B------:R-:W1:Y:S07]  /*4780*/  LDSM.16.M88.4 R12, [R80+0xf000] ;  /* 0x00f00000500c783b */ /* 0x000e6e0000000200 */
[C---:B------:R-:W-:Y:S08]  /*4790*/  HMMA.16816.F32.BF16 R64, R88.reuse, R4, R64 ;  /* 0x000000045840723c */ /* 0x040ff00000041840 */
[----:B------:R-:W-:Y:S01]  /*47a0*/  HMMA.16816.F32.BF16 R60, R88, R6, R60 ;  /* 0x00000006583c723c */ /* 0x000fe2000004183c */
[----:B------:R-:W5:Y:S04]  /*47b0*/  LDSM.16.M88.4 R4, [R80+0xe000] ;  /* 0x00e000005004783b */ /* 0x000f680000000200 */
[----:B------:R-:W-:Y:S03]  /*47c0*/  LDSM.16.M88.4 R88, [R2+0xe000] ;  /* 0x00e000000258783b */ /* 0x000fe60000000200 */
[C---:B---3--:R-:W-:Y:S01]  /*47d0*/  HMMA.16816.F32.BF16 R76, R36.reuse, R32, R28 ;  /* 0x00000020244c723c */ /* 0x048fe2000004181c */
[----:B------:R-:W3:Y:S07]  /*47e0*/  LDSM.16.M88.4 R28, [R84+0x6000] ;  /* 0x00600000541c783b */ /* 0x000eee0000000200 */
[C---:B----4-:R-:W-:Y:S08]  /*47f0*/  HMMA.16816.F32.BF16 R64, R36.reuse, R40, R64 ;  /* 0x000000282440723c */ /* 0x050ff00000041840 */
[C---:B------:R-:W-:Y:S08]  /*4800*/  HMMA.16816.F32.BF16 R24, R36.reuse, R34, R24 ;  /* 0x000000222418723c */ /* 0x040ff00000041818 */
[C---:B--2---:R-:W-:Y:S08]  /*4810*/  HMMA.16816.F32.BF16 R20, R36.reuse, R8, R20 ;  /* 0x000000082414723c */ /* 0x044ff00000041814 */
[C---:B------:R-:W-:Y:S01]  /*4820*/  HMMA.16816.F32.BF16 R16, R36.reuse, R10, R16 ;  /* 0x0000000a2410723c */ /* 0x040fe20000041810 */
[----:B------:R-:W2:Y:S07]  /*4830*/  LDSM.16.M88.4 R8, [R2+0xe800] ;  /* 0x00e800000208783b */ /* 0x000eae0000000200 */
[----:B------:R-:W-:Y:S08]  /*4840*/  HMMA.16816.F32.BF16 R60, R36, R42, R60 ;  /* 0x0000002a243c723c */ /* 0x000ff0000004183c */
[----:B-1----:R-:W-:Y:S01]  /*4850*/  HMMA.16816.F32.BF16 R64, R48, R12, R64 ;  /* 0x0000000c3040723c */ /* 0x002fe20000041840 */
[----:B------:R-:W-:-:S05]  /*4860*/  IMAD.SHL.U32 R12, R219, 0x2, RZ ;  /* 0x00000002db0c7824 */ /* 0x000fca00078e00ff */
[----:B------:R-:W-:Y:S02]  /*4870*/  LOP3.LUT R12, R12, 0x6, RZ, 0xc0, !PT ;  /* 0x000000060c0c7812 */ /* 0x000fe400078ec0ff */
[----:B-----5:R-:W-:Y:S03]  /*4880*/  HMMA.16816.F32.BF16 R76, R48, R4, R76 ;  /* 0x00000004304c723c */ /* 0x020fe6000004184c */
[----:B------:R-:W-:-:S04]  /*4890*/  VIADD R40, R12, UR17 ;  /* 0x000000110c287c36 */ /* 0x000fc80008000000 */
[C---:B------:R-:W-:Y:S01]  /*48a0*/  VIADD R12, R40.reuse, 0x1 ;  /* 0x00000001280c7836 */ /* 0x040fe20000000000 */
[C---:B------:R-:W-:Y:S01]  /*48b0*/  HMMA.16816.F32.BF16 R24, R48.reuse, R6, R24 ;  /* 0x000000063018723c */ /* 0x040fe20000041818 */
[----:B------:R-:W1:Y:S01]  /*48c0*/  LDSM.16.M88.4 R4, [R2+0xf000] ;  /* 0x00f000000204783b */ /* 0x000e620000000200 */
[C---:B------:R-:W-:Y:S01]  /*48d0*/  VIADD R32, R40.reuse, 0x8 ;  /* 0x0000000828207836 */ /* 0x040fe20000000000 */
[----:B------:R-:W-:Y:S02]  /*48e0*/  ISETP.GE.AND P1, PT, R40, UR22, PT ;  /* 0x0000001628007c0c */ /* 0x000fe4000bf26270 */
[----:B------:R-:W-:Y:S02]  /*48f0*/  ISETP.GE.AND P5, PT, R12, UR22, PT ;  /* 0x000000160c007c0c */ /* 0x000fe4000bfa6270 */
[----:B------:R-:W-:Y:S01]  /*4900*/  ISETP.GE.AND P4, PT, R32, UR22, PT ;  /* 0x0000001620007c0c */ /* 0x000fe2000bf86270 */
[C---:B------:R-:W-:Y:S08]  /*4910*/  HMMA.16816.F32.BF16 R20, R48.reuse, R56, R20 ;  /* 0x000000383014723c */ /* 0x040ff00000041814 */
[----:B------:R-:W-:Y:S01]  /*4920*/  HMMA.16816.F32.BF16 R60, R48, R14, R60 ;  /* 0x0000000e303c723c */ /* 0x000fe2000004183c */
[----:B------:R4:W5:Y:S01]  /*4930*/  LDSM.16.M88.4 R12, [R2+0xf800] ;  /* 0x00f80000020c783b */ /* 0x0009620000000200 */
[----:B------:R-:W-:-:S06]  /*4940*/  DEPBAR.LE SB0, 0x0 ;  /* 0x000080000000791a */ /* 0x000fcc0000000000 */
[C---:B------:R-:W-:Y:S08]  /*4950*/  HMMA.16816.F32.BF16 R68, R36.reuse, R44, R68 ;  /* 0x0000002c2444723c */ /* 0x040ff00000041844 */
[----:B------:R-:W-:Y:S01]  /*4960*/  HMMA.16816.F32.BF16 R52, R36, R46, R52 ;  /* 0x0000002e2434723c */ /* 0x000fe20000041834 */
[----:B------:R-:W-:-:S05]  /*4970*/  VIADD R36, R40, 0x9 ;  /* 0x0000000928247836 */ /* 0x000fca0000000000 */
[----:B------:R-:W-:Y:S02]  /*4980*/  ISETP.GE.AND P3, PT, R36, UR22, PT ;  /* 0x0000001624007c0c */ /* 0x000fe4000bf66270 */
[----:B------:R-:W-:Y:S01]  /*4990*/  HMMA.16816.F32.BF16 R16, R48, R58, R16 ;  /* 0x0000003a3010723c */ /* 0x000fe20000041810 */
[----:B----4-:R-:W-:-:S07]  /*49a0*/  VIADD R2, R40, 0x19 ;  /* 0x0000001928027836 */ /* 0x010fce0000000000 */
[C---:B---3--:R-:W-:Y:S08]  /*49b0*/  HMMA.16816.F32.BF16 R24, R28.reuse, R90, R24 ;  /* 0x0000005a1c18723c */ /* 0x048ff00000041818 */
[C---:B------:R-:W-:Y:S08]  /*49c0*/  HMMA.16816.F32.BF16 R76, R28.reuse, R88, R76 ;  /* 0x000000581c4c723c */ /* 0x040ff0000004184c */
[----:B--2---:R-:W-:Y:S01]  /*49d0*/  HMMA.16816.F32.BF16 R32, R28, R8, R20 ;  /* 0x000000081c20723c */ /* 0x004fe20000041814 */
[----:B------:R-:W-:-:S02]  /*49e0*/  VIADD R9, R40, 0x10 ;  /* 0x0000001028097836 */ /* 0x000fc40000000000 */
[----:B------:R-:W-:Y:S01]  /*49f0*/  VIADD R8, R40, 0x11 ;  /* 0x0000001128087836 */ /* 0x000fe20000000000 */
[----:B------:R-:W-:Y:S02]  /*4a00*/  FSEL R43, R26, -INF , !P4 ;  /* 0xff8000001a2b7808 */ /* 0x000fe40006000000 */
[----:B------:R-:W-:Y:S02]  /*4a10*/  FSEL R47, R24, -INF , !P4 ;  /* 0xff800000182f7808 */ /* 0x000fe40006000000 */
[----:B------:R-:W-:Y:S01]  /*4a20*/  HMMA.16816.F32.BF16 R68, R48, R72, R68 ;  /* 0x000000483044723c */ /* 0x000fe20000041844 */
[----:B------:R-:W-:Y:S01]  /*4a30*/  ISETP.GE.AND P4, PT, R2, UR22, PT ;  /* 0x0000001602007c0c */ /* 0x000fe2000bf86270 */
[----:B------:R-:W-:Y:S01]  /*4a40*/  VIADD R2, R40, 0x21 ;  /* 0x0000002128027836 */ /* 0x000fe20000000000 */
[----:B------:R-:W-:Y:S02]  /*4a50*/  FSEL R41, R78, -INF , !P1 ;  /* 0xff8000004e297808 */ /* 0x000fe40004800000 */
[----:B------:R-:W-:-:S02]  /*4a60*/  FSEL R45, R76, -INF , !P1 ;  /* 0xff8000004c2d7808 */ /* 0x000fc40004800000 */
[----:B------:R-:W-:Y:S01]  /*4a70*/  ISETP.GE.AND P2, PT, R9, UR22, PT ;  /* 0x0000001609007c0c */ /* 0x000fe2000bf46270 */
[----:B------:R-:W-:Y:S01]  /*4a80*/  HMMA.16816.F32.BF16 R52, R48, R74, R52 ;  /* 0x0000004a3034723c */ /* 0x000fe20000041834 */
[----:B------:R-:W-:Y:S01]  /*4a90*/  ISETP.GE.AND P1, PT, R8, UR22, PT ;  /* 0x0000001608007c0c */ /* 0x000fe2000bf26270 */
[----:B------:R-:W-:Y:S01]  /*4aa0*/  VIADD R8, R40, 0x18 ;  /* 0x0000001828087836 */ /* 0x000fe20000000000 */
[----:B------:R-:W-:Y:S02]  /*4ab0*/  FSEL R9, R34, -INF , !P2 ;  /* 0xff80000022097808 */ /* 0x000fe40005000000 */
[----:B------:R-:W-:Y:S02]  /*4ac0*/  FSEL R79, R79, -INF , !P5 ;  /* 0xff8000004f4f7808 */ /* 0x000fe40006800000 */
[----:B------:R-:W-:Y:S01]  /*4ad0*/  FSEL R77, R77, -INF , !P5 ;  /* 0xff8000004d4d7808 */ /* 0x000fe20006800000 */
[----:B------:R-:W-:Y:S01]  /*4ae0*/  HMMA.16816.F32.BF16 R36, R28, R10, R16 ;  /* 0x0000000a1c24723c */ /* 0x000fe20000041810 */
[----:B------:R-:W-:-:S02]  /*4af0*/  FSEL R11, R32, -INF , !P2 ;  /* 0xff800000200b7808 */ /* 0x000fc40005000000 */
[----:B------:R-:W-:Y:S01]  /*4b00*/  ISETP.GE.AND P2, PT, R2, UR22, PT ;  /* 0x0000001602007c0c */ /* 0x000fe2000bf46270 */
[----:B------:R-:W-:Y:S01]  /*4b10*/  VIADD R2, R40, 0x29 ;  /* 0x0000002928027836 */ /* 0x000fe20000000000 */
[----:B------:R-:W-:Y:S02]  /*4b20*/  ISETP.GE.AND P5, PT, R8, UR22, PT ;  /* 0x0000001608007c0c */ /* 0x000fe4000bfa6270 */
[----:B------:R-:W-:Y:S01]  /*4b30*/  FSEL R49, R25, -INF , !P3 ;  /* 0xff80000019317808 */ /* 0x000fe20005800000 */
[C---:B-1----:R-:W-:Y:S01]  /*4b40*/  HMMA.16816.F32.BF16 R64, R28.reuse, R4, R64 ;  /* 0x000000041c40723c */ /* 0x042fe20000041840 */
[----:B------:R-:W-:Y:S01]  /*4b50*/  VIADD R4, R40, 0x20 ;  /* 0x0000002028047836 */ /* 0x000fe20000000000 */
[----:B------:R-:W-:Y:S02]  /*4b60*/  FSEL R5, R27, -INF , !P3 ;  /* 0xff8000001b057808 */ /* 0x000fe40005800000 */
[----:B------:R-:W-:Y:S02]  /*4b70*/  FSEL R21, R35, -INF , !P1 ;  /* 0xff80000023157808 */ /* 0x000fe40004800000 */
[----:B------:R-:W-:Y:S01]  /*4b80*/  ISETP.GE.AND P3, PT, R4, UR22, PT ;  /* 0x0000001604007c0c */ /* 0x000fe2000bf66270 */
[----:B------:R-:W-:Y:S01]  /*4b90*/  VIADD R4, R40, 0x28 ;  /* 0x0000002828047836 */ /* 0x000fe20000000000 */
[----:B------:R-:W-:Y:S01]  /*4ba0*/  HMMA.16816.F32.BF16 R60, R28, R6, R60 ;  /* 0x000000061c3c723c */ /* 0x000fe2000004183c */
[----:B------:R-:W-:-:S02]  /*4bb0*/  FSEL R27, R33, -INF , !P1 ;  /* 0xff800000211b7808 */ /* 0x000fc40004800000 */
[----:B------:R-:W-:Y:S02]  /*4bc0*/  FSEL R17, R38, -INF , !P5 ;  /* 0xff80000026117808 */ /* 0x000fe40006800000 */
[----:B------:R-:W-:Y:S02]  /*4bd0*/  FSEL R23, R36, -INF , !P5 ;  /* 0xff80000024177808 */ /* 0x000fe40006800000 */
[----:B------:R-:W-:Y:S01]  /*4be0*/  ISETP.GE.AND P5, PT, R2, UR22, PT ;  /* 0x0000001602007c0c */ /* 0x000fe2000bfa6270 */
[----:B-----5:R-:W-:Y:S01]  /*4bf0*/  HMMA.16816.F32.BF16 R68, R28, R12, R68 ;  /* 0x0000000c1c44723c */ /* 0x020fe20000041844 */
[----:B------:R-:W-:Y:S01]  /*4c00*/  VIADD R2, R40, 0x31 ;  /* 0x0000003128027836 */ /* 0x000fe20000000000 */
[----:B------:R-:W-:Y:S01]  /*4c10*/  ISETP.GE.AND P1, PT, R4, UR22, PT ;  /* 0x0000001604007c0c */ /* 0x000fe2000bf26270 */
[----:B------:R-:W-:Y:S01]  /*4c20*/  VIADD R4, R40, 0x30 ;  /* 0x0000003028047836 */ /* 0x000fe20000000000 */
[----:B------:R-:W-:Y:S02]  /*4c30*/  FSEL R195, R66, -INF , !P3 ;  /* 0xff80000042c37808 */ /* 0x000fe40005800000 */
[----:B------:R-:W-:-:S02]  /*4c40*/  FSEL R215, R64, -INF , !P3 ;  /* 0xff80000040d77808 */ /* 0x000fc40005800000 */
[----:B------:R-:W-:Y:S01]  /*4c50*/  HMMA.16816.F32.BF16 R52, R28, R14, R52 ;  /* 0x0000000e1c34723c */ /* 0x000fe20000041834 */
[----:B------:R-:W-:Y:S01]  /*4c60*/  ISETP.GE.AND P3, PT, R2, UR22, PT ;  /* 0x0000001602007c0c */ /* 0x000fe2000bf66270 */
[C---:B------:R-:W-:Y:S01]  /*4c70*/  VIADD R2, R40.reuse, 0x38 ;  /* 0x0000003828027836 */ /* 0x040fe20000000000 */
[----:B------:R-:W-:Y:S01]  /*4c80*/  FSEL R19, R39, -INF , !P4 ;  /* 0xff80000027137808 */ /* 0x000fe20006000000 */
[----:B------:R-:W-:Y:S01]  /*4c90*/  VIADD R40, R40, 0x39 ;  /* 0x0000003928287836 */ /* 0x000fe20000000000 */
[----:B------:R-:W-:Y:S02]  /*4ca0*/  FSEL R25, R37, -INF , !P4 ;  /* 0xff80000025197808 */ /* 0x000fe40006000000 */
[----:B------:R-:W-:Y:S02]  /*4cb0*/  FSEL R197, R67, -INF , !P2 ;  /* 0xff80000043c57808 */ /* 0x000fe40005000000 */
[----:B------:R-:W-:Y:S02]  /*4cc0*/  FSEL R193, R65, -INF , !P2 ;  /* 0xff80000041c17808 */ /* 0x000fe40005000000 */
[----:B------:R-:W-:-:S02]  /*4cd0*/  FSEL R179, R62, -INF , !P1 ;  /* 0xff8000003eb37808 */ /* 0x000fc40004800000 */
[----:B------:R-:W-:Y:S01]  /*4ce0*/  FSEL R213, R60, -INF , !P1 ;  /* 0xff8000003cd57808 */ /* 0x000fe20004800000 */
[----:B------:R-:W-:Y:S01]  /*4cf0*/  BAR.SYNC.DEFER_BLOCKING 0x0 ;  /* 0x0000000000007b1d */ /* 0x000fe20000010000 */
[----:B------:R-:W-:Y:S02]  /*4d00*/  ISETP.GE.AND P4, PT, R4, UR22, PT ;  /* 0x0000001604007c0c */ /* 0x000fe4000bf86270 */
[----:B------:R-:W-:Y:S02]  /*4d10*/  ISETP.GE.AND P2, PT, R2, UR22, PT ;  /* 0x0000001602007c0c */ /* 0x000fe4000bf46270 */
[----:B------:R-:W-:Y:S02]  /*4d20*/  ISETP.GE.AND P1, PT, R40, UR22, PT ;  /* 0x0000001628007c0c */ /* 0x000fe4000bf26270 */
[----:B------:R-:W-:Y:S02]  /*4d30*/  FSEL R177, R63, -INF , !P5 ;  /* 0xff8000003fb17808 */ /* 0x000fe40006800000 */
[----:B------:R-:W-:-:S02]  /*4d40*/  FSEL R203, R61, -INF , !P5 ;  /* 0xff8000003dcb7808 */ /* 0x000fc40006800000 */
[----:B------:R-:W-:Y:S02]  /*4d50*/  FSEL R207, R70, -INF , !P4 ;  /* 0xff80000046cf7808 */ /* 0x000fe40006000000 */
[----:B------:R-:W-:Y:S02]  /*4d60*/  FSEL R211, R68, -INF , !P4 ;  /* 0xff80000044d37808 */ /* 0x000fe40006000000 */
[----:B------:R-:W-:Y:S02]  /*4d70*/  FSEL R201, R71, -INF , !P3 ;  /* 0xff80000047c97808 */ /* 0x000fe40005800000 */
[----:B------:R-:W-:Y:S02]  /*4d80*/  FSEL R209, R69, -INF , !P3 ;  /* 0xff80000045d17808 */ /* 0x000fe40005800000 */
[----:B------:R-:W-:Y:S02]  /*4d90*/  FSEL R200, R54, -INF , !P2 ;  /* 0xff80000036c87808 */ /* 0x000fe40005000000 */
[----:B------:R-:W-:-:S02]  /*4da0*/  FSEL R206, R52, -INF , !P2 ;  /* 0xff80000034ce7808 */ /* 0x000fc40005000000 */
[----:B------:R-:W-:Y:S02]  /*4db0*/  FSEL R199, R55, -INF , !P1 ;  /* 0xff80000037c77808 */ /* 0x000fe40004800000 */
[----:B------:R-:W-:Y:S01]  /*4dc0*/  FSEL R205, R53, -INF , !P1 ;  /* 0xff80000035cd7808 */ /* 0x000fe20004800000 */
[----:B------:R-:W-:Y:S06]  /*4dd0*/  BRA.U !UP1, `(.L_x_530) ;  /* 0x0000000909a47547 */ /* 0x000fec000b800000 */
[----:B------:R-:W-:-:S04]  /*4de0*/  UISETP.NE.U32.AND UP0, UPT, UR12, URZ, UPT ;  /* 0x000000ff0c00728c */ /* 0x000fc8000bf05070 */
[----:B------:R-:W-:-:S09]  /*4df0*/  UISETP.NE.AND.EX UP0, UPT, UR13, URZ, UPT, UP0 ;  /* 0x000000ff0d00728c */ /* 0x000fd2000bf05300 */
[----:B------:R-:W-:Y:S05]  /*4e00*/  BRA.U UP0, `(.L_x_531) ;  /* 0x0000000100207547 */ /* 0x000fea000b800000 */
[----:B------:R-:W-:Y:S01]  /*4e10*/  UMOV UR6, URZ ;  /* 0x000000ff00067c82 */ /* 0x000fe20008000000 */
[----:B------:R-:W-:Y:S01]  /*4e20*/  USHF.L.U32 UR4, UR10, 0x6, URZ ;  /* 0x000000060a047899 */ /* 0x000fe200080006ff */
[----:B------:R-:W-:-:S05]  /*4e30*/  IADD3 R7, P1, PT, RZ, -UR6, RZ ;  /* 0x80000006ff077c10 */ /* 0x000fca000ff3e0ff */
[----:B------:R-:W-:-:S05]  /*4e40*/  IMAD.X R2, RZ, RZ, ~UR4, P1 ;  /* 0x80000004ff027e24 */ /* 0x000fca00088e06ff */
[----:B------:R-:W-:-:S04]  /*4e50*/  SHF.R.S64 R7, R7, 0x1f, R2 ;  /* 0x0000001f07077819 */ /* 0x000fc80000001002 */
[----:B------:R-:W-:-:S04]  /*4e60*/  IADD3 R226, P1, PT, R7, R226, RZ ;  /* 0x000000e207e27210 */ /* 0x000fc80007f3e0ff */
[----:B------:R-:W-:Y:S01]  /*4e70*/  LEA.HI.X.SX32 R227, R2, R227, 0x1, P1 ;  /* 0x000000e302e37211 */ /* 0x000fe200008f0eff */
[----:B------:R-:W-:Y:S08]  /*4e80*/  BRA `(.L_x_532) ;  /* 0x0000000000f07947 */ /* 0x000ff00003800000 */
.L_x_531:
[----:B------:R-:W1:Y:S01]  /*4e90*/  LDC R4, c[0x0][0x4f0] ;  /* 0x00013c00ff047b82 */ /* 0x000e620000000800 */
[----:B------:R-:W-:Y:S01]  /*4ea0*/  UIADD3 UR23, UPT, UPT, UR23, -0x80, URZ ;  /* 0xffffff8017177890 */ /* 0x000fe2000fffe0ff */
[----:B------:R-:W-:Y:S01]  /*4eb0*/  IABS R8, UR17 ;  /* 0x0000001100087c13 */ /* 0x000fe20008000000 */
[----:B------:R-:W2:Y:S04]  /*4ec0*/  LDCU.64 UR6, c[0x0][0x3a0] ;  /* 0x00007400ff0677ac */ /* 0x000ea80008000a00 */
[----:B------:R-:W-:-:S04]  /*4ed0*/  MOV R6, UR23 ;  /* 0x0000001700067c02 */ /* 0x000fc80008000f00 */
[----:B------:R-:W-:Y:S02]  /*4ee0*/  IABS R6, R6 ;  /* 0x0000000600067213 */ /* 0x000fe40000000000 */
[----:B-1----:R-:W-:-:S04]  /*4ef0*/  IABS R2, R4 ;  /* 0x0000000400027213 */ /* 0x002fc80000000000 */
[----:B------:R-:W1:Y:S08]  /*4f00*/  I2F.RP R10, R2 ;  /* 0x00000002000a7306 */ /* 0x000e700000209400 */
[----:B-1----:R-:W1:Y:S02]  /*4f10*/  MUFU.RCP R12, R10 ;  /* 0x0000000a000c7308 */ /* 0x002e640000001000 */
[----:B-1----:R-:W-:-:S06]  /*4f20*/  VIADD R12, R12, 0xffffffe ;  /* 0x0ffffffe0c0c7836 */ /* 0x002fcc0000000000 */
[----:B------:R-:W1:Y:S02]  /*4f30*/  F2I.FTZ.U32.TRUNC.NTZ R13, R12 ;  /* 0x0000000c000d7305 */ /* 0x000e64000021f000 */
[----:B-1----:R-:W-:Y:S02]  /*4f40*/  IMAD.MOV R7, RZ, RZ, -R13 ;  /* 0x000000ffff077224 */ /* 0x002fe400078e0a0d */
[----:B------:R-:W-:Y:S02]  /*4f50*/  IMAD.MOV.U32 R12, RZ, RZ, RZ ;  /* 0x000000ffff0c7224 */ /* 0x000fe400078e00ff */
[----:B------:R-:W-:-:S04]  /*4f60*/  IMAD R7, R7, R2, RZ ;  /* 0x0000000207077224 */ /* 0x000fc800078e02ff */
[----:B------:R-:W-:-:S06]  /*4f70*/  IMAD.HI.U32 R7, R13, R7, R12 ;  /* 0x000000070d077227 */ /* 0x000fcc00078e000c */
[----:B------:R-:W-:-:S04]  /*4f80*/  IMAD.HI.U32 R12, R7, R8, RZ ;  /* 0x00000008070c7227 */ /* 0x000fc800078e00ff */
[----:B------:R-:W-:Y:S01]  /*4f90*/  IMAD.HI.U32 R10, R7, R6, RZ ;  /* 0x00000006070a7227 */ /* 0x000fe200078e00ff */
[----:B------:R-:W-:-:S03]  /*4fa0*/  IADD3 R13, PT, PT, -R12, RZ, RZ ;  /* 0x000000ff0c0d7210 */ /* 0x000fc60007ffe1ff */
[----:B------:R-:W-:Y:S02]  /*4fb0*/  IMAD.MOV R7, RZ, RZ, -R10 ;  /* 0x000000ffff077224 */ /* 0x000fe400078e0a0a */
[C---:B------:R-:W-:Y:S02]  /*4fc0*/  IMAD R13, R2.reuse, R13, R8 ;  /* 0x0000000d020d7224 */ /* 0x040fe400078e0208 */
[----:B------:R-:W-:Y:S01]  /*4fd0*/  IMAD R7, R2, R7, R6 ;  /* 0x0000000702077224 */ /* 0x000fe200078e0206 */
[----:B------:R-:W-:Y:S02]  /*4fe0*/  LOP3.LUT R6, R4, UR17, RZ, 0x3c, !PT ;  /* 0x0000001104067c12 */ /* 0x000fe4000f8e3cff */
[C---:B------:R-:W-:Y:S02]  /*4ff0*/  ISETP.GT.U32.AND P1, PT, R2.reuse, R13, PT ;  /* 0x0000000d0200720c */ /* 0x040fe40003f24070 */
[----:B------:R-:W-:Y:S02]  /*5000*/  ISETP.GT.U32.AND P2, PT, R2, R7, PT ;  /* 0x000000070200720c */ /* 0x000fe40003f44070 */
[----:B------:R-:W-:-:S09]  /*5010*/  ISETP.GE.AND P3, PT, R6, RZ, PT ;  /* 0x000000ff0600720c */ /* 0x000fd20003f66270 */
[-C--:B------:R-:W-:Y:S01]  /*5020*/  @!P1 IADD3 R13, PT, PT, R13, -R2.reuse, RZ ;  /* 0x800000020d0d9210 */ /* 0x080fe20007ffe0ff */
[----:B------:R-:W-:Y:S01]  /*5030*/  @!P1 VIADD R12, R12, 0x1 ;  /* 0x000000010c0c9836 */ /* 0x000fe20000000000 */
[----:B------:R-:W-:Y:S01]  /*5040*/  @!P2 IADD3 R10, PT, PT, R10, 0x1, RZ ;  /* 0x000000010a0aa810 */ /* 0x000fe20007ffe0ff */
[----:B------:R-:W-:Y:S01]  /*5050*/  @!P2 IMAD.IADD R7, R7, 0x1, -R2 ;  /* 0x000000010707a824 */ /* 0x000fe200078e0a02 */
[-C--:B------:R-:W-:Y:S02]  /*5060*/  ISETP.GE.U32.AND P5, PT, R13, R2.reuse, PT ;  /* 0x000000020d00720c */ /* 0x080fe40003fa6070 */
[C---:B------:R-:W-:Y:S02]  /*5070*/  ISETP.NE.AND P2, PT, R4.reuse, RZ, PT ;  /* 0x000000ff0400720c */ /* 0x040fe40003f45270 */
[----:B------:R-:W-:Y:S02]  /*5080*/  ISETP.GE.U32.AND P4, PT, R7, R2, PT ;  /* 0x000000020700720c */ /* 0x000fe40003f86070 */
[----:B------:R-:W-:-:S02]  /*5090*/  LOP3.LUT R2, R4, UR23, RZ, 0x3c, !PT ;  /* 0x0000001704027c12 */ /* 0x000fc4000f8e3cff */
[----:B------:R-:W-:Y:S02]  /*50a0*/  LOP3.LUT R7, RZ, R4, RZ, 0x33, !PT ;  /* 0x00000004ff077212 */ /* 0x000fe400078e33ff */
[----:B------:R-:W-:-:S03]  /*50b0*/  ISETP.GE.AND P1, PT, R2, RZ, PT ;  /* 0x000000ff0200720c */ /* 0x000fc60003f26270 */
[----:B------:R-:W-:-:S04]  /*50c0*/  @P5 IADD3 R12, PT, PT, R12, 0x1, RZ ;  /* 0x000000010c0c5810 */ /* 0x000fc80007ffe0ff */
[----:B------:R-:W-:Y:S01]  /*50d0*/  @P4 VIADD R10, R10, 0x1 ;  /* 0x000000010a0a4836 */ /* 0x000fe20000000000 */
[----:B------:R-:W-:-:S05]  /*50e0*/  @!P3 IADD3 R12, PT, PT, -R12, RZ, RZ ;  /* 0x000000ff0c0cb210 */ /* 0x000fca0007ffe1ff */
[----:B------:R-:W-:-:S05]  /*50f0*/  @!P1 IMAD.MOV R10, RZ, RZ, -R10 ;  /* 0x000000ffff0a9224 */ /* 0x000fca00078e0a0a */
[C---:B------:R-:W-:Y:S02]  /*5100*/  SEL R6, R7.reuse, R10, !P2 ;  /* 0x0000000a07067207 */ /* 0x040fe40005000000 */
[----:B------:R-:W-:-:S03]  /*5110*/  SEL R7, R7, R12, !P2 ;  /* 0x0000000c07077207 */ /* 0x000fc60005000000 */
[----:B------:R-:W-:-:S04]  /*5120*/  IMAD.WIDE R28, R6, 0x4, R230 ;  /* 0x00000004061c7825 */ /* 0x000fc800078e02e6 */
[C---:B------:R-:W-:Y:S01]  /*5130*/  IMAD.WIDE R14, R7.reuse, 0x4, R230 ;  /* 0x00000004070e7825 */ /* 0x040fe200078e02e6 */
[----:B------:R-:W3:Y:S04]  /*5140*/  LDG.E R13, desc[UR20][R28.64] ;  /* 0x000000141c0d7981 */ /* 0x000ee8000c1e1900 */
[----:B------:R-:W3:Y:S01]  /*5150*/  LDG.E R2, desc[UR20][R14.64] ;  /* 0x000000140e027981 */ /* 0x000ee2000c1e1900 */
[----:B------:R-:W-:-:S04]  /*5160*/  IMAD.IADD R7, R7, 0x1, -R6 ;  /* 0x0000000107077824 */ /* 0x000fc800078e0a06 */
[----:B------:R-:W-:-:S05]  /*5170*/  IMAD R7, R7, R4, -0x40 ;  /* 0xffffffc007077424 */ /* 0x000fca00078e0204 */
[----:B------:R-:W-:-:S05]  /*5180*/  SHF.R.S32.HI R4, RZ, 0x1f, R7 ;  /* 0x0000001fff047819 */ /* 0x000fca0000011407 */
[----:B------:R-:W-:-:S04]  /*5190*/  IMAD R4, R4, UR10, RZ ;  /* 0x0000000a04047c24 */ /* 0x000fc8000f8e02ff */
[----:B------:R-:W-:Y:S01]  /*51a0*/  IMAD R4, R7, UR11, R4 ;  /* 0x0000000b07047c24 */ /* 0x000fe2000f8e0204 */
[----:B---3--:R-:W-:Y:S01]  /*51b0*/  IADD3 R2, PT, PT, R13, -R2, RZ ;  /* 0x800000020d027210 */ /* 0x008fe20007ffe0ff */
[----:B------:R-:W-:-:S03]  /*51c0*/  IMAD.WIDE.U32 R12, R7, UR10, RZ ;  /* 0x0000000a070c7c25 */ /* 0x000fc6000f8e00ff */
[----:B------:R-:W-:Y:S01]  /*51d0*/  SHF.R.S32.HI R6, RZ, 0x1f, R2 ;  /* 0x0000001fff067819 */ /* 0x000fe20000011402 */
[----:B------:R-:W-:-:S04]  /*51e0*/  IMAD.IADD R13, R13, 0x1, R4 ;  /* 0x000000010d0d7824 */ /* 0x000fc800078e0204 */
[----:B--2---:R-:W-:Y:S02]  /*51f0*/  IMAD R7, R6, UR6, RZ ;  /* 0x0000000606077c24 */ /* 0x004fe4000f8e02ff */
[----:B------:R-:W-:-:S04]  /*5200*/  IMAD.WIDE.U32 R12, R2, UR6, R12 ;  /* 0x00000006020c7c25 */ /* 0x000fc8000f8e000c */
[----:B------:R-:W-:Y:S01]  /*5210*/  IMAD R7, R2, UR7, R7 ;  /* 0x0000000702077c24 */ /* 0x000fe2000f8e0207 */
[----:B------:R-:W-:-:S04]  /*5220*/  LEA R226, P1, R12, R226, 0x1 ;  /* 0x000000e20ce27211 */ /* 0x000fc800078208ff */
[----:B------:R-:W-:-:S04]  /*5230*/  IADD3 R7, PT, PT, R13, R7, RZ ;  /* 0x000000070d077210 */ /* 0x000fc80007ffe0ff */
[----:B------:R-:W-:-:S07]  /*5240*/  LEA.HI.X R227, R12, R227, R7, 0x1, P1 ;  /* 0x000000e30ce37211 */ /* 0x000fce00008f0c07 */
.L_x_532:
[----:B------:R-:W1:Y:S01]  /*5250*/  LDCU UR4, c[0x0][0x440] ;  /* 0x00008800ff0477ac */ /* 0x000e620008000800 */
[----:B------:R-:W-:Y:S02]  /*5260*/  IMAD.U32 R7, RZ, RZ, UR25 ;  /* 0x00000019ff077e24 */ /* 0x000fe4000f8e00ff */
[----:B------:R-:W-:Y:S01]  /*5270*/  IMAD.U32 R2, RZ, RZ, UR24 ;  /* 0x00000018ff027e24 */ /* 0x000fe2000f8e00ff */
[----:B------:R-:W-:Y:S02]  /*5280*/  USHF.L.U32 UR6, UR10, 0x5, URZ ;  /* 0x000000050a067899 */ /* 0x000fe400080006ff */
[----:B------:R-:W-:Y:S01]  /*5290*/  LEA R6, P1, R7, R226, 0x1 ;  /* 0x000000e207067211 */ /* 0x000fe200078208ff */
[----:B------:R-:W-:-:S03]  /*52a0*/  USHF.L.U64.HI UR10, UR10, 0x5, UR11 ;  /* 0x000000050a0a7899 */ /* 0x000fc6000801020b */
[----:B------:R-:W-:Y:S02]  /*52b0*/  LEA.HI.X R7, R7, R227, R2, 0x1, P1 ;  /* 0x000000e307077211 */ /* 0x000fe400008f0c02 */
[----:B------:R-:W-:-:S04]  /*52c0*/  IADD3 R28, P1, PT, R6, UR6, RZ ;  /* 0x00000006061c7c10 */ /* 0x000fc8000ff3e0ff */
[----:B------:R-:W-:Y:S02]  /*52d0*/  IADD3.X R29, PT, PT, R7, UR10, RZ, P1, !PT ;  /* 0x0000000a071d7c10 */ /* 0x000fe40008ffe4ff */
[----:B-1----:R-:W-:Y:S02]  /*52e0*/  ISETP.GE.AND P3, PT, R234, UR4, PT ;  /* 0x00000004ea007c0c */ /* 0x002fe4000bf66270 */
[----:B------:R-:W-:Y:S02]  /*52f0*/  ISETP.GE.AND P5, PT, R218, UR4, PT ;  /* 0x00000004da007c0c */ /* 0x000fe4000bfa6270 */
[----:B------:R-:W-:Y:S02]  /*5300*/  ISETP.GE.AND P4, PT, R235, UR4, PT ;  /* 0x00000004eb007c0c */ /* 0x000fe4000bf86270 */
[----:B------:R-:W-:Y:S02]  /*5310*/  ISETP.GE.AND P2, PT, R229, UR4, PT ;  /* 0x00000004e5007c0c */ /* 0x000fe4000bf46270 */
[----:B------:R-:W-:-:S04]  /*5320*/  IADD3 R14, P1, PT, R28, UR6, RZ ;  /* 0x000000061c0e7c10 */ /* 0x000fc8000ff3e0ff */
[----:B------:R-:W-:Y:S01]  /*5330*/  IADD3.X R15, PT, PT, R29, UR10, RZ, P1, !PT ;  /* 0x0000000a1d0f7c10 */ /* 0x000fe20008ffe4ff */
[----:B------:R-:W-:Y:S02]  /*5340*/  @!P3 IMAD.MOV.U32 R12, RZ, RZ, R226 ;  /* 0x000000ffff0cb224 */ /* 0x000fe400078e00e2 */
[----:B------:R-:W-:Y:S01]  /*5350*/  @!P3 IMAD.MOV.U32 R13, RZ, RZ, R227 ;  /* 0x000000ffff0db224 */ /* 0x000fe200078e00e3 */
        /* <DEDUP_REMOVED lines=80> */
[----:B------:R-:W0:Y:S02]  /*5860*/  LDGDEPBAR ;  /* 0x00000000000079af */ /* 0x000e240000000000 */
.L_x_530:
[----:B-1----:R-:W-:Y:S01]  /*5870*/  FMNMX3.FTZ R6, R45, R77, R47, !PT ;  /* 0x0000004d2d067276 */ /* 0x002fe2000781002f */
[----:B------:R-:W1:Y:S01]  /*5880*/  LDCU UR4, c[0x0][0x45c] ;  /* 0x00008b80ff0477ac */ /* 0x000e620008000800 */
[----:B------:R-:W-:Y:S02]  /*5890*/  FMNMX3.FTZ R4, R41, R79, R43, !PT ;  /* 0x0000004f29047276 */ /* 0x000fe4000781002b */
[----:B------:R-:W-:Y:S02]  /*58a0*/  FMNMX3.FTZ R6, R6, R49, R11, !PT ;  /* 0x0000003106067276 */ /* 0x000fe4000781000b */
[----:B------:R-:W-:Y:S02]  /*58b0*/  FMNMX3.FTZ R4, R4, R5, R9, !PT ;  /* 0x0000000504047276 */ /* 0x000fe40007810009 */
[----:B------:R-:W-:Y:S02]  /*58c0*/  FMNMX3.FTZ R6, R6, R27, R23, !PT ;  /* 0x0000001b06067276 */ /* 0x000fe40007810017 */
[----:B------:R-:W-:-:S02]  /*58d0*/  FMNMX3.FTZ R4, R4, R21, R17, !PT ;  /* 0x0000001504047276 */ /* 0x000fc40007810011 */
[----:B------:R-:W-:Y:S02]  /*58e0*/  FMNMX3.FTZ R6, R6, R25, R215, !PT ;  /* 0x0000001906067276 */ /* 0x000fe400078100d7 */
[----:B------:R-:W-:Y:S02]  /*58f0*/  FMNMX3.FTZ R4, R4, R19, R195, !PT ;  /* 0x0000001304047276 */ /* 0x000fe400078100c3 */
[----:B------:R-:W-:Y:S02]  /*5900*/  FMNMX3.FTZ R6, R6, R193, R213, !PT ;  /* 0x000000c106067276 */ /* 0x000fe400078100d5 */
[----:B------:R-:W-:Y:S02]  /*5910*/  FMNMX3.FTZ R4, R4, R197, R179, !PT ;  /* 0x000000c504047276 */ /* 0x000fe400078100b3 */
[----:B------:R-:W-:Y:S02]  /*5920*/  FMNMX3.FTZ R6, R6, R203, R211, !PT ;  /* 0x000000cb06067276 */ /* 0x000fe400078100d3 */
[----:B------:R-:W-:-:S02]  /*5930*/  FMNMX3.FTZ R4, R4, R177, R207, !PT ;  /* 0x000000b104047276 */ /* 0x000fc400078100cf */
[----:B------:R-:W-:Y:S02]  /*5940*/  FMNMX3.FTZ R6, R6, R209, R206, !PT ;  /* 0x000000d106067276 */ /* 0x000fe400078100ce */
[----:B------:R-:W-:Y:S02]  /*5950*/  FMNMX3.FTZ R4, R4, R201, R200, !PT ;  /* 0x000000c904047276 */ /* 0x000fe400078100c8 */
[----:B------:R-:W-:Y:S02]  /*5960*/  FMNMX.FTZ R6, R205, R6, !PT ;  /* 0x00000006cd067209 */ /* 0x000fe40007810000 */
[----:B------:R-:W-:Y:S02]  /*5970*/  FMNMX.FTZ R4, R199, R4, !PT ;  /* 0x00000004c7047209 */ /* 0x000fe40007810000 */
[----:B------:R-:W-:Y:S01]  /*5980*/  LOP3.LUT R220, R0, 0x200, R3, 0xf8, !PT ;  /* 0x0000020000dc7812 */ /* 0x000fe200078ef803 */
[----:B------:R-:W2:Y:S03]  /*5990*/  SHFL.BFLY PT, R13, R6, 0x2, 0x1f ;  /* 0x0c401f00060d7f89 */ /* 0x000ea600000e0000 */
[----:B------:R-:W-:Y:S01]  /*59a0*/  LEA R220, R220, UR5, 0x1 ;  /* 0x00000005dcdc7c11 */ /* 0x000fe2000f8e08ff */
[----:B------:R-:W3:Y:S03]  /*59b0*/  SHFL.BFLY PT, R7, R4, 0x2, 0x1f ;  /* 0x0c401f0004077f89 */ /* 0x000ee600000e0000 */
[-C--:B------:R-:W-:Y:S01]  /*59c0*/  IADD3 R194, PT, PT, R81, R220.reuse, RZ ;  /* 0x000000dc51c27210 */ /* 0x080fe20007ffe0ff */
[----:B------:R-:W-:Y:S01]  /*59d0*/  LDSM.16.MT88.4 R36, [R220+0x10000] ;  /* 0x01000000dc24783b */ /* 0x000fe20000004200 */
[----:B------:R-:W-:-:S03]  /*59e0*/  IADD3 R192, PT, PT, R83, R220, RZ ;  /* 0x000000dc53c07210 */ /* 0x000fc60007ffe0ff */
[----:B------:R-:W-:Y:S01]  /*59f0*/  LDSM.16.MT88.4 R68, [R220+0x12000] ;  /* 0x01200000dc44783b */ /* 0x000fe20000004200 */
[----:B------:R-:W-:-:S03]  /*5a00*/  IADD3 R190, PT, PT, R81, R192, RZ ;  /* 0x000000c051be7210 */ /* 0x000fc60007ffe0ff */
[----:B------:R-:W-:Y:S04]  /*5a10*/  LDSM.16.MT88.4 R52, [R192+0x10000] ;  /* 0x01000000c034783b */ /* 0x000fe80000004200 */
[----:B------:R-:W-:Y:S01]  /*5a20*/  LDSM.16.MT88.4 R60, [R190+0x10000] ;  /* 0x01000000be3c783b */ /* 0x000fe20000004200 */
[----:B--2---:R-:W-:-:S03]  /*5a30*/  FMNMX.FTZ R13, R6, R13, !PT ;  /* 0x0000000d060d7209 */ /* 0x004fc60007810000 */
[----:B------:R-:W-:Y:S01]  /*5a40*/  LDSM.16.MT88.4 R84, [R192+0x12000] ;  /* 0x01200000c054783b */ /* 0x000fe20000004200 */
[----:B---3--:R-:W-:-:S03]  /*5a50*/  FMNMX.FTZ R7, R4, R7, !PT ;  /* 0x0000000704077209 */ /* 0x008fc60007810000 */
[----:B------:R-:W2:Y:S04]  /*5a60*/  SHFL.BFLY PT, R164, R13, 0x1, 0x1f ;  /* 0x0c201f000da47f89 */ /* 0x000ea800000e0000 */
[----:B------:R-:W3:Y:S04]  /*5a70*/  SHFL.BFLY PT, R2, R7, 0x1, 0x1f ;  /* 0x0c201f0007027f89 */ /* 0x000ee800000e0000 */
[----:B------:R-:W-:Y:S04]  /*5a80*/  LDSM.16.MT88.4 R92, [R190+0x12000] ;  /* 0x01200000be5c783b */ /* 0x000fe80000004200 */
[----:B------:R-:W-:Y:S04]  /*5a90*/  LDSM.16.MT88.4 R100, [R220+0x14000] ;  /* 0x01400000dc64783b */ /* 0x000fe80000004200 */
[----:B------:R-:W-:Y:S04]  /*5aa0*/  LDSM.16.MT88.4 R108, [R194+0x14000] ;  /* 0x01400000c26c783b */ /* 0x000fe80000004200 */
[----:B------:R-:W-:Y:S01]  /*5ab0*/  LDSM.16.MT88.4 R116, [R192+0x14000] ;  /* 0x01400000c074783b */ /* 0x000fe20000004200 */
[----:B--2---:R-:W-:-:S03]  /*5ac0*/  FMNMX.FTZ R164, R13, R164, !PT ;  /* 0x000000a40da47209 */ /* 0x004fc60007810000 */
[----:B------:R-:W-:Y:S01]  /*5ad0*/  LDSM.16.MT88.4 R124, [R190+0x14000] ;  /* 0x01400000be7c783b */ /* 0x000fe20000004200 */
[C---:B------:R-:W-:Y:S01]  /*5ae0*/  FSETP.NEU.FTZ.AND P1, PT, R164.reuse, -INF , PT ;  /* 0xff800000a400780b */ /* 0x040fe20003f3d000 */
[----:B-1----:R-:W-:Y:S01]  /*5af0*/  FMUL.FTZ R208, R164, UR4 ;  /* 0x00000004a4d07c20 */ /* 0x002fe20008410000 */
[----:B---3--:R-:W-:Y:S01]  /*5b00*/  FMNMX.FTZ R3, R7, R2, !PT ;  /* 0x0000000207037209 */ /* 0x008fe20007810000 */
[----:B------:R-:W-:Y:S03]  /*5b10*/  LDSM.16.MT88.4 R132, [R220+0x16000] ;  /* 0x01600000dc84783b */ /* 0x000fe60000004200 */
[----:B------:R-:W-:Y:S01]  /*5b20*/  FSEL R208, R208, RZ, P1 ;  /* 0x000000ffd0d07208 */ /* 0x000fe20000800000 */
[C---:B------:R-:W-:Y:S01]  /*5b30*/  FMUL.FTZ R202, R3.reuse, UR4 ;  /* 0x0000000403ca7c20 */ /* 0x040fe20008410000 */
[----:B------:R-:W-:Y:S01]  /*5b40*/  FSETP.NEU.FTZ.AND P1, PT, R3, -INF , PT ;  /* 0xff8000000300780b */ /* 0x000fe20003f3d000 */
[----:B------:R-:W-:Y:S02]  /*5b50*/  LDSM.16.MT88.4 R140, [R194+0x16000] ;  /* 0x01600000c28c783b */ /* 0x000fe40000004200 */
[--C-:B------:R-:W-:Y:S01]  /*5b60*/  FFMA.FTZ R191, R45, UR4, -R208.reuse ;  /* 0x000000042dbf7c23 */ /* 0x100fe200080108d0 */
[--C-:B------:R-:W-:Y:S01]  /*5b70*/  FFMA.FTZ R187, R47, UR4, -R208.reuse ;  /* 0x000000042fbb7c23 */ /* 0x100fe200080108d0 */
[----:B------:R-:W-:Y:S01]  /*5b80*/  FSEL R202, R202, RZ, P1 ;  /* 0x000000ffcaca7208 */ /* 0x000fe20000800000 */
[----:B------:R-:W1:Y:S01]  /*5b90*/  LDSM.16.MT88.4 R44, [R194+0x10000] ;  /* 0x01000000c22c783b */ /* 0x000e620000004200 */
[--C-:B------:R-:W-:Y:S01]  /*5ba0*/  FFMA.FTZ R188, R77, UR4, -R208.reuse ;  /* 0x000000044dbc7c23 */ /* 0x100fe200080108d0 */
[----:B------:R-:W-:Y:S01]  /*5bb0*/  FFMA.FTZ R184, R49, UR4, -R208 ;  /* 0x0000000431b87c23 */ /* 0x000fe200080108d0 */
[----:B------:R-:W-:Y:S01]  /*5bc0*/  MUFU.EX2 R191, R191 ;  /* 0x000000bf00bf7308 */ /* 0x000fe20000000800 */
[--C-:B------:R-:W-:Y:S01]  /*5bd0*/  FFMA.FTZ R186, R79, UR4, -R202.reuse ;  /* 0x000000044fba7c23 */ /* 0x100fe200080108ca */
[--C-:B------:R-:W-:Y:S01]  /*5be0*/  FFMA.FTZ R182, R5, UR4, -R202.reuse ;  /* 0x0000000405b67c23 */ /* 0x100fe200080108ca */
[----:B------:R-:W2:Y:S01]  /*5bf0*/  LDSM.16.MT88.4 R76, [R194+0x12000] ;  /* 0x01200000c24c783b */ /* 0x000ea20000004200 */
[--C-:B------:R-:W-:Y:S01]  /*5c00*/  FFMA.FTZ R189, R41, UR4, -R202.reuse ;  /* 0x0000000429bd7c23 */ /* 0x100fe200080108ca */
[----:B------:R-:W-:Y:S01]  /*5c10*/  FFMA.FTZ R185, R43, UR4, -R202 ;  /* 0x000000042bb97c23 */ /* 0x000fe200080108ca */
[----:B------:R-:W3:Y:S01]  /*5c20*/  MUFU.EX2 R188, R188 ;  /* 0x000000bc00bc7308 */ /* 0x000ee20000000800 */
[----:B------:R-:W4:Y:S01]  /*5c30*/  LDSM.16.MT88.4 R148, [R192+0x16000] ;  /* 0x01600000c094783b */ /* 0x000f220000004200 */
[----:B------:R-:W-:Y:S01]  /*5c40*/  FFMA.FTZ R183, R11, UR4, -R208 ;  /* 0x000000040bb77c23 */ /* 0x000fe200080108d0 */
[----:B------:R-:W-:Y:S01]  /*5c50*/  FFMA.FTZ R181, R9, UR4, -R202 ;  /* 0x0000000409b57c23 */ /* 0x000fe200080108ca */
[----:B------:R-:W-:Y:S01]  /*5c60*/  MUFU.EX2 R187, R187 ;  /* 0x000000bb00bb7308 */ /* 0x000fe20000000800 */
[----:B------:R-:W5:Y:S01]  /*5c70*/  LDSM.16.MT88.4 R4, [R190+0x16000] ;  /* 0x01600000be04783b */ /* 0x000f620000004200 */
[--C-:B------:R-:W-:Y:S01]  /*5c80*/  FFMA.FTZ R180, R27, UR4, -R208.reuse ;  /* 0x000000041bb47c23 */ /* 0x100fe200080108d0 */
[--C-:B------:R-:W-:Y:S01]  /*5c90*/  FFMA.FTZ R167, R23, UR4, -R208.reuse ;  /* 0x0000000417a77c23 */ /* 0x100fe200080108d0 */
[----:B------:R-:W3:Y:S01]  /*5ca0*/  MUFU.EX2 R184, R184 ;  /* 0x000000b800b87308 */ /* 0x000ee20000000800 */
[----:B------:R-:W5:Y:S01]  /*5cb0*/  LDSM.16.MT88.4 R8, [R194+0x10800] ;  /* 0x01080000c208783b */ /* 0x000f620000004200 */
[----:B------:R-:W-:Y:S01]  /*5cc0*/  FFMA.FTZ R2, R25, UR4, -R208 ;  /* 0x0000000419027c23 */ /* 0x000fe200080108d0 */
[--C-:B------:R-:W-:Y:S01]  /*5cd0*/  FFMA.FTZ R166, R21, UR4, -R202.reuse ;  /* 0x0000000415a67c23 */ /* 0x100fe200080108ca */
[----:B------:R-:W-:Y:S01]  /*5ce0*/  MUFU.EX2 R189, R189 ;  /* 0x000000bd00bd7308 */ /* 0x000fe20000000800 */
[----:B------:R-:W5:Y:S01]  /*5cf0*/  LDSM.16.MT88.4 R12, [R220+0x10800] ;  /* 0x01080000dc0c783b */ /* 0x000f620000004200 */
[----:B---3--:R-:W-:Y:S01]  /*5d00*/  F2FP.BF16.F32.PACK_AB R152, R188, R191 ;  /* 0x000000bfbc98723e */ /* 0x008fe200000010ff */
[--C-:B------:R-:W-:Y:S01]  /*5d10*/  FFMA.FTZ R165, R17, UR4, -R202.reuse ;  /* 0x0000000411a57c23 */ /* 0x100fe200080108ca */
[----:B------:R-:W3:Y:S01]  /*5d20*/  MUFU.EX2 R186, R186 ;  /* 0x000000ba00ba7308 */ /* 0x000ee20000000800 */
[----:B------:R-:W-:Y:S01]  /*5d30*/  FFMA.FTZ R0, R19, UR4, -R202 ;  /* 0x0000000413007c23 */ /* 0x000fe200080108ca */
[----:B------:R-:W-:Y:S01]  /*5d40*/  LDSM.16.MT88.4 R20, [R192+0x10800] ;  /* 0x01080000c014783b */ /* 0x000fe20000004200 */
[--C-:B------:R-:W-:Y:S01]  /*5d50*/  FFMA.FTZ R198, R193, UR4, -R208.reuse ;  /* 0x00000004c1c67c23 */ /* 0x100fe200080108d0 */
[----:B------:R-:W-:Y:S01]  /*5d60*/  MUFU.EX2 R185, R185 ;  /* 0x000000b900b97308 */ /* 0x000fe20000000800 */
[----:B------:R-:W-:Y:S01]  /*5d70*/  FFMA.FTZ R196, R213, UR4, -R208 ;  /* 0x00000004d5c47c23 */ /* 0x000fe200080108d0 */
[----:B------:R-:W-:Y:S01]  /*5d80*/  F2FP.BF16.F32.PACK_AB R154, R184, R187 ;  /* 0x000000bbb89a723e */ /* 0x000fe200000010ff */
[----:B------:R-:W5:Y:S01]  /*5d90*/  LDSM.16.MT88.4 R16, [R190+0x10800] ;  /* 0x01080000be10783b */ /* 0x000f620000004200 */
[----:B------:R-:W1:Y:S01]  /*5da0*/  MUFU.EX2 R182, R182 ;  /* 0x000000b600b67308 */ /* 0x000e620000000800 */
[--C-:B------:R-:W-:Y:S01]  /*5db0*/  FFMA.FTZ R204, R195, UR4, -R202.reuse ;  /* 0x00000004c3cc7c23 */ /* 0x100fe200080108ca */
[----:B------:R-:W-:Y:S01]  /*5dc0*/  FFMA.FTZ R210, R177, UR4, -R202 ;  /* 0x00000004b1d27c23 */ /* 0x000fe200080108ca */
[----:B------:R-:W-:Y:S01]  /*5dd0*/  LDSM.16.MT88.4 R24, [R192+0x14800] ;  /* 0x01480000c018783b */ /* 0x000fe20000004200 */
[----:B------:R-:W-:Y:S01]  /*5de0*/  MUFU.EX2 R183, R183 ;  /* 0x000000b700b77308 */ /* 0x000fe20000000800 */
[----:B------:R-:W-:Y:S01]  /*5df0*/  FFMA.FTZ R215, R215, UR4, -R208 ;  /* 0x00000004d7d77c23 */ /* 0x000fe200080108d0 */
[----:B---3--:R-:W-:Y:S01]  /*5e00*/  F2FP.BF16.F32.PACK_AB R153, R186, R189 ;  /* 0x000000bdba99723e */ /* 0x008fe200000010ff */
[----:B------:R-:W-:Y:S01]  /*5e10*/  LDSM.16.MT88.4 R28, [R194+0x14800] ;  /* 0x01480000c21c783b */ /* 0x000fe20000004200 */
[----:B------:R-:W3:Y:S01]  /*5e20*/  MUFU.EX2 R180, R180 ;  /* 0x000000b400b47308 */ /* 0x000ee20000000800 */
[----:B------:R-:W-:Y:S01]  /*5e30*/  FFMA.FTZ R201, R201, UR4, -R202 ;  /* 0x00000004c9c97c23 */ /* 0x000fe200080108ca */
[----:B------:R-:W-:Y:S01]  /*5e40*/  FFMA.FTZ R239, R205, UR4, -R208 ;  /* 0x00000004cdef7c23 */ /* 0x000fe200080108d0 */
[----:B------:R-:W-:Y:S01]  /*5e50*/  LDSM.16.MT88.4 R172, [R194+0x12800] ;  /* 0x01280000c2ac783b */ /* 0x000fe20000004200 */
[----:B------:R-:W-:Y:S01]  /*5e60*/  MUFU.EX2 R167, R167 ;  /* 0x000000a700a77308 */ /* 0x000fe20000000800 */
[----:B------:R-:W-:Y:S01]  /*5e70*/  FADD.FTZ R188, R191, R188 ;  /* 0x000000bcbfbc7221 */ /* 0x000fe20000010000 */
[----:B-1----:R-:W-:Y:S01]  /*5e80*/  F2FP.BF16.F32.PACK_AB R155, R182, R185 ;  /* 0x000000b9b69b723e */ /* 0x002fe200000010ff */
[----:B------:R-:W-:Y:S01]  /*5e90*/  LDSM.16.MT88.4 R168, [R192+0x12800] ;  /* 0x01280000c0a8783b */ /* 0x000fe20000004200 */
[----:B------:R-:W-:Y:S01]  /*5ea0*/  MUFU.EX2 R2, R2 ;  /* 0x0000000200027308 */ /* 0x000fe20000000800 */
[----:B------:R-:W-:Y:S01]  /*5eb0*/  FADD.FTZ R186, R189, R186 ;  /* 0x000000babdba7221 */ /* 0x000fe20000010000 */
[----:B------:R-:W-:Y:S01]  /*5ec0*/  FADD.FTZ R187, R187, R188 ;  /* 0x000000bcbbbb7221 */ /* 0x000fe20000010000 */
[----:B------:R-:W-:Y:S01]  /*5ed0*/  LDSM.16.MT88.4 R32, [R220+0x14800] ;  /* 0x01480000dc20783b */ /* 0x000fe20000004200 */
[----:B------:R-:W-:Y:S01]  /*5ee0*/  MUFU.EX2 R181, R181 ;  /* 0x000000b500b57308 */ /* 0x000fe20000000800 */
[----:B------:R-:W-:Y:S01]  /*5ef0*/  HMMA.16816.F32.BF16 R40, R152, R44, RZ ;  /* 0x0000002c9828723c */ /* 0x000fe200000418ff */
[----:B------:R-:W-:Y:S01]  /*5f00*/  FADD.FTZ R185, R185, R186 ;  /* 0x000000bab9b97221 */ /* 0x000fe20000010000 */
[----:B------:R-:W-:Y:S01]  /*5f10*/  FADD.FTZ R184, R184, R187 ;  /* 0x000000bbb8b87221 */ /* 0x000fe20000010000 */
[----:B------:R-:W1:Y:S02]  /*5f20*/  MUFU.EX2 R166, R166 ;  /* 0x000000a600a67308 */ /* 0x000e640000000800 */
[----:B------:R-:W-:-:S02]  /*5f30*/  FADD.FTZ R182, R182, R185 ;  /* 0x000000b9b6b67221 */ /* 0x000fc40000010000 */
[----:B------:R-:W-:Y:S01]  /*5f40*/  MUFU.EX2 R165, R165 ;  /* 0x000000a500a57308 */ /* 0x000fe20000000800 */
[C---:B------:R-:W-:Y:S03]  /*5f50*/  HMMA.16816.F32.BF16 R44, R152.reuse, R46, RZ ;  /* 0x0000002e982c723c */ /* 0x040fe600000418ff */
[----:B------:R-:W1:Y:S04]  /*5f60*/  MUFU.EX2 R0, R0 ;  /* 0x0000000000007308 */ /* 0x000e680000000800 */
[----:B------:R-:W-:Y:S01]  /*5f70*/  MUFU.EX2 R193, R215 ;  /* 0x000000d700c17308 */ /* 0x000fe20000000800 */
[C---:B------:R-:W-:Y:S03]  /*5f80*/  HMMA.16816.F32.BF16 R160, R152.reuse, R36, RZ ;  /* 0x0000002498a0723c */ /* 0x040fe600000418ff */
[----:B------:R-:W1:Y:S04]  /*5f90*/  MUFU.EX2 R198, R198 ;  /* 0x000000c600c67308 */ /* 0x000e680000000800 */
[----:B------:R-:W-:Y:S01]  /*5fa0*/  MUFU.EX2 R196, R196 ;  /* 0x000000c400c47308 */ /* 0x000fe20000000800 */
[C---:B------:R-:W-:Y:S03]  /*5fb0*/  HMMA.16816.F32.BF16 R48, R152.reuse, R52, RZ ;  /* 0x000000349830723c */ /* 0x040fe600000418ff */
[----:B------:R-:W-:Y:S04]  /*5fc0*/  MUFU.EX2 R204, R204 ;  /* 0x000000cc00cc7308 */ /* 0x000fe80000000800 */
[----:B------:R-:W-:Y:S01]  /*5fd0*/  MUFU.EX2 R210, R210 ;  /* 0x000000d200d27308 */ /* 0x000fe20000000800 */
[C---:B------:R-:W-:Y:S03]  /*5fe0*/  HMMA.16816.F32.BF16 R56, R152.reuse, R60, RZ ;  /* 0x0000003c9838723c */ /* 0x040fe600000418ff */
[----:B------:R-:W-:Y:S05]  /*5ff0*/  MUFU.EX2 R239, R239 ;  /* 0x000000ef00ef7308 */ /* 0x000fea0000000800 */
[C---:B------:R-:W-:Y:S08]  /*6000*/  HMMA.16816.F32.BF16 R64, R152.reuse, R68, RZ ;  /* 0x000000449840723c */ /* 0x040ff000000418ff */
[C---:B--2---:R-:W-:Y:S08]  /*6010*/  HMMA.16816.F32.BF16 R72, R152.reuse, R76, RZ ;  /* 0x0000004c9848723c */ /* 0x044ff000000418ff */
[C---:B------:R-:W-:Y:S08]  /*6020*/  HMMA.16816.F32.BF16 R80, R152.reuse, R84, RZ ;  /* 0x000000549850723c */ /* 0x040ff000000418ff */
[C---:B------:R-:W-:Y:S08]  /*6030*/  HMMA.16816.F32.BF16 R88, R152.reuse, R92, RZ ;  /* 0x0000005c9858723c */ /* 0x040ff000000418ff */
[C---:B------:R-:W-:Y:S08]  /*6040*/  HMMA.16816.F32.BF16 R96, R152.reuse, R100, RZ ;  /* 0x000000649860723c */ /* 0x040ff000000418ff */
[C---:B------:R-:W-:Y:S08]  /*6050*/  HMMA.16816.F32.BF16 R104, R152.reuse, R108, RZ ;  /* 0x0000006c9868723c */ /* 0x040ff000000418ff */
[C---:B------:R-:W-:Y:S08]  /*6060*/  HMMA.16816.F32.BF16 R112, R152.reuse, R116, RZ ;  /* 0x000000749870723c */ /* 0x040ff000000418ff */
[C---:B------:R-:W-:Y:S08]  /*6070*/  HMMA.16816.F32.BF16 R120, R152.reuse, R124, RZ ;  /* 0x0000007c9878723c */ /* 0x040ff000000418ff */
[C---:B------:R-:W-:Y:S08]  /*6080*/  HMMA.16816.F32.BF16 R128, R152.reuse, R132, RZ ;  /* 0x000000849880723c */ /* 0x040ff000000418ff */
[C---:B------:R-:W-:Y:S08]  /*6090*/  HMMA.16816.F32.BF16 R136, R152.reuse, R140, RZ ;  /* 0x0000008c9888723c */ /* 0x040ff000000418ff */
[C---:B----4-:R-:W-:Y:S08]  /*60a0*/  HMMA.16816.F32.BF16 R144, R152.reuse, R148, RZ ;  /* 0x000000949890723c */ /* 0x050ff000000418ff */
        /* <DEDUP_REMOVED lines=14> */
[----:B-----5:R-:W-:Y:S01]  /*6190*/  HMMA.16816.F32.BF16 R156, R152, R4, RZ ;  /* 0x00000004989c723c */ /* 0x020fe200000418ff */
[----:B---3--:R-:W-:Y:S01]  /*61a0*/  F2FP.BF16.F32.PACK_AB R4, R180, R183 ;  /* 0x000000b7b404723e */ /* 0x008fe200000010ff */
[----:B------:R-:W-:Y:S01]  /*61b0*/  FADD.FTZ R183, R183, R184 ;  /* 0x000000b8b7b77221 */ /* 0x000fe20000010000 */
[----:B-1----:R-:W-:Y:S01]  /*61c0*/  F2FP.BF16.F32.PACK_AB R5, R166, R181 ;  /* 0x000000b5a605723e */ /* 0x002fe200000010ff */
[----:B------:R-:W-:-:S02]  /*61d0*/  FADD.FTZ R181, R181, R182 ;  /* 0x000000b6b5b57221 */ /* 0x000fc40000010000 */
[----:B------:R-:W-:Y:S02]  /*61e0*/  FADD.FTZ R180, R180, R183 ;  /* 0x000000b7b4b47221 */ /* 0x000fe40000010000 */
[----:B------:R-:W-:Y:S01]  /*61f0*/  HMMA.16816.F32.BF16 R152, R152, R6, RZ ;  /* 0x000000069898723c */ /* 0x000fe200000418ff */
[----:B------:R-:W-:Y:S01]  /*6200*/  F2FP.BF16.F32.PACK_AB R6, R2, R167 ;  /* 0x000000a70206723e */ /* 0x000fe200000010ff */
[----:B------:R-:W-:Y:S01]  /*6210*/  FADD.FTZ R166, R166, R181 ;  /* 0x000000b5a6a67221 */ /* 0x000fe20000010000 */
[----:B------:R-:W-:Y:S01]  /*6220*/  F2FP.BF16.F32.PACK_AB R7, R0, R165 ;  /* 0x000000a50007723e */ /* 0x000fe200000010ff */
[----:B------:R-:W-:-:S04]  /*6230*/  FADD.FTZ R167, R167, R180 ;  /* 0x000000b4a7a77221 */ /* 0x000fc80000010000 */
[----:B------:R-:W-:Y:S02]  /*6240*/  FADD.FTZ R2, R2, R167 ;  /* 0x000000a702027221 */ /* 0x000fe40000010000 */
[C---:B------:R-:W-:Y:S08]  /*6250*/  HMMA.16816.F32.BF16 R40, R4.reuse, R8, R40 ;  /* 0x000000080428723c */ /* 0x040ff00000041828 */
[C---:B------:R-:W-:Y:S01]  /*6260*/  HMMA.16816.F32.BF16 R44, R4.reuse, R10, R44 ;  /* 0x0000000a042c723c */ /* 0x040fe2000004182c */
[----:B------:R-:W1:Y:S07]  /*6270*/  LDSM.16.MT88.4 R8, [R190+0x12800] ;  /* 0x01280000be08783b */ /* 0x000e6e0000004200 */
[C---:B------:R-:W-:Y:S08]  /*6280*/  HMMA.16816.F32.BF16 R160, R4.reuse, R12, R160 ;  /* 0x0000000c04a0723c */ /* 0x040ff000000418a0 */
[C---:B------:R-:W-:Y:S01]  /*6290*/  HMMA.16816.F32.BF16 R36, R4.reuse, R14, R36 ;  /* 0x0000000e0424723c */ /* 0x040fe20000041824 */
[----:B------:R-:W2:Y:S07]  /*62a0*/  LDSM.16.MT88.4 R12, [R220+0x12800] ;  /* 0x01280000dc0c783b */ /* 0x000eae0000004200 */
[C---:B------:R-:W-:Y:S08]  /*62b0*/  HMMA.16816.F32.BF16 R56, R4.reuse, R16, R56 ;  /* 0x000000100438723c */ /* 0x040ff00000041838 */
[C---:B------:R-:W-:Y:S01]  /*62c0*/  HMMA.16816.F32.BF16 R60, R4.reuse, R18, R60 ;  /* 0x00000012043c723c */ /* 0x040fe2000004183c */
[----:B------:R-:W3:Y:S07]  /*62d0*/  LDSM.16.MT88.4 R16, [R220+0x16800] ;  /* 0x01680000dc10783b */ /* 0x000eee0000004200 */
[C---:B------:R-:W-:Y:S08]  /*62e0*/  HMMA.16816.F32.BF16 R48, R4.reuse, R20, R48 ;  /* 0x000000140430723c */ /* 0x040ff00000041830 */
[C---:B-1----:R-:W-:Y:S08]  /*62f0*/  HMMA.16816.F32.BF16 R88, R4.reuse, R8, R88 ;  /* 0x000000080458723c */ /* 0x042ff00000041858 */
[C---:B------:R-:W-:Y:S01]  /*6300*/  HMMA.16816.F32.BF16 R92, R4.reuse, R10, R92 ;  /* 0x0000000a045c723c */ /* 0x040fe2000004185c */
[----:B------:R-:W1:Y:S07]  /*6310*/  LDSM.16.MT88.4 R8, [R192+0x16800] ;  /* 0x01680000c008783b */ /* 0x000e6e0000004200 */
[C---:B------:R-:W-:Y:S01]  /*6320*/  HMMA.16816.F32.BF16 R52, R4.reuse, R22, R52 ;  /* 0x000000160434723c */ /* 0x040fe20000041834 */
[----:B------:R-:W4:Y:S07]  /*6330*/  LDSM.16.MT88.4 R20, [R190+0x14800] ;  /* 0x01480000be14783b */ /* 0x000f2e0000004200 */
[C---:B--2---:R-:W-:Y:S08]  /*6340*/  HMMA.16816.F32.BF16 R64, R4.reuse, R12, R64 ;  /* 0x0000000c0440723c */ /* 0x044ff00000041840 */
[C---:B------:R-:W-:Y:S01]  /*6350*/  HMMA.16816.F32.BF16 R68, R4.reuse, R14, R68 ;  /* 0x0000000e0444723c */ /* 0x040fe20000041844 */
[----:B------:R-:W2:Y:S07]  /*6360*/  LDSM.16.MT88.4 R12, [R194+0x16800] ;  /* 0x01680000c20c783b */ /* 0x000eae0000004200 */
[C---:B------:R-:W-:Y:S08]  /*6370*/  HMMA.16816.F32.BF16 R112, R4.reuse, R24, R112 ;  /* 0x000000180470723c */ /* 0x040ff00000041870 */
[C---:B------:R-:W-:Y:S01]  /*6380*/  HMMA.16816.F32.BF16 R116, R4.reuse, R26, R116 ;  /* 0x0000001a0474723c */ /* 0x040fe20000041874 */
[----:B------:R-:W5:Y:S07]  /*6390*/  LDSM.16.MT88.4 R24, [R190+0x16800] ;  /* 0x01680000be18783b */ /* 0x000f6e0000004200 */
[C---:B---3--:R-:W-:Y:S08]  /*63a0*/  HMMA.16816.F32.BF16 R128, R4.reuse, R16, R128 ;  /* 0x000000100480723c */ /* 0x048ff00000041880 */
[C---:B------:R-:W-:Y:S01]  /*63b0*/  HMMA.16816.F32.BF16 R132, R4.reuse, R18, R132 ;  /* 0x000000120484723c */ /* 0x040fe20000041884 */
[----:B------:R-:W3:Y:S07]  /*63c0*/  LDSM.16.MT88.4 R16, [R194+0x11000] ;  /* 0x01100000c210783b */ /* 0x000eee0000004200 */
[----:B------:R-:W-:Y:S01]  /*63d0*/  HMMA.16816.F32.BF16 R104, R4, R28, R104 ;  /* 0x0000001c0468723c */ /* 0x000fe20000041868 */
[----:B------:R-:W-:Y:S01]  /*63e0*/  FFMA.FTZ R28, R203, UR4, -R208 ;  /* 0x00000004cb1c7c23 */ /* 0x000fe200080108d0 */
[--C-:B------:R-:W-:Y:S01]  /*63f0*/  FFMA.FTZ R203, R197, UR4, -R202.reuse ;  /* 0x00000004c5cb7c23 */ /* 0x100fe200080108ca */
[----:B------:R-:W-:-:S02]  /*6400*/  FFMA.FTZ R197, R179, UR4, -R202 ;  /* 0x00000004b3c57c23 */ /* 0x000fc400080108ca */
[----:B------:R4:W-:Y:S01]  /*6410*/  MUFU.EX2 R195, R28 ;  /* 0x0000001c00c37308 */ /* 0x0009e20000000800 */
[----:B------:R-:W-:Y:S02]  /*6420*/  LDSM.16.MT88.4 R176, [R220+0x13000] ;  /* 0x01300000dcb0783b */ /* 0x000fe40000004200 */
[C---:B-1----:R-:W-:Y:S01]  /*6430*/  HMMA.16816.F32.BF16 R144, R4.reuse, R8, R144 ;  /* 0x000000080490723c */ /* 0x042fe20000041890 */
[----:B------:R-:W1:Y:S04]  /*6440*/  MUFU.EX2 R203, R203 ;  /* 0x000000cb00cb7308 */ /* 0x000e680000000800 */
[----:B------:R-:W1:Y:S03]  /*6450*/  MUFU.EX2 R197, R197 ;  /* 0x000000c500c57308 */ /* 0x000e660000000800 */
[C---:B------:R-:W-:Y:S01]  /*6460*/  HMMA.16816.F32.BF16 R148, R4.reuse, R10, R148 ;  /* 0x0000000a0494723c */ /* 0x040fe20000041894 */
[----:B------:R-:W3:Y:S07]  /*6470*/  LDSM.16.MT88.4 R8, [R190+0x11000] ;  /* 0x01100000be08783b */ /* 0x000eee0000004200 */
[C---:B------:R-:W-:Y:S08]  /*6480*/  HMMA.16816.F32.BF16 R72, R4.reuse, R172, R72 ;  /* 0x000000ac0448723c */ /* 0x040ff00000041848 */
[C---:B------:R-:W-:Y:S01]  /*6490*/  HMMA.16816.F32.BF16 R76, R4.reuse, R174, R76 ;  /* 0x000000ae044c723c */ /* 0x040fe2000004184c */
[----:B------:R-:W-:Y:S07]  /*64a0*/  LDSM.16.MT88.4 R172, [R194+0x13000] ;  /* 0x01300000c2ac783b */ /* 0x000fee0000004200 */
[C---:B------:R-:W-:Y:S08]  /*64b0*/  HMMA.16816.F32.BF16 R80, R4.reuse, R168, R80 ;  /* 0x000000a80450723c */ /* 0x040ff00000041850 */
[C---:B------:R-:W-:Y:S01]  /*64c0*/  HMMA.16816.F32.BF16 R84, R4.reuse, R170, R84 ;  /* 0x000000aa0454723c */ /* 0x040fe20000041854 */
[----:B------:R-:W-:Y:S07]  /*64d0*/  LDSM.16.MT88.4 R168, [R192+0x13000] ;  /* 0x01300000c0a8783b */ /* 0x000fee0000004200 */
[C---:B------:R-:W-:Y:S08]  /*64e0*/  HMMA.16816.F32.BF16 R96, R4.reuse, R32, R96 ;  /* 0x000000200460723c */ /* 0x040ff00000041860 */
[C---:B------:R-:W-:Y:S01]  /*64f0*/  HMMA.16816.F32.BF16 R100, R4.reuse, R34, R100 ;  /* 0x000000220464723c */ /* 0x040fe20000041864 */
[----:B------:R-:W-:Y:S07]  /*6500*/  LDSM.16.MT88.4 R32, [R220+0x15000] ;  /* 0x01500000dc20783b */ /* 0x000fee0000004200 */
[C---:B------:R-:W-:Y:S01]  /*6510*/  HMMA.16816.F32.BF16 R108, R4.reuse, R30, R108 ;  /* 0x0000001e046c723c */ /* 0x040fe2000004186c */
[----:B----4-:R-:W-:Y:S07]  /*6520*/  LDSM.16.MT88.4 R28, [R194+0x15000] ;  /* 0x01500000c21c783b */ /* 0x010fee0000004200 */
[C---:B------:R-:W-:Y:S08]  /*6530*/  HMMA.16816.F32.BF16 R120, R4.reuse, R20, R120 ;  /* 0x000000140478723c */ /* 0x040ff00000041878 */
[C---:B------:R-:W-:Y:S01]  /*6540*/  HMMA.16816.F32.BF16 R124, R4.reuse, R22, R124 ;  /* 0x00000016047c723c */ /* 0x040fe2000004187c */
[----:B------:R-:W-:Y:S07]  /*6550*/  LDSM.16.MT88.4 R20, [R220+0x11000] ;  /* 0x01100000dc14783b */ /* 0x000fee0000004200 */
[C---:B--2---:R-:W-:Y:S08]  /*6560*/  HMMA.16816.F32.BF16 R136, R4.reuse, R12, R136 ;  /* 0x0000000c0488723c */ /* 0x044ff00000041888 */
[C---:B------:R-:W-:Y:S01]  /*6570*/  HMMA.16816.F32.BF16 R140, R4.reuse, R14, R140 ;  /* 0x0000000e048c723c */ /* 0x040fe2000004188c */
[----:B------:R-:W2:Y:S07]  /*6580*/  LDSM.16.MT88.4 R12, [R192+0x11000] ;  /* 0x01100000c00c783b */ /* 0x000eae0000004200 */
[C---:B-----5:R-:W-:Y:S08]  /*6590*/  HMMA.16816.F32.BF16 R156, R4.reuse, R24, R156 ;  /* 0x00000018049c723c */ /* 0x060ff0000004189c */
[----:B------:R-:W-:Y:S01]  /*65a0*/  HMMA.16816.F32.BF16 R152, R4, R26, R152 ;  /* 0x0000001a0498723c */ /* 0x000fe20000041898 */
[----:B------:R-:W-:Y:S01]  /*65b0*/  F2FP.BF16.F32.PACK_AB R4, R198, R193 ;  /* 0x000000c1c604723e */ /* 0x000fe200000010ff */
[----:B------:R-:W-:Y:S01]  /*65c0*/  LDSM.16.MT88.4 R24, [R192+0x15000] ;  /* 0x01500000c018783b */ /* 0x000fe20000004200 */
[----:B-1----:R-:W-:Y:S01]  /*65d0*/  F2FP.BF16.F32.PACK_AB R5, R203, R204 ;  /* 0x000000cccb05723e */ /* 0x002fe200000010ff */
[----:B------:R-:W-:Y:S01]  /*65e0*/  FADD.FTZ R193, R193, R2 ;  /* 0x00000002c1c17221 */ /* 0x000fe20000010000 */
[----:B------:R-:W-:-:S02]  /*65f0*/  F2FP.BF16.F32.PACK_AB R6, R195, R196 ;  /* 0x000000c4c306723e */ /* 0x000fc400000010ff */
[----:B------:R-:W-:-:S07]  /*6600*/  F2FP.BF16.F32.PACK_AB R7, R210, R197 ;  /* 0x000000c5d207723e */ /* 0x000fce00000010ff */
[C---:B---3--:R-:W-:Y:S08]  /*6610*/  HMMA.16816.F32.BF16 R40, R4.reuse, R16, R40 ;  /* 0x000000100428723c */ /* 0x048ff00000041828 */
[C---:B------:R-:W-:Y:S01]  /*6620*/  HMMA.16816.F32.BF16 R44, R4.reuse, R18, R44 ;  /* 0x00000012042c723c */ /* 0x040fe2000004182c */
[----:B------:R-:W1:Y:S07]  /*6630*/  LDSM.16.MT88.4 R16, [R190+0x13000] ;  /* 0x01300000be10783b */ /* 0x000e6e0000004200 */
[C---:B------:R-:W-:Y:S08]  /*6640*/  HMMA.16816.F32.BF16 R56, R4.reuse, R8, R56 ;  /* 0x000000080438723c */ /* 0x040ff00000041838 */
[C---:B------:R-:W-:Y:S01]  /*6650*/  HMMA.16816.F32.BF16 R60, R4.reuse, R10, R60 ;  /* 0x0000000a043c723c */ /* 0x040fe2000004183c */
[----:B------:R-:W3:Y:S07]  /*6660*/  LDSM.16.MT88.4 R8, [R194+0x17000] ;  /* 0x01700000c208783b */ /* 0x000eee0000004200 */
[C---:B--2---:R-:W-:Y:S08]  /*6670*/  HMMA.16816.F32.BF16 R48, R4.reuse, R12, R48 ;  /* 0x0000000c0430723c */ /* 0x044ff00000041830 */
[C---:B------:R-:W-:Y:S01]  /*6680*/  HMMA.16816.F32.BF16 R52, R4.reuse, R14, R52 ;  /* 0x0000000e0434723c */ /* 0x040fe20000041834 */
[----:B------:R-:W2:Y:S07]  /*6690*/  LDSM.16.MT88.4 R12, [R220+0x17000] ;  /* 0x01700000dc0c783b */ /* 0x000eae0000004200 */
[C---:B------:R-:W-:Y:S08]  /*66a0*/  HMMA.16816.F32.BF16 R160, R4.reuse, R20, R160 ;  /* 0x0000001404a0723c */ /* 0x040ff000000418a0 */
[C---:B-1----:R-:W-:Y:S08]  /*66b0*/  HMMA.16816.F32.BF16 R88, R4.reuse, R16, R88 ;  /* 0x000000100458723c */ /* 0x042ff00000041858 */
[C---:B------:R-:W-:Y:S01]  /*66c0*/  HMMA.16816.F32.BF16 R92, R4.reuse, R18, R92 ;  /* 0x00000012045c723c */ /* 0x040fe2000004185c */
[----:B------:R-:W1:Y:S07]  /*66d0*/  LDSM.16.MT88.4 R16, [R192+0x17000] ;  /* 0x01700000c010783b */ /* 0x000e6e0000004200 */
[C---:B------:R-:W-:Y:S01]  /*66e0*/  HMMA.16816.F32.BF16 R36, R4.reuse, R22, R36 ;  /* 0x000000160424723c */ /* 0x040fe20000041824 */
[----:B------:R-:W4:Y:S07]  /*66f0*/  LDSM.16.MT88.4 R20, [R190+0x15000] ;  /* 0x01500000be14783b */ /* 0x000f2e0000004200 */
        /* <DEDUP_REMOVED lines=8> */
[----:B------:R-:W-:-:S05]  /*6780*/  FFMA.FTZ R178, R206, UR4, -R208 ;  /* 0x00000004ceb27c23 */ /* 0x000fca00080108d0 */
[----:B------:R-:W-:Y:S01]  /*6790*/  MUFU.EX2 R179, R179 ;  /* 0x000000b300b37308 */ /* 0x000fe20000000800 */
[C---:B------:R-:W-:Y:S01]  /*67a0*/  HMMA.16816.F32.BF16 R104, R4.reuse, R28, R104 ;  /* 0x0000001c0468723c */ /* 0x040fe20000041868 */
[--C-:B------:R-:W-:Y:S01]  /*67b0*/  FFMA.FTZ R28, R200, UR4, -R202.reuse ;  /* 0x00000004c81c7c23 */ /* 0x100fe200080108ca */
[----:B------:R-:W-:Y:S01]  /*67c0*/  FFMA.FTZ R202, R199, UR4, -R202 ;  /* 0x00000004c7ca7c23 */ /* 0x000fe200080108ca */
[----:B------:R-:W-:Y:S04]  /*67d0*/  MUFU.EX2 R178, R178 ;  /* 0x000000b200b27308 */ /* 0x000fe80000000800 */
[----:B------:R-:W-:Y:S01]  /*67e0*/  MUFU.EX2 R200, R201 ;  /* 0x000000c900c87308 */ /* 0x000fe20000000800 */
[C---:B------:R-:W-:Y:S01]  /*67f0*/  HMMA.16816.F32.BF16 R64, R4.reuse, R176, R64 ;  /* 0x000000b00440723c */ /* 0x040fe20000041840 */
[--C-:B------:R-:W-:Y:S01]  /*6800*/  FFMA.FTZ R176, R211, UR4, -R208.reuse ;  /* 0x00000004d3b07c23 */ /* 0x100fe200080108d0 */
[----:B------:R-:W-:Y:S01]  /*6810*/  FFMA.FTZ R177, R209, UR4, -R208 ;  /* 0x00000004d1b17c23 */ /* 0x000fe200080108d0 */
[----:B------:R4:W-:Y:S04]  /*6820*/  MUFU.EX2 R199, R28 ;  /* 0x0000001c00c77308 */ /* 0x0009e80000000800 */
[----:B------:R-:W-:Y:S01]  /*6830*/  MUFU.EX2 R176, R176 ;  /* 0x000000b000b07308 */ /* 0x000fe20000000800 */
[C---:B--2---:R-:W-:Y:S03]  /*6840*/  HMMA.16816.F32.BF16 R128, R4.reuse, R12, R128 ;  /* 0x0000000c0480723c */ /* 0x044fe60000041880 */
[----:B------:R-:W2:Y:S04]  /*6850*/  MUFU.EX2 R177, R177 ;  /* 0x000000b100b17308 */ /* 0x000ea80000000800 */
[----:B------:R-:W3:Y:S01]  /*6860*/  MUFU.EX2 R202, R202 ;  /* 0x000000ca00ca7308 */ /* 0x000ee20000000800 */
[C---:B------:R-:W-:Y:S01]  /*6870*/  HMMA.16816.F32.BF16 R132, R4.reuse, R14, R132 ;  /* 0x0000000e0484723c */ /* 0x040fe20000041884 */
[----:B------:R-:W3:Y:S07]  /*6880*/  LDSM.16.MT88.4 R12, [R194+0x11800] ;  /* 0x01180000c20c783b */ /* 0x000eee0000004200 */
[C---:B-1----:R-:W-:Y:S08]  /*6890*/  HMMA.16816.F32.BF16 R144, R4.reuse, R16, R144 ;  /* 0x000000100490723c */ /* 0x042ff00000041890 */
[C---:B------:R-:W-:Y:S01]  /*68a0*/  HMMA.16816.F32.BF16 R148, R4.reuse, R18, R148 ;  /* 0x000000120494723c */ /* 0x040fe20000041894 */
[----:B------:R-:W1:Y:S07]  /*68b0*/  LDSM.16.MT88.4 R16, [R194+0x17800] ;  /* 0x01780000c210783b */ /* 0x000e6e0000004200 */
        /* <DEDUP_REMOVED lines=13> */
[----:B------:R-:W4:Y:S07]  /*6990*/  LDSM.16.MT88.4 R20, [R194+0x15800] ;  /* 0x01580000c214783b */ /* 0x000f2e0000004200 */
[C---:B-----5:R-:W-:Y:S08]  /*69a0*/  HMMA.16816.F32.BF16 R156, R4.reuse, R24, R156 ;  /* 0x00000018049c723c */ /* 0x060ff0000004189c */
[----:B------:R-:W-:Y:S01]  /*69b0*/  HMMA.16816.F32.BF16 R152, R4, R26, R152 ;  /* 0x0000001a0498723c */ /* 0x000fe20000041898 */
[----:B--2---:R-:W-:Y:S01]  /*69c0*/  F2FP.BF16.F32.PACK_AB R4, R177, R176 ;  /* 0x000000b0b104723e */ /* 0x004fe200000010ff */
[----:B------:R-:W-:Y:S01]  /*69d0*/  LDSM.16.MT88.4 R24, [R220+0x13800] ;  /* 0x01380000dc18783b */ /* 0x000fe20000004200 */
[----:B------:R-:W-:-:S02]  /*69e0*/  F2FP.BF16.F32.PACK_AB R5, R200, R179 ;  /* 0x000000b3c805723e */ /* 0x000fc400000010ff */
[----:B------:R-:W-:Y:S02]  /*69f0*/  F2FP.BF16.F32.PACK_AB R6, R239, R178 ;  /* 0x000000b2ef06723e */ /* 0x000fe400000010ff */
[----:B---3--:R-:W-:-:S07]  /*6a00*/  F2FP.BF16.F32.PACK_AB R7, R202, R199 ;  /* 0x000000c7ca07723e */ /* 0x008fce00000010ff */
[C---:B------:R-:W-:Y:S08]  /*6a10*/  HMMA.16816.F32.BF16 R72, R4.reuse, R8, R72 ;  /* 0x000000080448723c */ /* 0x040ff00000041848 */
[C---:B------:R-:W-:Y:S01]  /*6a20*/  HMMA.16816.F32.BF16 R76, R4.reuse, R10, R76 ;  /* 0x0000000a044c723c */ /* 0x040fe2000004184c */
[----:B------:R-:W2:Y:S07]  /*6a30*/  LDSM.16.MT88.4 R8, [R220+0x11800] ;  /* 0x01180000dc08783b */ /* 0x000eae0000004200 */
[C---:B------:R-:W-:Y:S08]  /*6a40*/  HMMA.16816.F32.BF16 R40, R4.reuse, R12, R40 ;  /* 0x0000000c0428723c */ /* 0x040ff00000041828 */
[C---:B------:R-:W-:Y:S01]  /*6a50*/  HMMA.16816.F32.BF16 R44, R4.reuse, R14, R44 ;  /* 0x0000000e042c723c */ /* 0x040fe2000004182c */
[----:B------:R-:W3:Y:S07]  /*6a60*/  LDSM.16.MT88.4 R12, [R192+0x11800] ;  /* 0x01180000c00c783b */ /* 0x000eee0000004200 */
[C---:B-1----:R-:W-:Y:S08]  /*6a70*/  HMMA.16816.F32.BF16 R136, R4.reuse, R16, R136 ;  /* 0x000000100488723c */ /* 0x042ff00000041888 */
[C---:B------:R-:W-:Y:S01]  /*6a80*/  HMMA.16816.F32.BF16 R140, R4.reuse, R18, R140 ;  /* 0x00000012048c723c */ /* 0x040fe2000004188c */
[----:B------:R-:W1:Y:S07]  /*6a90*/  LDSM.16.MT88.4 R16, [R220+0x15800] ;  /* 0x01580000dc10783b */ /* 0x000e6e0000004200 */
[C---:B----4-:R-:W-:Y:S08]  /*6aa0*/  HMMA.16816.F32.BF16 R104, R4.reuse, R20, R104 ;  /* 0x000000140468723c */ /* 0x050ff00000041868 */
[C---:B--2---:R-:W-:Y:S08]  /*6ab0*/  HMMA.16816.F32.BF16 R160, R4.reuse, R8, R160 ;  /* 0x0000000804a0723c */ /* 0x044ff000000418a0 */
[C---:B------:R-:W-:Y:S01]  /*6ac0*/  HMMA.16816.F32.BF16 R36, R4.reuse, R10, R36 ;  /* 0x0000000a0424723c */ /* 0x040fe20000041824 */
[----:B------:R-:W2:Y:S07]  /*6ad0*/  LDSM.16.MT88.4 R8, [R220+0x17800] ;  /* 0x01780000dc08783b */ /* 0x000eae0000004200 */
[C---:B------:R-:W-:Y:S01]  /*6ae0*/  HMMA.16816.F32.BF16 R108, R4.reuse, R22, R108 ;  /* 0x00000016046c723c */ /* 0x040fe2000004186c */
[----:B------:R-:W4:Y:S07]  /*6af0*/  LDSM.16.MT88.4 R20, [R190+0x13800] ;  /* 0x01380000be14783b */ /* 0x000f2e0000004200 */
[C---:B---3--:R-:W-:Y:S08]  /*6b00*/  HMMA.16816.F32.BF16 R48, R4.reuse, R12, R48 ;  /* 0x0000000c0430723c */ /* 0x048ff00000041830 */
[C---:B------:R-:W-:Y:S01]  /*6b10*/  HMMA.16816.F32.BF16 R52, R4.reuse, R14, R52 ;  /* 0x0000000e0434723c */ /* 0x040fe20000041834 */
[----:B------:R-:W3:Y:S07]  /*6b20*/  LDSM.16.MT88.4 R12, [R190+0x15800] ;  /* 0x01580000be0c783b */ /* 0x000eee0000004200 */
[C---:B-1----:R-:W-:Y:S08]  /*6b30*/  HMMA.16816.F32.BF16 R96, R4.reuse, R16, R96 ;  /* 0x000000100460723c */ /* 0x042ff00000041860 */
[C---:B------:R-:W-:Y:S01]  /*6b40*/  HMMA.16816.F32.BF16 R100, R4.reuse, R18, R100 ;  /* 0x000000120464723c */ /* 0x040fe20000041864 */
[----:B------:R-:W1:Y:S07]  /*6b50*/  LDSM.16.MT88.4 R16, [R190+0x17800] ;  /* 0x01780000be10783b */ /* 0x000e6e0000004200 */
[----:B--2---:R-:W-:Y:S01]  /*6b60*/  HMMA.16816.F32.BF16 R128, R4, R8, R128 ;  /* 0x000000080480723c */ /* 0x004fe20000041880 */
[----:B------:R-:W-:-:S04]  /*6b70*/  FADD.FTZ R9, R165, R166 ;  /* 0x000000a6a5097221 */ /* 0x000fc80000010000 */
[----:B------:R-:W-:-:S03]  /*6b80*/  FADD.FTZ R9, R0, R9 ;  /* 0x0000000900097221 */ /* 0x000fc60000010000 */
[----:B------:R-:W-:Y:S01]  /*6b90*/  HMMA.16816.F32.BF16 R80, R4, R172, R80 ;  /* 0x000000ac0450723c */ /* 0x000fe20000041850 */
[----:B------:R-:W-:Y:S01]  /*6ba0*/  FADD.FTZ R0, R204, R9 ;  /* 0x00000009cc007221 */ /* 0x000fe20000010000 */
[----:B------:R-:W-:-:S03]  /*6bb0*/  FADD.FTZ R9, R198, R193 ;  /* 0x000000c1c6097221 */ /* 0x000fc60000010000 */
[----:B------:R-:W-:Y:S01]  /*6bc0*/  FADD.FTZ R0, R203, R0 ;  /* 0x00000000cb007221 */ /* 0x000fe20000010000 */
[----:B------:R-:W-:Y:S02]  /*6bd0*/  FADD.FTZ R196, R196, R9 ;  /* 0x00000009c4c47221 */ /* 0x000fe40000010000 */
        /* <DEDUP_REMOVED lines=13> */
[----:B------:R-:W-:-:S03]  /*6cb0*/  FADD.FTZ R237, R202, R199 ;  /* 0x000000c7caed7221 */ /* 0x000fc60000010000 */
[C---:B------:R-:W-:Y:S08]  /*6cc0*/  HMMA.16816.F32.BF16 R144, R4.reuse, R32, R144 ;  /* 0x000000200490723c */ /* 0x040ff00000041890 */
[C---:B------:R-:W-:Y:S08]  /*6cd0*/  HMMA.16816.F32.BF16 R148, R4.reuse, R34, R148 ;  /* 0x000000220494723c */ /* 0x040ff00000041894 */
[C---:B------:R-:W-:Y:S08]  /*6ce0*/  HMMA.16816.F32.BF16 R56, R4.reuse, R28, R56 ;  /* 0x0000001c0438723c */ /* 0x040ff00000041838 */
[C---:B------:R-:W-:Y:S08]  /*6cf0*/  HMMA.16816.F32.BF16 R60, R4.reuse, R30, R60 ;  /* 0x0000001e043c723c */ /* 0x040ff0000004183c */
[C---:B------:R-:W-:Y:S08]  /*6d00*/  HMMA.16816.F32.BF16 R64, R4.reuse, R24, R64 ;  /* 0x000000180440723c */ /* 0x040ff00000041840 */
[C---:B------:R-:W-:Y:S08]  /*6d10*/  HMMA.16816.F32.BF16 R68, R4.reuse, R26, R68 ;  /* 0x0000001a0444723c */ /* 0x040ff00000041844 */
[C---:B----4-:R-:W-:Y:S08]  /*6d20*/  HMMA.16816.F32.BF16 R88, R4.reuse, R20, R88 ;  /* 0x000000140458723c */ /* 0x050ff00000041858 */
[C---:B------:R-:W-:Y:S08]  /*6d30*/  HMMA.16816.F32.BF16 R92, R4.reuse, R22, R92 ;  /* 0x00000016045c723c */ /* 0x040ff0000004185c */
[C---:B---3--:R-:W-:Y:S08]  /*6d40*/  HMMA.16816.F32.BF16 R120, R4.reuse, R12, R120 ;  /* 0x0000000c0478723c */ /* 0x048ff00000041878 */
[C---:B------:R-:W-:Y:S08]  /*6d50*/  HMMA.16816.F32.BF16 R124, R4.reuse, R14, R124 ;  /* 0x0000000e047c723c */ /* 0x040ff0000004187c */
[C---:B------:R-:W-:Y:S08]  /*6d60*/  HMMA.16816.F32.BF16 R132, R4.reuse, R10, R132 ;  /* 0x0000000a0484723c */ /* 0x040ff00000041884 */
[C---:B-1----:R-:W-:Y:S08]  /*6d70*/  HMMA.16816.F32.BF16 R156, R4.reuse, R16, R156 ;  /* 0x00000010049c723c */ /* 0x042ff0000004189c */
[----:B------:R-:W-:Y:S01]  /*6d80*/  HMMA.16816.F32.BF16 R152, R4, R18, R152 ;  /* 0x000000120498723c */ /* 0x000fe20000041898 */
[----:B------:R-:W-:-:S04]  /*6d90*/  NOP ;  /* 0x0000000000007918 */ /* 0x000fc80000000000 */
[----:B------:R-:W-:-:S15]  /*6da0*/  BRA.U !UP1, `(.L_x_533) ;  /* 0x0000004509207547 */ /* 0x000fde000b800000 */
[----:B------:R-:W1:Y:S01]  /*6db0*/  S2UR UR5, SR_CgaCtaId ;  /* 0x00000000000579c3 */ /* 0x000e620000008800 */
[----:B------:R-:W2:Y:S01]  /*6dc0*/  LDCU.64 UR6, c[0x0][0x4e0] ;  /* 0x00009c00ff0677ac */ /* 0x000ea20008000a00 */
[----:B------:R-:W-:Y:S01]  /*6dd0*/  IMAD.MOV.U32 R2, RZ, RZ, 0x20 ;  /* 0x00000020ff027424 */ /* 0x000fe200078e00ff */
[----:B------:R-:W-:Y:S01]  /*6de0*/  MOV R0, R3 ;  /* 0x0000000300007202 */ /* 0x000fe20000000f00 */
[----:B------:R-:W-:Y:S01]  /*6df0*/  IMAD.MOV.U32 R165, RZ, RZ, R164 ;  /* 0x000000ffffa57224 */ /* 0x000fe200078e00a4 */
[----:B------:R-:W-:Y:S01]  /*6e00*/  UISETP.NE.U32.AND UP1, UPT, UR12, URZ, UPT ;  /* 0x000000ff0c00728c */ /* 0x000fe2000bf25070 */
[----:B------:R-:W-:Y:S01]  /*6e10*/  IADD3 R228, PT, PT, R220, 0x10000, RZ ;  /* 0x00010000dce47810 */ /* 0x000fe20007ffe0ff */
[----:B------:R-:W-:Y:S01]  /*6e20*/  UMOV UR22, 0x400 ;  /* 0x0000040000167882 */ /* 0x000fe20000000000 */
[----:B------:R-:W-:Y:S01]  /*6e30*/  SEL R3, R2, 0xffffffe0, !P6 ;  /* 0xffffffe002037807 */ /* 0x000fe20007000000 */
[----:B------:R-:W-:Y:S02]  /*6e40*/  UISETP.NE.AND.EX UP1, UPT, UR13, URZ, UPT, UP1 ;  /* 0x000000ff0d00728c */ /* 0x000fe4000bf25310 */
[----:B------:R-:W-:-:S02]  /*6e50*/  UIADD3 UR15, UPT, UPT, UR18, -0x2, URZ ;  /* 0xfffffffe120f7890 */ /* 0x000fc4000fffe0ff */
[----:B------:R-:W-:Y:S01]  /*6e60*/  IMAD.IADD R216, R3, 0x1, R220 ;  /* 0x0000000103d87824 */ /* 0x000fe200078e02dc */
[----:B------:R-:W3:Y:S01]  /*6e70*/  LDCU UR14, c[0x0][0x440] ;  /* 0x00008800ff0e77ac */ /* 0x000ee20008000800 */
[----:B------:R-:W4:Y:S01]  /*6e80*/  LDCU UR4, c[0x0][0x45c] ;  /* 0x00008b80ff0477ac */ /* 0x000f220008000800 */
[----:B--2---:R-:W-:Y:S01]  /*6e90*/  UISETP.NE.U32.AND UP0, UPT, UR6, URZ, UPT ;  /* 0x000000ff0600728c */ /* 0x004fe2000bf05070 */
[----:B------:R-:W2:Y:S03]  /*6ea0*/  LDCU.64 UR8, c[0x0][0x3c0] ;  /* 0x00007800ff0877ac */ /* 0x000ea60008000a00 */
[----:B------:R-:W-:Y:S01]  /*6eb0*/  UISETP.NE.AND.EX UP0, UPT, UR7, URZ, UPT, UP0 ;  /* 0x000000ff0700728c */ /* 0x000fe2000bf05300 */
[----:B------:R-:W2:Y:S01]  /*6ec0*/  LDCU.64 UR6, c[0x0][0x3b8] ;  /* 0x00007700ff0677ac */ /* 0x000ea20008000a00 */
[----:B------:R-:W2:Y:S01]  /*6ed0*/  LDCU.64 UR10, c[0x0][0x3a0] ;  /* 0x00007400ff0a77ac */ /* 0x000ea20008000a00 */
[----:B------:R-:W2:Y:S01]  /*6ee0*/  LDCU.64 UR12, c[0x0][0x3a8] ;  /* 0x00007500ff0c77ac */ /* 0x000ea20008000a00 */
[----:B------:R-:W-:-:S02]  /*6ef0*/  UIADD3 UR18, UPT, UPT, -UR18, 0x1, URZ ;  /* 0x0000000112127890 */ /* 0x000fc4000fffe1ff */
[----:B-1----:R-:W-:-:S12]  /*6f00*/  ULEA UR5, UR5, UR22, 0x18 ;  /* 0x0000001605057291 */ /* 0x002fd8000f8ec0ff */
.L_x_537:
[----:B------:R-:W-:Y:S01]  /*6f10*/  PLOP3.LUT P2, PT, PT, PT, UP1, 0x80, 0x8 ;  /* 0x000000000008781c */ /* 0x000fe20003f4f018 */
[----:B------:R-:W1:Y:S01]  /*6f20*/  S2R R219, SR_TID.X ;  /* 0x0000000000db7919 */ /* 0x000e620000002100 */
[----:B------:R-:W-:Y:S01]  /*6f30*/  PLOP3.LUT P1, PT, PT, PT, UP1, 0x80, 0x8 ;  /* 0x000000000008781c */ /* 0x000fe20003f2f018 */
[----:B------:R-:W5:Y:S01]  /*6f40*/  @!UP1 LDCU UR22, c[0x0][0x3c0] ;  /* 0x00007800ff1697ac */ /* 0x000f620008000800 */
[----:B------:R-:W-:Y:S01]  /*6f50*/  PLOP3.LUT P0, PT, PT, PT, UP1, 0x80, 0x8 ;  /* 0x000000000008781c */ /* 0x000fe20003f0f018 */
[----:B------:R-:W2:Y:S01]  /*6f60*/  LDC R213, c[0x0][0x3c4] ;  /* 0x0000f100ffd57b82 */ /* 0x000ea20000000800 */
[----:B------:R-:W-:Y:S04]  /*6f70*/  DEPBAR.LE SB0, 0x0 ;  /* 0x000080000000791a */ /* 0x000fe80000000000 */
[----:B------:R-:W-:Y:S03]  /*6f80*/  @!UP1 UMOV UR24, URZ ;  /* 0x000000ff00189c82 */ /* 0x000fe60008000000 */
[----:B------:R-:W-:Y:S01]  /*6f90*/  BAR.SYNC.DEFER_BLOCKING 0x0 ;  /* 0x0000000000007b1d */ /* 0x000fe20000010000 */
[----:B------:R-:W-:Y:S01]  /*6fa0*/  @!UP1 UIADD3 UR24, UP2, UPT, URZ, -UR24, URZ ;  /* 0x80000018ff189290 */ /* 0x000fe2000ff5e0ff */
[C---:B-1----:R-:W-:Y:S01]  /*6fb0*/  LOP3.LUT R241, R219.reuse, 0x38, RZ, 0xc0, !PT ;  /* 0x00000038dbf17812 */ /* 0x042fe200078ec0ff */
[----:B-----5:R-:W-:Y:S01]  /*6fc0*/  @!UP1 USHF.L.U32 UR23, UR22, 0x6, URZ ;  /* 0x0000000616179899 */ /* 0x020fe200080006ff */
[----:B------:R-:W-:Y:S01]  /*6fd0*/  SHF.R.U32.HI R221, RZ, 0x1, R219 ;  /* 0x00000001ffdd7819 */ /* 0x000fe200000116db */
[----:B------:R-:W-:Y:S02]  /*6fe0*/  IMAD.SHL.U32 R5, R219, 0x20, RZ ;  /* 0x00000020db057824 */ /* 0x000fe400078e00ff */
[----:B------:R-:W-:Y:S01]  /*6ff0*/  @!UP1 UIADD3.X UR23, UPT, UPT, URZ, ~UR23, URZ, UP2, !UPT ;  /* 0x80000017ff179290 */ /* 0x000fe200097fe4ff */
[----:B------:R-:W-:Y:S01]  /*7000*/  LOP3.LUT R2, R221, 0x8, RZ, 0xc0, !PT ;  /* 0x00000008dd027812 */ /* 0x000fe200078ec0ff */
[----:B------:R-:W-:Y:S01]  /*7010*/  IMAD.SHL.U32 R4, R219, 0x8, RZ ;  /* 0x00000008db047824 */ /* 0x000fe200078e00ff */
[----:B------:R-:W-:Y:S01]  /*7020*/  LOP3.LUT R217, R5, 0x7c00, RZ, 0xc0, !PT ;  /* 0x00007c0005d97812 */ /* 0x000fe200078ec0ff */
[----:B------:R-:W-:Y:S01]  /*7030*/  @!UP1 USHF.R.S64 UR24, UR24, 0x1f, UR23 ;  /* 0x0000001f18189899 */ /* 0x000fe20008001017 */
[----:B------:R-:W-:Y:S02]  /*7040*/  IMAD.SHL.U32 R166, R219, 0x40, RZ ;  /* 0x00000040dba67824 */ /* 0x000fe400078e00ff */
[----:B------:R-:W-:Y:S01]  /*7050*/  LOP3.LUT R218, R4, 0x38, RZ, 0xc0, !PT ;  /* 0x0000003804da7812 */ /* 0x000fe200078ec0ff */
[----:B------:R-:W-:Y:S01]  /*7060*/  IMAD.U32 R7, RZ, RZ, UR23 ;  /* 0x00000017ff077e24 */ /* 0x000fe2000f8e00ff */
[----:B------:R-:W-:Y:S01]  /*7070*/  LOP3.LUT R241, R241, 0x1f8, R4, 0x78, !PT ;  /* 0x000001f8f1f17812 */ /* 0x000fe200078e7804 */
[----:B------:R-:W-:Y:S01]  /*7080*/  IMAD.MOV.U32 R5, RZ, RZ, R232 ;  /* 0x000000ffff057224 */ /* 0x000fe200078e00e8 */
[----:B------:R-:W-:Y:S02]  /*7090*/  @!P2 IADD3 R6, P2, PT, R232, UR24, RZ ;  /* 0x00000018e806ac10 */ /* 0x000fe4000ff5e0ff */
[--C-:B------:R-:W-:Y:S02]  /*70a0*/  LOP3.LUT R164, R218, 0x1c0, R166.reuse, 0xf8, !PT ;  /* 0x000001c0daa47812 */ /* 0x100fe400078ef8a6 */
[----:B------:R-:W-:Y:S01]  /*70b0*/  LOP3.LUT R3, R217, 0x200, R166, 0xf8, !PT ;  /* 0x00000200d9037812 */ /* 0x000fe200078ef8a6 */
[----:B------:R-:W-:Y:S01]  /*70c0*/  @!P0 IMAD.MOV.U32 R232, RZ, RZ, R6 ;  /* 0x000000ffffe88224 */ /* 0x000fe200078e0006 */
[----:B------:R-:W-:Y:S01]  /*70d0*/  LOP3.LUT R241, R241, 0x1e00, R4, 0xf8, !PT ;  /* 0x00001e00f1f17812 */ /* 0x000fe200078ef804 */
[----:B------:R-:W-:Y:S01]  /*70e0*/  IMAD.MOV.U32 R4, RZ, RZ, R233 ;  /* 0x000000ffff047224 */ /* 0x000fe200078e00e9 */
[----:B------:R-:W-:Y:S02]  /*70f0*/  LOP3.LUT R2, R3, R164, R2, 0xf6, !PT ;  /* 0x000000a403027212 */ /* 0x000fe400078ef602 */
[----:B------:R-:W-:Y:S01]  /*7100*/  @!P1 LEA.HI.X.SX32 R233, R7, R233, 0x1, P2 ;  /* 0x000000e907e99211 */ /* 0x000fe200010f0eff */
[----:B--2---:R-:W-:Y:S06]  /*7110*/  BRA.U !UP1, `(.L_x_534) ;  /* 0x0000000109f87547 */ /* 0x004fec000b800000 */
[----:B------:R-:W1:Y:S01]  /*7120*/  LDC R6, c[0x0][0x4f0] ;  /* 0x00013c00ff067b82 */ /* 0x000e620000000800 */
[----:B------:R-:W-:Y:S01]  /*7130*/  UIADD3 UR22, UPT, UPT, UR17, -0x40, URZ ;  /* 0xffffffc011167890 */ /* 0x000fe2000fffe0ff */
[----:B------:R-:W-:Y:S02]  /*7140*/  IABS R9, UR17 ;  /* 0x0000001100097c13 */ /* 0x000fe40008000000 */
[----:B-1----:R-:W-:Y:S04]  /*7150*/  IABS R3, R6 ;  /* 0x0000000600037213 */ /* 0x002fe80000000000 */
[----:B------:R-:W1:Y:S10]  /*7160*/  I2F.RP R8, R3 ;  /* 0x0000000300087306 */ /* 0x000e740000209400 */
[----:B-1----:R-:W1:Y:S02]  /*7170*/  MUFU.RCP R7, R8 ;  /* 0x0000000800077308 */ /* 0x002e640000001000 */
[----:B-1----:R-:W-:Y:S02]  /*7180*/  VIADD R10, R7, 0xffffffe ;  /* 0x0ffffffe070a7836 */ /* 0x002fe40000000000 */
[----:B------:R-:W-:Y:S06]  /*7190*/  IMAD.U32 R7, RZ, RZ, UR22 ;  /* 0x00000016ff077e24 */ /* 0x000fec000f8e00ff */
[----:B------:R-:W1:Y:S01]  /*71a0*/  F2I.FTZ.U32.TRUNC.NTZ R11, R10 ;  /* 0x0000000a000b7305 */ /* 0x000e62000021f000 */
[----:B------:R-:W-:Y:S01]  /*71b0*/  IABS R7, R7 ;  /* 0x0000000700077213 */ /* 0x000fe20000000000 */
[--C-:B-1----:R-:W-:Y:S01]  /*71c0*/  IMAD.MOV R12, RZ, RZ, -R11.reuse ;  /* 0x000000ffff0c7224 */ /* 0x102fe200078e0a0b */
[----:B------:R-:W-:Y:S03]  /*71d0*/  MOV R10, RZ ;  /* 0x000000ff000a7202 */ /* 0x000fe60000000f00 */
[----:B------:R-:W-:Y:S04]  /*71e0*/  IMAD R12, R12, R3, RZ ;  /* 0x000000030c0c7224 */ /* 0x000fe800078e02ff */
[----:B------:R-:W-:Y:S06]  /*71f0*/  IMAD.HI.U32 R12, R11, R12, R10 ;  /* 0x0000000c0b0c7227 */ /* 0x000fec00078e000a */
[C---:B------:R-:W-:Y:S04]  /*7200*/  IMAD.HI.U32 R11, R12.reuse, R7, RZ ;  /* 0x000000070c0b7227 */ /* 0x040fe800078e00ff */
[----:B------:R-:W-:Y:S04]  /*7210*/  IMAD.HI.U32 R12, R12, R9, RZ ;  /* 0x000000090c0c7227 */ /* 0x000fe800078e00ff */
[----:B------:R-:W-:Y:S02]  /*7220*/  IMAD.MOV R8, RZ, RZ, -R11 ;  /* 0x000000ffff087224 */ /* 0x000fe400078e0a0b */
[----:B------:R-:W-:Y:S02]  /*7230*/  IMAD.MOV R10, RZ, RZ, -R12 ;  /* 0x000000ffff0a7224 */ /* 0x000fe400078e0a0c */
[C---:B------:R-:W-:Y:S02]  /*7240*/  IMAD R7, R3.reuse, R8, R7 ;  /* 0x0000000803077224 */ /* 0x040fe400078e0207 */
[C---:B------:R-:W-:Y:S03]  /*7250*/  IMAD R9, R3.reuse, R10, R9 ;  /* 0x0000000a03097224 */ /* 0x040fe600078e0209 */
[C---:B------:R-:W-:Y:S02]  /*7260*/  ISETP.GT.U32.AND P1, PT, R3.reuse, R7, PT ;  /* 0x000000070300720c */ /* 0x040fe40003f24070 */
[----:B------:R-:W-:Y:S11]  /*7270*/  ISETP.GT.U32.AND P3, PT, R3, R9, PT ;  /* 0x000000090300720c */ /* 0x000ff60003f64070 */
[----:B------:R-:W-:Y:S02]  /*7280*/  @!P1 IMAD.IADD R7, R7, 0x1, -R3 ;  /* 0x0000000107079824 */ /* 0x000fe400078e0a03 */
[-C--:B------:R-:W-:Y:S01]  /*7290*/  @!P3 IADD3 R9, PT, PT, R9, -R3.reuse, RZ ;  /* 0x800000030909b210 */ /* 0x080fe20007ffe0ff */
[----:B------:R-:W-:Y:S01]  /*72a0*/  @!P1 VIADD R11, R11, 0x1 ;  /* 0x000000010b0b9836 */ /* 0x000fe20000000000 */
[----:B------:R-:W-:Y:S01]  /*72b0*/  ISETP.NE.AND P1, PT, R6, RZ, PT ;  /* 0x000000ff0600720c */ /* 0x000fe20003f25270 */
[----:B------:R-:W-:Y:S01]  /*72c0*/  @!P3 VIADD R12, R12, 0x1 ;  /* 0x000000010c0cb836 */ /* 0x000fe20000000000 */
[-C--:B------:R-:W-:Y:S02]  /*72d0*/  ISETP.GE.U32.AND P4, PT, R7, R3.reuse, PT ;  /* 0x000000030700720c */ /* 0x080fe40003f86070 */
[----:B------:R-:W-:Y:S02]  /*72e0*/  ISETP.GE.U32.AND P5, PT, R9, R3, PT ;  /* 0x000000030900720c */ /* 0x000fe40003fa6070 */
[C---:B------:R-:W-:Y:S01]  /*72f0*/  LOP3.LUT R3, R6.reuse, UR22, RZ, 0x3c, !PT ;  /* 0x0000001606037c12 */ /* 0x040fe2000f8e3cff */
[----:B------:R-:W-:Y:S01]  /*7300*/  UMOV UR22, UR8 ;  /* 0x0000000800167c82 */ /* 0x000fe20008000000 */
[----:B------:R-:W-:Y:S02]  /*7310*/  LOP3.LUT R7, R6, UR17, RZ, 0x3c, !PT ;  /* 0x0000001106077c12 */ /* 0x000fe4000f8e3cff */
[----:B------:R-:W-:Y:S02]  /*7320*/  ISETP.GE.AND P0, PT, R3, RZ, PT ;  /* 0x000000ff0300720c */ /* 0x000fe40003f06270 */
[----:B------:R-:W-:Y:S02]  /*7330*/  ISETP.GE.AND P2, PT, R7, RZ, PT ;  /* 0x000000ff0700720c */ /* 0x000fe40003f46270 */
[----:B------:R-:W-:Y:S02]  /*7340*/  LOP3.LUT R7, RZ, R6, RZ, 0x33, !PT ;  /* 0x00000006ff077212 */ /* 0x000fe400078e33ff */
[----:B------:R-:W-:Y:S01]  /*7350*/  @P4 IADD3 R11, PT, PT, R11, 0x1, RZ ;  /* 0x000000010b0b4810 */ /* 0x000fe20007ffe0ff */
[----:B------:R-:W-:Y:S06]  /*7360*/  @P5 VIADD R12, R12, 0x1 ;  /* 0x000000010c0c5836 */ /* 0x000fec0000000000 */
[----:B------:R-:W-:Y:S02]  /*7370*/  @!P0 IMAD.MOV R11, RZ, RZ, -R11 ;  /* 0x000000ffff0b8224 */ /* 0x000fe400078e0a0b */
[----:B------:R-:W-:Y:S03]  /*7380*/  @!P2 IADD3 R12, PT, PT, -R12, RZ, RZ ;  /* 0x000000ff0c0ca210 */ /* 0x000fe60007ffe1ff */
[C---:B------:R-:W-:Y:S02]  /*7390*/  SEL R11, R7.reuse, R11, !P1 ;  /* 0x0000000b070b7207 */ /* 0x040fe40004800000 */
[----:B------:R-:W-:Y:S02]  /*73a0*/  SEL R7, R7, R12, !P1 ;  /* 0x0000000c07077207 */ /* 0x000fe40004800000 */
[-C--:B------:R-:W-:Y:S02]  /*73b0*/  LEA R8, P1, R11, R230.reuse, 0x2 ;  /* 0x000000e60b087211 */ /* 0x080fe400078210ff */
[----:B------:R-:W-:Y:S02]  /*73c0*/  LEA R14, P0, R7, R230, 0x2 ;  /* 0x000000e6070e7211 */ /* 0x000fe400078010ff */
[-C--:B------:R-:W-:Y:S01]  /*73d0*/  LEA.HI.X.SX32 R9, R11, R231.reuse, 0x2, P1 ;  /* 0x000000e70b097211 */ /* 0x080fe200008f16ff */
[C---:B------:R-:W-:Y:S01]  /*73e0*/  IMAD.IADD R11, R7.reuse, 0x1, -R11 ;  /* 0x00000001070b7824 */ /* 0x040fe200078e0a0b */
[----:B------:R-:W-:Y:S03]  /*73f0*/  LEA.HI.X.SX32 R15, R7, R231, 0x2, P0 ;  /* 0x000000e7070f7211 */ /* 0x000fe600000f16ff */
[----:B------:R-:W-:Y:S01]  /*7400*/  IMAD R11, R11, R6, -0x40 ;  /* 0xffffffc00b0b7424 */ /* 0x000fe200078e0206 */
[----:B------:R-:W2:Y:S04]  /*7410*/  LDG.E R8, desc[UR20][R8.64] ;  /* 0x0000001408087981 */ /* 0x000ea8000c1e1900 */
[----:B------:R-:W2:Y:S01]  /*7420*/  LDG.E R3, desc[UR20][R14.64] ;  /* 0x000000140e037981 */ /* 0x000ea2000c1e1900 */
[----:B------:R-:W-:Y:S05]  /*7430*/  SHF.R.S32.HI R6, RZ, 0x1f, R11 ;  /* 0x0000001fff067819 */ /* 0x000fea000001140b */
[----:B------:R-:W-:Y:S04]  /*7440*/  IMAD R6, R6, UR22, RZ ;  /* 0x0000001606067c24 */ /* 0x000fe8000f8e02ff */
[C---:B------:R-:W-:Y:S02]  /*7450*/  IMAD R6, R11.reuse, UR9, R6 ;  /* 0x000000090b067c24 */ /* 0x040fe4000f8e0206 */
[----:B------:R-:W-:Y:S05]  /*7460*/  IMAD.WIDE.U32 R10, R11, UR22, RZ ;  /* 0x000000160b0a7c25 */ /* 0x000fea000f8e00ff */
[----:B------:R-:W-:Y:S01]  /*7470*/  IADD3 R11, PT, PT, R11, R6, RZ ;  /* 0x000000060b0b7210 */ /* 0x000fe20007ffe0ff */
[----:B--2---:R-:W-:Y:S04]  /*7480*/  IMAD.IADD R7, R8, 0x1, -R3 ;  /* 0x0000000108077824 */ /* 0x004fe800078e0a03 */
[----:B------:R-:W-:Y:S01]  /*7490*/  IMAD.WIDE.U32 R10, R7, UR12, R10 ;  /* 0x0000000c070a7c25 */ /* 0x000fe2000f8e000a */
[----:B------:R-:W-:Y:S02]  /*74a0*/  SHF.R.S32.HI R3, RZ, 0x1f, R7 ;  /* 0x0000001fff037819 */ /* 0x000fe40000011407 */
[C---:B------:R-:W-:Y:S03]  /*74b0*/  LEA R232, P0, R10.reuse, R5, 0x1 ;  /* 0x000000050ae87211 */ /* 0x040fe600078008ff */
[----:B------:R-:W-:Y:S04]  /*74c0*/  IMAD R6, R3, UR12, RZ ;  /* 0x0000000c03067c24 */ /* 0x000fe8000f8e02ff */
[----:B------:R-:W-:Y:S04]  /*74d0*/  IMAD R6, R7, UR13, R6 ;  /* 0x0000000d07067c24 */ /* 0x000fe8000f8e0206 */
[----:B------:R-:W-:Y:S05]  /*74e0*/  IMAD.IADD R233, R11, 0x1, R6 ;  /* 0x000000010be97824 */ /* 0x000fea00078e0206 */
[----:B------:R-:W-:Y:S07]  /*74f0*/  LEA.HI.X R233, R10, R4, R233, 0x1, P0 ;  /* 0x000000040ae97211 */ /* 0x000fee00000f0ce9 */
.L_x_534:
[C---:B---3--:R-:W-:Y:S01]  /*7500*/  ISETP.GE.AND P4, PT, R218.reuse, UR14, PT ;  /* 0x0000000eda007c0c */ /* 0x048fe2000bf86270 */
[----:B------:R-:W-:Y:S01]  /*7510*/  IMAD.U32 R215, RZ, RZ, UR22 ;  /* 0x00000016ffd77e24 */ /* 0x000fe2000f8e00ff */
[C---:B------:R-:W-:Y:S01]  /*7520*/  LOP3.LUT R235, R218.reuse, 0x40, RZ, 0xfc, !PT ;  /* 0x00000040daeb7812 */ /* 0x040fe200078efcff */
[----:B------:R-:W-:Y:S01]  /*7530*/  USHF.L.U32 UR23, UR22, 0x5, URZ ;  /* 0x0000000516177899 */ /* 0x000fe200080006ff */
[----:B------:R-:W-:Y:S01]  /*7540*/  LEA R241, R241, UR5, 0x1 ;  /* 0x00000005f1f17c11 */ /* 0x000fe2000f8e08ff */
[----:B------:R-:W-:Y:S01]  /*7550*/  IMAD.U32 R212, RZ, RZ, UR22 ;  /* 0x00000016ffd47e24 */ /* 0x000fe2000f8e00ff */
[----:B------:R-:W-:Y:S01]  /*7560*/  ISETP.GE.AND P3, PT, R235, UR14, PT ;  /* 0x0000000eeb007c0c */ /* 0x000fe2000bf66270 */
[----:B------:R-:W-:Y:S01]  /*7570*/  IMAD.MOV.U32 R222, RZ, RZ, 0x20 ;  /* 0x00000020ffde7424 */ /* 0x000fe200078e00ff */
[C---:B------:R-:W-:Y:S01]  /*7580*/  LOP3.LUT R234, R218.reuse, 0x80, RZ, 0xfc, !PT ;  /* 0x00000080daea7812 */ /* 0x040fe200078efcff */
[----:B------:R-:W-:Y:S01]  /*7590*/  UIADD3 UR18, UPT, UPT, UR18, 0x1, URZ ;  /* 0x0000000112127890 */ /* 0x000fe2000fffe0ff */
[----:B------:R-:W-:Y:S02]  /*75a0*/  LOP3.LUT R229, R218, 0xc0, RZ, 0xfc, !PT ;  /* 0x000000c0dae57812 */ /* 0x000fe400078efcff */
[----:B------:R-:W-:Y:S01]  /*75b0*/  ISETP.GE.AND P2, PT, R234, UR14, PT ;  /* 0x0000000eea007c0c */ /* 0x000fe2000bf46270 */
[----:B------:R-:W-:Y:S01]  /*75c0*/  @!PT LDS RZ, [RZ] ;  /* 0x00000000fffff984 */ /* 0x000fe20000000800 */
[----:B------:R-:W-:Y:S01]  /*75d0*/  @!PT LDS RZ, [RZ] ;  /* 0x00000000fffff984 */ /* 0x000fe20000000800 */
[----:B------:R-:W-:Y:S01]  /*75e0*/  @!PT LDS RZ, [RZ] ;  /* 0x00000000fffff984 */ /* 0x000fe20000000800 */
[----:B------:R-:W-:Y:S01]  /*75f0*/  @!P4 LDGSTS.E.BYPASS.LTC128B.128 [R241+0x10000], desc[UR20][R232.64] ;  /* 0x10000000e8f1cfae */ /* 0x000fe2000b981a14 */
[----:B------:R-:W-:Y:S01]  /*7600*/  ISETP.GE.AND P1, PT, R229, UR14, PT ;  /* 0x0000000ee5007c0c */ /* 0x000fe2000bf26270 */
[----:B------:R-:W-:Y:S01]  /*7610*/  UISETP.NE.AND UP2, UPT, UR18, URZ, UPT ;  /* 0x000000ff1200728c */ /* 0x000fe2000bf45270 */
[C---:B------:R-:W-:Y:S01]  /*7620*/  LEA R214, P0, R215.reuse, R232, 0x5 ;  /* 0x000000e8d7d67211 */ /* 0x040fe200078028ff */
[----:B------:R-:W-:Y:S01]  /*7630*/  @P4 STS.128 [R241+0x10000], RZ ;  /* 0x010000fff1004388 */ /* 0x000fe20000000c00 */
[--C-:B------:R-:W-:Y:S02]  /*7640*/  SHF.L.U64.HI R243, R212, 0x5, R213.reuse ;  /* 0x00000005d4f37819 */ /* 0x100fe400000102d5 */
[----:B------:R-:W-:Y:S01]  /*7650*/  LEA.HI.X R215, R215, R233, R213, 0x5, P0 ;  /* 0x000000e9d7d77211 */ /* 0x000fe200000f2cd5 */
[----:B------:R-:W-:Y:S01]  /*7660*/  @!PT LDS RZ, [RZ] ;  /* 0x00000000fffff984 */ /* 0x000fe20000000800 */
[----:B------:R-:W-:Y:S01]  /*7670*/  @!PT LDS RZ, [RZ] ;  /* 0x00000000fffff984 */ /* 0x000fe20000000800 */
[----:B------:R-:W-:Y:S01]  /*7680*/  @!PT LDS RZ, [RZ] ;  /* 0x00000000fffff984 */ /* 0x000fe20000000800 */
[----:B------:R-:W-:Y:S01]  /*7690*/  @!P3 LDGSTS.E.BYPASS.LTC128B.128 [R241+0x12000], desc[UR20][R232.64+0x80] ;  /* 0x12000080e8f1bfae */ /* 0x000fe2000b981a14 */
[----:B------:R-:W-:Y:S02]  /*76a0*/  IADD3 R244, P5, PT, R214, UR23, RZ ;  /* 0x00000017d6f47c10 */ /* 0x000fe4000ffbe0ff */
[----:B------:R-:W-:Y:S01]  /*76b0*/  LOP3.LUT R224, R166, 0x400, RZ, 0xc0, !PT ;  /* 0x00000400a6e07812 */ /* 0x000fe200078ec0ff */
[----:B------:R-:W-:Y:S01]  /*76c0*/  @P3 STS.128 [R241+0x12000], RZ ;  /* 0x012000fff1003388 */ /* 0x000fe20000000c00 */
[----:B------:R-:W-:Y:S01]  /*76d0*/  IADD3 R212, P0, PT, R244, UR23, RZ ;  /* 0x00000017f4d47c10 */ /* 0x000fe2000ff1e0ff */
[C---:B------:R-:W-:Y:S01]  /*76e0*/  IMAD.X R245, R243.reuse, 0x1, R215, P5 ;  /* 0x00000001f3f57824 */ /* 0x040fe200028e06d7 */
[----:B------:R-:W-:Y:S01]  /*76f0*/  LOP3.LUT R3, R164, 0x8, R219, 0x78, !PT ;  /* 0x00000008a4037812 */ /* 0x000fe200078e78db */
[----:B------:R-:W-:Y:S01]  /*7700*/  @!PT LDS RZ, [RZ] ;  /* 0x00000000fffff984 */ /* 0x000fe20000000800 */
[----:B------:R-:W-:Y:S01]  /*7710*/  @!PT LDS RZ, [RZ] ;  /* 0x00000000fffff984 */ /* 0x000fe20000000800 */
[----:B------:R-:W-:Y:S01]  /*7720*/  @!PT LDS RZ, [RZ] ;  /* 0x00000000fffff984 */ /* 0x000fe20000000800 */
[----:B------:R-:W-:Y:S01]  /*7730*/  @!P2 LDGSTS.E.BYPASS.LTC128B.128 [R241+0x14000], desc[UR20][R232.64+0x100] ;  /* 0x14000100e8f1afae */ /* 0x000fe2000b981a14 */
[----:B------:R-:W-:Y:S01]  /*7740*/  LEA R225, R2, UR5, 0x1 ;  /* 0x0000000502e17c11 */ /* 0x000fe2000f8e08ff */
[----:B------:R-:W-:Y:S01]  /*7750*/  IMAD.X R213, R243, 0x1, R245, P0 ;  /* 0x00000001f3d57824 */ /* 0x000fe200000e06f5 */
[----:B------:R-:W-:Y:S01]  /*7760*/  LOP3.LUT P0, RZ, R219, 0x2, RZ, 0xc0, !PT ;  /* 0x00000002dbff7812 */ /* 0x000fe2000780c0ff */
[----:B------:R-:W-:Y:S01]  /*7770*/  @P2 STS.128 [R241+0x14000], RZ ;  /* 0x014000fff1002388 */ /* 0x000fe20000000c00 */
[----:B------:R-:W-:Y:S02]  /*7780*/  IMAD R224, R3, 0x2, R224 ;  /* 0x0000000203e07824 */ /* 0x000fe400078e02e0 */
[----:B------:R-:W-:Y:S01]  /*7790*/  SEL R222, R222, 0xffffffe0, !P0 ;  /* 0xffffffe0dede7807 */ /* 0x000fe20004000000 */
[----:B------:R-:W-:Y:S01]  /*77a0*/  @!PT LDS RZ, [RZ] ;  /* 0x00000000fffff984 */ /* 0x000fe20000000800 */
[----:B------:R-:W-:Y:S01]  /*77b0*/  @!PT LDS RZ, [RZ] ;  /* 0x00000000fffff984 */ /* 0x000fe20000000800 */
[----:B------:R-:W-:Y:S01]  /*77c0*/  @!PT LDS RZ, [RZ] ;  /* 0x00000000fffff984 */ /* 0x000fe20000000800 */
[----:B------:R-:W-:Y:S01]  /*77d0*/  @!P1 LDGSTS.E.BYPASS.LTC128B.128 [R241+0x16000], desc[UR20][R232.64+0x180] ;  /* 0x16000180e8f19fae */ /* 0x000fe2000b981a14 */
[----:B------:R-:W-:Y:S01]  /*77e0*/  VIADD R3, R224, UR5 ;  /* 0x00000005e0037c36 */ /* 0x000fe20008000000 */
[----:B------:R-:W-:Y:S01]  /*77f0*/  LOP3.LUT P0, RZ, R219, 0x4, RZ, 0xc0, !PT ;  /* 0x00000004dbff7812 */ /* 0x000fe2000780c0ff */
[----:B------:R-:W-:Y:S01]  /*7800*/  IMAD.MOV.U32 R2, RZ, RZ, 0x40 ;  /* 0x00000040ff027424 */ /* 0x000fe200078e00ff */
[----:B------:R-:W-:Y:S01]  /*7810*/  @P1 STS.128 [R241+0x16000], RZ ;  /* 0x016000fff1001388 */ /* 0x000fe20000000c00 */
[--C-:B------:R-:W-:Y:S02]  /*7820*/  IMAD.IADD R223, R222, 0x1, R225.reuse ;  /* 0x00000001dedf7824 */ /* 0x100fe400078e02e1 */
[C---:B------:R-:W-:Y:S01]  /*7830*/  IMAD.IADD R166, R3.reuse, 0x1, R222 ;  /* 0x0000000103a67824 */ /* 0x040fe200078e02de */
[----:B------:R-:W-:Y:S01]  /*7840*/  @!PT LDS RZ, [RZ] ;  /* 0x00000000fffff984 */ /* 0x000fe20000000800 */
[----:B------:R-:W-:Y:S01]  /*7850*/  @!PT LDS RZ, [RZ] ;  /* 0x00000000fffff984 */ /* 0x000fe20000000800 */
[----:B------:R-:W-:Y:S01]  /*7860*/  @!PT LDS RZ, [RZ] ;  /* 0x00000000fffff984 */ /* 0x000fe20000000800 */
[----:B------:R-:W-:Y:S01]  /*7870*/  @!P4 LDGSTS.E.BYPASS.LTC128B.128 [R241+0x10800], desc[UR20][R214.64] ;  /* 0x10800000d6f1cfae */ /* 0x000fe2000b981a14 */
[----:B------:R-:W-:Y:S03]  /*7880*/  SEL R2, R2, 0xffffffc0, !P0 ;  /* 0xffffffc002027807 */ /* 0x000fe60004000000 */
[----:B------:R-:W-:Y:S02]  /*7890*/  @P4 STS.128 [R241+0x10800], RZ ;  /* 0x010800fff1004388 */ /* 0x000fe40000000c00 */
[----:B------:R-:W-:Y:S02]  /*78a0*/  IMAD.IADD R167, R2, 0x1, R225 ;  /* 0x0000000102a77824 */ /* 0x000fe400078e02e1 */
[----:B------:R-:W-:Y:S01]  /*78b0*/  @!PT LDS RZ, [RZ] ;  /* 0x00000000fffff984 */ /* 0x000fe20000000800 */
[----:B------:R-:W-:Y:S01]  /*78c0*/  @!PT LDS RZ, [RZ] ;  /* 0x00000000fffff984 */ /* 0x000fe20000000800 */
[----:B------:R-:W-:Y:S01]  /*78d0*/  @!PT LDS RZ, [RZ] ;  /* 0x00000000fffff984 */ /* 0x000fe20000000800 */
[----:B------:R-:W-:Y:S01]  /*78e0*/  @!P3 LDGSTS.E.BYPASS.LTC128B.128 [R241+0x12800], desc[UR20][R214.64+0x80] ;  /* 0x12800080d6f1bfae */ /* 0x000fe2000b981a14 */
[----:B------:R-:W-:Y:S02]  /*78f0*/  IMAD.IADD R3, R3, 0x1, R2 ;  /* 0x0000000103037824 */ /* 0x000fe400078e0202 */
[C---:B------:R-:W-:Y:S01]  /*7900*/  IMAD.IADD R164, R222.reuse, 0x1, R167 ;  /* 0x00000001dea47824 */ /* 0x040fe200078e02a7 */
[----:B------:R-:W-:Y:S01]  /*7910*/  @P3 STS.128 [R241+0x12800], RZ ;  /* 0x012800fff1003388 */ /* 0x000fe20000000c00 */
[----:B------:R-:W-:Y:S03]  /*7920*/  IMAD.IADD R2, R222, 0x1, R3 ;  /* 0x00000001de027824 */ /* 0x000fe600078e0203 */
[----:B------:R-:W-:Y:S01]  /*7930*/  @!PT LDS RZ, [RZ] ;  /* 0x00000000fffff984 */ /* 0x000fe20000000800 */
[----:B------:R-:W-:Y:S01]  /*7940*/  @!PT LDS RZ, [RZ] ;  /* 0x00000000fffff984 */ /* 0x000fe20000000800 */
[----:B------:R-:W-:Y:S01]  /*7950*/  @!PT LDS RZ, [RZ] ;  /* 0x00000000fffff984 */ /* 0x000fe20000000800 */
[----:B------:R-:W-:Y:S04]  /*7960*/  @!P2 LDGSTS.E.BYPASS.LTC128B.128 [R241+0x14800], desc[UR20][R214.64+0x100] ;  /* 0x14800100d6f1afae */ /* 0x000fe8000b981a14 */
[----:B------:R-:W-:Y:S04]  /*7970*/  @P2 STS.128 [R241+0x14800], RZ ;  /* 0x014800fff1002388 */ /* 0x000fe80000000c00 */
        /* <DEDUP_REMOVED lines=43> */
[----:B------:R1:W-:Y:S04]  /*7c30*/  @!P1 LDGSTS.E.BYPASS.LTC128B.128 [R241+0x17800], desc[UR20][R212.64+0x180] ;  /* 0x17800180d4f19fae */ /* 0x0003e8000b981a14 */
[----:B------:R-:W-:Y:S04]  /*7c40*/  @P1 STS.128 [R241+0x17800], RZ ;  /* 0x017800fff1001388 */ /* 0x000fe80000000c00 */
[----:B------:R-:W-:Y:S04]  /*7c50*/  LDSM.16.M88.4 R168, [R225] ;  /* 0x00000000e1a8783b */ /* 0x000fe80000000200 */
[----:B------:R-:W2:Y:S04]  /*7c60*/  LDSM.16.M88.4 R172, [R224+UR5+0x8000] ;  /* 0x00800005e0ac783b */ /* 0x000ea80008000200 */
[----:B------:R-:W3:Y:S04]  /*7c70*/  LDSM.16.M88.4 R176, [R224+UR5+0x8800] ;  /* 0x00880005e0b0783b */ /* 0x000ee80008000200 */
[----:B------:R-:W5:Y:S04]  /*7c80*/  LDSM.16.M88.4 R180, [R224+UR5+0x9000] ;  /* 0x00900005e0b4783b */ /* 0x000f680008000200 */
[----:B------:R-:W0:Y:S04]  /*7c90*/  LDGDEPBAR ;  /* 0x00000000000079af */ /* 0x000e280000000000 */
[----:B------:R-:W4:Y:S04]  /*7ca0*/  LDSM.16.M88.4 R184, [R224+UR5+0x9800] ;  /* 0x00980005e0b8783b */ /* 0x000f280008000200 */
[----:B------:R-:W-:Y:S04]  /*7cb0*/  LDSM.16.M88.4 R188, [R223] ;  /* 0x00000000dfbc783b */ /* 0x000fe80000000200 */
[----:B------:R-:W4:Y:S04]  /*7cc0*/  LDSM.16.M88.4 R192, [R166+0x8000] ;  /* 0x00800000a6c0783b */ /* 0x000f280000000200 */
[----:B------:R-:W4:Y:S04]  /*7cd0*/  LDSM.16.M88.4 R196, [R166+0x8800] ;  /* 0x00880000a6c4783b */ /* 0x000f280000000200 */
[----:B------:R-:W-:Y:S04]  /*7ce0*/  LDSM.16.M88.4 R200, [R167] ;  /* 0x00000000a7c8783b */ /* 0x000fe80000000200 */
[----:B------:R-:W-:Y:S01]  /*7cf0*/  LDSM.16.M88.4 R204, [R3+0x8000] ;  /* 0x0080000003cc783b */ /* 0x000fe20000000200 */
[C---:B--2---:R-:W-:Y:S03]  /*7d00*/  HMMA.16816.F32.BF16 R4, R168.reuse, R172, RZ ;  /* 0x000000aca804723c */ /* 0x044fe600000418ff */
[----:B------:R-:W-:Y:S04]  /*7d10*/  LDSM.16.M88.4 R208, [R3+0x8800] ;  /* 0x0088000003d0783b */ /* 0x000fe80000000200 */
[----:B-1----:R-:W-:Y:S01]  /*7d20*/  LDSM.16.M88.4 R212, [R224+UR5+0xe000] ;  /* 0x00e00005e0d4783b */ /* 0x002fe20008000200 */
[C---:B------:R-:W-:Y:S03]  /*7d30*/  HMMA.16816.F32.BF16 R8, R168.reuse, R174, RZ ;  /* 0x000000aea808723c */ /* 0x040fe600000418ff */
[----:B------:R-:W1:Y:S05]  /*7d40*/  LDSM.16.M88.4 R172, [R166+0x9000] ;  /* 0x00900000a6ac783b */ /* 0x000e6a0000000200 */
[C---:B---3--:R-:W-:Y:S08]  /*7d50*/  HMMA.16816.F32.BF16 R12, R168.reuse, R176, RZ ;  /* 0x000000b0a80c723c */ /* 0x048ff000000418ff */
[C---:B------:R-:W-:Y:S01]  /*7d60*/  HMMA.16816.F32.BF16 R16, R168.reuse, R178, RZ ;  /* 0x000000b2a810723c */ /* 0x040fe200000418ff */
[----:B------:R-:W2:Y:S07]  /*7d70*/  LDSM.16.M88.4 R176, [R166+0x9800] ;  /* 0x00980000a6b0783b */ /* 0x000eae0000000200 */
[C---:B-----5:R-:W-:Y:S08]  /*7d80*/  HMMA.16816.F32.BF16 R20, R168.reuse, R180, RZ ;  /* 0x000000b4a814723c */ /* 0x060ff000000418ff */
[C---:B------:R-:W-:Y:S01]  /*7d90*/  HMMA.16816.F32.BF16 R24, R168.reuse, R182, RZ ;  /* 0x000000b6a818723c */ /* 0x040fe200000418ff */
[----:B------:R-:W-:Y:S07]  /*7da0*/  LDSM.16.M88.4 R180, [R3+0x9800] ;  /* 0x0098000003b4783b */ /* 0x000fee0000000200 */
[C---:B----4-:R-:W-:Y:S08]  /*7db0*/  HMMA.16816.F32.BF16 R28, R168.reuse, R184, RZ ;  /* 0x000000b8a81c723c */ /* 0x050ff000000418ff */
[----:B------:R-:W-:Y:S01]  /*7dc0*/  HMMA.16816.F32.BF16 R32, R168, R186, RZ ;  /* 0x000000baa820723c */ /* 0x000fe200000418ff */
[----:B------:R-:W3:Y:S04]  /*7dd0*/  LDSM.16.M88.4 R168, [R3+0x9000] ;  /* 0x0090000003a8783b */ /* 0x000ee80000000200 */
[----:B------:R-:W-:Y:S03]  /*7de0*/  LDSM.16.M88.4 R184, [R164] ;  /* 0x00000000a4b8783b */ /* 0x000fe60000000200 */
[C---:B------:R-:W-:Y:S08]  /*7df0*/  HMMA.16816.F32.BF16 R4, R188.reuse, R192, R4 ;  /* 0x000000c0bc04723c */ /* 0x040ff00000041804 */
[C---:B------:R-:W-:Y:S01]  /*7e00*/  HMMA.16816.F32.BF16 R8, R188.reuse, R194, R8 ;  /* 0x000000c2bc08723c */ /* 0x040fe20000041808 */
[----:B------:R-:W4:Y:S07]  /*7e10*/  LDSM.16.M88.4 R192, [R2+0x8000] ;  /* 0x0080000002c0783b */ /* 0x000f2e0000000200 */
[C---:B------:R-:W-:Y:S08]  /*7e20*/  HMMA.16816.F32.BF16 R12, R188.reuse, R196, R12 ;  /* 0x000000c4bc0c723c */ /* 0x040ff0000004180c */
[C---:B------:R-:W-:Y:S01]  /*7e30*/  HMMA.16816.F32.BF16 R16, R188.reuse, R198, R16 ;  /* 0x000000c6bc10723c */ /* 0x040fe20000041810 */
[----:B------:R-:W5:Y:S07]  /*7e40*/  LDSM.16.M88.4 R196, [R2+0x8800] ;  /* 0x0088000002c4783b */ /* 0x000f6e0000000200 */
[C---:B-1----:R-:W-:Y:S08]  /*7e50*/  HMMA.16816.F32.BF16 R20, R188.reuse, R172, R20 ;  /* 0x000000acbc14723c */ /* 0x042ff00000041814 */
[C---:B------:R-:W-:Y:S01]  /*7e60*/  HMMA.16816.F32.BF16 R24, R188.reuse, R174, R24 ;  /* 0x000000aebc18723c */ /* 0x040fe20000041818 */
[----:B------:R-:W1:Y:S07]  /*7e70*/  LDSM.16.M88.4 R172, [R2+0x9000] ;  /* 0x0090000002ac783b */ /* 0x000e6e0000000200 */
[C---:B--2---:R-:W-:Y:S08]  /*7e80*/  HMMA.16816.F32.BF16 R28, R188.reuse, R176, R28 ;  /* 0x000000b0bc1c723c */ /* 0x044ff0000004181c */
[----:B------:R-:W-:Y:S01]  /*7e90*/  HMMA.16816.F32.BF16 R32, R188, R178, R32 ;  /* 0x000000b2bc20723c */ /* 0x000fe20000041820 */
[----:B------:R-:W2:Y:S04]  /*7ea0*/  LDSM.16.M88.4 R176, [R2+0x9800] ;  /* 0x0098000002b0783b */ /* 0x000ea80000000200 */
[----:B------:R-:W-:Y:S03]  /*7eb0*/  LDSM.16.M88.4 R188, [R225+0x2000] ;  /* 0x00200000e1bc783b */ /* 0x000fe60000000200 */
[C---:B------:R-:W-:Y:S08]  /*7ec0*/  HMMA.16816.F32.BF16 R4, R200.reuse, R204, R4 ;  /* 0x000000ccc804723c */ /* 0x040ff00000041804 */
[C---:B------:R-:W-:Y:S01]  /*7ed0*/  HMMA.16816.F32.BF16 R8, R200.reuse, R206, R8 ;  /* 0x000000cec808723c */ /* 0x040fe20000041808 */
[----:B------:R-:W2:Y:S07]  /*7ee0*/  LDSM.16.M88.4 R204, [R224+UR5+0xa000] ;  /* 0x00a00005e0cc783b */ /* 0x000eae0008000200 */
[C---:B------:R-:W-:Y:S08]  /*7ef0*/  HMMA.16816.F32.BF16 R12, R200.reuse, R208, R12 ;  /* 0x000000d0c80c723c */ /* 0x040ff0000004180c */
[C---:B------:R-:W-:Y:S01]  /*7f00*/  HMMA.16816.F32.BF16 R16, R200.reuse, R210, R16 ;  /* 0x000000d2c810723c */ /* 0x040fe20000041810 */
[----:B------:R-:W2:Y:S07]  /*7f10*/  LDSM.16.M88.4 R208, [R224+UR5+0xa800] ;  /* 0x00a80005e0d0783b */ /* 0x000eae0008000200 */
[C---:B---3--:R-:W-:Y:S08]  /*7f20*/  HMMA.16816.F32.BF16 R20, R200.reuse, R168, R20 ;  /* 0x000000a8c814723c */ /* 0x048ff00000041814 */
[C---:B------:R-:W-:Y:S01]  /*7f30*/  HMMA.16816.F32.BF16 R24, R200.reuse, R170, R24 ;  /* 0x000000aac818723c */ /* 0x040fe20000041818 */
[----:B------:R-:W3:Y:S07]  /*7f40*/  LDSM.16.M88.4 R168, [R224+UR5+0xb000] ;  /* 0x00b00005e0a8783b */ /* 0x000eee0008000200 */
[C---:B------:R-:W-:Y:S08]  /*7f50*/  HMMA.16816.F32.BF16 R28, R200.reuse, R180, R28 ;  /* 0x000000b4c81c723c */ /* 0x040ff0000004181c */
[----:B------:R-:W-:Y:S01]  /*7f60*/  HMMA.16816.F32.BF16 R32, R200, R182, R32 ;  /* 0x000000b6c820723c */ /* 0x000fe20000041820 */
[----:B------:R-:W3:Y:S04]  /*7f70*/  LDSM.16.M88.4 R180, [R224+UR5+0xb800] ;  /* 0x00b80005e0b4783b */ /* 0x000ee80008000200 */
[----:B------:R-:W-:Y:S03]  /*7f80*/  LDSM.16.M88.4 R200, [R166+0xa000] ;  /* 0x00a00000a6c8783b */ /* 0x000fe60000000200 */
[C---:B----4-:R-:W-:Y:S08]  /*7f90*/  HMMA.16816.F32.BF16 R4, R184.reuse, R192, R4 ;  /* 0x000000c0b804723c */ /* 0x050ff00000041804 */
[C---:B------:R-:W-:Y:S01]  /*7fa0*/  HMMA.16816.F32.BF16 R8, R184.reuse, R194, R8 ;  /* 0x000000c2b808723c */ /* 0x040fe20000041808 */
[----:B------:R-:W4:Y:S07]  /*7fb0*/  LDSM.16.M88.4 R192, [R223+0x2000] ;  /* 0x00200000dfc0783b */ /* 0x000f2e0000000200 */
[C---:B-----5:R-:W-:Y:S08]  /*7fc0*/  HMMA.16816.F32.BF16 R12, R184.reuse, R196, R12 ;  /* 0x000000c4b80c723c */ /* 0x060ff0000004180c */
        /* <DEDUP_REMOVED lines=11> */
[----:B------:R-:W-:Y:S07]  /*8080*/  LDSM.16.M88.4 R204, [R166+0xc000] ;  /* 0x00c00000a6cc783b */ /* 0x000fee0000000200 */
[C---:B------:R-:W-:Y:S08]  /*8090*/  HMMA.16816.F32.BF16 R12, R188.reuse, R208, R12 ;  /* 0x000000d0bc0c723c */ /* 0x040ff0000004180c */
[C---:B------:R-:W-:Y:S01]  /*80a0*/  HMMA.16816.F32.BF16 R16, R188.reuse, R210, R16 ;  /* 0x000000d2bc10723c */ /* 0x040fe20000041810 */
[----:B------:R-:W-:Y:S07]  /*80b0*/  LDSM.16.M88.4 R208, [R225+0x6000] ;  /* 0x00600000e1d0783b */ /* 0x000fee0000000200 */
[C---:B---3--:R-:W-:Y:S08]  /*80c0*/  HMMA.16816.F32.BF16 R20, R188.reuse, R168, R20 ;  /* 0x000000a8bc14723c */ /* 0x048ff00000041814 */
[C---:B------:R-:W-:Y:S01]  /*80d0*/  HMMA.16816.F32.BF16 R24, R188.reuse, R170, R24 ;  /* 0x000000aabc18723c */ /* 0x040fe20000041818 */
[----:B------:R-:W-:Y:S07]  /*80e0*/  LDSM.16.M88.4 R168, [R167+0x2000] ;  /* 0x00200000a7a8783b */ /* 0x000fee0000000200 */
[C---:B------:R-:W-:Y:S08]  /*80f0*/  HMMA.16816.F32.BF16 R28, R188.reuse, R180, R28 ;  /* 0x000000b4bc1c723c */ /* 0x040ff0000004181c */
[----:B------:R-:W-:Y:S01]  /*8100*/  HMMA.16816.F32.BF16 R32, R188, R182, R32 ;  /* 0x000000b6bc20723c */ /* 0x000fe20000041820 */
[----:B------:R-:W3:Y:S04]  /*8110*/  LDSM.16.M88.4 R180, [R3+0xa000] ;  /* 0x00a0000003b4783b */ /* 0x000ee80000000200 */
[----:B------:R-:W3:Y:S03]  /*8120*/  LDSM.16.M88.4 R188, [R3+0xb000] ;  /* 0x00b0000003bc783b */ /* 0x000ee60000000200 */
[C---:B----4-:R-:W-:Y:S08]  /*8130*/  HMMA.16816.F32.BF16 R4, R192.reuse, R200, R4 ;  /* 0x000000c8c004723c */ /* 0x050ff00000041804 */
[C---:B------:R-:W-:Y:S01]  /*8140*/  HMMA.16816.F32.BF16 R8, R192.reuse, R202, R8 ;  /* 0x000000cac008723c */ /* 0x040fe20000041808 */
[----:B------:R-:W-:Y:S07]  /*8150*/  LDSM.16.M88.4 R200, [R2+0xa000] ;  /* 0x00a0000002c8783b */ /* 0x000fee0000000200 */
[C---:B-----5:R-:W-:Y:S08]  /*8160*/  HMMA.16816.F32.BF16 R12, R192.reuse, R196, R12 ;  /* 0x000000c4c00c723c */ /* 0x060ff0000004180c */
[C---:B------:R-:W-:Y:S01]  /*8170*/  HMMA.16816.F32.BF16 R16, R192.reuse, R198, R16 ;  /* 0x000000c6c010723c */ /* 0x040fe20000041810 */
[----:B------:R-:W-:Y:S07]  /*8180*/  LDSM.16.M88.4 R196, [R164+0x2000] ;  /* 0x00200000a4c4783b */ /* 0x000fee0000000200 */
        /* <DEDUP_REMOVED lines=9> */
[----:B------:R-:W3:Y:S07]  /*8220*/  LDSM.16.M88.4 R180, [R2+0xb000] ;  /* 0x00b0000002b4783b */ /* 0x000eee0000000200 */
[C---:B------:R-:W-:Y:S08]  /*8230*/  HMMA.16816.F32.BF16 R12, R168.reuse, R184, R12 ;  /* 0x000000b8a80c723c */ /* 0x040ff0000004180c */
[C---:B------:R-:W-:Y:S01]  /*8240*/  HMMA.16816.F32.BF16 R16, R168.reuse, R186, R16 ;  /* 0x000000baa810723c */ /* 0x040fe20000041810 */
[----:B------:R-:W-:Y:S07]  /*8250*/  LDSM.16.M88.4 R184, [R224+UR5+0xc000] ;  /* 0x00c00005e0b8783b */ /* 0x000fee0008000200 */
[C---:B------:R-:W-:Y:S08]  /*8260*/  HMMA.16816.F32.BF16 R20, R168.reuse, R188, R20 ;  /* 0x000000bca814723c */ /* 0x040ff00000041814 */
[C---:B------:R-:W-:Y:S01]  /*8270*/  HMMA.16816.F32.BF16 R24, R168.reuse, R190, R24 ;  /* 0x000000bea818723c */ /* 0x040fe20000041818 */
[----:B------:R-:W-:Y:S07]  /*8280*/  LDSM.16.M88.4 R188, [R224+UR5+0xc800] ;  /* 0x00c80005e0bc783b */ /* 0x000fee0008000200 */
[C---:B-1----:R-:W-:Y:S08]  /*8290*/  HMMA.16816.F32.BF16 R28, R168.reuse, R172, R28 ;  /* 0x000000aca81c723c */ /* 0x042ff0000004181c */
[----:B------:R-:W-:Y:S01]  /*82a0*/  HMMA.16816.F32.BF16 R32, R168, R174, R32 ;  /* 0x000000aea820723c */ /* 0x000fe20000041820 */
[----:B------:R-:W1:Y:S04]  /*82b0*/  LDSM.16.M88.4 R168, [R2+0xb800] ;  /* 0x00b8000002a8783b */ /* 0x000e680000000200 */
[----:B------:R-:W4:Y:S03]  /*82c0*/  LDSM.16.M88.4 R172, [R225+0x4000] ;  /* 0x00400000e1ac783b */ /* 0x000f260000000200 */
[C---:B------:R-:W-:Y:S08]  /*82d0*/  HMMA.16816.F32.BF16 R4, R196.reuse, R200, R4 ;  /* 0x000000c8c404723c */ /* 0x040ff00000041804 */
[C---:B------:R-:W-:Y:S01]  /*82e0*/  HMMA.16816.F32.BF16 R8, R196.reuse, R202, R8 ;  /* 0x000000cac408723c */ /* 0x040fe20000041808 */
[----:B------:R-:W-:Y:S07]  /*82f0*/  LDSM.16.M88.4 R200, [R223+0x4000] ;  /* 0x00400000dfc8783b */ /* 0x000fee0000000200 */
[C---:B--2---:R-:W-:Y:S08]  /*8300*/  HMMA.16816.F32.BF16 R12, R196.reuse, R176, R12 ;  /* 0x000000b0c40c723c */ /* 0x044ff0000004180c */
[C---:B------:R-:W-:Y:S01]  /*8310*/  HMMA.16816.F32.BF16 R16, R196.reuse, R178, R16 ;  /* 0x000000b2c410723c */ /* 0x040fe20000041810 */
[----:B------:R-:W2:Y:S07]  /*8320*/  LDSM.16.M88.4 R176, [R224+UR5+0xd800] ;  /* 0x00d80005e0b0783b */ /* 0x000eae0008000200 */
[C---:B---3--:R-:W-:Y:S08]  /*8330*/  HMMA.16816.F32.BF16 R20, R196.reuse, R180, R20 ;  /* 0x000000b4c414723c */ /* 0x048ff00000041814 */
[C---:B------:R-:W-:Y:S01]  /*8340*/  HMMA.16816.F32.BF16 R24, R196.reuse, R182, R24 ;  /* 0x000000b6c418723c */ /* 0x040fe20000041818 */
[----:B------:R-:W-:Y:S07]  /*8350*/  LDSM.16.M88.4 R180, [R166+0xd000] ;  /* 0x00d00000a6b4783b */ /* 0x000fee0000000200 */
[C---:B-1----:R-:W-:Y:S08]  /*8360*/  HMMA.16816.F32.BF16 R28, R196.reuse, R168, R28 ;  /* 0x000000a8c41c723c */ /* 0x042ff0000004181c */
[----:B------:R-:W-:Y:S01]  /*8370*/  HMMA.16816.F32.BF16 R32, R196, R170, R32 ;  /* 0x000000aac420723c */ /* 0x000fe20000041820 */
[----:B------:R-:W1:Y:S04]  /*8380*/  LDSM.16.M88.4 R168, [R166+0xc800] ;  /* 0x00c80000a6a8783b */ /* 0x000e680000000200 */
[----:B------:R-:W-:Y:S03]  /*8390*/  LDSM.16.M88.4 R196, [R2+0xc000] ;  /* 0x00c0000002c4783b */ /* 0x000fe60000000200 */
[C---:B----4-:R-:W-:Y:S08]  /*83a0*/  HMMA.16816.F32.BF16 R4, R172.reuse, R184, R4 ;  /* 0x000000b8ac04723c */ /* 0x050ff00000041804 */
[C---:B------:R-:W-:Y:S01]  /*83b0*/  HMMA.16816.F32.BF16 R8, R172.reuse, R186, R8 ;  /* 0x000000baac08723c */ /* 0x040fe20000041808 */
[----:B------:R-:W-:Y:S07]  /*83c0*/  LDSM.16.M88.4 R184, [R3+0xc000] ;  /* 0x00c0000003b8783b */ /* 0x000fee0000000200 */
[C---:B------:R-:W-:Y:S08]  /*83d0*/  HMMA.16816.F32.BF16 R12, R172.reuse, R188, R12 ;  /* 0x000000bcac0c723c */ /* 0x040ff0000004180c */
[C---:B------:R-:W-:Y:S01]  /*83e0*/  HMMA.16816.F32.BF16 R16, R172.reuse, R190, R16 ;  /* 0x000000beac10723c */ /* 0x040fe20000041810 */
[----:B------:R-:W-:Y:S07]  /*83f0*/  LDSM.16.M88.4 R188, [R3+0xd000] ;  /* 0x00d0000003bc783b */ /* 0x000fee0000000200 */
[C---:B------:R-:W-:Y:S08]  /*8400*/  HMMA.16816.F32.BF16 R20, R172.reuse, R192, R20 ;  /* 0x000000c0ac14723c */ /* 0x040ff00000041814 */
[C---:B------:R-:W-:Y:S01]  /*8410*/  HMMA.16816.F32.BF16 R24, R172.reuse, R194, R24 ;  /* 0x000000c2ac18723c */ /* 0x040fe20000041818 */
[----:B------:R-:W-:Y:S07]  /*8420*/  LDSM.16.M88.4 R192, [R3+0xd800] ;  /* 0x00d8000003c0783b */ /* 0x000fee0000000200 */
[C---:B--2---:R-:W-:Y:S08]  /*8430*/  HMMA.16816.F32.BF16 R28, R172.reuse, R176, R28 ;  /* 0x000000b0ac1c723c */ /* 0x044ff0000004181c */
[----:B------:R-:W-:Y:S01]  /*8440*/  HMMA.16816.F32.BF16 R32, R172, R178, R32 ;  /* 0x000000b2ac20723c */ /* 0x000fe20000041820 */
[----:B------:R-:W2:Y:S04]  /*8450*/  LDSM.16.M88.4 R172, [R166+0xd800] ;  /* 0x00d80000a6ac783b */ /* 0x000ea80000000200 */
[----:B------:R-:W3:Y:S03]  /*8460*/  LDSM.16.M88.4 R176, [R167+0x4000] ;  /* 0x00400000a7b0783b */ /* 0x000ee60000000200 */
[C---:B------:R-:W-:Y:S08]  /*8470*/  HMMA.16816.F32.BF16 R4, R200.reuse, R204, R4 ;  /* 0x000000ccc804723c */ /* 0x040ff00000041804 */
[C---:B------:R-:W-:Y:S01]  /*8480*/  HMMA.16816.F32.BF16 R8, R200.reuse, R206, R8 ;  /* 0x000000cec808723c */ /* 0x040fe20000041808 */
[----:B------:R-:W-:Y:S07]  /*8490*/  LDSM.16.M88.4 R204, [R2+0xd800] ;  /* 0x00d8000002cc783b */ /* 0x000fee0000000200 */
[C---:B-1----:R-:W-:Y:S08]  /*84a0*/  HMMA.16816.F32.BF16 R12, R200.reuse, R168, R12 ;  /* 0x000000a8c80c723c */ /* 0x042ff0000004180c */
[C---:B------:R-:W-:Y:S01]  /*84b0*/  HMMA.16816.F32.BF16 R16, R200.reuse, R170, R16 ;  /* 0x000000aac810723c */ /* 0x040fe20000041810 */
[----:B------:R-:W1:Y:S07]  /*84c0*/  LDSM.16.M88.4 R168, [R3+0xc800] ;  /* 0x00c8000003a8783b */ /* 0x000e6e0000000200 */
[C---:B------:R-:W-:Y:S08]  /*84d0*/  HMMA.16816.F32.BF16 R20, R200.reuse, R180, R20 ;  /* 0x000000b4c814723c */ /* 0x040ff00000041814 */
[C---:B------:R-:W-:Y:S01]  /*84e0*/  HMMA.16816.F32.BF16 R24, R200.reuse, R182, R24 ;  /* 0x000000b6c818723c */ /* 0x040fe20000041818 */
[----:B------:R-:W4:Y:S07]  /*84f0*/  LDSM.16.M88.4 R180, [R164+0x4000] ;  /* 0x00400000a4b4783b */ /* 0x000f2e0000000200 */
[C---:B--2---:R-:W-:Y:S08]  /*8500*/  HMMA.16816.F32.BF16 R28, R200.reuse, R172, R28 ;  /* 0x000000acc81c723c */ /* 0x044ff0000004181c */
[----:B------:R-:W-:Y:S01]  /*8510*/  HMMA.16816.F32.BF16 R32, R200, R174, R32 ;  /* 0x000000aec820723c */ /* 0x000fe20000041820 */
[----:B------:R-:W2:Y:S04]  /*8520*/  LDSM.16.M88.4 R172, [R2+0xc800] ;  /* 0x00c8000002ac783b */ /* 0x000ea80000000200 */
[----:B------:R-:W5:Y:S03]  /*8530*/  LDSM.16.M88.4 R200, [R2+0xd000] ;  /* 0x00d0000002c8783b */ /* 0x000f660000000200 */
[C---:B---3--:R-:W-:Y:S08]  /*8540*/  HMMA.16816.F32.BF16 R4, R176.reuse, R184, R4 ;  /* 0x000000b8b004723c */ /* 0x048ff00000041804 */
[C---:B------:R-:W-:Y:S01]  /*8550*/  HMMA.16816.F32.BF16 R8, R176.reuse, R186, R8 ;  /* 0x000000bab008723c */ /* 0x040fe20000041808 */
[----:B------:R-:W-:Y:S07]  /*8560*/  LDSM.16.M88.4 R184, [R224+UR5+0xf800] ;  /* 0x00f80005e0b8783b */ /* 0x000fee0008000200 */
[C---:B-1----:R-:W-:Y:S08]  /*8570*/  HMMA.16816.F32.BF16 R12, R176.reuse, R168, R12 ;  /* 0x000000a8b00c723c */ /* 0x042ff0000004180c */
[C---:B------:R-:W-:Y:S01]  /*8580*/  HMMA.16816.F32.BF16 R16, R176.reuse, R170, R16 ;  /* 0x000000aab010723c */ /* 0x040fe20000041810 */
[----:B------:R-:W1:Y:S07]  /*8590*/  LDSM.16.M88.4 R168, [R224+UR5+0xe800] ;  /* 0x00e80005e0a8783b */ /* 0x000e6e0008000200 */
[C---:B------:R-:W-:Y:S08]  /*85a0*/  HMMA.16816.F32.BF16 R20, R176.reuse, R188, R20 ;  /* 0x000000bcb014723c */ /* 0x040ff00000041814 */
[C---:B------:R-:W-:Y:S01]  /*85b0*/  HMMA.16816.F32.BF16 R24, R176.reuse, R190, R24 ;  /* 0x000000beb018723c */ /* 0x040fe20000041818 */
[----:B------:R-:W-:Y:S07]  /*85c0*/  LDSM.16.M88.4 R188, [R166+0xe800] ;  /* 0x00e80000a6bc783b */ /* 0x000fee0000000200 */
[C---:B------:R-:W-:Y:S08]  /*85d0*/  HMMA.16816.F32.BF16 R28, R176.reuse, R192, R28 ;  /* 0x000000c0b01c723c */ /* 0x040ff0000004181c */
[----:B------:R-:W-:Y:S01]  /*85e0*/  HMMA.16816.F32.BF16 R32, R176, R194, R32 ;  /* 0x000000c2b020723c */ /* 0x000fe20000041820 */
[----:B------:R-:W3:Y:S04]  /*85f0*/  LDSM.16.M88.4 R176, [R224+UR5+0xf000] ;  /* 0x00f00005e0b0783b */ /* 0x000ee80008000200 */
[----:B------:R-:W-:Y:S03]  /*8600*/  LDSM.16.M88.4 R192, [R166+0xf000] ;  /* 0x00f00000a6c0783b */ /* 0x000fe60000000200 */
[C---:B----4-:R-:W-:Y:S08]  /*8610*/  HMMA.16816.F32.BF16 R4, R180.reuse, R196, R4 ;  /* 0x000000c4b404723c */ /* 0x050ff00000041804 */
[C---:B------:R-:W-:Y:S01]  /*8620*/  HMMA.16816.F32.BF16 R8, R180.reuse, R198, R8 ;  /* 0x000000c6b408723c */ /* 0x040fe20000041808 */
[----:B------:R-:W-:Y:S07]  /*8630*/  LDSM.16.M88.4 R196, [R166+0xf800] ;  /* 0x00f80000a6c4783b */ /* 0x000fee0000000200 */
[C---:B--2---:R-:W-:Y:S08]  /*8640*/  HMMA.16816.F32.BF16 R12, R180.reuse, R172, R12 ;  /* 0x000000acb40c723c */ /* 0x044ff0000004180c */
[C---:B------:R-:W-:Y:S01]  /*8650*/  HMMA.16816.F32.BF16 R16, R180.reuse, R174, R16 ;  /* 0x000000aeb410723c */ /* 0x040fe20000041810 */
[----:B------:R-:W-:Y:S07]  /*8660*/  LDSM.16.M88.4 R172, [R223+0x6000] ;  /* 0x00600000dfac783b */ /* 0x000fee0000000200 */
[C---:B-----5:R-:W-:Y:S08]  /*8670*/  HMMA.16816.F32.BF16 R20, R180.reuse, R200, R20 ;  /* 0x000000c8b414723c */ /* 0x060ff00000041814 */
[C---:B------:R-:W-:Y:S01]  /*8680*/  HMMA.16816.F32.BF16 R24, R180.reuse, R202, R24 ;  /* 0x000000cab418723c */ /* 0x040fe20000041818 */
[----:B------:R-:W-:Y:S07]  /*8690*/  LDSM.16.M88.4 R200, [R3+0xe800] ;  /* 0x00e8000003c8783b */ /* 0x000fee0000000200 */
[C---:B------:R-:W-:Y:S08]  /*86a0*/  HMMA.16816.F32.BF16 R28, R180.reuse, R204, R28 ;  /* 0x000000ccb41c723c */ /* 0x040ff0000004181c */
[----:B------:R-:W-:Y:S01]  /*86b0*/  HMMA.16816.F32.BF16 R32, R180, R206, R32 ;  /* 0x000000ceb420723c */ /* 0x000fe20000041820 */
[----:B------:R-:W2:Y:S04]  /*86c0*/  LDSM.16.M88.4 R180, [R166+0xe000] ;  /* 0x00e00000a6b4783b */ /* 0x000ea80000000200 */
[----:B------:R-:W-:Y:S03]  /*86d0*/  LDSM.16.M88.4 R204, [R3+0xf000] ;  /* 0x00f0000003cc783b */ /* 0x000fe60000000200 */
[C---:B------:R-:W-:Y:S08]  /*86e0*/  HMMA.16816.F32.BF16 R4, R208.reuse, R212, R4 ;  /* 0x000000d4d004723c */ /* 0x040ff00000041804 */
[C---:B------:R-:W-:Y:S01]  /*86f0*/  HMMA.16816.F32.BF16 R8, R208.reuse, R214, R8 ;  /* 0x000000d6d008723c */ /* 0x040fe20000041808 */
[----:B------:R-:W-:Y:S07]  /*8700*/  LDSM.16.M88.4 R212, [R2+0xf800] ;  /* 0x00f8000002d4783b */ /* 0x000fee0000000200 */
[C---:B-1----:R-:W-:Y:S08]  /*8710*/  HMMA.16816.F32.BF16 R12, R208.reuse, R168, R12 ;  /* 0x000000a8d00c723c */ /* 0x042ff0000004180c */
[C---:B------:R-:W-:Y:S01]  /*8720*/  HMMA.16816.F32.BF16 R16, R208.reuse, R170, R16 ;  /* 0x000000aad010723c */ /* 0x040fe20000041810 */
[----:B------:R-:W-:Y:S07]  /*8730*/  LDSM.16.M88.4 R168, [R167+0x6000] ;  /* 0x00600000a7a8783b */ /* 0x000fee0000000200 */
[C---:B---3--:R-:W-:Y:S08]  /*8740*/  HMMA.16816.F32.BF16 R20, R208.reuse, R176, R20 ;  /* 0x000000b0d014723c */ /* 0x048ff00000041814 */
[C---:B------:R-:W-:Y:S01]  /*8750*/  HMMA.16816.F32.BF16 R24, R208.reuse, R178, R24 ;  /* 0x000000b2d018723c */ /* 0x040fe20000041818 */
[----:B------:R-:W1:Y:S07]  /*8760*/  LDSM.16.M88.4 R176, [R3+0xe000] ;  /* 0x00e0000003b0783b */ /* 0x000e6e0000000200 */
[C---:B------:R-:W-:Y:S08]  /*8770*/  HMMA.16816.F32.BF16 R28, R208.reuse, R184, R28 ;  /* 0x000000b8d01c723c */ /* 0x040ff0000004181c */
[----:B------:R-:W-:Y:S01]  /*8780*/  HMMA.16816.F32.BF16 R32, R208, R186, R32 ;  /* 0x000000bad020723c */ /* 0x000fe20000041820 */
[----:B------:R-:W3:Y:S04]  /*8790*/  LDSM.16.M88.4 R184, [R3+0xf800] ;  /* 0x00f8000003b8783b */ /* 0x000ee80000000200 */
[----:B------:R-:W-:Y:S03]  /*87a0*/  LDSM.16.M88.4 R208, [R2+0xf000] ;  /* 0x00f0000002d0783b */ /* 0x000fe60000000200 */
[C---:B--2---:R-:W-:Y:S08]  /*87b0*/  HMMA.16816.F32.BF16 R4, R172.reuse, R180, R4 ;  /* 0x000000b4ac04723c */ /* 0x044ff00000041804 */
[C---:B------:R-:W-:Y:S01]  /*87c0*/  HMMA.16816.F32.BF16 R8, R172.reuse, R182, R8 ;  /* 0x000000b6ac08723c */ /* 0x040fe20000041808 */
[----:B------:R-:W-:Y:S07]  /*87d0*/  LDSM.16.M88.4 R180, [R164+0x6000] ;  /* 0x00600000a4b4783b */ /* 0x000fee0000000200 */
[C---:B------:R-:W-:Y:S08]  /*87e0*/  HMMA.16816.F32.BF16 R12, R172.reuse, R188, R12 ;  /* 0x000000bcac0c723c */ /* 0x040ff0000004180c */
[C---:B------:R-:W-:Y:S01]  /*87f0*/  HMMA.16816.F32.BF16 R16, R172.reuse, R190, R16 ;  /* 0x000000beac10723c */ /* 0x040fe20000041810 */
[----:B------:R-:W2:Y:S07]  /*8800*/  LDSM.16.M88.4 R188, [R2+0xe000] ;  /* 0x00e0000002bc783b */ /* 0x000eae0000000200 */
[C---:B------:R-:W-:Y:S08]  /*8810*/  HMMA.16816.F32.BF16 R20, R172.reuse, R192, R20 ;  /* 0x000000c0ac14723c */ /* 0x040ff00000041814 */
[C---:B------:R-:W-:Y:S01]  /*8820*/  HMMA.16816.F32.BF16 R24, R172.reuse, R194, R24 ;  /* 0x000000c2ac18723c */ /* 0x040fe20000041818 */
[----:B------:R-:W4:Y:S01]  /*8830*/  LDSM.16.M88.4 R192, [R2+0xe800] ;  /* 0x00e8000002c0783b */ /* 0x000f220000000200 */
[----:B------:R-:W-:Y:S04]  /*8840*/  DEPBAR.LE SB0, 0x0 ;  /* 0x000080000000791a */ /* 0x000fe80000000000 */
[----:B------:R-:W-:Y:S02]  /*8850*/  BAR.SYNC.DEFER_BLOCKING 0x0 ;  /* 0x0000000000007b1d */ /* 0x000fe40000010000 */
[C---:B------:R-:W-:Y:S08]  /*8860*/  HMMA.16816.F32.BF16 R28, R172.reuse, R196, R28 ;  /* 0x000000c4ac1c723c */ /* 0x040ff0000004181c */
[----:B------:R-:W-:Y:S08]  /*8870*/  HMMA.16816.F32.BF16 R32, R172, R198, R32 ;  /* 0x000000c6ac20723c */ /* 0x000ff00000041820 */
[C---:B-1----:R-:W-:Y:S08]  /*8880*/  HMMA.16816.F32.BF16 R4, R168.reuse, R176, R4 ;  /* 0x000000b0a804723c */ /* 0x042ff00000041804 */
[C---:B------:R-:W-:Y:S08]  /*8890*/  HMMA.16816.F32.BF16 R8, R168.reuse, R178, R8 ;  /* 0x000000b2a808723c */ /* 0x040ff00000041808 */
[C---:B------:R-:W-:Y:S08]  /*88a0*/  HMMA.16816.F32.BF16 R12, R168.reuse, R200, R12 ;  /* 0x000000c8a80c723c */ /* 0x040ff0000004180c */
[C---:B------:R-:W-:Y:S08]  /*88b0*/  HMMA.16816.F32.BF16 R16, R168.reuse, R202, R16 ;  /* 0x000000caa810723c */ /* 0x040ff00000041810 */
[C---:B------:R-:W-:Y:S08]  /*88c0*/  HMMA.16816.F32.BF16 R20, R168.reuse, R204, R20 ;  /* 0x000000cca814723c */ /* 0x040ff00000041814 */
[C---:B------:R-:W-:Y:S08]  /*88d0*/  HMMA.16816.F32.BF16 R24, R168.reuse, R206, R24 ;  /* 0x000000cea818723c */ /* 0x040ff00000041818 */
[C---:B---3--:R-:W-:Y:S08]  /*88e0*/  HMMA.16816.F32.BF16 R28, R168.reuse, R184, R28 ;  /* 0x000000b8a81c723c */ /* 0x048ff0000004181c */
[----:B------:R-:W-:Y:S08]  /*88f0*/  HMMA.16816.F32.BF16 R32, R168, R186, R32 ;  /* 0x000000baa820723c */ /* 0x000ff00000041820 */
[C---:B--2---:R-:W-:Y:S08]  /*8900*/  HMMA.16816.F32.BF16 R4, R180.reuse, R188, R4 ;  /* 0x000000bcb404723c */ /* 0x044ff00000041804 */
[C---:B------:R-:W-:Y:S08]  /*8910*/  HMMA.16816.F32.BF16 R8, R180.reuse, R190, R8 ;  /* 0x000000beb408723c */ /* 0x040ff00000041808 */
[C---:B----4-:R-:W-:Y:S08]  /*8920*/  HMMA.16816.F32.BF16 R12, R180.reuse, R192, R12 ;  /* 0x000000c0b40c723c */ /* 0x050ff0000004180c */
[C---:B------:R-:W-:Y:S08]  /*8930*/  HMMA.16816.F32.BF16 R16, R180.reuse, R194, R16 ;  /* 0x000000c2b410723c */ /* 0x040ff00000041810 */
[C---:B------:R-:W-:Y:S08]  /*8940*/  HMMA.16816.F32.BF16 R20, R180.reuse, R208, R20 ;  /* 0x000000d0b414723c */ /* 0x040ff00000041814 */
[C---:B------:R-:W-:Y:S08]  /*8950*/  HMMA.16816.F32.BF16 R24, R180.reuse, R210, R24 ;  /* 0x000000d2b418723c */ /* 0x040ff00000041818 */
[C---:B------:R-:W-:Y:S08]  /*8960*/  HMMA.16816.F32.BF16 R28, R180.reuse, R212, R28 ;  /* 0x000000d4b41c723c */ /* 0x040ff0000004181c */
[----:B------:R-:W-:Y:S01]  /*8970*/  HMMA.16816.F32.BF16 R32, R180, R214, R32 ;  /* 0x000000d6b420723c */ /* 0x000fe20000041820 */
[----:B------:R-:W-:Y:S08]  /*8980*/  @!UPT UIADD3 URZ, UPT, UPT, URZ, URZ, URZ ;  /* 0x000000fffffff290 */ /* 0x000ff0000fffe0ff */
[----:B------:R-:W-:Y:S11]  /*8990*/  BRA.U !UP2, `(.L_x_535) ;  /* 0x000000090aac7547 */ /* 0x000ff6000b800000 */
[----:B------:R-:W-:Y:S01]  /*89a0*/  UPLOP3.LUT UP1, UPT, UPT, UPT, UP0, 0x80, 0x8 ;  /* 0x000000000008789c */ /* 0x000fe20003f2f000 */
[----:B------:R-:W1:Y:S05]  /*89b0*/  LDC R2, c[0x0][0x3bc] ;  /* 0x0000ef00ff027b82 */ /* 0x000e6a0000000800 */
[----:B------:R-:W-:Y:S02]  /*89c0*/  PLOP3.LUT P6, PT, PT, PT, UP1, 0x80, 0x8 ;  /* 0x000000000008781c */ /* 0x000fe40003fcf018 */
[----:B------:R-:W-:Y:S03]  /*89d0*/  PLOP3.LUT P5, PT, PT, PT, UP1, 0x80, 0x8 ;  /* 0x000000000008781c */ /* 0x000fe60003faf018 */
[----:B------:R-:W2:Y:S01]  /*89e0*/  @!UP1 LDCU UR23, c[0x0][0x3b8] ;  /* 0x00007700ff1797ac */ /* 0x000ea20008000800 */
[----:B------:R-:W-:Y:S02]  /*89f0*/  @!UP1 UMOV UR24, URZ ;  /* 0x000000ff00189c82 */ /* 0x000fe40008000000 */
[----:B------:R-:W-:Y:S02]  /*8a00*/  @!UP1 UIADD3 UR24, UP2, UPT, URZ, -UR24, URZ ;  /* 0x80000018ff189290 */ /* 0x000fe4000ff5e0ff */
[----:B--2---:R-:W-:Y:S04]  /*8a10*/  @!UP1 USHF.L.U32 UR22, UR23, 0x6, URZ ;  /* 0x0000000617169899 */ /* 0x004fe800080006ff */
[----:B------:R-:W-:Y:S04]  /*8a20*/  @!UP1 UIADD3.X UR22, UPT, UPT, URZ, ~UR22, URZ, UP2, !UPT ;  /* 0x80000016ff169290 */ /* 0x000fe800097fe4ff */
[----:B------:R-:W-:Y:S02]  /*8a30*/  @!UP1 USHF.R.S64 UR24, UR24, 0x1f, UR22 ;  /* 0x0000001f18189899 */ /* 0x000fe40008001016 */
[----:B------:R-:W-:Y:S04]  /*8a40*/  IMAD.U32 R164, RZ, RZ, UR22 ;  /* 0x00000016ffa47e24 */ /* 0x000fe8000f8e00ff */
[----:B------:R-:W-:Y:S04]  /*8a50*/  @!P6 IADD3 R226, P6, PT, R226, UR24, RZ ;  /* 0x00000018e2e2ec10 */ /* 0x000fe8000ffde0ff */
[----:B------:R-:W-:Y:S01]  /*8a60*/  @!P5 LEA.HI.X.SX32 R227, R164, R227, 0x1, P6 ;  /* 0x000000e3a4e3d211 */ /* 0x000fe200030f0eff */
[----:B------:R-:W-:Y:S08]  /*8a70*/  BRA.U !UP1, `(.L_x_536) ;  /* 0x0000000509007547 */ /* 0x000ff0000b800000 */
[----:B------:R-:W2:Y:S01]  /*8a80*/  LDC R164, c[0x0][0x4f0] ;  /* 0x00013c00ffa47b82 */ /* 0x000ea20000000800 */
[----:B------:R-:W-:Y:S02]  /*8a90*/  UIADD3 UR22, UPT, UPT, UR17, -0x40, URZ ;  /* 0xffffffc011167890 */ /* 0x000fe4000fffe0ff */
[----:B------:R-:W-:Y:S04]  /*8aa0*/  UIADD3 UR23, UPT, UPT, UR17, -0x80, URZ ;  /* 0xffffff8011177890 */ /* 0x000fe8000fffe0ff */
[----:B------:R-:W-:Y:S02]  /*8ab0*/  MOV R169, UR22 ;  /* 0x0000001600a97c02 */ /* 0x000fe40008000f00 */
[----:B------:R-:W-:Y:S02]  /*8ac0*/  IMAD.U32 R167, RZ, RZ, UR23 ;  /* 0x00000017ffa77e24 */ /* 0x000fe4000f8e00ff */
[----:B------:R-:W-:Y:S03]  /*8ad0*/  IABS R169, R169 ;  /* 0x000000a900a97213 */ /* 0x000fe60000000000 */
[----:B------:R-:W-:Y:S02]  /*8ae0*/  IABS R167, R167 ;  /* 0x000000a700a77213 */ /* 0x000fe40000000000 */
[----:B--2---:R-:W-:Y:S04]  /*8af0*/  IABS R3, R164 ;  /* 0x000000a400037213 */ /* 0x004fe80000000000 */
[----:B------:R-:W2:Y:S10]  /*8b00*/  I2F.RP R168, R3 ;  /* 0x0000000300a87306 */ /* 0x000eb40000209400 */
[----:B--2---:R-:W2:Y:S02]  /*8b10*/  MUFU.RCP R166, R168 ;  /* 0x000000a800a67308 */ /* 0x004ea40000001000 */
[----:B--2---:R-:W-:Y:S08]  /*8b20*/  VIADD R170, R166, 0xffffffe ;  /* 0x0ffffffea6aa7836 */ /* 0x004ff00000000000 */
[----:B------:R-:W2:Y:S02]  /*8b30*/  F2I.FTZ.U32.TRUNC.NTZ R171, R170 ;  /* 0x000000aa00ab7305 */ /* 0x000ea4000021f000 */
[--C-:B--2---:R-:W-:Y:S02]  /*8b40*/  IMAD.MOV R166, RZ, RZ, -R171.reuse ;  /* 0x000000ffffa67224 */ /* 0x104fe400078e0aab */
[----:B------:R-:W-:Y:S02]  /*8b50*/  IMAD.MOV.U32 R170, RZ, RZ, RZ ;  /* 0x000000ffffaa7224 */ /* 0x000fe400078e00ff */
[----:B------:R-:W-:Y:S04]  /*8b60*/  IMAD R166, R166, R3, RZ ;  /* 0x00000003a6a67224 */ /* 0x000fe800078e02ff */
[----:B------:R-:W-:Y:S06]  /*8b70*/  IMAD.HI.U32 R166, R171, R166, R170 ;  /* 0x000000a6aba67227 */ /* 0x000fec00078e00aa */
[C---:B------:R-:W-:Y:S04]  /*8b80*/  IMAD.HI.U32 R171, R166.reuse, R169, RZ ;  /* 0x000000a9a6ab7227 */ /* 0x040fe800078e00ff */
[----:B------:R-:W-:Y:S01]  /*8b90*/  IMAD.HI.U32 R170, R166, R167, RZ ;  /* 0x000000a7a6aa7227 */ /* 0x000fe200078e00ff */
[----:B------:R-:W-:Y:S03]  /*8ba0*/  IADD3 R168, PT, PT, -R171, RZ, RZ ;  /* 0x000000ffaba87210 */ /* 0x000fe60007ffe1ff */
[----:B------:R-:W-:Y:S02]  /*8bb0*/  IMAD.MOV R166, RZ, RZ, -R170 ;  /* 0x000000ffffa67224 */ /* 0x000fe400078e0aaa */
[C---:B------:R-:W-:Y:S02]  /*8bc0*/  IMAD R169, R3.reuse, R168, R169 ;  /* 0x000000a803a97224 */ /* 0x040fe400078e02a9 */
[C---:B------:R-:W-:Y:S01]  /*8bd0*/  IMAD R167, R3.reuse, R166, R167 ;  /* 0x000000a603a77224 */ /* 0x040fe200078e02a7 */
[----:B------:R-:W-:Y:S02]  /*8be0*/  LOP3.LUT R166, R164, UR22, RZ, 0x3c, !PT ;  /* 0x00000016a4a67c12 */ /* 0x000fe4000f8e3cff */
[C---:B------:R-:W-:Y:S02]  /*8bf0*/  ISETP.GT.U32.AND P6, PT, R3.reuse, R169, PT ;  /* 0x000000a90300720c */ /* 0x040fe40003fc4070 */
[----:B------:R-:W-:Y:S11]  /*8c00*/  ISETP.GT.U32.AND P5, PT, R3, R167, PT ;  /* 0x000000a70300720c */ /* 0x000ff60003fa4070 */
[--C-:B------:R-:W-:Y:S02]  /*8c10*/  @!P6 IMAD.IADD R169, R169, 0x1, -R3.reuse ;  /* 0x00000001a9a9e824 */ /* 0x100fe400078e0a03 */
[----:B------:R-:W-:Y:S01]  /*8c20*/  @!P5 IADD3 R170, PT, PT, R170, 0x1, RZ ;  /* 0x00000001aaaad810 */ /* 0x000fe20007ffe0ff */
[----:B------:R-:W-:Y:S02]  /*8c30*/  @!P5 IMAD.IADD R167, R167, 0x1, -R3 ;  /* 0x00000001a7a7d824 */ /* 0x000fe400078e0a03 */
[----:B------:R-:W-:Y:S01]  /*8c40*/  @!P6 VIADD R171, R171, 0x1 ;  /* 0x00000001ababe836 */ /* 0x000fe20000000000 */
[-C--:B------:R-:W-:Y:S02]  /*8c50*/  ISETP.GE.U32.AND P6, PT, R169, R3.reuse, PT ;  /* 0x00000003a900720c */ /* 0x080fe40003fc6070 */
[----:B------:R-:W-:Y:S02]  /*8c60*/  ISETP.GE.U32.AND P5, PT, R167, R3, PT ;  /* 0x00000003a700720c */ /* 0x000fe40003fa6070 */
[----:B------:R-:W-:Y:S01]  /*8c70*/  LOP3.LUT R3, R164, UR23, RZ, 0x3c, !PT ;  /* 0x00000017a4037c12 */ /* 0x000fe2000f8e3cff */
[----:B------:R-:W-:Y:S08]  /*8c80*/  UMOV UR23, UR6 ;  /* 0x0000000600177c82 */ /* 0x000ff00008000000 */
[----:B------:R-:W-:Y:S02]  /*8c90*/  @P6 IADD3 R171, PT, PT, R171, 0x1, RZ ;  /* 0x00000001abab6810 */ /* 0x000fe40007ffe0ff */
[----:B------:R-:W-:Y:S01]  /*8ca0*/  ISETP.GE.AND P6, PT, R166, RZ, PT ;  /* 0x000000ffa600720c */ /* 0x000fe20003fc6270 */
[----:B------:R-:W-:Y:S01]  /*8cb0*/  @P5 VIADD R170, R170, 0x1 ;  /* 0x00000001aaaa5836 */ /* 0x000fe20000000000 */
[----:B------:R-:W-:Y:S02]  /*8cc0*/  ISETP.GE.AND P5, PT, R3, RZ, PT ;  /* 0x000000ff0300720c */ /* 0x000fe40003fa6270 */
[----:B------:R-:W-:Y:S09]  /*8cd0*/  LOP3.LUT R3, RZ, R164, RZ, 0x33, !PT ;  /* 0x000000a4ff037212 */ /* 0x000ff200078e33ff */
[----:B------:R-:W-:Y:S02]  /*8ce0*/  @!P6 IMAD.MOV R171, RZ, RZ, -R171 ;  /* 0x000000ffffabe224 */ /* 0x000fe400078e0aab */
[----:B------:R-:W-:Y:S01]  /*8cf0*/  @!P5 IMAD.MOV R170, RZ, RZ, -R170 ;  /* 0x000000ffffaad224 */ /* 0x000fe200078e0aaa */
[----:B------:R-:W-:Y:S04]  /*8d00*/  ISETP.NE.AND P5, PT, R164, RZ, PT ;  /* 0x000000ffa400720c */ /* 0x000fe80003fa5270 */
[C---:B------:R-:W-:Y:S02]  /*8d10*/  SEL R167, R3.reuse, R170, !P5 ;  /* 0x000000aa03a77207 */ /* 0x040fe40006800000 */
[----:B------:R-:W-:Y:S02]  /*8d20*/  SEL R171, R3, R171, !P5 ;  /* 0x000000ab03ab7207 */ /* 0x000fe40006800000 */
[-C--:B------:R-:W-:Y:S02]  /*8d30*/  LEA R174, P6, R167, R230.reuse, 0x2 ;  /* 0x000000e6a7ae7211 */ /* 0x080fe400078c10ff */
[----:B------:R-:W-:Y:S02]  /*8d40*/  LEA R172, P5, R171, R230, 0x2 ;  /* 0x000000e6abac7211 */ /* 0x000fe400078a10ff */
[-C--:B------:R-:W-:Y:S02]  /*8d50*/  LEA.HI.X.SX32 R175, R167, R231.reuse, 0x2, P6 ;  /* 0x000000e7a7af7211 */ /* 0x080fe400030f16ff */
[C---:B------:R-:W-:Y:S02]  /*8d60*/  LEA.HI.X.SX32 R173, R171.reuse, R231, 0x2, P5 ;  /* 0x000000e7abad7211 */ /* 0x040fe400028f16ff */
[----:B------:R-:W-:Y:S01]  /*8d70*/  IADD3 R169, PT, PT, R171, -R167, RZ ;  /* 0x800000a7aba97210 */ /* 0x000fe20007ffe0ff */
[----:B------:R-:W2:Y:S04]  /*8d80*/  LDG.E R166, desc[UR20][R174.64] ;  /* 0x00000014aea67981 */ /* 0x000ea8000c1e1900 */
[----:B------:R-:W-:Y:S01]  /*8d90*/  IMAD R169, R169, R164, -0x40 ;  /* 0xffffffc0a9a97424 */ /* 0x000fe200078e02a4 */
[----:B------:R-:W2:Y:S04]  /*8da0*/  LDG.E R3, desc[UR20][R172.64] ;  /* 0x00000014ac037981 */ /* 0x000ea8000c1e1900 */
[----:B------:R-:W-:Y:S05]  /*8db0*/  SHF.R.S32.HI R164, RZ, 0x1f, R169 ;  /* 0x0000001fffa47819 */ /* 0x000fea00000114a9 */
[----:B------:R-:W-:Y:S04]  /*8dc0*/  IMAD R164, R164, UR23, RZ ;  /* 0x00000017a4a47c24 */ /* 0x000fe8000f8e02ff */
[C---:B------:R-:W-:Y:S02]  /*8dd0*/  IMAD R164, R169.reuse, UR7, R164 ;  /* 0x00000007a9a47c24 */ /* 0x040fe4000f8e02a4 */
[----:B------:R-:W-:Y:S04]  /*8de0*/  IMAD.WIDE.U32 R168, R169, UR23, RZ ;  /* 0x00000017a9a87c25 */ /* 0x000fe8000f8e00ff */
[----:B------:R-:W-:Y:S02]  /*8df0*/  IMAD.IADD R169, R169, 0x1, R164 ;  /* 0x00000001a9a97824 */ /* 0x000fe400078e02a4 */
[----:B--2---:R-:W-:Y:S04]  /*8e00*/  IMAD.IADD R166, R166, 0x1, -R3 ;  /* 0x00000001a6a67824 */ /* 0x004fe800078e0a03 */
[----:B------:R-:W-:Y:S01]  /*8e10*/  IMAD.WIDE.U32 R168, R166, UR10, R168 ;  /* 0x0000000aa6a87c25 */ /* 0x000fe2000f8e00a8 */
[----:B------:R-:W-:Y:S02]  /*8e20*/  SHF.R.S32.HI R3, RZ, 0x1f, R166 ;  /* 0x0000001fff037819 */ /* 0x000fe400000114a6 */
[----:B------:R-:W-:Y:S03]  /*8e30*/  LEA R226, P5, R168, R226, 0x1 ;  /* 0x000000e2a8e27211 */ /* 0x000fe600078a08ff */
[----:B------:R-:W-:Y:S04]  /*8e40*/  IMAD R3, R3, UR10, RZ ;  /* 0x0000000a03037c24 */ /* 0x000fe8000f8e02ff */
[----:B------:R-:W-:Y:S05]  /*8e50*/  IMAD R3, R166, UR11, R3 ;  /* 0x0000000ba6037c24 */ /* 0x000fea000f8e0203 */
[----:B------:R-:W-:Y:S04]  /*8e60*/  IADD3 R3, PT, PT, R169, R3, RZ ;  /* 0x00000003a9037210 */ /* 0x000fe80007ffe0ff */
[----:B------:R-:W-:Y:S07]  /*8e70*/  LEA.HI.X R227, R168, R227, R3, 0x1, P5 ;  /* 0x000000e3a8e37211 */ /* 0x000fee00028f0c03 */
.L_x_536:
[----:B------:R-:W-:Y:S01]  /*8e80*/  @!PT LDS RZ, [RZ] ;  /* 0x00000000fffff984 */ /* 0x000fe20000000800 */
[----:B------:R-:W-:Y:S01]  /*8e90*/  @!PT LDS RZ, [RZ] ;  /* 0x00000000fffff984 */ /* 0x000fe20000000800 */
[----:B------:R-:W-:Y:S01]  /*8ea0*/  @!PT LDS RZ, [RZ] ;  /* 0x00000000fffff984 */ /* 0x000fe20000000800 */
[----:B------:R2:W-:Y:S01]  /*8eb0*/  @!P4 LDGSTS.E.BYPASS.LTC128B.128 [R241+0x8000], desc[UR20][R226.64] ;  /* 0x08000000e2f1cfae */ /* 0x0005e2000b981a14 */
[-C--:B------:R-:W-:Y:S01]  /*8ec0*/  @!P1 MOV R168, R226.reuse ;  /* 0x000000e200a89202 */ /* 0x080fe20000000f00 */
[----:B------:R-:W-:Y:S01]  /*8ed0*/  @!P1 IMAD.MOV.U32 R169, RZ, RZ, R227 ;  /* 0x000000ffffa99224 */ /* 0x000fe200078e00e3 */
[----:B------:R-:W-:Y:S01]  /*8ee0*/  USHF.L.U32 UR22, UR23, 0x5, URZ ;  /* 0x0000000517167899 */ /* 0x000fe200080006ff */
[----:B------:R2:W-:Y:S01]  /*8ef0*/  @P4 STS.128 [R241+0x8000], RZ ;  /* 0x008000fff1004388 */ /* 0x0005e20000000c00 */
[----:B------:R-:W-:Y:S02]  /*8f00*/  IMAD.U32 R167, RZ, RZ, UR23 ;  /* 0x00000017ffa77e24 */ /* 0x000fe4000f8e00ff */
[----:B------:R-:W-:Y:S01]  /*8f10*/  IMAD.U32 R3, RZ, RZ, UR23 ;  /* 0x00000017ff037e24 */ /* 0x000fe2000f8e00ff */
[----:B------:R-:W-:Y:S01]  /*8f20*/  @!PT LDS RZ, [RZ] ;  /* 0x00000000fffff984 */ /* 0x000fe20000000800 */
[----:B------:R-:W-:Y:S01]  /*8f30*/  @!PT LDS RZ, [RZ] ;  /* 0x00000000fffff984 */ /* 0x000fe20000000800 */
[----:B------:R-:W-:Y:S01]  /*8f40*/  @!PT LDS RZ, [RZ] ;  /* 0x00000000fffff984 */ /* 0x000fe20000000800 */
[----:B------:R2:W-:Y:S02]  /*8f50*/  @!P3 LDGSTS.E.BYPASS.LTC128B.128 [R241+0xa000], desc[UR20][R226.64+0x80] ;  /* 0x0a000080e2f1bfae */ /* 0x0005e4000b981a14 */
[----:B------:R-:W-:Y:S02]  /*8f60*/  LEA R166, P5, R167, R226, 0x5 ;  /* 0x000000e2a7a67211 */ /* 0x000fe400078a28ff */
[----:B------:R2:W-:Y:S01]  /*8f70*/  @P3 STS.128 [R241+0xa000], RZ ;  /* 0x00a000fff1003388 */ /* 0x0005e20000000c00 */
[--C-:B-1----:R-:W-:Y:S02]  /*8f80*/  SHF.L.U64.HI R3, R3, 0x5, R2.reuse ;  /* 0x0000000503037819 */ /* 0x102fe40000010202 */
[----:B------:R-:W-:Y:S01]  /*8f90*/  LEA.HI.X R167, R167, R227, R2, 0x5, P5 ;  /* 0x000000e3a7a77211 */ /* 0x000fe200028f2c02 */
[----:B------:R-:W-:Y:S01]  /*8fa0*/  @!PT LDS RZ, [RZ] ;  /* 0x00000000fffff984 */ /* 0x000fe20000000800 */
[----:B------:R-:W-:Y:S01]  /*8fb0*/  @!PT LDS RZ, [RZ] ;  /* 0x00000000fffff984 */ /* 0x000fe20000000800 */
[----:B------:R-:W-:Y:S01]  /*8fc0*/  @!PT LDS RZ, [RZ] ;  /* 0x00000000fffff984 */ /* 0x000fe20000000800 */
[----:B------:R2:W-:Y:S01]  /*8fd0*/  @!P2 LDGSTS.E.BYPASS.LTC128B.128 [R241+0xc000], desc[UR20][R226.64+0x100] ;  /* 0x0c000100e2f1afae */ /* 0x0005e2000b981a14 */
[----:B------:R-:W-:Y:S03]  /*8fe0*/  IADD3 R170, P6, PT, R166, UR22, RZ ;  /* 0x00000016a6aa7c10 */ /* 0x000fe6000ffde0ff */
[----:B------:R2:W-:Y:S01]  /*8ff0*/  @P2 STS.128 [R241+0xc000], RZ ;  /* 0x00c000fff1002388 */ /* 0x0005e20000000c00 */
[----:B------:R-:W-:Y:S01]  /*9000*/  IADD3 R2, P5, PT, R170, UR22, RZ ;  /* 0x00000016aa027c10 */ /* 0x000fe2000ffbe0ff */
[C---:B------:R-:W-:Y:S02]  /*9010*/  IMAD.X R171, R3.reuse, 0x1, R167, P6 ;  /* 0x0000000103ab7824 */ /* 0x040fe400030e06a7 */
[----:B------:R-:W-:Y:S01]  /*9020*/  @!PT LDS RZ, [RZ] ;  /* 0x00000000fffff984 */ /* 0x000fe20000000800 */
[----:B------:R-:W-:Y:S01]  /*9030*/  @!PT LDS RZ, [RZ] ;  /* 0x00000000fffff984 */ /* 0x000fe20000000800 */
[----:B------:R-:W-:Y:S01]  /*9040*/  @!PT LDS RZ, [RZ] ;  /* 0x00000000fffff984 */ /* 0x000fe20000000800 */
[----:B------:R2:W-:Y:S03]  /*9050*/  @!P1 LDGSTS.E.BYPASS.LTC128B.128 [R241+0xe000], desc[UR20][R168.64+0x180] ;  /* 0x0e000180a8f19fae */ /* 0x0005e6000b981a14 */
[----:B------:R-:W-:Y:S01]  /*9060*/  IADD3.X R3, PT, PT, R3, R171, RZ, P5, !PT ;  /* 0x000000ab03037210 */ /* 0x000fe20002ffe4ff */
        /* <DEDUP_REMOVED lines=62> */
.L_x_535:
[----:B--2---:R-:W-:Y:S01]  /*9450*/  FMNMX3.FTZ R2, R0, R6, R7, !PT ;  /* 0x0000000600027276 */ /* 0x004fe20007810007 */
[----:B------:R-:W-:Y:S01]  /*9460*/  LDSM.16.MT88.4 R172, [R216+0x10000] ;  /* 0x01000000d8ac783b */ /* 0x000fe20000004200 */
[----:B------:R-:W-:Y:S01]  /*9470*/  FMNMX3.FTZ R3, R165, R4, R5, !PT ;  /* 0x00000004a5037276 */ /* 0x000fe20007810005 */
[----:B------:R-:W-:Y:S01]  /*9480*/  UIADD3 UR15, UPT, UPT, UR15, -0x1, URZ ;  /* 0xffffffff0f0f7890 */ /* 0x000fe2000fffe0ff */
[----:B------:R-:W-:Y:S01]  /*9490*/  FMNMX3.FTZ R2, R2, R10, R11, !PT ;  /* 0x0000000a02027276 */ /* 0x000fe2000781000b */
[----:B------:R-:W-:Y:S01]  /*94a0*/  UIADD3 UR17, UPT, UPT, UR17, -0x40, URZ ;  /* 0xffffffc011117890 */ /* 0x000fe2000fffe0ff */
[----:B------:R-:W-:Y:S01]  /*94b0*/  FMNMX3.FTZ R3, R3, R8, R9, !PT ;  /* 0x0000000803037276 */ /* 0x000fe20007810009 */
[----:B------:R-:W-:Y:S01]  /*94c0*/  UISETP.NE.AND UP2, UPT, UR15, -0x1, UPT ;  /* 0xffffffff0f00788c */ /* 0x000fe2000bf45270 */
[----:B------:R-:W-:Y:S01]  /*94d0*/  FMNMX3.FTZ R2, R2, R14, R15, !PT ;  /* 0x0000000e02027276 */ /* 0x000fe2000781000f */
[----:B------:R-:W-:Y:S01]  /*94e0*/  LDSM.16.MT88.4 R184, [R216+0x14800] ;  /* 0x01480000d8b8783b */ /* 0x000fe20000004200 */
[----:B------:R-:W-:Y:S02]  /*94f0*/  FMNMX3.FTZ R3, R3, R12, R13, !PT ;  /* 0x0000000c03037276 */ /* 0x000fe4000781000d */
[----:B------:R-:W-:Y:S02]  /*9500*/  FMNMX3.FTZ R2, R2, R18, R19, !PT ;  /* 0x0000001202027276 */ /* 0x000fe40007810013 */
[----:B------:R-:W-:Y:S02]  /*9510*/  FMNMX3.FTZ R3, R3, R16, R17, !PT ;  /* 0x0000001003037276 */ /* 0x000fe40007810011 */
[----:B------:R-:W-:Y:S01]  /*9520*/  FMNMX3.FTZ R2, R2, R22, R23, !PT ;  /* 0x0000001602027276 */ /* 0x000fe20007810017 */
[----:B------:R-:W-:Y:S01]  /*9530*/  LDSM.16.MT88.4 R196, [R216+0x16800] ;  /* 0x01680000d8c4783b */ /* 0x000fe20000004200 */
[----:B------:R-:W-:Y:S02]  /*9540*/  FMNMX3.FTZ R3, R3, R20, R21, !PT ;  /* 0x0000001403037276 */ /* 0x000fe40007810015 */
[----:B------:R-:W-:Y:S02]  /*9550*/  FMNMX3.FTZ R2, R2, R26, R27, !PT ;  /* 0x0000001a02027276 */ /* 0x000fe4000781001b */
[----:B------:R-:W-:Y:S02]  /*9560*/  FMNMX3.FTZ R3, R3, R24, R25, !PT ;  /* 0x0000001803037276 */ /* 0x000fe40007810019 */
[----:B------:R-:W-:Y:S02]  /*9570*/  FMNMX3.FTZ R2, R2, R30, R31, !PT ;  /* 0x0000001e02027276 */ /* 0x000fe4000781001f */
[----:B------:R-:W-:Y:S02]  /*9580*/  FMNMX3.FTZ R3, R3, R28, R29, !PT ;  /* 0x0000001c03037276 */ /* 0x000fe4000781001d */
[----:B------:R-:W-:Y:S02]  /*9590*/  FMNMX3.FTZ R167, R2, R34, R35, !PT ;  /* 0x0000002202a77276 */ /* 0x000fe40007810023 */
[----:B------:R-:W-:Y:S03]  /*95a0*/  FMNMX3.FTZ R170, R3, R32, R33, !PT ;  /* 0x0000002003aa7276 */ /* 0x000fe60007810021 */
[----:B------:R-:W-:Y:S08]  /*95b0*/  SHFL.BFLY PT, R2, R167, 0x2, 0x1f ;  /* 0x0c401f00a7027f89 */ /* 0x000ff000000e0000 */
[----:B------:R-:W1:Y:S02]  /*95c0*/  SHFL.BFLY PT, R3, R170, 0x2, 0x1f ;  /* 0x0c401f00aa037f89 */ /* 0x000e6400000e0000 */
[----:B-1----:R-:W-:Y:S02]  /*95d0*/  FMNMX.FTZ R169, R170, R3, !PT ;  /* 0x00000003aaa97209 */ /* 0x002fe40007810000 */
[----:B------:R-:W-:Y:S04]  /*95e0*/  FMNMX.FTZ R168, R167, R2, !PT ;  /* 0x00000002a7a87209 */ /* 0x000fe80007810000 */
[----:B------:R-:W1:Y:S08]  /*95f0*/  SHFL.BFLY PT, R164, R169, 0x1, 0x1f ;  /* 0x0c201f00a9a47f89 */ /* 0x000e7000000e0000 */
[----:B------:R-:W2:Y:S01]  /*9600*/  SHFL.BFLY PT, R3, R168, 0x1, 0x1f ;  /* 0x0c201f00a8037f89 */ /* 0x000ea200000e0000 */
[----:B-1----:R-:W-:Y:S02]  /*9610*/  FMNMX.FTZ R164, R169, R164, !PT ;  /* 0x000000a4a9a47209 */ /* 0x002fe40007810000 */
[----:B--2---:R-:W-:Y:S03]  /*9620*/  FMNMX.FTZ R3, R168, R3, !PT ;  /* 0x00000003a8037209 */ /* 0x004fe60007810000 */
[C---:B------:R-:W-:Y:S02]  /*9630*/  FMUL.FTZ R206, R164.reuse, UR4 ;  /* 0x00000004a4ce7c20 */ /* 0x040fe40008410000 */
[----:B------:R-:W1:Y:S01]  /*9640*/  LDSM.16.MT88.4 R168, [R220+0x10000] ;  /* 0x01000000dca8783b */ /* 0x000e620000004200 */
[C---:B------:R-:W-:Y:S01]  /*9650*/  FSETP.NEU.FTZ.AND P2, PT, R164.reuse, -INF , PT ;  /* 0xff800000a400780b */ /* 0x040fe20003f5d000 */
[----:B------:R-:W-:Y:S01]  /*9660*/  FADD.FTZ R166, -R164, R165 ;  /* 0x000000a5a4a67221 */ /* 0x000fe20000010100 */
[C---:B------:R-:W-:Y:S01]  /*9670*/  FMUL.FTZ R204, R3.reuse, UR4 ;  /* 0x0000000403cc7c20 */ /* 0x040fe20008410000 */
[C---:B------:R-:W-:Y:S01]  /*9680*/  FSETP.NEU.FTZ.AND P1, PT, R3.reuse, -INF , PT ;  /* 0xff8000000300780b */ /* 0x040fe20003f3d000 */
[----:B------:R-:W-:Y:S01]  /*9690*/  FADD.FTZ R165, -R3, R0 ;  /* 0x0000000003a57221 */ /* 0x000fe20000010100 */
[----:B------:R-:W-:Y:S01]  /*96a0*/  FSEL R206, R206, RZ, P2 ;  /* 0x000000ffcece7208 */ /* 0x000fe20001000000 */
[----:B------:R-:W-:Y:S01]  /*96b0*/  FMUL.FTZ R2, R166, UR4 ;  /* 0x00000004a6027c20 */ /* 0x000fe20008410000 */
[----:B------:R-:W-:Y:S01]  /*96c0*/  FSEL R204, R204, RZ, P1 ;  /* 0x000000ffcccc7208 */ /* 0x000fe20000800000 */
[----:B------:R-:W-:Y:S01]  /*96d0*/  FMUL.FTZ R0, R165, UR4 ;  /* 0x00000004a5007c20 */ /* 0x000fe20008410000 */
[----:B------:R-:W-:Y:S01]  /*96e0*/  MOV R165, R164 ;  /* 0x000000a400a57202 */ /* 0x000fe20000000f00 */
[--C-:B------:R-:W-:Y:S01]  /*96f0*/  FFMA.FTZ R167, R4, UR4, -R206.reuse ;  /* 0x0000000404a77c23 */ /* 0x100fe200080108ce */
[----:B------:R-:W-:Y:S01]  /*9700*/  FFMA.FTZ R200, R5, UR4, -R206 ;  /* 0x0000000405c87c23 */ /* 0x000fe200080108ce */
[--C-:B------:R-:W-:Y:S01]  /*9710*/  FFMA.FTZ R205, R6, UR4, -R204.reuse ;  /* 0x0000000406cd7c23 */ /* 0x100fe200080108cc */
[----:B------:R-:W-:Y:S01]  /*9720*/  FFMA.FTZ R6, R7, UR4, -R204 ;  /* 0x0000000407067c23 */ /* 0x000fe200080108cc */
[--C-:B------:R-:W-:Y:S01]  /*9730*/  FFMA.FTZ R166, R8, UR4, -R206.reuse ;  /* 0x0000000408a67c23 */ /* 0x100fe200080108ce */
[----:B------:R-:W-:Y:S01]  /*9740*/  FFMA.FTZ R201, R9, UR4, -R206 ;  /* 0x0000000409c97c23 */ /* 0x000fe200080108ce */
[--C-:B------:R-:W-:Y:S01]  /*9750*/  FFMA.FTZ R203, R10, UR4, -R204.reuse ;  /* 0x000000040acb7c23 */ /* 0x100fe200080108cc */
[----:B------:R-:W-:Y:S01]  /*9760*/  FFMA.FTZ R202, R11, UR4, -R204 ;  /* 0x000000040bca7c23 */ /* 0x000fe200080108cc */
[----:B------:R-:W2:Y:S01]  /*9770*/  MUFU.EX2 R2, R2 ;  /* 0x0000000200027308 */ /* 0x000ea20000000800 */
[----:B------:R-:W-:Y:S01]  /*9780*/  IADD3 R7, PT, PT, R220, 0x10040, RZ ;  /* 0x00010040dc077810 */ /* 0x000fe20007ffe0ff */
[--C-:B------:R-:W-:Y:S01]  /*9790*/  FFMA.FTZ R207, R12, UR4, -R206.reuse ;  /* 0x000000040ccf7c23 */ /* 0x100fe200080108ce */
[----:B------:R-:W-:Y:S07]  /*97a0*/  @P0 IADD3 R7, PT, PT, R228, -0x40, RZ ;  /* 0xffffffc0e4070810 */ /* 0x000fee0007ffe0ff */
[----:B------:R-:W3:Y:S01]  /*97b0*/  MUFU.EX2 R0, R0 ;  /* 0x0000000000007308 */ /* 0x000ee20000000800 */
[----:B------:R-:W-:Y:S01]  /*97c0*/  FFMA.FTZ R208, R13, UR4, -R206 ;  /* 0x000000040dd07c23 */ /* 0x000fe200080108ce */
[--C-:B------:R-:W-:Y:S01]  /*97d0*/  FFMA.FTZ R210, R14, UR4, -R204.reuse ;  /* 0x000000040ed27c23 */ /* 0x100fe200080108cc */
[----:B------:R-:W-:Y:S07]  /*97e0*/  IADD3 R222, PT, PT, R222, R7, RZ ;  /* 0x00000007dede7210 */ /* 0x000fee0007ffe0ff */
[----:B------:R-:W-:Y:S01]  /*97f0*/  MUFU.EX2 R167, R167 ;  /* 0x000000a700a77308 */ /* 0x000fe20000000800 */
[----:B------:R-:W4:Y:S01]  /*9800*/  LDSM.16.MT88.4 R176, [R7] ;  /* 0x0000000007b0783b */ /* 0x000f220000004200 */
[----:B------:R-:W-:Y:S01]  /*9810*/  FFMA.FTZ R209, R15, UR4, -R204 ;  /* 0x000000040fd17c23 */ /* 0x000fe200080108cc */
[--C-:B------:R-:W-:Y:S07]  /*9820*/  FFMA.FTZ R211, R16, UR4, -R206.reuse ;  /* 0x0000000410d37c23 */ /* 0x100fee00080108ce */
[----:B------:R-:W5:Y:S01]  /*9830*/  MUFU.EX2 R200, R200 ;  /* 0x000000c800c87308 */ /* 0x000f620000000800 */
[----:B------:R-:W-:Y:S01]  /*9840*/  FFMA.FTZ R212, R17, UR4, -R206 ;  /* 0x0000000411d47c23 */ /* 0x000fe200080108ce */
[C---:B--2---:R-:W-:Y:S01]  /*9850*/  FMUL.FTZ R8, R2.reuse, R160 ;  /* 0x000000a002087220 */ /* 0x044fe20000410000 */
[C---:B------:R-:W-:Y:S07]  /*9860*/  FMUL.FTZ R9, R2.reuse, R161 ;  /* 0x000000a102097220 */ /* 0x040fee0000410000 */
[----:B------:R-:W-:Y:S01]  /*9870*/  MUFU.EX2 R205, R205 ;  /* 0x000000cd00cd7308 */ /* 0x000fe20000000800 */
[----:B------:R-:W-:Y:S01]  /*9880*/  FMUL.FTZ R36, R2, R36 ;  /* 0x0000002402247220 */ /* 0x000fe20000410000 */
[C---:B---3--:R-:W-:Y:S01]  /*9890*/  FMUL.FTZ R10, R0.reuse, R162 ;  /* 0x000000a2000a7220 */ /* 0x048fe20000410000 */
[----:B------:R-:W-:Y:S07]  /*98a0*/  FMUL.FTZ R11, R0, R163 ;  /* 0x000000a3000b7220 */ /* 0x000fee0000410000 */
[----:B------:R-:W2:Y:S01]  /*98b0*/  MUFU.EX2 R6, R6 ;  /* 0x0000000600067308 */ /* 0x000ea20000000800 */
[----:B------:R-:W-:Y:S01]  /*98c0*/  FMUL.FTZ R37, R2, R37 ;  /* 0x0000002502257220 */ /* 0x000fe20000410000 */
[C---:B------:R-:W-:Y:S01]  /*98d0*/  FMUL.FTZ R38, R0.reuse, R38 ;  /* 0x0000002600267220 */ /* 0x040fe20000410000 */
[----:B------:R-:W-:Y:S07]  /*98e0*/  FMUL.FTZ R39, R0, R39 ;  /* 0x0000002700277220 */ /* 0x000fee0000410000 */
[----:B------:R-:W-:Y:S01]  /*98f0*/  MUFU.EX2 R166, R166 ;  /* 0x000000a600a67308 */ /* 0x000fe20000000800 */
[----:B------:R-:W-:Y:S01]  /*9900*/  FMUL.FTZ R40, R2, R40 ;  /* 0x0000002802287220 */ /* 0x000fe20000410000 */
[----:B-----5:R-:W-:Y:S01]  /*9910*/  F2FP.BF16.F32.PACK_AB R160, R200, R167 ;  /* 0x000000a7c8a0723e */ /* 0x020fe200000010ff */
[----:B------:R-:W-:Y:S07]  /*9920*/  FMUL.FTZ R41, R2, R41 ;  /* 0x0000002902297220 */ /* 0x000fee0000410000 */
[----:B------:R-:W3:Y:S01]  /*9930*/  MUFU.EX2 R201, R201 ;  /* 0x000000c900c97308 */ /* 0x000ee20000000800 */
[C---:B------:R-:W-:Y:S01]  /*9940*/  FMUL.FTZ R42, R0.reuse, R42 ;  /* 0x0000002a002a7220 */ /* 0x040fe20000410000 */
[----:B------:R-:W-:Y:S01]  /*9950*/  FMUL.FTZ R43, R0, R43 ;  /* 0x0000002b002b7220 */ /* 0x000fe20000410000 */
[C---:B------:R-:W-:Y:S07]  /*9960*/  FMUL.FTZ R44, R2.reuse, R44 ;  /* 0x0000002c022c7220 */ /* 0x040fee0000410000 */
[----:B------:R-:W-:Y:S01]  /*9970*/  MUFU.EX2 R203, R203 ;  /* 0x000000cb00cb7308 */ /* 0x000fe20000000800 */
[----:B------:R-:W-:Y:S01]  /*9980*/  FMUL.FTZ R45, R2, R45 ;  /* 0x0000002d022d7220 */ /* 0x000fe20000410000 */
[----:B--2---:R-:W-:Y:S01]  /*9990*/  F2FP.BF16.F32.PACK_AB R161, R6, R205 ;  /* 0x000000cd06a1723e */ /* 0x004fe200000010ff */
[C---:B------:R-:W-:Y:S07]  /*99a0*/  FMUL.FTZ R46, R0.reuse, R46 ;  /* 0x0000002e002e7220 */ /* 0x040fee0000410000 */
[----:B------:R-:W2:Y:S01]  /*99b0*/  MUFU.EX2 R202, R202 ;  /* 0x000000ca00ca7308 */ /* 0x000ea20000000800 */
[----:B------:R-:W-:Y:S01]  /*99c0*/  FMUL.FTZ R47, R0, R47 ;  /* 0x0000002f002f7220 */ /* 0x000fe20000410000 */
[----:B------:R-:W-:Y:S01]  /*99d0*/  LDSM.16.MT88.4 R180, [R222+0x800] ;  /* 0x00080000deb4783b */ /* 0x000fe20000004200 */
[C---:B------:R-:W-:Y:S01]  /*99e0*/  FMUL.FTZ R12, R2.reuse, R156 ;  /* 0x0000009c020c7220 */ /* 0x040fe20000410000 */
[----:B------:R-:W-:Y:S01]  /*99f0*/  FMUL.FTZ R13, R2, R157 ;  /* 0x0000009d020d7220 */ /* 0x000fe20000410000 */
[C---:B------:R-:W-:Y:S01]  /*9a00*/  FMUL.FTZ R14, R0.reuse, R158 ;  /* 0x0000009e000e7220 */ /* 0x040fe20000410000 */
[----:B---3--:R-:W-:Y:S01]  /*9a10*/  F2FP.BF16.F32.PACK_AB R162, R201, R166 ;  /* 0x000000a6c9a2723e */ /* 0x008fe200000010ff */
[----:B------:R-:W-:Y:S01]  /*9a20*/  FMUL.FTZ R15, R0, R159 ;  /* 0x0000009f000f7220 */ /* 0x000fe20000410000 */
[C---:B------:R-:W-:Y:S01]  /*9a30*/  FMUL.FTZ R48, R2.reuse, R48 ;  /* 0x0000003002307220 */ /* 0x040fe20000410000 */
[----:B------:R-:W-:Y:S01]  /*9a40*/  FMUL.FTZ R49, R2, R49 ;  /* 0x0000003102317220 */ /* 0x000fe20000410000 */
[----:B------:R-:W-:Y:S01]  /*9a50*/  LDSM.16.MT88.4 R156, [R7+0x800] ;  /* 0x00080000079c783b */ /* 0x000fe20000004200 */
[C---:B------:R-:W-:Y:S01]  /*9a60*/  FMUL.FTZ R50, R0.reuse, R50 ;  /* 0x0000003200327220 */ /* 0x040fe20000410000 */
[----:B------:R-:W-:Y:S01]  /*9a70*/  FMUL.FTZ R51, R0, R51 ;  /* 0x0000003300337220 */ /* 0x000fe20000410000 */
[----:B------:R-:W-:Y:S01]  /*9a80*/  FMUL.FTZ R52, R2, R52 ;  /* 0x0000003402347220 */ /* 0x000fe20000410000 */
[----:B--2---:R-:W-:Y:S01]  /*9a90*/  F2FP.BF16.F32.PACK_AB R163, R202, R203 ;  /* 0x000000cbcaa3723e */ /* 0x004fe200000010ff */
[----:B------:R-:W-:Y:S01]  /*9aa0*/  FMUL.FTZ R53, R2, R53 ;  /* 0x0000003502357220 */ /* 0x000fe20000410000 */
[C---:B------:R-:W-:Y:S01]  /*9ab0*/  FMUL.FTZ R54, R0.reuse, R54 ;  /* 0x0000003600367220 */ /* 0x040fe20000410000 */
[----:B------:R-:W-:Y:S01]  /*9ac0*/  FMUL.FTZ R55, R0, R55 ;  /* 0x0000003700377220 */ /* 0x000fe20000410000 */
[----:B------:R-:W-:Y:S01]  /*9ad0*/  LDSM.16.MT88.4 R188, [R7+0x4800] ;  /* 0x0048000007bc783b */ /* 0x000fe20000004200 */
[C---:B------:R-:W-:Y:S01]  /*9ae0*/  FMUL.FTZ R56, R2.reuse, R56 ;  /* 0x0000003802387220 */ /* 0x040fe20000410000 */
[----:B------:R-:W-:Y:S01]  /*9af0*/  FMUL.FTZ R57, R2, R57 ;  /* 0x0000003902397220 */ /* 0x000fe20000410000 */
[C---:B-1----:R-:W-:Y:S01]  /*9b00*/  HMMA.16816.F32.BF16 R8, R160.reuse, R168, R8 ;  /* 0x000000a8a008723c */ /* 0x042fe20000041808 */
[----:B------:R-:W-:Y:S04]  /*9b10*/  MUFU.EX2 R207, R207 ;  /* 0x000000cf00cf7308 */ /* 0x000fe80000000800 */
[----:B------:R-:W-:Y:S01]  /*9b20*/  LDSM.16.MT88.4 R192, [R222+0x4800] ;  /* 0x00480000dec0783b */ /* 0x000fe20000004200 */
[C---:B------:R-:W-:Y:S01]  /*9b30*/  FMUL.FTZ R58, R0.reuse, R58 ;  /* 0x0000003a003a7220 */ /* 0x040fe20000410000 */
[----:B------:R-:W-:Y:S01]  /*9b40*/  FMUL.FTZ R59, R0, R59 ;  /* 0x0000003b003b7220 */ /* 0x000fe20000410000 */
[C---:B------:R-:W-:Y:S03]  /*9b50*/  HMMA.16816.F32.BF16 R36, R160.reuse, R170, R36 ;  /* 0x000000aaa024723c */ /* 0x040fe60000041824 */
[----:B------:R-:W1:Y:S01]  /*9b60*/  MUFU.EX2 R208, R208 ;  /* 0x000000d000d07308 */ /* 0x000e620000000800 */
[C---:B------:R-:W-:Y:S01]  /*9b70*/  FMUL.FTZ R60, R2.reuse, R60 ;  /* 0x0000003c023c7220 */ /* 0x040fe20000410000 */
[----:B------:R-:W-:Y:S01]  /*9b80*/  FMUL.FTZ R61, R2, R61 ;  /* 0x0000003d023d7220 */ /* 0x000fe20000410000 */
[----:B------:R-:W2:Y:S01]  /*9b90*/  LDSM.16.MT88.4 R168, [R222] ;  /* 0x00000000dea8783b */ /* 0x000ea20000004200 */
[C---:B------:R-:W-:Y:S01]  /*9ba0*/  FMUL.FTZ R62, R0.reuse, R62 ;  /* 0x0000003e003e7220 */ /* 0x040fe20000410000 */
[----:B------:R-:W-:Y:S01]  /*9bb0*/  FMUL.FTZ R63, R0, R63 ;  /* 0x0000003f003f7220 */ /* 0x000fe20000410000 */
[C---:B------:R-:W-:Y:S04]  /*9bc0*/  HMMA.16816.F32.BF16 R40, R160.reuse, R172, R40 ;  /* 0x000000aca028723c */ /* 0x040fe80000041828 */
[----:B------:R-:W-:Y:S01]  /*9bd0*/  MUFU.EX2 R210, R210 ;  /* 0x000000d200d27308 */ /* 0x000fe20000000800 */
[C---:B------:R-:W-:Y:S01]  /*9be0*/  FMUL.FTZ R64, R2.reuse, R64 ;  /* 0x0000004002407220 */ /* 0x040fe20000410000 */
[----:B------:R-:W-:Y:S01]  /*9bf0*/  FMUL.FTZ R65, R2, R65 ;  /* 0x0000004102417220 */ /* 0x000fe20000410000 */
[C---:B------:R-:W-:Y:S01]  /*9c00*/  FMUL.FTZ R66, R0.reuse, R66 ;  /* 0x0000004200427220 */ /* 0x040fe20000410000 */
[----:B------:R-:W-:Y:S01]  /*9c10*/  FMUL.FTZ R67, R0, R67 ;  /* 0x0000004300437220 */ /* 0x000fe20000410000 */
[C---:B------:R-:W-:Y:S01]  /*9c20*/  FMUL.FTZ R68, R2.reuse, R68 ;  /* 0x0000004402447220 */ /* 0x040fe20000410000 */
[C---:B------:R-:W-:Y:S01]  /*9c30*/  HMMA.16816.F32.BF16 R44, R160.reuse, R174, R44 ;  /* 0x000000aea02c723c */ /* 0x040fe2000004182c */
[----:B------:R-:W3:Y:S03]  /*9c40*/  LDSM.16.MT88.4 R172, [R220+0x12000] ;  /* 0x01200000dcac783b */ /* 0x000ee60000004200 */
[----:B------:R-:W5:Y:S01]  /*9c50*/  MUFU.EX2 R209, R209 ;  /* 0x000000d100d17308 */ /* 0x000f620000000800 */
[----:B------:R-:W-:Y:S01]  /*9c60*/  FMUL.FTZ R69, R2, R69 ;  /* 0x0000004502457220 */ /* 0x000fe20000410000 */
[C---:B------:R-:W-:Y:S01]  /*9c70*/  FMUL.FTZ R70, R0.reuse, R70 ;  /* 0x0000004600467220 */ /* 0x040fe20000410000 */
[----:B------:R-:W-:Y:S01]  /*9c80*/  FMUL.FTZ R71, R0, R71 ;  /* 0x0000004700477220 */ /* 0x000fe20000410000 */
[C---:B------:R-:W-:Y:S01]  /*9c90*/  FMUL.FTZ R72, R2.reuse, R72 ;  /* 0x0000004802487220 */ /* 0x040fe20000410000 */
[----:B------:R-:W-:Y:S01]  /*9ca0*/  FMUL.FTZ R73, R2, R73 ;  /* 0x0000004902497220 */ /* 0x000fe20000410000 */
[C---:B----4-:R-:W-:Y:S04]  /*9cb0*/  HMMA.16816.F32.BF16 R48, R160.reuse, R176, R48 ;  /* 0x000000b0a030723c */ /* 0x050fe80000041830 */
[----:B------:R-:W-:Y:S01]  /*9cc0*/  MUFU.EX2 R211, R211 ;  /* 0x000000d300d37308 */ /* 0x000fe20000000800 */
[C---:B------:R-:W-:Y:S01]  /*9cd0*/  FMUL.FTZ R74, R0.reuse, R74 ;  /* 0x0000004a004a7220 */ /* 0x040fe20000410000 */
[----:B------:R-:W-:Y:S01]  /*9ce0*/  FMUL.FTZ R75, R0, R75 ;  /* 0x0000004b004b7220 */ /* 0x000fe20000410000 */
[C---:B------:R-:W-:Y:S01]  /*9cf0*/  FMUL.FTZ R76, R2.reuse, R76 ;  /* 0x0000004c024c7220 */ /* 0x040fe20000410000 */
[----:B------:R-:W-:Y:S01]  /*9d00*/  FMUL.FTZ R77, R2, R77 ;  /* 0x0000004d024d7220 */ /* 0x000fe20000410000 */
[C---:B------:R-:W-:Y:S01]  /*9d10*/  FMUL.FTZ R78, R0.reuse, R78 ;  /* 0x0000004e004e7220 */ /* 0x040fe20000410000 */
[C---:B------:R-:W-:Y:S01]  /*9d20*/  HMMA.16816.F32.BF16 R52, R160.reuse, R178, R52 ;  /* 0x000000b2a034723c */ /* 0x040fe20000041834 */
[----:B------:R-:W4:Y:S03]  /*9d30*/  LDSM.16.MT88.4 R176, [R216+0x12000] ;  /* 0x01200000d8b0783b */ /* 0x000f260000004200 */
[----:B------:R-:W5:Y:S01]  /*9d40*/  MUFU.EX2 R212, R212 ;  /* 0x000000d400d47308 */ /* 0x000f620000000800 */
[----:B------:R-:W-:Y:S01]  /*9d50*/  FMUL.FTZ R79, R0, R79 ;  /* 0x0000004f004f7220 */ /* 0x000fe20000410000 */
[C---:B------:R-:W-:Y:S01]  /*9d60*/  FMUL.FTZ R80, R2.reuse, R80 ;  /* 0x0000005002507220 */ /* 0x040fe20000410000 */
        /* <DEDUP_REMOVED lines=8> */
[C---:B--2---:R-:W-:Y:S03]  /*9df0*/  HMMA.16816.F32.BF16 R56, R160.reuse, R168, R56 ;  /* 0x000000a8a038723c */ /* 0x044fe60000041838 */
[----:B------:R-:W-:Y:S01]  /*9e00*/  FMUL.FTZ R89, R2, R89 ;  /* 0x0000005902597220 */ /* 0x000fe20000410000 */
[C---:B------:R-:W-:Y:S01]  /*9e10*/  FMUL.FTZ R90, R0.reuse, R90 ;  /* 0x0000005a005a7220 */ /* 0x040fe20000410000 */
[----:B------:R-:W-:Y:S01]  /*9e20*/  FMUL.FTZ R91, R0, R91 ;  /* 0x0000005b005b7220 */ /* 0x000fe20000410000 */
[C---:B------:R-:W-:Y:S01]  /*9e30*/  FMUL.FTZ R92, R2.reuse, R92 ;  /* 0x0000005c025c7220 */ /* 0x040fe20000410000 */
[----:B------:R-:W-:Y:S01]  /*9e40*/  FMUL.FTZ R93, R2, R93 ;  /* 0x0000005d025d7220 */ /* 0x000fe20000410000 */
[C---:B------:R-:W-:Y:S01]  /*9e50*/  HMMA.16816.F32.BF16 R60, R160.reuse, R170, R60 ;  /* 0x000000aaa03c723c */ /* 0x040fe2000004183c */
[----:B------:R-:W2:Y:S02]  /*9e60*/  LDSM.16.MT88.4 R168, [R7+0x2000] ;  /* 0x0020000007a8783b */ /* 0x000ea40000004200 */
[C---:B------:R-:W-:Y:S01]  /*9e70*/  FMUL.FTZ R94, R0.reuse, R94 ;  /* 0x0000005e005e7220 */ /* 0x040fe20000410000 */
[----:B------:R-:W-:Y:S01]  /*9e80*/  FMUL.FTZ R95, R0, R95 ;  /* 0x0000005f005f7220 */ /* 0x000fe20000410000 */
[C---:B------:R-:W-:Y:S01]  /*9e90*/  FMUL.FTZ R96, R2.reuse, R96 ;  /* 0x0000006002607220 */ /* 0x040fe20000410000 */
[----:B------:R-:W-:Y:S01]  /*9ea0*/  FMUL.FTZ R97, R2, R97 ;  /* 0x0000006102617220 */ /* 0x000fe20000410000 */
[C---:B------:R-:W-:Y:S01]  /*9eb0*/  FMUL.FTZ R98, R0.reuse, R98 ;  /* 0x0000006200627220 */ /* 0x040fe20000410000 */
[C---:B---3--:R-:W-:Y:S03]  /*9ec0*/  HMMA.16816.F32.BF16 R64, R160.reuse, R172, R64 ;  /* 0x000000aca040723c */ /* 0x048fe60000041840 */
[----:B------:R-:W-:Y:S01]  /*9ed0*/  FMUL.FTZ R99, R0, R99 ;  /* 0x0000006300637220 */ /* 0x000fe20000410000 */
[C---:B------:R-:W-:Y:S01]  /*9ee0*/  FMUL.FTZ R100, R2.reuse, R100 ;  /* 0x0000006402647220 */ /* 0x040fe20000410000 */
[----:B------:R-:W-:Y:S01]  /*9ef0*/  FMUL.FTZ R101, R2, R101 ;  /* 0x0000006502657220 */ /* 0x000fe20000410000 */
[C---:B------:R-:W-:Y:S01]  /*9f00*/  FMUL.FTZ R102, R0.reuse, R102 ;  /* 0x0000006600667220 */ /* 0x040fe20000410000 */
[----:B------:R-:W-:Y:S01]  /*9f10*/  FMUL.FTZ R103, R0, R103 ;  /* 0x0000006700677220 */ /* 0x000fe20000410000 */
[C---:B------:R-:W-:Y:S01]  /*9f20*/  HMMA.16816.F32.BF16 R68, R160.reuse, R174, R68 ;  /* 0x000000aea044723c */ /* 0x040fe20000041844 */
[----:B------:R-:W3:Y:S02]  /*9f30*/  LDSM.16.MT88.4 R172, [R222+0x2000] ;  /* 0x00200000deac783b */ /* 0x000ee40000004200 */
[C---:B------:R-:W-:Y:S01]  /*9f40*/  FMUL.FTZ R104, R2.reuse, R104 ;  /* 0x0000006802687220 */ /* 0x040fe20000410000 */
[----:B------:R-:W-:Y:S01]  /*9f50*/  FMUL.FTZ R105, R2, R105 ;  /* 0x0000006902697220 */ /* 0x000fe20000410000 */
[C---:B------:R-:W-:Y:S01]  /*9f60*/  FMUL.FTZ R106, R0.reuse, R106 ;  /* 0x0000006a006a7220 */ /* 0x040fe20000410000 */
[----:B------:R-:W-:Y:S01]  /*9f70*/  FMUL.FTZ R107, R0, R107 ;  /* 0x0000006b006b7220 */ /* 0x000fe20000410000 */
[C---:B------:R-:W-:Y:S01]  /*9f80*/  FMUL.FTZ R108, R2.reuse, R108 ;  /* 0x0000006c026c7220 */ /* 0x040fe20000410000 */
[C---:B----4-:R-:W-:Y:S03]  /*9f90*/  HMMA.16816.F32.BF16 R72, R160.reuse, R176, R72 ;  /* 0x000000b0a048723c */ /* 0x050fe60000041848 */
[----:B------:R-:W-:Y:S01]  /*9fa0*/  FMUL.FTZ R109, R2, R109 ;  /* 0x0000006d026d7220 */ /* 0x000fe20000410000 */
[C---:B------:R-:W-:Y:S01]  /*9fb0*/  FMUL.FTZ R110, R0.reuse, R110 ;  /* 0x0000006e006e7220 */ /* 0x040fe20000410000 */
[----:B------:R-:W-:Y:S01]  /*9fc0*/  FMUL.FTZ R111, R0, R111 ;  /* 0x0000006f006f7220 */ /* 0x000fe20000410000 */
[C---:B------:R-:W-:Y:S01]  /*9fd0*/  FMUL.FTZ R112, R2.reuse, R112 ;  /* 0x0000007002707220 */ /* 0x040fe20000410000 */
[----:B------:R-:W-:Y:S01]  /*9fe0*/  FMUL.FTZ R113, R2, R113 ;  /* 0x0000007102717220 */ /* 0x000fe20000410000 */
[C---:B------:R-:W-:Y:S01]  /*9ff0*/  HMMA.16816.F32.BF16 R76, R160.reuse, R178, R76 ;  /* 0x000000b2a04c723c */ /* 0x040fe2000004184c */
[----:B------:R-:W4:Y:S02]  /*a000*/  LDSM.16.MT88.4 R176, [R220+0x14000] ;  /* 0x01400000dcb0783b */ /* 0x000f240000004200 */
[C---:B------:R-:W-:Y:S01]  /*a010*/  FMUL.FTZ R114, R0.reuse, R114 ;  /* 0x0000007200727220 */ /* 0x040fe20000410000 */
[----:B------:R-:W-:Y:S01]  /*a020*/  FMUL.FTZ R115, R0, R115 ;  /* 0x0000007300737220 */ /* 0x000fe20000410000 */
[C---:B------:R-:W-:Y:S01]  /*a030*/  FMUL.FTZ R116, R2.reuse, R116 ;  /* 0x0000007402747220 */ /* 0x040fe20000410000 */
[----:B------:R-:W-:Y:S01]  /*a040*/  FMUL.FTZ R117, R2, R117 ;  /* 0x0000007502757220 */ /* 0x000fe20000410000 */
[C---:B------:R-:W-:Y:S01]  /*a050*/  FMUL.FTZ R118, R0.reuse, R118 ;  /* 0x0000007600767220 */ /* 0x040fe20000410000 */
[----:B------:R-:W-:Y:S01]  /*a060*/  FMUL.FTZ R119, R0, R119 ;  /* 0x0000007700777220 */ /* 0x000fe20000410000 */
[C---:B--2---:R-:W-:Y:S03]  /*a070*/  HMMA.16816.F32.BF16 R80, R160.reuse, R168, R80 ;  /* 0x000000a8a050723c */ /* 0x044fe60000041850 */
[C---:B------:R-:W-:Y:S01]  /*a080*/  FMUL.FTZ R120, R2.reuse, R120 ;  /* 0x0000007802787220 */ /* 0x040fe20000410000 */
[----:B------:R-:W-:Y:S01]  /*a090*/  FMUL.FTZ R121, R2, R121 ;  /* 0x0000007902797220 */ /* 0x000fe20000410000 */
[C---:B------:R-:W-:Y:S01]  /*a0a0*/  FMUL.FTZ R122, R0.reuse, R122 ;  /* 0x0000007a007a7220 */ /* 0x040fe20000410000 */
[----:B------:R-:W-:Y:S01]  /*a0b0*/  FMUL.FTZ R123, R0, R123 ;  /* 0x0000007b007b7220 */ /* 0x000fe20000410000 */
[C---:B------:R-:W-:Y:S01]  /*a0c0*/  FMUL.FTZ R124, R2.reuse, R124 ;  /* 0x0000007c027c7220 */ /* 0x040fe20000410000 */
[C---:B------:R-:W-:Y:S01]  /*a0d0*/  HMMA.16816.F32.BF16 R84, R160.reuse, R170, R84 ;  /* 0x000000aaa054723c */ /* 0x040fe20000041854 */
[----:B------:R-:W2:Y:S02]  /*a0e0*/  LDSM.16.MT88.4 R168, [R216+0x14000] ;  /* 0x01400000d8a8783b */ /* 0x000ea40000004200 */
[----:B------:R-:W-:Y:S01]  /*a0f0*/  FMUL.FTZ R125, R2, R125 ;  /* 0x0000007d027d7220 */ /* 0x000fe20000410000 */
[C---:B------:R-:W-:Y:S01]  /*a100*/  FMUL.FTZ R126, R0.reuse, R126 ;  /* 0x0000007e007e7220 */ /* 0x040fe20000410000 */
[----:B------:R-:W-:Y:S01]  /*a110*/  FMUL.FTZ R127, R0, R127 ;  /* 0x0000007f007f7220 */ /* 0x000fe20000410000 */
[C---:B------:R-:W-:Y:S01]  /*a120*/  FMUL.FTZ R128, R2.reuse, R128 ;  /* 0x0000008002807220 */ /* 0x040fe20000410000 */
[----:B------:R-:W-:Y:S01]  /*a130*/  FMUL.FTZ R129, R2, R129 ;  /* 0x0000008102817220 */ /* 0x000fe20000410000 */
[C---:B---3--:R-:W-:Y:S03]  /*a140*/  HMMA.16816.F32.BF16 R88, R160.reuse, R172, R88 ;  /* 0x000000aca058723c */ /* 0x048fe60000041858 */
[C---:B------:R-:W-:Y:S01]  /*a150*/  FMUL.FTZ R130, R0.reuse, R130 ;  /* 0x0000008200827220 */ /* 0x040fe20000410000 */
[----:B------:R-:W-:Y:S01]  /*a160*/  FMUL.FTZ R131, R0, R131 ;  /* 0x0000008300837220 */ /* 0x000fe20000410000 */
[C---:B------:R-:W-:Y:S01]  /*a170*/  FMUL.FTZ R132, R2.reuse, R132 ;  /* 0x0000008402847220 */ /* 0x040fe20000410000 */
[----:B------:R-:W-:Y:S01]  /*a180*/  FMUL.FTZ R133, R2, R133 ;  /* 0x0000008502857220 */ /* 0x000fe20000410000 */
[C---:B------:R-:W-:Y:S01]  /*a190*/  FMUL.FTZ R134, R0.reuse, R134 ;  /* 0x0000008600867220 */ /* 0x040fe20000410000 */
[C---:B------:R-:W-:Y:S01]  /*a1a0*/  HMMA.16816.F32.BF16 R92, R160.reuse, R174, R92 ;  /* 0x000000aea05c723c */ /* 0x040fe2000004185c */
[----:B------:R-:W3:Y:S02]  /*a1b0*/  LDSM.16.MT88.4 R172, [R7+0x4000] ;  /* 0x0040000007ac783b */ /* 0x000ee40000004200 */
[----:B------:R-:W-:Y:S01]  /*a1c0*/  FMUL.FTZ R135, R0, R135 ;  /* 0x0000008700877220 */ /* 0x000fe20000410000 */
[C---:B------:R-:W-:Y:S01]  /*a1d0*/  FMUL.FTZ R136, R2.reuse, R136 ;  /* 0x0000008802887220 */ /* 0x040fe20000410000 */
[----:B------:R-:W-:Y:S01]  /*a1e0*/  FMUL.FTZ R137, R2, R137 ;  /* 0x0000008902897220 */ /* 0x000fe20000410000 */
[C---:B------:R-:W-:Y:S01]  /*a1f0*/  FMUL.FTZ R138, R0.reuse, R138 ;  /* 0x0000008a008a7220 */ /* 0x040fe20000410000 */
[----:B------:R-:W-:Y:S01]  /*a200*/  FMUL.FTZ R139, R0, R139 ;  /* 0x0000008b008b7220 */ /* 0x000fe20000410000 */
[C---:B----4-:R-:W-:Y:S03]  /*a210*/  HMMA.16816.F32.BF16 R96, R160.reuse, R176, R96 ;  /* 0x000000b0a060723c */ /* 0x050fe60000041860 */
[C---:B------:R-:W-:Y:S01]  /*a220*/  FMUL.FTZ R140, R2.reuse, R140 ;  /* 0x0000008c028c7220 */ /* 0x040fe20000410000 */
[----:B------:R-:W-:Y:S01]  /*a230*/  FMUL.FTZ R141, R2, R141 ;  /* 0x0000008d028d7220 */ /* 0x000fe20000410000 */
[C---:B------:R-:W-:Y:S01]  /*a240*/  FMUL.FTZ R142, R0.reuse, R142 ;  /* 0x0000008e008e7220 */ /* 0x040fe20000410000 */
[----:B------:R-:W-:Y:S01]  /*a250*/  FMUL.FTZ R143, R0, R143 ;  /* 0x0000008f008f7220 */ /* 0x000fe20000410000 */
[C---:B------:R-:W-:Y:S01]  /*a260*/  FMUL.FTZ R144, R2.reuse, R144 ;  /* 0x0000009002907220 */ /* 0x040fe20000410000 */
[C---:B------:R-:W-:Y:S01]  /*a270*/  HMMA.16816.F32.BF16 R100, R160.reuse, R178, R100 ;  /* 0x000000b2a064723c */ /* 0x040fe20000041864 */
[----:B------:R-:W4:Y:S02]  /*a280*/  LDSM.16.MT88.4 R176, [R222+0x4000] ;  /* 0x00400000deb0783b */ /* 0x000f240000004200 */
        /* <DEDUP_REMOVED lines=8> */
[--C-:B------:R-:W-:Y:S01]  /*a310*/  FFMA.FTZ R213, R18, UR4, -R204.reuse ;  /* 0x0000000412d57c23 */ /* 0x100fe200080108cc */
[----:B------:R-:W-:Y:S01]  /*a320*/  FFMA.FTZ R214, R19, UR4, -R204 ;  /* 0x0000000413d67c23 */ /* 0x000fe200080108cc */
[----:B------:R-:W-:Y:S01]  /*a330*/  FMUL.FTZ R16, R2, R152 ;  /* 0x0000009802107220 */ /* 0x000fe20000410000 */
[----:B-1----:R-:W-:Y:S01]  /*a340*/  F2FP.BF16.F32.PACK_AB R152, R208, R207 ;  /* 0x000000cfd098723e */ /* 0x002fe200000010ff */
[C---:B------:R-:W-:Y:S01]  /*a350*/  HMMA.16816.F32.BF16 R108, R160.reuse, R170, R108 ;  /* 0x000000aaa06c723c */ /* 0x040fe2000004186c */
[----:B------:R-:W1:Y:S01]  /*a360*/  LDSM.16.MT88.4 R168, [R220+0x16000] ;  /* 0x01600000dca8783b */ /* 0x000e620000004200 */
[----:B------:R-:W-:Y:S01]  /*a370*/  MUFU.EX2 R213, R213 ;  /* 0x000000d500d57308 */ /* 0x000fe20000000800 */
[----:B------:R-:W-:Y:S01]  /*a380*/  FMUL.FTZ R17, R2, R153 ;  /* 0x0000009902117220 */ /* 0x000fe20000410000 */
[----:B-----5:R-:W-:Y:S01]  /*a390*/  F2FP.BF16.F32.PACK_AB R153, R209, R210 ;  /* 0x000000d2d199723e */ /* 0x020fe200000010ff */
[----:B------:R-:W-:Y:S01]  /*a3a0*/  FMUL.FTZ R18, R0, R154 ;  /* 0x0000009a00127220 */ /* 0x000fe20000410000 */
[----:B------:R-:W-:Y:S06]  /*a3b0*/  F2FP.BF16.F32.PACK_AB R154, R212, R211 ;  /* 0x000000d3d49a723e */ /* 0x000fec00000010ff */
[----:B------:R-:W2:Y:S01]  /*a3c0*/  MUFU.EX2 R214, R214 ;  /* 0x000000d600d67308 */ /* 0x000ea20000000800 */
[C---:B---3--:R-:W-:Y:S03]  /*a3d0*/  HMMA.16816.F32.BF16 R112, R160.reuse, R172, R112 ;  /* 0x000000aca070723c */ /* 0x048fe60000041870 */
[----:B------:R-:W-:Y:S01]  /*a3e0*/  FMUL.FTZ R19, R0, R155 ;  /* 0x0000009b00137220 */ /* 0x000fe20000410000 */
[----:B------:R-:W-:Y:S01]  /*a3f0*/  FFMA.FTZ R167, R2, R239, R167 ;  /* 0x000000ef02a77223 */ /* 0x000fe200000100a7 */
[----:B------:R-:W-:Y:S03]  /*a400*/  FFMA.FTZ R205, R0, R237, R205 ;  /* 0x000000ed00cd7223 */ /* 0x000fe600000100cd */
[C---:B------:R-:W-:Y:S01]  /*a410*/  HMMA.16816.F32.BF16 R116, R160.reuse, R174, R116 ;  /* 0x000000aea074723c */ /* 0x040fe20000041874 */
[----:B------:R-:W3:Y:S02]  /*a420*/  LDSM.16.MT88.4 R172, [R216+0x16000] ;  /* 0x01600000d8ac783b */ /* 0x000ee40000004200 */
[----:B------:R-:W-:Y:S01]  /*a430*/  FADD.FTZ R167, R200, R167 ;  /* 0x000000a7c8a77221 */ /* 0x000fe20000010000 */
[----:B------:R-:W-:Y:S01]  /*a440*/  FADD.FTZ R6, R6, R205 ;  /* 0x000000cd06067221 */ /* 0x000fe20000010000 */
[----:B--2---:R-:W-:Y:S02]  /*a450*/  F2FP.BF16.F32.PACK_AB R155, R214, R213 ;  /* 0x000000d5d69b723e */ /* 0x004fe400000010ff */
[----:B------:R-:W-:Y:S01]  /*a460*/  FADD.FTZ R0, R166, R167 ;  /* 0x000000a7a6007221 */ /* 0x000fe20000010000 */
[C---:B----4-:R-:W-:Y:S03]  /*a470*/  HMMA.16816.F32.BF16 R120, R160.reuse, R176, R120 ;  /* 0x000000b0a078723c */ /* 0x050fe60000041878 */
[----:B------:R-:W-:Y:S01]  /*a480*/  FADD.FTZ R203, R203, R6 ;  /* 0x00000006cbcb7221 */ /* 0x000fe20000010000 */
[----:B------:R-:W-:Y:S03]  /*a490*/  FADD.FTZ R0, R201, R0 ;  /* 0x00000000c9007221 */ /* 0x000fe60000010000 */
[----:B------:R-:W-:Y:S01]  /*a4a0*/  FADD.FTZ R203, R202, R203 ;  /* 0x000000cbcacb7221 */ /* 0x000fe20000010000 */
[C---:B------:R-:W-:Y:S01]  /*a4b0*/  HMMA.16816.F32.BF16 R124, R160.reuse, R178, R124 ;  /* 0x000000b2a07c723c */ /* 0x040fe2000004187c */
[----:B------:R-:W2:Y:S02]  /*a4c0*/  LDSM.16.MT88.4 R176, [R7+0x6000] ;  /* 0x0060000007b0783b */ /* 0x000ea40000004200 */
[----:B------:R-:W-:Y:S01]  /*a4d0*/  FADD.FTZ R207, R207, R0 ;  /* 0x00000000cfcf7221 */ /* 0x000fe20000010000 */
[----:B------:R-:W-:Y:S01]  /*a4e0*/  MOV R0, R3 ;  /* 0x0000000300007202 */ /* 0x000fe20000000f00 */
[----:B------:R-:W-:Y:S02]  /*a4f0*/  FADD.FTZ R210, R210, R203 ;  /* 0x000000cbd2d27221 */ /* 0x000fe40000010000 */
[----:B------:R-:W-:Y:S01]  /*a500*/  FADD.FTZ R208, R208, R207 ;  /* 0x000000cfd0d07221 */ /* 0x000fe20000010000 */
[C---:B-1----:R-:W-:Y:S03]  /*a510*/  HMMA.16816.F32.BF16 R128, R160.reuse, R168, R128 ;  /* 0x000000a8a080723c */ /* 0x042fe60000041880 */
[----:B------:R-:W-:Y:S04]  /*a520*/  FADD.FTZ R210, R209, R210 ;  /* 0x000000d2d1d27221 */ /* 0x000fe80000010000 */
[----:B------:R-:W-:Y:S01]  /*a530*/  FADD.FTZ R213, R213, R210 ;  /* 0x000000d2d5d57221 */ /* 0x000fe20000010000 */
[C---:B------:R-:W-:Y:S01]  /*a540*/  HMMA.16816.F32.BF16 R132, R160.reuse, R170, R132 ;  /* 0x000000aaa084723c */ /* 0x040fe20000041884 */
[----:B------:R-:W1:Y:S02]  /*a550*/  LDSM.16.MT88.4 R168, [R222+0x6000] ;  /* 0x00600000dea8783b */ /* 0x000e640000004200 */
[----:B------:R-:W-:Y:S05]  /*a560*/  FADD.FTZ R213, R214, R213 ;  /* 0x000000d5d6d57221 */ /* 0x000fea0000010000 */
[C---:B---3--:R-:W-:Y:S08]  /*a570*/  HMMA.16816.F32.BF16 R136, R160.reuse, R172, R136 ;  /* 0x000000aca088723c */ /* 0x048ff00000041888 */
[C---:B------:R-:W-:Y:S01]  /*a580*/  HMMA.16816.F32.BF16 R140, R160.reuse, R174, R140 ;  /* 0x000000aea08c723c */ /* 0x040fe2000004188c */
[----:B------:R-:W3:Y:S07]  /*a590*/  LDSM.16.MT88.4 R172, [R220+0x10800] ;  /* 0x01080000dcac783b */ /* 0x000eee0000004200 */
[C---:B--2---:R-:W-:Y:S08]  /*a5a0*/  HMMA.16816.F32.BF16 R144, R160.reuse, R176, R144 ;  /* 0x000000b0a090723c */ /* 0x044ff00000041890 */
[C---:B------:R-:W-:Y:S01]  /*a5b0*/  HMMA.16816.F32.BF16 R148, R160.reuse, R178, R148 ;  /* 0x000000b2a094723c */ /* 0x040fe20000041894 */
[----:B------:R-:W2:Y:S07]  /*a5c0*/  LDSM.16.MT88.4 R176, [R216+0x10800] ;  /* 0x01080000d8b0783b */ /* 0x000eae0000004200 */
[C---:B-1----:R-:W-:Y:S08]  /*a5d0*/  HMMA.16816.F32.BF16 R12, R160.reuse, R168, R12 ;  /* 0x000000a8a00c723c */ /* 0x042ff0000004180c */
[----:B------:R-:W-:Y:S01]  /*a5e0*/  HMMA.16816.F32.BF16 R16, R160, R170, R16 ;  /* 0x000000aaa010723c */ /* 0x000fe20000041810 */
[----:B------:R-:W1:Y:S07]  /*a5f0*/  LDSM.16.MT88.4 R160, [R220+0x12800] ;  /* 0x01280000dca0783b */ /* 0x000e6e0000004200 */
[C---:B---3--:R-:W-:Y:S01]  /*a600*/  HMMA.16816.F32.BF16 R8, R152.reuse, R172, R8 ;  /* 0x000000ac9808723c */ /* 0x048fe20000041808 */
[----:B------:R-:W3:Y:S07]  /*a610*/  LDSM.16.MT88.4 R168, [R216+0x12800] ;  /* 0x01280000d8a8783b */ /* 0x000eee0000004200 */
        /* <DEDUP_REMOVED lines=8> */
[C---:B------:R-:W-:Y:S08]  /*a6a0*/  HMMA.16816.F32.BF16 R56, R152.reuse, R180, R56 ;  /* 0x000000b49838723c */ /* 0x040ff00000041838 */
[C---:B------:R-:W-:Y:S01]  /*a6b0*/  HMMA.16816.F32.BF16 R60, R152.reuse, R182, R60 ;  /* 0x000000b6983c723c */ /* 0x040fe2000004183c */
[----:B------:R-:W5:Y:S07]  /*a6c0*/  LDSM.16.MT88.4 R180, [R220+0x16800] ;  /* 0x01680000dcb4783b */ /* 0x000f6e0000004200 */
[C---:B-1----:R-:W-:Y:S08]  /*a6d0*/  HMMA.16816.F32.BF16 R64, R152.reuse, R160, R64 ;  /* 0x000000a09840723c */ /* 0x042ff00000041840 */
[C---:B------:R-:W-:Y:S01]  /*a6e0*/  HMMA.16816.F32.BF16 R68, R152.reuse, R162, R68 ;  /* 0x000000a29844723c */ /* 0x040fe20000041844 */
[----:B------:R-:W1:Y:S07]  /*a6f0*/  LDSM.16.MT88.4 R160, [R7+0x6800] ;  /* 0x0068000007a0783b */ /* 0x000e6e0000004200 */
[C---:B---3--:R-:W-:Y:S08]  /*a700*/  HMMA.16816.F32.BF16 R72, R152.reuse, R168, R72 ;  /* 0x000000a89848723c */ /* 0x048ff00000041848 */
[C---:B------:R-:W-:Y:S01]  /*a710*/  HMMA.16816.F32.BF16 R76, R152.reuse, R170, R76 ;  /* 0x000000aa984c723c */ /* 0x040fe2000004184c */
[----:B------:R-:W-:Y:S07]  /*a720*/  LDSM.16.MT88.4 R168, [R220+0x11000] ;  /* 0x01100000dca8783b */ /* 0x000fee0000004200 */
[C---:B----4-:R-:W-:Y:S08]  /*a730*/  HMMA.16816.F32.BF16 R80, R152.reuse, R172, R80 ;  /* 0x000000ac9850723c */ /* 0x050ff00000041850 */
[C---:B------:R-:W-:Y:S01]  /*a740*/  HMMA.16816.F32.BF16 R84, R152.reuse, R174, R84 ;  /* 0x000000ae9854723c */ /* 0x040fe20000041854 */
[----:B------:R-:W-:Y:S07]  /*a750*/  LDSM.16.MT88.4 R172, [R216+0x11000] ;  /* 0x01100000d8ac783b */ /* 0x000fee0000004200 */
[C---:B--2---:R-:W-:Y:S08]  /*a760*/  HMMA.16816.F32.BF16 R88, R152.reuse, R176, R88 ;  /* 0x000000b09858723c */ /* 0x044ff00000041858 */
[C---:B------:R-:W-:Y:S01]  /*a770*/  HMMA.16816.F32.BF16 R92, R152.reuse, R178, R92 ;  /* 0x000000b2985c723c */ /* 0x040fe2000004185c */
[----:B------:R-:W-:Y:S07]  /*a780*/  LDSM.16.MT88.4 R176, [R220+0x15000] ;  /* 0x01500000dcb0783b */ /* 0x000fee0000004200 */
[C---:B-----5:R-:W-:Y:S08]  /*a790*/  HMMA.16816.F32.BF16 R96, R152.reuse, R156, R96 ;  /* 0x0000009c9860723c */ /* 0x060ff00000041860 */
[C---:B------:R-:W-:Y:S01]  /*a7a0*/  HMMA.16816.F32.BF16 R100, R152.reuse, R158, R100 ;  /* 0x0000009e9864723c */ /* 0x040fe20000041864 */
[----:B------:R-:W2:Y:S07]  /*a7b0*/  LDSM.16.MT88.4 R156, [R222+0x6800] ;  /* 0x00680000de9c783b */ /* 0x000eae0000004200 */
[C---:B------:R-:W-:Y:S08]  /*a7c0*/  HMMA.16816.F32.BF16 R104, R152.reuse, R184, R104 ;  /* 0x000000b89868723c */ /* 0x040ff00000041868 */
[C---:B------:R-:W-:Y:S01]  /*a7d0*/  HMMA.16816.F32.BF16 R108, R152.reuse, R186, R108 ;  /* 0x000000ba986c723c */ /* 0x040fe2000004186c */
[----:B------:R-:W-:Y:S07]  /*a7e0*/  LDSM.16.MT88.4 R184, [R222+0x5000] ;  /* 0x00500000deb8783b */ /* 0x000fee0000004200 */
[C---:B------:R-:W-:Y:S08]  /*a7f0*/  HMMA.16816.F32.BF16 R112, R152.reuse, R188, R112 ;  /* 0x000000bc9870723c */ /* 0x040ff00000041870 */
[C---:B------:R-:W-:Y:S01]  /*a800*/  HMMA.16816.F32.BF16 R116, R152.reuse, R190, R116 ;  /* 0x000000be9874723c */ /* 0x040fe20000041874 */
[----:B------:R-:W-:Y:S07]  /*a810*/  LDSM.16.MT88.4 R188, [R216+0x17000] ;  /* 0x01700000d8bc783b */ /* 0x000fee0000004200 */
[C---:B------:R-:W-:Y:S03]  /*a820*/  HMMA.16816.F32.BF16 R120, R152.reuse, R192, R120 ;  /* 0x000000c09878723c */ /* 0x040fe60000041878 */
[----:B------:R-:W-:Y:S01]  /*a830*/  FFMA.FTZ R192, R20, UR4, -R206 ;  /* 0x0000000414c07c23 */ /* 0x000fe200080108ce */
[----:B------:R-:W-:Y:S04]  /*a840*/  FFMA.FTZ R193, R23, UR4, -R204 ;  /* 0x0000000417c17c23 */ /* 0x000fe800080108cc */
[C---:B------:R-:W-:Y:S01]  /*a850*/  HMMA.16816.F32.BF16 R124, R152.reuse, R194, R124 ;  /* 0x000000c2987c723c */ /* 0x040fe2000004187c */
[----:B------:R-:W-:Y:S02]  /*a860*/  MUFU.EX2 R192, R192 ;  /* 0x000000c000c07308 */ /* 0x000fe40000000800 */
[----:B------:R-:W-:Y:S01]  /*a870*/  FFMA.FTZ R195, R21, UR4, -R206 ;  /* 0x0000000415c37c23 */ /* 0x000fe200080108ce */
[----:B------:R-:W-:Y:S07]  /*a880*/  FFMA.FTZ R194, R22, UR4, -R204 ;  /* 0x0000000416c27c23 */ /* 0x000fee00080108cc */
[----:B------:R-:W-:Y:S01]  /*a890*/  MUFU.EX2 R193, R193 ;  /* 0x000000c100c17308 */ /* 0x000fe20000000800 */
[C---:B------:R-:W-:Y:S09]  /*a8a0*/  HMMA.16816.F32.BF16 R128, R152.reuse, R180, R128 ;  /* 0x000000b49880723c */ /* 0x040ff20000041880 */
[----:B------:R-:W3:Y:S10]  /*a8b0*/  MUFU.EX2 R195, R195 ;  /* 0x000000c300c37308 */ /* 0x000ef40000000800 */
[----:B------:R-:W4:Y:S01]  /*a8c0*/  MUFU.EX2 R194, R194 ;  /* 0x000000c200c27308 */ /* 0x000f220000000800 */
[C---:B------:R-:W-:Y:S01]  /*a8d0*/  HMMA.16816.F32.BF16 R132, R152.reuse, R182, R132 ;  /* 0x000000b69884723c */ /* 0x040fe20000041884 */
[----:B------:R-:W-:Y:S02]  /*a8e0*/  LDSM.16.MT88.4 R180, [R7+0x5000] ;  /* 0x0050000007b4783b */ /* 0x000fe40000004200 */
[----:B---3--:R-:W-:Y:S05]  /*a8f0*/  F2FP.BF16.F32.PACK_AB R20, R195, R192 ;  /* 0x000000c0c314723e */ /* 0x008fea00000010ff */
[C---:B------:R-:W-:Y:S03]  /*a900*/  HMMA.16816.F32.BF16 R136, R152.reuse, R196, R136 ;  /* 0x000000c49888723c */ /* 0x040fe60000041888 */
[--C-:B------:R-:W-:Y:S01]  /*a910*/  FFMA.FTZ R196, R24, UR4, -R206.reuse ;  /* 0x0000000418c47c23 */ /* 0x100fe200080108ce */
[----:B------:R-:W-:Y:S01]  /*a920*/  FFMA.FTZ R197, R25, UR4, -R206 ;  /* 0x0000000419c57c23 */ /* 0x000fe200080108ce */
[----:B----4-:R-:W-:Y:S01]  /*a930*/  F2FP.BF16.F32.PACK_AB R21, R193, R194 ;  /* 0x000000c2c115723e */ /* 0x010fe200000010ff */
[----:B------:R-:W-:Y:S02]  /*a940*/  FADD.FTZ R194, R194, R213 ;  /* 0x000000d5c2c27221 */ /* 0x000fe40000010000 */
[C---:B------:R-:W-:Y:S01]  /*a950*/  HMMA.16816.F32.BF16 R140, R152.reuse, R198, R140 ;  /* 0x000000c6988c723c */ /* 0x040fe2000004188c */
[----:B------:R-:W-:Y:S02]  /*a960*/  MUFU.EX2 R196, R196 ;  /* 0x000000c400c47308 */ /* 0x000fe40000000800 */
[--C-:B------:R-:W-:Y:S01]  /*a970*/  FFMA.FTZ R198, R26, UR4, -R204.reuse ;  /* 0x000000041ac67c23 */ /* 0x100fe200080108cc */
[----:B------:R-:W-:Y:S07]  /*a980*/  FFMA.FTZ R199, R27, UR4, -R204 ;  /* 0x000000041bc77c23 */ /* 0x000fee00080108cc */
[----:B------:R-:W3:Y:S01]  /*a990*/  MUFU.EX2 R197, R197 ;  /* 0x000000c500c57308 */ /* 0x000ee20000000800 */
[----:B------:R-:W4:Y:S01]  /*a9a0*/  LDSM.16.MT88.4 R24, [R7+0x1000] ;  /* 0x001000000718783b */ /* 0x000f220000004200 */
[----:B------:R-:W-:Y:S01]  /*a9b0*/  FADD.FTZ R193, R193, R194 ;  /* 0x000000c2c1c17221 */ /* 0x000fe20000010000 */
[C---:B-1----:R-:W-:Y:S07]  /*a9c0*/  HMMA.16816.F32.BF16 R144, R152.reuse, R160, R144 ;  /* 0x000000a09890723c */ /* 0x042fee0000041890 */
[----:B------:R-:W-:Y:S10]  /*a9d0*/  MUFU.EX2 R198, R198 ;  /* 0x000000c600c67308 */ /* 0x000ff40000000800 */
[----:B------:R-:W1:Y:S01]  /*a9e0*/  MUFU.EX2 R199, R199 ;  /* 0x000000c700c77308 */ /* 0x000e620000000800 */
[C---:B------:R-:W-:Y:S01]  /*a9f0*/  HMMA.16816.F32.BF16 R148, R152.reuse, R162, R148 ;  /* 0x000000a29894723c */ /* 0x040fe20000041894 */
[----:B------:R-:W5:Y:S02]  /*aa00*/  LDSM.16.MT88.4 R160, [R222+0x1000] ;  /* 0x00100000dea0783b */ /* 0x000f640000004200 */
[----:B---3--:R-:W-:Y:S05]  /*aa10*/  F2FP.BF16.F32.PACK_AB R22, R197, R196 ;  /* 0x000000c4c516723e */ /* 0x008fea00000010ff */
[C---:B--2---:R-:W-:Y:S03]  /*aa20*/  HMMA.16816.F32.BF16 R12, R152.reuse, R156, R12 ;  /* 0x0000009c980c723c */ /* 0x044fe6000004180c */
[C---:B-1----:R-:W-:Y:S01]  /*aa30*/  F2FP.BF16.F32.PACK_AB R23, R199.reuse, R198 ;  /* 0x000000c6c717723e */ /* 0x042fe200000010ff */
[----:B------:R-:W-:Y:S04]  /*aa40*/  FADD.FTZ R198, R198, R193 ;  /* 0x000000c1c6c67221 */ /* 0x000fe80000010000 */
[----:B------:R-:W-:Y:S01]  /*aa50*/  HMMA.16816.F32.BF16 R16, R152, R158, R16 ;  /* 0x0000009e9810723c */ /* 0x000fe20000041810 */
[----:B------:R-:W1:Y:S02]  /*aa60*/  LDSM.16.MT88.4 R152, [R220+0x13000] ;  /* 0x01300000dc98783b */ /* 0x000e640000004200 */
[----:B------:R-:W-:Y:S05]  /*aa70*/  FADD.FTZ R198, R199, R198 ;  /* 0x000000c6c7c67221 */ /* 0x000fea0000010000 */
[C---:B------:R-:W-:Y:S01]  /*aa80*/  HMMA.16816.F32.BF16 R8, R20.reuse, R168, R8 ;  /* 0x000000a81408723c */ /* 0x040fe20000041808 */
[----:B------:R-:W2:Y:S07]  /*aa90*/  LDSM.16.MT88.4 R156, [R216+0x13000] ;  /* 0x01300000d89c783b */ /* 0x000eae0000004200 */
[C---:B------:R-:W-:Y:S01]  /*aaa0*/  HMMA.16816.F32.BF16 R36, R20.reuse, R170, R36 ;  /* 0x000000aa1424723c */ /* 0x040fe20000041824 */
[----:B------:R-:W3:Y:S07]  /*aab0*/  LDSM.16.MT88.4 R168, [R7+0x3000] ;  /* 0x0030000007a8783b */ /* 0x000eee0000004200 */
[C---:B------:R-:W-:Y:S08]  /*aac0*/  HMMA.16816.F32.BF16 R40, R20.reuse, R172, R40 ;  /* 0x000000ac1428723c */ /* 0x040ff00000041828 */
[C---:B------:R-:W-:Y:S01]  /*aad0*/  HMMA.16816.F32.BF16 R44, R20.reuse, R174, R44 ;  /* 0x000000ae142c723c */ /* 0x040fe2000004182c */
[----:B------:R-:W3:Y:S07]  /*aae0*/  LDSM.16.MT88.4 R172, [R222+0x3000] ;  /* 0x00300000deac783b */ /* 0x000eee0000004200 */
[C---:B----4-:R-:W-:Y:S08]  /*aaf0*/  HMMA.16816.F32.BF16 R48, R20.reuse, R24, R48 ;  /* 0x000000181430723c */ /* 0x050ff00000041830 */
[C---:B------:R-:W-:Y:S01]  /*ab00*/  HMMA.16816.F32.BF16 R52, R20.reuse, R26, R52 ;  /* 0x0000001a1434723c */ /* 0x040fe20000041834 */
[----:B------:R-:W4:Y:S07]  /*ab10*/  LDSM.16.MT88.4 R24, [R216+0x15000] ;  /* 0x01500000d818783b */ /* 0x000f2e0000004200 */
[C---:B-----5:R-:W-:Y:S08]  /*ab20*/  HMMA.16816.F32.BF16 R56, R20.reuse, R160, R56 ;  /* 0x000000a01438723c */ /* 0x060ff00000041838 */
[C---:B------:R-:W-:Y:S01]  /*ab30*/  HMMA.16816.F32.BF16 R60, R20.reuse, R162, R60 ;  /* 0x000000a2143c723c */ /* 0x040fe2000004183c */
[----:B------:R-:W5:Y:S07]  /*ab40*/  LDSM.16.MT88.4 R160, [R220+0x17000] ;  /* 0x01700000dca0783b */ /* 0x000f6e0000004200 */
[C---:B-1----:R-:W-:Y:S08]  /*ab50*/  HMMA.16816.F32.BF16 R64, R20.reuse, R152, R64 ;  /* 0x000000981440723c */ /* 0x042ff00000041840 */
[C---:B------:R-:W-:Y:S01]  /*ab60*/  HMMA.16816.F32.BF16 R68, R20.reuse, R154, R68 ;  /* 0x0000009a1444723c */ /* 0x040fe20000041844 */
[----:B------:R-:W1:Y:S07]  /*ab70*/  LDSM.16.MT88.4 R152, [R7+0x7000] ;  /* 0x007000000798783b */ /* 0x000e6e0000004200 */
[C---:B--2---:R-:W-:Y:S08]  /*ab80*/  HMMA.16816.F32.BF16 R72, R20.reuse, R156, R72 ;  /* 0x0000009c1448723c */ /* 0x044ff00000041848 */
[C---:B------:R-:W-:Y:S01]  /*ab90*/  HMMA.16816.F32.BF16 R76, R20.reuse, R158, R76 ;  /* 0x0000009e144c723c */ /* 0x040fe2000004184c */
[----:B------:R-:W-:Y:S07]  /*aba0*/  LDSM.16.MT88.4 R156, [R220+0x11800] ;  /* 0x01180000dc9c783b */ /* 0x000fee0000004200 */
[C---:B---3--:R-:W-:Y:S08]  /*abb0*/  HMMA.16816.F32.BF16 R80, R20.reuse, R168, R80 ;  /* 0x000000a81450723c */ /* 0x048ff00000041850 */
        /* <DEDUP_REMOVED lines=8> */
[C---:B----4-:R-:W-:Y:S08]  /*ac40*/  HMMA.16816.F32.BF16 R104, R20.reuse, R24, R104 ;  /* 0x000000181468723c */ /* 0x050ff00000041868 */
[C---:B------:R-:W-:Y:S01]  /*ac50*/  HMMA.16816.F32.BF16 R108, R20.reuse, R26, R108 ;  /* 0x0000001a146c723c */ /* 0x040fe2000004186c */
[----:B------:R-:W2:Y:S07]  /*ac60*/  LDSM.16.MT88.4 R24, [R222+0x7000] ;  /* 0x00700000de18783b */ /* 0x000eae0000004200 */
[C---:B------:R-:W-:Y:S03]  /*ac70*/  HMMA.16816.F32.BF16 R112, R20.reuse, R180, R112 ;  /* 0x000000b41470723c */ /* 0x040fe60000041870 */
[--C-:B------:R-:W-:Y:S01]  /*ac80*/  FFMA.FTZ R180, R28, UR4, -R206.reuse ;  /* 0x000000041cb47c23 */ /* 0x100fe200080108ce */
[----:B------:R-:W-:Y:S04]  /*ac90*/  FFMA.FTZ R181, R29, UR4, -R206 ;  /* 0x000000041db57c23 */ /* 0x000fe800080108ce */
[C---:B------:R-:W-:Y:S01]  /*aca0*/  HMMA.16816.F32.BF16 R116, R20.reuse, R182, R116 ;  /* 0x000000b61474723c */ /* 0x040fe20000041874 */
[----:B------:R-:W-:Y:S02]  /*acb0*/  MUFU.EX2 R180, R180 ;  /* 0x000000b400b47308 */ /* 0x000fe40000000800 */
[--C-:B------:R-:W-:Y:S01]  /*acc0*/  FFMA.FTZ R183, R30, UR4, -R204.reuse ;  /* 0x000000041eb77c23 */ /* 0x100fe200080108cc */
[----:B------:R-:W-:Y:S07]  /*acd0*/  FFMA.FTZ R182, R31, UR4, -R204 ;  /* 0x000000041fb67c23 */ /* 0x000fee00080108cc */
[----:B------:R-:W3:Y:S01]  /*ace0*/  MUFU.EX2 R181, R181 ;  /* 0x000000b500b57308 */ /* 0x000ee20000000800 */
[----:B------:R-:W4:Y:S01]  /*acf0*/  LDSM.16.MT88.4 R28, [R216+0x11800] ;  /* 0x01180000d81c783b */ /* 0x000f220000004200 */
[C---:B------:R-:W-:Y:S08]  /*ad00*/  HMMA.16816.F32.BF16 R120, R20.reuse, R184, R120 ;  /* 0x000000b81478723c */ /* 0x040ff00000041878 */
[----:B------:R-:W-:Y:S01]  /*ad10*/  MUFU.EX2 R183, R183 ;  /* 0x000000b700b77308 */ /* 0x000fe20000000800 */
[--C-:B------:R-:W-:Y:S01]  /*ad20*/  FFMA.FTZ R184, R32, UR4, -R206.reuse ;  /* 0x0000000420b87c23 */ /* 0x100fe200080108ce */
[----:B------:R-:W-:Y:S08]  /*ad30*/  FFMA.FTZ R206, R33, UR4, -R206 ;  /* 0x0000000421ce7c23 */ /* 0x000ff000080108ce */
[----:B------:R-:W2:Y:S01]  /*ad40*/  MUFU.EX2 R182, R182 ;  /* 0x000000b600b67308 */ /* 0x000ea20000000800 */
[C---:B------:R-:W-:Y:S09]  /*ad50*/  HMMA.16816.F32.BF16 R124, R20.reuse, R186, R124 ;  /* 0x000000ba147c723c */ /* 0x040ff2000004187c */
[----:B------:R-:W-:Y:S01]  /*ad60*/  MUFU.EX2 R184, R184 ;  /* 0x000000b800b87308 */ /* 0x000fe20000000800 */
[--C-:B------:R-:W-:Y:S01]  /*ad70*/  FFMA.FTZ R186, R34, UR4, -R204.reuse ;  /* 0x0000000422ba7c23 */ /* 0x100fe200080108cc */
[----:B------:R-:W-:Y:S08]  /*ad80*/  FFMA.FTZ R204, R35, UR4, -R204 ;  /* 0x0000000423cc7c23 */ /* 0x000ff000080108cc */
[----:B------:R-:W4:Y:S01]  /*ad90*/  MUFU.EX2 R185, R206 ;  /* 0x000000ce00b97308 */ /* 0x000f220000000800 */
[----:B------:R-:W4:Y:S01]  /*ada0*/  LDSM.16.MT88.4 R32, [R7+0x1800] ;  /* 0x001800000720783b */ /* 0x000f220000004200 */
[C---:B-----5:R-:W-:Y:S08]  /*adb0*/  HMMA.16816.F32.BF16 R128, R20.reuse, R160, R128 ;  /* 0x000000a01480723c */ /* 0x060ff00000041880 */
[----:B------:R-:W-:Y:S10]  /*adc0*/  MUFU.EX2 R186, R186 ;  /* 0x000000ba00ba7308 */ /* 0x000ff40000000800 */
[----:B------:R-:W5:Y:S01]  /*add0*/  MUFU.EX2 R187, R204 ;  /* 0x000000cc00bb7308 */ /* 0x000f620000000800 */
[C---:B------:R-:W-:Y:S08]  /*ade0*/  HMMA.16816.F32.BF16 R132, R20.reuse, R162, R132 ;  /* 0x000000a21484723c */ /* 0x040ff00000041884 */
[C---:B------:R-:W-:Y:S08]  /*adf0*/  HMMA.16816.F32.BF16 R136, R20.reuse, R188, R136 ;  /* 0x000000bc1488723c */ /* 0x040ff00000041888 */
[C---:B------:R-:W-:Y:S08]  /*ae00*/  HMMA.16816.F32.BF16 R140, R20.reuse, R190, R140 ;  /* 0x000000be148c723c */ /* 0x040ff0000004188c */
[C---:B-1----:R-:W-:Y:S03]  /*ae10*/  HMMA.16816.F32.BF16 R144, R20.reuse, R152, R144 ;  /* 0x000000981490723c */ /* 0x042fe60000041890 */
[----:B---3--:R-:W-:Y:S02]  /*ae20*/  F2FP.BF16.F32.PACK_AB R152, R181, R180 ;  /* 0x000000b4b598723e */ /* 0x008fe400000010ff */
[C---:B--2---:R-:W-:Y:S01]  /*ae30*/  F2FP.BF16.F32.PACK_AB R153, R182.reuse, R183 ;  /* 0x000000b7b699723e */ /* 0x044fe200000010ff */
[----:B------:R-:W-:Y:S02]  /*ae40*/  FADD.FTZ R183, R183, R198 ;  /* 0x000000c6b7b77221 */ /* 0x000fe40000010000 */
[C---:B------:R-:W-:Y:S03]  /*ae50*/  HMMA.16816.F32.BF16 R148, R20.reuse, R154, R148 ;  /* 0x0000009a1494723c */ /* 0x040fe60000041894 */
[----:B----4-:R-:W-:Y:S01]  /*ae60*/  F2FP.BF16.F32.PACK_AB R154, R185, R184 ;  /* 0x000000b8b99a723e */ /* 0x010fe200000010ff */
[----:B------:R-:W-:Y:S01]  /*ae70*/  FADD.FTZ R183, R182, R183 ;  /* 0x000000b7b6b77221 */ /* 0x000fe20000010000 */
[C---:B-----5:R-:W-:Y:S03]  /*ae80*/  F2FP.BF16.F32.PACK_AB R155, R187.reuse, R186 ;  /* 0x000000babb9b723e */ /* 0x060fe600000010ff */
[C---:B------:R-:W-:Y:S03]  /*ae90*/  HMMA.16816.F32.BF16 R12, R20.reuse, R24, R12 ;  /* 0x00000018140c723c */ /* 0x040fe6000004180c */
[----:B------:R-:W-:Y:S04]  /*aea0*/  FADD.FTZ R186, R186, R183 ;  /* 0x000000b7baba7221 */ /* 0x000fe80000010000 */
[----:B------:R-:W-:Y:S01]  /*aeb0*/  FADD.FTZ R237, R187, R186 ;  /* 0x000000babbed7221 */ /* 0x000fe20000010000 */
[----:B------:R-:W-:Y:S01]  /*aec0*/  HMMA.16816.F32.BF16 R16, R20, R26, R16 ;  /* 0x0000001a1410723c */ /* 0x000fe20000041810 */
[----:B------:R-:W1:Y:S07]  /*aed0*/  LDSM.16.MT88.4 R20, [R222+0x1800] ;  /* 0x00180000de14783b */ /* 0x000e6e0000004200 */
[C---:B------:R-:W-:Y:S01]  /*aee0*/  HMMA.16816.F32.BF16 R160, R152.reuse, R156, R8 ;  /* 0x0000009c98a0723c */ /* 0x040fe20000041808 */
[----:B------:R-:W2:Y:S07]  /*aef0*/  LDSM.16.MT88.4 R8, [R220+0x13800] ;  /* 0x01380000dc08783b */ /* 0x000eae0000004200 */
[C---:B------:R-:W-:Y:S01]  /*af00*/  HMMA.16816.F32.BF16 R36, R152.reuse, R158, R36 ;  /* 0x0000009e9824723c */ /* 0x040fe20000041824 */
[----:B------:R-:W3:Y:S07]  /*af10*/  LDSM.16.MT88.4 R24, [R216+0x13800] ;  /* 0x01380000d818783b */ /* 0x000eee0000004200 */
[C---:B------:R-:W-:Y:S01]  /*af20*/  HMMA.16816.F32.BF16 R40, R152.reuse, R28, R40 ;  /* 0x0000001c9828723c */ /* 0x040fe20000041828 */
[----:B------:R-:W4:Y:S07]  /*af30*/  LDSM.16.MT88.4 R156, [R7+0x3800] ;  /* 0x00380000079c783b */ /* 0x000f2e0000004200 */
        /* <DEDUP_REMOVED lines=8> */
[C---:B--2---:R-:W-:Y:S08]  /*afc0*/  HMMA.16816.F32.BF16 R64, R152.reuse, R8, R64 ;  /* 0x000000089840723c */ /* 0x044ff00000041840 */
[C---:B------:R-:W-:Y:S01]  /*afd0*/  HMMA.16816.F32.BF16 R68, R152.reuse, R10, R68 ;  /* 0x0000000a9844723c */ /* 0x040fe20000041844 */
[----:B------:R-:W2:Y:S07]  /*afe0*/  LDSM.16.MT88.4 R8, [R216+0x17800] ;  /* 0x01780000d808783b */ /* 0x000eae0000004200 */
[C---:B---3--:R-:W-:Y:S08]  /*aff0*/  HMMA.16816.F32.BF16 R72, R152.reuse, R24, R72 ;  /* 0x000000189848723c */ /* 0x048ff00000041848 */
[C---:B------:R-:W-:Y:S01]  /*b000*/  HMMA.16816.F32.BF16 R76, R152.reuse, R26, R76 ;  /* 0x0000001a984c723c */ /* 0x040fe2000004184c */
[----:B------:R3:W2:Y:S07]  /*b010*/  LDSM.16.MT88.4 R24, [R7+0x7800] ;  /* 0x007800000718783b */ /* 0x0006ae0000004200 */
[C---:B----4-:R-:W-:Y:S08]  /*b020*/  HMMA.16816.F32.BF16 R80, R152.reuse, R156, R80 ;  /* 0x0000009c9850723c */ /* 0x050ff00000041850 */
[C---:B------:R-:W-:Y:S08]  /*b030*/  HMMA.16816.F32.BF16 R84, R152.reuse, R158, R84 ;  /* 0x0000009e9854723c */ /* 0x040ff00000041854 */
[C---:B------:R-:W-:Y:S03]  /*b040*/  HMMA.16816.F32.BF16 R88, R152.reuse, R168, R88 ;  /* 0x000000a89858723c */ /* 0x040fe60000041858 */
[----:B---3--:R-:W-:Y:S04]  /*b050*/  FADD.FTZ R7, R211, R208 ;  /* 0x000000d0d3077221 */ /* 0x008fe80000010000 */
[----:B------:R-:W-:Y:S01]  /*b060*/  FADD.FTZ R7, R212, R7 ;  /* 0x00000007d4077221 */ /* 0x000fe20000010000 */
[C---:B------:R-:W-:Y:S03]  /*b070*/  HMMA.16816.F32.BF16 R92, R152.reuse, R170, R92 ;  /* 0x000000aa985c723c */ /* 0x040fe6000004185c */
[----:B------:R-:W-:Y:S04]  /*b080*/  FADD.FTZ R192, R192, R7 ;  /* 0x00000007c0c07221 */ /* 0x000fe80000010000 */
[----:B------:R-:W-:Y:S01]  /*b090*/  FADD.FTZ R195, R195, R192 ;  /* 0x000000c0c3c37221 */ /* 0x000fe20000010000 */
[C---:B-----5:R-:W-:Y:S03]  /*b0a0*/  HMMA.16816.F32.BF16 R96, R152.reuse, R28, R96 ;  /* 0x0000001c9860723c */ /* 0x060fe60000041860 */
[----:B------:R-:W-:Y:S04]  /*b0b0*/  FADD.FTZ R196, R196, R195 ;  /* 0x000000c3c4c47221 */ /* 0x000fe80000010000 */
[----:B------:R-:W-:Y:S01]  /*b0c0*/  FADD.FTZ R197, R197, R196 ;  /* 0x000000c4c5c57221 */ /* 0x000fe20000010000 */
[C---:B------:R-:W-:Y:S03]  /*b0d0*/  HMMA.16816.F32.BF16 R100, R152.reuse, R30, R100 ;  /* 0x0000001e9864723c */ /* 0x040fe60000041864 */
[----:B------:R-:W-:Y:S04]  /*b0e0*/  FADD.FTZ R180, R180, R197 ;  /* 0x000000c5b4b47221 */ /* 0x000fe80000010000 */
[----:B------:R-:W-:Y:S01]  /*b0f0*/  FADD.FTZ R181, R181, R180 ;  /* 0x000000b4b5b57221 */ /* 0x000fe20000010000 */
[C---:B------:R-:W-:Y:S03]  /*b100*/  HMMA.16816.F32.BF16 R104, R152.reuse, R172, R104 ;  /* 0x000000ac9868723c */ /* 0x040fe60000041868 */
[----:B------:R-:W-:Y:S04]  /*b110*/  FADD.FTZ R184, R184, R181 ;  /* 0x000000b5b8b87221 */ /* 0x000fe80000010000 */
[----:B------:R-:W-:Y:S01]  /*b120*/  FADD.FTZ R239, R185, R184 ;  /* 0x000000b8b9ef7221 */ /* 0x000fe20000010000 */
[C---:B------:R-:W-:Y:S08]  /*b130*/  HMMA.16816.F32.BF16 R108, R152.reuse, R174, R108 ;  /* 0x000000ae986c723c */ /* 0x040ff0000004186c */
[C---:B------:R-:W-:Y:S08]  /*b140*/  HMMA.16816.F32.BF16 R112, R152.reuse, R176, R112 ;  /* 0x000000b09870723c */ /* 0x040ff00000041870 */
[C---:B------:R-:W-:Y:S08]  /*b150*/  HMMA.16816.F32.BF16 R116, R152.reuse, R178, R116 ;  /* 0x000000b29874723c */ /* 0x040ff00000041874 */
[C---:B------:R-:W-:Y:S08]  /*b160*/  HMMA.16816.F32.BF16 R120, R152.reuse, R32, R120 ;  /* 0x000000209878723c */ /* 0x040ff00000041878 */
[C---:B------:R-:W-:Y:S08]  /*b170*/  HMMA.16816.F32.BF16 R124, R152.reuse, R34, R124 ;  /* 0x00000022987c723c */ /* 0x040ff0000004187c */
[C---:B-1----:R-:W-:Y:S08]  /*b180*/  HMMA.16816.F32.BF16 R128, R152.reuse, R20, R128 ;  /* 0x000000149880723c */ /* 0x042ff00000041880 */
[C---:B------:R-:W-:Y:S01]  /*b190*/  HMMA.16816.F32.BF16 R132, R152.reuse, R22, R132 ;  /* 0x000000169884723c */ /* 0x040fe20000041884 */
[----:B------:R-:W1:Y:S07]  /*b1a0*/  LDSM.16.MT88.4 R20, [R222+0x7800] ;  /* 0x00780000de14783b */ /* 0x000e6e0000004200 */
[C---:B--2---:R-:W-:Y:S08]  /*b1b0*/  HMMA.16816.F32.BF16 R136, R152.reuse, R8, R136 ;  /* 0x000000089888723c */ /* 0x044ff00000041888 */
[C---:B------:R-:W-:Y:S08]  /*b1c0*/  HMMA.16816.F32.BF16 R140, R152.reuse, R10, R140 ;  /* 0x0000000a988c723c */ /* 0x040ff0000004188c */
[C---:B------:R-:W-:Y:S08]  /*b1d0*/  HMMA.16816.F32.BF16 R144, R152.reuse, R24, R144 ;  /* 0x000000189890723c */ /* 0x040ff00000041890 */
[C---:B------:R-:W-:Y:S08]  /*b1e0*/  HMMA.16816.F32.BF16 R148, R152.reuse, R26, R148 ;  /* 0x0000001a9894723c */ /* 0x040ff00000041894 */
[C---:B-1----:R-:W-:Y:S08]  /*b1f0*/  HMMA.16816.F32.BF16 R156, R152.reuse, R20, R12 ;  /* 0x00000014989c723c */ /* 0x042ff0000004180c */
[----:B------:R-:W-:Y:S01]  /*b200*/  HMMA.16816.F32.BF16 R152, R152, R22, R16 ;  /* 0x000000169898723c */ /* 0x000fe20000041810 */
[----:B------:R-:W-:Y:S08]  /*b210*/  @!UPT UIADD3 URZ, UPT, UPT, URZ, URZ, URZ ;  /* 0x000000fffffff290 */ /* 0x000ff0000fffe0ff */
[----:B------:R-:W-:Y:S11]  /*b220*/  BRA.U UP2, `(.L_x_537) ;  /* 0xffffffbd02387547 */ /* 0x000ff6000b83ffff */
.L_x_533:
[----:B------:R-:W1:Y:S01]  /*b230*/  SHFL.BFLY PT, R0, R237, 0x2, 0x1f ;  /* 0x0c401f00ed007f89 */ /* 0x000e6200000e0000 */
[C---:B------:R-:W-:Y:S01]  /*b240*/  LOP3.LUT P1, RZ, R219.reuse, 0x10, RZ, 0xc0, !PT ;  /* 0x00000010dbff7812 */ /* 0x040fe2000782c0ff */
[----:B------:R-:W2:Y:S01]  /*b250*/  LDCU.U8 UR4, c[0x0][0x548] ;  /* 0x0000a900ff0477ac */ /* 0x000ea20008000000 */
[----:B------:R-:W-:Y:S01]  /*b260*/  LOP3.LUT P2, RZ, R219, 0x8, RZ, 0xc0, !PT ;  /* 0x00000008dbff7812 */ /* 0x000fe2000784c0ff */
[----:B------:R-:W3:Y:S01]  /*b270*/  SHFL.BFLY PT, R8, R239, 0x2, 0x1f ;  /* 0x0c401f00ef087f89 */ /* 0x000ee200000e0000 */
[----:B------:R-:W4:Y:S01]  /*b280*/  S2UR UR9, SR_CTAID.Y ;  /* 0x00000000000979c3 */ /* 0x000f220000002600 */
[----:B------:R-:W-:Y:S01]  /*b290*/  UISETP.NE.AND UP1, UPT, UR19, -0x1, UPT ;  /* 0xffffffff1300788c */ /* 0x000fe2000bf25270 */
[----:B------:R-:W-:Y:S01]  /*b2a0*/  SHF.R.U32.HI R12, RZ, 0x2, R219 ;  /* 0x00000002ff0c7819 */ /* 0x000fe200000116db */
[----:B------:R-:W5:Y:S01]  /*b2b0*/  LDCU UR11, c[0x0][0x434] ;  /* 0x00008680ff0b77ac */ /* 0x000f620008000800 */
[----:B------:R-:W-:Y:S04]  /*b2c0*/  BSSY.RECONVERGENT B0, `(.L_x_538) ;  /* 0x0000150000007945 */ /* 0x000fe80003800200 */
[----:B------:R-:W-:Y:S04]  /*b2d0*/  S2UR UR8, SR_CTAID.Z ;  /* 0x00000000000879c3 */ /* 0x000fe80000002700 */
[----:B------:R-:W4:Y:S01]  /*b2e0*/  @!UP1 LDCU.64 UR6, c[0x0][0x400] ;  /* 0x00008000ff0697ac */ /* 0x000f220008000a00 */
[----:B--2---:R-:W-:-:S03]  /*b2f0*/  UISETP.NE.AND UP2, UPT, UR4, URZ, UPT ;  /* 0x000000ff0400728c */ /* 0x004fc6000bf45270 */
[----:B------:R-:W2:Y:S01]  /*b300*/  S2UR UR10, SR_CTAID.X ;  /* 0x00000000000a79c3 */ /* 0x000ea20000002500 */
[----:B-1----:R-:W-:Y:S01]  /*b310*/  FADD.FTZ R9, R0, R237 ;  /* 0x000000ed00097221 */ /* 0x002fe20000010000 */
[----:B------:R-:W-:Y:S01]  /*b320*/  SHF.L.U32 R0, R219, 0x1, RZ ;  /* 0x00000001db007819 */ /* 0x000fe200000006ff */
[----:B------:R-:W-:Y:S01]  /*b330*/  UISETP.NE.OR UP0, UPT, UR19, -0x1, !UP2 ;  /* 0xffffffff1300788c */ /* 0x000fe2000d705670 */
[----:B---3--:R-:W-:Y:S02]  /*b340*/  FADD.FTZ R8, R8, R239 ;  /* 0x000000ef08087221 */ /* 0x008fe40000010000 */
[----:B------:R-:W1:Y:S01]  /*b350*/  SHFL.BFLY PT, R2, R9, 0x1, 0x1f ;  /* 0x0c201f0009027f89 */ /* 0x000e6200000e0000 */
[----:B------:R-:W-:-:S03]  /*b360*/  LOP3.LUT R217, R217, 0x6, R0, 0xf8, !PT ;  /* 0x00000006d9d97812 */ /* 0x000fc600078ef800 */
[----:B------:R-:W3:Y:S01]  /*b370*/  SHFL.BFLY PT, R5, R8, 0x1, 0x1f ;  /* 0x0c201f0008057f89 */ /* 0x000ee200000e0000 */
[----:B----4-:R-:W-:Y:S01]  /*b380*/  @!UP1 UIMAD.WIDE.U32 UR12, UR9, UR6, URZ ;  /* 0x00000006090c92a5 */ /* 0x010fe2000f8e00ff */
[----:B------:R-:W4:Y:S03]  /*b390*/  @!UP2 LDCU UR6, c[0x0][0x3e0] ;  /* 0x00007c00ff06a7ac */ /* 0x000f260008000800 */
[----:B------:R-:W-:Y:S02]  /*b3a0*/  @!UP1 UIMAD UR7, UR9, UR7, UR13 ;  /* 0x00000007090792a4 */ /* 0x000fe4000f8e020d */
[----:B--2---:R-:W-:Y:S01]  /*b3b0*/  USHF.L.U32 UR10, UR10, 0x6, URZ ;  /* 0x000000060a0a7899 */ /* 0x004fe200080006ff */
[----:B-1----:R-:W-:Y:S01]  /*b3c0*/  FADD.FTZ R2, R9, R2 ;  /* 0x0000000209027221 */ /* 0x002fe20000010000 */
[----:B---3--:R-:W-:-:S03]  /*b3d0*/  FADD.FTZ R4, R8, R5 ;  /* 0x0000000508047221 */ /* 0x008fc60000010000 */
[----:B------:R-:W1:Y:S01]  /*b3e0*/  MUFU.RCP R6, R2 ;  /* 0x0000000200067308 */ /* 0x000e620000001000 */
[----:B------:R-:W-:Y:S02]  /*b3f0*/  SHF.L.U32 R5, R219, 0x4, RZ ;  /* 0x00000004db057819 */ /* 0x000fe400000006ff */
[----:B------:R-:W-:Y:S02]  /*b400*/  FSETP.NE.FTZ.AND P3, PT, R2, RZ, PT ;  /* 0x000000ff0200720b */ /* 0x000fe40003f75000 */
[----:B------:R-:W-:Y:S02]  /*b410*/  LOP3.LUT R5, R5, 0x1c0, RZ, 0xc0, !PT ;  /* 0x000001c005057812 */ /* 0x000fe400078ec0ff */
[----:B------:R-:W-:Y:S01]  /*b420*/  FSETP.NE.FTZ.AND P4, PT, R4, RZ, PT ;  /* 0x000000ff0400720b */ /* 0x000fe20003f95000 */
[----:B------:R-:W2:Y:S01]  /*b430*/  MUFU.RCP R7, R4 ;  /* 0x0000000400077308 */ /* 0x000ea20000001000 */
[----:B------:R-:W-:Y:S02]  /*b440*/  LOP3.LUT R0, R5, 0x38, R0, 0xf8, !PT ;  /* 0x0000003805007812 */ /* 0x000fe400078ef800 */
[----:B------:R-:W-:-:S02]  /*b450*/  MOV R5, 0x20 ;  /* 0x0000002000057802 */ /* 0x000fc40000000f00 */
[----:B------:R-:W-:-:S03]  /*b460*/  LOP3.LUT R0, R217, R0, RZ, 0xfc, !PT ;  /* 0x00000000d9007212 */ /* 0x000fc600078efcff */
[----:B------:R-:W3:Y:S01]  /*b470*/  @P3 MUFU.LG2 R2, R2 ;  /* 0x0000000200023308 */ /* 0x000ee20000000c00 */
[----:B------:R-:W-:Y:S01]  /*b480*/  LEA R9, R0, UR5, 0x1 ;  /* 0x0000000500097c11 */ /* 0x000fe2000f8e08ff */
[----:B------:R-:W5:Y:S01]  /*b490*/  @UP1 LDCU.64 UR4, c[0x0][0x408] ;  /* 0x00008100ff0417ac */ /* 0x000f620008000a00 */
[----:B-1----:R-:W-:Y:S02]  /*b4a0*/  FSEL R6, R6, 1, P3 ;  /* 0x3f80000006067808 */ /* 0x002fe40001800000 */
[----:B------:R-:W-:Y:S02]  /*b4b0*/  SEL R0, R5, 0xffffffe0, !P2 ;  /* 0xffffffe005007807 */ /* 0x000fe40005000000 */
[----:B------:R-:W-:Y:S01]  /*b4c0*/  IADD3 R13, PT, PT, R9, 0x40, RZ ;  /* 0x00000040090d7810 */ /* 0x000fe20007ffe0ff */
[C---:B------:R-:W-:Y:S01]  /*b4d0*/  FMUL.FTZ R162, R6.reuse, R162 ;  /* 0x000000a206a27220 */ /* 0x040fe20000410000 */
[C---:B------:R-:W-:Y:S01]  /*b4e0*/  FMUL.FTZ R163, R6.reuse, R163 ;  /* 0x000000a306a37220 */ /* 0x040fe20000410000 */
[----:B--2---:R-:W-:Y:S01]  /*b4f0*/  FSEL R7, R7, 1, P4 ;  /* 0x3f80000007077808 */ /* 0x004fe20002000000 */
[C---:B------:R-:W-:Y:S01]  /*b500*/  FMUL.FTZ R38, R6.reuse, R38 ;  /* 0x0000002606267220 */ /* 0x040fe20000410000 */
        /* <DEDUP_REMOVED lines=60> */
[----:B------:R-:W-:Y:S01]  /*b8d0*/  FMUL.FTZ R155, R6, R155 ;  /* 0x0000009b069b7220 */ /* 0x000fe20000410000 */
[----:B------:R-:W-:Y:S01]  /*b8e0*/  MOV R6, 0x10 ;  /* 0x0000001000067802 */ /* 0x000fe20000000f00 */
[C---:B------:R-:W-:Y:S01]  /*b8f0*/  FMUL.FTZ R160, R7.reuse, R160 ;  /* 0x000000a007a07220 */ /* 0x040fe20000410000 */
[C---:B------:R-:W-:Y:S01]  /*b900*/  FMUL.FTZ R161, R7.reuse, R161 ;  /* 0x000000a107a17220 */ /* 0x040fe20000410000 */
[C---:B------:R-:W-:Y:S01]  /*b910*/  FMUL.FTZ R36, R7.reuse, R36 ;  /* 0x0000002407247220 */ /* 0x040fe20000410000 */
[C---:B------:R-:W-:Y:S01]  /*b920*/  FMUL.FTZ R37, R7.reuse, R37 ;  /* 0x0000002507257220 */ /* 0x040fe20000410000 */
[C---:B------:R-:W-:Y:S01]  /*b930*/  FMUL.FTZ R40, R7.reuse, R40 ;  /* 0x0000002807287220 */ /* 0x040fe20000410000 */
[C---:B------:R-:W-:Y:S01]  /*b940*/  FMUL.FTZ R41, R7.reuse, R41 ;  /* 0x0000002907297220 */ /* 0x040fe20000410000 */
[----:B------:R-:W-:Y:S01]  /*b950*/  SEL R6, R6, 0xfffffff0, !P0 ;  /* 0xfffffff006067807 */ /* 0x000fe20004000000 */
[C---:B------:R-:W-:Y:S01]  /*b960*/  FMUL.FTZ R44, R7.reuse, R44 ;  /* 0x0000002c072c7220 */ /* 0x040fe20000410000 */
[C---:B------:R-:W-:Y:S01]  /*b970*/  FMUL.FTZ R45, R7.reuse, R45 ;  /* 0x0000002d072d7220 */ /* 0x040fe20000410000 */
[C---:B------:R-:W-:Y:S01]  /*b980*/  FMUL.FTZ R48, R7.reuse, R48 ;  /* 0x0000003007307220 */ /* 0x040fe20000410000 */
[----:B------:R-:W-:Y:S01]  /*b990*/  FMUL.FTZ R49, R7, R49 ;  /* 0x0000003107317220 */ /* 0x000fe20000410000 */
[----:B------:R-:W-:Y:S01]  /*b9a0*/  IADD3 R11, PT, PT, R9, R0, RZ ;  /* 0x00000000090b7210 */ /* 0x000fe20007ffe0ff */
[----:B------:R-:W-:Y:S01]  /*b9b0*/  FMUL.FTZ R52, R7, R52 ;  /* 0x0000003407347220 */ /* 0x000fe20000410000 */
[----:B------:R-:W-:Y:S01]  /*b9c0*/  @P1 IADD3 R13, PT, PT, R9, -0x40, RZ ;  /* 0xffffffc0090d1810 */ /* 0x000fe20007ffe0ff */
[----:B------:R-:W-:Y:S01]  /*b9d0*/  FMUL.FTZ R53, R7, R53 ;  /* 0x0000003507357220 */ /* 0x000fe20000410000 */
[----:B------:R-:W-:Y:S01]  /*b9e0*/  F2FP.BF16.F32.PACK_AB R160, R161, R160 ;  /* 0x000000a0a1a0723e */ /* 0x000fe200000010ff */
[----:B------:R-:W-:Y:S01]  /*b9f0*/  FMUL.FTZ R56, R7, R56 ;  /* 0x0000003807387220 */ /* 0x000fe20000410000 */
[----:B------:R-:W-:Y:S01]  /*ba00*/  F2FP.BF16.F32.PACK_AB R162, R163, R162 ;  /* 0x000000a2a3a2723e */ /* 0x000fe200000010ff */
[----:B------:R-:W-:Y:S01]  /*ba10*/  FMUL.FTZ R57, R7, R57 ;  /* 0x0000003907397220 */ /* 0x000fe20000410000 */
[----:B------:R-:W-:Y:S01]  /*ba20*/  F2FP.BF16.F32.PACK_AB R36, R37, R36 ;  /* 0x000000242524723e */ /* 0x000fe200000010ff */
[----:B------:R-:W-:Y:S01]  /*ba30*/  FMUL.FTZ R60, R7, R60 ;  /* 0x0000003c073c7220 */ /* 0x000fe20000410000 */
[----:B------:R-:W-:Y:S01]  /*ba40*/  F2FP.BF16.F32.PACK_AB R38, R39, R38 ;  /* 0x000000262726723e */ /* 0x000fe200000010ff */
[----:B------:R-:W-:Y:S01]  /*ba50*/  FMUL.FTZ R61, R7, R61 ;  /* 0x0000003d073d7220 */ /* 0x000fe20000410000 */
[----:B------:R-:W-:Y:S01]  /*ba60*/  IADD3 R5, PT, PT, R9, R6, RZ ;  /* 0x0000000609057210 */ /* 0x000fe20007ffe0ff */
        /* <DEDUP_REMOVED lines=8> */
[C---:B------:R-:W-:Y:S01]  /*baf0*/  FMUL.FTZ R72, R7.reuse, R72 ;  /* 0x0000004807487220 */ /* 0x040fe20000410000 */
[----:B------:R-:W-:Y:S01]  /*bb00*/  IADD3 R15, PT, PT, R6, R11, RZ ;  /* 0x0000000b060f7210 */ /* 0x000fe20007ffe0ff */
[----:B------:R-:W-:Y:S01]  /*bb10*/  FMUL.FTZ R73, R7, R73 ;  /* 0x0000004907497220 */ /* 0x000fe20000410000 */
[----:B------:R-:W-:Y:S01]  /*bb20*/  IADD3 R17, PT, PT, R0, R13, RZ ;  /* 0x0000000d00117210 */ /* 0x000fe20007ffe0ff */
[----:B------:R-:W-:Y:S01]  /*bb30*/  STS [R9], R160 ;  /* 0x000000a009007388 */ /* 0x000fe20000000800 */
[----:B------:R-:W-:Y:S01]  /*bb40*/  F2FP.BF16.F32.PACK_AB R48, R49, R48 ;  /* 0x000000303130723e */ /* 0x000fe200000010ff */
[----:B------:R-:W-:Y:S01]  /*bb50*/  FMUL.FTZ R76, R7, R76 ;  /* 0x0000004c074c7220 */ /* 0x000fe20000410000 */
[----:B------:R-:W-:Y:S01]  /*bb60*/  F2FP.BF16.F32.PACK_AB R50, R51, R50 ;  /* 0x000000323332723e */ /* 0x000fe200000010ff */
[----:B------:R-:W-:Y:S01]  /*bb70*/  STS [R9+0x400], R162 ;  /* 0x000400a209007388 */ /* 0x000fe20000000800 */
[----:B------:R-:W-:Y:S01]  /*bb80*/  F2FP.BF16.F32.PACK_AB R52, R53, R52 ;  /* 0x000000343534723e */ /* 0x000fe200000010ff */
[----:B------:R-:W-:Y:S01]  /*bb90*/  FMUL.FTZ R77, R7, R77 ;  /* 0x0000004d074d7220 */ /* 0x000fe20000410000 */
[----:B------:R-:W-:Y:S01]  /*bba0*/  F2FP.BF16.F32.PACK_AB R54, R55, R54 ;  /* 0x000000363736723e */ /* 0x000fe200000010ff */
[----:B------:R-:W-:Y:S01]  /*bbb0*/  STS [R5], R36 ;  /* 0x0000002405007388 */ /* 0x000fe20000000800 */
[C---:B------:R-:W-:Y:S01]  /*bbc0*/  IADD3 R19, PT, PT, R6.reuse, R13, RZ ;  /* 0x0000000d06137210 */ /* 0x040fe20007ffe0ff */
[----:B------:R-:W-:Y:S01]  /*bbd0*/  FMUL.FTZ R80, R7, R80 ;  /* 0x0000005007507220 */ /* 0x000fe20000410000 */
[----:B------:R-:W-:Y:S01]  /*bbe0*/  F2FP.BF16.F32.PACK_AB R56, R57, R56 ;  /* 0x000000383938723e */ /* 0x000fe200000010ff */
[----:B------:R-:W-:Y:S01]  /*bbf0*/  STS [R5+0x400], R38 ;  /* 0x0004002605007388 */ /* 0x000fe20000000800 */
[----:B------:R-:W-:Y:S01]  /*bc00*/  F2FP.BF16.F32.PACK_AB R58, R59, R58 ;  /* 0x0000003a3b3a723e */ /* 0x000fe200000010ff */
[----:B------:R-:W-:Y:S01]  /*bc10*/  FMUL.FTZ R81, R7, R81 ;  /* 0x0000005107517220 */ /* 0x000fe20000410000 */
[----:B------:R-:W-:Y:S01]  /*bc20*/  F2FP.BF16.F32.PACK_AB R60, R61, R60 ;  /* 0x0000003c3d3c723e */ /* 0x000fe200000010ff */
[----:B------:R-:W-:Y:S01]  /*bc30*/  STS [R11], R40 ;  /* 0x000000280b007388 */ /* 0x000fe20000000800 */
[----:B------:R-:W-:Y:S01]  /*bc40*/  F2FP.BF16.F32.PACK_AB R62, R63, R62 ;  /* 0x0000003e3f3e723e */ /* 0x000fe200000010ff */
[C---:B------:R-:W-:Y:S01]  /*bc50*/  FMUL.FTZ R84, R7.reuse, R84 ;  /* 0x0000005407547220 */ /* 0x040fe20000410000 */
[----:B------:R-:W-:Y:S01]  /*bc60*/  IADD3 R21, PT, PT, R6, R17, RZ ;  /* 0x0000001106157210 */ /* 0x000fe20007ffe0ff */
[----:B------:R-:W-:Y:S01]  /*bc70*/  STS [R11+0x400], R42 ;  /* 0x0004002a0b007388 */ /* 0x000fe20000000800 */
[----:B------:R-:W-:Y:S01]  /*bc80*/  FMUL.FTZ R85, R7, R85 ;  /* 0x0000005507557220 */ /* 0x000fe20000410000 */
[----:B------:R-:W-:Y:S01]  /*bc90*/  F2FP.BF16.F32.PACK_AB R64, R65, R64 ;  /* 0x000000404140723e */ /* 0x000fe200000010ff */
[----:B------:R-:W-:Y:S01]  /*bca0*/  FMUL.FTZ R88, R7, R88 ;  /* 0x0000005807587220 */ /* 0x000fe20000410000 */
[----:B------:R-:W-:Y:S01]  /*bcb0*/  F2FP.BF16.F32.PACK_AB R66, R67, R66 ;  /* 0x000000424342723e */ /* 0x000fe200000010ff */
[----:B------:R-:W-:Y:S01]  /*bcc0*/  STS [R15], R44 ;  /* 0x0000002c0f007388 */ /* 0x000fe20000000800 */
[----:B------:R-:W-:Y:S01]  /*bcd0*/  FMUL.FTZ R89, R7, R89 ;  /* 0x0000005907597220 */ /* 0x000fe20000410000 */
[----:B------:R-:W-:Y:S01]  /*bce0*/  F2FP.BF16.F32.PACK_AB R68, R69, R68 ;  /* 0x000000444544723e */ /* 0x000fe200000010ff */
[----:B------:R-:W-:Y:S01]  /*bcf0*/  FMUL.FTZ R92, R7, R92 ;  /* 0x0000005c075c7220 */ /* 0x000fe20000410000 */
[----:B------:R-:W-:Y:S01]  /*bd00*/  STS [R15+0x400], R46 ;  /* 0x0004002e0f007388 */ /* 0x000fe20000000800 */
[----:B------:R-:W-:Y:S01]  /*bd10*/  F2FP.BF16.F32.PACK_AB R70, R71, R70 ;  /* 0x000000464746723e */ /* 0x000fe200000010ff */
[----:B------:R-:W-:Y:S01]  /*bd20*/  FMUL.FTZ R93, R7, R93 ;  /* 0x0000005d075d7220 */ /* 0x000fe20000410000 */
[----:B------:R-:W-:Y:S01]  /*bd30*/  F2FP.BF16.F32.PACK_AB R72, R73, R72 ;  /* 0x000000484948723e */ /* 0x000fe200000010ff */
[----:B------:R-:W-:Y:S01]  /*bd40*/  STS [R13], R48 ;  /* 0x000000300d007388 */ /* 0x000fe20000000800 */
[----:B------:R-:W-:Y:S01]  /*bd50*/  F2FP.BF16.F32.PACK_AB R74, R75, R74 ;  /* 0x0000004a4b4a723e */ /* 0x000fe200000010ff */
[C---:B------:R-:W-:Y:S01]  /*bd60*/  FMUL.FTZ R96, R7.reuse, R96 ;  /* 0x0000006007607220 */ /* 0x040fe20000410000 */
[----:B------:R-:W-:Y:S01]  /*bd70*/  FMUL.FTZ R97, R7, R97 ;  /* 0x0000006107617220 */ /* 0x000fe20000410000 */
[----:B------:R-:W-:Y:S01]  /*bd80*/  STS [R13+0x400], R50 ;  /* 0x000400320d007388 */ /* 0x000fe20000000800 */
        /* <DEDUP_REMOVED lines=27> */
[----:B------:R-:W-:Y:S01]  /*bf40*/  STS [R9+0x2000], R64 ;  /* 0x0020004009007388 */ /* 0x000fe20000000800 */
[----:B------:R-:W-:Y:S01]  /*bf50*/  F2FP.BF16.F32.PACK_AB R98, R99, R98 ;  /* 0x000000626362723e */ /* 0x000fe200000010ff */
[C---:B------:R-:W-:Y:S01]  /*bf60*/  FMUL.FTZ R120, R7.reuse, R120 ;  /* 0x0000007807787220 */ /* 0x040fe20000410000 */
[----:B------:R-:W-:Y:S01]  /*bf70*/  FMUL.FTZ R121, R7, R121 ;  /* 0x0000007907797220 */ /* 0x000fe20000410000 */
[----:B------:R-:W-:Y:S01]  /*bf80*/  STS [R9+0x2400], R66 ;  /* 0x0024004209007388 */ /* 0x000fe20000000800 */
[----:B------:R-:W-:Y:S01]  /*bf90*/  F2FP.BF16.F32.PACK_AB R100, R101, R100 ;  /* 0x000000646564723e */ /* 0x000fe200000010ff */
[----:B------:R-:W-:Y:S01]  /*bfa0*/  FMUL.FTZ R124, R7, R124 ;  /* 0x0000007c077c7220 */ /* 0x000fe20000410000 */
[----:B------:R-:W-:Y:S01]  /*bfb0*/  F2FP.BF16.F32.PACK_AB R102, R103, R102 ;  /* 0x000000666766723e */ /* 0x000fe200000010ff */
[----:B------:R-:W-:Y:S01]  /*bfc0*/  STS [R5+0x2000], R68 ;  /* 0x0020004405007388 */ /* 0x000fe20000000800 */
        /* <DEDUP_REMOVED lines=44> */
[----:B------:R-:W-:Y:S01]  /*c290*/  F2FP.BF16.F32.PACK_AB R136, R137, R136 ;  /* 0x000000888988723e */ /* 0x000fe200000010ff */
[----:B------:R-:W1:Y:S01]  /*c2a0*/  @P3 LDC R0, c[0x0][0x458] ;  /* 0x00011600ff003b82 */ /* 0x000e620000000800 */
[----:B------:R-:W-:Y:S01]  /*c2b0*/  F2FP.BF16.F32.PACK_AB R138, R139, R138 ;  /* 0x0000008a8b8a723e */ /* 0x000fe200000010ff */
[----:B------:R-:W-:Y:S01]  /*c2c0*/  STS [R21+0x2000], R92 ;  /* 0x0020005c15007388 */ /* 0x000fe20000000800 */
[----:B------:R-:W-:Y:S01]  /*c2d0*/  F2FP.BF16.F32.PACK_AB R140, R141, R140 ;  /* 0x0000008c8d8c723e */ /* 0x000fe200000010ff */
[----:B------:R2:W2:Y:S01]  /*c2e0*/  @P4 MUFU.LG2 R6, R4 ;  /* 0x0000000400064308 */ /* 0x0004a20000000c00 */
[----:B------:R-:W-:Y:S01]  /*c2f0*/  F2FP.BF16.F32.PACK_AB R142, R143, R142 ;  /* 0x0000008e8f8e723e */ /* 0x000fe200000010ff */
[----:B------:R-:W-:Y:S01]  /*c300*/  STS [R21+0x2400], R94 ;  /* 0x0024005e15007388 */ /* 0x000fe20000000800 */
[----:B------:R-:W-:Y:S01]  /*c310*/  F2FP.BF16.F32.PACK_AB R144, R145, R144 ;  /* 0x000000909190723e */ /* 0x000fe200000010ff */
[----:B-----5:R-:W-:Y:S01]  /*c320*/  @UP1 UIMAD.WIDE.U32 UR14, UR19, UR4, URZ ;  /* 0x00000004130e12a5 */ /* 0x020fe2000f8e00ff */
[----:B------:R-:W-:Y:S01]  /*c330*/  F2FP.BF16.F32.PACK_AB R146, R147, R146 ;  /* 0x000000929392723e */ /* 0x000fe200000010ff */
[----:B------:R-:W-:Y:S01]  /*c340*/  STS [R9+0x4000], R96 ;  /* 0x0040006009007388 */ /* 0x000fe20000000800 */
[----:B------:R-:W-:Y:S01]  /*c350*/  F2FP.BF16.F32.PACK_AB R148, R149, R148 ;  /* 0x000000949594723e */ /* 0x000fe200000010ff */
[----:B------:R-:W5:Y:S01]  /*c360*/  @UP2 LDCU UR4, c[0x0][0x454] ;  /* 0x00008a80ff0427ac */ /* 0x000f620008000800 */
[----:B------:R-:W-:Y:S01]  /*c370*/  F2FP.BF16.F32.PACK_AB R150, R151, R150 ;  /* 0x000000969796723e */ /* 0x000fe200000010ff */
[----:B------:R-:W-:Y:S01]  /*c380*/  STS [R9+0x4400], R98 ;  /* 0x0044006209007388 */ /* 0x000fe20000000800 */
[----:B------:R-:W-:Y:S01]  /*c390*/  F2FP.BF16.F32.PACK_AB R156, R157, R156 ;  /* 0x0000009c9d9c723e */ /* 0x000fe200000010ff */
[----:B------:R-:W-:Y:S01]  /*c3a0*/  @UP1 UIMAD UR7, UR19, UR5, UR15 ;  /* 0x00000005130712a4 */ /* 0x000fe2000f8e020f */
[----:B------:R-:W-:Y:S01]  /*c3b0*/  F2FP.BF16.F32.PACK_AB R158, R159, R158 ;  /* 0x0000009e9f9e723e */ /* 0x000fe200000010ff */
[----:B------:R-:W-:Y:S01]  /*c3c0*/  STS [R5+0x4000], R100 ;  /* 0x0040006405007388 */ /* 0x000fe20000000800 */
[----:B------:R-:W-:Y:S01]  /*c3d0*/  F2FP.BF16.F32.PACK_AB R7, R7, R152 ;  /* 0x000000980707723e */ /* 0x000fe200000010ff */
[----:B----4-:R-:W-:Y:S01]  /*c3e0*/  @!UP2 UIMAD UR5, UR9, UR6, UR8 ;  /* 0x000000060905a2a4 */ /* 0x010fe2000f8e0208 */
[----:B------:R-:W-:Y:S01]  /*c3f0*/  F2FP.BF16.F32.PACK_AB R154, R155, R154 ;  /* 0x0000009a9b9a723e */ /* 0x000fe200000010ff */
[----:B------:R-:W-:Y:S01]  /*c400*/  STS [R5+0x4400], R102 ;  /* 0x0044006605007388 */ /* 0x000fe20000000800 */
[----:B------:R-:W-:Y:S01]  /*c410*/  LOP3.LUT P0, RZ, R219, 0x3, RZ, 0xc0, !PT ;  /* 0x00000003dbff7812 */ /* 0x000fe2000780c0ff */
[----:B------:R-:W-:Y:S01]  /*c420*/  @!UP0 UIMAD UR19, UR9, UR11, URZ ;  /* 0x0000000b091382a4 */ /* 0x000fe2000f8e02ff */
[----:B---3--:R-:W-:Y:S01]  /*c430*/  @P3 FMUL.FTZ R2, R2, 0.69314718246459960938 ;  /* 0x3f31721802023820 */ /* 0x008fe20000410000 */
[----:B------:R-:W-:Y:S01]  /*c440*/  STS [R11+0x4000], R104 ;  /* 0x004000680b007388 */ /* 0x000fe20000000800 */
[----:B------:R-:W-:Y:S01]  /*c450*/  @!UP1 UMOV UR6, UR12 ;  /* 0x0000000c00069c82 */ /* 0x000fe20008000000 */
[----:B------:R-:W-:-:S02]  /*c460*/  @!UP2 UIMAD UR12, UR5, UR11, URZ ;  /* 0x0000000b050ca2a4 */ /* 0x000fc4000f8e02ff */
[----:B------:R-:W-:Y:S01]  /*c470*/  STS [R11+0x4400], R106 ;  /* 0x0044006a0b007388 */ /* 0x000fe20000000800 */
[----:B------:R-:W-:Y:S01]  /*c480*/  @UP1 UMOV UR6, UR14 ;  /* 0x0000000e00061c82 */ /* 0x000fe20008000000 */
[----:B-----5:R-:W-:Y:S02]  /*c490*/  @UP2 UIMAD UR12, UR8, UR4, UR19 ;  /* 0x00000004080c22a4 */ /* 0x020fe4000f8e0213 */
[----:B------:R-:W-:Y:S04]  /*c4a0*/  STS [R15+0x4000], R108 ;  /* 0x0040006c0f007388 */ /* 0x000fe80000000800 */
        /* <DEDUP_REMOVED lines=12> */
[----:B------:R2:W-:Y:S04]  /*c570*/  STS [R5+0x6400], R134 ;  /* 0x0064008605007388 */ /* 0x0005e80000000800 */
[----:B------:R-:W-:Y:S04]  /*c580*/  STS [R11+0x6000], R136 ;  /* 0x006000880b007388 */ /* 0x000fe80000000800 */
[----:B------:R-:W-:Y:S04]  /*c590*/  STS [R11+0x6400], R138 ;  /* 0x0064008a0b007388 */ /* 0x000fe80000000800 */
[----:B------:R-:W-:Y:S04]  /*c5a0*/  STS [R15+0x6000], R140 ;  /* 0x0060008c0f007388 */ /* 0x000fe80000000800 */
[----:B------:R3:W-:Y:S04]  /*c5b0*/  STS [R15+0x6400], R142 ;  /* 0x0064008e0f007388 */ /* 0x0007e80000000800 */
[----:B------:R-:W-:Y:S04]  /*c5c0*/  STS [R13+0x6000], R144 ;  /* 0x006000900d007388 */ /* 0x000fe80000000800 */
[----:B------:R4:W-:Y:S01]  /*c5d0*/  STS [R13+0x6400], R146 ;  /* 0x006400920d007388 */ /* 0x0009e20000000800 */
[----:B--2---:R-:W2:Y:S03]  /*c5e0*/  LDC.64 R4, c[0x0][0x408] ;  /* 0x00010200ff047b82 */ /* 0x004ea60000000a00 */
[----:B------:R-:W-:Y:S04]  /*c5f0*/  STS [R19+0x6000], R148 ;  /* 0x0060009413007388 */ /* 0x000fe80000000800 */
[----:B------:R-:W-:Y:S04]  /*c600*/  STS [R19+0x6400], R150 ;  /* 0x0064009613007388 */ /* 0x000fe80000000800 */
[----:B------:R-:W-:Y:S04]  /*c610*/  STS [R17+0x6000], R156 ;  /* 0x0060009c11007388 */ /* 0x000fe80000000800 */
[----:B------:R-:W-:Y:S01]  /*c620*/  STS [R17+0x6400], R158 ;  /* 0x0064009e11007388 */ /* 0x000fe20000000800 */
[----:B---3--:R-:W-:Y:S01]  /*c630*/  @P4 FMUL.FTZ R15, R6, 0.69314718246459960938 ;  /* 0x3f317218060f4820 */ /* 0x008fe20000410000 */
[----:B------:R-:W-:Y:S01]  /*c640*/  MOV R6, 0x7f800000 ;  /* 0x7f80000000067802 */ /* 0x000fe20000000f00 */
[----:B-1----:R-:W-:Y:S01]  /*c650*/  @P3 FFMA.FTZ R6, R3, R0, R2 ;  /* 0x0000000003063223 */ /* 0x002fe20000010002 */
[----:B------:R1:W-:Y:S04]  /*c660*/  STS [R21+0x6000], R7 ;  /* 0x0060000715007388 */ /* 0x0003e80000000800 */
[----:B------:R3:W-:Y:S01]  /*c670*/  STS [R21+0x6400], R154 ;  /* 0x0064009a15007388 */ /* 0x0007e20000000800 */
[----:B----4-:R-:W4:Y:S08]  /*c680*/  @P4 LDC R13, c[0x0][0x458] ;  /* 0x00011600ff0d4b82 */ /* 0x010f300000000800 */
[----:B------:R-:W-:Y:S01]  /*c690*/  BAR.SYNC.DEFER_BLOCKING 0x0 ;  /* 0x0000000000007b1d */ /* 0x000fe20000010000 */
[----:B-1----:R-:W-:-:S04]  /*c6a0*/  LOP3.LUT R7, R221, 0x30, RZ, 0xc0, !PT ;  /* 0x00000030dd077812 */ /* 0x002fc800078ec0ff */
[----:B------:R-:W-:Y:S02]  /*c6b0*/  LOP3.LUT R7, R7, 0x7, R12, 0xf8, !PT ;  /* 0x0000000707077812 */ /* 0x000fe400078ef80c */
[----:B------:R-:W-:Y:S01]  /*c6c0*/  MOV R12, 0x7f800000 ;  /* 0x7f800000000c7802 */ /* 0x000fe20000000f00 */
[----:B------:R3:W1:Y:S01]  /*c6d0*/  LDS.128 R8, [R241+0x1800] ;  /* 0x00180000f1087984 */ /* 0x0006620000000c00 */
[----:B----4-:R-:W-:Y:S01]  /*c6e0*/  @P4 FFMA.FTZ R12, R164, R13, R15 ;  /* 0x0000000da40c4223 */ /* 0x010fe2000001000f */
[----:B--2---:R-:W-:Y:S06]  /*c6f0*/  @P0 BRA `(.L_x_539) ;  /* 0x0000000000300947 */ /* 0x004fec0003800000 */
[----:B------:R-:W2:Y:S01]  /*c700*/  LDCU.64 UR4, c[0x0][0x420] ;  /* 0x00008400ff0477ac */ /* 0x000ea20008000a00 */
[C---:B------:R-:W-:Y:S01]  /*c710*/  VIADD R3, R7.reuse, 0x8 ;  /* 0x0000000807037836 */ /* 0x040fe20000000000 */
[----:B------:R-:W-:Y:S01]  /*c720*/  ISETP.GE.AND P2, PT, R7, UR16, PT ;  /* 0x0000001007007c0c */ /* 0x000fe2000bf46270 */
[----:B------:R-:W-:-:S03]  /*c730*/  UIADD3 UR9, UPT, UPT, UR10, UR12, URZ ;  /* 0x0000000c0a097290 */ /* 0x000fc6000fffe0ff */
[----:B------:R-:W-:-:S03]  /*c740*/  ISETP.GE.AND P1, PT, R3, UR16, PT ;  /* 0x0000001003007c0c */ /* 0x000fc6000bf26270 */
[----:B------:R-:W-:Y:S01]  /*c750*/  IMAD.U32 R0, RZ, RZ, UR9 ;  /* 0x00000009ff007e24 */ /* 0x000fe2000f8e00ff */
[----:B------:R-:W-:-:S04]  /*c760*/  IADD3 R2, P0, PT, R7, UR9, RZ ;  /* 0x0000000907027c10 */ /* 0x000fc8000ff1e0ff */
[----:B------:R-:W-:Y:S02]  /*c770*/  LEA.HI.X.SX32 R3, R0, RZ, 0x1, P0 ;  /* 0x000000ff00037211 */ /* 0x000fe400000f0eff */
[----:B--2---:R-:W-:-:S04]  /*c780*/  LEA R14, P0, R2, UR4, 0x2 ;  /* 0x00000004020e7c11 */ /* 0x004fc8000f8010ff */
[----:B------:R-:W-:-:S05]  /*c790*/  LEA.HI.X R15, R2, UR5, R3, 0x2, P0 ;  /* 0x00000005020f7c11 */ /* 0x000fca00080f1403 */
[----:B------:R2:W-:Y:S04]  /*c7a0*/  @!P2 STG.E desc[UR20][R14.64], R12 ;  /* 0x0000000c0e00a986 */ /* 0x0005e8000c101914 */
[----:B------:R2:W-:Y:S02]  /*c7b0*/  @!P1 STG.E desc[UR20][R14.64+0x20], R6 ;  /* 0x000020060e009986 */ /* 0x0005e4000c101914 */
.L_x_539:
[----:B------:R-:W-:Y:S05]  /*c7c0*/  BSYNC.RECONVERGENT B0 ;  /* 0x0000000000007941 */ /* 0x000fea0003800200 */
.L_x_538:
[----:B------:R-:W4:Y:S01]  /*c7d0*/  LDCU.64 UR4, c[0x0][0x410] ;  /* 0x00008200ff0477ac */ /* 0x000f220008000a00 */
[----:B------:R-:W-:Y:S01]  /*c7e0*/  SHF.R.U32.HI R0, RZ, 0x3, R219 ;  /* 0x00000003ff007819 */ /* 0x000fe200000116db */
[----:B------:R-:W-:Y:S01]  /*c7f0*/  IMAD.MOV.U32 R219, RZ, RZ, RZ ;  /* 0x000000ffffdb7224 */ /* 0x000fe200078e00ff */
[----:B------:R1:W1:Y:S01]  /*c800*/  LDS.128 R24, [R241] ;  /* 0x00000000f1187984 */ /* 0x0002620000000c00 */
[----:B------:R-:W-:Y:S01]  /*c810*/  BSSY.RECONVERGENT B0, `(.L_x_540) ;  /* 0x0000023000007945 */ /* 0x000fe20003800200 */
[----:B------:R-:W-:Y:S01]  /*c820*/  ISETP.GE.AND P3, PT, R0, UR16, PT ;  /* 0x0000001000007c0c */ /* 0x000fe2000bf66270 */
[----:B--2---:R-:W-:Y:S01]  /*c830*/  IMAD.WIDE.U32 R12, R4, UR10, R218 ;  /* 0x0000000a040c7c25 */ /* 0x004fe2000f8e00da */
[----:B---3--:R2:W3:Y:S01]  /*c840*/  LDS.128 R20, [R241+0x2000] ;  /* 0x00200000f1147984 */ /* 0x0084e20000000c00 */
[C---:B------:R-:W-:Y:S02]  /*c850*/  IADD3 R6, PT, PT, R0.reuse, 0x20, RZ ;  /* 0x0000002000067810 */ /* 0x040fe40007ffe0ff */
[----:B------:R-:W-:Y:S01]  /*c860*/  VIADD R3, R0, 0x10 ;  /* 0x0000001000037836 */ /* 0x000fe20000000000 */
[----:B------:R-:W-:Y:S01]  /*c870*/  IADD3 R12, P0, PT, R12, UR6, RZ ;  /* 0x000000060c0c7c10 */ /* 0x000fe2000ff1e0ff */
[----:B------:R-:W-:Y:S01]  /*c880*/  IMAD R2, R5, UR10, R13 ;  /* 0x0000000a05027c24 */ /* 0x000fe2000f8e020d */
[----:B------:R2:W1:Y:S01]  /*c890*/  LDS.128 R16, [R241+0x4000] ;  /* 0x00400000f1107984 */ /* 0x0004620000000c00 */
[----:B------:R-:W-:-:S02]  /*c8a0*/  ISETP.GE.AND P1, PT, R6, UR16, PT ;  /* 0x0000001006007c0c */ /* 0x000fc4000bf26270 */
[----:B------:R-:W-:Y:S01]  /*c8b0*/  ISETP.GE.AND P2, PT, R3, UR16, PT ;  /* 0x0000001003007c0c */ /* 0x000fe2000bf46270 */
[----:B------:R-:W-:Y:S01]  /*c8c0*/  VIADD R3, R0, 0x30 ;  /* 0x0000003000037836 */ /* 0x000fe20000000000 */
[----:B------:R-:W-:Y:S01]  /*c8d0*/  IADD3.X R13, PT, PT, R2, UR7, RZ, P0, !PT ;  /* 0x00000007020d7c10 */ /* 0x000fe200087fe4ff */
[----:B----4-:R-:W-:Y:S01]  /*c8e0*/  IMAD.U32 R7, RZ, RZ, UR5 ;  /* 0x00000005ff077e24 */ /* 0x010fe2000f8e00ff */
[----:B------:R-:W-:Y:S02]  /*c8f0*/  MOV R2, UR4 ;  /* 0x0000000400027c02 */ /* 0x000fe40008000f00 */
[----:B------:R-:W-:-:S03]  /*c900*/  ISETP.GE.AND P0, PT, R3, UR16, PT ;  /* 0x0000001003007c0c */ /* 0x000fc6000bf06270 */
[----:B------:R-:W-:Y:S02]  /*c910*/  IMAD.WIDE.U32 R2, R2, UR8, R12 ;  /* 0x0000000802027c25 */ /* 0x000fe4000f8e000c */
[----:B------:R2:W4:Y:S02]  /*c920*/  LDS.128 R12, [R241+0x6000] ;  /* 0x00600000f10c7984 */ /* 0x0005240000000c00 */
[----:B------:R-:W-:Y:S01]  /*c930*/  IMAD R7, R7, UR8, R3 ;  /* 0x0000000807077c24 */ /* 0x000fe2000f8e0203 */
[----:B------:R-:W-:Y:S06]  /*c940*/  @P3 BRA `(.L_x_541) ;  /* 0x00000000003c3947 */ /* 0x000fec0003800000 */
[----:B------:R-:W5:Y:S01]  /*c950*/  LDCU.64 UR4, c[0x0][0x3f0] ;  /* 0x00007e00ff0477ac */ /* 0x000f620008000a00 */
[----:B------:R-:W-:Y:S01]  /*c960*/  IMAD.MOV.U32 R6, RZ, RZ, R2 ;  /* 0x000000ffff067224 */ /* 0x000fe200078e0002 */
[----:B------:R-:W3:Y:S03]  /*c970*/  LDCU UR6, c[0x0][0x440] ;  /* 0x00008800ff0677ac */ /* 0x000ee60008000800 */
[----:B------:R-:W-:-:S04]  /*c980*/  IMAD.WIDE.U32 R32, R0, R4, R6 ;  /* 0x0000000400207225 */ /* 0x000fc800078e0006 */
[----:B------:R-:W-:Y:S01]  /*c990*/  IMAD R28, R0, R5, R33 ;  /* 0x00000005001c7224 */ /* 0x000fe200078e0221 */
[----:B-----5:R-:W-:-:S04]  /*c9a0*/  LEA R30, P3, R32, UR4, 0x1 ;  /* 0x00000004201e7c11 */ /* 0x020fc8000f8608ff */
[----:B------:R-:W-:Y:S02]  /*c9b0*/  LEA.HI.X R31, R32, UR5, R28, 0x1, P3 ;  /* 0x00000005201f7c11 */ /* 0x000fe400098f0c1c */
[----:B---3--:R-:W-:Y:S02]  /*c9c0*/  ISETP.GE.AND P6, PT, R218, UR6, PT ;  /* 0x00000006da007c0c */ /* 0x008fe4000bfc6270 */
[----:B------:R-:W-:Y:S02]  /*c9d0*/  ISETP.GE.AND P5, PT, R235, UR6, PT ;  /* 0x00000006eb007c0c */ /* 0x000fe4000bfa6270 */
[----:B------:R-:W-:Y:S02]  /*c9e0*/  ISETP.GE.AND P4, PT, R234, UR6, PT ;  /* 0x00000006ea007c0c */ /* 0x000fe4000bf86270 */
[----:B------:R-:W-:-:S07]  /*c9f0*/  ISETP.GE.AND P3, PT, R229, UR6, PT ;  /* 0x00000006e5007c0c */ /* 0x000fce000bf66270 */
[----:B-1----:R1:W-:Y:S04]  /*ca00*/  @!P6 STG.E.128 desc[UR20][R30.64], R24 ;  /* 0x000000181e00e986 */ /* 0x0023e8000c101d14 */
[----:B------:R1:W-:Y:S04]  /*ca10*/  @!P5 STG.E.128 desc[UR20][R30.64+0x80], R20 ;  /* 0x000080141e00d986 */ /* 0x0003e8000c101d14 */
[----:B------:R1:W-:Y:S04]  /*ca20*/  @!P4 STG.E.128 desc[UR20][R30.64+0x100], R16 ;  /* 0x000100101e00c986 */ /* 0x0003e8000c101d14 */
[----:B----4-:R1:W-:Y:S02]  /*ca30*/  @!P3 STG.E.128 desc[UR20][R30.64+0x180], R12 ;  /* 0x0001800c1e00b986 */ /* 0x0103e4000c101d14 */
.L_x_541:
[----:B------:R-:W-:Y:S05]  /*ca40*/  BSYNC.RECONVERGENT B0 ;  /* 0x0000000000007941 */ /* 0x000fea0003800200 */
.L_x_540:
[----:B-1----:R1:W1:Y:S01]  /*ca50*/  LDS.128 R24, [R241+0x800] ;  /* 0x00080000f1187984 */ /* 0x0022620000000c00 */
[----:B------:R-:W-:Y:S03]  /*ca60*/  BSSY.RECONVERGENT B0, `(.L_x_542) ;  /* 0x0000019000007945 */ /* 0x000fe60003800200 */
[----:B---3--:R3:W1:Y:S04]  /*ca70*/  LDS.128 R20, [R241+0x2800] ;  /* 0x00280000f1147984 */ /* 0x0086680000000c00 */
[----:B------:R3:W1:Y:S04]  /*ca80*/  LDS.128 R16, [R241+0x4800] ;  /* 0x00480000f1107984 */ /* 0x0006680000000c00 */
[----:B----4-:R3:W4:Y:S01]  /*ca90*/  LDS.128 R12, [R241+0x6800] ;  /* 0x00680000f10c7984 */ /* 0x0107220000000c00 */
[----:B------:R-:W-:Y:S05]  /*caa0*/  @P2 BRA `(.L_x_543) ;  /* 0x0000000000502947 */ /* 0x000fea0003800000 */
[----:B------:R-:W5:Y:S01]  /*cab0*/  LDCU UR6, c[0x0][0x440] ;  /* 0x00008800ff0677ac */ /* 0x000f620008000800 */
[----:B------:R-:W-:Y:S01]  /*cac0*/  IADD3 R29, P2, PT, R0, 0x10, RZ ;  /* 0x00000010001d7810 */ /* 0x000fe20007f5e0ff */
[----:B------:R-:W-:Y:S01]  /*cad0*/  IMAD.MOV.U32 R30, RZ, RZ, R2 ;  /* 0x000000ffff1e7224 */ /* 0x000fe200078e0002 */
[----:B------:R-:W2:Y:S03]  /*cae0*/  LDCU.64 UR4, c[0x0][0x3f0] ;  /* 0x00007e00ff0477ac */ /* 0x000ea60008000a00 */
[----:B------:R-:W-:-:S04]  /*caf0*/  IMAD.X R31, RZ, RZ, RZ, P2 ;  /* 0x000000ffff1f7224 */ /* 0x000fc800010e06ff */
[-C--:B------:R-:W-:Y:S02]  /*cb00*/  IMAD R28, R31, R4.reuse, RZ ;  /* 0x000000041f1c7224 */ /* 0x080fe400078e02ff */
[----:B------:R-:W-:Y:S02]  /*cb10*/  IMAD.MOV.U32 R31, RZ, RZ, R7 ;  /* 0x000000ffff1f7224 */ /* 0x000fe400078e0007 */
[C---:B------:R-:W-:Y:S02]  /*cb20*/  IMAD R28, R29.reuse, R5, R28 ;  /* 0x000000051d1c7224 */ /* 0x040fe400078e021c */
[----:B------:R-:W-:Y:S01]  /*cb30*/  IMAD.WIDE.U32 R30, R29, R4, R30 ;  /* 0x000000041d1e7225 */ /* 0x000fe200078e001e */
[----:B-----5:R-:W-:Y:S02]  /*cb40*/  ISETP.GE.AND P5, PT, R218, UR6, PT ;  /* 0x00000006da007c0c */ /* 0x020fe4000bfa6270 */
[----:B------:R-:W-:Y:S01]  /*cb50*/  ISETP.GE.AND P4, PT, R235, UR6, PT ;  /* 0x00000006eb007c0c */ /* 0x000fe2000bf86270 */
[----:B------:R-:W-:Y:S01]  /*cb60*/  IMAD.IADD R28, R28, 0x1, R31 ;  /* 0x000000011c1c7824 */ /* 0x000fe200078e021f */
[----:B------:R-:W-:-:S02]  /*cb70*/  ISETP.GE.AND P3, PT, R234, UR6, PT ;  /* 0x00000006ea007c0c */ /* 0x000fc4000bf66270 */
[----:B------:R-:W-:Y:S02]  /*cb80*/  ISETP.GE.AND P2, PT, R229, UR6, PT ;  /* 0x00000006e5007c0c */ /* 0x000fe4000bf46270 */
[----:B--2---:R-:W-:-:S04]  /*cb90*/  LEA R32, P6, R30, UR4, 0x1 ;  /* 0x000000041e207c11 */ /* 0x004fc8000f8c08ff */
[----:B------:R-:W-:-:S05]  /*cba0*/  LEA.HI.X R33, R30, UR5, R28, 0x1, P6 ;  /* 0x000000051e217c11 */ /* 0x000fca000b0f0c1c */
[----:B-1----:R1:W-:Y:S04]  /*cbb0*/  @!P5 STG.E.128 desc[UR20][R32.64], R24 ;  /* 0x000000182000d986 */ /* 0x0023e8000c101d14 */
[----:B------:R1:W-:Y:S04]  /*cbc0*/  @!P4 STG.E.128 desc[UR20][R32.64+0x80], R20 ;  /* 0x000080142000c986 */ /* 0x0003e8000c101d14 */
[----:B------:R1:W-:Y:S04]  /*cbd0*/  @!P3 STG.E.128 desc[UR20][R32.64+0x100], R16 ;  /* 0x000100102000b986 */ /* 0x0003e8000c101d14 */
[----:B----4-:R1:W-:Y:S02]  /*cbe0*/  @!P2 STG.E.128 desc[UR20][R32.64+0x180], R12 ;  /* 0x0001800c2000a986 */ /* 0x0103e4000c101d14 */
.L_x_543:
[----:B------:R-:W-:Y:S05]  /*cbf0*/  BSYNC.RECONVERGENT B0 ;  /* 0x0000000000007941 */ /* 0x000fea0003800200 */
.L_x_542:
[----:B-1----:R1:W1:Y:S01]  /*cc00*/  LDS.128 R24, [R241+0x1000] ;  /* 0x00100000f1187984 */ /* 0x0022620000000c00 */
[----:B------:R-:W-:Y:S03]  /*cc10*/  BSSY.RECONVERGENT B0, `(.L_x_544) ;  /* 0x0000019000007945 */ /* 0x000fe60003800200 */
[----:B------:R1:W1:Y:S04]  /*cc20*/  LDS.128 R20, [R241+0x3000] ;  /* 0x00300000f1147984 */ /* 0x0002680000000c00 */
[----:B------:R1:W1:Y:S04]  /*cc30*/  LDS.128 R16, [R241+0x5000] ;  /* 0x00500000f1107984 */ /* 0x0002680000000c00 */
[----:B----4-:R4:W1:Y:S01]  /*cc40*/  LDS.128 R12, [R241+0x7000] ;  /* 0x00700000f10c7984 */ /* 0x0108620000000c00 */
        /* <DEDUP_REMOVED lines=20> */
[----:B------:R1:W-:Y:S02]  /*cd90*/  @!P1 STG.E.128 desc[UR20][R32.64+0x180], R12 ;  /* 0x0001800c20009986 */ /* 0x0003e4000c101d14 */
.L_x_545:
[----:B------:R-:W-:Y:S05]  /*cda0*/  BSYNC.RECONVERGENT B0 ;  /* 0x0000000000007941 */ /* 0x000fea0003800200 */
.L_x_544:
[----:B-1----:R1:W1:Y:S04]  /*cdb0*/  LDS.128 R16, [R241+0x3800] ;  /* 0x00380000f1107984 */ /* 0x0022680000000c00 */
[----:B------:R1:W1:Y:S01]  /*cdc0*/  LDS.128 R12, [R241+0x5800] ;  /* 0x00580000f10c7984 */ /* 0x0002620000000c00 */
[----:B------:R-:W-:Y:S05]  /*cdd0*/  @P0 EXIT ;  /* 0x000000000000094d */ /* 0x000fea0003800000 */
[----:B------:R-:W5:Y:S01]  /*cde0*/  LDCU.64 UR4, c[0x0][0x3f0] ;  /* 0x00007e00ff0477ac */ /* 0x000f620008000a00 */
[----:B------:R-:W-:Y:S01]  /*cdf0*/  IADD3 R3, P0, PT, R0, 0x30, RZ ;  /* 0x0000003000037810 */ /* 0x000fe20007f1e0ff */
[----:B------:R1:W2:Y:S01]  /*ce00*/  LDS.128 R20, [R241+0x7800] ;  /* 0x00780000f1147984 */ /* 0x0002a20000000c00 */
[----:B------:R-:W-:Y:S01]  /*ce10*/  IMAD.MOV.U32 R6, RZ, RZ, R2 ;  /* 0x000000ffff067224 */ /* 0x000fe200078e0002 */
[----:B------:R-:W3:Y:S02]  /*ce20*/  LDCU UR6, c[0x0][0x440] ;  /* 0x00008800ff0677ac */ /* 0x000ee40008000800 */
[----:B------:R-:W-:Y:S02]  /*ce30*/  IMAD.X R25, RZ, RZ, RZ, P0 ;  /* 0x000000ffff197224 */ /* 0x000fe400000e06ff */
[----:B------:R-:W-:-:S04]  /*ce40*/  IMAD.WIDE.U32 R6, R3, R4, R6 ;  /* 0x0000000403067225 */ /* 0x000fc800078e0006 */
[----:B------:R-:W-:-:S04]  /*ce50*/  IMAD R0, R25, R4, RZ ;  /* 0x0000000419007224 */ /* 0x000fc800078e02ff */
[----:B------:R-:W-:Y:S01]  /*ce60*/  IMAD R0, R3, R5, R0 ;  /* 0x0000000503007224 */ /* 0x000fe200078e0200 */
[----:B-----5:R-:W-:-:S03]  /*ce70*/  LEA R2, P0, R6, UR4, 0x1 ;  /* 0x0000000406027c11 */ /* 0x020fc6000f8008ff */
[----:B------:R-:W-:Y:S01]  /*ce80*/  IMAD.IADD R0, R0, 0x1, R7 ;  /* 0x0000000100007824 */ /* 0x000fe200078e0207 */
[----:B---3--:R-:W-:Y:S02]  /*ce90*/  ISETP.GE.AND P3, PT, R218, UR6, PT ;  /* 0x00000006da007c0c */ /* 0x008fe4000bf66270 */
[----:B------:R-:W-:Y:S02]  /*cea0*/  ISETP.GE.AND P2, PT, R235, UR6, PT ;  /* 0x00000006eb007c0c */ /* 0x000fe4000bf46270 */
[----:B------:R-:W-:Y:S02]  /*ceb0*/  ISETP.GE.AND P1, PT, R234, UR6, PT ;  /* 0x00000006ea007c0c */ /* 0x000fe4000bf26270 */
[----:B------:R-:W-:Y:S02]  /*cec0*/  LEA.HI.X R3, R6, UR5, R0, 0x1, P0 ;  /* 0x0000000506037c11 */ /* 0x000fe400080f0c00 */
[----:B------:R-:W-:-:S05]  /*ced0*/  ISETP.GE.AND P0, PT, R229, UR6, PT ;  /* 0x00000006e5007c0c */ /* 0x000fca000bf06270 */
[----:B------:R3:W-:Y:S04]  /*cee0*/  @!P3 STG.E.128 desc[UR20][R2.64], R8 ;  /* 0x000000080200b986 */ /* 0x0007e8000c101d14 */
[----:B-1----:R3:W-:Y:S04]  /*cef0*/  @!P2 STG.E.128 desc[UR20][R2.64+0x80], R16 ;  /* 0x000080100200a986 */ /* 0x0027e8000c101d14 */
[----:B------:R3:W-:Y:S01]  /*cf00*/  @!P1 STG.E.128 desc[UR20][R2.64+0x100], R12 ;  /* 0x0001000c02009986 */ /* 0x0007e2000c101d14 */
[----:B--2---:R-:W-:Y:S05]  /*cf10*/  @P0 EXIT ;  /* 0x000000000000094d */ /* 0x004fea0003800000 */
[----:B------:R-:W-:Y:S01]  /*cf20*/  STG.E.128 desc[UR20][R2.64+0x180], R20 ;  /* 0x0001801402007986 */ /* 0x000fe2000c101d14 */
[----:B------:R-:W-:Y:S05]  /*cf30*/  EXIT ;  /* 0x000000000000794d */ /* 0x000fea0003800000 */
.L_x_546:
        /* <DEDUP_REMOVED lines=12> */
.L_x_7460:


//--------------------- .text._ZN5flash24flash_fwd_splitkv_kernelI23Flash_fwd_kernel_traitsILi256ELi64ELi64ELi4ELb0ELb0EN7cutlass10bfloat16_tE19Flash_kernel_traitsILi256ELi64ELi64ELi4ES3_EELb0ELb0ELb0ELb0ELb0ELb1ELb0ELb0EEEvNS_16Flash_fwd_paramsE --------------------------
	.section	.text._ZN5flash24flash_fwd_splitkv_kernelI23Flash_fwd_kernel_traitsILi256ELi64ELi64ELi4ELb0ELb0EN7cutlass10bfloat16_tE19Flash_kernel_traitsILi256ELi64ELi64ELi4ES3_EELb0ELb0ELb0ELb0ELb0ELb1ELb0ELb0EEEvNS_16Flash_fwd_paramsE,"ax",@progbits
	.align	128
        .global         _ZN5flash24flash_fwd_splitkv_kernelI23Flash_fwd_kernel_traitsILi256ELi64ELi64ELi4ELb0ELb0EN7cutlass10bfloat16_tE19Flash_kernel_traitsILi256ELi64ELi64ELi4ES3_EELb0ELb0ELb0ELb0ELb0ELb1ELb0ELb0EEEvNS_16Flash_fwd_paramsE
        .type           _ZN5flash24flash_fwd_splitkv_kernelI23Flash_fwd_kernel_traitsILi256ELi64ELi64ELi4ELb0ELb0EN7cutlass10bfloat16_tE19Flash_kernel_traitsILi256ELi64ELi64ELi4ES3_EELb0ELb0ELb0ELb0ELb0ELb1ELb0ELb0EEEvNS_16Flash_fwd_paramsE,@function
        .size           _ZN5flash24flash_fwd_splitkv_kernelI23Flash_fwd_kernel_traitsILi256ELi64ELi64ELi4ELb0ELb0EN7cutlass10bfloat16_tE19Flash_kernel_traitsILi256ELi64ELi64ELi4ES3_EELb0ELb0ELb0ELb0ELb0ELb1ELb0ELb0EEEvNS_16Flash_fwd_paramsE,(.L_x_7461 - _ZN5flash24flash_fwd_splitkv_kernelI23Flash_fwd_kernel_traitsILi256ELi64ELi64ELi4ELb0ELb0EN7cutlass10bfloat16_tE19Flash_kernel_traitsILi256ELi64ELi64ELi4ES3_EELb0ELb0ELb0ELb0ELb0ELb1ELb0ELb0EEEvNS_16Flash_fwd_paramsE)
        .other          _ZN5flash24flash_fwd_splitkv_kernelI23Flash_fwd_kernel_traitsILi256ELi64ELi64ELi4ELb0ELb0EN7cutlass10bfloat16_tE19Flash_kernel_traitsILi256ELi64ELi64ELi4ES3_EELb0ELb0ELb0ELb0ELb0ELb1ELb0ELb0EEEvNS_16Flash_fwd_paramsE,@"STO_CUDA_ENTRY STV_DEFAULT"
_ZN5flash24flash_fwd_splitkv_kernelI23Flash_fwd_kernel_traitsILi256ELi64ELi64ELi4ELb0ELb0EN7cutlass10bfloat16_tE19Flash_kernel_traitsILi256ELi64ELi64ELi4ES3_EELb0ELb0ELb0ELb0ELb0ELb1ELb0ELb0EEEvNS_16Flash_fwd_paramsE:
.text._ZN5flash24flash_fwd_splitkv_kernelI23Flash_fwd_kernel_traitsILi256ELi64ELi64ELi4ELb0ELb0EN7cutlass10bfloat16_tE19Flash_kernel_traitsILi256ELi64ELi64ELi4ES3_EELb0ELb0ELb0ELb0ELb0ELb1ELb0ELb0EEEvNS_16Flash_fwd_paramsE:
        /* <DEDUP_REMOVED lines=71> */
.L_x_547:
        /* <DEDUP_REMOVED lines=77> */
.L_x_550:
[----:B------:R-:W-:Y:S05]  /*0940*/  BSYNC.RECONVERGENT B0 ;  /* 0x0000000000007941 */ /* 0x000fea0003800200 */
.L_x_549:
        /* <DEDUP_REMOVED lines=23> */
.L_x_552:
[----:B------:R-:W-:Y:S05]  /*0ac0*/  BSYNC.RECONVERGENT B0 ;  /* 0x0000000000007941 */ /* 0x000fea0003800200 */
.L_x_551:
        /* <DEDUP_REMOVED lines=22> */
.L_x_554:
[----:B------:R-:W-:Y:S05]  /*0c30*/  BSYNC.RECONVERGENT B0 ;  /* 0x0000000000007941 */ /* 0x000fea0003800200 */
.L_x_553:
        /* <DEDUP_REMOVED lines=21> */
.L_x_556:
[----:B------:R-:W-:Y:S05]  /*0d90*/  BSYNC.RECONVERGENT B0 ;  /* 0x0000000000007941 */ /* 0x000fea0003800200 */
.L_x_555:
        /* <DEDUP_REMOVED lines=21> */
.L_x_548:
        /* <DEDUP_REMOVED lines=13> */
.L_x_557:
        /* <DEDUP_REMOVED lines=99> */
.L_x_558:
        /* <DEDUP_REMOVED lines=16> */
.L_x_560:
[----:B------:R-:W1:Y:S01]  /*16f0*/  LDCU.64 UR10, c[0x0][0x3b8] ;  /* 0x00007700ff0a77ac */ /* 0x000e620008000a00 */
[----:B------:R-:W-:-:S04]  /*1700*/  UIADD3 UR15, UPT, UPT, UR7, UR17, URZ ;  /* 0x00000011070f7290 */ /* 0x000fc8000fffe0ff */
[----:B-1----:R-:W-:Y:S02]  /*1710*/  UIMAD.WIDE.U32 UR4, UR15, UR10, URZ ;  /* 0x0000000a0f0472a5 */ /* 0x002fe4000f8e00ff */
[----:B------:R-:W-:-:S04]  /*1720*/  UIMAD UR15, UR15, UR11, URZ ;  /* 0x0000000b0f0f72a4 */ /* 0x000fc8000f8e02ff */
[----:B------:R-:W-:Y:S01]  /*1730*/  UIADD3 UR15, UPT, UPT, UR5, UR15, URZ ;  /* 0x0000000f050f7290 */ /* 0x000fe2000fffe0ff */
[----:B------:R-:W-:-:S11]  /*1740*/  UMOV UR16, UR4 ;  /* 0x0000000400107c82 */ /* 0x000fd60008000000 */
.L_x_561:
        /* <DEDUP_REMOVED lines=14> */
.L_x_562:
[----:B------:R-:W1:Y:S01]  /*1830*/  LDCU.64 UR8, c[0x0][0x3c0] ;  /* 0x00007800ff0877ac */ /* 0x000e620008000a00 */
[----:B------:R-:W-:-:S04]  /*1840*/  UIADD3 UR7, UPT, UPT, UR7, UR17, URZ ;  /* 0x0000001107077290 */ /* 0x000fc8000fffe0ff */
[----:B-1----:R-:W-:Y:S02]  /*1850*/  UIMAD.WIDE.U32 UR4, UR7, UR8, URZ ;  /* 0x00000008070472a5 */ /* 0x002fe4000f8e00ff */
[----:B------:R-:W-:-:S04]  /*1860*/  UIMAD UR7, UR7, UR9, URZ ;  /* 0x00000009070772a4 */ /* 0x000fc8000f8e02ff */
[----:B------:R-:W-:Y:S01]  /*1870*/  UIADD3 UR5, UPT, UPT, UR5, UR7, URZ ;  /* 0x0000000705057290 */ /* 0x000fe2000fffe0ff */
[----:B------:R-:W-:-:S11]  /*1880*/  UMOV UR6, UR4 ;  /* 0x0000000400067c82 */ /* 0x000fd60008000000 */
.L_x_563:
        /* <DEDUP_REMOVED lines=52> */
.L_x_559:
        /* <DEDUP_REMOVED lines=90> */
.L_x_565:
[----:B------:R-:W-:Y:S05]  /*2170*/  BSYNC.RECONVERGENT B0 ;  /* 0x0000000000007941 */ /* 0x000fea0003800200 */
.L_x_564:
        /* <DEDUP_REMOVED lines=41> */
.L_x_567:
[----:B------:R-:W-:Y:S05]  /*2410*/  BSYNC.RECONVERGENT B0 ;  /* 0x0000000000007941 */ /* 0x000fea0003800200 */
.L_x_566:
        /* <DEDUP_REMOVED lines=41> */
.L_x_569:
[----:B------:R-:W-:Y:S05]  /*26b0*/  BSYNC.RECONVERGENT B0 ;  /* 0x0000000000007941 */ /* 0x000fea0003800200 */
.L_x_568:
        /* <DEDUP_REMOVED lines=41> */
.L_x_571:
[----:B------:R-:W-:Y:S05]  /*2950*/  BSYNC.RECONVERGENT B0 ;  /* 0x0000000000007941 */ /* 0x000fea0003800200 */
.L_x_570:
        /* <DEDUP_REMOVED lines=31> */
.L_x_573:
[----:B------:R-:W-:Y:S05]  /*2b50*/  BSYNC.RECONVERGENT B0 ;  /* 0x0000000000007941 */ /* 0x000fea0003800200 */
.L_x_572:
        /* <DEDUP_REMOVED lines=31> */
.L_x_575:
[----:B------:R-:W-:Y:S05]  /*2d50*/  BSYNC.RECONVERGENT B0 ;  /* 0x0000000000007941 */ /* 0x000fea0003800200 */
.L_x_574:
        /* <DEDUP_REMOVED lines=32> */
.L_x_577:
[----:B------:R-:W-:Y:S05]  /*2f60*/  BSYNC.RECONVERGENT B0 ;  /* 0x0000000000007941 */ /* 0x000fea0003800200 */
.L_x_576:
        /* <DEDUP_REMOVED lines=31> */
.L_x_579:
[----:B------:R-:W-:Y:S05]  /*3160*/  BSYNC.RECONVERGENT B0 ;  /* 0x0000000000007941 */ /* 0x000fea0003800200 */
.L_x_578:
        /* <DEDUP_REMOVED lines=36> */
.L_x_581:
[----:B------:R4:W-:Y:S04]  /*33b0*/  STS.128 [R241+0x10000], RZ ;  /* 0x010000fff1007388 */ /* 0x0009e80000000c00 */
[----:B------:R4:W-:Y:S04]  /*33c0*/  STS.128 [R241+0x12000], RZ ;  /* 0x012000fff1007388 */ /* 0x0009e80000000c00 */
[----:B------:R4:W-:Y:S04]  /*33d0*/  STS.128 [R241+0x14000], RZ ;  /* 0x014000fff1007388 */ /* 0x0009e80000000c00 */
[----:B------:R4:W-:Y:S02]  /*33e0*/  STS.128 [R241+0x16000], RZ ;  /* 0x016000fff1007388 */ /* 0x0009e40000000c00 */
.L_x_582:
[----:B------:R-:W-:Y:S05]  /*33f0*/  BSYNC.RECONVERGENT B0 ;  /* 0x0000000000007941 */ /* 0x000fea0003800200 */
.L_x_580:
        /* <DEDUP_REMOVED lines=47> */
.L_x_584:
[----:B------:R-:W-:Y:S05]  /*36f0*/  BSYNC.RECONVERGENT B0 ;  /* 0x0000000000007941 */ /* 0x000fea0003800200 */
.L_x_583:
        /* <DEDUP_REMOVED lines=37> */
.L_x_586:
[----:B------:R-:W-:Y:S05]  /*3950*/  BSYNC.RECONVERGENT B0 ;  /* 0x0000000000007941 */ /* 0x000fea0003800200 */
.L_x_585:
        /* <DEDUP_REMOVED lines=35> */
.L_x_588:
[----:B------:R-:W-:Y:S05]  /*3b90*/  BSYNC.RECONVERGENT B0 ;  /* 0x0000000000007941 */ /* 0x000fea0003800200 */
.L_x_587:
[----:B------:R-:W-:Y:S01]  /*3ba0*/  LDSM.16.M88.4 R72, [R92] ;  /* 0x000000005c48783b */ /* 0x000fe20000000200 */
[----:B------:R-:W-:Y:S01]  /*3bb0*/  IMAD.MOV.U32 R85, RZ, RZ, 0x20 ;  /* 0x00000020ff557424 */ /* 0x000fe200078e00ff */
[----:B------:R-:W-:Y:S01]  /*3bc0*/  LOP3.LUT P6, RZ, R217, 0x2, RZ, 0xc0, !PT ;  /* 0x00000002d9ff7812 */ /* 0x000fe200078cc0ff */
[----:B------:R-:W-:Y:S01]  /*3bd0*/  VIADD R84, R91, UR5 ;  /* 0x000000055b547c36 */ /* 0x000fe20008000000 */
[----:B------:R-:W5:Y:S01]  /*3be0*/  LDSM.16.M88.4 R36, [R91+UR5+0x8800] ;  /* 0x008800055b24783b */ /* 0x000f620008000200 */
[----:B------:R-:W-:Y:S01]  /*3bf0*/  IMAD.MOV.U32 R87, RZ, RZ, 0x40 ;  /* 0x00000040ff577424 */ /* 0x000fe200078e00ff */
[----:B------:R-:W-:Y:S01]  /*3c00*/  SEL R85, R85, 0xffffffe0, !P6 ;  /* 0xffffffe055557807 */ /* 0x000fe20007000000 */
[----:B------:R-:W4:Y:S01]  /*3c10*/  LDCU UR4, c[0x0][0x50c] ;  /* 0x0000a180ff0477ac */ /* 0x000f220008000800 */
[----:B------:R-:W4:Y:S01]  /*3c20*/  LDSM.16.M88.4 R44, [R91+UR5+0x8000] ;  /* 0x008000055b2c783b */ /* 0x000f220008000200 */
[----:B------:R-:W-:Y:S02]  /*3c30*/  LOP3.LUT P0, RZ, R217, 0x4, RZ, 0xc0, !PT ;  /* 0x00000004d9ff7812 */ /* 0x000fe4000780c0ff */
[--C-:B------:R-:W-:Y:S01]  /*3c40*/  IMAD.IADD R89, R92, 0x1, R85.reuse ;  /* 0x000000015c597824 */ /* 0x100fe200078e0255 */
[----:B------:R-:W4:Y:S01]  /*3c50*/  LDSM.16.M88.4 R28, [R91+UR5+0x9000] ;  /* 0x009000055b1c783b */ /* 0x000f220008000200 */
[C---:B------:R-:W-:Y:S01]  /*3c60*/  IMAD.IADD R86, R84.reuse, 0x1, R85 ;  /* 0x0000000154567824 */ /* 0x040fe200078e0255 */
[----:B------:R-:W-:Y:S01]  /*3c70*/  SEL R87, R87, 0xffffffc0, !P0 ;  /* 0xffffffc057577807 */ /* 0x000fe20004000000 */
[----:B------:R-:W-:Y:S01]  /*3c80*/  UISETP.NE.AND UP1, UPT, UR18, 0x1, UPT ;  /* 0x000000011200788c */ /* 0x000fe2000bf25270 */
[----:B------:R-:W4:Y:S02]  /*3c90*/  LDSM.16.M88.4 R52, [R91+UR5+0x9800] ;  /* 0x009800055b34783b */ /* 0x000f240008000200 */
[----:B------:R-:W-:Y:S01]  /*3ca0*/  IADD3 R84, PT, PT, R84, R87, RZ ;  /* 0x0000005754547210 */ /* 0x000fe20007ffe0ff */
[----:B------:R-:W-:Y:S01]  /*3cb0*/  IMAD.IADD R90, R92, 0x1, R87 ;  /* 0x000000015c5a7824 */ /* 0x000fe200078e0257 */
[----:B------:R-:W-:Y:S03]  /*3cc0*/  LDSM.16.M88.4 R56, [R89] ;  /* 0x000000005938783b */ /* 0x000fe60000000200 */
[C---:B------:R-:W-:Y:S01]  /*3cd0*/  IMAD.IADD R88, R85.reuse, 0x1, R90 ;  /* 0x0000000155587824 */ /* 0x040fe200078e025a */
[----:B------:R-:W4:Y:S01]  /*3ce0*/  LDSM.16.M88.4 R16, [R86+0x8800] ;  /* 0x008800005610783b */ /* 0x000f220000000200 */
[----:B------:R-:W-:-:S03]  /*3cf0*/  IMAD.IADD R2, R85, 0x1, R84 ;  /* 0x0000000155027824 */ /* 0x000fc600078e0254 */
[----:B------:R-:W4:Y:S04]  /*3d00*/  LDSM.16.M88.4 R20, [R86+0x8000] ;  /* 0x008000005614783b */ /* 0x000f280000000200 */
[----:B------:R-:W4:Y:S04]  /*3d10*/  LDSM.16.M88.4 R64, [R86+0x9000] ;  /* 0x009000005640783b */ /* 0x000f280000000200 */
[----:B------:R-:W4:Y:S04]  /*3d20*/  LDSM.16.M88.4 R60, [R86+0x9800] ;  /* 0x00980000563c783b */ /* 0x000f280000000200 */
[----:B---3--:R-:W-:Y:S01]  /*3d30*/  LDSM.16.M88.4 R4, [R90] ;  /* 0x000000005a04783b */ /* 0x008fe20000000200 */
[C---:B-----5:R-:W-:Y:S03]  /*3d40*/  HMMA.16816.F32.BF16 R40, R72.reuse, R36, RZ ;  /* 0x000000244828723c */ /* 0x060fe600000418ff */
[----:B-12---:R-:W1:Y:S04]  /*3d50*/  LDSM.16.M88.4 R12, [R84+0x8000] ;  /* 0x00800000540c783b */ /* 0x006e680000000200 */
[----:B------:R-:W2:Y:S01]  /*3d60*/  LDSM.16.M88.4 R8, [R84+0x8800] ;  /* 0x008800005408783b */ /* 0x000ea20000000200 */
[C---:B----4-:R-:W-:Y:S03]  /*3d70*/  HMMA.16816.F32.BF16 R48, R72.reuse, R44, RZ ;  /* 0x0000002c4830723c */ /* 0x050fe600000418ff */
[----:B------:R-:W-:Y:S04]  /*3d80*/  LDSM.16.M88.4 R76, [R88] ;  /* 0x00000000584c783b */ /* 0x000fe80000000200 */
[----:B------:R-:W-:Y:S01]  /*3d90*/  LDSM.16.M88.4 R80, [R2+0x9800] ;  /* 0x009800000250783b */ /* 0x000fe20000000200 */
[C---:B------:R-:W-:Y:S03]  /*3da0*/  HMMA.16816.F32.BF16 R36, R72.reuse, R38, RZ ;  /* 0x000000264824723c */ /* 0x040fe600000418ff */
[----:B------:R-:W-:Y:S04]  /*3db0*/  LDSM.16.M88.4 R68, [R91+UR5+0xb800] ;  /* 0x00b800055b44783b */ /* 0x000fe80008000200 */
[----:B------:R-:W0:Y:S01]  /*3dc0*/  LDGDEPBAR ;  /* 0x00000000000079af */ /* 0x000e220000000000 */
[C---:B------:R-:W-:Y:S08]  /*3dd0*/  HMMA.16816.F32.BF16 R44, R72.reuse, R46, RZ ;  /* 0x0000002e482c723c */ /* 0x040ff000000418ff */
[C---:B------:R-:W-:Y:S08]  /*3de0*/  HMMA.16816.F32.BF16 R32, R72.reuse, R28, RZ ;  /* 0x0000001c4820723c */ /* 0x040ff000000418ff */
[C---:B------:R-:W-:Y:S08]  /*3df0*/  HMMA.16816.F32.BF16 R28, R72.reuse, R30, RZ ;  /* 0x0000001e481c723c */ /* 0x040ff000000418ff */
[C---:B------:R-:W-:Y:S08]  /*3e00*/  HMMA.16816.F32.BF16 R24, R72.reuse, R52, RZ ;  /* 0x000000344818723c */ /* 0x040ff000000418ff */
[----:B------:R-:W-:Y:S01]  /*3e10*/  HMMA.16816.F32.BF16 R72, R72, R54, RZ ;  /* 0x000000364848723c */ /* 0x000fe200000418ff */
[----:B------:R-:W3:Y:S07]  /*3e20*/  LDSM.16.M88.4 R52, [R84+0x9000] ;  /* 0x009000005434783b */ /* 0x000eee0000000200 */
[C---:B------:R-:W-:Y:S08]  /*3e30*/  HMMA.16816.F32.BF16 R40, R56.reuse, R16, R40 ;  /* 0x000000103828723c */ /* 0x040ff00000041828 */
[C---:B------:R-:W-:Y:S01]  /*3e40*/  HMMA.16816.F32.BF16 R36, R56.reuse, R18, R36 ;  /* 0x000000123824723c */ /* 0x040fe20000041824 */
[----:B------:R-:W4:Y:S07]  /*3e50*/  LDSM.16.M88.4 R16, [R84+0x9800] ;  /* 0x009800005410783b */ /* 0x000f2e0000000200 */
[C---:B------:R-:W-:Y:S08]  /*3e60*/  HMMA.16816.F32.BF16 R48, R56.reuse, R20, R48 ;  /* 0x000000143830723c */ /* 0x040ff00000041830 */
[C---:B------:R-:W-:Y:S01]  /*3e70*/  HMMA.16816.F32.BF16 R44, R56.reuse, R22, R44 ;  /* 0x00000016382c723c */ /* 0x040fe2000004182c */
[----:B------:R-:W-:Y:S07]  /*3e80*/  LDSM.16.M88.4 R20, [R2+0x8000] ;  /* 0x008000000214783b */ /* 0x000fee0000000200 */
[C---:B------:R-:W-:Y:S08]  /*3e90*/  HMMA.16816.F32.BF16 R32, R56.reuse, R64, R32 ;  /* 0x000000403820723c */ /* 0x040ff00000041820 */
[C---:B------:R-:W-:Y:S01]  /*3ea0*/  HMMA.16816.F32.BF16 R28, R56.reuse, R66, R28 ;  /* 0x00000042381c723c */ /* 0x040fe2000004181c */
[----:B------:R-:W-:Y:S07]  /*3eb0*/  LDSM.16.M88.4 R64, [R92+0x2000] ;  /* 0x002000005c40783b */ /* 0x000fee0000000200 */
[C---:B------:R-:W-:Y:S08]  /*3ec0*/  HMMA.16816.F32.BF16 R24, R56.reuse, R60, R24 ;  /* 0x0000003c3818723c */ /* 0x040ff00000041818 */
[----:B------:R-:W-:Y:S01]  /*3ed0*/  HMMA.16816.F32.BF16 R72, R56, R62, R72 ;  /* 0x0000003e3848723c */ /* 0x000fe20000041848 */
[----:B------:R-:W-:Y:S04]  /*3ee0*/  LDSM.16.M88.4 R56, [R91+UR5+0xa000] ;  /* 0x00a000055b38783b */ /* 0x000fe80008000200 */
        /* <DEDUP_REMOVED lines=9> */
[----:B------:R-:W-:Y:S07]  /*3f80*/  LDSM.16.M88.4 R52, [R86+0xa800] ;  /* 0x00a800005634783b */ /* 0x000fee0000000200 */
[C---:B----4-:R-:W-:Y:S08]  /*3f90*/  HMMA.16816.F32.BF16 R24, R4.reuse, R16, R24 ;  /* 0x000000100418723c */ /* 0x050ff00000041818 */
[----:B------:R-:W-:Y:S01]  /*3fa0*/  HMMA.16816.F32.BF16 R72, R4, R18, R72 ;  /* 0x000000120448723c */ /* 0x000fe20000041848 */
[----:B------:R-:W3:Y:S04]  /*3fb0*/  LDSM.16.M88.4 R16, [R91+UR5+0xa800] ;  /* 0x00a800055b10783b */ /* 0x000ee80008000200 */
[----:B------:R-:W4:Y:S03]  /*3fc0*/  LDSM.16.M88.4 R4, [R91+UR5+0xb000] ;  /* 0x00b000055b04783b */ /* 0x000f260008000200 */
[C---:B-1----:R-:W-:Y:S08]  /*3fd0*/  HMMA.16816.F32.BF16 R40, R76.reuse, R12, R40 ;  /* 0x0000000c4c28723c */ /* 0x042ff00000041828 */
[C---:B------:R-:W-:Y:S01]  /*3fe0*/  HMMA.16816.F32.BF16 R36, R76.reuse, R14, R36 ;  /* 0x0000000e4c24723c */ /* 0x040fe20000041824 */
[----:B------:R-:W-:Y:S07]  /*3ff0*/  LDSM.16.M88.4 R12, [R86+0xb800] ;  /* 0x00b80000560c783b */ /* 0x000fee0000000200 */
[C---:B--2---:R-:W-:Y:S08]  /*4000*/  HMMA.16816.F32.BF16 R32, R76.reuse, R8, R32 ;  /* 0x000000084c20723c */ /* 0x044ff00000041820 */
[C---:B------:R-:W-:Y:S01]  /*4010*/  HMMA.16816.F32.BF16 R28, R76.reuse, R10, R28 ;  /* 0x0000000a4c1c723c */ /* 0x040fe2000004181c */
[----:B------:R-:W1:Y:S07]  /*4020*/  LDSM.16.M88.4 R8, [R89+0x2000] ;  /* 0x002000005908783b */ /* 0x000e6e0000000200 */
[C---:B------:R-:W-:Y:S08]  /*4030*/  HMMA.16816.F32.BF16 R48, R76.reuse, R20, R48 ;  /* 0x000000144c30723c */ /* 0x040ff00000041830 */
[C---:B------:R-:W-:Y:S01]  /*4040*/  HMMA.16816.F32.BF16 R44, R76.reuse, R22, R44 ;  /* 0x000000164c2c723c */ /* 0x040fe2000004182c */
[----:B------:R-:W2:Y:S07]  /*4050*/  LDSM.16.M88.4 R20, [R86+0xb000] ;  /* 0x00b000005614783b */ /* 0x000eae0000000200 */
[C---:B------:R-:W-:Y:S08]  /*4060*/  HMMA.16816.F32.BF16 R24, R76.reuse, R80, R24 ;  /* 0x000000504c18723c */ /* 0x040ff00000041818 */
[----:B------:R-:W-:Y:S01]  /*4070*/  HMMA.16816.F32.BF16 R72, R76, R82, R72 ;  /* 0x000000524c48723c */ /* 0x000fe20000041848 */
[----:B------:R-:W-:Y:S04]  /*4080*/  LDSM.16.M88.4 R76, [R88+0x2000] ;  /* 0x00200000584c783b */ /* 0x000fe80000000200 */
[----:B------:R-:W-:Y:S03]  /*4090*/  LDSM.16.M88.4 R80, [R2+0xb800] ;  /* 0x00b800000250783b */ /* 0x000fe60000000200 */
[C---:B---3--:R-:W-:Y:S08]  /*40a0*/  HMMA.16816.F32.BF16 R40, R64.reuse, R16, R40 ;  /* 0x000000104028723c */ /* 0x048ff00000041828 */
[C---:B------:R-:W-:Y:S01]  /*40b0*/  HMMA.16816.F32.BF16 R36, R64.reuse, R18, R36 ;  /* 0x000000124024723c */ /* 0x040fe20000041824 */
[----:B------:R-:W-:Y:S07]  /*40c0*/  LDSM.16.M88.4 R16, [R90+0x2000] ;  /* 0x002000005a10783b */ /* 0x000fee0000000200 */
[C---:B----4-:R-:W-:Y:S08]  /*40d0*/  HMMA.16816.F32.BF16 R32, R64.reuse, R4, R32 ;  /* 0x000000044020723c */ /* 0x050ff00000041820 */
[C---:B------:R-:W-:Y:S01]  /*40e0*/  HMMA.16816.F32.BF16 R28, R64.reuse, R6, R28 ;  /* 0x00000006401c723c */ /* 0x040fe2000004181c */
[----:B------:R-:W3:Y:S07]  /*40f0*/  LDSM.16.M88.4 R4, [R84+0xa000] ;  /* 0x00a000005404783b */ /* 0x000eee0000000200 */
[C---:B------:R-:W-:Y:S08]  /*4100*/  HMMA.16816.F32.BF16 R48, R64.reuse, R56, R48 ;  /* 0x000000384030723c */ /* 0x040ff00000041830 */
[C---:B------:R-:W-:Y:S01]  /*4110*/  HMMA.16816.F32.BF16 R44, R64.reuse, R58, R44 ;  /* 0x0000003a402c723c */ /* 0x040fe2000004182c */
[----:B------:R-:W4:Y:S07]  /*4120*/  LDSM.16.M88.4 R56, [R84+0xa800] ;  /* 0x00a800005438783b */ /* 0x000f2e0000000200 */
[C---:B------:R-:W-:Y:S08]  /*4130*/  HMMA.16816.F32.BF16 R24, R64.reuse, R68, R24 ;  /* 0x000000444018723c */ /* 0x040ff00000041818 */
[----:B------:R-:W-:Y:S01]  /*4140*/  HMMA.16816.F32.BF16 R72, R64, R70, R72 ;  /* 0x000000464048723c */ /* 0x000fe20000041848 */
[----:B------:R-:W-:Y:S04]  /*4150*/  LDSM.16.M88.4 R68, [R92+0x4000] ;  /* 0x004000005c44783b */ /* 0x000fe80000000200 */
[----:B------:R-:W-:Y:S03]  /*4160*/  LDSM.16.M88.4 R64, [R91+UR5+0xc000] ;  /* 0x00c000055b40783b */ /* 0x000fe60008000200 */
[C---:B-1----:R-:W-:Y:S01]  /*4170*/  HMMA.16816.F32.BF16 R48, R8.reuse, R60, R48 ;  /* 0x0000003c0830723c */ /* 0x042fe20000041830 */
[----:B------:R-:W-:Y:S07]  /*4180*/  LDSM.16.M88.4 R92, [R92+0x6000] ;  /* 0x006000005c5c783b */ /* 0x000fee0000000200 */
[C---:B------:R-:W-:Y:S01]  /*4190*/  HMMA.16816.F32.BF16 R44, R8.reuse, R62, R44 ;  /* 0x0000003e082c723c */ /* 0x040fe2000004182c */
[----:B------:R-:W-:Y:S07]  /*41a0*/  LDSM.16.M88.4 R60, [R91+UR5+0xc800] ;  /* 0x00c800055b3c783b */ /* 0x000fee0008000200 */
[C---:B------:R-:W-:Y:S08]  /*41b0*/  HMMA.16816.F32.BF16 R40, R8.reuse, R52, R40 ;  /* 0x000000340828723c */ /* 0x040ff00000041828 */
[C---:B------:R-:W-:Y:S01]  /*41c0*/  HMMA.16816.F32.BF16 R36, R8.reuse, R54, R36 ;  /* 0x000000360824723c */ /* 0x040fe20000041824 */
[----:B------:R-:W1:Y:S07]  /*41d0*/  LDSM.16.M88.4 R52, [R84+0xb000] ;  /* 0x00b000005434783b */ /* 0x000e6e0000000200 */
[C---:B--2---:R-:W-:Y:S08]  /*41e0*/  HMMA.16816.F32.BF16 R32, R8.reuse, R20, R32 ;  /* 0x000000140820723c */ /* 0x044ff00000041820 */
[C---:B------:R-:W-:Y:S01]  /*41f0*/  HMMA.16816.F32.BF16 R28, R8.reuse, R22, R28 ;  /* 0x00000016081c723c */ /* 0x040fe2000004181c */
[----:B------:R-:W2:Y:S07]  /*4200*/  LDSM.16.M88.4 R20, [R84+0xb800] ;  /* 0x00b800005414783b */ /* 0x000eae0000000200 */
[C---:B------:R-:W-:Y:S08]  /*4210*/  HMMA.16816.F32.BF16 R24, R8.reuse, R12, R24 ;  /* 0x0000000c0818723c */ /* 0x040ff00000041818 */
[----:B------:R-:W-:Y:S01]  /*4220*/  HMMA.16816.F32.BF16 R72, R8, R14, R72 ;  /* 0x0000000e0848723c */ /* 0x000fe20000041848 */
[----:B------:R-:W5:Y:S04]  /*4230*/  LDSM.16.M88.4 R8, [R2+0xa800] ;  /* 0x00a800000208783b */ /* 0x000f680000000200 */
[----:B------:R-:W5:Y:S03]  /*4240*/  LDSM.16.M88.4 R12, [R2+0xa000] ;  /* 0x00a00000020c783b */ /* 0x000f660000000200 */
[C---:B---3--:R-:W-:Y:S08]  /*4250*/  HMMA.16816.F32.BF16 R48, R16.reuse, R4, R48 ;  /* 0x000000041030723c */ /* 0x048ff00000041830 */
[C---:B------:R-:W-:Y:S01]  /*4260*/  HMMA.16816.F32.BF16 R44, R16.reuse, R6, R44 ;  /* 0x00000006102c723c */ /* 0x040fe2000004182c */
[----:B------:R-:W3:Y:S07]  /*4270*/  LDSM.16.M88.4 R4, [R2+0xb000] ;  /* 0x00b000000204783b */ /* 0x000eee0000000200 */
[C---:B----4-:R-:W-:Y:S08]  /*4280*/  HMMA.16816.F32.BF16 R40, R16.reuse, R56, R40 ;  /* 0x000000381028723c */ /* 0x050ff00000041828 */
[C---:B------:R-:W-:Y:S01]  /*4290*/  HMMA.16816.F32.BF16 R36, R16.reuse, R58, R36 ;  /* 0x0000003a1024723c */ /* 0x040fe20000041824 */
[----:B------:R-:W4:Y:S07]  /*42a0*/  LDSM.16.M88.4 R56, [R91+UR5+0xd000] ;  /* 0x00d000055b38783b */ /* 0x000f2e0008000200 */
[C---:B-1----:R-:W-:Y:S08]  /*42b0*/  HMMA.16816.F32.BF16 R32, R16.reuse, R52, R32 ;  /* 0x000000341020723c */ /* 0x042ff00000041820 */
[C---:B------:R-:W-:Y:S01]  /*42c0*/  HMMA.16816.F32.BF16 R28, R16.reuse, R54, R28 ;  /* 0x00000036101c723c */ /* 0x040fe2000004181c */
[----:B------:R-:W1:Y:S07]  /*42d0*/  LDSM.16.M88.4 R52, [R91+UR5+0xd800] ;  /* 0x00d800055b34783b */ /* 0x000e6e0008000200 */
[C---:B--2---:R-:W-:Y:S08]  /*42e0*/  HMMA.16816.F32.BF16 R24, R16.reuse, R20, R24 ;  /* 0x000000141018723c */ /* 0x044ff00000041818 */
[----:B------:R-:W-:Y:S01]  /*42f0*/  HMMA.16816.F32.BF16 R72, R16, R22, R72 ;  /* 0x000000161048723c */ /* 0x000fe20000041848 */
[----:B------:R-:W-:Y:S04]  /*4300*/  LDSM.16.M88.4 R20, [R89+0x4000] ;  /* 0x004000005914783b */ /* 0x000fe80000000200 */
[----:B------:R-:W-:Y:S03]  /*4310*/  LDSM.16.M88.4 R16, [R86+0xc000] ;  /* 0x00c000005610783b */ /* 0x000fe60000000200 */
[C---:B-----5:R-:W-:Y:S08]  /*4320*/  HMMA.16816.F32.BF16 R40, R76.reuse, R8, R40 ;  /* 0x000000084c28723c */ /* 0x060ff00000041828 */
[C---:B------:R-:W-:Y:S01]  /*4330*/  HMMA.16816.F32.BF16 R36, R76.reuse, R10, R36 ;  /* 0x0000000a4c24723c */ /* 0x040fe20000041824 */
[----:B------:R-:W2:Y:S07]  /*4340*/  LDSM.16.M88.4 R8, [R86+0xd000] ;  /* 0x00d000005608783b */ /* 0x000eae0000000200 */
[C---:B------:R-:W-:Y:S08]  /*4350*/  HMMA.16816.F32.BF16 R48, R76.reuse, R12, R48 ;  /* 0x0000000c4c30723c */ /* 0x040ff00000041830 */
[C---:B------:R-:W-:Y:S01]  /*4360*/  HMMA.16816.F32.BF16 R44, R76.reuse, R14, R44 ;  /* 0x0000000e4c2c723c */ /* 0x040fe2000004182c */
[----:B------:R-:W5:Y:S07]  /*4370*/  LDSM.16.M88.4 R12, [R86+0xc800] ;  /* 0x00c80000560c783b */ /* 0x000f6e0000000200 */
[C---:B---3--:R-:W-:Y:S08]  /*4380*/  HMMA.16816.F32.BF16 R32, R76.reuse, R4, R32 ;  /* 0x000000044c20723c */ /* 0x048ff00000041820 */
[C---:B------:R-:W-:Y:S01]  /*4390*/  HMMA.16816.F32.BF16 R28, R76.reuse, R6, R28 ;  /* 0x000000064c1c723c */ /* 0x040fe2000004181c */
[----:B------:R-:W3:Y:S07]  /*43a0*/  LDSM.16.M88.4 R4, [R86+0xd800] ;  /* 0x00d800005604783b */ /* 0x000eee0000000200 */
[C---:B------:R-:W-:Y:S08]  /*43b0*/  HMMA.16816.F32.BF16 R24, R76.reuse, R80, R24 ;  /* 0x000000504c18723c */ /* 0x040ff00000041818 */
[----:B------:R-:W-:Y:S08]  /*43c0*/  HMMA.16816.F32.BF16 R72, R76, R82, R72 ;  /* 0x000000524c48723c */ /* 0x000ff00000041848 */
[C---:B------:R-:W-:Y:S08]  /*43d0*/  HMMA.16816.F32.BF16 R40, R68.reuse, R60, R40 ;  /* 0x0000003c4428723c */ /* 0x040ff00000041828 */
[C---:B------:R-:W-:Y:S08]  /*43e0*/  HMMA.16816.F32.BF16 R36, R68.reuse, R62, R36 ;  /* 0x0000003e4424723c */ /* 0x040ff00000041824 */
[C---:B------:R-:W-:Y:S08]  /*43f0*/  HMMA.16816.F32.BF16 R48, R68.reuse, R64, R48 ;  /* 0x000000404430723c */ /* 0x040ff00000041830 */
[C---:B------:R-:W-:Y:S08]  /*4400*/  HMMA.16816.F32.BF16 R44, R68.reuse, R66, R44 ;  /* 0x00000042442c723c */ /* 0x040ff0000004182c */
[C---:B----4-:R-:W-:Y:S08]  /*4410*/  HMMA.16816.F32.BF16 R32, R68.reuse, R56, R32 ;  /* 0x000000384420723c */ /* 0x050ff00000041820 */
[C---:B------:R-:W-:Y:S01]  /*4420*/  HMMA.16816.F32.BF16 R60, R68.reuse, R58, R28 ;  /* 0x0000003a443c723c */ /* 0x040fe2000004181c */
[----:B------:R-:W-:Y:S04]  /*4430*/  LDSM.16.M88.4 R56, [R90+0x4000] ;  /* 0x004000005a38783b */ /* 0x000fe80000000200 */
[----:B------:R-:W4:Y:S03]  /*4440*/  LDSM.16.M88.4 R28, [R84+0xc000] ;  /* 0x00c00000541c783b */ /* 0x000f260000000200 */
[C---:B-1----:R-:W-:Y:S01]  /*4450*/  HMMA.16816.F32.BF16 R64, R68.reuse, R52, R24 ;  /* 0x000000344440723c */ /* 0x042fe20000041818 */
[----:B------:R-:W1:Y:S07]  /*4460*/  LDSM.16.M88.4 R24, [R84+0xc800] ;  /* 0x00c800005418783b */ /* 0x000e6e0000000200 */
[----:B------:R-:W-:Y:S01]  /*4470*/  HMMA.16816.F32.BF16 R72, R68, R54, R72 ;  /* 0x000000364448723c */ /* 0x000fe20000041848 */
[----:B------:R-:W-:Y:S04]  /*4480*/  LDSM.16.M88.4 R52, [R2+0xd800] ;  /* 0x00d800000234783b */ /* 0x000fe80000000200 */
[----:B------:R-:W-:Y:S03]  /*4490*/  LDSM.16.M88.4 R68, [R89+0x6000] ;  /* 0x006000005944783b */ /* 0x000fe60000000200 */
[C---:B--2---:R-:W-:Y:S08]  /*44a0*/  HMMA.16816.F32.BF16 R32, R20.reuse, R8, R32 ;  /* 0x000000081420723c */ /* 0x044ff00000041820 */
[C---:B------:R-:W-:Y:S01]  /*44b0*/  HMMA.16816.F32.BF16 R60, R20.reuse, R10, R60 ;  /* 0x0000000a143c723c */ /* 0x040fe2000004183c */
[----:B------:R-:W2:Y:S07]  /*44c0*/  LDSM.16.M88.4 R8, [R84+0xd000] ;  /* 0x00d000005408783b */ /* 0x000eae0000000200 */
[C---:B------:R-:W-:Y:S08]  /*44d0*/  HMMA.16816.F32.BF16 R48, R20.reuse, R16, R48 ;  /* 0x000000101430723c */ /* 0x040ff00000041830 */
[C---:B------:R-:W-:Y:S01]  /*44e0*/  HMMA.16816.F32.BF16 R44, R20.reuse, R18, R44 ;  /* 0x00000012142c723c */ /* 0x040fe2000004182c */
[----:B------:R-:W-:Y:S07]  /*44f0*/  LDSM.16.M88.4 R16, [R2+0xc800] ;  /* 0x00c800000210783b */ /* 0x000fee0000000200 */
[C---:B-----5:R-:W-:Y:S08]  /*4500*/  HMMA.16816.F32.BF16 R40, R20.reuse, R12, R40 ;  /* 0x0000000c1428723c */ /* 0x060ff00000041828 */
[C---:B------:R-:W-:Y:S01]  /*4510*/  HMMA.16816.F32.BF16 R36, R20.reuse, R14, R36 ;  /* 0x0000000e1424723c */ /* 0x040fe20000041824 */
[----:B------:R-:W-:Y:S07]  /*4520*/  LDSM.16.M88.4 R12, [R88+0x4000] ;  /* 0x00400000580c783b */ /* 0x000fee0000000200 */
[C---:B---3--:R-:W-:Y:S08]  /*4530*/  HMMA.16816.F32.BF16 R64, R20.reuse, R4, R64 ;  /* 0x000000041440723c */ /* 0x048ff00000041840 */
[----:B------:R-:W-:Y:S01]  /*4540*/  HMMA.16816.F32.BF16 R72, R20, R6, R72 ;  /* 0x000000061448723c */ /* 0x000fe20000041848 */
[----:B------:R-:W3:Y:S04]  /*4550*/  LDSM.16.M88.4 R4, [R2+0xc000] ;  /* 0x00c000000204783b */ /* 0x000ee80000000200 */
[----:B------:R-:W5:Y:S03]  /*4560*/  LDSM.16.M88.4 R20, [R84+0xd800] ;  /* 0x00d800005414783b */ /* 0x000f660000000200 */
[C---:B----4-:R-:W-:Y:S08]  /*4570*/  HMMA.16816.F32.BF16 R48, R56.reuse, R28, R48 ;  /* 0x0000001c3830723c */ /* 0x050ff00000041830 */
[C---:B------:R-:W-:Y:S01]  /*4580*/  HMMA.16816.F32.BF16 R44, R56.reuse, R30, R44 ;  /* 0x0000001e382c723c */ /* 0x040fe2000004182c */
[----:B------:R-:W4:Y:S07]  /*4590*/  LDSM.16.M88.4 R28, [R91+UR5+0xe000] ;  /* 0x00e000055b1c783b */ /* 0x000f2e0008000200 */
[C---:B-1----:R-:W-:Y:S08]  /*45a0*/  HMMA.16816.F32.BF16 R40, R56.reuse, R24, R40 ;  /* 0x000000183828723c */ /* 0x042ff00000041828 */
[C---:B------:R-:W-:Y:S01]  /*45b0*/  HMMA.16816.F32.BF16 R36, R56.reuse, R26, R36 ;  /* 0x0000001a3824723c */ /* 0x040fe20000041824 */
[----:B------:R-:W1:Y:S07]  /*45c0*/  LDSM.16.M88.4 R24, [R2+0xd000] ;  /* 0x00d000000218783b */ /* 0x000e6e0000000200 */
[C---:B--2---:R-:W-:Y:S08]  /*45d0*/  HMMA.16816.F32.BF16 R32, R56.reuse, R8, R32 ;  /* 0x000000083820723c */ /* 0x044ff00000041820 */
[----:B------:R-:W-:Y:S01]  /*45e0*/  HMMA.16816.F32.BF16 R60, R56, R10, R60 ;  /* 0x0000000a383c723c */ /* 0x000fe2000004183c */
[----:B------:R-:W2:Y:S07]  /*45f0*/  LDSM.16.M88.4 R8, [R86+0xe000] ;  /* 0x00e000005608783b */ /* 0x000eae0000000200 */
[C---:B---3--:R-:W-:Y:S08]  /*4600*/  HMMA.16816.F32.BF16 R48, R12.reuse, R4, R48 ;  /* 0x000000040c30723c */ /* 0x048ff00000041830 */
[----:B------:R-:W-:Y:S01]  /*4610*/  HMMA.16816.F32.BF16 R44, R12, R6, R44 ;  /* 0x000000060c2c723c */ /* 0x000fe2000004182c */
[----:B------:R-:W-:Y:S07]  /*4620*/  LDSM.16.M88.4 R4, [R84+0xe000] ;  /* 0x00e000005404783b */ /* 0x000fee0000000200 */
[C---:B-----5:R-:W-:Y:S08]  /*4630*/  HMMA.16816.F32.BF16 R64, R56.reuse, R20, R64 ;  /* 0x000000143840723c */ /* 0x060ff00000041840 */
[----:B------:R-:W-:Y:S01]  /*4640*/  HMMA.16816.F32.BF16 R72, R56, R22, R72 ;  /* 0x000000163848723c */ /* 0x000fe20000041848 */
[----:B------:R-:W3:Y:S07]  /*4650*/  LDSM.16.M88.4 R20, [R91+UR5+0xe800] ;  /* 0x00e800055b14783b */ /* 0x000eee0008000200 */
[C---:B------:R-:W-:Y:S08]  /*4660*/  HMMA.16816.F32.BF16 R40, R12.reuse, R16, R40 ;  /* 0x000000100c28723c */ /* 0x040ff00000041828 */
[----:B------:R-:W-:Y:S01]  /*4670*/  HMMA.16816.F32.BF16 R36, R12, R18, R36 ;  /* 0x000000120c24723c */ /* 0x000fe20000041824 */
[----:B------:R-:W5:Y:S07]  /*4680*/  LDSM.16.M88.4 R16, [R90+0x6000] ;  /* 0x006000005a10783b */ /* 0x000f6e0000000200 */
[C---:B----4-:R-:W-:Y:S08]  /*4690*/  HMMA.16816.F32.BF16 R48, R92.reuse, R28, R48 ;  /* 0x0000001c5c30723c */ /* 0x050ff00000041830 */
[----:B------:R-:W-:Y:S01]  /*46a0*/  HMMA.16816.F32.BF16 R44, R92, R30, R44 ;  /* 0x0000001e5c2c723c */ /* 0x000fe2000004182c */
[----:B------:R-:W-:Y:S07]  /*46b0*/  LDSM.16.M88.4 R28, [R88+0x6000] ;  /* 0x00600000581c783b */ /* 0x000fee0000000200 */
[C---:B-1----:R-:W-:Y:S08]  /*46c0*/  HMMA.16816.F32.BF16 R32, R12.reuse, R24, R32 ;  /* 0x000000180c20723c */ /* 0x042ff00000041820 */
[C---:B------:R-:W-:Y:S01]  /*46d0*/  HMMA.16816.F32.BF16 R60, R12.reuse, R26, R60 ;  /* 0x0000001a0c3c723c */ /* 0x040fe2000004183c */
[----:B------:R-:W-:Y:S07]  /*46e0*/  LDSM.16.M88.4 R24, [R2+0xe000] ;  /* 0x00e000000218783b */ /* 0x000fee0000000200 */
[C---:B------:R-:W-:Y:S08]  /*46f0*/  HMMA.16816.F32.BF16 R64, R12.reuse, R52, R64 ;  /* 0x000000340c40723c */ /* 0x040ff00000041840 */
[----:B------:R-:W-:Y:S01]  /*4700*/  HMMA.16816.F32.BF16 R72, R12, R54, R72 ;  /* 0x000000360c48723c */ /* 0x000fe20000041848 */
[----:B------:R-:W1:Y:S07]  /*4710*/  LDSM.16.M88.4 R12, [R86+0xe800] ;  /* 0x00e80000560c783b */ /* 0x000e6e0000000200 */
[C---:B--2---:R-:W-:Y:S08]  /*4720*/  HMMA.16816.F32.BF16 R48, R68.reuse, R8, R48 ;  /* 0x000000084430723c */ /* 0x044ff00000041830 */
[----:B------:R-:W-:Y:S01]  /*4730*/  HMMA.16816.F32.BF16 R44, R68, R10, R44 ;  /* 0x0000000a442c723c */ /* 0x000fe2000004182c */
[----:B------:R-:W2:Y:S07]  /*4740*/  LDSM.16.M88.4 R8, [R84+0xe800] ;  /* 0x00e800005408783b */ /* 0x000eae0000000200 */
[----:B---3--:R-:W-:Y:S08]  /*4750*/  HMMA.16816.F32.BF16 R40, R92, R20, R40 ;  /* 0x000000145c28723c */ /* 0x008ff00000041828 */
[----:B-----5:R-:W-:Y:S08]  /*4760*/  HMMA.16816.F32.BF16 R48, R16, R4, R48 ;  /* 0x000000041030723c */ /* 0x020ff00000041830 */
[----:B------:R-:W-:Y:S01]  /*4770*/  HMMA.16816.F32.BF16 R36, R92, R22, R36 ;  /* 0x000000165c24723c */ /* 0x000fe20000041824 */
[----:B------:R-:W-:Y:S07]  /*4780*/  LDSM.16.M88.4 R20, [R2+0xe800] ;  /* 0x00e800000214783b */ /* 0x000fee0000000200 */
[----:B------:R-:W-:Y:S01]  /*4790*/  HMMA.16816.F32.BF16 R44, R16, R6, R44 ;  /* 0x00000006102c723c */ /* 0x000fe2000004182c */
[----:B------:R-:W3:Y:S04]  /*47a0*/  LDSM.16.M88.4 R4, [R91+UR5+0xf000] ;  /* 0x00f000055b04783b */ /* 0x000ee80008000200 */
[----:B------:R-:W-:Y:S03]  /*47b0*/  LDSM.16.M88.4 R88, [R91+UR5+0xf800] ;  /* 0x00f800055b58783b */ /* 0x000fe60008000200 */
[C---:B-1----:R-:W-:Y:S08]  /*47c0*/  HMMA.16816.F32.BF16 R40, R68.reuse, R12, R40 ;  /* 0x0000000c4428723c */ /* 0x042ff00000041828 */
[----:B------:R-:W-:Y:S01]  /*47d0*/  HMMA.16816.F32.BF16 R36, R68, R14, R36 ;  /* 0x0000000e4424723c */ /* 0x000fe20000041824 */
[----:B------:R-:W1:Y:S07]  /*47e0*/  LDSM.16.M88.4 R12, [R86+0xf000] ;  /* 0x00f00000560c783b */ /* 0x000e6e0000000200 */
[----:B------:R-:W-:Y:S08]  /*47f0*/  HMMA.16816.F32.BF16 R48, R28, R24, R48 ;  /* 0x000000181c30723c */ /* 0x000ff00000041830 */
[C---:B--2---:R-:W-:Y:S08]  /*4800*/  HMMA.16816.F32.BF16 R40, R16.reuse, R8, R40 ;  /* 0x000000081028723c */ /* 0x044ff00000041828 */
[----:B------:R-:W-:Y:S01]  /*4810*/  HMMA.16816.F32.BF16 R36, R16, R10, R36 ;  /* 0x0000000a1024723c */ /* 0x000fe20000041824 */
[----:B------:R-:W2:Y:S02]  /*4820*/  LDSM.16.M88.4 R8, [R84+0xf000] ;  /* 0x00f000005408783b */ /* 0x000ea40000000200 */
[----:B------:R-:W-:Y:S01]  /*4830*/  FMUL.FTZ R48, R48, UR4 ;  /* 0x0000000430307c20 */ /* 0x000fe20008410000 */
[----:B------:R-:W-:Y:S01]  /*4840*/  FMUL.FTZ R50, R50, UR4 ;  /* 0x0000000432327c20 */ /* 0x000fe20008410000 */
[----:B------:R-:W-:Y:S01]  /*4850*/  FMUL.FTZ R49, R49, UR4 ;  /* 0x0000000431317c20 */ /* 0x000fe20008410000 */
[----:B------:R-:W-:-:S02]  /*4860*/  FMUL.FTZ R51, R51, UR4 ;  /* 0x0000000433337c20 */ /* 0x000fc40008410000 */
[----:B---3--:R-:W-:Y:S01]  /*4870*/  HMMA.16816.F32.BF16 R32, R92, R4, R32 ;  /* 0x000000045c20723c */ /* 0x008fe20000041820 */
[----:B------:R-:W-:Y:S07]  /*4880*/  MUFU.TANH R48, R48 ;  /* 0x0000003000307308 */ /* 0x000fee0000002400 */
[----:B------:R-:W-:Y:S01]  /*4890*/  HMMA.16816.F32.BF16 R40, R28, R20, R40 ;  /* 0x000000141c28723c */ /* 0x000fe20000041828 */
[----:B------:R-:W3:Y:S07]  /*48a0*/  MUFU.TANH R50, R50 ;  /* 0x0000003200327308 */ /* 0x000eee0000002400 */
[----:B------:R-:W-:Y:S01]  /*48b0*/  HMMA.16816.F32.BF16 R60, R92, R6, R60 ;  /* 0x000000065c3c723c */ /* 0x000fe2000004183c */
[----:B------:R-:W4:Y:S01]  /*48c0*/  LDSM.16.M88.4 R4, [R86+0xf800] ;  /* 0x00f800005604783b */ /* 0x000f220000000200 */
[----:B------:R-:W-:Y:S06]  /*48d0*/  MUFU.TANH R49, R49 ;  /* 0x0000003100317308 */ /* 0x000fec0000002400 */
[----:B-1----:R-:W-:Y:S02]  /*48e0*/  HMMA.16816.F32.BF16 R32, R68, R12, R32 ;  /* 0x0000000c4420723c */ /* 0x002fe40000041820 */
[----:B------:R-:W-:Y:S01]  /*48f0*/  MUFU.TANH R51, R51 ;  /* 0x0000003300337308 */ /* 0x000fe20000002400 */
[----:B------:R-:W-:Y:S01]  /*4900*/  FMUL.FTZ R12, R40, UR4 ;  /* 0x00000004280c7c20 */ /* 0x000fe20008410000 */
[----:B------:R-:W-:-:S04]  /*4910*/  FMUL.FTZ R40, R42, UR4 ;  /* 0x000000042a287c20 */ /* 0x000fc80008410000 */
[----:B------:R-:W-:Y:S01]  /*4920*/  HMMA.16816.F32.BF16 R36, R28, R22, R36 ;  /* 0x000000161c24723c */ /* 0x000fe20000041824 */
[----:B------:R-:W-:Y:S01]  /*4930*/  FMUL.FTZ R22, R41, UR4 ;  /* 0x0000000429167c20 */ /* 0x000fe20008410000 */
[----:B------:R1:W-:Y:S01]  /*4940*/  MUFU.TANH R23, R12 ;  /* 0x0000000c00177308 */ /* 0x0003e20000002400 */
[----:B------:R-:W-:-:S05]  /*4950*/  FMUL.FTZ R41, R43, UR4 ;  /* 0x000000042b297c20 */ /* 0x000fca0008410000 */
[----:B------:R-:W-:Y:S01]  /*4960*/  HMMA.16816.F32.BF16 R44, R28, R26, R44 ;  /* 0x0000001a1c2c723c */ /* 0x000fe2000004182c */
[----:B------:R-:W5:Y:S01]  /*4970*/  LDSM.16.M88.4 R24, [R2+0xf000] ;  /* 0x00f000000218783b */ /* 0x000f620000000200 */
[----:B------:R-:W-:Y:S06]  /*4980*/  MUFU.TANH R40, R40 ;  /* 0x0000002800287308 */ /* 0x000fec0000002400 */
[----:B------:R-:W-:Y:S02]  /*4990*/  HMMA.16816.F32.BF16 R60, R68, R14, R60 ;  /* 0x0000000e443c723c */ /* 0x000fe4000004183c */
[----:B------:R-:W-:Y:S01]  /*49a0*/  MUFU.TANH R22, R22 ;  /* 0x0000001600167308 */ /* 0x000fe20000002400 */
[----:B------:R-:W-:Y:S01]  /*49b0*/  FMUL.FTZ R36, R36, UR4 ;  /* 0x0000000424247c20 */ /* 0x000fe20008410000 */
[----:B-1----:R-:W1:Y:S04]  /*49c0*/  LDSM.16.M88.4 R12, [R84+0xf800] ;  /* 0x00f80000540c783b */ /* 0x002e680000000200 */
[----:B------:R-:W-:Y:S02]  /*49d0*/  HMMA.16816.F32.BF16 R64, R92, R88, R64 ;  /* 0x000000585c40723c */ /* 0x000fe40000041840 */
[----:B------:R-:W-:Y:S01]  /*49e0*/  MUFU.TANH R41, R41 ;  /* 0x0000002900297308 */ /* 0x000fe20000002400 */
[----:B------:R-:W-:Y:S01]  /*49f0*/  FMUL.FTZ R44, R44, UR4 ;  /* 0x000000042c2c7c20 */ /* 0x000fe20008410000 */
[----:B------:R-:W-:Y:S01]  /*4a00*/  FMUL.FTZ R21, R46, UR4 ;  /* 0x000000042e157c20 */ /* 0x000fe20008410000 */
[----:B------:R-:W-:Y:S01]  /*4a10*/  FMUL.FTZ R20, R45, UR4 ;  /* 0x000000042d147c20 */ /* 0x000fe20008410000 */
[----:B------:R-:W-:-:S02]  /*4a20*/  FMUL.FTZ R45, R47, UR4 ;  /* 0x000000042f2d7c20 */ /* 0x000fc40008410000 */
[----:B------:R-:W-:Y:S02]  /*4a30*/  HMMA.16816.F32.BF16 R72, R92, R90, R72 ;  /* 0x0000005a5c48723c */ /* 0x000fe40000041848 */
[----:B------:R-:W3:Y:S06]  /*4a40*/  MUFU.TANH R44, R44 ;  /* 0x0000002c002c7308 */ /* 0x000eec0000002400 */
[C---:B--2---:R-:W-:Y:S02]  /*4a50*/  HMMA.16816.F32.BF16 R32, R16.reuse, R8, R32 ;  /* 0x000000081020723c */ /* 0x044fe40000041820 */
[----:B------:R-:W-:Y:S06]  /*4a60*/  MUFU.TANH R21, R21 ;  /* 0x0000001500157308 */ /* 0x000fec0000002400 */
[----:B------:R-:W-:Y:S01]  /*4a70*/  HMMA.16816.F32.BF16 R60, R16, R10, R60 ;  /* 0x0000000a103c723c */ /* 0x000fe2000004183c */
[----:B------:R2:W3:Y:S01]  /*4a80*/  LDSM.16.M88.4 R8, [R2+0xf800] ;  /* 0x00f800000208783b */ /* 0x0004e20000000200 */
[----:B------:R-:W-:Y:S01]  /*4a90*/  MUFU.TANH R20, R20 ;  /* 0x0000001400147308 */ /* 0x000fe20000002400 */
[----:B------:R-:W-:-:S05]  /*4aa0*/  DEPBAR.LE SB0, 0x0 ;  /* 0x000080000000791a */ /* 0x000fca0000000000 */
[----:B----4-:R-:W-:Y:S01]  /*4ab0*/  HMMA.16816.F32.BF16 R64, R68, R4, R64 ;  /* 0x000000044440723c */ /* 0x010fe20000041840 */
[----:B------:R-:W-:Y:S01]  /*4ac0*/  IMAD.SHL.U32 R5, R217, 0x2, RZ ;  /* 0x00000002d9057824 */ /* 0x000fe200078e00ff */
[----:B------:R-:W4:Y:S01]  /*4ad0*/  MUFU.TANH R45, R45 ;  /* 0x0000002d002d7308 */ /* 0x000f220000002400 */
[----:B------:R-:W-:-:S03]  /*4ae0*/  FMUL.FTZ R4, R39, UR4 ;  /* 0x0000000427047c20 */ /* 0x000fc60008410000 */
[----:B------:R-:W-:Y:S02]  /*4af0*/  LOP3.LUT R5, R5, 0x6, RZ, 0xc0, !PT ;  /* 0x0000000605057812 */ /* 0x000fe400078ec0ff */
[----:B------:R-:W-:Y:S02]  /*4b00*/  HMMA.16816.F32.BF16 R72, R68, R6, R72 ;  /* 0x000000064448723c */ /* 0x000fe40000041848 */
[----:B------:R-:W4:Y:S01]  /*4b10*/  MUFU.TANH R4, R4 ;  /* 0x0000000400047308 */ /* 0x000f220000002400 */
[----:B------:R-:W-:-:S04]  /*4b20*/  VIADD R5, R5, UR17 ;  /* 0x0000001105057c36 */ /* 0x000fc80008000000 */
[C---:B------:R-:W-:Y:S01]  /*4b30*/  VIADD R6, R5.reuse, 0x9 ;  /* 0x0000000905067836 */ /* 0x040fe20000000000 */
[----:B-----5:R-:W-:Y:S01]  /*4b40*/  HMMA.16816.F32.BF16 R32, R28, R24, R32 ;  /* 0x000000181c20723c */ /* 0x020fe20000041820 */
[C---:B--2---:R-:W-:Y:S01]  /*4b50*/  VIADD R2, R5.reuse, 0x1 ;  /* 0x0000000105027836 */ /* 0x044fe20000000000 */
[C---:B------:R-:W-:Y:S01]  /*4b60*/  ISETP.GE.AND P1, PT, R5.reuse, UR22, PT ;  /* 0x0000001605007c0c */ /* 0x040fe2000bf26270 */
[----:B------:R-:W-:Y:S01]  /*4b70*/  FMUL.FTZ R25, R38, UR4 ;  /* 0x0000000426197c20 */ /* 0x000fe20008410000 */
[C---:B------:R-:W-:Y:S01]  /*4b80*/  IADD3 R7, PT, PT, R5.reuse, 0x8, RZ ;  /* 0x0000000805077810 */ /* 0x040fe20007ffe0ff */
[----:B------:R-:W-:Y:S01]  /*4b90*/  MUFU.TANH R36, R36 ;  /* 0x0000002400247308 */ /* 0x000fe20000002400 */
[----:B------:R-:W-:Y:S01]  /*4ba0*/  ISETP.GE.AND P5, PT, R2, UR22, PT ;  /* 0x0000001602007c0c */ /* 0x000fe2000bfa6270 */
[----:B------:R-:W-:Y:S01]  /*4bb0*/  VIADD R2, R5, 0x10 ;  /* 0x0000001005027836 */ /* 0x000fe20000000000 */
[----:B-1----:R-:W-:Y:S01]  /*4bc0*/  HMMA.16816.F32.BF16 R64, R16, R12, R64 ;  /* 0x0000000c1040723c */ /* 0x002fe20000041840 */
[----:B---3--:R-:W-:Y:S01]  /*4bd0*/  FSEL R50, R50, -INF , !P1 ;  /* 0xff80000032327808 */ /* 0x008fe20004800000 */
[----:B------:R-:W-:Y:S01]  /*4be0*/  FMUL.FTZ R24, R37, UR4 ;  /* 0x0000000425187c20 */ /* 0x000fe20008410000 */
[----:B------:R-:W-:-:S02]  /*4bf0*/  FSEL R48, R48, -INF , !P1 ;  /* 0xff80000030307808 */ /* 0x000fc40004800000 */
[----:B------:R-:W-:Y:S01]  /*4c00*/  ISETP.GE.AND P2, PT, R2, UR22, PT ;  /* 0x0000001602007c0c */ /* 0x000fe2000bf46270 */
[----:B------:R-:W-:Y:S01]  /*4c10*/  VIADD R2, R5, 0x11 ;  /* 0x0000001105027836 */ /* 0x000fe20000000000 */
[----:B------:R-:W-:Y:S01]  /*4c20*/  ISETP.GE.AND P4, PT, R7, UR22, PT ;  /* 0x0000001607007c0c */ /* 0x000fe2000bf86270 */
[----:B------:R-:W-:Y:S01]  /*4c30*/  HMMA.16816.F32.BF16 R72, R16, R14, R72 ;  /* 0x0000000e1048723c */ /* 0x000fe20000041848 */
[----:B------:R-:W1:Y:S01]  /*4c40*/  MUFU.TANH R25, R25 ;  /* 0x0000001900197308 */ /* 0x000e620000002400 */
[----:B------:R-:W-:Y:S01]  /*4c50*/  ISETP.GE.AND P3, PT, R6, UR22, PT ;  /* 0x0000001606007c0c */ /* 0x000fe2000bf66270 */
[----:B------:R-:W-:Y:S01]  /*4c60*/  FMUL.FTZ R32, R32, UR4 ;  /* 0x0000000420207c20 */ /* 0x000fe20008410000 */
[----:B------:R-:W-:Y:S01]  /*4c70*/  ISETP.GE.AND P1, PT, R2, UR22, PT ;  /* 0x0000001602007c0c */ /* 0x000fe2000bf26270 */
[----:B------:R-:W-:Y:S02]  /*4c80*/  VIADD R2, R5, 0x18 ;  /* 0x0000001805027836 */ /* 0x000fe40000000000 */
[----:B------:R-:W-:Y:S01]  /*4c90*/  FMUL.FTZ R34, R34, UR4 ;  /* 0x0000000422227c20 */ /* 0x000fe20008410000 */
[----:B------:R-:W-:Y:S01]  /*4ca0*/  FSEL R44, R44, -INF , !P4 ;  /* 0xff8000002c2c7808 */ /* 0x000fe20006000000 */
[----:B------:R-:W-:Y:S01]  /*4cb0*/  HMMA.16816.F32.BF16 R60, R28, R26, R60 ;  /* 0x0000001a1c3c723c */ /* 0x000fe2000004183c */
[----:B------:R2:W-:Y:S01]  /*4cc0*/  MUFU.TANH R220, R32 ;  /* 0x0000002000dc7308 */ /* 0x0005e20000002400 */
[----:B------:R-:W-:Y:S01]  /*4cd0*/  FSEL R26, R51, -INF , !P5 ;  /* 0xff800000331a7808 */ /* 0x000fe20006800000 */
[----:B------:R-:W-:-:S02]  /*4ce0*/  VIADD R7, R5, 0x21 ;  /* 0x0000002105077836 */ /* 0x000fc40000000000 */
[----:B------:R-:W-:Y:S01]  /*4cf0*/  FMUL.FTZ R33, R33, UR4 ;  /* 0x0000000421217c20 */ /* 0x000fe20008410000 */
[----:B------:R-:W-:Y:S01]  /*4d00*/  FMUL.FTZ R35, R35, UR4 ;  /* 0x0000000423237c20 */ /* 0x000fe20008410000 */
[----:B----4-:R-:W-:Y:S01]  /*4d10*/  FSEL R6, R45, -INF , !P3 ;  /* 0xff8000002d067808 */ /* 0x010fe20005800000 */
[----:B------:R-:W-:Y:S01]  /*4d20*/  HMMA.16816.F32.BF16 R64, R28, R8, R64 ;  /* 0x000000081c40723c */ /* 0x000fe20000041840 */
[----:B------:R-:W3:Y:S01]  /*4d30*/  MUFU.TANH R196, R34 ;  /* 0x0000002200c47308 */ /* 0x000ee20000002400 */
[----:B------:R-:W-:Y:S02]  /*4d40*/  FSEL R14, R23, -INF , !P2 ;  /* 0xff800000170e7808 */ /* 0x000fe40005000000 */
[----:B------:R-:W-:-:S04]  /*4d50*/  FSEL R12, R22, -INF , !P1 ;  /* 0xff800000160c7808 */ /* 0x000fc80004800000 */
[----:B------:R-:W-:Y:S01]  /*4d60*/  HMMA.16816.F32.BF16 R72, R28, R10, R72 ;  /* 0x0000000a1c48723c */ /* 0x000fe20000041848 */
[----:B------:R-:W-:Y:S01]  /*4d70*/  FSEL R28, R21, -INF , !P4 ;  /* 0xff800000151c7808 */ /* 0x000fe20006000000 */
[----:B------:R-:W4:Y:S01]  /*4d80*/  MUFU.TANH R24, R24 ;  /* 0x0000001800187308 */ /* 0x000f220000002400 */
[----:B--2---:R-:W-:Y:S01]  /*4d90*/  FSEL R32, R49, -INF , !P5 ;  /* 0xff80000031207808 */ /* 0x004fe20006800000 */
[----:B------:R-:W-:Y:S01]  /*4da0*/  FMUL.FTZ R60, R60, UR4 ;  /* 0x000000043c3c7c20 */ /* 0x000fe20008410000 */
[----:B------:R-:W-:Y:S01]  /*4db0*/  ISETP.GE.AND P5, PT, R2, UR22, PT ;  /* 0x0000001602007c0c */ /* 0x000fe2000bfa6270 */
[----:B------:R-:W-:Y:S01]  /*4dc0*/  FMUL.FTZ R62, R62, UR4 ;  /* 0x000000043e3e7c20 */ /* 0x000fe20008410000 */
[----:B------:R-:W-:Y:S01]  /*4dd0*/  IADD3 R2, PT, PT, R5, 0x19, RZ ;  /* 0x0000001905027810 */ /* 0x000fe20007ffe0ff */
[----:B------:R-:W-:Y:S01]  /*4de0*/  FMUL.FTZ R61, R61, UR4 ;  /* 0x000000043d3d7c20 */ /* 0x000fe20008410000 */
[----:B------:R-:W-:Y:S01]  /*4df0*/  FSEL R30, R20, -INF , !P3 ;  /* 0xff800000141e7808 */ /* 0x000fe20005800000 */
[----:B------:R-:W-:Y:S01]  /*4e00*/  MUFU.TANH R194, R33 ;  /* 0x0000002100c27308 */ /* 0x000fe20000002400 */
[----:B------:R-:W-:Y:S01]  /*4e10*/  ISETP.GE.AND P4, PT, R2, UR22, PT ;  /* 0x0000001602007c0c */ /* 0x000fe2000bf86270 */
[----:B------:R-:W-:-:S02]  /*4e20*/  VIADD R2, R5, 0x20 ;  /* 0x0000002005027836 */ /* 0x000fc40000000000 */
[----:B------:R-:W-:Y:S01]  /*4e30*/  FMUL.FTZ R63, R63, UR4 ;  /* 0x000000043f3f7c20 */ /* 0x000fe20008410000 */
[----:B------:R-:W-:Y:S01]  /*4e40*/  FMUL.FTZ R64, R64, UR4 ;  /* 0x0000000440407c20 */ /* 0x000fe20008410000 */
[----:B------:R-:W-:Y:S01]  /*4e50*/  FMUL.FTZ R65, R65, UR4 ;  /* 0x0000000441417c20 */ /* 0x000fe20008410000 */
[----:B------:R-:W-:Y:S01]  /*4e60*/  FMUL.FTZ R66, R66, UR4 ;  /* 0x0000000442427c20 */ /* 0x000fe20008410000 */
[----:B------:R-:W-:Y:S01]  /*4e70*/  ISETP.GE.AND P3, PT, R2, UR22, PT ;  /* 0x0000001602007c0c */ /* 0x000fe2000bf66270 */
[----:B------:R-:W2:Y:S01]  /*4e80*/  MUFU.TANH R198, R35 ;  /* 0x0000002300c67308 */ /* 0x000ea20000002400 */
[----:B------:R-:W-:Y:S01]  /*4e90*/  FSEL R2, R40, -INF , !P2 ;  /* 0xff80000028027808 */ /* 0x000fe20005000000 */
[----:B------:R-:W-:Y:S01]  /*4ea0*/  FMUL.FTZ R67, R67, UR4 ;  /* 0x0000000443437c20 */ /* 0x000fe20008410000 */
[----:B------:R-:W-:Y:S01]  /*4eb0*/  ISETP.GE.AND P2, PT, R7, UR22, PT ;  /* 0x0000001607007c0c */ /* 0x000fe2000bf46270 */
[----:B------:R-:W-:Y:S01]  /*4ec0*/  FMUL.FTZ R72, R72, UR4 ;  /* 0x0000000448487c20 */ /* 0x000fe20008410000 */
[----:B------:R-:W-:-:S02]  /*4ed0*/  VIADD R7, R5, 0x28 ;  /* 0x0000002805077836 */ /* 0x000fc40000000000 */
[----:B------:R-:W-:Y:S01]  /*4ee0*/  FMUL.FTZ R74, R74, UR4 ;  /* 0x000000044a4a7c20 */ /* 0x000fe20008410000 */
[----:B------:R-:W-:Y:S01]  /*4ef0*/  FMUL.FTZ R75, R75, UR4 ;  /* 0x000000044b4b7c20 */ /* 0x000fe20008410000 */
[----:B------:R-:W-:Y:S01]  /*4f00*/  MUFU.TANH R214, R60 ;  /* 0x0000003c00d67308 */ /* 0x000fe20000002400 */
[----:B------:R-:W-:Y:S01]  /*4f10*/  FMUL.FTZ R73, R73, UR4 ;  /* 0x0000000449497c20 */ /* 0x000fe20008410000 */
[----:B------:R-:W-:Y:S02]  /*4f20*/  FSEL R20, R41, -INF , !P1 ;  /* 0xff80000029147808 */ /* 0x000fe40004800000 */
[----:B------:R-:W-:Y:S01]  /*4f30*/  ISETP.GE.AND P1, PT, R7, UR22, PT ;  /* 0x0000001607007c0c */ /* 0x000fe2000bf26270 */
[C---:B------:R-:W-:Y:S01]  /*4f40*/  VIADD R7, R5.reuse, 0x29 ;  /* 0x0000002905077836 */ /* 0x040fe20000000000 */
[----:B------:R-:W-:Y:S01]  /*4f50*/  FSEL R16, R4, -INF , !P4 ;  /* 0xff80000004107808 */ /* 0x000fe20006000000 */
[----:B------:R-:W-:Y:S01]  /*4f60*/  VIADD R4, R5, 0x31 ;  /* 0x0000003105047836 */ /* 0x000fe20000000000 */
[----:B------:R-:W5:Y:S01]  /*4f70*/  MUFU.TANH R182, R62 ;  /* 0x0000003e00b67308 */ /* 0x000f620000002400 */
[----:B-1----:R-:W-:-:S02]  /*4f80*/  FSEL R18, R25, -INF , !P5 ;  /* 0xff80000019127808 */ /* 0x002fc40006800000 */
[----:B------:R-:W-:Y:S02]  /*4f90*/  FSEL R10, R36, -INF , !P5 ;  /* 0xff800000240a7808 */ /* 0x000fe40006800000 */
[----:B---3--:R-:W-:Y:S02]  /*4fa0*/  FSEL R196, R196, -INF , !P3 ;  /* 0xff800000c4c47808 */ /* 0x008fe40005800000 */
[----:B------:R-:W-:Y:S01]  /*4fb0*/  FSEL R220, R220, -INF , !P3 ;  /* 0xff800000dcdc7808 */ /* 0x000fe20005800000 */
[----:B------:R-:W1:Y:S01]  /*4fc0*/  MUFU.TANH R204, R61 ;  /* 0x0000003d00cc7308 */ /* 0x000e620000002400 */
[----:B------:R-:W-:Y:S02]  /*4fd0*/  ISETP.GE.AND P5, PT, R7, UR22, PT ;  /* 0x0000001607007c0c */ /* 0x000fe4000bfa6270 */
[----:B------:R-:W-:Y:S01]  /*4fe0*/  ISETP.GE.AND P3, PT, R4, UR22, PT ;  /* 0x0000001604007c0c */ /* 0x000fe2000bf66270 */
[C---:B------:R-:W-:Y:S01]  /*4ff0*/  VIADD R4, R5.reuse, 0x38 ;  /* 0x0000003805047836 */ /* 0x040fe20000000000 */
[C---:B------:R-:W-:Y:S01]  /*5000*/  IADD3 R7, PT, PT, R5.reuse, 0x30, RZ ;  /* 0x0000003005077810 */ /* 0x040fe20007ffe0ff */
[----:B------:R-:W-:Y:S01]  /*5010*/  VIADD R5, R5, 0x39 ;  /* 0x0000003905057836 */ /* 0x000fe20000000000 */
[----:B----4-:R-:W-:Y:S01]  /*5020*/  FSEL R8, R24, -INF , !P4 ;  /* 0xff80000018087808 */ /* 0x010fe20006000000 */
[----:B------:R-:W3:Y:S01]  /*5030*/  MUFU.TANH R180, R63 ;  /* 0x0000003f00b47308 */ /* 0x000ee20000002400 */
[----:B--2---:R-:W-:-:S02]  /*5040*/  FSEL R198, R198, -INF , !P2 ;  /* 0xff800000c6c67808 */ /* 0x004fc40005000000 */
[----:B------:R-:W-:Y:S02]  /*5050*/  FSEL R194, R194, -INF , !P2 ;  /* 0xff800000c2c27808 */ /* 0x000fe40005000000 */
[----:B-----5:R-:W-:Y:S02]  /*5060*/  FSEL R182, R182, -INF , !P1 ;  /* 0xff800000b6b67808 */ /* 0x020fe40004800000 */
[----:B------:R-:W-:Y:S01]  /*5070*/  FSEL R214, R214, -INF , !P1 ;  /* 0xff800000d6d67808 */ /* 0x000fe20004800000 */
[----:B------:R-:W2:Y:S01]  /*5080*/  MUFU.TANH R212, R64 ;  /* 0x0000004000d47308 */ /* 0x000ea20000002400 */
[----:B------:R-:W-:Y:S02]  /*5090*/  ISETP.GE.AND P4, PT, R7, UR22, PT ;  /* 0x0000001607007c0c */ /* 0x000fe4000bf86270 */
[----:B------:R-:W-:Y:S02]  /*50a0*/  ISETP.GE.AND P2, PT, R4, UR22, PT ;  /* 0x0000001604007c0c */ /* 0x000fe4000bf46270 */
[----:B------:R-:W-:-:S02]  /*50b0*/  ISETP.GE.AND P1, PT, R5, UR22, PT ;  /* 0x0000001605007c0c */ /* 0x000fc4000bf26270 */
[----:B-1----:R-:W-:Y:S01]  /*50c0*/  FSEL R204, R204, -INF , !P5 ;  /* 0xff800000cccc7808 */ /* 0x002fe20006800000 */
[----:B------:R-:W1:Y:S01]  /*50d0*/  MUFU.TANH R210, R65 ;  /* 0x0000004100d27308 */ /* 0x000e620000002400 */
[----:B---3--:R-:W-:-:S07]  /*50e0*/  FSEL R180, R180, -INF , !P5 ;  /* 0xff800000b4b47808 */ /* 0x008fce0006800000 */
[----:B------:R-:W3:Y:S01]  /*50f0*/  MUFU.TANH R208, R66 ;  /* 0x0000004200d07308 */ /* 0x000ee20000002400 */
[----:B--2---:R-:W-:-:S07]  /*5100*/  FSEL R212, R212, -INF , !P4 ;  /* 0xff800000d4d47808 */ /* 0x004fce0006000000 */
[----:B------:R-:W2:Y:S01]  /*5110*/  MUFU.TANH R202, R67 ;  /* 0x0000004300ca7308 */ /* 0x000ea20000002400 */
[----:B-1----:R-:W-:-:S07]  /*5120*/  FSEL R210, R210, -INF , !P3 ;  /* 0xff800000d2d27808 */ /* 0x002fce0005800000 */
[----:B------:R-:W1:Y:S01]  /*5130*/  MUFU.TANH R207, R72 ;  /* 0x0000004800cf7308 */ /* 0x000e620000002400 */
[----:B---3--:R-:W-:-:S07]  /*5140*/  FSEL R208, R208, -INF , !P4 ;  /* 0xff800000d0d07808 */ /* 0x008fce0006000000 */
[----:B------:R-:W3:Y:S01]  /*5150*/  MUFU.TANH R201, R74 ;  /* 0x0000004a00c97308 */ /* 0x000ee20000002400 */
[----:B--2---:R-:W-:-:S07]  /*5160*/  FSEL R202, R202, -INF , !P3 ;  /* 0xff800000caca7808 */ /* 0x004fce0005800000 */
[----:B------:R-:W2:Y:S01]  /*5170*/  MUFU.TANH R200, R75 ;  /* 0x0000004b00c87308 */ /* 0x000ea20000002400 */
[----:B-1----:R-:W-:-:S07]  /*5180*/  FSEL R207, R207, -INF , !P2 ;  /* 0xff800000cfcf7808 */ /* 0x002fce0005000000 */
[----:B------:R-:W1:Y:S01]  /*5190*/  MUFU.TANH R206, R73 ;  /* 0x0000004900ce7308 */ /* 0x000e620000002400 */
[----:B---3--:R-:W-:Y:S02]  /*51a0*/  FSEL R201, R201, -INF , !P2 ;  /* 0xff800000c9c97808 */ /* 0x008fe40005000000 */
[----:B--2---:R-:W-:Y:S02]  /*51b0*/  FSEL R200, R200, -INF , !P1 ;  /* 0xff800000c8c87808 */ /* 0x004fe40004800000 */
[----:B-1----:R-:W-:Y:S01]  /*51c0*/  FSEL R206, R206, -INF , !P1 ;  /* 0xff800000cece7808 */ /* 0x002fe20004800000 */
[----:B------:R-:W-:Y:S06]  /*51d0*/  BAR.SYNC.DEFER_BLOCKING 0x0 ;  /* 0x0000000000007b1d */ /* 0x000fec0000010000 */
[----:B------:R-:W-:Y:S05]  /*51e0*/  BRA.U !UP1, `(.L_x_589) ;  /* 0x0000000909a47547 */ /* 0x000fea000b800000 */
        /* <DEDUP_REMOVED lines=11> */
.L_x_590:
        /* <DEDUP_REMOVED lines=20> */
[----:B------:R-:W-:-:S03]  /*53e0*/  IMAD R7, R4, R7, R9 ;  /* 0x0000000704077224 */ /* 0x000fc600078e0209 */
[C---:B------:R-:W-:Y:S02]  /*53f0*/  ISETP.GT.U32.AND P1, PT, R4.reuse, R11, PT ;  /* 0x0000000b0400720c */ /* 0x040fe40003f24070 */
[----:B------:R-:W-:-:S11]  /*5400*/  ISETP.GT.U32.AND P2, PT, R4, R7, PT ;  /* 0x000000070400720c */ /* 0x000fd60003f44070 */
[-C--:B------:R-:W-:Y:S01]  /*5410*/  @!P1 IADD3 R11, PT, PT, R11, -R4.reuse, RZ ;  /* 0x800000040b0b9210 */ /* 0x080fe20007ffe0ff */
[----:B------:R-:W-:Y:S01]  /*5420*/  @!P1 VIADD R17, R17, 0x1 ;  /* 0x0000000111119836 */ /* 0x000fe20000000000 */
[----:B------:R-:W-:Y:S01]  /*5430*/  @!P2 IADD3 R15, PT, PT, R15, 0x1, RZ ;  /* 0x000000010f0fa810 */ /* 0x000fe20007ffe0ff */
[----:B------:R-:W-:Y:S01]  /*5440*/  @!P2 IMAD.IADD R7, R7, 0x1, -R4 ;  /* 0x000000010707a824 */ /* 0x000fe200078e0a04 */
[-C--:B------:R-:W-:Y:S02]  /*5450*/  ISETP.GE.U32.AND P5, PT, R11, R4.reuse, PT ;  /* 0x000000040b00720c */ /* 0x080fe40003fa6070 */
[----:B------:R-:W-:Y:S02]  /*5460*/  ISETP.NE.AND P2, PT, R5, RZ, PT ;  /* 0x000000ff0500720c */ /* 0x000fe40003f45270 */
[----:B------:R-:W-:Y:S02]  /*5470*/  ISETP.GE.U32.AND P4, PT, R7, R4, PT ;  /* 0x000000040700720c */ /* 0x000fe40003f86070 */
[----:B------:R-:W-:-:S02]  /*5480*/  LOP3.LUT R4, R5, UR23, RZ, 0x3c, !PT ;  /* 0x0000001705047c12 */ /* 0x000fc4000f8e3cff */
[----:B------:R-:W-:Y:S02]  /*5490*/  LOP3.LUT R7, R5, UR17, RZ, 0x3c, !PT ;  /* 0x0000001105077c12 */ /* 0x000fe4000f8e3cff */
[----:B------:R-:W-:Y:S02]  /*54a0*/  ISETP.GE.AND P1, PT, R4, RZ, PT ;  /* 0x000000ff0400720c */ /* 0x000fe40003f26270 */
[----:B------:R-:W-:Y:S02]  /*54b0*/  ISETP.GE.AND P3, PT, R7, RZ, PT ;  /* 0x000000ff0700720c */ /* 0x000fe40003f66270 */
[----:B------:R-:W-:Y:S02]  /*54c0*/  @P5 IADD3 R17, PT, PT, R17, 0x1, RZ ;  /* 0x0000000111115810 */ /* 0x000fe40007ffe0ff */
[----:B------:R-:W-:Y:S01]  /*54d0*/  LOP3.LUT R7, RZ, R5, RZ, 0x33, !PT ;  /* 0x00000005ff077212 */ /* 0x000fe200078e33ff */
[----:B------:R-:W-:-:S06]  /*54e0*/  @P4 VIADD R15, R15, 0x1 ;  /* 0x000000010f0f4836 */ /* 0x000fcc0000000000 */
[----:B------:R-:W-:Y:S02]  /*54f0*/  @!P1 IMAD.MOV R15, RZ, RZ, -R15 ;  /* 0x000000ffff0f9224 */ /* 0x000fe400078e0a0f */
[----:B------:R-:W-:-:S03]  /*5500*/  @!P3 IADD3 R17, PT, PT, -R17, RZ, RZ ;  /* 0x000000ff1111b210 */ /* 0x000fc60007ffe1ff */
        /* <DEDUP_REMOVED lines=10> */
[C---:B------:R-:W-:Y:S02]  /*55b0*/  IMAD R5, R22.reuse, UR11, R5 ;  /* 0x0000000b16057c24 */ /* 0x040fe4000f8e0205 */
[----:B------:R-:W-:-:S04]  /*55c0*/  IMAD.WIDE.U32 R22, R22, UR10, RZ ;  /* 0x0000000a16167c25 */ /* 0x000fc8000f8e00ff */
[----:B------:R-:W-:Y:S01]  /*55d0*/  IMAD.IADD R23, R23, 0x1, R5 ;  /* 0x0000000117177824 */ /* 0x000fe200078e0205 */
[----:B---3--:R-:W-:-:S04]  /*55e0*/  IADD3 R4, PT, PT, R9, -R4, RZ ;  /* 0x8000000409047210 */ /* 0x008fc80007ffe0ff */
[----:B------:R-:W-:Y:S01]  /*55f0*/  SHF.R.S32.HI R7, RZ, 0x1f, R4 ;  /* 0x0000001fff077819 */ /* 0x000fe20000011404 */
[----:B--2---:R-:W-:-:S04]  /*5600*/  IMAD.WIDE.U32 R22, R4, UR6, R22 ;  /* 0x0000000604167c25 */ /* 0x004fc8000f8e0016 */
[----:B------:R-:W-:Y:S01]  /*5610*/  IMAD R7, R7, UR6, RZ ;  /* 0x0000000607077c24 */ /* 0x000fe2000f8e02ff */
[----:B------:R-:W-:-:S03]  /*5620*/  LEA R226, P1, R22, R226, 0x1 ;  /* 0x000000e216e27211 */ /* 0x000fc600078208ff */
[----:B------:R-:W-:-:S05]  /*5630*/  IMAD R7, R4, UR7, R7 ;  /* 0x0000000704077c24 */ /* 0x000fca000f8e0207 */
[----:B------:R-:W-:-:S04]  /*5640*/  IADD3 R7, PT, PT, R23, R7, RZ ;  /* 0x0000000717077210 */ /* 0x000fc80007ffe0ff */
[----:B------:R-:W-:-:S07]  /*5650*/  LEA.HI.X R227, R22, R227, R7, 0x1, P1 ;  /* 0x000000e316e37211 */ /* 0x000fce00008f0c07 */
.L_x_591:
        /* <DEDUP_REMOVED lines=98> */
.L_x_589:
[----:B------:R-:W-:Y:S01]  /*5c80*/  FMNMX3.FTZ R7, R48, R32, R44, !PT ;  /* 0x0000002030077276 */ /* 0x000fe2000781002c */
[----:B------:R-:W2:Y:S01]  /*5c90*/  LDCU UR4, c[0x0][0x45c] ;  /* 0x00008b80ff0477ac */ /* 0x000ea20008000800 */
[----:B-1----:R-:W-:Y:S02]  /*5ca0*/  FMNMX3.FTZ R5, R50, R26, R28, !PT ;  /* 0x0000001a32057276 */ /* 0x002fe4000781001c */
        /* <DEDUP_REMOVED lines=15> */
[----:B------:R-:W1:Y:S03]  /*5da0*/  SHFL.BFLY PT, R7, R24, 0x2, 0x1f ;  /* 0x0c401f0018077f89 */ /* 0x000e6600000e0000 */
        /* <DEDUP_REMOVED lines=9> */
[----:B-1----:R-:W-:-:S03]  /*5e40*/  FMNMX.FTZ R7, R24, R7, !PT ;  /* 0x0000000718077209 */ /* 0x002fc60007810000 */
[----:B------:R-:W-:Y:S01]  /*5e50*/  LDSM.16.MT88.4 R132, [R190+0x10000] ;  /* 0x01000000be84783b */ /* 0x000fe20000004200 */
[----:B---3--:R-:W-:-:S03]  /*5e60*/  FMNMX.FTZ R5, R22, R5, !PT ;  /* 0x0000000516057209 */ /* 0x008fc60007810000 */
[----:B------:R-:W1:Y:S04]  /*5e70*/  SHFL.BFLY PT, R164, R7, 0x1, 0x1f ;  /* 0x0c201f0007a47f89 */ /* 0x000e6800000e0000 */
[----:B------:R-:W3:Y:S04]  /*5e80*/  SHFL.BFLY PT, R4, R5, 0x1, 0x1f ;  /* 0x0c201f0005047f89 */ /* 0x000ee800000e0000 */
[----:B------:R-:W-:Y:S04]  /*5e90*/  LDSM.16.MT88.4 R56, [R192+0x12000] ;  /* 0x01200000c038783b */ /* 0x000fe80000004200 */
[----:B------:R-:W-:Y:S04]  /*5ea0*/  LDSM.16.MT88.4 R64, [R190+0x12000] ;  /* 0x01200000be40783b */ /* 0x000fe80000004200 */
[----:B------:R-:W-:Y:S04]  /*5eb0*/  LDSM.16.MT88.4 R72, [R218+0x14000] ;  /* 0x01400000da48783b */ /* 0x000fe80000004200 */
[----:B------:R-:W-:Y:S01]  /*5ec0*/  LDSM.16.MT88.4 R80, [R195+0x14000] ;  /* 0x01400000c350783b */ /* 0x000fe20000004200 */
[----:B-1----:R-:W-:-:S03]  /*5ed0*/  FMNMX.FTZ R164, R7, R164, !PT ;  /* 0x000000a407a47209 */ /* 0x002fc60007810000 */
[----:B------:R-:W-:Y:S01]  /*5ee0*/  LDSM.16.MT88.4 R88, [R192+0x14000] ;  /* 0x01400000c058783b */ /* 0x000fe20000004200 */
[----:B---3--:R-:W-:Y:S01]  /*5ef0*/  FMNMX.FTZ R3, R5, R4, !PT ;  /* 0x0000000405037209 */ /* 0x008fe20007810000 */
[C---:B--2---:R-:W-:Y:S01]  /*5f00*/  FMUL.FTZ R209, R164.reuse, UR4 ;  /* 0x00000004a4d17c20 */ /* 0x044fe20008410000 */
[----:B------:R-:W-:Y:S01]  /*5f10*/  FSETP.NEU.FTZ.AND P1, PT, R164, -INF , PT ;  /* 0xff800000a400780b */ /* 0x000fe20003f3d000 */
[----:B------:R-:W-:Y:S02]  /*5f20*/  LDSM.16.MT88.4 R96, [R190+0x14000] ;  /* 0x01400000be60783b */ /* 0x000fe40000004200 */
[----:B------:R-:W-:Y:S01]  /*5f30*/  FMUL.FTZ R203, R3, UR4 ;  /* 0x0000000403cb7c20 */ /* 0x000fe20008410000 */
[----:B------:R-:W-:Y:S01]  /*5f40*/  FSEL R209, R209, RZ, P1 ;  /* 0x000000ffd1d17208 */ /* 0x000fe20000800000 */
[----:B------:R-:W-:Y:S01]  /*5f50*/  LDSM.16.MT88.4 R104, [R218+0x16000] ;  /* 0x01600000da68783b */ /* 0x000fe20000004200 */
[----:B------:R-:W-:-:S03]  /*5f60*/  FSETP.NEU.FTZ.AND P1, PT, R3, -INF , PT ;  /* 0xff8000000300780b */ /* 0x000fc60003f3d000 */
[--C-:B------:R-:W-:Y:S01]  /*5f70*/  FFMA.FTZ R193, R48, UR4, -R209.reuse ;  /* 0x0000000430c17c23 */ /* 0x100fe200080108d1 */
[----:B------:R-:W-:Y:S01]  /*5f80*/  FSEL R203, R203, RZ, P1 ;  /* 0x000000ffcbcb7208 */ /* 0x000fe20000800000 */
[----:B------:R-:W-:Y:S01]  /*5f90*/  LDSM.16.MT88.4 R112, [R195+0x16000] ;  /* 0x01600000c370783b */ /* 0x000fe20000004200 */
[--C-:B------:R-:W-:Y:S01]  /*5fa0*/  FFMA.FTZ R188, R32, UR4, -R209.reuse ;  /* 0x0000000420bc7c23 */ /* 0x100fe200080108d1 */
[--C-:B------:R-:W-:Y:S01]  /*5fb0*/  FFMA.FTZ R189, R44, UR4, -R209.reuse ;  /* 0x000000042cbd7c23 */ /* 0x100fe200080108d1 */
[----:B------:R-:W-:Y:S01]  /*5fc0*/  FFMA.FTZ R184, R30, UR4, -R209 ;  /* 0x000000041eb87c23 */ /* 0x000fe200080108d1 */
[--C-:B------:R-:W-:Y:S01]  /*5fd0*/  FFMA.FTZ R191, R50, UR4, -R203.reuse ;  /* 0x0000000432bf7c23 */ /* 0x100fe200080108cb */
[--C-:B------:R-:W-:Y:S01]  /*5fe0*/  FFMA.FTZ R170, R6, UR4, -R203.reuse ;  /* 0x0000000406aa7c23 */ /* 0x100fe200080108cb */
[----:B------:R-:W1:Y:S01]  /*5ff0*/  LDSM.16.MT88.4 R48, [R195+0x12000] ;  /* 0x01200000c330783b */ /* 0x000e620000004200 */
[--C-:B------:R-:W-:Y:S01]  /*6000*/  FFMA.FTZ R186, R26, UR4, -R203.reuse ;  /* 0x000000041aba7c23 */ /* 0x100fe200080108cb */
[----:B------:R-:W-:Y:S01]  /*6010*/  FFMA.FTZ R187, R28, UR4, -R203 ;  /* 0x000000041cbb7c23 */ /* 0x000fe200080108cb */
[----:B------:R-:W-:Y:S01]  /*6020*/  MUFU.EX2 R193, R193 ;  /* 0x000000c100c17308 */ /* 0x000fe20000000800 */
[----:B------:R-:W2:Y:S01]  /*6030*/  LDSM.16.MT88.4 R120, [R192+0x16000] ;  /* 0x01600000c078783b */ /* 0x000ea20000004200 */
[--C-:B------:R-:W-:Y:S01]  /*6040*/  FFMA.FTZ R167, R10, UR4, -R209.reuse ;  /* 0x000000040aa77c23 */ /* 0x100fe200080108d1 */
[--C-:B------:R-:W-:Y:S01]  /*6050*/  FFMA.FTZ R17, R8, UR4, -R209.reuse ;  /* 0x0000000408117c23 */ /* 0x100fe200080108d1 */
[----:B------:R-:W3:Y:S01]  /*6060*/  MUFU.EX2 R188, R188 ;  /* 0x000000bc00bc7308 */ /* 0x000ee20000000800 */
[----:B------:R-:W4:Y:S01]  /*6070*/  LDSM.16.MT88.4 R4, [R190+0x16000] ;  /* 0x01600000be04783b */ /* 0x000f220000004200 */
[--C-:B------:R-:W-:Y:S01]  /*6080*/  FFMA.FTZ R185, R14, UR4, -R209.reuse ;  /* 0x000000040eb97c23 */ /* 0x100fe200080108d1 */
[----:B------:R-:W-:Y:S01]  /*6090*/  FFMA.FTZ R168, R12, UR4, -R209 ;  /* 0x000000040ca87c23 */ /* 0x000fe200080108d1 */
[----:B------:R-:W-:Y:S01]  /*60a0*/  MUFU.EX2 R189, R189 ;  /* 0x000000bd00bd7308 */ /* 0x000fe20000000800 */
[----:B------:R-:W5:Y:S01]  /*60b0*/  LDSM.16.MT88.4 R8, [R195+0x10800] ;  /* 0x01080000c308783b */ /* 0x000f620000004200 */
[--C-:B------:R-:W-:Y:S01]  /*60c0*/  FFMA.FTZ R169, R2, UR4, -R203.reuse ;  /* 0x0000000402a97c23 */ /* 0x100fe200080108cb */
[--C-:B------:R-:W-:Y:S01]  /*60d0*/  FFMA.FTZ R166, R20, UR4, -R203.reuse ;  /* 0x0000000414a67c23 */ /* 0x100fe200080108cb */
[----:B------:R-:W3:Y:S01]  /*60e0*/  MUFU.EX2 R184, R184 ;  /* 0x000000b800b87308 */ /* 0x000ee20000000800 */
[----:B------:R-:W5:Y:S01]  /*60f0*/  LDSM.16.MT88.4 R12, [R218+0x10800] ;  /* 0x01080000da0c783b */ /* 0x000f620000004200 */
[--C-:B------:R-:W-:Y:S01]  /*6100*/  FFMA.FTZ R165, R18, UR4, -R203.reuse ;  /* 0x0000000412a57c23 */ /* 0x100fe200080108cb */
[----:B------:R-:W-:Y:S01]  /*6110*/  FFMA.FTZ R0, R16, UR4, -R203 ;  /* 0x0000000410007c23 */ /* 0x000fe200080108cb */
[----:B------:R-:W-:Y:S01]  /*6120*/  MUFU.EX2 R191, R191 ;  /* 0x000000bf00bf7308 */ /* 0x000fe20000000800 */
[----:B------:R-:W-:Y:S01]  /*6130*/  LDSM.16.MT88.4 R20, [R192+0x10800] ;  /* 0x01080000c014783b */ /* 0x000fe20000004200 */
[----:B---3--:R-:W-:Y:S01]  /*6140*/  F2FP.BF16.F32.PACK_AB R128, R188, R193 ;  /* 0x000000c1bc80723e */ /* 0x008fe200000010ff */
[--C-:B------:R-:W-:Y:S01]  /*6150*/  FFMA.FTZ R199, R194, UR4, -R209.reuse ;  /* 0x00000004c2c77c23 */ /* 0x100fe200080108d1 */
[----:B------:R-:W3:Y:S01]  /*6160*/  MUFU.EX2 R186, R186 ;  /* 0x000000ba00ba7308 */ /* 0x000ee20000000800 */
[----:B------:R-:W-:Y:S01]  /*6170*/  LDSM.16.MT88.4 R24, [R192+0x14800] ;  /* 0x01480000c018783b */ /* 0x000fe20000004200 */
[----:B------:R-:W-:Y:S01]  /*6180*/  FFMA.FTZ R197, R214, UR4, -R209 ;  /* 0x00000004d6c57c23 */ /* 0x000fe200080108d1 */
[--C-:B------:R-:W-:Y:S01]  /*6190*/  FFMA.FTZ R205, R196, UR4, -R203.reuse ;  /* 0x00000004c4cd7c23 */ /* 0x100fe200080108cb */
[----:B------:R-:W-:Y:S01]  /*61a0*/  MUFU.EX2 R187, R187 ;  /* 0x000000bb00bb7308 */ /* 0x000fe20000000800 */
[----:B------:R-:W-:Y:S01]  /*61b0*/  LDSM.16.MT88.4 R28, [R195+0x14800] ;  /* 0x01480000c31c783b */ /* 0x000fe20000004200 */
[----:B------:R-:W-:Y:S01]  /*61c0*/  F2FP.BF16.F32.PACK_AB R130, R184, R189 ;  /* 0x000000bdb882723e */ /* 0x000fe200000010ff */
[----:B------:R-:W-:Y:S01]  /*61d0*/  FFMA.FTZ R211, R180, UR4, -R203 ;  /* 0x00000004b4d37c23 */ /* 0x000fe200080108cb */
[----:B------:R-:W1:Y:S01]  /*61e0*/  MUFU.EX2 R170, R170 ;  /* 0x000000aa00aa7308 */ /* 0x000e620000000800 */
[----:B------:R-:W-:Y:S01]  /*61f0*/  LDSM.16.MT88.4 R176, [R195+0x12800] ;  /* 0x01280000c3b0783b */ /* 0x000fe20000004200 */
        /* <DEDUP_REMOVED lines=8> */
[--C-:B------:R-:W-:Y:S01]  /*6280*/  FFMA.FTZ R237, R200, UR4, -R203.reuse ;  /* 0x00000004c8ed7c23 */ /* 0x100fe200080108cb */
[----:B------:R-:W-:Y:S01]  /*6290*/  FFMA.FTZ R201, R201, UR4, -R203 ;  /* 0x00000004c9c97c23 */ /* 0x000fe200080108cb */
[----:B------:R-:W-:Y:S01]  /*62a0*/  MUFU.EX2 R167, R167 ;  /* 0x000000a700a77308 */ /* 0x000fe20000000800 */
[----:B------:R-:W-:Y:S01]  /*62b0*/  FADD.FTZ R188, R193, R188 ;  /* 0x000000bcc1bc7221 */ /* 0x000fe20000010000 */
[----:B-1----:R-:W-:Y:S01]  /*62c0*/  F2FP.BF16.F32.PACK_AB R131, R170, R187 ;  /* 0x000000bbaa83723e */ /* 0x002fe200000010ff */
[----:B------:R-:W-:Y:S01]  /*62d0*/  FADD.FTZ R186, R191, R186 ;  /* 0x000000babfba7221 */ /* 0x000fe20000010000 */
[----:B------:R1:W-:Y:S01]  /*62e0*/  MUFU.EX2 R2, R17 ;  /* 0x0000001100027308 */ /* 0x0003e20000000800 */
[----:B------:R-:W-:-:S02]  /*62f0*/  FADD.FTZ R189, R189, R188 ;  /* 0x000000bcbdbd7221 */ /* 0x000fc40000010000 */
[----:B------:R-:W-:Y:S01]  /*6300*/  FADD.FTZ R187, R187, R186 ;  /* 0x000000babbbb7221 */ /* 0x000fe20000010000 */
[----:B------:R-:W-:Y:S01]  /*6310*/  MUFU.EX2 R169, R169 ;  /* 0x000000a900a97308 */ /* 0x000fe20000000800 */
[C---:B------:R-:W-:Y:S01]  /*6320*/  HMMA.16816.F32.BF16 R152, R128.reuse, R148, RZ ;  /* 0x000000948098723c */ /* 0x040fe200000418ff */
[----:B------:R-:W-:Y:S01]  /*6330*/  FADD.FTZ R184, R184, R189 ;  /* 0x000000bdb8b87221 */ /* 0x000fe20000010000 */
[----:B------:R-:W-:Y:S01]  /*6340*/  FADD.FTZ R170, R170, R187 ;  /* 0x000000bbaaaa7221 */ /* 0x000fe20000010000 */
[----:B------:R-:W5:Y:S04]  /*6350*/  MUFU.EX2 R166, R166 ;  /* 0x000000a600a67308 */ /* 0x000f680000000800 */
[----:B------:R-:W-:Y:S01]  /*6360*/  MUFU.EX2 R165, R165 ;  /* 0x000000a500a57308 */ /* 0x000fe20000000800 */
[C---:B------:R-:W-:Y:S01]  /*6370*/  HMMA.16816.F32.BF16 R148, R128.reuse, R150, RZ ;  /* 0x000000968094723c */ /* 0x040fe200000418ff */
[----:B-1----:R-:W1:Y:S02]  /*6380*/  LDSM.16.MT88.4 R16, [R190+0x10800] ;  /* 0x01080000be10783b */ /* 0x002e640000004200 */
[----:B------:R-:W5:Y:S04]  /*6390*/  MUFU.EX2 R0, R0 ;  /* 0x0000000000007308 */ /* 0x000f680000000800 */
        /* <DEDUP_REMOVED lines=8> */
[----:B------:R-:W-:Y:S04]  /*6420*/  MUFU.EX2 R239, R239 ;  /* 0x000000ef00ef7308 */ /* 0x000fe80000000800 */
[----:B------:R-:W-:Y:S01]  /*6430*/  MUFU.EX2 R202, R202 ;  /* 0x000000ca00ca7308 */ /* 0x000fe20000000800 */
[C---:B------:R-:W-:Y:S03]  /*6440*/  HMMA.16816.F32.BF16 R36, R128.reuse, R40, RZ ;  /* 0x000000288024723c */ /* 0x040fe600000418ff */
[----:B------:R-:W-:Y:S04]  /*6450*/  MUFU.EX2 R200, R201 ;  /* 0x000000c900c87308 */ /* 0x000fe80000000800 */
[----:B------:R-:W-:Y:S01]  /*6460*/  MUFU.EX2 R237, R237 ;  /* 0x000000ed00ed7308 */ /* 0x000fe20000000800 */
        /* <DEDUP_REMOVED lines=24> */
[----:B----4-:R-:W-:Y:S01]  /*65f0*/  HMMA.16816.F32.BF16 R124, R128, R4, RZ ;  /* 0x00000004807c723c */ /* 0x010fe200000418ff */
[----:B---3--:R-:W-:Y:S01]  /*6600*/  F2FP.BF16.F32.PACK_AB R4, R168, R185 ;  /* 0x000000b9a804723e */ /* 0x008fe200000010ff */
[----:B------:R-:W-:Y:S01]  /*6610*/  FADD.FTZ R185, R185, R184 ;  /* 0x000000b8b9b97221 */ /* 0x000fe20000010000 */
[----:B-----5:R-:W-:Y:S01]  /*6620*/  F2FP.BF16.F32.PACK_AB R5, R166, R169 ;  /* 0x000000a9a605723e */ /* 0x020fe200000010ff */
[----:B------:R-:W-:-:S02]  /*6630*/  FADD.FTZ R169, R169, R170 ;  /* 0x000000aaa9a97221 */ /* 0x000fc40000010000 */
[----:B------:R-:W-:Y:S02]  /*6640*/  FADD.FTZ R168, R168, R185 ;  /* 0x000000b9a8a87221 */ /* 0x000fe40000010000 */
[----:B------:R-:W-:Y:S01]  /*6650*/  HMMA.16816.F32.BF16 R128, R128, R6, RZ ;  /* 0x000000068080723c */ /* 0x000fe200000418ff */
[----:B------:R-:W-:Y:S01]  /*6660*/  F2FP.BF16.F32.PACK_AB R6, R2, R167 ;  /* 0x000000a70206723e */ /* 0x000fe200000010ff */
[----:B------:R-:W-:Y:S01]  /*6670*/  FADD.FTZ R166, R166, R169 ;  /* 0x000000a9a6a67221 */ /* 0x000fe20000010000 */
[----:B------:R-:W-:-:S03]  /*6680*/  F2FP.BF16.F32.PACK_AB R7, R0, R165 ;  /* 0x000000a50007723e */ /* 0x000fc600000010ff */
[----:B------:R-:W-:-:S04]  /*6690*/  FADD.FTZ R165, R165, R166 ;  /* 0x000000a6a5a57221 */ /* 0x000fc80000010000 */
[----:B------:R-:W-:Y:S01]  /*66a0*/  HMMA.16816.F32.BF16 R152, R4, R8, R152 ;  /* 0x000000080498723c */ /* 0x000fe20000041898 */
[----:B------:R-:W-:-:S07]  /*66b0*/  FADD.FTZ R0, R0, R165 ;  /* 0x000000a500007221 */ /* 0x000fce0000010000 */
        /* <DEDUP_REMOVED lines=8> */
[C---:B------:R-:W-:Y:S08]  /*6740*/  HMMA.16816.F32.BF16 R144, R4.reuse, R20, R144 ;  /* 0x000000140490723c */ /* 0x040ff00000041890 */
        /* <DEDUP_REMOVED lines=8> */
[C---:B------:R-:W-:Y:S08]  /*67d0*/  HMMA.16816.F32.BF16 R84, R4.reuse, R24, R84 ;  /* 0x000000180454723c */ /* 0x040ff00000041854 */
[C---:B------:R-:W-:Y:S01]  /*67e0*/  HMMA.16816.F32.BF16 R88, R4.reuse, R26, R88 ;  /* 0x0000001a0458723c */ /* 0x040fe20000041858 */
[----:B------:R-:W5:Y:S07]  /*67f0*/  LDSM.16.MT88.4 R24, [R190+0x16800] ;  /* 0x01680000be18783b */ /* 0x000f6e0000004200 */
[C---:B-1----:R-:W-:Y:S08]  /*6800*/  HMMA.16816.F32.BF16 R100, R4.reuse, R16, R100 ;  /* 0x000000100464723c */ /* 0x042ff00000041864 */
[C---:B------:R-:W-:Y:S01]  /*6810*/  HMMA.16816.F32.BF16 R104, R4.reuse, R18, R104 ;  /* 0x000000120468723c */ /* 0x040fe20000041868 */
[----:B------:R-:W1:Y:S07]  /*6820*/  LDSM.16.MT88.4 R16, [R195+0x11000] ;  /* 0x01100000c310783b */ /* 0x000e6e0000004200 */
[----:B------:R-:W-:Y:S01]  /*6830*/  HMMA.16816.F32.BF16 R76, R4, R28, R76 ;  /* 0x0000001c044c723c */ /* 0x000fe2000004184c */
[----:B------:R-:W-:Y:S01]  /*6840*/  FFMA.FTZ R28, R204, UR4, -R209 ;  /* 0x00000004cc1c7c23 */ /* 0x000fe200080108d1 */
[--C-:B------:R-:W-:Y:S01]  /*6850*/  FFMA.FTZ R204, R198, UR4, -R203.reuse ;  /* 0x00000004c6cc7c23 */ /* 0x100fe200080108cb */
[----:B------:R-:W-:-:S02]  /*6860*/  FFMA.FTZ R198, R182, UR4, -R203 ;  /* 0x00000004b6c67c23 */ /* 0x000fc400080108cb */
[----:B------:R4:W-:Y:S01]  /*6870*/  MUFU.EX2 R196, R28 ;  /* 0x0000001c00c47308 */ /* 0x0009e20000000800 */
[----:B------:R-:W-:Y:S02]  /*6880*/  LDSM.16.MT88.4 R180, [R218+0x13000] ;  /* 0x01300000dab4783b */ /* 0x000fe40000004200 */
[C---:B--2---:R-:W-:Y:S01]  /*6890*/  HMMA.16816.F32.BF16 R116, R4.reuse, R8, R116 ;  /* 0x000000080474723c */ /* 0x044fe20000041874 */
[----:B------:R-:W2:Y:S04]  /*68a0*/  MUFU.EX2 R204, R204 ;  /* 0x000000cc00cc7308 */ /* 0x000ea80000000800 */
[----:B------:R-:W2:Y:S03]  /*68b0*/  MUFU.EX2 R198, R198 ;  /* 0x000000c600c67308 */ /* 0x000ea60000000800 */
        /* <DEDUP_REMOVED lines=16> */
[C---:B---3--:R-:W-:Y:S08]  /*69c0*/  HMMA.16816.F32.BF16 R108, R4.reuse, R12, R108 ;  /* 0x0000000c046c723c */ /* 0x048ff0000004186c */
[C---:B------:R-:W-:Y:S01]  /*69d0*/  HMMA.16816.F32.BF16 R112, R4.reuse, R14, R112 ;  /* 0x0000000e0470723c */ /* 0x040fe20000041870 */
[----:B------:R-:W3:Y:S07]  /*69e0*/  LDSM.16.MT88.4 R12, [R192+0x11000] ;  /* 0x01100000c00c783b */ /* 0x000eee0000004200 */
[C---:B-----5:R-:W-:Y:S08]  /*69f0*/  HMMA.16816.F32.BF16 R124, R4.reuse, R24, R124 ;  /* 0x00000018047c723c */ /* 0x060ff0000004187c */
[----:B------:R-:W-:Y:S01]  /*6a00*/  HMMA.16816.F32.BF16 R128, R4, R26, R128 ;  /* 0x0000001a0480723c */ /* 0x000fe20000041880 */
[----:B------:R-:W-:Y:S01]  /*6a10*/  F2FP.BF16.F32.PACK_AB R4, R199, R194 ;  /* 0x000000c2c704723e */ /* 0x000fe200000010ff */
[----:B------:R-:W-:Y:S01]  /*6a20*/  LDSM.16.MT88.4 R24, [R192+0x15000] ;  /* 0x01500000c018783b */ /* 0x000fe20000004200 */
[----:B--2---:R-:W-:-:S02]  /*6a30*/  F2FP.BF16.F32.PACK_AB R5, R204, R205 ;  /* 0x000000cdcc05723e */ /* 0x004fc400000010ff */
[----:B------:R-:W-:Y:S02]  /*6a40*/  F2FP.BF16.F32.PACK_AB R6, R196, R197 ;  /* 0x000000c5c406723e */ /* 0x000fe400000010ff */
[----:B------:R-:W-:-:S07]  /*6a50*/  F2FP.BF16.F32.PACK_AB R7, R211, R198 ;  /* 0x000000c6d307723e */ /* 0x000fce00000010ff */
[C---:B-1----:R-:W-:Y:S08]  /*6a60*/  HMMA.16816.F32.BF16 R152, R4.reuse, R16, R152 ;  /* 0x000000100498723c */ /* 0x042ff00000041898 */
[C---:B------:R-:W-:Y:S01]  /*6a70*/  HMMA.16816.F32.BF16 R148, R4.reuse, R18, R148 ;  /* 0x000000120494723c */ /* 0x040fe20000041894 */
[----:B------:R-:W1:Y:S07]  /*6a80*/  LDSM.16.MT88.4 R16, [R190+0x13000] ;  /* 0x01300000be10783b */ /* 0x000e6e0000004200 */
[C---:B------:R-:W-:Y:S08]  /*6a90*/  HMMA.16816.F32.BF16 R136, R4.reuse, R8, R136 ;  /* 0x000000080488723c */ /* 0x040ff00000041888 */
[C---:B------:R-:W-:Y:S01]  /*6aa0*/  HMMA.16816.F32.BF16 R132, R4.reuse, R10, R132 ;  /* 0x0000000a0484723c */ /* 0x040fe20000041884 */
[----:B------:R-:W2:Y:S07]  /*6ab0*/  LDSM.16.MT88.4 R8, [R195+0x17000] ;  /* 0x01700000c308783b */ /* 0x000eae0000004200 */
[C---:B---3--:R-:W-:Y:S08]  /*6ac0*/  HMMA.16816.F32.BF16 R144, R4.reuse, R12, R144 ;  /* 0x0000000c0490723c */ /* 0x048ff00000041890 */
        /* <DEDUP_REMOVED lines=11> */
[C---:B--2---:R-:W-:Y:S08]  /*6b80*/  HMMA.16816.F32.BF16 R108, R4.reuse, R8, R108 ;  /* 0x00000008046c723c */ /* 0x044ff0000004186c */
[C---:B------:R-:W-:Y:S01]  /*6b90*/  HMMA.16816.F32.BF16 R112, R4.reuse, R10, R112 ;  /* 0x0000000a0470723c */ /* 0x040fe20000041870 */
[----:B------:R-:W2:Y:S07]  /*6ba0*/  LDSM.16.MT88.4 R8, [R195+0x13800] ;  /* 0x01380000c308783b */ /* 0x000eae0000004200 */
[----:B------:R-:W-:Y:S01]  /*6bb0*/  HMMA.16816.F32.BF16 R36, R4, R180, R36 ;  /* 0x000000b40424723c */ /* 0x000fe20000041824 */
[--C-:B------:R-:W-:Y:S01]  /*6bc0*/  FFMA.FTZ R180, R212, UR4, -R209.reuse ;  /* 0x00000004d4b47c23 */ /* 0x100fe200080108d1 */
[----:B------:R-:W-:-:S05]  /*6bd0*/  FFMA.FTZ R181, R210, UR4, -R209 ;  /* 0x00000004d2b57c23 */ /* 0x000fca00080108d1 */
[----:B------:R-:W-:Y:S01]  /*6be0*/  MUFU.EX2 R180, R180 ;  /* 0x000000b400b47308 */ /* 0x000fe20000000800 */
[C---:B------:R-:W-:Y:S01]  /*6bf0*/  HMMA.16816.F32.BF16 R40, R4.reuse, R182, R40 ;  /* 0x000000b60428723c */ /* 0x040fe20000041828 */
[----:B------:R-:W-:Y:S01]  /*6c00*/  FFMA.FTZ R182, R207, UR4, -R209 ;  /* 0x00000004cfb67c23 */ /* 0x000fe200080108d1 */
[----:B------:R-:W-:Y:S01]  /*6c10*/  FFMA.FTZ R183, R208, UR4, -R203 ;  /* 0x00000004d0b77c23 */ /* 0x000fe200080108cb */
[----:B------:R-:W2:Y:S04]  /*6c20*/  MUFU.EX2 R181, R181 ;  /* 0x000000b500b57308 */ /* 0x000ea80000000800 */
[----:B------:R-:W-:Y:S01]  /*6c30*/  MUFU.EX2 R182, R182 ;  /* 0x000000b600b67308 */ /* 0x000fe20000000800 */
[C---:B---3--:R-:W-:Y:S03]  /*6c40*/  HMMA.16816.F32.BF16 R100, R4.reuse, R12, R100 ;  /* 0x0000000c0464723c */ /* 0x048fe60000041864 */
[----:B------:R-:W3:Y:S05]  /*6c50*/  MUFU.EX2 R183, R183 ;  /* 0x000000b700b77308 */ /* 0x000eea0000000800 */
        /* <DEDUP_REMOVED lines=19> */
[----:B------:R-:W4:Y:S07]  /*6d90*/  LDSM.16.MT88.4 R20, [R195+0x15800] ;  /* 0x01580000c314783b */ /* 0x000f2e0000004200 */
[C---:B-----5:R-:W-:Y:S08]  /*6da0*/  HMMA.16816.F32.BF16 R124, R4.reuse, R24, R124 ;  /* 0x00000018047c723c */ /* 0x060ff0000004187c */
[----:B------:R-:W-:Y:S01]  /*6db0*/  HMMA.16816.F32.BF16 R128, R4, R26, R128 ;  /* 0x0000001a0480723c */ /* 0x000fe20000041880 */
[----:B--2---:R-:W-:Y:S01]  /*6dc0*/  F2FP.BF16.F32.PACK_AB R4, R181, R180 ;  /* 0x000000b4b504723e */ /* 0x004fe200000010ff */
[----:B------:R-:W-:Y:S01]  /*6dd0*/  LDSM.16.MT88.4 R24, [R218+0x13800] ;  /* 0x01380000da18783b */ /* 0x000fe20000004200 */
[----:B---3--:R-:W-:-:S02]  /*6de0*/  F2FP.BF16.F32.PACK_AB R5, R202, R183 ;  /* 0x000000b7ca05723e */ /* 0x008fc400000010ff */
[----:B------:R-:W-:Y:S02]  /*6df0*/  F2FP.BF16.F32.PACK_AB R6, R239, R182 ;  /* 0x000000b6ef06723e */ /* 0x000fe400000010ff */
[----:B------:R-:W-:-:S07]  /*6e00*/  F2FP.BF16.F32.PACK_AB R7, R237, R200 ;  /* 0x000000c8ed07723e */ /* 0x000fce00000010ff */
        /* <DEDUP_REMOVED lines=74> */
[----:B------:R-:W2:Y:S03]  /*72b0*/  LDCU UR4, c[0x0][0x45c] ;  /* 0x00008b80ff0477ac */ /* 0x000ea60008000800 */
[----:B------:R-:W-:Y:S01]  /*72c0*/  UISETP.NE.AND.EX UP0, UPT, UR7, URZ, UPT, UP0 ;  /* 0x000000ff0700728c */ /* 0x000fe2000bf05300 */
[----:B------:R-:W2:Y:S01]  /*72d0*/  LDCU.64 UR8, c[0x0][0x3c0] ;  /* 0x00007800ff0877ac */ /* 0x000ea20008000a00 */
[----:B------:R-:W2:Y:S01]  /*72e0*/  LDCU.64 UR6, c[0x0][0x3b8] ;  /* 0x00007700ff0677ac */ /* 0x000ea20008000a00 */
[----:B------:R-:W2:Y:S01]  /*72f0*/  LDCU.64 UR10, c[0x0][0x3a0] ;  /* 0x00007400ff0a77ac */ /* 0x000ea20008000a00 */
[----:B------:R-:W2:Y:S01]  /*7300*/  LDCU.64 UR12, c[0x0][0x3a8] ;  /* 0x00007500ff0c77ac */ /* 0x000ea20008000a00 */
[----:B------:R-:W-:-:S02]  /*7310*/  UIADD3 UR18, UPT, UPT, -UR18, 0x1, URZ ;  /* 0x0000000112127890 */ /* 0x000fc4000fffe1ff */
[----:B-1----:R-:W-:-:S12]  /*7320*/  ULEA UR5, UR5, UR23, 0x18 ;  /* 0x0000001705057291 */ /* 0x002fd8000f8ec0ff */
.L_x_596:
        /* <DEDUP_REMOVED lines=95> */
.L_x_593:
[C---:B---3--:R-:W-:Y:S01]  /*7920*/  ISETP.GE.AND P4, PT, R216.reuse, UR15, PT ;  /* 0x0000000fd8007c0c */ /* 0x048fe2000bf86270 */
[----:B------:R-:W-:Y:S01]  /*7930*/  USHF.L.U32 UR24, UR23, 0x5, URZ ;  /* 0x0000000517187899 */ /* 0x000fe200080006ff */
[C---:B------:R-:W-:Y:S01]  /*7940*/  LOP3.LUT R235, R216.reuse, 0x40, RZ, 0xfc, !PT ;  /* 0x00000040d8eb7812 */ /* 0x040fe200078efcff */
[----:B------:R-:W-:Y:S01]  /*7950*/  UIADD3 UR18, UPT, UPT, UR18, 0x1, URZ ;  /* 0x0000000112127890 */ /* 0x000fe2000fffe0ff */
[----:B------:R-:W-:Y:S02]  /*7960*/  LEA R241, R241, UR5, 0x1 ;  /* 0x00000005f1f17c11 */ /* 0x000fe4000f8e08ff */
[----:B------:R-:W-:Y:S01]  /*7970*/  ISETP.GE.AND P3, PT, R235, UR15, PT ;  /* 0x0000000feb007c0c */ /* 0x000fe2000bf66270 */
[----:B------:R-:W-:Y:S01]  /*7980*/  UISETP.NE.AND UP2, UPT, UR18, URZ, UPT ;  /* 0x000000ff1200728c */ /* 0x000fe2000bf45270 */
[C---:B------:R-:W-:Y:S02]  /*7990*/  LOP3.LUT R234, R216.reuse, 0x80, RZ, 0xfc, !PT ;  /* 0x00000080d8ea7812 */ /* 0x040fe400078efcff */
[----:B------:R-:W-:Y:S02]  /*79a0*/  LOP3.LUT R229, R216, 0xc0, RZ, 0xfc, !PT ;  /* 0x000000c0d8e57812 */ /* 0x000fe400078efcff */
[----:B------:R-:W-:Y:S01]  /*79b0*/  ISETP.GE.AND P2, PT, R234, UR15, PT ;  /* 0x0000000fea007c0c */ /* 0x000fe2000bf46270 */
[----:B------:R-:W-:Y:S01]  /*79c0*/  @!PT LDS RZ, [RZ] ;  /* 0x00000000fffff984 */ /* 0x000fe20000000800 */
[----:B------:R-:W-:Y:S01]  /*79d0*/  @!PT LDS RZ, [RZ] ;  /* 0x00000000fffff984 */ /* 0x000fe20000000800 */
[----:B------:R-:W-:Y:S01]  /*79e0*/  @!PT LDS RZ, [RZ] ;  /* 0x00000000fffff984 */ /* 0x000fe20000000800 */
[----:B------:R-:W-:Y:S01]  /*79f0*/  @!P4 LDGSTS.E.BYPASS.LTC128B.128 [R241+0x10000], desc[UR20][R232.64] ;  /* 0x10000000e8f1cfae */ /* 0x000fe2000b981a14 */
[----:B------:R-:W-:Y:S02]  /*7a00*/  ISETP.GE.AND P1, PT, R229, UR15, PT ;  /* 0x0000000fe5007c0c */ /* 0x000fe4000bf26270 */
[----:B------:R-:W-:Y:S02]  /*7a10*/  MOV R167, UR23 ;  /* 0x0000001700a77c02 */ /* 0x000fe40008000f00 */
[----:B------:R-:W-:Y:S01]  /*7a20*/  @P4 STS.128 [R241+0x10000], RZ ;  /* 0x010000fff1004388 */ /* 0x000fe20000000c00 */
[----:B------:R-:W-:Y:S02]  /*7a30*/  MOV R166, UR23 ;  /* 0x0000001700a67c02 */ /* 0x000fe40008000f00 */
[C---:B------:R-:W-:Y:S02]  /*7a40*/  LEA R204, P0, R167.reuse, R232, 0x5 ;  /* 0x000000e8a7cc7211 */ /* 0x040fe400078028ff */
[----:B------:R-:W-:Y:S01]  /*7a50*/  @!PT LDS RZ, [RZ] ;  /* 0x00000000fffff984 */ /* 0x000fe20000000800 */
[----:B------:R-:W-:Y:S01]  /*7a60*/  @!PT LDS RZ, [RZ] ;  /* 0x00000000fffff984 */ /* 0x000fe20000000800 */
[----:B------:R-:W-:Y:S01]  /*7a70*/  @!PT LDS RZ, [RZ] ;  /* 0x00000000fffff984 */ /* 0x000fe20000000800 */
[----:B------:R-:W-:Y:S01]  /*7a80*/  @!P3 LDGSTS.E.BYPASS.LTC128B.128 [R241+0x12000], desc[UR20][R232.64+0x80] ;  /* 0x12000080e8f1bfae */ /* 0x000fe2000b981a14 */
[--C-:B------:R-:W-:Y:S02]  /*7a90*/  SHF.L.U64.HI R207, R166, 0x5, R165.reuse ;  /* 0x00000005a6cf7819 */ /* 0x100fe400000102a5 */
[----:B------:R-:W-:Y:S02]  /*7aa0*/  LEA.HI.X R205, R167, R233, R165, 0x5, P0 ;  /* 0x000000e9a7cd7211 */ /* 0x000fe400000f2ca5 */
[----:B------:R-:W-:Y:S01]  /*7ab0*/  @P3 STS.128 [R241+0x12000], RZ ;  /* 0x012000fff1003388 */ /* 0x000fe20000000c00 */
[----:B------:R-:W-:Y:S02]  /*7ac0*/  IADD3 R208, P5, PT, R204, UR24, RZ ;  /* 0x00000018ccd07c10 */ /* 0x000fe4000ffbe0ff */
[----:B------:R-:W-:Y:S02]  /*7ad0*/  LOP3.LUT R224, R172, 0x400, RZ, 0xc0, !PT ;  /* 0x00000400ace07812 */ /* 0x000fe400078ec0ff */
[----:B------:R-:W-:Y:S01]  /*7ae0*/  @!PT LDS RZ, [RZ] ;  /* 0x00000000fffff984 */ /* 0x000fe20000000800 */
[----:B------:R-:W-:Y:S01]  /*7af0*/  @!PT LDS RZ, [RZ] ;  /* 0x00000000fffff984 */ /* 0x000fe20000000800 */
[----:B------:R-:W-:Y:S01]  /*7b00*/  @!PT LDS RZ, [RZ] ;  /* 0x00000000fffff984 */ /* 0x000fe20000000800 */
[----:B------:R-:W-:Y:S01]  /*7b10*/  @!P2 LDGSTS.E.BYPASS.LTC128B.128 [R241+0x14000], desc[UR20][R232.64+0x100] ;  /* 0x14000100e8f1afae */ /* 0x000fe2000b981a14 */
[C---:B------:R-:W-:Y:S02]  /*7b20*/  IADD3.X R209, PT, PT, R207.reuse, R205, RZ, P5, !PT ;  /* 0x000000cdcfd17210 */ /* 0x040fe40002ffe4ff */
[----:B------:R-:W-:Y:S02]  /*7b30*/  IADD3 R166, P0, PT, R208, UR24, RZ ;  /* 0x00000018d0a67c10 */ /* 0x000fe4000ff1e0ff */
[----:B------:R-:W-:Y:S01]  /*7b40*/  @P2 STS.128 [R241+0x14000], RZ ;  /* 0x014000fff1002388 */ /* 0x000fe20000000c00 */
[----:B------:R-:W-:Y:S02]  /*7b50*/  LOP3.LUT R3, R164, 0x8, R217, 0x78, !PT ;  /* 0x00000008a4037812 */ /* 0x000fe400078e78d9 */
[----:B------:R-:W-:Y:S02]  /*7b60*/  IADD3.X R167, PT, PT, R207, R209, RZ, P0, !PT ;  /* 0x000000d1cfa77210 */ /* 0x000fe400007fe4ff */
[----:B------:R-:W-:Y:S01]  /*7b70*/  @!PT LDS RZ, [RZ] ;  /* 0x00000000fffff984 */ /* 0x000fe20000000800 */
[----:B------:R-:W-:Y:S01]  /*7b80*/  @!PT LDS RZ, [RZ] ;  /* 0x00000000fffff984 */ /* 0x000fe20000000800 */
[----:B------:R-:W-:Y:S01]  /*7b90*/  @!PT LDS RZ, [RZ] ;  /* 0x00000000fffff984 */ /* 0x000fe20000000800 */
[----:B------:R-:W-:Y:S01]  /*7ba0*/  @!P1 LDGSTS.E.BYPASS.LTC128B.128 [R241+0x16000], desc[UR20][R232.64+0x180] ;  /* 0x16000180e8f19fae */ /* 0x000fe2000b981a14 */
[----:B------:R-:W-:Y:S02]  /*7bb0*/  LEA R224, R3, R224, 0x1 ;  /* 0x000000e003e07211 */ /* 0x000fe400078e08ff */
[----:B------:R-:W-:Y:S02]  /*7bc0*/  LEA R225, R2, UR5, 0x1 ;  /* 0x0000000502e17c11 */ /* 0x000fe4000f8e08ff */
[----:B------:R-:W-:Y:S01]  /*7bd0*/  @P1 STS.128 [R241+0x16000], RZ ;  /* 0x016000fff1001388 */ /* 0x000fe20000000c00 */
[----:B------:R-:W-:Y:S02]  /*7be0*/  MOV R220, 0x20 ;  /* 0x0000002000dc7802 */ /* 0x000fe40000000f00 */
[----:B------:R-:W-:Y:S02]  /*7bf0*/  LOP3.LUT P0, RZ, R217, 0x2, RZ, 0xc0, !PT ;  /* 0x00000002d9ff7812 */ /* 0x000fe4000780c0ff */
[----:B------:R-:W-:Y:S01]  /*7c00*/  @!PT LDS RZ, [RZ] ;  /* 0x00000000fffff984 */ /* 0x000fe20000000800 */
[----:B------:R-:W-:Y:S01]  /*7c10*/  @!PT LDS RZ, [RZ] ;  /* 0x00000000fffff984 */ /* 0x000fe20000000800 */
[----:B------:R-:W-:Y:S01]  /*7c20*/  @!PT LDS RZ, [RZ] ;  /* 0x00000000fffff984 */ /* 0x000fe20000000800 */
[----:B------:R-:W-:Y:S01]  /*7c30*/  @!P4 LDGSTS.E.BYPASS.LTC128B.128 [R241+0x10800], desc[UR20][R204.64] ;  /* 0x10800000ccf1cfae */ /* 0x000fe2000b981a14 */
[----:B------:R-:W-:Y:S02]  /*7c40*/  IADD3 R3, PT, PT, R224, UR5, RZ ;  /* 0x00000005e0037c10 */ /* 0x000fe4000fffe0ff */
[----:B------:R-:W-:Y:S02]  /*7c50*/  SEL R220, R220, 0xffffffe0, !P0 ;  /* 0xffffffe0dcdc7807 */ /* 0x000fe40004000000 */
[----:B------:R-:W-:Y:S01]  /*7c60*/  @P4 STS.128 [R241+0x10800], RZ ;  /* 0x010800fff1004388 */ /* 0x000fe20000000c00 */
[----:B------:R-:W-:Y:S02]  /*7c70*/  MOV R2, 0x40 ;  /* 0x0000004000027802 */ /* 0x000fe40000000f00 */
[-C--:B------:R-:W-:Y:S02]  /*7c80*/  IADD3 R222, PT, PT, R220, R225.reuse, RZ ;  /* 0x000000e1dcde7210 */ /* 0x080fe40007ffe0ff */
[----:B------:R-:W-:Y:S01]  /*7c90*/  @!PT LDS RZ, [RZ] ;  /* 0x00000000fffff984 */ /* 0x000fe20000000800 */
[----:B------:R-:W-:Y:S01]  /*7ca0*/  @!PT LDS RZ, [RZ] ;  /* 0x00000000fffff984 */ /* 0x000fe20000000800 */
[----:B------:R-:W-:Y:S01]  /*7cb0*/  @!PT LDS RZ, [RZ] ;  /* 0x00000000fffff984 */ /* 0x000fe20000000800 */
[----:B------:R-:W-:Y:S01]  /*7cc0*/  @!P3 LDGSTS.E.BYPASS.LTC128B.128 [R241+0x12800], desc[UR20][R204.64+0x80] ;  /* 0x12800080ccf1bfae */ /* 0x000fe2000b981a14 */
[----:B------:R-:W-:Y:S02]  /*7cd0*/  IADD3 R221, PT, PT, R3, R220, RZ ;  /* 0x000000dc03dd7210 */ /* 0x000fe40007ffe0ff */
[----:B------:R-:W-:Y:S02]  /*7ce0*/  LOP3.LUT P0, RZ, R217, 0x4, RZ, 0xc0, !PT ;  /* 0x00000004d9ff7812 */ /* 0x000fe4000780c0ff */
[----:B------:R-:W-:Y:S02]  /*7cf0*/  @P3 STS.128 [R241+0x12800], RZ ;  /* 0x012800fff1003388 */ /* 0x000fe40000000c00 */
[----:B------:R-:W-:Y:S03]  /*7d00*/  SEL R2, R2, 0xffffffc0, !P0 ;  /* 0xffffffc002027807 */ /* 0x000fe60004000000 */
[----:B------:R-:W-:Y:S01]  /*7d10*/  @!PT LDS RZ, [RZ] ;  /* 0x00000000fffff984 */ /* 0x000fe20000000800 */
[----:B------:R-:W-:Y:S01]  /*7d20*/  @!PT LDS RZ, [RZ] ;  /* 0x00000000fffff984 */ /* 0x000fe20000000800 */
[----:B------:R-:W-:Y:S01]  /*7d30*/  @!PT LDS RZ, [RZ] ;  /* 0x00000000fffff984 */ /* 0x000fe20000000800 */
[----:B------:R-:W-:Y:S01]  /*7d40*/  @!P2 LDGSTS.E.BYPASS.LTC128B.128 [R241+0x14800], desc[UR20][R204.64+0x100] ;  /* 0x14800100ccf1afae */ /* 0x000fe2000b981a14 */
[----:B------:R-:W-:Y:S04]  /*7d50*/  IADD3 R223, PT, PT, R2, R225, RZ ;  /* 0x000000e102df7210 */ /* 0x000fe80007ffe0ff */
[----:B------:R-:W-:Y:S01]  /*7d60*/  @P2 STS.128 [R241+0x14800], RZ ;  /* 0x014800fff1002388 */ /* 0x000fe20000000c00 */
[----:B------:R-:W-:Y:S02]  /*7d70*/  IADD3 R3, PT, PT, R3, R2, RZ ;  /* 0x0000000203037210 */ /* 0x000fe40007ffe0ff */
[C---:B------:R-:W-:Y:S02]  /*7d80*/  IADD3 R168, PT, PT, R220.reuse, R223, RZ ;  /* 0x000000dfdca87210 */ /* 0x040fe40007ffe0ff */
[----:B------:R-:W-:Y:S01]  /*7d90*/  @!PT LDS RZ, [RZ] ;  /* 0x00000000fffff984 */ /* 0x000fe20000000800 */
[----:B------:R-:W-:Y:S01]  /*7da0*/  @!PT LDS RZ, [RZ] ;  /* 0x00000000fffff984 */ /* 0x000fe20000000800 */
[----:B------:R-:W-:Y:S01]  /*7db0*/  @!PT LDS RZ, [RZ] ;  /* 0x00000000fffff984 */ /* 0x000fe20000000800 */
[----:B------:R-:W-:Y:S01]  /*7dc0*/  @!P1 LDGSTS.E.BYPASS.LTC128B.128 [R241+0x16800], desc[UR20][R204.64+0x180] ;  /* 0x16800180ccf19fae */ /* 0x000fe2000b981a14 */
[----:B------:R-:W-:Y:S04]  /*7dd0*/  IADD3 R2, PT, PT, R220, R3, RZ ;  /* 0x00000003dc027210 */ /* 0x000fe80007ffe0ff */
[----:B------:R-:W-:Y:S05]  /*7de0*/  @P1 STS.128 [R241+0x16800], RZ ;  /* 0x016800fff1001388 */ /* 0x000fea0000000c00 */
[----:B------:R-:W-:Y:S01]  /*7df0*/  @!PT LDS RZ, [RZ] ;  /* 0x00000000fffff984 */ /* 0x000fe20000000800 */
[----:B------:R-:W-:Y:S01]  /*7e00*/  @!PT LDS RZ, [RZ] ;  /* 0x00000000fffff984 */ /* 0x000fe20000000800 */
[----:B------:R-:W-:Y:S01]  /*7e10*/  @!PT LDS RZ, [RZ] ;  /* 0x00000000fffff984 */ /* 0x000fe20000000800 */
[----:B------:R-:W-:Y:S05]  /*7e20*/  @!P4 LDGSTS.E.BYPASS.LTC128B.128 [R241+0x11000], desc[UR20][R208.64] ;  /* 0x11000000d0f1cfae */ /* 0x000fea000b981a14 */
        /* <DEDUP_REMOVED lines=34> */
[----:B------:R1:W-:Y:S05]  /*8050*/  @!P1 LDGSTS.E.BYPASS.LTC128B.128 [R241+0x17800], desc[UR20][R166.64+0x180] ;  /* 0x17800180a6f19fae */ /* 0x0003ea000b981a14 */
[----:B------:R-:W-:Y:S05]  /*8060*/  @P1 STS.128 [R241+0x17800], RZ ;  /* 0x017800fff1001388 */ /* 0x000fea0000000c00 */
[----:B------:R-:W-:Y:S05]  /*8070*/  LDSM.16.M88.4 R172, [R225] ;  /* 0x00000000e1ac783b */ /* 0x000fea0000000200 */
[----:B------:R-:W2:Y:S05]  /*8080*/  LDSM.16.M88.4 R176, [R224+UR5+0x8000] ;  /* 0x00800005e0b0783b */ /* 0x000eaa0008000200 */
[----:B------:R-:W3:Y:S05]  /*8090*/  LDSM.16.M88.4 R180, [R224+UR5+0x8800] ;  /* 0x00880005e0b4783b */ /* 0x000eea0008000200 */
[----:B------:R-:W5:Y:S05]  /*80a0*/  LDSM.16.M88.4 R184, [R224+UR5+0x9000] ;  /* 0x00900005e0b8783b */ /* 0x000f6a0008000200 */
[----:B------:R-:W0:Y:S05]  /*80b0*/  LDGDEPBAR ;  /* 0x00000000000079af */ /* 0x000e2a0000000000 */
[----:B------:R-:W4:Y:S05]  /*80c0*/  LDSM.16.M88.4 R188, [R224+UR5+0x9800] ;  /* 0x00980005e0bc783b */ /* 0x000f2a0008000200 */
[----:B------:R-:W-:Y:S05]  /*80d0*/  LDSM.16.M88.4 R192, [R222] ;  /* 0x00000000dec0783b */ /* 0x000fea0000000200 */
[----:B------:R-:W4:Y:S05]  /*80e0*/  LDSM.16.M88.4 R196, [R221+0x8000] ;  /* 0x00800000ddc4783b */ /* 0x000f2a0000000200 */
[----:B------:R-:W4:Y:S05]  /*80f0*/  LDSM.16.M88.4 R200, [R221+0x8800] ;  /* 0x00880000ddc8783b */ /* 0x000f2a0000000200 */
[----:B-1----:R-:W-:Y:S01]  /*8100*/  LDSM.16.M88.4 R164, [R3+0x8000] ;  /* 0x0080000003a4783b */ /* 0x002fe20000000200 */
[C---:B--2---:R-:W-:Y:S04]  /*8110*/  HMMA.16816.F32.BF16 R4, R172.reuse, R176, RZ ;  /* 0x000000b0ac04723c */ /* 0x044fe800000418ff */
[----:B------:R-:W-:Y:S04]  /*8120*/  LDSM.16.M88.4 R204, [R2+0x8000] ;  /* 0x0080000002cc783b */ /* 0x000fe80000000200 */
[C---:B------:R-:W-:Y:S01]  /*8130*/  HMMA.16816.F32.BF16 R8, R172.reuse, R178, RZ ;  /* 0x000000b2ac08723c */ /* 0x040fe200000418ff */
[----:B------:R-:W-:Y:S05]  /*8140*/  LDSM.16.M88.4 R176, [R221+0x9800] ;  /* 0x00980000ddb0783b */ /* 0x000fea0000000200 */
[----:B------:R-:W-:Y:S02]  /*8150*/  LDSM.16.M88.4 R208, [R3+0xa000] ;  /* 0x00a0000003d0783b */ /* 0x000fe40000000200 */
[C---:B---3--:R-:W-:Y:S03]  /*8160*/  HMMA.16816.F32.BF16 R12, R172.reuse, R180, RZ ;  /* 0x000000b4ac0c723c */ /* 0x048fe600000418ff */
[----:B------:R-:W-:Y:S05]  /*8170*/  LDSM.16.M88.4 R212, [R221+0xc000] ;  /* 0x00c00000ddd4783b */ /* 0x000fea0000000200 */
[C---:B------:R-:W-:Y:S01]  /*8180*/  HMMA.16816.F32.BF16 R16, R172.reuse, R182, RZ ;  /* 0x000000b6ac10723c */ /* 0x040fe200000418ff */
[----:B------:R-:W-:Y:S07]  /*8190*/  LDSM.16.M88.4 R180, [R223] ;  /* 0x00000000dfb4783b */ /* 0x000fee0000000200 */
[C---:B-----5:R-:W-:Y:S08]  /*81a0*/  HMMA.16816.F32.BF16 R20, R172.reuse, R184, RZ ;  /* 0x000000b8ac14723c */ /* 0x060ff000000418ff */
[C---:B------:R-:W-:Y:S01]  /*81b0*/  HMMA.16816.F32.BF16 R24, R172.reuse, R186, RZ ;  /* 0x000000baac18723c */ /* 0x040fe200000418ff */
[----:B------:R-:W-:Y:S07]  /*81c0*/  LDSM.16.M88.4 R184, [R3+0x8800] ;  /* 0x0088000003b8783b */ /* 0x000fee0000000200 */
[C---:B----4-:R-:W-:Y:S08]  /*81d0*/  HMMA.16816.F32.BF16 R28, R172.reuse, R188, RZ ;  /* 0x000000bcac1c723c */ /* 0x050ff000000418ff */
[----:B------:R-:W-:Y:S01]  /*81e0*/  HMMA.16816.F32.BF16 R32, R172, R190, RZ ;  /* 0x000000beac20723c */ /* 0x000fe200000418ff */
[----:B------:R-:W1:Y:S05]  /*81f0*/  LDSM.16.M88.4 R172, [R221+0x9000] ;  /* 0x00900000ddac783b */ /* 0x000e6a0000000200 */
[----:B------:R-:W2:Y:S02]  /*8200*/  LDSM.16.M88.4 R188, [R3+0x9000] ;  /* 0x0090000003bc783b */ /* 0x000ea40000000200 */
[C---:B------:R-:W-:Y:S08]  /*8210*/  HMMA.16816.F32.BF16 R4, R192.reuse, R196, R4 ;  /* 0x000000c4c004723c */ /* 0x040ff00000041804 */
[C---:B------:R-:W-:Y:S01]  /*8220*/  HMMA.16816.F32.BF16 R8, R192.reuse, R198, R8 ;  /* 0x000000c6c008723c */ /* 0x040fe20000041808 */
[----:B------:R-:W3:Y:S07]  /*8230*/  LDSM.16.M88.4 R196, [R3+0x9800] ;  /* 0x0098000003c4783b */ /* 0x000eee0000000200 */
[C---:B------:R-:W-:Y:S08]  /*8240*/  HMMA.16816.F32.BF16 R12, R192.reuse, R200, R12 ;  /* 0x000000c8c00c723c */ /* 0x040ff0000004180c */
[C---:B------:R-:W-:Y:S01]  /*8250*/  HMMA.16816.F32.BF16 R16, R192.reuse, R202, R16 ;  /* 0x000000cac010723c */ /* 0x040fe20000041810 */
[----:B------:R-:W4:Y:S07]  /*8260*/  LDSM.16.M88.4 R200, [R168] ;  /* 0x00000000a8c8783b */ /* 0x000f2e0000000200 */
[C---:B-1----:R-:W-:Y:S08]  /*8270*/  HMMA.16816.F32.BF16 R20, R192.reuse, R172, R20 ;  /* 0x000000acc014723c */ /* 0x042ff00000041814 */
[C---:B------:R-:W-:Y:S01]  /*8280*/  HMMA.16816.F32.BF16 R24, R192.reuse, R174, R24 ;  /* 0x000000aec018723c */ /* 0x040fe20000041818 */
[----:B------:R-:W1:Y:S07]  /*8290*/  LDSM.16.M88.4 R172, [R2+0x8800] ;  /* 0x0088000002ac783b */ /* 0x000e6e0000000200 */
[C---:B------:R-:W-:Y:S08]  /*82a0*/  HMMA.16816.F32.BF16 R28, R192.reuse, R176, R28 ;  /* 0x000000b0c01c723c */ /* 0x040ff0000004181c */
[----:B------:R-:W-:Y:S01]  /*82b0*/  HMMA.16816.F32.BF16 R32, R192, R178, R32 ;  /* 0x000000b2c020723c */ /* 0x000fe20000041820 */
[----:B------:R-:W-:Y:S05]  /*82c0*/  LDSM.16.M88.4 R176, [R2+0x9800] ;  /* 0x0098000002b0783b */ /* 0x000fea0000000200 */
[----:B------:R-:W-:Y:S02]  /*82d0*/  LDSM.16.M88.4 R192, [R224+UR5+0xb000] ;  /* 0x00b00005e0c0783b */ /* 0x000fe40008000200 */
[C---:B------:R-:W-:Y:S08]  /*82e0*/  HMMA.16816.F32.BF16 R4, R180.reuse, R164, R4 ;  /* 0x000000a4b404723c */ /* 0x040ff00000041804 */
[C---:B------:R-:W-:Y:S01]  /*82f0*/  HMMA.16816.F32.BF16 R8, R180.reuse, R166, R8 ;  /* 0x000000a6b408723c */ /* 0x040fe20000041808 */
[----:B------:R-:W5:Y:S07]  /*8300*/  LDSM.16.M88.4 R164, [R2+0x9000] ;  /* 0x0090000002a4783b */ /* 0x000f6e0000000200 */
[C---:B------:R-:W-:Y:S08]  /*8310*/  HMMA.16816.F32.BF16 R12, R180.reuse, R184, R12 ;  /* 0x000000b8b40c723c */ /* 0x040ff0000004180c */
[C---:B------:R-:W-:Y:S01]  /*8320*/  HMMA.16816.F32.BF16 R16, R180.reuse, R186, R16 ;  /* 0x000000bab410723c */ /* 0x040fe20000041810 */
[----:B------:R-:W-:Y:S07]  /*8330*/  LDSM.16.M88.4 R184, [R224+UR5+0xa000] ;  /* 0x00a00005e0b8783b */ /* 0x000fee0008000200 */
[C---:B--2---:R-:W-:Y:S08]  /*8340*/  HMMA.16816.F32.BF16 R20, R180.reuse, R188, R20 ;  /* 0x000000bcb414723c */ /* 0x044ff00000041814 */
[C---:B------:R-:W-:Y:S01]  /*8350*/  HMMA.16816.F32.BF16 R24, R180.reuse, R190, R24 ;  /* 0x000000beb418723c */ /* 0x040fe20000041818 */
[----:B------:R-:W-:Y:S07]  /*8360*/  LDSM.16.M88.4 R188, [R224+UR5+0xa800] ;  /* 0x00a80005e0bc783b */ /* 0x000fee0008000200 */
[C---:B---3--:R-:W-:Y:S08]  /*8370*/  HMMA.16816.F32.BF16 R28, R180.reuse, R196, R28 ;  /* 0x000000c4b41c723c */ /* 0x048ff0000004181c */
[----:B------:R-:W-:Y:S01]  /*8380*/  HMMA.16816.F32.BF16 R32, R180, R198, R32 ;  /* 0x000000c6b420723c */ /* 0x000fe20000041820 */
[----:B------:R-:W2:Y:S05]  /*8390*/  LDSM.16.M88.4 R180, [R225+0x2000] ;  /* 0x00200000e1b4783b */ /* 0x000eaa0000000200 */
[----:B------:R-:W-:Y:S02]  /*83a0*/  LDSM.16.M88.4 R196, [R222+0x2000] ;  /* 0x00200000dec4783b */ /* 0x000fe40000000200 */
[C---:B----4-:R-:W-:Y:S08]  /*83b0*/  HMMA.16816.F32.BF16 R4, R200.reuse, R204, R4 ;  /* 0x000000ccc804723c */ /* 0x050ff00000041804 */
[C---:B------:R-:W-:Y:S01]  /*83c0*/  HMMA.16816.F32.BF16 R8, R200.reuse, R206, R8 ;  /* 0x000000cec808723c */ /* 0x040fe20000041808 */
[----:B------:R-:W-:Y:S07]  /*83d0*/  LDSM.16.M88.4 R204, [R221+0xa000] ;  /* 0x00a00000ddcc783b */ /* 0x000fee0000000200 */
[C---:B-1----:R-:W-:Y:S08]  /*83e0*/  HMMA.16816.F32.BF16 R12, R200.reuse, R172, R12 ;  /* 0x000000acc80c723c */ /* 0x042ff0000004180c */
[C---:B------:R-:W-:Y:S01]  /*83f0*/  HMMA.16816.F32.BF16 R16, R200.reuse, R174, R16 ;  /* 0x000000aec810723c */ /* 0x040fe20000041810 */
[----:B------:R-:W1:Y:S07]  /*8400*/  LDSM.16.M88.4 R172, [R224+UR5+0xb800] ;  /* 0x00b80005e0ac783b */ /* 0x000e6e0008000200 */
[C---:B-----5:R-:W-:Y:S08]  /*8410*/  HMMA.16816.F32.BF16 R20, R200.reuse, R164, R20 ;  /* 0x000000a4c814723c */ /* 0x060ff00000041814 */
[C---:B------:R-:W-:Y:S01]  /*8420*/  HMMA.16816.F32.BF16 R24, R200.reuse, R166, R24 ;  /* 0x000000a6c818723c */ /* 0x040fe20000041818 */
[----:B------:R-:W3:Y:S07]  /*8430*/  LDSM.16.M88.4 R164, [R221+0xa800] ;  /* 0x00a80000dda4783b */ /* 0x000eee0000000200 */
[C---:B------:R-:W-:Y:S08]  /*8440*/  HMMA.16816.F32.BF16 R28, R200.reuse, R176, R28 ;  /* 0x000000b0c81c723c */ /* 0x040ff0000004181c */
[----:B------:R-:W-:Y:S01]  /*8450*/  HMMA.16816.F32.BF16 R32, R200, R178, R32 ;  /* 0x000000b2c820723c */ /* 0x000fe20000041820 */
[----:B------:R-:W4:Y:S05]  /*8460*/  LDSM.16.M88.4 R176, [R221+0xb000] ;  /* 0x00b00000ddb0783b */ /* 0x000f2a0000000200 */
[----:B------:R-:W-:Y:S02]  /*8470*/  LDSM.16.M88.4 R200, [R223+0x2000] ;  /* 0x00200000dfc8783b */ /* 0x000fe40000000200 */
[C---:B--2---:R-:W-:Y:S08]  /*8480*/  HMMA.16816.F32.BF16 R4, R180.reuse, R184, R4 ;  /* 0x000000b8b404723c */ /* 0x044ff00000041804 */
[C---:B------:R-:W-:Y:S01]  /*8490*/  HMMA.16816.F32.BF16 R8, R180.reuse, R186, R8 ;  /* 0x000000bab408723c */ /* 0x040fe20000041808 */
[----:B------:R-:W2:Y:S07]  /*84a0*/  LDSM.16.M88.4 R184, [R221+0xb800] ;  /* 0x00b80000ddb8783b */ /* 0x000eae0000000200 */
[C---:B------:R-:W-:Y:S08]  /*84b0*/  HMMA.16816.F32.BF16 R12, R180.reuse, R188, R12 ;  /* 0x000000bcb40c723c */ /* 0x040ff0000004180c */
[C---:B------:R-:W-:Y:S01]  /*84c0*/  HMMA.16816.F32.BF16 R16, R180.reuse, R190, R16 ;  /* 0x000000beb410723c */ /* 0x040fe20000041810 */
[----:B------:R-:W-:Y:S07]  /*84d0*/  LDSM.16.M88.4 R188, [R3+0xb800] ;  /* 0x00b8000003bc783b */ /* 0x000fee0000000200 */
[C---:B------:R-:W-:Y:S08]  /*84e0*/  HMMA.16816.F32.BF16 R20, R180.reuse, R192, R20 ;  /* 0x000000c0b414723c */ /* 0x040ff00000041814 */
[C---:B------:R-:W-:Y:S01]  /*84f0*/  HMMA.16816.F32.BF16 R24, R180.reuse, R194, R24 ;  /* 0x000000c2b418723c */ /* 0x040fe20000041818 */
[----:B------:R-:W-:Y:S07]  /*8500*/  LDSM.16.M88.4 R192, [R168+0x2000] ;  /* 0x00200000a8c0783b */ /* 0x000fee0000000200 */
[C---:B-1----:R-:W-:Y:S08]  /*8510*/  HMMA.16816.F32.BF16 R28, R180.reuse, R172, R28 ;  /* 0x000000acb41c723c */ /* 0x042ff0000004181c */
[----:B------:R-:W-:Y:S01]  /*8520*/  HMMA.16816.F32.BF16 R32, R180, R174, R32 ;  /* 0x000000aeb420723c */ /* 0x000fe20000041820 */
[----:B------:R-:W1:Y:S05]  /*8530*/  LDSM.16.M88.4 R172, [R3+0xa800] ;  /* 0x00a8000003ac783b */ /* 0x000e6a0000000200 */
[----:B------:R-:W5:Y:S02]  /*8540*/  LDSM.16.M88.4 R180, [R3+0xb000] ;  /* 0x00b0000003b4783b */ /* 0x000f640000000200 */
[C---:B------:R-:W-:Y:S08]  /*8550*/  HMMA.16816.F32.BF16 R4, R196.reuse, R204, R4 ;  /* 0x000000ccc404723c */ /* 0x040ff00000041804 */
[C---:B------:R-:W-:Y:S01]  /*8560*/  HMMA.16816.F32.BF16 R8, R196.reuse, R206, R8 ;  /* 0x000000cec408723c */ /* 0x040fe20000041808 */
[----:B------:R-:W5:Y:S07]  /*8570*/  LDSM.16.M88.4 R204, [R2+0xa000] ;  /* 0x00a0000002cc783b */ /* 0x000f6e0000000200 */
[C---:B---3--:R-:W-:Y:S08]  /*8580*/  HMMA.16816.F32.BF16 R12, R196.reuse, R164, R12 ;  /* 0x000000a4c40c723c */ /* 0x048ff0000004180c */
[C---:B------:R-:W-:Y:S01]  /*8590*/  HMMA.16816.F32.BF16 R16, R196.reuse, R166, R16 ;  /* 0x000000a6c410723c */ /* 0x040fe20000041810 */
[----:B------:R-:W3:Y:S07]  /*85a0*/  LDSM.16.M88.4 R164, [R2+0xa800] ;  /* 0x00a8000002a4783b */ /* 0x000eee0000000200 */
[C---:B----4-:R-:W-:Y:S08]  /*85b0*/  HMMA.16816.F32.BF16 R20, R196.reuse, R176, R20 ;  /* 0x000000b0c414723c */ /* 0x050ff00000041814 */
[C---:B------:R-:W-:Y:S01]  /*85c0*/  HMMA.16816.F32.BF16 R24, R196.reuse, R178, R24 ;  /* 0x000000b2c418723c */ /* 0x040fe20000041818 */
[----:B------:R-:W4:Y:S07]  /*85d0*/  LDSM.16.M88.4 R176, [R2+0xb000] ;  /* 0x00b0000002b0783b */ /* 0x000f2e0000000200 */
[C---:B--2---:R-:W-:Y:S08]  /*85e0*/  HMMA.16816.F32.BF16 R28, R196.reuse, R184, R28 ;  /* 0x000000b8c41c723c */ /* 0x044ff0000004181c */
[----:B------:R-:W-:Y:S01]  /*85f0*/  HMMA.16816.F32.BF16 R32, R196, R186, R32 ;  /* 0x000000bac420723c */ /* 0x000fe20000041820 */
[----:B------:R-:W2:Y:S05]  /*8600*/  LDSM.16.M88.4 R184, [R2+0xb800] ;  /* 0x00b8000002b8783b */ /* 0x000eaa0000000200 */
[----:B------:R-:W-:Y:S02]  /*8610*/  LDSM.16.M88.4 R196, [R225+0x4000] ;  /* 0x00400000e1c4783b */ /* 0x000fe40000000200 */
[C---:B------:R-:W-:Y:S08]  /*8620*/  HMMA.16816.F32.BF16 R4, R200.reuse, R208, R4 ;  /* 0x000000d0c804723c */ /* 0x040ff00000041804 */
[C---:B------:R-:W-:Y:S01]  /*8630*/  HMMA.16816.F32.BF16 R8, R200.reuse, R210, R8 ;  /* 0x000000d2c808723c */ /* 0x040fe20000041808 */
[----:B------:R-:W2:Y:S07]  /*8640*/  LDSM.16.M88.4 R208, [R224+UR5+0xc000] ;  /* 0x00c00005e0d0783b */ /* 0x000eae0008000200 */
[C---:B-1----:R-:W-:Y:S08]  /*8650*/  HMMA.16816.F32.BF16 R12, R200.reuse, R172, R12 ;  /* 0x000000acc80c723c */ /* 0x042ff0000004180c */
[C---:B------:R-:W-:Y:S01]  /*8660*/  HMMA.16816.F32.BF16 R16, R200.reuse, R174, R16 ;  /* 0x000000aec810723c */ /* 0x040fe20000041810 */
[----:B------:R-:W1:Y:S07]  /*8670*/  LDSM.16.M88.4 R172, [R224+UR5+0xc800] ;  /* 0x00c80005e0ac783b */ /* 0x000e6e0008000200 */
[C---:B-----5:R-:W-:Y:S08]  /*8680*/  HMMA.16816.F32.BF16 R20, R200.reuse, R180, R20 ;  /* 0x000000b4c814723c */ /* 0x060ff00000041814 */
[C---:B------:R-:W-:Y:S01]  /*8690*/  HMMA.16816.F32.BF16 R24, R200.reuse, R182, R24 ;  /* 0x000000b6c818723c */ /* 0x040fe20000041818 */
[----:B------:R-:W5:Y:S07]  /*86a0*/  LDSM.16.M88.4 R180, [R224+UR5+0xd000] ;  /* 0x00d00005e0b4783b */ /* 0x000f6e0008000200 */
[C---:B------:R-:W-:Y:S08]  /*86b0*/  HMMA.16816.F32.BF16 R28, R200.reuse, R188, R28 ;  /* 0x000000bcc81c723c */ /* 0x040ff0000004181c */
[----:B------:R-:W-:Y:S01]  /*86c0*/  HMMA.16816.F32.BF16 R32, R200, R190, R32 ;  /* 0x000000bec820723c */ /* 0x000fe20000041820 */
[----:B------:R-:W5:Y:S05]  /*86d0*/  LDSM.16.M88.4 R188, [R224+UR5+0xd800] ;  /* 0x00d80005e0bc783b */ /* 0x000f6a0008000200 */
[----:B------:R-:W5:Y:S02]  /*86e0*/  LDSM.16.M88.4 R200, [R222+0x4000] ;  /* 0x00400000dec8783b */ /* 0x000f640000000200 */
[C---:B------:R-:W-:Y:S08]  /*86f0*/  HMMA.16816.F32.BF16 R4, R192.reuse, R204, R4 ;  /* 0x000000ccc004723c */ /* 0x040ff00000041804 */
[C---:B------:R-:W-:Y:S01]  /*8700*/  HMMA.16816.F32.BF16 R8, R192.reuse, R206, R8 ;  /* 0x000000cec008723c */ /* 0x040fe20000041808 */
[----:B------:R-:W-:Y:S07]  /*8710*/  LDSM.16.M88.4 R204, [R3+0xc000] ;  /* 0x00c0000003cc783b */ /* 0x000fee0000000200 */
        /* <DEDUP_REMOVED lines=9> */
[----:B------:R-:W2:Y:S02]  /*87b0*/  LDSM.16.M88.4 R192, [R223+0x4000] ;  /* 0x00400000dfc0783b */ /* 0x000ea40000000200 */
[C---:B------:R-:W-:Y:S08]  /*87c0*/  HMMA.16816.F32.BF16 R4, R196.reuse, R208, R4 ;  /* 0x000000d0c404723c */ /* 0x040ff00000041804 */
[C---:B------:R-:W-:Y:S01]  /*87d0*/  HMMA.16816.F32.BF16 R8, R196.reuse, R210, R8 ;  /* 0x000000d2c408723c */ /* 0x040fe20000041808 */
[----:B------:R-:W-:Y:S07]  /*87e0*/  LDSM.16.M88.4 R208, [R2+0xc000] ;  /* 0x00c0000002d0783b */ /* 0x000fee0000000200 */
[C---:B-1----:R-:W-:Y:S08]  /*87f0*/  HMMA.16816.F32.BF16 R12, R196.reuse, R172, R12 ;  /* 0x000000acc40c723c */ /* 0x042ff0000004180c */
[C---:B------:R-:W-:Y:S01]  /*8800*/  HMMA.16816.F32.BF16 R16, R196.reuse, R174, R16 ;  /* 0x000000aec410723c */ /* 0x040fe20000041810 */
[----:B------:R-:W1:Y:S07]  /*8810*/  LDSM.16.M88.4 R172, [R3+0xc800] ;  /* 0x00c8000003ac783b */ /* 0x000e6e0000000200 */
[C---:B-----5:R-:W-:Y:S08]  /*8820*/  HMMA.16816.F32.BF16 R20, R196.reuse, R180, R20 ;  /* 0x000000b4c414723c */ /* 0x060ff00000041814 */
[C---:B------:R-:W-:Y:S01]  /*8830*/  HMMA.16816.F32.BF16 R24, R196.reuse, R182, R24 ;  /* 0x000000b6c418723c */ /* 0x040fe20000041818 */
[----:B------:R-:W5:Y:S07]  /*8840*/  LDSM.16.M88.4 R180, [R3+0xd000] ;  /* 0x00d0000003b4783b */ /* 0x000f6e0000000200 */
[C---:B------:R-:W-:Y:S08]  /*8850*/  HMMA.16816.F32.BF16 R28, R196.reuse, R188, R28 ;  /* 0x000000bcc41c723c */ /* 0x040ff0000004181c */
[----:B------:R-:W-:Y:S01]  /*8860*/  HMMA.16816.F32.BF16 R32, R196, R190, R32 ;  /* 0x000000bec420723c */ /* 0x000fe20000041820 */
[----:B------:R-:W5:Y:S05]  /*8870*/  LDSM.16.M88.4 R188, [R3+0xd800] ;  /* 0x00d8000003bc783b */ /* 0x000f6a0000000200 */
        /* <DEDUP_REMOVED lines=26> */
[----:B------:R-:W-:Y:S02]  /*8a20*/  LDSM.16.M88.4 R192, [R222+0x6000] ;  /* 0x00600000dec0783b */ /* 0x000fe40000000200 */
        /* <DEDUP_REMOVED lines=15> */
[----:B------:R-:W2:Y:S07]  /*8b20*/  LDSM.16.M88.4 R204, [R3+0xe000] ;  /* 0x00e0000003cc783b */ /* 0x000eae0000000200 */
        /* <DEDUP_REMOVED lines=11> */
[C---:B------:R-:W-:Y:S08]  /*8be0*/  HMMA.16816.F32.BF16 R8, R192.reuse, R210, R8 ;  /* 0x000000d2c008723c */ /* 0x040ff00000041808 */
[C---:B---3--:R-:W-:Y:S08]  /*8bf0*/  HMMA.16816.F32.BF16 R12, R192.reuse, R164, R12 ;  /* 0x000000a4c00c723c */ /* 0x048ff0000004180c */
[C---:B------:R-:W-:Y:S01]  /*8c00*/  HMMA.16816.F32.BF16 R16, R192.reuse, R166, R16 ;  /* 0x000000a6c010723c */ /* 0x040fe20000041810 */
[----:B------:R-:W3:Y:S07]  /*8c10*/  LDSM.16.M88.4 R164, [R2+0xe800] ;  /* 0x00e8000002a4783b */ /* 0x000eee0000000200 */
[C---:B----4-:R-:W-:Y:S08]  /*8c20*/  HMMA.16816.F32.BF16 R20, R192.reuse, R176, R20 ;  /* 0x000000b0c014723c */ /* 0x050ff00000041814 */
[C---:B------:R-:W-:Y:S08]  /*8c30*/  HMMA.16816.F32.BF16 R24, R192.reuse, R178, R24 ;  /* 0x000000b2c018723c */ /* 0x040ff00000041818 */
[C---:B--2---:R-:W-:Y:S08]  /*8c40*/  HMMA.16816.F32.BF16 R28, R192.reuse, R184, R28 ;  /* 0x000000b8c01c723c */ /* 0x044ff0000004181c */
[----:B------:R-:W-:Y:S08]  /*8c50*/  HMMA.16816.F32.BF16 R32, R192, R186, R32 ;  /* 0x000000bac020723c */ /* 0x000ff00000041820 */
[C---:B------:R-:W-:Y:S08]  /*8c60*/  HMMA.16816.F32.BF16 R4, R196.reuse, R204, R4 ;  /* 0x000000ccc404723c */ /* 0x040ff00000041804 */
[C---:B------:R-:W-:Y:S08]  /*8c70*/  HMMA.16816.F32.BF16 R8, R196.reuse, R206, R8 ;  /* 0x000000cec408723c */ /* 0x040ff00000041808 */
[C---:B-1----:R-:W-:Y:S08]  /*8c80*/  HMMA.16816.F32.BF16 R12, R196.reuse, R172, R12 ;  /* 0x000000acc40c723c */ /* 0x042ff0000004180c */
[C---:B------:R-:W-:Y:S01]  /*8c90*/  HMMA.16816.F32.BF16 R16, R196.reuse, R174, R16 ;  /* 0x000000aec410723c */ /* 0x040fe20000041810 */
[----:B------:R-:W1:Y:S07]  /*8ca0*/  LDSM.16.M88.4 R172, [R2+0xf000] ;  /* 0x00f0000002ac783b */ /* 0x000e6e0000000200 */
[C---:B-----5:R-:W-:Y:S08]  /*8cb0*/  HMMA.16816.F32.BF16 R20, R196.reuse, R180, R20 ;  /* 0x000000b4c414723c */ /* 0x060ff00000041814 */
[C---:B------:R-:W-:Y:S08]  /*8cc0*/  HMMA.16816.F32.BF16 R24, R196.reuse, R182, R24 ;  /* 0x000000b6c418723c */ /* 0x040ff00000041818 */
[C---:B------:R-:W-:Y:S08]  /*8cd0*/  HMMA.16816.F32.BF16 R28, R196.reuse, R188, R28 ;  /* 0x000000bcc41c723c */ /* 0x040ff0000004181c */
[----:B------:R-:W-:Y:S08]  /*8ce0*/  HMMA.16816.F32.BF16 R32, R196, R190, R32 ;  /* 0x000000bec420723c */ /* 0x000ff00000041820 */
[C---:B------:R-:W-:Y:S08]  /*8cf0*/  HMMA.16816.F32.BF16 R4, R200.reuse, R212, R4 ;  /* 0x000000d4c804723c */ /* 0x040ff00000041804 */
[C---:B------:R-:W-:Y:S08]  /*8d00*/  HMMA.16816.F32.BF16 R8, R200.reuse, R214, R8 ;  /* 0x000000d6c808723c */ /* 0x040ff00000041808 */
[C---:B---3--:R-:W-:Y:S03]  /*8d10*/  HMMA.16816.F32.BF16 R12, R200.reuse, R164, R12 ;  /* 0x000000a4c80c723c */ /* 0x048fe6000004180c */
[----:B------:R-:W-:Y:S01]  /*8d20*/  FMUL.FTZ R168, R6, UR14 ;  /* 0x0000000e06a87c20 */ /* 0x000fe20008410000 */
[----:B------:R-:W-:Y:S01]  /*8d30*/  FMUL.FTZ R246, R4, UR14 ;  /* 0x0000000e04f67c20 */ /* 0x000fe20008410000 */
[----:B------:R-:W-:Y:S01]  /*8d40*/  FMUL.FTZ R244, R5, UR14 ;  /* 0x0000000e05f47c20 */ /* 0x000fe20008410000 */
[----:B------:R-:W-:Y:S01]  /*8d50*/  FMUL.FTZ R251, R7, UR14 ;  /* 0x0000000e07fb7c20 */ /* 0x000fe20008410000 */
[----:B------:R-:W2:Y:S01]  /*8d60*/  MUFU.TANH R199, R168 ;  /* 0x000000a800c77308 */ /* 0x000ea20000002400 */
[C---:B------:R-:W-:Y:S03]  /*8d70*/  HMMA.16816.F32.BF16 R16, R200.reuse, R166, R16 ;  /* 0x000000a6c810723c */ /* 0x040fe60000041810 */
[----:B------:R-:W-:Y:S01]  /*8d80*/  FMUL.FTZ R165, R11, UR14 ;  /* 0x0000000e0ba57c20 */ /* 0x000fe20008410000 */
[----:B------:R-:W-:Y:S01]  /*8d90*/  FMUL.FTZ R250, R9, UR14 ;  /* 0x0000000e09fa7c20 */ /* 0x000fe20008410000 */
[----:B------:R-:W-:Y:S01]  /*8da0*/  FMUL.FTZ R252, R8, UR14 ;  /* 0x0000000e08fc7c20 */ /* 0x000fe20008410000 */
[----:B------:R-:W-:Y:S03]  /*8db0*/  FMUL.FTZ R248, R10, UR14 ;  /* 0x0000000e0af87c20 */ /* 0x000fe60008410000 */
[----:B------:R3:W4:Y:S01]  /*8dc0*/  MUFU.TANH R9, R165 ;  /* 0x000000a500097308 */ /* 0x0007220000002400 */
[C---:B-1----:R-:W-:Y:S03]  /*8dd0*/  HMMA.16816.F32.BF16 R20, R200.reuse, R172, R20 ;  /* 0x000000acc814723c */ /* 0x042fe60000041814 */
[----:B------:R-:W-:Y:S01]  /*8de0*/  FMUL.FTZ R242, R12, UR14 ;  /* 0x0000000e0cf27c20 */ /* 0x000fe20008410000 */
[----:B------:R-:W-:Y:S01]  /*8df0*/  FMUL.FTZ R240, R13, UR14 ;  /* 0x0000000e0df07c20 */ /* 0x000fe20008410000 */
[----:B------:R-:W-:Y:S01]  /*8e00*/  FMUL.FTZ R249, R14, UR14 ;  /* 0x0000000e0ef97c20 */ /* 0x000fe20008410000 */
[----:B------:R-:W-:Y:S03]  /*8e10*/  FMUL.FTZ R247, R15, UR14 ;  /* 0x0000000e0ff77c20 */ /* 0x000fe60008410000 */
[----:B------:R-:W1:Y:S01]  /*8e20*/  MUFU.TANH R246, R246 ;  /* 0x000000f600f67308 */ /* 0x000e620000002400 */
[C---:B------:R-:W-:Y:S03]  /*8e30*/  HMMA.16816.F32.BF16 R24, R200.reuse, R174, R24 ;  /* 0x000000aec818723c */ /* 0x040fe60000041818 */
[----:B------:R-:W-:Y:S01]  /*8e40*/  FMUL.FTZ R236, R16, UR14 ;  /* 0x0000000e10ec7c20 */ /* 0x000fe20008410000 */
[----:B------:R-:W-:Y:S01]  /*8e50*/  FMUL.FTZ R238, R17, UR14 ;  /* 0x0000000e11ee7c20 */ /* 0x000fe20008410000 */
[----:B------:R-:W-:Y:S01]  /*8e60*/  FMUL.FTZ R209, R18, UR14 ;  /* 0x0000000e12d17c20 */ /* 0x000fe20008410000 */
[----:B------:R-:W-:Y:S03]  /*8e70*/  FMUL.FTZ R245, R19, UR14 ;  /* 0x0000000e13f57c20 */ /* 0x000fe60008410000 */
[----:B------:R-:W1:Y:S01]  /*8e80*/  MUFU.TANH R244, R244 ;  /* 0x000000f400f47308 */ /* 0x000e620000002400 */
[----:B---3--:R-:W3:Y:S01]  /*8e90*/  LDSM.16.M88.4 R164, [R2+0xf800] ;  /* 0x00f8000002a4783b */ /* 0x008ee20000000200 */
[----:B------:R-:W-:Y:S04]  /*8ea0*/  DEPBAR.LE SB0, 0x0 ;  /* 0x000080000000791a */ /* 0x000fe80000000000 */
[----:B------:R-:W-:Y:S04]  /*8eb0*/  FMUL.FTZ R210, R20, UR14 ;  /* 0x0000000e14d27c20 */ /* 0x000fe80008410000 */
[----:B------:R-:W1:Y:S01]  /*8ec0*/  MUFU.TANH R251, R251 ;  /* 0x000000fb00fb7308 */ /* 0x000e620000002400 */
[----:B------:R-:W-:Y:S01]  /*8ed0*/  BAR.SYNC.DEFER_BLOCKING 0x0 ;  /* 0x0000000000007b1d */ /* 0x000fe20000010000 */
[----:B------:R-:W-:Y:S01]  /*8ee0*/  FMUL.FTZ R212, R21, UR14 ;  /* 0x0000000e15d47c20 */ /* 0x000fe20008410000 */
[----:B------:R-:W-:Y:S01]  /*8ef0*/  FMUL.FTZ R211, R22, UR14 ;  /* 0x0000000e16d37c20 */ /* 0x000fe20008410000 */
[----:B------:R-:W-:Y:S01]  /*8f00*/  FMUL.FTZ R213, R23, UR14 ;  /* 0x0000000e17d57c20 */ /* 0x000fe20008410000 */
[----:B------:R-:W-:Y:S01]  /*8f10*/  FMUL.FTZ R214, R24, UR14 ;  /* 0x0000000e18d67c20 */ /* 0x000fe20008410000 */
[----:B------:R-:W-:Y:S01]  /*8f20*/  FMUL.FTZ R208, R25, UR14 ;  /* 0x0000000e19d07c20 */ /* 0x000fe20008410000 */
[----:B------:R-:W-:Y:S03]  /*8f30*/  FMUL.FTZ R215, R26, UR14 ;  /* 0x0000000e1ad77c20 */ /* 0x000fe60008410000 */
[----:B------:R-:W1:Y:S01]  /*8f40*/  MUFU.TANH R252, R252 ;  /* 0x000000fc00fc7308 */ /* 0x000e620000002400 */
[----:B------:R-:W-:Y:S09]  /*8f50*/  FMUL.FTZ R243, R27, UR14 ;  /* 0x0000000e1bf37c20 */ /* 0x000ff20008410000 */
[----:B------:R-:W1:Y:S10]  /*8f60*/  MUFU.TANH R250, R250 ;  /* 0x000000fa00fa7308 */ /* 0x000e740000002400 */
[----:B------:R-:W1:Y:S10]  /*8f70*/  MUFU.TANH R248, R248 ;  /* 0x000000f800f87308 */ /* 0x000e740000002400 */
[----:B------:R-:W1:Y:S01]  /*8f80*/  MUFU.TANH R242, R242 ;  /* 0x000000f200f27308 */ /* 0x000e620000002400 */
[C---:B---3--:R-:W-:Y:S09]  /*8f90*/  HMMA.16816.F32.BF16 R28, R200.reuse, R164, R28 ;  /* 0x000000a4c81c723c */ /* 0x048ff2000004181c */
[----:B------:R-:W3:Y:S01]  /*8fa0*/  MUFU.TANH R240, R240 ;  /* 0x000000f000f07308 */ /* 0x000ee20000002400 */
[----:B------:R-:W-:Y:S09]  /*8fb0*/  HMMA.16816.F32.BF16 R32, R200, R166, R32 ;  /* 0x000000a6c820723c */ /* 0x000ff20000041820 */
[----:B------:R-:W1:Y:S01]  /*8fc0*/  MUFU.TANH R249, R249 ;  /* 0x000000f900f97308 */ /* 0x000e620000002400 */
[----:B------:R-:W-:Y:S01]  /*8fd0*/  FMUL.FTZ R204, R28, UR14 ;  /* 0x0000000e1ccc7c20 */ /* 0x000fe20008410000 */
[----:B------:R-:W-:Y:S01]  /*8fe0*/  FMUL.FTZ R207, R29, UR14 ;  /* 0x0000000e1dcf7c20 */ /* 0x000fe20008410000 */
[----:B------:R-:W-:Y:S07]  /*8ff0*/  FMUL.FTZ R168, R30, UR14 ;  /* 0x0000000e1ea87c20 */ /* 0x000fee0008410000 */
[----:B------:R-:W1:Y:S01]  /*9000*/  MUFU.TANH R247, R247 ;  /* 0x000000f700f77308 */ /* 0x000e620000002400 */
[----:B------:R-:W-:Y:S01]  /*9010*/  FMUL.FTZ R167, R31, UR14 ;  /* 0x0000000e1fa77c20 */ /* 0x000fe20008410000 */
[----:B------:R-:W-:Y:S01]  /*9020*/  FMUL.FTZ R205, R32, UR14 ;  /* 0x0000000e20cd7c20 */ /* 0x000fe20008410000 */
[----:B------:R-:W-:Y:S01]  /*9030*/  FMUL.FTZ R206, R33, UR14 ;  /* 0x0000000e21ce7c20 */ /* 0x000fe20008410000 */
[----:B------:R-:W-:Y:S06]  /*9040*/  FMUL.FTZ R34, R34, UR14 ;  /* 0x0000000e22227c20 */ /* 0x000fec0008410000 */
[----:B------:R-:W1:Y:S01]  /*9050*/  MUFU.TANH R236, R236 ;  /* 0x000000ec00ec7308 */ /* 0x000e620000002400 */
[----:B------:R-:W-:Y:S09]  /*9060*/  FMUL.FTZ R35, R35, UR14 ;  /* 0x0000000e23237c20 */ /* 0x000ff20008410000 */
[----:B------:R-:W1:Y:S10]  /*9070*/  MUFU.TANH R238, R238 ;  /* 0x000000ee00ee7308 */ /* 0x000e740000002400 */
        /* <DEDUP_REMOVED lines=16> */
[----:B------:R1:W1:Y:S10]  /*9180*/  MUFU.TANH R166, R34 ;  /* 0x0000002200a67308 */ /* 0x0002740000002400 */
[----:B------:R1:W1:Y:S01]  /*9190*/  MUFU.TANH R165, R35 ;  /* 0x0000002300a57308 */ /* 0x0002620000002400 */
[----:B--234-:R-:W-:Y:S05]  /*91a0*/  BRA.U !UP2, `(.L_x_594) ;  /* 0x000000090aac7547 */ /* 0x01cfea000b800000 */
[----:B------:R-:W-:Y:S01]  /*91b0*/  UPLOP3.LUT UP1, UPT, UPT, UPT, UP0, 0x80, 0x8 ;  /* 0x000000000008789c */ /* 0x000fe20003f2f000 */
[----:B------:R-:W2:Y:S05]  /*91c0*/  LDC R2, c[0x0][0x3bc] ;  /* 0x0000ef00ff027b82 */ /* 0x000eaa0000000800 */
[----:B------:R-:W-:Y:S02]  /*91d0*/  PLOP3.LUT P6, PT, PT, PT, UP1, 0x80, 0x8 ;  /* 0x000000000008781c */ /* 0x000fe40003fcf018 */
[----:B------:R-:W-:Y:S03]  /*91e0*/  PLOP3.LUT P5, PT, PT, PT, UP1, 0x80, 0x8 ;  /* 0x000000000008781c */ /* 0x000fe60003faf018 */
[----:B------:R-:W3:Y:S01]  /*91f0*/  @!UP1 LDCU UR24, c[0x0][0x3b8] ;  /* 0x00007700ff1897ac */ /* 0x000ee20008000800 */
[----:B------:R-:W-:Y:S02]  /*9200*/  @!UP1 UMOV UR25, URZ ;  /* 0x000000ff00199c82 */ /* 0x000fe40008000000 */
[----:B------:R-:W-:Y:S02]  /*9210*/  @!UP1 UIADD3 UR25, UP2, UPT, URZ, -UR25, URZ ;  /* 0x80000019ff199290 */ /* 0x000fe4000ff5e0ff */
[----:B---3--:R-:W-:Y:S04]  /*9220*/  @!UP1 USHF.L.U32 UR23, UR24, 0x6, URZ ;  /* 0x0000000618179899 */ /* 0x008fe800080006ff */
[----:B------:R-:W-:Y:S04]  /*9230*/  @!UP1 UIADD3.X UR23, UPT, UPT, URZ, ~UR23, URZ, UP2, !UPT ;  /* 0x80000017ff179290 */ /* 0x000fe800097fe4ff */
[----:B------:R-:W-:Y:S02]  /*9240*/  @!UP1 USHF.R.S64 UR25, UR25, 0x1f, UR23 ;  /* 0x0000001f19199899 */ /* 0x000fe40008001017 */
[----:B------:R-:W-:Y:S04]  /*9250*/  IMAD.U32 R4, RZ, RZ, UR23 ;  /* 0x00000017ff047e24 */ /* 0x000fe8000f8e00ff */
[----:B------:R-:W-:Y:S04]  /*9260*/  @!P6 IADD3 R226, P6, PT, R226, UR25, RZ ;  /* 0x00000019e2e2ec10 */ /* 0x000fe8000ffde0ff */
[----:B------:R-:W-:Y:S01]  /*9270*/  @!P5 LEA.HI.X.SX32 R227, R4, R227, 0x1, P6 ;  /* 0x000000e304e3d211 */ /* 0x000fe200030f0eff */
[----:B------:R-:W-:Y:S08]  /*9280*/  BRA.U !UP1, `(.L_x_595) ;  /* 0x0000000509007547 */ /* 0x000ff0000b800000 */
[----:B------:R-:W3:Y:S01]  /*9290*/  LDC R4, c[0x0][0x4f0] ;  /* 0x00013c00ff047b82 */ /* 0x000ee20000000800 */
[----:B------:R-:W-:Y:S02]  /*92a0*/  UIADD3 UR23, UPT, UPT, UR17, -0x40, URZ ;  /* 0xffffffc011177890 */ /* 0x000fe4000fffe0ff */
[----:B------:R-:W-:Y:S04]  /*92b0*/  UIADD3 UR24, UPT, UPT, UR17, -0x80, URZ ;  /* 0xffffff8011187890 */ /* 0x000fe8000fffe0ff */
[----:B------:R-:W-:Y:S04]  /*92c0*/  MOV R7, UR23 ;  /* 0x0000001700077c02 */ /* 0x000fe80008000f00 */
[----:B------:R-:W-:Y:S02]  /*92d0*/  IABS R7, R7 ;  /* 0x0000000700077213 */ /* 0x000fe40000000000 */
[----:B---3--:R-:W-:Y:S04]  /*92e0*/  IABS R3, R4 ;  /* 0x0000000400037213 */ /* 0x008fe80000000000 */
[----:B------:R-:W3:Y:S10]  /*92f0*/  I2F.RP R8, R3 ;  /* 0x0000000300087306 */ /* 0x000ef40000209400 */
[----:B---3--:R-:W3:Y:S02]  /*9300*/  MUFU.RCP R5, R8 ;  /* 0x0000000800057308 */ /* 0x008ee40000001000 */
[----:B---3--:R-:W-:Y:S02]  /*9310*/  VIADD R10, R5, 0xffffffe ;  /* 0x0ffffffe050a7836 */ /* 0x008fe40000000000 */
[----:B------:R-:W-:Y:S06]  /*9320*/  IMAD.U32 R5, RZ, RZ, UR24 ;  /* 0x00000018ff057e24 */ /* 0x000fec000f8e00ff */
[----:B------:R-:W3:Y:S01]  /*9330*/  F2I.FTZ.U32.TRUNC.NTZ R11, R10 ;  /* 0x0000000a000b7305 */ /* 0x000ee2000021f000 */
[----:B------:R-:W-:Y:S01]  /*9340*/  IABS R5, R5 ;  /* 0x0000000500057213 */ /* 0x000fe20000000000 */
[--C-:B---3--:R-:W-:Y:S02]  /*9350*/  IMAD.MOV R6, RZ, RZ, -R11.reuse ;  /* 0x000000ffff067224 */ /* 0x108fe400078e0a0b */
        /* <DEDUP_REMOVED lines=8> */
[C---:B------:R-:W-:Y:S03]  /*93e0*/  IMAD R5, R3.reuse, R6, R5 ;  /* 0x0000000603057224 */ /* 0x040fe600078e0205 */
        /* <DEDUP_REMOVED lines=8> */
[C---:B------:R-:W-:Y:S01]  /*9470*/  LOP3.LUT R3, R4.reuse, UR24, RZ, 0x3c, !PT ;  /* 0x0000001804037c12 */ /* 0x040fe2000f8e3cff */
[----:B------:R-:W-:Y:S01]  /*9480*/  UMOV UR24, UR6 ;  /* 0x0000000600187c82 */ /* 0x000fe20008000000 */
[----:B------:R-:W-:Y:S07]  /*9490*/  LOP3.LUT R5, R4, UR23, RZ, 0x3c, !PT ;  /* 0x0000001704057c12 */ /* 0x000fee000f8e3cff */
        /* <DEDUP_REMOVED lines=15> */
[----:B------:R-:W3:Y:S04]  /*9590*/  LDG.E R6, desc[UR20][R14.64] ;  /* 0x000000140e067981 */ /* 0x000ee8000c1e1900 */
[----:B------:R-:W-:Y:S01]  /*95a0*/  IMAD R11, R11, R4, -0x40 ;  /* 0xffffffc00b0b7424 */ /* 0x000fe200078e0204 */
[----:B------:R-:W3:Y:S04]  /*95b0*/  LDG.E R3, desc[UR20][R12.64] ;  /* 0x000000140c037981 */ /* 0x000ee8000c1e1900 */
[----:B------:R-:W-:Y:S05]  /*95c0*/  SHF.R.S32.HI R4, RZ, 0x1f, R11 ;  /* 0x0000001fff047819 */ /* 0x000fea000001140b */
[----:B------:R-:W-:Y:S04]  /*95d0*/  IMAD R4, R4, UR24, RZ ;  /* 0x0000001804047c24 */ /* 0x000fe8000f8e02ff */
[C---:B------:R-:W-:Y:S02]  /*95e0*/  IMAD R4, R11.reuse, UR7, R4 ;  /* 0x000000070b047c24 */ /* 0x040fe4000f8e0204 */
[----:B------:R-:W-:Y:S04]  /*95f0*/  IMAD.WIDE.U32 R10, R11, UR24, RZ ;  /* 0x000000180b0a7c25 */ /* 0x000fe8000f8e00ff */
[----:B------:R-:W-:Y:S02]  /*9600*/  IMAD.IADD R11, R11, 0x1, R4 ;  /* 0x000000010b0b7824 */ /* 0x000fe400078e0204 */
[----:B---3--:R-:W-:Y:S04]  /*9610*/  IMAD.IADD R6, R6, 0x1, -R3 ;  /* 0x0000000106067824 */ /* 0x008fe800078e0a03 */
[----:B------:R-:W-:Y:S01]  /*9620*/  IMAD.WIDE.U32 R10, R6, UR10, R10 ;  /* 0x0000000a060a7c25 */ /* 0x000fe2000f8e000a */
[----:B------:R-:W-:Y:S02]  /*9630*/  SHF.R.S32.HI R3, RZ, 0x1f, R6 ;  /* 0x0000001fff037819 */ /* 0x000fe40000011406 */
[----:B------:R-:W-:Y:S03]  /*9640*/  LEA R226, P5, R10, R226, 0x1 ;  /* 0x000000e20ae27211 */ /* 0x000fe600078a08ff */
[----:B------:R-:W-:Y:S04]  /*9650*/  IMAD R3, R3, UR10, RZ ;  /* 0x0000000a03037c24 */ /* 0x000fe8000f8e02ff */
[----:B------:R-:W-:Y:S05]  /*9660*/  IMAD R3, R6, UR11, R3 ;  /* 0x0000000b06037c24 */ /* 0x000fea000f8e0203 */
[----:B------:R-:W-:Y:S04]  /*9670*/  IADD3 R3, PT, PT, R11, R3, RZ ;  /* 0x000000030b037210 */ /* 0x000fe80007ffe0ff */
[----:B------:R-:W-:Y:S07]  /*9680*/  LEA.HI.X R227, R10, R227, R3, 0x1, P5 ;  /* 0x000000e30ae37211 */ /* 0x000fee00028f0c03 */
.L_x_595:
        /* <DEDUP_REMOVED lines=16> */
[--C-:B--2---:R-:W-:Y:S02]  /*9790*/  SHF.L.U64.HI R3, R3, 0x5, R2.reuse ;  /* 0x0000000503037819 */ /* 0x104fe40000010202 */
        /* <DEDUP_REMOVED lines=76> */
.L_x_594:
[----:B-1-3--:R-:W-:Y:S01]  /*9c60*/  FMNMX3.FTZ R2, R0, R199, R251, !PT ;  /* 0x000000c700027276 */ /* 0x00afe200078100fb */
        /* <DEDUP_REMOVED lines=20> */
[----:B------:R-:W-:Y:S02]  /*9db0*/  FMNMX3.FTZ R4, R3, R205, R206, !PT ;  /* 0x000000cd03047276 */ /* 0x000fe400078100ce */
[----:B------:R-:W-:Y:S01]  /*9dc0*/  IADD3 R189, PT, PT, R218, 0x10040, RZ ;  /* 0x00010040dabd7810 */ /* 0x000fe20007ffe0ff */
[----:B------:R-:W1:Y:S01]  /*9dd0*/  SHFL.BFLY PT, R2, R7, 0x2, 0x1f ;  /* 0x0c401f0007027f89 */ /* 0x000e6200000e0000 */
[----:B------:R-:W-:Y:S07]  /*9de0*/  @P0 IADD3 R189, PT, PT, R228, -0x40, RZ ;  /* 0xffffffc0e4bd0810 */ /* 0x000fee0007ffe0ff */
[----:B------:R-:W2:Y:S01]  /*9df0*/  SHFL.BFLY PT, R3, R4, 0x2, 0x1f ;  /* 0x0c401f0004037f89 */ /* 0x000ea200000e0000 */
[----:B------:R-:W-:Y:S07]  /*9e00*/  IADD3 R220, PT, PT, R220, R189, RZ ;  /* 0x000000bddcdc7210 */ /* 0x000fee0007ffe0ff */
[----:B------:R-:W-:Y:S08]  /*9e10*/  LDSM.16.MT88.4 R28, [R189] ;  /* 0x00000000bd1c783b */ /* 0x000ff00000004200 */
[----:B------:R-:W-:Y:S08]  /*9e20*/  LDSM.16.MT88.4 R172, [R189+0x4800] ;  /* 0x00480000bdac783b */ /* 0x000ff00000004200 */
[----:B------:R-:W-:Y:S01]  /*9e30*/  LDSM.16.MT88.4 R176, [R220+0x4800] ;  /* 0x00480000dcb0783b */ /* 0x000fe20000004200 */
[----:B-1----:R-:W-:Y:S02]  /*9e40*/  FMNMX.FTZ R6, R7, R2, !PT ;  /* 0x0000000207067209 */ /* 0x002fe40007810000 */
[----:B--2---:R-:W-:Y:S05]  /*9e50*/  FMNMX.FTZ R8, R4, R3, !PT ;  /* 0x0000000304087209 */ /* 0x004fea0007810000 */
[----:B------:R-:W1:Y:S08]  /*9e60*/  SHFL.BFLY PT, R3, R6, 0x1, 0x1f ;  /* 0x0c201f0006037f89 */ /* 0x000e7000000e0000 */
[----:B------:R-:W2:Y:S01]  /*9e70*/  SHFL.BFLY PT, R5, R8, 0x1, 0x1f ;  /* 0x0c201f0008057f89 */ /* 0x000ea200000e0000 */
[----:B-1----:R-:W-:Y:S02]  /*9e80*/  FMNMX.FTZ R3, R6, R3, !PT ;  /* 0x0000000306037209 */ /* 0x002fe40007810000 */
[----:B--2---:R-:W-:Y:S03]  /*9e90*/  FMNMX.FTZ R164, R8, R5, !PT ;  /* 0x0000000508a47209 */ /* 0x004fe60007810000 */
[C---:B------:R-:W-:Y:S01]  /*9ea0*/  FMUL.FTZ R184, R3.reuse, UR4 ;  /* 0x0000000403b87c20 */ /* 0x040fe20008410000 */
[C---:B------:R-:W-:Y:S01]  /*9eb0*/  FSETP.NEU.FTZ.AND P1, PT, R3.reuse, -INF , PT ;  /* 0xff8000000300780b */ /* 0x040fe20003f3d000 */
[----:B------:R-:W-:Y:S01]  /*9ec0*/  FADD.FTZ R4, -R3, R0 ;  /* 0x0000000003047221 */ /* 0x000fe20000010100 */
[C---:B------:R-:W-:Y:S01]  /*9ed0*/  FSETP.NEU.FTZ.AND P2, PT, R164.reuse, -INF , PT ;  /* 0xff800000a400780b */ /* 0x040fe20003f5d000 */
[----:B------:R-:W-:Y:S01]  /*9ee0*/  FMUL.FTZ R185, R164, UR4 ;  /* 0x00000004a4b97c20 */ /* 0x000fe20008410000 */
[----:B------:R-:W-:Y:S01]  /*9ef0*/  FSEL R184, R184, RZ, P1 ;  /* 0x000000ffb8b87208 */ /* 0x000fe20000800000 */
[----:B------:R-:W-:Y:S01]  /*9f00*/  FADD.FTZ R5, -R164, R169 ;  /* 0x000000a9a4057221 */ /* 0x000fe20000010100 */
[----:B------:R-:W-:Y:S01]  /*9f10*/  FMUL.FTZ R0, R4, UR4 ;  /* 0x0000000404007c20 */ /* 0x000fe20008410000 */
[----:B------:R-:W-:Y:S02]  /*9f20*/  MOV R169, R164 ;  /* 0x000000a400a97202 */ /* 0x000fe40000000f00 */
[----:B------:R-:W-:Y:S01]  /*9f30*/  FSEL R185, R185, RZ, P2 ;  /* 0x000000ffb9b97208 */ /* 0x000fe20001000000 */
[----:B------:R-:W-:Y:S01]  /*9f40*/  FMUL.FTZ R2, R5, UR4 ;  /* 0x0000000405027c20 */ /* 0x000fe20008410000 */
[--C-:B------:R-:W-:Y:S01]  /*9f50*/  FFMA.FTZ R195, R199, UR4, -R184.reuse ;  /* 0x00000004c7c37c23 */ /* 0x100fe200080108b8 */
[--C-:B------:R-:W-:Y:S01]  /*9f60*/  FFMA.FTZ R190, R251, UR4, -R184.reuse ;  /* 0x00000004fbbe7c23 */ /* 0x100fe200080108b8 */
[--C-:B------:R-:W-:Y:S01]  /*9f70*/  FFMA.FTZ R191, R248, UR4, -R184.reuse ;  /* 0x00000004f8bf7c23 */ /* 0x100fe200080108b8 */
[--C-:B------:R-:W-:Y:S01]  /*9f80*/  FFMA.FTZ R197, R246, UR4, -R185.reuse ;  /* 0x00000004f6c57c23 */ /* 0x100fe200080108b9 */
[--C-:B------:R-:W-:Y:S01]  /*9f90*/  FFMA.FTZ R194, R244, UR4, -R185.reuse ;  /* 0x00000004f4c27c23 */ /* 0x100fe200080108b9 */
[--C-:B------:R-:W-:Y:S01]  /*9fa0*/  FFMA.FTZ R193, R252, UR4, -R185.reuse ;  /* 0x00000004fcc17c23 */ /* 0x100fe200080108b9 */
[--C-:B------:R-:W-:Y:S01]  /*9fb0*/  FFMA.FTZ R192, R250, UR4, -R185.reuse ;  /* 0x00000004fac07c23 */ /* 0x100fe200080108b9 */
[--C-:B------:R-:W-:Y:S01]  /*9fc0*/  FFMA.FTZ R188, R9, UR4, -R184.reuse ;  /* 0x0000000409bc7c23 */ /* 0x100fe200080108b8 */
[----:B------:R-:W1:Y:S01]  /*9fd0*/  MUFU.EX2 R2, R2 ;  /* 0x0000000200027308 */ /* 0x000e620000000800 */
[--C-:B------:R-:W-:Y:S01]  /*9fe0*/  FFMA.FTZ R199, R242, UR4, -R185.reuse ;  /* 0x00000004f2c77c23 */ /* 0x100fe200080108b9 */
[--C-:B------:R-:W-:Y:S01]  /*9ff0*/  FFMA.FTZ R196, R240, UR4, -R185.reuse ;  /* 0x00000004f0c47c23 */ /* 0x100fe200080108b9 */
[--C-:B------:R-:W-:Y:S07]  /*a000*/  FFMA.FTZ R203, R249, UR4, -R184.reuse ;  /* 0x00000004f9cb7c23 */ /* 0x100fee00080108b8 */
[----:B------:R-:W2:Y:S01]  /*a010*/  MUFU.EX2 R0, R0 ;  /* 0x0000000000007308 */ /* 0x000ea20000000800 */
[--C-:B------:R-:W-:Y:S01]  /*a020*/  FFMA.FTZ R198, R247, UR4, -R184.reuse ;  /* 0x00000004f7c67c23 */ /* 0x100fe200080108b8 */
[--C-:B------:R-:W-:Y:S01]  /*a030*/  FFMA.FTZ R200, R236, UR4, -R185.reuse ;  /* 0x00000004ecc87c23 */ /* 0x100fe200080108b9 */
[--C-:B------:R-:W-:Y:S07]  /*a040*/  FFMA.FTZ R201, R209, UR4, -R184.reuse ;  /* 0x00000004d1c97c23 */ /* 0x100fee00080108b8 */
[----:B------:R-:W-:Y:S01]  /*a050*/  MUFU.EX2 R197, R197 ;  /* 0x000000c500c57308 */ /* 0x000fe20000000800 */
[--C-:B------:R-:W-:Y:S01]  /*a060*/  FFMA.FTZ R202, R245, UR4, -R184.reuse ;  /* 0x00000004f5ca7c23 */ /* 0x100fe200080108b8 */
[--C-:B------:R-:W-:Y:S01]  /*a070*/  FFMA.FTZ R238, R238, UR4, -R185.reuse ;  /* 0x00000004eeee7c23 */ /* 0x100fe200080108b9 */
[--C-:B------:R-:W-:Y:S07]  /*a080*/  FFMA.FTZ R221, R212, UR4, -R185.reuse ;  /* 0x00000004d4dd7c23 */ /* 0x100fee00080108b9 */
[----:B------:R-:W3:Y:S01]  /*a090*/  MUFU.EX2 R194, R194 ;  /* 0x000000c200c27308 */ /* 0x000ee20000000800 */
[--C-:B------:R-:W-:Y:S01]  /*a0a0*/  FFMA.FTZ R212, R211, UR4, -R184.reuse ;  /* 0x00000004d3d47c23 */ /* 0x100fe200080108b8 */
[C---:B-1----:R-:W-:Y:S01]  /*a0b0*/  FMUL.FTZ R4, R2.reuse, R160 ;  /* 0x000000a002047220 */ /* 0x042fe20000410000 */
[C---:B------:R-:W-:Y:S07]  /*a0c0*/  FMUL.FTZ R5, R2.reuse, R161 ;  /* 0x000000a102057220 */ /* 0x040fee0000410000 */
[----:B------:R-:W-:Y:S01]  /*a0d0*/  MUFU.EX2 R195, R195 ;  /* 0x000000c300c37308 */ /* 0x000fe20000000800 */
[----:B------:R-:W-:Y:S01]  /*a0e0*/  FMUL.FTZ R8, R2, R156 ;  /* 0x0000009c02087220 */ /* 0x000fe20000410000 */
[C---:B--2---:R-:W-:Y:S01]  /*a0f0*/  FMUL.FTZ R6, R0.reuse, R162 ;  /* 0x000000a200067220 */ /* 0x044fe20000410000 */
[----:B------:R-:W-:Y:S07]  /*a100*/  FMUL.FTZ R7, R0, R163 ;  /* 0x000000a300077220 */ /* 0x000fee0000410000 */
[----:B------:R-:W1:Y:S01]  /*a110*/  MUFU.EX2 R190, R190 ;  /* 0x000000be00be7308 */ /* 0x000e620000000800 */
[----:B------:R-:W-:Y:S01]  /*a120*/  FMUL.FTZ R9, R2, R157 ;  /* 0x0000009d02097220 */ /* 0x000fe20000410000 */
[C---:B------:R-:W-:Y:S01]  /*a130*/  FMUL.FTZ R10, R0.reuse, R158 ;  /* 0x0000009e000a7220 */ /* 0x040fe20000410000 */
[----:B------:R-:W-:Y:S07]  /*a140*/  FMUL.FTZ R11, R0, R159 ;  /* 0x0000009f000b7220 */ /* 0x000fee0000410000 */
[----:B------:R-:W-:Y:S01]  /*a150*/  MUFU.EX2 R193, R193 ;  /* 0x000000c100c17308 */ /* 0x000fe20000000800 */
[----:B------:R-:W-:Y:S01]  /*a160*/  FMUL.FTZ R16, R2, R148 ;  /* 0x0000009402107220 */ /* 0x000fe20000410000 */
[----:B---3--:R-:W-:Y:S01]  /*a170*/  F2FP.BF16.F32.PACK_AB R160, R194, R197 ;  /* 0x000000c5c2a0723e */ /* 0x008fe200000010ff */
[----:B------:R-:W-:Y:S07]  /*a180*/  FMUL.FTZ R17, R2, R149 ;  /* 0x0000009502117220 */ /* 0x000fee0000410000 */
[----:B------:R-:W2:Y:S01]  /*a190*/  MUFU.EX2 R192, R192 ;  /* 0x000000c000c07308 */ /* 0x000ea20000000800 */
[C---:B------:R-:W-:Y:S01]  /*a1a0*/  FMUL.FTZ R18, R0.reuse, R150 ;  /* 0x0000009600127220 */ /* 0x040fe20000410000 */
[----:B------:R-:W-:Y:S01]  /*a1b0*/  FMUL.FTZ R19, R0, R151 ;  /* 0x0000009700137220 */ /* 0x000fe20000410000 */
[C---:B------:R-:W-:Y:S07]  /*a1c0*/  FMUL.FTZ R24, R2.reuse, R140 ;  /* 0x0000008c02187220 */ /* 0x040fee0000410000 */
[----:B------:R-:W-:Y:S01]  /*a1d0*/  MUFU.EX2 R191, R191 ;  /* 0x000000bf00bf7308 */ /* 0x000fe20000000800 */
[----:B------:R-:W-:Y:S01]  /*a1e0*/  FMUL.FTZ R25, R2, R141 ;  /* 0x0000008d02197220 */ /* 0x000fe20000410000 */
[----:B-1----:R-:W-:Y:S01]  /*a1f0*/  F2FP.BF16.F32.PACK_AB R161, R190, R195 ;  /* 0x000000c3bea1723e */ /* 0x002fe200000010ff */
[C---:B------:R-:W-:Y:S07]  /*a200*/  FMUL.FTZ R26, R0.reuse, R142 ;  /* 0x0000008e001a7220 */ /* 0x040fee0000410000 */
[----:B------:R-:W1:Y:S01]  /*a210*/  MUFU.EX2 R188, R188 ;  /* 0x000000bc00bc7308 */ /* 0x000e620000000800 */
        /* <DEDUP_REMOVED lines=12> */
[----:B------:R-:W-:Y:S01]  /*a2e0*/  FMUL.FTZ R40, R2, R40 ;  /* 0x0000002802287220 */ /* 0x000fe20000410000 */
[----:B-1----:R-:W-:Y:S01]  /*a2f0*/  F2FP.BF16.F32.PACK_AB R163, R188, R191 ;  /* 0x000000bfbca3723e */ /* 0x002fe200000010ff */
[----:B------:R-:W-:Y:S01]  /*a300*/  FMUL.FTZ R41, R2, R41 ;  /* 0x0000002902297220 */ /* 0x000fe20000410000 */
[C---:B------:R-:W-:Y:S01]  /*a310*/  FMUL.FTZ R42, R0.reuse, R42 ;  /* 0x0000002a002a7220 */ /* 0x040fe20000410000 */
[----:B------:R-:W-:Y:S01]  /*a320*/  FMUL.FTZ R43, R0, R43 ;  /* 0x0000002b002b7220 */ /* 0x000fe20000410000 */
[----:B------:R-:W-:Y:S01]  /*a330*/  LDSM.16.MT88.4 R140, [R220+0x2000] ;  /* 0x00200000dc8c783b */ /* 0x000fe20000004200 */
[C---:B------:R-:W-:Y:S01]  /*a340*/  FMUL.FTZ R44, R2.reuse, R44 ;  /* 0x0000002c022c7220 */ /* 0x040fe20000410000 */
[C---:B------:R-:W-:Y:S01]  /*a350*/  FMUL.FTZ R45, R2.reuse, R45 ;  /* 0x0000002d022d7220 */ /* 0x040fe20000410000 */
[C---:B------:R-:W-:Y:S01]  /*a360*/  HMMA.16816.F32.BF16 R4, R160.reuse, R12, R4 ;  /* 0x0000000ca004723c */ /* 0x040fe20000041804 */
[----:B------:R-:W-:Y:S04]  /*a370*/  MUFU.EX2 R221, R221 ;  /* 0x000000dd00dd7308 */ /* 0x000fe80000000800 */
[----:B------:R-:W-:Y:S01]  /*a380*/  LDSM.16.MT88.4 R156, [R220+0x2800] ;  /* 0x00280000dc9c783b */ /* 0x000fe20000004200 */
[C---:B------:R-:W-:Y:S01]  /*a390*/  FMUL.FTZ R12, R2.reuse, R152 ;  /* 0x00000098020c7220 */ /* 0x040fe20000410000 */
[----:B------:R-:W-:Y:S01]  /*a3a0*/  FMUL.FTZ R13, R2, R153 ;  /* 0x00000099020d7220 */ /* 0x000fe20000410000 */
[C---:B------:R-:W-:Y:S03]  /*a3b0*/  HMMA.16816.F32.BF16 R8, R160.reuse, R14, R8 ;  /* 0x0000000ea008723c */ /* 0x040fe60000041808 */
[----:B------:R-:W-:Y:S01]  /*a3c0*/  MUFU.EX2 R212, R212 ;  /* 0x000000d400d47308 */ /* 0x000fe20000000800 */
[C---:B------:R-:W-:Y:S01]  /*a3d0*/  FMUL.FTZ R14, R0.reuse, R154 ;  /* 0x0000009a000e7220 */ /* 0x040fe20000410000 */
[C---:B------:R-:W-:Y:S01]  /*a3e0*/  FMUL.FTZ R15, R0.reuse, R155 ;  /* 0x0000009b000f7220 */ /* 0x040fe20000410000 */
[C---:B------:R-:W-:Y:S01]  /*a3f0*/  FMUL.FTZ R46, R0.reuse, R46 ;  /* 0x0000002e002e7220 */ /* 0x040fe20000410000 */
[----:B------:R-:W1:Y:S01]  /*a400*/  LDSM.16.MT88.4 R152, [R220] ;  /* 0x00000000dc98783b */ /* 0x000e620000004200 */
[----:B------:R-:W-:Y:S01]  /*a410*/  FMUL.FTZ R47, R0, R47 ;  /* 0x0000002f002f7220 */ /* 0x000fe20000410000 */
[C---:B------:R-:W-:Y:S01]  /*a420*/  FMUL.FTZ R48, R2.reuse, R48 ;  /* 0x0000003002307220 */ /* 0x040fe20000410000 */
[----:B------:R-:W-:Y:S01]  /*a430*/  FMUL.FTZ R49, R2, R49 ;  /* 0x0000003102317220 */ /* 0x000fe20000410000 */
[----:B------:R-:W-:Y:S01]  /*a440*/  FMUL.FTZ R50, R0, R50 ;  /* 0x0000003200327220 */ /* 0x000fe20000410000 */
[C---:B------:R-:W-:Y:S01]  /*a450*/  HMMA.16816.F32.BF16 R12, R160.reuse, R20, R12 ;  /* 0x00000014a00c723c */ /* 0x040fe2000004180c */
[----:B------:R-:W-:Y:S02]  /*a460*/  MUFU.EX2 R199, R199 ;  /* 0x000000c700c77308 */ /* 0x000fe40000000800 */
[C---:B------:R-:W-:Y:S01]  /*a470*/  FMUL.FTZ R20, R2.reuse, R144 ;  /* 0x0000009002147220 */ /* 0x040fe20000410000 */
[----:B------:R-:W-:Y:S01]  /*a480*/  FMUL.FTZ R21, R2, R145 ;  /* 0x0000009102157220 */ /* 0x000fe20000410000 */
[----:B------:R-:W-:Y:S01]  /*a490*/  FMUL.FTZ R51, R0, R51 ;  /* 0x0000003300337220 */ /* 0x000fe20000410000 */
[C---:B------:R-:W-:Y:S01]  /*a4a0*/  FMUL.FTZ R52, R2.reuse, R52 ;  /* 0x0000003402347220 */ /* 0x040fe20000410000 */
[----:B------:R-:W-:Y:S01]  /*a4b0*/  FMUL.FTZ R53, R2, R53 ;  /* 0x0000003502357220 */ /* 0x000fe20000410000 */
[C---:B------:R-:W-:Y:S03]  /*a4c0*/  HMMA.16816.F32.BF16 R16, R160.reuse, R22, R16 ;  /* 0x00000016a010723c */ /* 0x040fe60000041810 */
[----:B------:R-:W2:Y:S01]  /*a4d0*/  MUFU.EX2 R196, R196 ;  /* 0x000000c400c47308 */ /* 0x000ea20000000800 */
[C---:B------:R-:W-:Y:S01]  /*a4e0*/  FMUL.FTZ R22, R0.reuse, R146 ;  /* 0x0000009200167220 */ /* 0x040fe20000410000 */
[C---:B------:R-:W-:Y:S01]  /*a4f0*/  FMUL.FTZ R23, R0.reuse, R147 ;  /* 0x0000009300177220 */ /* 0x040fe20000410000 */
[C---:B------:R-:W-:Y:S01]  /*a500*/  FMUL.FTZ R54, R0.reuse, R54 ;  /* 0x0000003600367220 */ /* 0x040fe20000410000 */
[----:B------:R-:W3:Y:S01]  /*a510*/  LDSM.16.MT88.4 R144, [R218+0x12000] ;  /* 0x01200000da90783b */ /* 0x000ee20000004200 */
        /* <DEDUP_REMOVED lines=12> */
[----:B------:R-:W4:Y:S01]  /*a5e0*/  MUFU.EX2 R198, R198 ;  /* 0x000000c600c67308 */ /* 0x000f220000000800 */
[C---:B------:R-:W-:Y:S01]  /*a5f0*/  FMUL.FTZ R30, R0.reuse, R138 ;  /* 0x0000008a001e7220 */ /* 0x040fe20000410000 */
[C---:B------:R-:W-:Y:S01]  /*a600*/  FMUL.FTZ R31, R0.reuse, R139 ;  /* 0x0000008b001f7220 */ /* 0x040fe20000410000 */
[C---:B------:R-:W-:Y:S01]  /*a610*/  FMUL.FTZ R62, R0.reuse, R62 ;  /* 0x0000003e003e7220 */ /* 0x040fe20000410000 */
[----:B------:R-:W5:Y:S01]  /*a620*/  LDSM.16.MT88.4 R136, [R170+0x12000] ;  /* 0x01200000aa88783b */ /* 0x000f620000004200 */
[----:B------:R-:W-:Y:S01]  /*a630*/  FMUL.FTZ R63, R0, R63 ;  /* 0x0000003f003f7220 */ /* 0x000fe20000410000 */
[C---:B------:R-:W-:Y:S01]  /*a640*/  FMUL.FTZ R64, R2.reuse, R64 ;  /* 0x0000004002407220 */ /* 0x040fe20000410000 */
[----:B------:R-:W-:Y:S01]  /*a650*/  FMUL.FTZ R65, R2, R65 ;  /* 0x0000004102417220 */ /* 0x000fe20000410000 */
[C---:B------:R-:W-:Y:S01]  /*a660*/  FMUL.FTZ R66, R0.reuse, R66 ;  /* 0x0000004200427220 */ /* 0x040fe20000410000 */
[C---:B-1----:R-:W-:Y:S01]  /*a670*/  HMMA.16816.F32.BF16 R28, R160.reuse, R152, R28 ;  /* 0x00000098a01c723c */ /* 0x042fe2000004181c */
[----:B------:R-:W-:Y:S02]  /*a680*/  MUFU.EX2 R200, R200 ;  /* 0x000000c800c87308 */ /* 0x000fe40000000800 */
[----:B------:R-:W-:Y:S01]  /*a690*/  FMUL.FTZ R67, R0, R67 ;  /* 0x0000004300437220 */ /* 0x000fe20000410000 */
[C---:B------:R-:W-:Y:S01]  /*a6a0*/  FMUL.FTZ R68, R2.reuse, R68 ;  /* 0x0000004402447220 */ /* 0x040fe20000410000 */
[----:B------:R-:W-:Y:S01]  /*a6b0*/  FMUL.FTZ R69, R2, R69 ;  /* 0x0000004502457220 */ /* 0x000fe20000410000 */
[C---:B------:R-:W-:Y:S01]  /*a6c0*/  FMUL.FTZ R70, R0.reuse, R70 ;  /* 0x0000004600467220 */ /* 0x040fe20000410000 */
[----:B------:R-:W-:Y:S01]  /*a6d0*/  FMUL.FTZ R71, R0, R71 ;  /* 0x0000004700477220 */ /* 0x000fe20000410000 */
[C---:B------:R-:W-:Y:S01]  /*a6e0*/  HMMA.16816.F32.BF16 R32, R160.reuse, R154, R32 ;  /* 0x0000009aa020723c */ /* 0x040fe20000041820 */
[----:B------:R-:W-:Y:S02]  /*a6f0*/  LDSM.16.MT88.4 R152, [R189+0x2800] ;  /* 0x00280000bd98783b */ /* 0x000fe40000004200 */
[----:B------:R-:W1:Y:S01]  /*a700*/  MUFU.EX2 R209, R238 ;  /* 0x000000ee00d17308 */ /* 0x000e620000000800 */
[C---:B------:R-:W-:Y:S01]  /*a710*/  FMUL.FTZ R72, R2.reuse, R72 ;  /* 0x0000004802487220 */ /* 0x040fe20000410000 */
[----:B------:R-:W-:Y:S01]  /*a720*/  FMUL.FTZ R73, R2, R73 ;  /* 0x0000004902497220 */ /* 0x000fe20000410000 */
[C---:B------:R-:W-:Y:S01]  /*a730*/  FMUL.FTZ R74, R0.reuse, R74 ;  /* 0x0000004a004a7220 */ /* 0x040fe20000410000 */
[----:B------:R-:W-:Y:S01]  /*a740*/  FMUL.FTZ R75, R0, R75 ;  /* 0x0000004b004b7220 */ /* 0x000fe20000410000 */
[C---:B------:R-:W-:Y:S01]  /*a750*/  FMUL.FTZ R76, R2.reuse, R76 ;  /* 0x0000004c024c7220 */ /* 0x040fe20000410000 */
[C---:B---3--:R-:W-:Y:S04]  /*a760*/  HMMA.16816.F32.BF16 R36, R160.reuse, R144, R36 ;  /* 0x00000090a024723c */ /* 0x048fe80000041824 */
[----:B------:R-:W-:Y:S01]  /*a770*/  MUFU.EX2 R201, R201 ;  /* 0x000000c900c97308 */ /* 0x000fe20000000800 */
[----:B------:R-:W-:Y:S01]  /*a780*/  FMUL.FTZ R77, R2, R77 ;  /* 0x0000004d024d7220 */ /* 0x000fe20000410000 */
[C---:B------:R-:W-:Y:S01]  /*a790*/  FMUL.FTZ R78, R0.reuse, R78 ;  /* 0x0000004e004e7220 */ /* 0x040fe20000410000 */
[----:B------:R-:W-:Y:S01]  /*a7a0*/  FMUL.FTZ R79, R0, R79 ;  /* 0x0000004f004f7220 */ /* 0x000fe20000410000 */
[C---:B------:R-:W-:Y:S01]  /*a7b0*/  FMUL.FTZ R80, R2.reuse, R80 ;  /* 0x0000005002507220 */ /* 0x040fe20000410000 */
[----:B------:R-:W-:Y:S01]  /*a7c0*/  FMUL.FTZ R81, R2, R81 ;  /* 0x0000005102517220 */ /* 0x000fe20000410000 */
[C---:B------:R-:W-:Y:S01]  /*a7d0*/  HMMA.16816.F32.BF16 R40, R160.reuse, R146, R40 ;  /* 0x00000092a028723c */ /* 0x040fe20000041828 */
[----:B------:R-:W-:Y:S03]  /*a7e0*/  LDSM.16.MT88.4 R144, [R189+0x800] ;  /* 0x00080000bd90783b */ /* 0x000fe60000004200 */
[----:B------:R-:W3:Y:S01]  /*a7f0*/  MUFU.EX2 R202, R202 ;  /* 0x000000ca00ca7308 */ /* 0x000ee20000000800 */
        /* <DEDUP_REMOVED lines=8> */
[C---:B-----5:R-:W-:Y:S03]  /*a880*/  HMMA.16816.F32.BF16 R44, R160.reuse, R136, R44 ;  /* 0x00000088a02c723c */ /* 0x060fe6000004182c */
[C---:B------:R-:W-:Y:S01]  /*a890*/  FMUL.FTZ R90, R0.reuse, R90 ;  /* 0x0000005a005a7220 */ /* 0x040fe20000410000 */
[----:B------:R-:W-:Y:S01]  /*a8a0*/  FMUL.FTZ R91, R0, R91 ;  /* 0x0000005b005b7220 */ /* 0x000fe20000410000 */
[C---:B------:R-:W-:Y:S01]  /*a8b0*/  FMUL.FTZ R92, R2.reuse, R92 ;  /* 0x0000005c025c7220 */ /* 0x040fe20000410000 */
[----:B------:R-:W-:Y:S01]  /*a8c0*/  FMUL.FTZ R93, R2, R93 ;  /* 0x0000005d025d7220 */ /* 0x000fe20000410000 */
[C---:B------:R-:W-:Y:S01]  /*a8d0*/  FMUL.FTZ R94, R0.reuse, R94 ;  /* 0x0000005e005e7220 */ /* 0x040fe20000410000 */
[C---:B------:R-:W-:Y:S01]  /*a8e0*/  HMMA.16816.F32.BF16 R48, R160.reuse, R138, R48 ;  /* 0x0000008aa030723c */ /* 0x040fe20000041830 */
[----:B------:R-:W5:Y:S02]  /*a8f0*/  LDSM.16.MT88.4 R136, [R218+0x14000] ;  /* 0x01400000da88783b */ /* 0x000f640000004200 */
[----:B------:R-:W-:Y:S01]  /*a900*/  FMUL.FTZ R95, R0, R95 ;  /* 0x0000005f005f7220 */ /* 0x000fe20000410000 */
[C---:B------:R-:W-:Y:S01]  /*a910*/  FMUL.FTZ R96, R2.reuse, R96 ;  /* 0x0000006002607220 */ /* 0x040fe20000410000 */
[----:B------:R-:W-:Y:S01]  /*a920*/  FMUL.FTZ R97, R2, R97 ;  /* 0x0000006102617220 */ /* 0x000fe20000410000 */
[C---:B------:R-:W-:Y:S01]  /*a930*/  FMUL.FTZ R98, R0.reuse, R98 ;  /* 0x0000006200627220 */ /* 0x040fe20000410000 */
[----:B------:R-:W-:Y:S01]  /*a940*/  FMUL.FTZ R99, R0, R99 ;  /* 0x0000006300637220 */ /* 0x000fe20000410000 */
[C---:B------:R-:W-:Y:S03]  /*a950*/  HMMA.16816.F32.BF16 R52, R160.reuse, R132, R52 ;  /* 0x00000084a034723c */ /* 0x040fe60000041834 */
        /* <DEDUP_REMOVED lines=26> */
[C---:B-----5:R-:W-:Y:S03]  /*ab00*/  HMMA.16816.F32.BF16 R68, R160.reuse, R136, R68 ;  /* 0x00000088a044723c */ /* 0x060fe60000041844 */
[----:B------:R-:W-:Y:S01]  /*ab10*/  FMUL.FTZ R121, R2, R121 ;  /* 0x0000007902797220 */ /* 0x000fe20000410000 */
[C---:B------:R-:W-:Y:S01]  /*ab20*/  FMUL.FTZ R122, R0.reuse, R122 ;  /* 0x0000007a007a7220 */ /* 0x040fe20000410000 */
[----:B------:R-:W-:Y:S01]  /*ab30*/  FMUL.FTZ R123, R0, R123 ;  /* 0x0000007b007b7220 */ /* 0x000fe20000410000 */
[C---:B------:R-:W-:Y:S01]  /*ab40*/  FMUL.FTZ R124, R2.reuse, R124 ;  /* 0x0000007c027c7220 */ /* 0x040fe20000410000 */
[----:B------:R-:W-:Y:S01]  /*ab50*/  FMUL.FTZ R125, R2, R125 ;  /* 0x0000007d027d7220 */ /* 0x000fe20000410000 */
[C---:B------:R-:W-:Y:S01]  /*ab60*/  HMMA.16816.F32.BF16 R72, R160.reuse, R138, R72 ;  /* 0x0000008aa048723c */ /* 0x040fe20000041848 */
[----:B------:R-:W5:Y:S02]  /*ab70*/  LDSM.16.MT88.4 R136, [R220+0x4000] ;  /* 0x00400000dc88783b */ /* 0x000f640000004200 */
        /* <DEDUP_REMOVED lines=8> */
[--C-:B------:R-:W-:Y:S01]  /*ac00*/  FFMA.FTZ R210, R210, UR4, -R185.reuse ;  /* 0x00000004d2d27c23 */ /* 0x100fe200080108b9 */
[--C-:B------:R-:W-:Y:S01]  /*ac10*/  FFMA.FTZ R213, R208, UR4, -R185.reuse ;  /* 0x00000004d0d57c23 */ /* 0x100fe200080108b9 */
[--C-:B------:R-:W-:Y:S01]  /*ac20*/  FFMA.FTZ R204, R204, UR4, -R185.reuse ;  /* 0x00000004cccc7c23 */ /* 0x100fe200080108b9 */
[C---:B------:R-:W-:Y:S01]  /*ac30*/  HMMA.16816.F32.BF16 R80, R160.reuse, R134, R80 ;  /* 0x00000086a050723c */ /* 0x040fe20000041850 */
[----:B------:R-:W2:Y:S01]  /*ac40*/  LDSM.16.MT88.4 R132, [R218+0x16000] ;  /* 0x01600000da84783b */ /* 0x000ea20000004200 */
[----:B------:R-:W-:Y:S01]  /*ac50*/  MUFU.EX2 R211, R211 ;  /* 0x000000d300d37308 */ /* 0x000fe20000000800 */
[--C-:B------:R-:W-:Y:S01]  /*ac60*/  FFMA.FTZ R207, R207, UR4, -R185.reuse ;  /* 0x00000004cfcf7c23 */ /* 0x100fe200080108b9 */
[--C-:B------:R-:W-:Y:S01]  /*ac70*/  FFMA.FTZ R168, R168, UR4, -R184.reuse ;  /* 0x00000004a8a87c23 */ /* 0x100fe200080108b8 */
[----:B------:R-:W-:Y:S07]  /*ac80*/  FFMA.FTZ R167, R167, UR4, -R184 ;  /* 0x00000004a7a77c23 */ /* 0x000fee00080108b8 */
[----:B------:R-:W3:Y:S01]  /*ac90*/  MUFU.EX2 R210, R210 ;  /* 0x000000d200d27308 */ /* 0x000ee20000000800 */
[----:B------:R-:W-:Y:S01]  /*aca0*/  FFMA.FTZ R205, R205, UR4, -R185 ;  /* 0x00000004cdcd7c23 */ /* 0x000fe200080108b9 */
[C---:B----4-:R-:W-:Y:S08]  /*acb0*/  HMMA.16816.F32.BF16 R84, R160.reuse, R140, R84 ;  /* 0x0000008ca054723c */ /* 0x050ff00000041854 */
[----:B------:R-:W-:Y:S01]  /*acc0*/  MUFU.EX2 R213, R213 ;  /* 0x000000d500d57308 */ /* 0x000fe20000000800 */
[----:B------:R-:W-:Y:S01]  /*acd0*/  FFMA.FTZ R197, R2, R239, R197 ;  /* 0x000000ef02c57223 */ /* 0x000fe200000100c5 */
[----:B------:R-:W-:Y:S08]  /*ace0*/  FFMA.FTZ R195, R0, R237, R195 ;  /* 0x000000ed00c37223 */ /* 0x000ff000000100c3 */
[----:B------:R-:W-:Y:S01]  /*acf0*/  MUFU.EX2 R204, R204 ;  /* 0x000000cc00cc7308 */ /* 0x000fe20000000800 */
[----:B------:R-:W-:Y:S01]  /*ad00*/  FADD.FTZ R194, R194, R197 ;  /* 0x000000c5c2c27221 */ /* 0x000fe20000010000 */
[C---:B------:R-:W-:Y:S01]  /*ad10*/  HMMA.16816.F32.BF16 R88, R160.reuse, R142, R88 ;  /* 0x0000008ea058723c */ /* 0x040fe20000041858 */
[----:B------:R-:W4:Y:S07]  /*ad20*/  LDSM.16.MT88.4 R140, [R170+0x16000] ;  /* 0x01600000aa8c783b */ /* 0x000f2e0000004200 */
[----:B------:R-:W-:Y:S01]  /*ad30*/  MUFU.EX2 R207, R207 ;  /* 0x000000cf00cf7308 */ /* 0x000fe20000000800 */
[----:B------:R-:W-:Y:S01]  /*ad40*/  FADD.FTZ R190, R190, R195 ;  /* 0x000000c3bebe7221 */ /* 0x000fe20000010000 */
[----:B------:R-:W-:Y:S08]  /*ad50*/  FADD.FTZ R193, R193, R194 ;  /* 0x000000c2c1c17221 */ /* 0x000ff00000010000 */
[----:B------:R-:W-:Y:S01]  /*ad60*/  MUFU.EX2 R168, R168 ;  /* 0x000000a800a87308 */ /* 0x000fe20000000800 */
[----:B------:R-:W-:Y:S01]  /*ad70*/  FADD.FTZ R191, R191, R190 ;  /* 0x000000bebfbf7221 */ /* 0x000fe20000010000 */
[----:B------:R-:W-:Y:S01]  /*ad80*/  FADD.FTZ R192, R192, R193 ;  /* 0x000000c1c0c07221 */ /* 0x000fe20000010000 */
[C---:B-----5:R-:W-:Y:S07]  /*ad90*/  HMMA.16816.F32.BF16 R92, R160.reuse, R136, R92 ;  /* 0x00000088a05c723c */ /* 0x060fee000004185c */
[----:B------:R-:W-:Y:S01]  /*ada0*/  MUFU.EX2 R167, R167 ;  /* 0x000000a700a77308 */ /* 0x000fe20000000800 */
[----:B------:R-:W-:Y:S09]  /*adb0*/  FADD.FTZ R188, R188, R191 ;  /* 0x000000bfbcbc7221 */ /* 0x000ff20000010000 */
[----:B------:R-:W-:Y:S01]  /*adc0*/  MUFU.EX2 R205, R205 ;  /* 0x000000cd00cd7308 */ /* 0x000fe20000000800 */
[C---:B------:R-:W-:Y:S01]  /*add0*/  HMMA.16816.F32.BF16 R96, R160.reuse, R138, R96 ;  /* 0x0000008aa060723c */ /* 0x040fe20000041860 */
[----:B------:R-:W5:Y:S07]  /*ade0*/  LDSM.16.MT88.4 R136, [R189+0x6000] ;  /* 0x00600000bd88783b */ /* 0x000f6e0000004200 */
[C---:B--2---:R-:W-:Y:S08]  /*adf0*/  HMMA.16816.F32.BF16 R100, R160.reuse, R132, R100 ;  /* 0x00000084a064723c */ /* 0x044ff00000041864 */
[C---:B------:R-:W-:Y:S01]  /*ae00*/  HMMA.16816.F32.BF16 R104, R160.reuse, R134, R104 ;  /* 0x00000086a068723c */ /* 0x040fe20000041868 */
[----:B------:R-:W2:Y:S07]  /*ae10*/  LDSM.16.MT88.4 R132, [R220+0x6000] ;  /* 0x00600000dc84783b */ /* 0x000eae0000004200 */
[C---:B----4-:R-:W-:Y:S08]  /*ae20*/  HMMA.16816.F32.BF16 R108, R160.reuse, R140, R108 ;  /* 0x0000008ca06c723c */ /* 0x050ff0000004186c */
[C---:B------:R-:W-:Y:S01]  /*ae30*/  HMMA.16816.F32.BF16 R112, R160.reuse, R142, R112 ;  /* 0x0000008ea070723c */ /* 0x040fe20000041870 */
[----:B------:R-:W-:Y:S07]  /*ae40*/  LDSM.16.MT88.4 R140, [R170+0x10800] ;  /* 0x01080000aa8c783b */ /* 0x000fee0000004200 */
[C---:B-----5:R-:W-:Y:S08]  /*ae50*/  HMMA.16816.F32.BF16 R116, R160.reuse, R136, R116 ;  /* 0x00000088a074723c */ /* 0x060ff00000041874 */
[C---:B------:R-:W-:Y:S01]  /*ae60*/  HMMA.16816.F32.BF16 R120, R160.reuse, R138, R120 ;  /* 0x0000008aa078723c */ /* 0x040fe20000041878 */
[----:B------:R-:W4:Y:S07]  /*ae70*/  LDSM.16.MT88.4 R136, [R218+0x10800] ;  /* 0x01080000da88783b */ /* 0x000f2e0000004200 */
[C---:B--2---:R-:W-:Y:S03]  /*ae80*/  HMMA.16816.F32.BF16 R124, R160.reuse, R132, R124 ;  /* 0x00000084a07c723c */ /* 0x044fe6000004187c */
[----:B------:R-:W-:Y:S02]  /*ae90*/  F2FP.BF16.F32.PACK_AB R132, R196, R199 ;  /* 0x000000c7c484723e */ /* 0x000fe400000010ff */
[C---:B------:R-:W-:Y:S01]  /*aea0*/  F2FP.BF16.F32.PACK_AB R133, R198.reuse, R203 ;  /* 0x000000cbc685723e */ /* 0x040fe200000010ff */
[----:B------:R-:W-:Y:S02]  /*aeb0*/  FADD.FTZ R203, R203, R188 ;  /* 0x000000bccbcb7221 */ /* 0x000fe40000010000 */
[----:B------:R-:W-:Y:S01]  /*aec0*/  HMMA.16816.F32.BF16 R128, R160, R134, R128 ;  /* 0x00000086a080723c */ /* 0x000fe20000041880 */
[----:B------:R-:W-:Y:S02]  /*aed0*/  LDSM.16.MT88.4 R160, [R170+0x14800] ;  /* 0x01480000aaa0783b */ /* 0x000fe40000004200 */
[----:B-1----:R-:W-:Y:S01]  /*aee0*/  F2FP.BF16.F32.PACK_AB R134, R209, R200 ;  /* 0x000000c8d186723e */ /* 0x002fe200000010ff */
[----:B------:R-:W-:Y:S01]  /*aef0*/  FADD.FTZ R198, R198, R203 ;  /* 0x000000cbc6c67221 */ /* 0x000fe20000010000 */
[C---:B---3--:R-:W-:Y:S03]  /*af00*/  F2FP.BF16.F32.PACK_AB R135, R202.reuse, R201 ;  /* 0x000000c9ca87723e */ /* 0x048fe600000010ff */
[----:B------:R-:W-:Y:S04]  /*af10*/  FADD.FTZ R201, R201, R198 ;  /* 0x000000c6c9c97221 */ /* 0x000fe80000010000 */
[----:B------:R-:W-:Y:S01]  /*af20*/  FADD.FTZ R201, R202, R201 ;  /* 0x000000c9cac97221 */ /* 0x000fe20000010000 */
[C---:B----4-:R-:W-:Y:S08]  /*af30*/  HMMA.16816.F32.BF16 R4, R132.reuse, R136, R4 ;  /* 0x000000888404723c */ /* 0x050ff00000041804 */
        /* <DEDUP_REMOVED lines=9> */
[C---:B------:R-:W-:Y:S01]  /*afd0*/  HMMA.16816.F32.BF16 R32, R132.reuse, R150, R32 ;  /* 0x000000968420723c */ /* 0x040fe20000041820 */
[----:B------:R-:W4:Y:S07]  /*afe0*/  LDSM.16.MT88.4 R148, [R218+0x16800] ;  /* 0x01680000da94783b */ /* 0x000f2e0000004200 */
[C---:B-1----:R-:W-:Y:S08]  /*aff0*/  HMMA.16816.F32.BF16 R36, R132.reuse, R136, R36 ;  /* 0x000000888424723c */ /* 0x042ff00000041824 */
[C---:B------:R-:W-:Y:S01]  /*b000*/  HMMA.16816.F32.BF16 R40, R132.reuse, R138, R40 ;  /* 0x0000008a8428723c */ /* 0x040fe20000041828 */
[----:B------:R-:W1:Y:S07]  /*b010*/  LDSM.16.MT88.4 R136, [R189+0x6800] ;  /* 0x00680000bd88783b */ /* 0x000e6e0000004200 */
[C---:B--2---:R-:W-:Y:S08]  /*b020*/  HMMA.16816.F32.BF16 R44, R132.reuse, R140, R44 ;  /* 0x0000008c842c723c */ /* 0x044ff0000004182c */
[C---:B------:R-:W-:Y:S01]  /*b030*/  HMMA.16816.F32.BF16 R48, R132.reuse, R142, R48 ;  /* 0x0000008e8430723c */ /* 0x040fe20000041830 */
[----:B------:R-:W2:Y:S07]  /*b040*/  LDSM.16.MT88.4 R140, [R220+0x6800] ;  /* 0x00680000dc8c783b */ /* 0x000eae0000004200 */
[C---:B------:R-:W-:Y:S08]  /*b050*/  HMMA.16816.F32.BF16 R52, R132.reuse, R152, R52 ;  /* 0x000000988434723c */ /* 0x040ff00000041834 */
[C---:B------:R-:W-:Y:S01]  /*b060*/  HMMA.16816.F32.BF16 R56, R132.reuse, R154, R56 ;  /* 0x0000009a8438723c */ /* 0x040fe20000041838 */
[----:B------:R-:W-:Y:S07]  /*b070*/  LDSM.16.MT88.4 R152, [R189+0x1000] ;  /* 0x00100000bd98783b */ /* 0x000fee0000004200 */
[C---:B------:R-:W-:Y:S03]  /*b080*/  HMMA.16816.F32.BF16 R60, R132.reuse, R156, R60 ;  /* 0x0000009c843c723c */ /* 0x040fe6000004183c */
[--C-:B------:R-:W-:Y:S01]  /*b090*/  FFMA.FTZ R156, R214, UR4, -R185.reuse ;  /* 0x00000004d69c7c23 */ /* 0x100fe200080108b9 */
[----:B------:R-:W-:Y:S01]  /*b0a0*/  FFMA.FTZ R185, R206, UR4, -R185 ;  /* 0x00000004ceb97c23 */ /* 0x000fe200080108b9 */
[--C-:B------:R-:W-:Y:S01]  /*b0b0*/  FFMA.FTZ R214, R215, UR4, -R184.reuse ;  /* 0x00000004d7d67c23 */ /* 0x100fe200080108b8 */
[----:B------:R-:W-:Y:S01]  /*b0c0*/  FFMA.FTZ R215, R243, UR4, -R184 ;  /* 0x00000004f3d77c23 */ /* 0x000fe200080108b8 */
[----:B------:R5:W2:Y:S01]  /*b0d0*/  MUFU.EX2 R208, R156 ;  /* 0x0000009c00d07308 */ /* 0x000aa20000000800 */
[C---:B------:R-:W-:Y:S09]  /*b0e0*/  HMMA.16816.F32.BF16 R64, R132.reuse, R158, R64 ;  /* 0x0000009e8440723c */ /* 0x040ff20000041840 */
[----:B------:R-:W-:Y:S10]  /*b0f0*/  MUFU.EX2 R214, R214 ;  /* 0x000000d600d67308 */ /* 0x000ff40000000800 */
[----:B------:R-:W2:Y:S01]  /*b100*/  MUFU.EX2 R215, R215 ;  /* 0x000000d700d77308 */ /* 0x000ea20000000800 */
[C---:B---3--:R-:W-:Y:S01]  /*b110*/  HMMA.16816.F32.BF16 R68, R132.reuse, R144, R68 ;  /* 0x000000908444723c */ /* 0x048fe20000041844 */
[----:B-----5:R-:W-:Y:S07]  /*b120*/  LDSM.16.MT88.4 R156, [R220+0x3000] ;  /* 0x00300000dc9c783b */ /* 0x020fee0000004200 */
        /* <DEDUP_REMOVED lines=14> */
[C---:B------:R-:W-:Y:S08]  /*b210*/  HMMA.16816.F32.BF16 R108, R132.reuse, R180, R108 ;  /* 0x000000b4846c723c */ /* 0x040ff0000004186c */
[C---:B------:R-:W-:Y:S01]  /*b220*/  HMMA.16816.F32.BF16 R112, R132.reuse, R182, R112 ;  /* 0x000000b68470723c */ /* 0x040fe20000041870 */
[----:B------:R-:W-:Y:S07]  /*b230*/  LDSM.16.MT88.4 R180, [R170+0x17000] ;  /* 0x01700000aab4783b */ /* 0x000fee0000004200 */
[C---:B-1----:R-:W-:Y:S08]  /*b240*/  HMMA.16816.F32.BF16 R116, R132.reuse, R136, R116 ;  /* 0x000000888474723c */ /* 0x042ff00000041874 */
[C---:B------:R-:W-:Y:S01]  /*b250*/  HMMA.16816.F32.BF16 R120, R132.reuse, R138, R120 ;  /* 0x0000008a8478723c */ /* 0x040fe20000041878 */
[----:B------:R-:W1:Y:S07]  /*b260*/  LDSM.16.MT88.4 R136, [R220+0x1000] ;  /* 0x00100000dc88783b */ /* 0x000e6e0000004200 */
[C---:B--2---:R-:W-:Y:S08]  /*b270*/  HMMA.16816.F32.BF16 R124, R132.reuse, R140, R124 ;  /* 0x0000008c847c723c */ /* 0x044ff0000004187c */
[----:B------:R-:W-:Y:S01]  /*b280*/  HMMA.16816.F32.BF16 R128, R132, R142, R128 ;  /* 0x0000008e8480723c */ /* 0x000fe20000041880 */
[----:B------:R-:W2:Y:S02]  /*b290*/  LDSM.16.MT88.4 R140, [R218+0x13000] ;  /* 0x01300000da8c783b */ /* 0x000ea40000004200 */
[----:B------:R-:W-:Y:S02]  /*b2a0*/  F2FP.BF16.F32.PACK_AB R132, R221, R210 ;  /* 0x000000d2dd84723e */ /* 0x000fe400000010ff */
[----:B------:R-:W-:Y:S01]  /*b2b0*/  F2FP.BF16.F32.PACK_AB R133, R211, R212 ;  /* 0x000000d4d385723e */ /* 0x000fe200000010ff */
[----:B------:R-:W-:Y:S01]  /*b2c0*/  FADD.FTZ R212, R212, R201 ;  /* 0x000000c9d4d47221 */ /* 0x000fe20000010000 */
[----:B------:R-:W-:Y:S02]  /*b2d0*/  F2FP.BF16.F32.PACK_AB R134, R213, R208 ;  /* 0x000000d0d586723e */ /* 0x000fe400000010ff */
[----:B------:R-:W-:Y:S01]  /*b2e0*/  F2FP.BF16.F32.PACK_AB R135, R215, R214 ;  /* 0x000000d6d787723e */ /* 0x000fe200000010ff */
[----:B------:R-:W-:Y:S04]  /*b2f0*/  FADD.FTZ R211, R211, R212 ;  /* 0x000000d4d3d37221 */ /* 0x000fe80000010000 */
[----:B------:R-:W-:Y:S02]  /*b300*/  FADD.FTZ R214, R214, R211 ;  /* 0x000000d3d6d67221 */ /* 0x000fe40000010000 */
[C---:B---3--:R-:W-:Y:S03]  /*b310*/  HMMA.16816.F32.BF16 R4, R132.reuse, R144, R4 ;  /* 0x000000908404723c */ /* 0x048fe60000041804 */
[----:B------:R-:W-:Y:S05]  /*b320*/  FADD.FTZ R215, R215, R214 ;  /* 0x000000d6d7d77221 */ /* 0x000fea0000010000 */
[C---:B------:R-:W-:Y:S01]  /*b330*/  HMMA.16816.F32.BF16 R8, R132.reuse, R146, R8 ;  /* 0x000000928408723c */ /* 0x040fe20000041808 */
[----:B------:R-:W3:Y:S07]  /*b340*/  LDSM.16.MT88.4 R144, [R170+0x13000] ;  /* 0x01300000aa90783b */ /* 0x000eee0000004200 */
[C---:B----4-:R-:W-:Y:S08]  /*b350*/  HMMA.16816.F32.BF16 R12, R132.reuse, R148, R12 ;  /* 0x00000094840c723c */ /* 0x050ff0000004180c */
[C---:B------:R-:W-:Y:S01]  /*b360*/  HMMA.16816.F32.BF16 R16, R132.reuse, R150, R16 ;  /* 0x000000968410723c */ /* 0x040fe20000041810 */
[----:B------:R-:W4:Y:S07]  /*b370*/  LDSM.16.MT88.4 R148, [R189+0x3000] ;  /* 0x00300000bd94783b */ /* 0x000f2e0000004200 */
        /* <DEDUP_REMOVED lines=10> */
[C---:B------:R-:W-:Y:S08]  /*b420*/  HMMA.16816.F32.BF16 R48, R132.reuse, R146, R48 ;  /* 0x000000928430723c */ /* 0x040ff00000041830 */
[C---:B----4-:R-:W-:Y:S08]  /*b430*/  HMMA.16816.F32.BF16 R52, R132.reuse, R148, R52 ;  /* 0x000000948434723c */ /* 0x050ff00000041834 */
[C---:B------:R-:W-:Y:S01]  /*b440*/  HMMA.16816.F32.BF16 R56, R132.reuse, R150, R56 ;  /* 0x000000968438723c */ /* 0x040fe20000041838 */
[----:B------:R-:W-:Y:S07]  /*b450*/  LDSM.16.MT88.4 R148, [R170+0x11800] ;  /* 0x01180000aa94783b */ /* 0x000fee0000004200 */
[C---:B------:R-:W-:Y:S08]  /*b460*/  HMMA.16816.F32.BF16 R60, R132.reuse, R156, R60 ;  /* 0x0000009c843c723c */ /* 0x040ff0000004183c */
[C---:B------:R-:W-:Y:S01]  /*b470*/  HMMA.16816.F32.BF16 R64, R132.reuse, R158, R64 ;  /* 0x0000009e8440723c */ /* 0x040fe20000041840 */
[----:B------:R-:W-:Y:S07]  /*b480*/  LDSM.16.MT88.4 R156, [R218+0x11800] ;  /* 0x01180000da9c783b */ /* 0x000fee0000004200 */
[C---:B------:R-:W-:Y:S08]  /*b490*/  HMMA.16816.F32.BF16 R68, R132.reuse, R160, R68 ;  /* 0x000000a08444723c */ /* 0x040ff00000041844 */
[C---:B------:R-:W-:Y:S08]  /*b4a0*/  HMMA.16816.F32.BF16 R72, R132.reuse, R162, R72 ;  /* 0x000000a28448723c */ /* 0x040ff00000041848 */
[C---:B-----5:R-:W-:Y:S08]  /*b4b0*/  HMMA.16816.F32.BF16 R76, R132.reuse, R152, R76 ;  /* 0x00000098844c723c */ /* 0x060ff0000004184c */
[C---:B------:R-:W-:Y:S08]  /*b4c0*/  HMMA.16816.F32.BF16 R80, R132.reuse, R154, R80 ;  /* 0x0000009a8450723c */ /* 0x040ff00000041850 */
[C---:B------:R-:W-:Y:S03]  /*b4d0*/  HMMA.16816.F32.BF16 R84, R132.reuse, R172, R84 ;  /* 0x000000ac8454723c */ /* 0x040fe60000041854 */
[----:B------:R-:W-:Y:S02]  /*b4e0*/  F2FP.BF16.F32.PACK_AB R172, R207, R204 ;  /* 0x000000cccfac723e */ /* 0x000fe400000010ff */
[C---:B------:R-:W-:Y:S01]  /*b4f0*/  F2FP.BF16.F32.PACK_AB R173, R167.reuse, R168 ;  /* 0x000000a8a7ad723e */ /* 0x040fe200000010ff */
[----:B------:R-:W-:Y:S02]  /*b500*/  FADD.FTZ R168, R168, R215 ;  /* 0x000000d7a8a87221 */ /* 0x000fe40000010000 */
[C---:B------:R-:W-:Y:S03]  /*b510*/  HMMA.16816.F32.BF16 R88, R132.reuse, R174, R88 ;  /* 0x000000ae8458723c */ /* 0x040fe60000041858 */
[----:B------:R-:W-:Y:S05]  /*b520*/  FADD.FTZ R168, R167, R168 ;  /* 0x000000a8a7a87221 */ /* 0x000fea0000010000 */
[C---:B------:R-:W-:Y:S08]  /*b530*/  HMMA.16816.F32.BF16 R92, R132.reuse, R176, R92 ;  /* 0x000000b0845c723c */ /* 0x040ff0000004185c */
[C---:B------:R-:W-:Y:S01]  /*b540*/  HMMA.16816.F32.BF16 R96, R132.reuse, R178, R96 ;  /* 0x000000b28460723c */ /* 0x040fe20000041860 */
[----:B------:R-:W-:Y:S07]  /*b550*/  LDSM.16.MT88.4 R176, [R189+0x1800] ;  /* 0x00180000bdb0783b */ /* 0x000fee0000004200 */
[C---:B-1----:R-:W-:Y:S08]  /*b560*/  HMMA.16816.F32.BF16 R100, R132.reuse, R136, R100 ;  /* 0x000000888464723c */ /* 0x042ff00000041864 */
[C---:B------:R-:W-:Y:S01]  /*b570*/  HMMA.16816.F32.BF16 R104, R132.reuse, R138, R104 ;  /* 0x0000008a8468723c */ /* 0x040fe20000041868 */
[----:B------:R-:W1:Y:S07]  /*b580*/  LDSM.16.MT88.4 R136, [R220+0x7000] ;  /* 0x00700000dc88783b */ /* 0x000e6e0000004200 */
[C---:B------:R-:W-:Y:S08]  /*b590*/  HMMA.16816.F32.BF16 R108, R132.reuse, R180, R108 ;  /* 0x000000b4846c723c */ /* 0x040ff0000004186c */
[C---:B------:R-:W-:Y:S01]  /*b5a0*/  HMMA.16816.F32.BF16 R112, R132.reuse, R182, R112 ;  /* 0x000000b68470723c */ /* 0x040fe20000041870 */
[----:B------:R-:W-:Y:S07]  /*b5b0*/  LDSM.16.MT88.4 R180, [R189+0x3800] ;  /* 0x00380000bdb4783b */ /* 0x000fee0000004200 */
[C---:B--2---:R-:W-:Y:S03]  /*b5c0*/  HMMA.16816.F32.BF16 R116, R132.reuse, R140, R116 ;  /* 0x0000008c8474723c */ /* 0x044fe60000041874 */
[--C-:B------:R-:W-:Y:S01]  /*b5d0*/  FFMA.FTZ R140, R166, UR4, -R184.reuse ;  /* 0x00000004a68c7c23 */ /* 0x100fe200080108b8 */
[----:B------:R-:W-:Y:S01]  /*b5e0*/  FFMA.FTZ R184, R165, UR4, -R184 ;  /* 0x00000004a5b87c23 */ /* 0x000fe200080108b8 */
[----:B------:R-:W2:Y:S03]  /*b5f0*/  MUFU.EX2 R166, R185 ;  /* 0x000000b900a67308 */ /* 0x000ea60000000800 */
[C---:B------:R-:W-:Y:S07]  /*b600*/  HMMA.16816.F32.BF16 R120, R132.reuse, R142, R120 ;  /* 0x0000008e8478723c */ /* 0x040fee0000041878 */
[----:B------:R3:W-:Y:S10]  /*b610*/  MUFU.EX2 R206, R184 ;  /* 0x000000b800ce7308 */ /* 0x0007f40000000800 */
[----:B------:R-:W4:Y:S01]  /*b620*/  MUFU.EX2 R165, R140 ;  /* 0x0000008c00a57308 */ /* 0x000f220000000800 */
[C---:B-1----:R-:W-:Y:S03]  /*b630*/  HMMA.16816.F32.BF16 R124, R132.reuse, R136, R124 ;  /* 0x00000088847c723c */ /* 0x042fe6000004187c */
[----:B--2---:R-:W-:Y:S01]  /*b640*/  F2FP.BF16.F32.PACK_AB R174, R166, R205 ;  /* 0x000000cda6ae723e */ /* 0x004fe200000010ff */
[----:B---3--:R-:W-:Y:S04]  /*b650*/  LDSM.16.MT88.4 R184, [R189+0x5800] ;  /* 0x00580000bdb8783b */ /* 0x008fe80000004200 */
[----:B------:R-:W-:Y:S03]  /*b660*/  HMMA.16816.F32.BF16 R128, R132, R138, R128 ;  /* 0x0000008a8480723c */ /* 0x000fe60000041880 */
[C---:B----4-:R-:W-:Y:S01]  /*b670*/  F2FP.BF16.F32.PACK_AB R175, R206.reuse, R165 ;  /* 0x000000a5ceaf723e */ /* 0x050fe200000010ff */
[----:B------:R-:W-:Y:S01]  /*b680*/  FADD.FTZ R165, R165, R168 ;  /* 0x000000a8a5a57221 */ /* 0x000fe20000010000 */
[----:B------:R-:W1:Y:S03]  /*b690*/  LDSM.16.MT88.4 R132, [R220+0x1800] ;  /* 0x00180000dc84783b */ /* 0x000e660000004200 */
[----:B------:R-:W-:Y:S02]  /*b6a0*/  FADD.FTZ R237, R206, R165 ;  /* 0x000000a5ceed7221 */ /* 0x000fe40000010000 */
[C---:B------:R-:W-:Y:S03]  /*b6b0*/  HMMA.16816.F32.BF16 R160, R172.reuse, R156, R4 ;  /* 0x0000009caca0723c */ /* 0x040fe60000041804 */
[----:B------:R-:W2:Y:S05]  /*b6c0*/  LDSM.16.MT88.4 R4, [R218+0x13800] ;  /* 0x01380000da04783b */ /* 0x000eaa0000004200 */
[C---:B------:R-:W-:Y:S03]  /*b6d0*/  HMMA.16816.F32.BF16 R156, R172.reuse, R158, R8 ;  /* 0x0000009eac9c723c */ /* 0x040fe60000041808 */
[----:B------:R-:W3:Y:S05]  /*b6e0*/  LDSM.16.MT88.4 R8, [R170+0x13800] ;  /* 0x01380000aa08783b */ /* 0x000eea0000004200 */
[C---:B------:R-:W-:Y:S03]  /*b6f0*/  HMMA.16816.F32.BF16 R152, R172.reuse, R148, R12 ;  /* 0x00000094ac98723c */ /* 0x040fe6000004180c */
[----:B------:R-:W4:Y:S05]  /*b700*/  LDSM.16.MT88.4 R12, [R220+0x3800] ;  /* 0x00380000dc0c783b */ /* 0x000f2a0000004200 */
[C---:B------:R-:W-:Y:S03]  /*b710*/  HMMA.16816.F32.BF16 R148, R172.reuse, R150, R16 ;  /* 0x00000096ac94723c */ /* 0x040fe60000041810 */
[----:B------:R-:W5:Y:S05]  /*b720*/  LDSM.16.MT88.4 R16, [R218+0x15800] ;  /* 0x01580000da10783b */ /* 0x000f6a0000004200 */
[C---:B------:R-:W-:Y:S03]  /*b730*/  HMMA.16816.F32.BF16 R144, R172.reuse, R176, R20 ;  /* 0x000000b0ac90723c */ /* 0x040fe60000041814 */
[----:B------:R-:W5:Y:S05]  /*b740*/  LDSM.16.MT88.4 R20, [R170+0x15800] ;  /* 0x01580000aa14783b */ /* 0x000f6a0000004200 */
[C---:B------:R-:W-:Y:S03]  /*b750*/  HMMA.16816.F32.BF16 R140, R172.reuse, R178, R24 ;  /* 0x000000b2ac8c723c */ /* 0x040fe60000041818 */
[----:B------:R-:W5:Y:S05]  /*b760*/  LDSM.16.MT88.4 R24, [R220+0x5800] ;  /* 0x00580000dc18783b */ /* 0x000f6a0000004200 */
[C---:B-1----:R-:W-:Y:S03]  /*b770*/  HMMA.16816.F32.BF16 R136, R172.reuse, R132, R28 ;  /* 0x00000084ac88723c */ /* 0x042fe6000004181c */
[----:B------:R-:W1:Y:S05]  /*b780*/  LDSM.16.MT88.4 R28, [R218+0x17800] ;  /* 0x01780000da1c783b */ /* 0x000e6a0000004200 */
[C---:B------:R-:W-:Y:S08]  /*b790*/  HMMA.16816.F32.BF16 R132, R172.reuse, R134, R32 ;  /* 0x00000086ac84723c */ /* 0x040ff00000041820 */
[C---:B--2---:R-:W-:Y:S08]  /*b7a0*/  HMMA.16816.F32.BF16 R36, R172.reuse, R4, R36 ;  /* 0x00000004ac24723c */ /* 0x044ff00000041824 */
[C---:B------:R-:W-:Y:S01]  /*b7b0*/  HMMA.16816.F32.BF16 R40, R172.reuse, R6, R40 ;  /* 0x00000006ac28723c */ /* 0x040fe20000041828 */
[----:B------:R-:W2:Y:S07]  /*b7c0*/  LDSM.16.MT88.4 R4, [R170+0x17800] ;  /* 0x01780000aa04783b */ /* 0x000eae0000004200 */
[C---:B---3--:R-:W-:Y:S08]  /*b7d0*/  HMMA.16816.F32.BF16 R44, R172.reuse, R8, R44 ;  /* 0x00000008ac2c723c */ /* 0x048ff0000004182c */
[C---:B------:R-:W-:Y:S01]  /*b7e0*/  HMMA.16816.F32.BF16 R48, R172.reuse, R10, R48 ;  /* 0x0000000aac30723c */ /* 0x040fe20000041830 */
[----:B------:R-:W3:Y:S07]  /*b7f0*/  LDSM.16.MT88.4 R8, [R189+0x7800] ;  /* 0x00780000bd08783b */ /* 0x000eee0000004200 */
[C---:B------:R-:W-:Y:S08]  /*b800*/  HMMA.16816.F32.BF16 R52, R172.reuse, R180, R52 ;  /* 0x000000b4ac34723c */ /* 0x040ff00000041834 */
[C---:B------:R-:W-:Y:S08]  /*b810*/  HMMA.16816.F32.BF16 R56, R172.reuse, R182, R56 ;  /* 0x000000b6ac38723c */ /* 0x040ff00000041838 */
[C---:B----4-:R-:W-:Y:S08]  /*b820*/  HMMA.16816.F32.BF16 R60, R172.reuse, R12, R60 ;  /* 0x0000000cac3c723c */ /* 0x050ff0000004183c */
[C---:B------:R-:W-:Y:S01]  /*b830*/  HMMA.16816.F32.BF16 R64, R172.reuse, R14, R64 ;  /* 0x0000000eac40723c */ /* 0x040fe20000041840 */
[----:B------:R-:W4:Y:S07]  /*b840*/  LDSM.16.MT88.4 R12, [R220+0x7800] ;  /* 0x00780000dc0c783b */ /* 0x000f2e0000004200 */
[C---:B-----5:R-:W-:Y:S08]  /*b850*/  HMMA.16816.F32.BF16 R68, R172.reuse, R16, R68 ;  /* 0x00000010ac44723c */ /* 0x060ff00000041844 */
[C---:B------:R-:W-:Y:S08]  /*b860*/  HMMA.16816.F32.BF16 R72, R172.reuse, R18, R72 ;  /* 0x00000012ac48723c */ /* 0x040ff00000041848 */
[C---:B------:R-:W-:Y:S08]  /*b870*/  HMMA.16816.F32.BF16 R76, R172.reuse, R20, R76 ;  /* 0x00000014ac4c723c */ /* 0x040ff0000004184c */
[C---:B------:R-:W-:Y:S08]  /*b880*/  HMMA.16816.F32.BF16 R80, R172.reuse, R22, R80 ;  /* 0x00000016ac50723c */ /* 0x040ff00000041850 */
[C---:B------:R-:W-:Y:S08]  /*b890*/  HMMA.16816.F32.BF16 R84, R172.reuse, R184, R84 ;  /* 0x000000b8ac54723c */ /* 0x040ff00000041854 */
[C---:B------:R-:W-:Y:S08]  /*b8a0*/  HMMA.16816.F32.BF16 R88, R172.reuse, R186, R88 ;  /* 0x000000baac58723c */ /* 0x040ff00000041858 */
[C---:B------:R-:W-:Y:S08]  /*b8b0*/  HMMA.16816.F32.BF16 R92, R172.reuse, R24, R92 ;  /* 0x00000018ac5c723c */ /* 0x040ff0000004185c */
[C---:B------:R-:W-:Y:S08]  /*b8c0*/  HMMA.16816.F32.BF16 R96, R172.reuse, R26, R96 ;  /* 0x0000001aac60723c */ /* 0x040ff00000041860 */
[C---:B-1----:R-:W-:Y:S08]  /*b8d0*/  HMMA.16816.F32.BF16 R100, R172.reuse, R28, R100 ;  /* 0x0000001cac64723c */ /* 0x042ff00000041864 */
[C---:B------:R-:W-:Y:S08]  /*b8e0*/  HMMA.16816.F32.BF16 R104, R172.reuse, R30, R104 ;  /* 0x0000001eac68723c */ /* 0x040ff00000041868 */
[C---:B--2---:R-:W-:Y:S03]  /*b8f0*/  HMMA.16816.F32.BF16 R108, R172.reuse, R4, R108 ;  /* 0x00000004ac6c723c */ /* 0x044fe6000004186c */
[----:B------:R-:W-:Y:S04]  /*b900*/  FADD.FTZ R5, R199, R192 ;  /* 0x000000c0c7057221 */ /* 0x000fe80000010000 */
[----:B------:R-:W-:Y:S01]  /*b910*/  FADD.FTZ R5, R196, R5 ;  /* 0x00000005c4057221 */ /* 0x000fe20000010000 */
[C---:B------:R-:W-:Y:S03]  /*b920*/  HMMA.16816.F32.BF16 R112, R172.reuse, R6, R112 ;  /* 0x00000006ac70723c */ /* 0x040fe60000041870 */
[----:B------:R-:W-:Y:S04]  /*b930*/  FADD.FTZ R200, R200, R5 ;  /* 0x00000005c8c87221 */ /* 0x000fe80000010000 */
[----:B------:R-:W-:Y:S01]  /*b940*/  FADD.FTZ R209, R209, R200 ;  /* 0x000000c8d1d17221 */ /* 0x000fe20000010000 */
[C---:B---3--:R-:W-:Y:S03]  /*b950*/  HMMA.16816.F32.BF16 R116, R172.reuse, R8, R116 ;  /* 0x00000008ac74723c */ /* 0x048fe60000041874 */
[----:B------:R-:W-:Y:S04]  /*b960*/  FADD.FTZ R210, R210, R209 ;  /* 0x000000d1d2d27221 */ /* 0x000fe80000010000 */
[----:B------:R-:W-:Y:S01]  /*b970*/  FADD.FTZ R221, R221, R210 ;  /* 0x000000d2dddd7221 */ /* 0x000fe20000010000 */
[C---:B------:R-:W-:Y:S03]  /*b980*/  HMMA.16816.F32.BF16 R120, R172.reuse, R10, R120 ;  /* 0x0000000aac78723c */ /* 0x040fe60000041878 */
[----:B------:R-:W-:Y:S04]  /*b990*/  FADD.FTZ R208, R208, R221 ;  /* 0x000000ddd0d07221 */ /* 0x000fe80000010000 */
[----:B------:R-:W-:Y:S01]  /*b9a0*/  FADD.FTZ R213, R213, R208 ;  /* 0x000000d0d5d57221 */ /* 0x000fe20000010000 */
[C---:B----4-:R-:W-:Y:S03]  /*b9b0*/  HMMA.16816.F32.BF16 R124, R172.reuse, R12, R124 ;  /* 0x0000000cac7c723c */ /* 0x050fe6000004187c */
[----:B------:R-:W-:Y:S04]  /*b9c0*/  FADD.FTZ R0, R204, R213 ;  /* 0x000000d5cc007221 */ /* 0x000fe80000010000 */
[----:B------:R-:W-:Y:S01]  /*b9d0*/  FADD.FTZ R0, R207, R0 ;  /* 0x00000000cf007221 */ /* 0x000fe20000010000 */
[----:B------:R-:W-:Y:S03]  /*b9e0*/  HMMA.16816.F32.BF16 R128, R172, R14, R128 ;  /* 0x0000000eac80723c */ /* 0x000fe60000041880 */
[----:B------:R-:W-:Y:S01]  /*b9f0*/  FADD.FTZ R205, R205, R0 ;  /* 0x00000000cdcd7221 */ /* 0x000fe20000010000 */
[----:B------:R-:W-:Y:S03]  /*ba00*/  MOV R0, R3 ;  /* 0x0000000300007202 */ /* 0x000fe60000000f00 */
[----:B------:R-:W-:Y:S01]  /*ba10*/  FADD.FTZ R239, R166, R205 ;  /* 0x000000cda6ef7221 */ /* 0x000fe20000010000 */
[----:B------:R-:W-:Y:S01]  /*ba20*/  @!UPT UIADD3 URZ, UPT, UPT, URZ, URZ, URZ ;  /* 0x000000fffffff290 */ /* 0x000fe2000fffe0ff */
[----:B------:R-:W-:Y:S11]  /*ba30*/  BRA.U UP2, `(.L_x_596) ;  /* 0xffffffb9023c7547 */ /* 0x000ff6000b83ffff */
.L_x_592:
        /* <DEDUP_REMOVED lines=345> */
.L_x_598:
[----:B------:R-:W-:Y:S05]  /*cfd0*/  BSYNC.RECONVERGENT B0 ;  /* 0x0000000000007941 */ /* 0x000fea0003800200 */
.L_x_597:
        /* <DEDUP_REMOVED lines=39> */
.L_x_600:
[----:B------:R-:W-:Y:S05]  /*d250*/  BSYNC.RECONVERGENT B0 ;  /* 0x0000000000007941 */ /* 0x000fea0003800200 */
.L_x_599:
        /* <DEDUP_REMOVED lines=26> */
.L_x_602:
[----:B------:R-:W-:Y:S05]  /*d400*/  BSYNC.RECONVERGENT B0 ;  /* 0x0000000000007941 */ /* 0x000fea0003800200 */
.L_x_601:
        /* <DEDUP_REMOVED lines=26> */
.L_x_604:
[----:B------:R-:W-:Y:S05]  /*d5b0*/  BSYNC.RECONVERGENT B0 ;  /* 0x0000000000007941 */ /* 0x000fea0003800200 */
.L_x_603:
        /* <DEDUP_REMOVED lines=25> */
.L_x_605:
        /* <DEDUP_REMOVED lines=11> */
.L_x_7461:


//--------------------- .text._ZN5flash24flash_fwd_splitkv_kernelI23Flash_fwd_kernel_traitsILi256ELi64ELi64ELi4ELb0ELb0EN7cutlass10bfloat16_tE19Flash_kernel_traitsILi256ELi64ELi64ELi4ES3_EELb0ELb0ELb0ELb0ELb0ELb0ELb0ELb1EEEvNS_16Flash_fwd_paramsE --------------------------
	.section	.text._ZN5flash24flash_fwd_splitkv_kernelI23Flash_fwd_kernel_traitsILi256ELi64ELi64ELi4ELb0ELb0EN7cutlass10bfloat16_tE19Flash_kernel_traitsILi256ELi64ELi64ELi4ES3_EELb0ELb0ELb0ELb0ELb0ELb0ELb0ELb1EEEvNS_16Flash_fwd_paramsE,"ax",@progbits
	.align	128
        .global         _ZN5flash24flash_fwd_splitkv_kernelI23Flash_fwd_kernel_traitsILi256ELi64ELi64ELi4ELb0ELb0EN7cutlass10bfloat16_tE19Flash_kernel_traitsILi256ELi64ELi64ELi4ES3_EELb0ELb0ELb0ELb0ELb0ELb0ELb0ELb1EEEvNS_16Flash_fwd_paramsE
        .type           _ZN5flash24flash_fwd_splitkv_kernelI23Flash_fwd_kernel_traitsILi256ELi64ELi64ELi4ELb0ELb0EN7cutlass10bfloat16_tE19Flash_kernel_traitsILi256ELi64ELi64ELi4ES3_EELb0ELb0ELb0ELb0ELb0ELb0ELb0ELb1EEEvNS_16Flash_fwd_paramsE,@function
        .size           _ZN5flash24flash_fwd_splitkv_kernelI23Flash_fwd_kernel_traitsILi256ELi64ELi64ELi4ELb0ELb0EN7cutlass10bfloat16_tE19Flash_kernel_traitsILi256ELi64ELi64ELi4ES3_EELb0ELb0ELb0ELb0ELb0ELb0ELb0ELb1EEEvNS_16Flash_fwd_paramsE,(.L_x_7462 - _ZN5flash24flash_fwd_splitkv_kernelI23Flash_fwd_kernel_traitsILi256ELi64ELi64ELi4ELb0ELb0EN7cutlass10bfloat16_tE19Flash_kernel_traitsILi256ELi64ELi64ELi4ES3_EELb0ELb0ELb0ELb0ELb0ELb0ELb0ELb1EEEvNS_16Flash_fwd_paramsE)
        .other          _ZN5flash24flash_fwd_splitkv_kernelI23Flash_fwd_kernel_traitsILi256ELi64ELi64ELi4ELb0ELb0EN7cutlass10bfloat16_tE19Flash_kernel_traitsILi256ELi64ELi64ELi4ES3_EELb0ELb0ELb0ELb0ELb0ELb0ELb0ELb1EEEvNS_16Flash_fwd_paramsE,@"STO_CUDA_ENTRY STV_DEFAULT"
_ZN5flash24flash_fwd_splitkv_kernelI23Flash_fwd_kernel_traitsILi256ELi64ELi64ELi4ELb0ELb0EN7cutlass10bfloat16_tE19Flash_kernel_traitsILi256ELi64ELi64ELi4ES3_EELb0ELb0ELb0ELb0ELb0ELb0ELb0ELb1EEEvNS_16Flash_fwd_paramsE:
.text._ZN5flash24flash_fwd_splitkv_kernelI23Flash_fwd_kernel_traitsILi256ELi64ELi64ELi4ELb0ELb0EN7cutlass10bfloat16_tE19Flash_kernel_traitsILi256ELi64ELi64ELi4ES3_EELb0ELb0ELb0ELb0ELb0ELb0ELb0ELb1EEEvNS_16Flash_fwd_paramsE:
        /* <DEDUP_REMOVED lines=11> */
[----:B------:R-:W-:-:S02]  /*00b0*/  UISETP.NE.AND.EX UP3, UPT, UR11, URZ, UPT, UP3 ;  /* 0x000000ff0b00728c */ /* 0x000fc4000bf65330 */
[----:B---3--:R-:W-:Y:S02]  /*00c0*/  UISETP.NE.U32.AND UP2, UPT, UR6, URZ, UPT ;  /* 0x000000ff0600728c */ /* 0x008fe4000bf45070 */
[----:B--2---:R-:W-:Y:S02]  /*00d0*/  UIMAD.WIDE.U32 UR14, UR26, 0x4, UR14 ;  /* 0x000000041a0e78a5 */ /* 0x004fe4000f8e000e */
[----:B------:R-:W-:Y:S01]  /*00e0*/  PLOP3.LUT P2, PT, PT, PT, UP3, 0x80, 0x8 ;  /* 0x000000000008781c */ /* 0x000fe20003f4f038 */
[----:B------:R-:W-:Y:S02]  /*00f0*/  UISETP.NE.AND.EX UP2, UPT, UR7, URZ, UPT, UP2 ;  /* 0x000000ff0700728c */ /* 0x000fe4000bf45320 */
[----:B----4-:R-:W-:Y:S01]  /*0100*/  UISETP.NE.AND UP4, UPT, UR12, URZ, UPT ;  /* 0x000000ff0c00728c */ /* 0x010fe2000bf85270 */
[----:B------:R-:W-:Y:S01]  /*0110*/  IMAD.U32 R3, RZ, RZ, UR15 ;  /* 0x0000000fff037e24 */ /* 0x000fe2000f8e00ff */
[----:B------:R-:W-:Y:S01]  /*0120*/  UISETP.EQ.U32.AND UP5, UPT, UR8, URZ, UPT ;  /* 0x000000ff0800728c */ /* 0x000fe2000bfa2070 */
[----:B------:R-:W-:Y:S01]  /*0130*/  IMAD.U32 R2, RZ, RZ, UR14 ;  /* 0x0000000eff027e24 */ /* 0x000fe2000f8e00ff */
[----:B------:R-:W2:Y:S01]  /*0140*/  LDCU.64 UR10, c[0x0][0x470] ;  /* 0x00008e00ff0a77ac */ /* 0x000ea20008000a00 */
[----:B------:R-:W-:-:S03]  /*0150*/  USHF.L.U32 UR15, UR26, 0x2, URZ ;  /* 0x000000021a0f7899 */ /* 0x000fc600080006ff */
[----:B-1----:R-:W3:Y:S01]  /*0160*/  @P4 LDG.E R5, desc[UR4][R2.64] ;  /* 0x0000000402054981 */ /* 0x002ee2000c1e1900 */
[----:B------:R-:W-:Y:S02]  /*0170*/  UISETP.EQ.OR.EX UP5, UPT, UR9, URZ, !UP4, UP5 ;  /* 0x000000ff0900728c */ /* 0x000fe4000e7a2750 */
[----:B------:R-:W-:Y:S01]  /*0180*/  USHF.R.U32.HI UR14, URZ, 0x1e, UR26 ;  /* 0x0000001eff0e7899 */ /* 0x000fe2000801161a */
[----:B------:R-:W4:Y:S01]  /*0190*/  @P2 LDG.E R4, desc[UR4][R2.64+0x4] ;  /* 0x0000040402042981 */ /* 0x000f22000c1e1900 */
[----:B------:R-:W-:Y:S01]  /*01a0*/  UIADD3 UR12, UP1, UPT, UR15, UR8, URZ ;  /* 0x000000080f0c7290 */ /* 0x000fe2000ff3e0ff */
[----:B------:R-:W-:Y:S01]  /*01b0*/  PLOP3.LUT P1, PT, PT, PT, UP2, 0x80, 0x8 ;  /* 0x000000000008781c */ /* 0x000fe20003f2f028 */
[----:B------:R-:W-:Y:S01]  /*01c0*/  @UP2 UIADD3 UR16, UP0, UPT, UR15, UR6, URZ ;  /* 0x000000060f102290 */ /* 0x000fe2000ff1e0ff */
[----:B------:R-:W-:Y:S01]  /*01d0*/  PLOP3.LUT P3, PT, PT, PT, UP5, 0x80, 0x8 ;  /* 0x000000000008781c */ /* 0x000fe20003f6f058 */
[----:B------:R-:W-:Y:S02]  /*01e0*/  UIADD3.X UR6, UPT, UPT, UR14, UR9, URZ, UP1, !UPT ;  /* 0x000000090e067290 */ /* 0x000fe40008ffe4ff */
[----:B------:R-:W-:Y:S01]  /*01f0*/  IMAD.U32 R8, RZ, RZ, UR12 ;  /* 0x0000000cff087e24 */ /* 0x000fe2000f8e00ff */
[----:B------:R-:W-:Y:S01]  /*0200*/  @UP2 UIADD3.X UR17, UPT, UPT, UR14, UR7, URZ, UP0, !UPT ;  /* 0x000000070e112290 */ /* 0x000fe200087fe4ff */
[----:B--2---:R-:W-:Y:S01]  /*0210*/  ISETP.NE.U32.AND P0, PT, RZ, UR10, PT ;  /* 0x0000000aff007c0c */ /* 0x004fe2000bf05070 */
[----:B------:R-:W-:Y:S01]  /*0220*/  UIADD3 UR10, UP0, UPT, UR15, UR10, URZ ;  /* 0x0000000a0f0a7290 */ /* 0x000fe2000ff1e0ff */
[----:B------:R-:W-:-:S02]  /*0230*/  IMAD.U32 R9, RZ, RZ, UR6 ;  /* 0x00000006ff097e24 */ /* 0x000fc4000f8e00ff */
[----:B------:R-:W-:Y:S01]  /*0240*/  ISETP.NE.AND.EX P0, PT, RZ, UR11, PT, P0 ;  /* 0x0000000bff007c0c */ /* 0x000fe2000bf05300 */
[----:B------:R-:W-:Y:S01]  /*0250*/  UIADD3.X UR11, UPT, UPT, UR14, UR11, URZ, UP0, !UPT ;  /* 0x0000000b0e0b7290 */ /* 0x000fe200087fe4ff */
[----:B------:R-:W-:Y:S02]  /*0260*/  IMAD.U32 R10, RZ, RZ, UR16 ;  /* 0x00000010ff0a7e24 */ /* 0x000fe4000f8e00ff */
[----:B------:R-:W-:Y:S01]  /*0270*/  IMAD.U32 R102, RZ, RZ, UR10 ;  /* 0x0000000aff667e24 */ /* 0x000fe2000f8e00ff */
[----:B------:R-:W2:Y:S01]  /*0280*/  @!P3 LDG.E R3, desc[UR4][R8.64] ;  /* 0x000000040803b981 */ /* 0x000ea2000c1e1900 */
[----:B------:R-:W-:Y:S02]  /*0290*/  IMAD.U32 R11, RZ, RZ, UR17 ;  /* 0x00000011ff0b7e24 */ /* 0x000fe4000f8e00ff */
[----:B------:R-:W-:Y:S01]  /*02a0*/  IMAD.U32 R103, RZ, RZ, UR11 ;  /* 0x0000000bff677e24 */ /* 0x000fe2000f8e00ff */
[----:B------:R-:W1:Y:S01]  /*02b0*/  S2R R7, SR_CTAID.X ;  /* 0x0000000000077919 */ /* 0x000e620000002500 */
[----:B------:R-:W-:Y:S01]  /*02c0*/  UMOV UR7, 0xffffffff ;  /* 0xffffffff00077882 */ /* 0x000fe20000000000 */
[----:B------:R-:W4:Y:S01]  /*02d0*/  @!UP3 LDCU UR20, c[0x0][0x434] ;  /* 0x00008680ff14b7ac */ /* 0x000f220008000800 */
[----:B------:R1:W5:Y:S01]  /*02e0*/  @P1 LDG.E R0, desc[UR4][R10.64] ;  /* 0x000000040a001981 */ /* 0x000362000c1e1900 */
[----:B------:R-:W-:-:S03]  /*02f0*/  UISETP.NE.U32.AND UP0, UPT, UR8, URZ, UPT ;  /* 0x000000ff0800728c */ /* 0x000fc6000bf05070 */
[----:B------:R1:W5:Y:S01]  /*0300*/  @P0 LDG.E R2, desc[UR4][R102.64] ;  /* 0x0000000466020981 */ /* 0x000362000c1e1900 */
[----:B------:R-:W-:Y:S01]  /*0310*/  UMOV UR10, 0xffffffff ;  /* 0xffffffff000a7882 */ /* 0x000fe20000000000 */
[----:B------:R-:W-:Y:S01]  /*0320*/  UISETP.NE.AND.EX UP0, UPT, UR9, URZ, UPT, UP0 ;  /* 0x000000ff0900728c */ /* 0x000fe2000bf05300 */
[----:B------:R-:W1:Y:S01]  /*0330*/  @!UP2 LDCU UR11, c[0x0][0x43c] ;  /* 0x00008780ff0ba7ac */ /* 0x000e620008000800 */
[----:B------:R-:W1:Y:S09]  /*0340*/  @!UP2 LDCU.64 UR8, c[0x0][0x488] ;  /* 0x00009100ff08a7ac */ /* 0x000e720008000a00 */
[----:B------:R-:W2:Y:S01]  /*0350*/  @!UP0 LDCU UR22, c[0x0][0x438] ;  /* 0x00008700ff1687ac */ /* 0x000ea20008000800 */
[----:B-1----:R-:W-:Y:S01]  /*0360*/  IMAD.SHL.U32 R68, R7, 0x40, RZ ;  /* 0x0000004007447824 */ /* 0x002fe200078e00ff */
[----:B---3--:R-:W-:-:S02]  /*0370*/  @P4 R2UR UR7, R5 ;  /* 0x00000000050742ca */ /* 0x008fc400000e0000 */
[----:B----4-:R-:W-:-:S13]  /*0380*/  @P2 R2UR UR6, R4 ;  /* 0x00000000040622ca */ /* 0x010fda00000e0000 */
[----:B------:R-:W-:-:S06]  /*0390*/  @UP3 UIADD3 UR20, UPT, UPT, UR6, -UR7, URZ ;  /* 0x8000000706143290 */ /* 0x000fcc000fffe0ff */
[----:B------:R-:W-:Y:S02]  /*03a0*/  ISETP.LT.AND P2, PT, R68, UR20, PT ;  /* 0x0000001444007c0c */ /* 0x000fe4000bf41270 */
[----:B--2---:R-:W-:Y:S01]  /*03b0*/  @!P3 R2UR UR10, R3 ;  /* 0x00000000030ab2ca */ /* 0x004fe200000e0000 */
[----:B------:R-:W-:-:S14]  /*03c0*/  BRA.U !UP0, `(.L_x_606) ;  /* 0x0000000108187547 */ /* 0x000fdc000b800000 */
[----:B------:R-:W-:-:S13]  /*03d0*/  PLOP3.LUT P3, PT, PT, PT, UP4, 0x80, 0x8 ;  /* 0x000000000008781c */ /* 0x000fda0003f6f048 */
[----:B------:R-:W2:Y:S04]  /*03e0*/  @P3 LDG.E R3, desc[UR4][R8.64+0x4] ;  /* 0x0000040408033981 */ /* 0x000ea8000c1e1900 */
[----:B------:R-:W3:Y:S01]  /*03f0*/  @!P3 LDG.E R4, desc[UR4][R8.64] ;  /* 0x000000040804b981 */ /* 0x000ee2000c1e1900 */
[----:B--2---:R-:W-:-:S13]  /*0400*/  @P3 R2UR UR22, R3 ;  /* 0x00000000031632ca */ /* 0x004fda00000e0000 */
[----:B------:R-:W-:-:S07]  /*0410*/  @UP4 UIADD3 UR22, UPT, UPT, UR22, -UR10, URZ ;  /* 0x8000000a16164290 */ /* 0x000fce000fffe0ff */
[----:B---3--:R-:W-:Y:S02]  /*0420*/  @!P3 R2UR UR22, R4 ;  /* 0x000000000416b2ca */ /* 0x008fe400000e0000 */
.L_x_606:
[----:B------:R-:W-:Y:S01]  /*0430*/  UMOV UR6, URZ ;  /* 0x000000ff00067c82 */ /* 0x000fe20008000000 */
[----:B-----5:R-:W-:Y:S01]  /*0440*/  @P0 R2UR UR6, R2 ;  /* 0x00000000020602ca */ /* 0x020fe200000e0000 */
[----:B------:R-:W-:Y:S01]  /*0450*/  @!UP2 UISETP.NE.U32.AND UP0, UPT, UR8, URZ, UPT ;  /* 0x000000ff0800a28c */ /* 0x000fe2000bf05070 */
[----:B------:R-:W-:Y:S01]  /*0460*/  @P1 R2UR UR23, R0 ;  /* 0x00000000001712ca */ /* 0x000fe200000e0000 */
[----:B------:R-:W-:-:S14]  /*0470*/  @!P2 EXIT ;  /* 0x000000000000a94d */ /* 0x000fdc0003800000 */
[----:B------:R-:W1:Y:S01]  /*0480*/  LDCU UR12, c[0x0][0x438] ;  /* 0x00008700ff0c77ac */ /* 0x000e620008000800 */
[----:B------:R-:W2:Y:S01]  /*0490*/  S2R R98, SR_CTAID.Z ;  /* 0x0000000000627919 */ /* 0x000ea20000002700 */
[----:B------:R-:W-:Y:S01]  /*04a0*/  MOV R5, UR26 ;  /* 0x0000001a00057c02 */ /* 0x000fe20008000f00 */
[----:B------:R-:W-:Y:S01]  /*04b0*/  @!UP2 UISETP.NE.AND.EX UP0, UPT, UR9, URZ, UPT, UP0 ;  /* 0x000000ff0900a28c */ /* 0x000fe2000bf05300 */
[----:B------:R-:W3:Y:S01]  /*04c0*/  S2R R64, SR_TID.X ;  /* 0x0000000000407919 */ /* 0x000ee20000002100 */
[----:B------:R-:W-:Y:S02]  /*04d0*/  UIADD3 UR22, UPT, UPT, UR22, -UR6, URZ ;  /* 0x8000000616167290 */ /* 0x000fe4000fffe0ff */
[----:B------:R-:W-:Y:S02]  /*04e0*/  @!UP2 USEL UR11, UR11, URZ, UP0 ;  /* 0x000000ff0b0ba287 */ /* 0x000fe40008000000 */
[----:B------:R-:W-:Y:S02]  /*04f0*/  @UP2 UIADD3 UR23, UPT, UPT, UR23, -UR6, URZ ;  /* 0x8000000617172290 */ /* 0x000fe4000fffe0ff */
[----:B------:R-:W-:-:S04]  /*0500*/  @!UP2 UIADD3 UR23, UPT, UPT, UR22, UR11, URZ ;  /* 0x0000000b1617a290 */ /* 0x000fc8000fffe0ff */
        /* <DEDUP_REMOVED lines=9> */
[----:B------:R-:W-:-:S04]  /*05a0*/  USEL UR21, UR11, UR8, UP0 ;  /* 0x000000080b157287 */ /* 0x000fc80008000000 */
        /* <DEDUP_REMOVED lines=8> */
[----:B------:R-:W-:Y:S01]  /*0630*/  LOP3.LUT R2, R2, 0x38, RZ, 0xc0, !PT ;  /* 0x0000003802027812 */ /* 0x000fe200078ec0ff */
[----:B------:R-:W2:Y:S01]  /*0640*/  LDCU UR6, c[0x0][0x3e0] ;  /* 0x00007c00ff0677ac */ /* 0x000ea20008000800 */
[----:B------:R-:W-:Y:S01]  /*0650*/  IADD3 R0, PT, PT, -R68, UR20, RZ ;  /* 0x0000001444007c10 */ /* 0x000fe2000fffe1ff */
[C---:B------:R-:W-:Y:S01]  /*0660*/  VIADD R7, R9.reuse, 0x10 ;  /* 0x0000001009077836 */ /* 0x040fe20000000000 */
[C---:B------:R-:W-:Y:S01]  /*0670*/  LOP3.LUT R12, R2.reuse, 0x40, RZ, 0xfc, !PT ;  /* 0x00000040020c7812 */ /* 0x040fe200078efcff */
[----:B------:R-:W3:Y:S01]  /*0680*/  @!UP0 LDCU.64 UR10, c[0x0][0x400] ;  /* 0x00008000ff0a87ac */ /* 0x000ee20008000a00 */
[C---:B------:R-:W-:Y:S01]  /*0690*/  ISETP.GE.AND P1, PT, R9.reuse, R0, PT ;  /* 0x000000000900720c */ /* 0x040fe20003f26270 */
[----:B------:R-:W-:Y:S01]  /*06a0*/  VIADD R15, R9, 0x30 ;  /* 0x00000030090f7836 */ /* 0x000fe20000000000 */
[C---:B------:R-:W-:Y:S01]  /*06b0*/  LOP3.LUT R8, R2.reuse, 0x80, RZ, 0xfc, !PT ;  /* 0x0000008002087812 */ /* 0x040fe200078efcff */
[----:B------:R-:W4:Y:S01]  /*06c0*/  LDCU UR12, c[0x0][0x434] ;  /* 0x00008680ff0c77ac */ /* 0x000f220008000800 */
[----:B------:R-:W-:Y:S01]  /*06d0*/  LOP3.LUT R6, R2, 0xc0, RZ, 0xfc, !PT ;  /* 0x000000c002067812 */ /* 0x000fe200078efcff */
[----:B-1----:R-:W-:Y:S01]  /*06e0*/  @UP0 UIMAD.WIDE.U32 UR16, UR7, UR8, URZ ;  /* 0x00000008071002a5 */ /* 0x002fe2000f8e00ff */
[----:B------:R-:W-:-:S04]  /*06f0*/  IMAD.WIDE.U32 R10, R68, UR8, R2 ;  /* 0x00000008440a7c25 */ /* 0x000fc8000f8e0002 */
[----:B------:R-:W-:Y:S02]  /*0700*/  IMAD R4, R68, UR9, R11 ;  /* 0x0000000944047c24 */ /* 0x000fe4000f8e020b */
[----:B--2---:R-:W-:Y:S01]  /*0710*/  IMAD R13, R5, UR6, R98 ;  /* 0x00000006050d7c24 */ /* 0x004fe2000f8e0262 */
[----:B---3--:R-:W-:Y:S01]  /*0720*/  @!UP0 UIMAD.WIDE.U32 UR14, UR26, UR10, URZ ;  /* 0x0000000a1a0e82a5 */ /* 0x008fe2000f8e00ff */
[----:B------:R-:W-:-:S03]  /*0730*/  VIADD R5, R9, 0x20 ;  /* 0x0000002009057836 */ /* 0x000fc60000000000 */
[----:B------:R-:W-:Y:S01]  /*0740*/  @!UP0 UIMAD UR26, UR26, UR11, UR15 ;  /* 0x0000000b1a1a82a4 */ /* 0x000fe2000f8e020f */
[----:B----4-:R-:W-:Y:S01]  /*0750*/  IMAD R68, R13, UR12, R68 ;  /* 0x0000000c0d447c24 */ /* 0x010fe2000f8e0244 */
[----:B------:R-:W1:Y:S01]  /*0760*/  LDCU.64 UR10, c[0x0][0x410] ;  /* 0x00008200ff0a77ac */ /* 0x000e620008000a00 */
[----:B------:R-:W-:Y:S01]  /*0770*/  ISETP.GE.AND P6, PT, R5, R0, PT ;  /* 0x000000000500720c */ /* 0x000fe20003fc6270 */
[----:B------:R-:W-:Y:S01]  /*0780*/  @UP0 UIMAD UR26, UR7, UR9, UR17 ;  /* 0x00000009071a02a4 */ /* 0x000fe2000f8e0211 */
[----:B------:R-:W-:Y:S02]  /*0790*/  @UP0 UMOV UR14, UR16 ;  /* 0x00000010000e0c82 */ /* 0x000fe40008000000 */
[----:B------:R-:W-:-:S04]  /*07a0*/  IADD3 R10, P0, PT, R10, UR14, RZ ;  /* 0x0000000e0a0a7c10 */ /* 0x000fc8000ff1e0ff */
[----:B------:R-:W-:Y:S02]  /*07b0*/  IADD3.X R11, PT, PT, R4, UR26, RZ, P0, !PT ;  /* 0x0000001a040b7c10 */ /* 0x000fe400087fe4ff */
[----:B------:R-:W-:Y:S01]  /*07c0*/  ISETP.GE.AND P0, PT, R7, R0, PT ;  /* 0x000000000700720c */ /* 0x000fe20003f06270 */
[----:B-1----:R-:W-:-:S04]  /*07d0*/  IMAD.WIDE.U32 R10, R98, UR10, R10 ;  /* 0x0000000a620a7c25 */ /* 0x002fc8000f8e000a */
        /* <DEDUP_REMOVED lines=17> */
.L_x_609:
[----:B------:R-:W-:Y:S05]  /*08f0*/  BSYNC.RECONVERGENT B0 ;  /* 0x0000000000007941 */ /* 0x000fea0003800200 */
.L_x_608:
[----:B------:R-:W-:Y:S01]  /*0900*/  BSSY.RECONVERGENT B0, `(.L_x_610) ;  /* 0x0000017000007945 */ /* 0x000fe20003800200 */
[----:B------:R-:W-:-:S03]  /*0910*/  ISETP.GE.AND P5, PT, R15, R0, PT ;  /* 0x000000000f00720c */ /* 0x000fc60003fa6270 */
        /* <DEDUP_REMOVED lines=21> */
.L_x_611:
[----:B------:R-:W-:Y:S05]  /*0a70*/  BSYNC.RECONVERGENT B0 ;  /* 0x0000000000007941 */ /* 0x000fea0003800200 */
.L_x_610:
        /* <DEDUP_REMOVED lines=22> */
.L_x_613:
[----:B------:R-:W-:Y:S05]  /*0be0*/  BSYNC.RECONVERGENT B0 ;  /* 0x0000000000007941 */ /* 0x000fea0003800200 */
.L_x_612:
        /* <DEDUP_REMOVED lines=21> */
.L_x_615:
[----:B------:R-:W-:Y:S05]  /*0d40*/  BSYNC.RECONVERGENT B0 ;  /* 0x0000000000007941 */ /* 0x000fea0003800200 */
.L_x_614:
[----:B------:R-:W5:Y:S01]  /*0d50*/  LDCU.64 UR6, c[0x0][0x420] ;  /* 0x00008400ff0677ac */ /* 0x000f620008000a00 */
[----:B------:R-:W-:-:S04]  /*0d60*/  ISETP.NE.AND P4, PT, R2, RZ, PT ;  /* 0x000000ff0200720c */ /* 0x000fc80003f85270 */
[-C--:B------:R-:W-:Y:S02]  /*0d70*/  ISETP.GE.OR P3, PT, R9, R0.reuse, P4 ;  /* 0x000000000900720c */ /* 0x080fe40002766670 */
[-C--:B------:R-:W-:Y:S02]  /*0d80*/  ISETP.GE.OR P2, PT, R7, R0.reuse, P4 ;  /* 0x000000000700720c */ /* 0x080fe40002746670 */
[-C--:B------:R-:W-:Y:S02]  /*0d90*/  ISETP.GE.OR P1, PT, R5, R0.reuse, P4 ;  /* 0x000000000500720c */ /* 0x080fe40002726670 */
[C---:B------:R-:W-:Y:S02]  /*0da0*/  IADD3 R9, P0, PT, R68.reuse, R9, RZ ;  /* 0x0000000944097210 */ /* 0x040fe40007f1e0ff */
[----:B------:R-:W-:Y:S02]  /*0db0*/  ISETP.GE.OR P4, PT, R15, R0, P4 ;  /* 0x000000000f00720c */ /* 0x000fe40002786670 */
[----:B------:R-:W-:-:S02]  /*0dc0*/  LEA.HI.X.SX32 R68, R68, RZ, 0x1, P0 ;  /* 0x000000ff44447211 */ /* 0x000fc400000f0eff */
[----:B-----5:R-:W-:-:S03]  /*0dd0*/  LEA R2, P0, R9, UR6, 0x2 ;  /* 0x0000000609027c11 */ /* 0x020fc6000f8010ff */
[----:B------:R-:W-:Y:S01]  /*0de0*/  @!P2 IMAD.MOV.U32 R7, RZ, RZ, 0x7f800000 ;  /* 0x7f800000ff07a424 */ /* 0x000fe200078e00ff */
[----:B------:R-:W-:Y:S01]  /*0df0*/  LEA.HI.X R3, R9, UR7, R68, 0x2, P0 ;  /* 0x0000000709037c11 */ /* 0x000fe200080f1444 */
[----:B------:R-:W-:Y:S02]  /*0e00*/  @!P3 IMAD.MOV.U32 R9, RZ, RZ, 0x7f800000 ;  /* 0x7f800000ff09b424 */ /* 0x000fe400078e00ff */
[----:B------:R-:W-:Y:S02]  /*0e10*/  @!P1 IMAD.MOV.U32 R5, RZ, RZ, 0x7f800000 ;  /* 0x7f800000ff059424 */ /* 0x000fe400078e00ff */
[----:B------:R1:W-:Y:S04]  /*0e20*/  @!P2 STG.E desc[UR4][R2.64+0x40], R7 ;  /* 0x000040070200a986 */ /* 0x0003e8000c101904 */
[----:B------:R1:W-:Y:S04]  /*0e30*/  @!P3 STG.E desc[UR4][R2.64], R9 ;  /* 0x000000090200b986 */ /* 0x0003e8000c101904 */
[----:B------:R1:W-:Y:S01]  /*0e40*/  @!P1 STG.E desc[UR4][R2.64+0x80], R5 ;  /* 0x0000800502009986 */ /* 0x0003e2000c101904 */
[----:B------:R-:W-:Y:S05]  /*0e50*/  @P4 EXIT ;  /* 0x000000000000494d */ /* 0x000fea0003800000 */
[----:B-1----:R-:W-:-:S05]  /*0e60*/  MOV R5, 0x7f800000 ;  /* 0x7f80000000057802 */ /* 0x002fca0000000f00 */
[----:B------:R-:W-:Y:S01]  /*0e70*/  STG.E desc[UR4][R2.64+0xc0], R5 ;  /* 0x0000c00502007986 */ /* 0x000fe2000c101904 */
[----:B------:R-:W-:Y:S05]  /*0e80*/  EXIT ;  /* 0x000000000000794d */ /* 0x000fea0003800000 */
.L_x_607:
        /* <DEDUP_REMOVED lines=9> */
[----:B------:R-:W-:-:S04]  /*0f20*/  MOV R2, UR8 ;  /* 0x0000000800027c02 */ /* 0x000fc80008000f00 */
[----:B------:R-:W-:-:S05]  /*0f30*/  MOV R3, UR9 ;  /* 0x0000000900037c02 */ /* 0x000fca0008000f00 */
[----:B------:R1:W5:Y:S02]  /*0f40*/  LDG.E R5, desc[UR4][R2.64] ;  /* 0x0000000402057981 */ /* 0x000364000c1e1900 */
.L_x_616:
[----:B------:R-:W-:Y:S05]  /*0f50*/  BRA.U !UP0, `(.L_x_617) ;  /* 0x0000000508a07547 */ /* 0x000fea000b800000 */
[----:B-1----:R-:W1:Y:S01]  /*0f60*/  LDC R3, c[0x0][0x4f0] ;  /* 0x00013c00ff037b82 */ /* 0x002e620000000800 */
[----:B------:R-:W-:Y:S01]  /*0f70*/  ULEA UR6, UR21, 0xffffffc0, 0x6 ;  /* 0xffffffc015067891 */ /* 0x000fe2000f8e30ff */
[----:B------:R-:W2:Y:S05]  /*0f80*/  LDCU.64 UR8, c[0x0][0x4e8] ;  /* 0x00009d00ff0877ac */ /* 0x000eaa0008000a00 */
[----:B------:R-:W-:Y:S01]  /*0f90*/  MOV R0, UR6 ;  /* 0x0000000600007c02 */ /* 0x000fe20008000f00 */
[----:B------:R-:W3:Y:S01]  /*0fa0*/  LDC R17, c[0x0][0x3e8] ;  /* 0x0000fa00ff117b82 */ /* 0x000ee20000000800 */
[----:B------:R-:W4:Y:S02]  /*0fb0*/  LDCU.64 UR16, c[0x0][0x3b8] ;  /* 0x00007700ff1077ac */ /* 0x000f240008000a00 */
[----:B------:R-:W-:Y:S01]  /*0fc0*/  IABS R0, R0 ;  /* 0x0000000000007213 */ /* 0x000fe20000000000 */
[----:B------:R-:W4:Y:S01]  /*0fd0*/  LDCU.64 UR14, c[0x0][0x3c0] ;  /* 0x00007800ff0e77ac */ /* 0x000f220008000a00 */
        /* <DEDUP_REMOVED lines=9> */
[----:B------:R-:W2:Y:S01]  /*1070*/  LDCU.64 UR8, c[0x0][0x3a8] ;  /* 0x00007500ff0877ac */ /* 0x000ea20008000a00 */
[----:B-1----:R-:W1:Y:S02]  /*1080*/  MUFU.RCP R8, R6 ;  /* 0x0000000600087308 */ /* 0x002e640000001000 */
[----:B-1----:R-:W-:-:S06]  /*1090*/  IADD3 R8, PT, PT, R8, 0xffffffe, RZ ;  /* 0x0ffffffe08087810 */ /* 0x002fcc0007ffe0ff */
[----:B------:R-:W1:Y:S02]  /*10a0*/  F2I.FTZ.U32.TRUNC.NTZ R9, R8 ;  /* 0x0000000800097305 */ /* 0x000e64000021f000 */
[----:B-1---5:R-:W-:Y:S02]  /*10b0*/  IMAD.MOV R5, RZ, RZ, -R9 ;  /* 0x000000ffff057224 */ /* 0x022fe400078e0a09 */
[----:B------:R-:W-:Y:S02]  /*10c0*/  IMAD.MOV.U32 R8, RZ, RZ, RZ ;  /* 0x000000ffff087224 */ /* 0x000fe400078e00ff */
[----:B------:R-:W-:-:S04]  /*10d0*/  IMAD R2, R5, R4, RZ ;  /* 0x0000000405027224 */ /* 0x000fc800078e02ff */
[----:B------:R-:W-:-:S06]  /*10e0*/  IMAD.HI.U32 R9, R9, R2, R8 ;  /* 0x0000000209097227 */ /* 0x000fcc00078e0008 */
        /* <DEDUP_REMOVED lines=11> */
[----:B------:R-:W-:-:S05]  /*11a0*/  MOV R0, R2 ;  /* 0x0000000200007202 */ /* 0x000fca0000000f00 */
[----:B------:R-:W-:Y:S01]  /*11b0*/  @!P1 IMAD.MOV R0, RZ, RZ, -R0 ;  /* 0x000000ffff009224 */ /* 0x000fe200078e0a00 */
[----:B------:R-:W-:-:S05]  /*11c0*/  @!P2 LOP3.LUT R0, RZ, R3, RZ, 0x33, !PT ;  /* 0x00000003ff00a212 */ /* 0x000fca00078e33ff */
[----:B------:R-:W-:-:S06]  /*11d0*/  IMAD.WIDE R8, R0, 0x4, R230 ;  /* 0x0000000400087825 */ /* 0x000fcc00078e02e6 */
[----:B------:R1:W2:Y:S01]  /*11e0*/  LDG.E R8, desc[UR4][R8.64] ;  /* 0x0000000408087981 */ /* 0x0002a2000c1e1900 */
[----:B---3--:R-:W-:Y:S01]  /*11f0*/  IABS R2, R17 ;  /* 0x0000001100027213 */ /* 0x008fe20000000000 */
[----:B----4-:R-:W-:Y:S01]  /*1200*/  IMAD.U32 R63, RZ, RZ, UR15 ;  /* 0x0000000fff3f7e24 */ /* 0x010fe2000f8e00ff */
[----:B------:R-:W-:Y:S02]  /*1210*/  IADD3 R0, PT, PT, -R0, RZ, RZ ;  /* 0x000000ff00007210 */ /* 0x000fe40007ffe1ff */
[----:B------:R-:W3:Y:S01]  /*1220*/  I2F.RP R6, R2 ;  /* 0x0000000200067306 */ /* 0x000ee20000209400 */
[----:B------:R-:W-:Y:S02]  /*1230*/  MOV R62, UR14 ;  /* 0x0000000e003e7c02 */ /* 0x000fe40008000f00 */
[----:B------:R-:W-:Y:S01]  /*1240*/  IMAD R0, R3, R0, UR6 ;  /* 0x0000000603007e24 */ /* 0x000fe2000f8e0200 */
[----:B------:R-:W-:Y:S02]  /*1250*/  ISETP.NE.AND P4, PT, R17, RZ, PT ;  /* 0x000000ff1100720c */ /* 0x000fe40003f85270 */
[----:B------:R-:W-:-:S02]  /*1260*/  MOV R3, UR17 ;  /* 0x0000001100037c02 */ /* 0x000fc40008000f00 */
[----:B---3--:R-:W3:Y:S02]  /*1270*/  MUFU.RCP R10, R6 ;  /* 0x00000006000a7308 */ /* 0x008ee40000001000 */
[----:B---3--:R-:W-:Y:S02]  /*1280*/  IADD3 R10, PT, PT, R10, 0xffffffe, RZ ;  /* 0x0ffffffe0a0a7810 */ /* 0x008fe40007ffe0ff */
[----:B------:R-:W-:-:S04]  /*1290*/  LOP3.LUT R6, RZ, R17, RZ, 0x33, !PT ;  /* 0x00000011ff067212 */ /* 0x000fc800078e33ff */
[----:B------:R-:W3:Y:S02]  /*12a0*/  F2I.FTZ.U32.TRUNC.NTZ R11, R10 ;  /* 0x0000000a000b7305 */ /* 0x000ee4000021f000 */
[----:B---3--:R-:W-:Y:S01]  /*12b0*/  IADD3 R4, PT, PT, RZ, -R11, RZ ;  /* 0x8000000bff047210 */ /* 0x008fe20007ffe0ff */
[----:B------:R-:W-:-:S04]  /*12c0*/  IMAD.MOV.U32 R10, RZ, RZ, RZ ;  /* 0x000000ffff0a7224 */ /* 0x000fc800078e00ff */
[----:B------:R-:W-:Y:S01]  /*12d0*/  IMAD R5, R4, R2, RZ ;  /* 0x0000000204057224 */ /* 0x000fe200078e02ff */
[----:B------:R-:W-:-:S03]  /*12e0*/  IABS R4, R98 ;  /* 0x0000006200047213 */ /* 0x000fc60000000000 */
[----:B------:R-:W-:-:S06]  /*12f0*/  IMAD.HI.U32 R5, R11, R5, R10 ;  /* 0x000000050b057227 */ /* 0x000fcc00078e000a */
[----:B------:R-:W-:-:S05]  /*1300*/  IMAD.HI.U32 R5, R5, R4, RZ ;  /* 0x0000000405057227 */ /* 0x000fca00078e00ff */
[----:B-1----:R-:W-:-:S05]  /*1310*/  IADD3 R9, PT, PT, -R5, RZ, RZ ;  /* 0x000000ff05097210 */ /* 0x002fca0007ffe1ff */
[----:B------:R-:W-:-:S05]  /*1320*/  IMAD R11, R2, R9, R4 ;  /* 0x00000009020b7224 */ /* 0x000fca00078e0204 */
[----:B------:R-:W-:-:S13]  /*1330*/  ISETP.GT.U32.AND P2, PT, R2, R11, PT ;  /* 0x0000000b0200720c */ /* 0x000fda0003f44070 */
[----:B------:R-:W-:Y:S01]  /*1340*/  @!P2 IADD3 R11, PT, PT, R11, -R2, RZ ;  /* 0x800000020b0ba210 */ /* 0x000fe20007ffe0ff */
[----:B------:R-:W-:-:S03]  /*1350*/  @!P2 VIADD R5, R5, 0x1 ;  /* 0x000000010505a836 */ /* 0x000fc60000000000 */
[----:B------:R-:W-:Y:S02]  /*1360*/  ISETP.GE.U32.AND P1, PT, R11, R2, PT ;  /* 0x000000020b00720c */ /* 0x000fe40003f26070 */
[----:B------:R-:W-:-:S04]  /*1370*/  LOP3.LUT R2, R98, R17, RZ, 0x3c, !PT ;  /* 0x0000001162027212 */ /* 0x000fc800078e3cff */
[----:B------:R-:W-:Y:S02]  /*1380*/  ISETP.GE.AND P3, PT, R2, RZ, PT ;  /* 0x000000ff0200720c */ /* 0x000fe40003f66270 */
[----:B------:R-:W-:-:S05]  /*1390*/  MOV R2, UR16 ;  /* 0x0000001000027c02 */ /* 0x000fca0008000f00 */
[----:B------:R-:W-:Y:S02]  /*13a0*/  @P1 IADD3 R5, PT, PT, R5, 0x1, RZ ;  /* 0x0000000105051810 */ /* 0x000fe40007ffe0ff */
[----:B--2---:R-:W-:Y:S01]  /*13b0*/  SHF.R.S32.HI R9, RZ, 0x1f, R8 ;  /* 0x0000001fff097819 */ /* 0x004fe20000011408 */
[----:B------:R-:W-:-:S04]  /*13c0*/  IMAD.WIDE.U32 R10, R8, UR10, RZ ;  /* 0x0000000a080a7c25 */ /* 0x000fc8000f8e00ff */
[C---:B------:R-:W-:Y:S02]  /*13d0*/  IMAD R13, R9.reuse, UR10, RZ ;  /* 0x0000000a090d7c24 */ /* 0x040fe4000f8e02ff */
[----:B------:R-:W-:Y:S02]  /*13e0*/  IMAD R9, R9, UR8, RZ ;  /* 0x0000000809097c24 */ /* 0x000fe4000f8e02ff */
[C---:B------:R-:W-:Y:S02]  /*13f0*/  IMAD R14, R8.reuse, UR11, R13 ;  /* 0x0000000b080e7c24 */ /* 0x040fe4000f8e020d */
[C---:B------:R-:W-:Y:S02]  /*1400*/  IMAD R12, R8.reuse, UR9, R9 ;  /* 0x00000009080c7c24 */ /* 0x040fe4000f8e0209 */
[----:B------:R-:W-:Y:S01]  /*1410*/  IMAD.WIDE.U32 R8, R8, UR8, RZ ;  /* 0x0000000808087c25 */ /* 0x000fe2000f8e00ff */
[----:B------:R-:W-:Y:S01]  /*1420*/  IADD3 R15, PT, PT, R11, R14, RZ ;  /* 0x0000000e0b0f7210 */ /* 0x000fe20007ffe0ff */
[----:B------:R-:W1:Y:S01]  /*1430*/  LDCU.128 UR8, c[0x0][0x3d0] ;  /* 0x00007a00ff0877ac */ /* 0x000e620008000c00 */
[----:B------:R-:W-:Y:S01]  /*1440*/  MOV R14, R10 ;  /* 0x0000000a000e7202 */ /* 0x000fe20000000f00 */
[----:B------:R-:W-:-:S02]  /*1450*/  IMAD.MOV.U32 R11, RZ, RZ, R5 ;  /* 0x000000ffff0b7224 */ /* 0x000fc400078e0005 */
[----:B------:R-:W-:Y:S01]  /*1460*/  IMAD.IADD R13, R9, 0x1, R12 ;  /* 0x00000001090d7824 */ /* 0x000fe200078e020c */
[----:B------:R-:W-:Y:S01]  /*1470*/  SHF.R.S32.HI R9, RZ, 0x1f, R0 ;  /* 0x0000001fff097819 */ /* 0x000fe20000011400 */
[----:B------:R-:W-:Y:S01]  /*1480*/  IMAD.MOV.U32 R12, RZ, RZ, R8 ;  /* 0x000000ffff0c7224 */ /* 0x000fe200078e0008 */
[----:B------:R-:W-:Y:S01]  /*1490*/  @!P3 IADD3 R11, PT, PT, -R11, RZ, RZ ;  /* 0x000000ff0b0bb210 */ /* 0x000fe20007ffe1ff */
[----:B------:R-:W-:-:S03]  /*14a0*/  IMAD.WIDE.U32 R14, R0, R2, R14 ;  /* 0x00000002000e7225 */ /* 0x000fc600078e000e */
[----:B------:R-:W-:Y:S01]  /*14b0*/  SEL R8, R6, R11, !P4 ;  /* 0x0000000b06087207 */ /* 0x000fe20006000000 */
[C---:B------:R-:W-:Y:S02]  /*14c0*/  IMAD R4, R9.reuse, R2, RZ ;  /* 0x0000000209047224 */ /* 0x040fe400078e02ff */
[-C--:B------:R-:W-:Y:S02]  /*14d0*/  IMAD R9, R9, R62.reuse, RZ ;  /* 0x0000003e09097224 */ /* 0x080fe400078e02ff */
[C---:B------:R-:W-:Y:S02]  /*14e0*/  IMAD R4, R0.reuse, R3, R4 ;  /* 0x0000000300047224 */ /* 0x040fe400078e0204 */
[C---:B------:R-:W-:Y:S02]  /*14f0*/  IMAD R9, R0.reuse, R63, R9 ;  /* 0x0000003f00097224 */ /* 0x040fe400078e0209 */
[----:B------:R-:W-:Y:S01]  /*1500*/  IMAD.WIDE.U32 R12, R0, R62, R12 ;  /* 0x0000003e000c7225 */ /* 0x000fe200078e000c */
[----:B------:R-:W-:-:S02]  /*1510*/  SHF.R.S32.HI R0, RZ, 0x1f, R8 ;  /* 0x0000001fff007819 */ /* 0x000fc40000011408 */
[----:B------:R-:W-:Y:S02]  /*1520*/  IADD3 R15, PT, PT, R15, R4, RZ ;  /* 0x000000040f0f7210 */ /* 0x000fe40007ffe0ff */
[----:B------:R-:W-:Y:S01]  /*1530*/  IADD3 R13, PT, PT, R13, R9, RZ ;  /* 0x000000090d0d7210 */ /* 0x000fe20007ffe0ff */
[C---:B-1----:R-:W-:Y:S02]  /*1540*/  IMAD R11, R0.reuse, UR10, RZ ;  /* 0x0000000a000b7c24 */ /* 0x042fe4000f8e02ff */
[----:B------:R-:W-:Y:S02]  /*1550*/  IMAD R9, R0, UR8, RZ ;  /* 0x0000000800097c24 */ /* 0x000fe4000f8e02ff */
[C---:B------:R-:W-:Y:S02]  /*1560*/  IMAD R11, R8.reuse, UR11, R11 ;  /* 0x0000000b080b7c24 */ /* 0x040fe4000f8e020b */
[----:B------:R-:W-:-:S04]  /*1570*/  IMAD.WIDE.U32 R12, R8, UR10, R12 ;  /* 0x0000000a080c7c25 */ /* 0x000fc8000f8e000c */
[C---:B------:R-:W-:Y:S01]  /*1580*/  IMAD R9, R8.reuse, UR9, R9 ;  /* 0x0000000908097c24 */ /* 0x040fe2000f8e0209 */
[----:B------:R-:W-:Y:S01]  /*1590*/  IADD3 R4, PT, PT, R13, R11, RZ ;  /* 0x0000000b0d047210 */ /* 0x000fe20007ffe0ff */
[----:B------:R-:W-:Y:S01]  /*15a0*/  IMAD.WIDE.U32 R16, R8, UR8, R14 ;  /* 0x0000000808107c25 */ /* 0x000fe2000f8e000e */
[----:B------:R-:W-:-:S03]  /*15b0*/  MOV R10, R12 ;  /* 0x0000000c000a7202 */ /* 0x000fc60000000f00 */
[----:B------:R-:W-:Y:S01]  /*15c0*/  IMAD.IADD R8, R17, 0x1, R9 ;  /* 0x0000000111087824 */ /* 0x000fe200078e0209 */
[----:B------:R-:W-:Y:S06]  /*15d0*/  BRA `(.L_x_618) ;  /* 0x0000000400687947 */ /* 0x000fec0003800000 */
.L_x_617:
[----:B------:R-:W-:-:S09]  /*15e0*/  UISETP.NE.AND UP0, UPT, UR10, -0x1, UPT ;  /* 0xffffffff0a00788c */ /* 0x000fd2000bf05270 */
[----:B------:R-:W-:Y:S05]  /*15f0*/  BRA.U UP0, `(.L_x_619) ;  /* 0x0000000100347547 */ /* 0x000fea000b800000 */
[----:B-1----:R-:W1:Y:S01]  /*1600*/  LDC.64 R2, c[0x0][0x3b8] ;  /* 0x0000ee00ff027b82 */ /* 0x002e620000000a00 */
[----:B------:R-:W2:Y:S01]  /*1610*/  LDCU.64 UR8, c[0x0][0x3a0] ;  /* 0x00007400ff0877ac */ /* 0x000ea20008000a00 */
[----:B-----5:R-:W-:Y:S01]  /*1620*/  SHF.R.S32.HI R0, RZ, 0x1f, R5 ;  /* 0x0000001fff007819 */ /* 0x020fe20000011405 */
[----:B------:R-:W-:-:S04]  /*1630*/  USHF.R.S32.HI UR11, URZ, 0x1f, UR6 ;  /* 0x0000001fff0b7899 */ /* 0x000fc80008011406 */
[----:B--2---:R-:W-:-:S04]  /*1640*/  IMAD R0, R0, UR8, RZ ;  /* 0x0000000800007c24 */ /* 0x004fc8000f8e02ff */
[----:B------:R-:W-:Y:S02]  /*1650*/  IMAD R0, R5, UR9, R0 ;  /* 0x0000000905007c24 */ /* 0x000fe4000f8e0200 */
[C---:B-1----:R-:W-:Y:S02]  /*1660*/  IMAD R4, R2.reuse, UR11, RZ ;  /* 0x0000000b02047c24 */ /* 0x042fe4000f8e02ff */
[----:B------:R-:W-:-:S04]  /*1670*/  IMAD.WIDE.U32 R8, R2, UR6, RZ ;  /* 0x0000000602087c25 */ /* 0x000fc8000f8e00ff */
[----:B------:R-:W-:-:S05]  /*1680*/  IMAD R4, R3, UR6, R4 ;  /* 0x0000000603047c24 */ /* 0x000fca000f8e0204 */
[----:B------:R-:W-:-:S03]  /*1690*/  IADD3 R9, PT, PT, R9, R4, RZ ;  /* 0x0000000409097210 */ /* 0x000fc60007ffe0ff */
[----:B------:R-:W-:-:S05]  /*16a0*/  IMAD.WIDE.U32 R12, R5, UR8, R8 ;  /* 0x00000008050c7c25 */ /* 0x000fca000f8e0008 */
[----:B------:R-:W-:Y:S01]  /*16b0*/  IADD3 R13, PT, PT, R13, R0, RZ ;  /* 0x000000000d0d7210 */ /* 0x000fe20007ffe0ff */
[----:B------:R-:W-:Y:S05]  /*16c0*/  BRA `(.L_x_620) ;  /* 0x0000000000187947 */ /* 0x000fea0003800000 */
.L_x_619:
[----:B-1----:R-:W1:Y:S01]  /*16d0*/  LDC.64 R2, c[0x0][0x3b8] ;  /* 0x0000ee00ff027b82 */ /* 0x002e620000000a00 */
[----:B------:R-:W-:-:S06]  /*16e0*/  UIADD3 UR8, UPT, UPT, UR6, UR10, URZ ;  /* 0x0000000a06087290 */ /* 0x000fcc000fffe0ff */
[----:B-1----:R-:W-:Y:S02]  /*16f0*/  IMAD R13, R3, UR8, RZ ;  /* 0x00000008030d7c24 */ /* 0x002fe4000f8e02ff */
[----:B------:R-:W-:-:S05]  /*1700*/  IMAD.WIDE.U32 R8, R2, UR8, RZ ;  /* 0x0000000802087c25 */ /* 0x000fca000f8e00ff */
[----:B------:R-:W-:Y:S02]  /*1710*/  IADD3 R13, PT, PT, R9, R13, RZ ;  /* 0x0000000d090d7210 */ /* 0x000fe40007ffe0ff */
[----:B------:R-:W-:Y:S02]  /*1720*/  MOV R12, R8 ;  /* 0x00000008000c7202 */ /* 0x000fe40000000f00 */
.L_x_620:
[----:B------:R-:W-:Y:S05]  /*1730*/  BRA.U UP0, `(.L_x_621) ;  /* 0x0000000100347547 */ /* 0x000fea000b800000 */
[----:B------:R-:W1:Y:S01]  /*1740*/  LDC.64 R62, c[0x0][0x3c0] ;  /* 0x0000f000ff3e7b82 */ /* 0x000e620000000a00 */
        /* <DEDUP_REMOVED lines=11> */
[----:B------:R-:W-:Y:S06]  /*1800*/  BRA `(.L_x_622) ;  /* 0x0000000000187947 */ /* 0x000fec0003800000 */
.L_x_621:
[----:B------:R-:W1:Y:S01]  /*1810*/  LDC.64 R62, c[0x0][0x3c0] ;  /* 0x0000f000ff3e7b82 */ /* 0x000e620000000a00 */
[----:B------:R-:W-:-:S06]  /*1820*/  UIADD3 UR6, UPT, UPT, UR6, UR10, URZ ;  /* 0x0000000a06067290 */ /* 0x000fcc000fffe0ff */
[----:B-1----:R-:W-:Y:S02]  /*1830*/  IMAD R15, R63, UR6, RZ ;  /* 0x000000063f0f7c24 */ /* 0x002fe4000f8e02ff */
[----:B-----5:R-:W-:-:S05]  /*1840*/  IMAD.WIDE.U32 R4, R62, UR6, RZ ;  /* 0x000000063e047c25 */ /* 0x020fca000f8e00ff */
[----:B------:R-:W-:Y:S02]  /*1850*/  IADD3 R15, PT, PT, R5, R15, RZ ;  /* 0x0000000f050f7210 */ /* 0x000fe40007ffe0ff */
[----:B------:R-:W-:-:S07]  /*1860*/  MOV R14, R4 ;  /* 0x00000004000e7202 */ /* 0x000fce0000000f00 */
.L_x_622:
[----:B------:R-:W1:Y:S01]  /*1870*/  LDC R19, c[0x0][0x3e8] ;  /* 0x0000fa00ff137b82 */ /* 0x000e620000000800 */
[----:B------:R-:W-:Y:S01]  /*1880*/  ULEA UR6, UR21, 0xffffffc0, 0x6 ;  /* 0xffffffc015067891 */ /* 0x000fe2000f8e30ff */
[----:B------:R-:W-:Y:S01]  /*1890*/  IMAD.MOV.U32 R18, RZ, RZ, R14 ;  /* 0x000000ffff127224 */ /* 0x000fe200078e000e */
[----:B------:R-:W-:Y:S01]  /*18a0*/  CS2R R230, SRZ ;  /* 0x0000000000e67805 */ /* 0x000fe2000001ff00 */
[----:B------:R-:W-:-:S04]  /*18b0*/  IMAD.MOV.U32 R14, RZ, RZ, R12 ;  /* 0x000000ffff0e7224 */ /* 0x000fc800078e000c */
[----:B------:R-:W2:Y:S01]  /*18c0*/  LDC.64 R10, c[0x0][0x3d8] ;  /* 0x0000f600ff0a7b82 */ /* 0x000ea20000000a00 */
[----:B-1----:R-:W-:Y:S02]  /*18d0*/  IABS R0, R19 ;  /* 0x0000001300007213 */ /* 0x002fe40000000000 */
[----:B------:R-:W-:Y:S02]  /*18e0*/  ISETP.NE.AND P4, PT, R19, RZ, PT ;  /* 0x000000ff1300720c */ /* 0x000fe40003f85270 */
[----:B------:R-:W1:Y:S08]  /*18f0*/  I2F.RP R6, R0 ;  /* 0x0000000000067306 */ /* 0x000e700000209400 */
[----:B-1----:R-:W1:Y:S02]  /*1900*/  MUFU.RCP R8, R6 ;  /* 0x0000000600087308 */ /* 0x002e640000001000 */
[----:B-1----:R-:W-:-:S02]  /*1910*/  IADD3 R8, PT, PT, R8, 0xffffffe, RZ ;  /* 0x0ffffffe08087810 */ /* 0x002fc40007ffe0ff */
[----:B------:R-:W-:-:S04]  /*1920*/  LOP3.LUT R6, RZ, R19, RZ, 0x33, !PT ;  /* 0x00000013ff067212 */ /* 0x000fc800078e33ff */
[----:B------:R-:W1:Y:S02]  /*1930*/  F2I.FTZ.U32.TRUNC.NTZ R9, R8 ;  /* 0x0000000800097305 */ /* 0x000e64000021f000 */
[----:B-1----:R-:W-:Y:S01]  /*1940*/  IMAD.MOV R4, RZ, RZ, -R9 ;  /* 0x000000ffff047224 */ /* 0x002fe200078e0a09 */
[----:B------:R-:W-:-:S03]  /*1950*/  MOV R8, RZ ;  /* 0x000000ff00087202 */ /* 0x000fc60000000f00 */
[----:B------:R-:W-:Y:S01]  /*1960*/  IMAD R5, R4, R0, RZ ;  /* 0x0000000004057224 */ /* 0x000fe200078e02ff */
[----:B------:R-:W-:-:S03]  /*1970*/  IABS R4, R98 ;  /* 0x0000006200047213 */ /* 0x000fc60000000000 */
[----:B------:R-:W-:-:S06]  /*1980*/  IMAD.HI.U32 R5, R9, R5, R8 ;  /* 0x0000000509057227 */ /* 0x000fcc00078e0008 */
[----:B------:R-:W-:-:S04]  /*1990*/  IMAD.HI.U32 R5, R5, R4, RZ ;  /* 0x0000000405057227 */ /* 0x000fc800078e00ff */
[----:B------:R-:W-:-:S04]  /*19a0*/  IMAD.MOV R9, RZ, RZ, -R5 ;  /* 0x000000ffff097224 */ /* 0x000fc800078e0a05 */
[----:B------:R-:W-:-:S05]  /*19b0*/  IMAD R9, R0, R9, R4 ;  /* 0x0000000900097224 */ /* 0x000fca00078e0204 */
[----:B------:R-:W-:-:S13]  /*19c0*/  ISETP.GT.U32.AND P2, PT, R0, R9, PT ;  /* 0x000000090000720c */ /* 0x000fda0003f44070 */
[----:B------:R-:W-:Y:S01]  /*19d0*/  @!P2 IADD3 R9, PT, PT, R9, -R0, RZ ;  /* 0x800000000909a210 */ /* 0x000fe20007ffe0ff */
[----:B------:R-:W-:-:S03]  /*19e0*/  @!P2 VIADD R5, R5, 0x1 ;  /* 0x000000010505a836 */ /* 0x000fc60000000000 */
[----:B------:R-:W-:Y:S02]  /*19f0*/  ISETP.GE.U32.AND P1, PT, R9, R0, PT ;  /* 0x000000000900720c */ /* 0x000fe40003f26070 */
[----:B------:R-:W-:Y:S01]  /*1a00*/  LOP3.LUT R0, R98, R19, RZ, 0x3c, !PT ;  /* 0x0000001362007212 */ /* 0x000fe200078e3cff */
[----:B------:R-:W1:Y:S01]  /*1a10*/  LDC.64 R8, c[0x0][0x3d0] ;  /* 0x0000f400ff087b82 */ /* 0x000e620000000a00 */
[----:B------:R-:W-:Y:S02]  /*1a20*/  MOV R19, R15 ;  /* 0x0000000f00137202 */ /* 0x000fe40000000f00 */
[----:B------:R-:W-:Y:S02]  /*1a30*/  ISETP.GE.AND P3, PT, R0, RZ, PT ;  /* 0x000000ff0000720c */ /* 0x000fe40003f66270 */
[----:B------:R-:W-:Y:S01]  /*1a40*/  MOV R15, R13 ;  /* 0x0000000d000f7202 */ /* 0x000fe20000000f00 */
[----:B------:R-:W-:-:S04]  /*1a50*/  IMAD.WIDE.U32 R18, R62, UR6, R18 ;  /* 0x000000063e127c25 */ /* 0x000fc8000f8e0012 */
[----:B------:R-:W-:Y:S01]  /*1a60*/  @P1 IADD3 R5, PT, PT, R5, 0x1, RZ ;  /* 0x0000000105051810 */ /* 0x000fe20007ffe0ff */
[----:B------:R-:W-:-:S04]  /*1a70*/  IMAD.WIDE.U32 R14, R2, UR6, R14 ;  /* 0x00000006020e7c25 */ /* 0x000fc8000f8e000e */
[----:B------:R-:W-:Y:S02]  /*1a80*/  IMAD.MOV.U32 R17, RZ, RZ, R5 ;  /* 0x000000ffff117224 */ /* 0x000fe400078e0005 */
[----:B------:R-:W-:Y:S02]  /*1a90*/  IMAD R19, R63, UR6, R19 ;  /* 0x000000063f137c24 */ /* 0x000fe4000f8e0213 */
[----:B------:R-:W-:Y:S01]  /*1aa0*/  IMAD R15, R3, UR6, R15 ;  /* 0x00000006030f7c24 */ /* 0x000fe2000f8e020f */
[----:B------:R-:W-:-:S04]  /*1ab0*/  @!P3 IADD3 R17, PT, PT, -R17, RZ, RZ ;  /* 0x000000ff1111b210 */ /* 0x000fc80007ffe1ff */
[----:B------:R-:W-:-:S04]  /*1ac0*/  SEL R13, R6, R17, !P4 ;  /* 0x00000011060d7207 */ /* 0x000fc80006000000 */
[----:B------:R-:W-:Y:S01]  /*1ad0*/  SHF.R.S32.HI R17, RZ, 0x1f, R13 ;  /* 0x0000001fff117819 */ /* 0x000fe2000001140d */
[----:B-1----:R-:W-:-:S04]  /*1ae0*/  IMAD.WIDE.U32 R14, R13, R8, R14 ;  /* 0x000000080d0e7225 */ /* 0x002fc800078e000e */
[C---:B------:R-:W-:Y:S02]  /*1af0*/  IMAD R0, R17.reuse, R8, RZ ;  /* 0x0000000811007224 */ /* 0x040fe400078e02ff */
[-C--:B--2---:R-:W-:Y:S02]  /*1b00*/  IMAD R4, R17, R10.reuse, RZ ;  /* 0x0000000a11047224 */ /* 0x084fe400078e02ff */
[----:B------:R-:W-:-:S04]  /*1b10*/  IMAD.WIDE.U32 R16, R13, R10, R18 ;  /* 0x0000000a0d107225 */ /* 0x000fc800078e0012 */
[C---:B------:R-:W-:Y:S01]  /*1b20*/  IMAD R0, R13.reuse, R9, R0 ;  /* 0x000000090d007224 */ /* 0x040fe200078e0200 */
[----:B------:R-:W-:Y:S01]  /*1b30*/  MOV R10, R16 ;  /* 0x00000010000a7202 */ /* 0x000fe20000000f00 */
[----:B------:R-:W-:Y:S01]  /*1b40*/  IMAD R4, R13, R11, R4 ;  /* 0x0000000b0d047224 */ /* 0x000fe200078e0204 */
[----:B------:R-:W-:Y:S02]  /*1b50*/  MOV R16, R14 ;  /* 0x0000000e00107202 */ /* 0x000fe40000000f00 */
[----:B------:R-:W-:Y:S01]  /*1b60*/  IADD3 R8, PT, PT, R15, R0, RZ ;  /* 0x000000000f087210 */ /* 0x000fe20007ffe0ff */
[----:B------:R-:W-:-:S07]  /*1b70*/  IMAD.IADD R4, R17, 0x1, R4 ;  /* 0x0000000111047824 */ /* 0x000fce00078e0204 */
.L_x_618:
[----:B------:R-:W-:Y:S01]  /*1b80*/  UISETP.NE.AND UP0, UPT, UR7, -0x1, UPT ;  /* 0xffffffff0700788c */ /* 0x000fe2000bf05270 */
[----:B------:R-:W-:Y:S01]  /*1b90*/  IMAD.MOV.U32 R0, RZ, RZ, RZ ;  /* 0x000000ffff007224 */ /* 0x000fe200078e00ff */
[----:B------:R-:W1:Y:S01]  /*1ba0*/  LDCU.64 UR16, c[0x0][0x3b0] ;  /* 0x00007600ff1077ac */ /* 0x000e620008000a00 */
[----:B------:R-:W-:Y:S01]  /*1bb0*/  IMAD.SHL.U32 R73, R64, 0x8, RZ ;  /* 0x0000000840497824 */ /* 0x000fe200078e00ff */
[----:B------:R-:W2:Y:S03]  /*1bc0*/  LDCU.64 UR14, c[0x0][0x3c8] ;  /* 0x00007900ff0e77ac */ /* 0x000ea60008000a00 */
[----:B------:R3:W5:Y:S01]  /*1bd0*/  @P0 LDG.E R0, desc[UR4][R102.64] ;  /* 0x0000000466000981 */ /* 0x000762000c1e1900 */
[----:B------:R-:W-:Y:S01]  /*1be0*/  LOP3.LUT R12, R73, 0x38, RZ, 0xc0, !PT ;  /* 0x00000038490c7812 */ /* 0x000fe200078ec0ff */
[----:B------:R-:W-:Y:S01]  /*1bf0*/  IMAD.MOV.U32 R101, RZ, RZ, RZ ;  /* 0x000000ffff657224 */ /* 0x000fe200078e00ff */
[----:B------:R-:W-:Y:S01]  /*1c00*/  SHF.R.U32.HI R100, RZ, 0x3, R64 ;  /* 0x00000003ff647819 */ /* 0x000fe20000011640 */
[----:B------:R-:W4:Y:S01]  /*1c10*/  @!UP0 LDCU.64 UR8, c[0x0][0x398] ;  /* 0x00007300ff0887ac */ /* 0x000f220008000a00 */
[----:B------:R-:W-:Y:S01]  /*1c20*/  IADD3 R10, P0, PT, R12, R10, RZ ;  /* 0x0000000a0c0a7210 */ /* 0x000fe20007f1e0ff */
[----:B------:R-:W-:Y:S01]  /*1c30*/  IMAD.SHL.U32 R61, R2, 0x10, RZ ;  /* 0x00000010023d7824 */ /* 0x000fe200078e00ff */
[----:B------:R-:W-:Y:S01]  /*1c40*/  IADD3 R16, P1, PT, R12, R16, RZ ;  /* 0x000000100c107210 */ /* 0x000fe20007f3e0ff */
[----:B------:R-:W3:Y:S01]  /*1c50*/  LDCU.64 UR10, c[0x0][0x388] ;  /* 0x00007100ff0a77ac */ /* 0x000ee20008000a00 */
[----:B------:R-:W-:Y:S01]  /*1c60*/  SHF.L.U64.HI R60, R2, 0x4, R3 ;  /* 0x00000004023c7819 */ /* 0x000fe20000010203 */
[----:B------:R-:W-:-:S02]  /*1c70*/  IMAD.X R11, RZ, RZ, R4, P0 ;  /* 0x000000ffff0b7224 */ /* 0x000fc400000e0604 */
[----:B------:R-:W2:Y:S01]  /*1c80*/  LDC R4, c[0x0][0x450] ;  /* 0x00011400ff047b82 */ /* 0x000ea20000000800 */
[----:B-1----:R-:W-:Y:S01]  /*1c90*/  @UP0 UIMAD.WIDE.U32 UR18, UR7, UR16, URZ ;  /* 0x00000010071202a5 */ /* 0x002fe2000f8e00ff */
[----:B------:R-:W-:Y:S02]  /*1ca0*/  IMAD.X R17, RZ, RZ, R8, P1 ;  /* 0x000000ffff117224 */ /* 0x000fe400008e0608 */
[----:B------:R-:W-:-:S04]  /*1cb0*/  IMAD.WIDE.U32 R8, R7, 0x40, R100 ;  /* 0x0000004007087825 */ /* 0x000fc800078e0064 */
[C---:B------:R-:W-:Y:S01]  /*1cc0*/  IMAD.WIDE.U32 R16, R100.reuse, R2, R16 ;  /* 0x0000000264107225 */ /* 0x040fe200078e0010 */
[----:B------:R-:W-:Y:S01]  /*1cd0*/  SHF.R.U32.HI R2, RZ, 0x1, R64 ;  /* 0x00000001ff027819 */ /* 0x000fe20000011640 */
[----:B----4-:R-:W-:Y:S02]  /*1ce0*/  @!UP0 UIMAD.WIDE.U32 UR24, UR26, UR8, URZ ;  /* 0x000000081a1882a5 */ /* 0x010fe4000f8e00ff */
[C---:B------:R-:W-:Y:S02]  /*1cf0*/  IMAD.WIDE.U32 R10, R100.reuse, R62, R10 ;  /* 0x0000003e640a7225 */ /* 0x040fe400078e000a */
[----:B------:R-:W-:Y:S02]  /*1d00*/  @!UP0 UIMAD UR9, UR26, UR9, UR25 ;  /* 0x000000091a0982a4 */ /* 0x000fe4000f8e0219 */
[----:B------:R-:W-:Y:S01]  /*1d10*/  @UP0 UIMAD UR9, UR7, UR17, UR19 ;  /* 0x00000011070902a4 */ /* 0x000fe2000f8e0213 */
[----:B------:R-:W-:Y:S01]  /*1d20*/  IMAD R7, R9, UR16, RZ ;  /* 0x0000001009077c24 */ /* 0x000fe2000f8e02ff */
[----:B------:R-:W-:Y:S01]  /*1d30*/  @!UP0 UMOV UR6, UR24 ;  /* 0x0000001800068c82 */ /* 0x000fe20008000000 */
[----:B------:R-:W-:Y:S01]  /*1d40*/  @UP0 UMOV UR6, UR18 ;  /* 0x0000001200060c82 */ /* 0x000fe20008000000 */
[----:B------:R-:W-:Y:S01]  /*1d50*/  IMAD R77, R100, R3, R17 ;  /* 0x00000003644d7224 */ /* 0x000fe200078e0211 */
[----:B------:R-:W-:Y:S01]  /*1d60*/  IADD3 R14, P2, PT, R12, UR6, RZ ;  /* 0x000000060c0e7c10 */ /* 0x000fe2000ff5e0ff */
[----:B------:R-:W-:Y:S01]  /*1d70*/  USHF.R.S32.HI UR6, URZ, 0x1f, UR22 ;  /* 0x0000001fff067899 */ /* 0x000fe20008011416 */
[----:B------:R-:W-:Y:S01]  /*1d80*/  IMAD R75, R100, R63, R11 ;  /* 0x0000003f644b7224 */ /* 0x000fe200078e020b */
[----:B--2---:R-:W-:Y:S01]  /*1d90*/  LEA.HI R67, R4, R4, RZ, 0x1 ;  /* 0x0000000404437211 */ /* 0x004fe200078f08ff */
[----:B------:R-:W-:Y:S01]  /*1da0*/  IMAD.SHL.U32 R76, R16, 0x2, RZ ;  /* 0x00000002104c7824 */ /* 0x000fe200078e00ff */
[----:B------:R-:W-:Y:S01]  /*1db0*/  IADD3.X R15, PT, PT, RZ, UR9, RZ, P2, !PT ;  /* 0x00000009ff0f7c10 */ /* 0x000fe200097fe4ff */
[----:B------:R-:W1:Y:S01]  /*1dc0*/  LDCU.64 UR8, c[0x0][0x390] ;  /* 0x00007200ff0877ac */ /* 0x000e620008000a00 */
[----:B------:R-:W-:Y:S01]  /*1dd0*/  IMAD.SHL.U32 R74, R10, 0x2, RZ ;  /* 0x000000020a4a7824 */ /* 0x000fe200078e00ff */
[----:B------:R-:W-:Y:S01]  /*1de0*/  SHF.L.U64.HI R77, R16, 0x1, R77 ;  /* 0x00000001104d7819 */ /* 0x000fe2000001024d */
[----:B------:R-:W-:Y:S01]  /*1df0*/  IMAD R7, R8, UR17, R7 ;  /* 0x0000001108077c24 */ /* 0x000fe2000f8e0207 */
[----:B------:R-:W-:Y:S01]  /*1e00*/  ULEA.HI UR6, UR6, UR22, URZ, 0x6 ;  /* 0x0000001606067291 */ /* 0x000fe2000f8f30ff */
[----:B------:R-:W-:Y:S01]  /*1e10*/  IMAD.WIDE.U32 R14, R98, UR14, R14 ;  /* 0x0000000e620e7c25 */ /* 0x000fe2000f8e000e */
[----:B------:R-:W-:Y:S01]  /*1e20*/  SHF.L.U64.HI R75, R10, 0x1, R75 ;  /* 0x000000010a4b7819 */ /* 0x000fe2000001024b */
[----:B------:R-:W-:Y:S01]  /*1e30*/  USHF.L.U32 UR25, UR21, 0x6, URZ ;  /* 0x0000000615197899 */ /* 0x000fe200080006ff */
[----:B---3--:R-:W-:Y:S01]  /*1e40*/  IADD3 R76, P1, PT, R76, UR10, RZ ;  /* 0x0000000a4c4c7c10 */ /* 0x008fe2000ff3e0ff */
[----:B------:R-:W-:Y:S01]  /*1e50*/  IMAD R99, R98, UR15, R15 ;  /* 0x0000000f62637c24 */ /* 0x000fe2000f8e020f */
[----:B------:R-:W-:Y:S01]  /*1e60*/  MOV R98, R14 ;  /* 0x0000000e00627202 */ /* 0x000fe20000000f00 */
[----:B------:R-:W-:Y:S01]  /*1e70*/  USHF.R.S32.HI UR6, URZ, 0x6, UR6 ;  /* 0x00000006ff067899 */ /* 0x000fe20008011406 */
[----:B------:R-:W-:Y:S01]  /*1e80*/  IADD3.X R77, PT, PT, R77, UR11, RZ, P1, !PT ;  /* 0x0000000b4d4d7c10 */ /* 0x000fe20008ffe4ff */
[----:B------:R-:W-:Y:S01]  /*1e90*/  UIADD3 UR24, UPT, UPT, UR25, -0x40, URZ ;  /* 0xffffffc019187890 */ /* 0x000fe2000fffe0ff */
[----:B------:R-:W-:Y:S01]  /*1ea0*/  SHF.L.U64.HI R63, R62, 0x4, R63 ;  /* 0x000000043e3f7819 */ /* 0x000fe2000001023f */
[----:B------:R-:W-:Y:S01]  /*1eb0*/  IMAD.WIDE.U32 R98, R8, UR16, R98 ;  /* 0x0000001008627c25 */ /* 0x000fe2000f8e0062 */
[----:B------:R-:W-:Y:S01]  /*1ec0*/  UISETP.GE.AND UP0, UPT, UR6, UR21, UPT ;  /* 0x000000150600728c */ /* 0x000fe2000bf06270 */
[----:B------:R-:W-:-:S02]  /*1ed0*/  LOP3.LUT R11, R12, 0x40, RZ, 0xfc, !PT ;  /* 0x000000400c0b7812 */ /* 0x000fc400078efcff */
[----:B------:R-:W-:Y:S01]  /*1ee0*/  IMAD.SHL.U32 R8, R64, 0x40, RZ ;  /* 0x0000004040087824 */ /* 0x000fe200078e00ff */
[----:B-1----:R-:W-:Y:S01]  /*1ef0*/  IADD3 R74, P0, PT, R74, UR8, RZ ;  /* 0x000000084a4a7c10 */ /* 0x002fe2000ff1e0ff */
[----:B------:R-:W-:Y:S01]  /*1f00*/  IMAD.SHL.U32 R62, R62, 0x10, RZ ;  /* 0x000000103e3e7824 */ /* 0x000fe200078e00ff */
[----:B------:R-:W-:Y:S01]  /*1f10*/  LOP3.LUT R10, R12, 0x80, RZ, 0xfc, !PT ;  /* 0x000000800c0a7812 */ /* 0x000fe200078efcff */
[----:B------:R-:W-:Y:S01]  /*1f20*/  IMAD.MOV.U32 R229, RZ, RZ, R77 ;  /* 0x000000ffffe57224 */ /* 0x000fe200078e004d */
[----:B------:R-:W-:Y:S01]  /*1f30*/  LOP3.LUT R8, R8, 0x1c0, RZ, 0xc0, !PT ;  /* 0x000001c008087812 */ /* 0x000fe200078ec0ff */
[----:B------:R-:W-:Y:S01]  /*1f40*/  IMAD.IADD R66, R99, 0x1, R7 ;  /* 0x0000000163427824 */ /* 0x000fe200078e0207 */
[----:B------:R-:W-:Y:S02]  /*1f50*/  IADD3.X R75, PT, PT, R75, UR9, RZ, P0, !PT ;  /* 0x000000094b4b7c10 */ /* 0x000fe400087fe4ff */
[----:B------:R-:W-:Y:S02]  /*1f60*/  LOP3.LUT R69, R8, 0x38, R73, 0xf8, !PT ;  /* 0x0000003808457812 */ /* 0x000fe400078ef849 */
[----:B------:R-:W-:Y:S01]  /*1f70*/  LOP3.LUT R9, R12, 0xc0, RZ, 0xfc, !PT ;  /* 0x000000c00c097812 */ /* 0x000fe200078efcff */
[----:B------:R-:W-:Y:S01]  /*1f80*/  IMAD.MOV.U32 R233, RZ, RZ, R75 ;  /* 0x000000ffffe97224 */ /* 0x000fe200078e004b */
[----:B------:R-:W-:-:S02]  /*1f90*/  SHF.R.S32.HI R67, RZ, 0x1, R67 ;  /* 0x00000001ff437819 */ /* 0x000fc40000011443 */
[----:B------:R-:W-:Y:S02]  /*1fa0*/  LOP3.LUT R65, R69, 0x8, R2, 0x78, !PT ;  /* 0x0000000845417812 */ /* 0x000fe400078e7802 */
[----:B------:R-:W-:Y:S02]  /*1fb0*/  MOV R228, R76 ;  /* 0x0000004c00e47202 */ /* 0x000fe40000000f00 */
[----:B------:R-:W-:Y:S01]  /*1fc0*/  MOV R232, R74 ;  /* 0x0000004a00e87202 */ /* 0x000fe20000000f00 */
[----:B------:R-:W-:Y:S06]  /*1fd0*/  BRA.U UP0, `(.L_x_623) ;  /* 0x000000a900187547 */ /* 0x000fec000b800000 */
[----:B------:R-:W1:Y:S01]  /*1fe0*/  LDC.64 R2, c[0x0][0x4a0] ;  /* 0x00012800ff027b82 */ /* 0x000e620000000a00 */
[----:B------:R-:W2:Y:S01]  /*1ff0*/  LDCU.128 UR8, c[0x0][0x490] ;  /* 0x00009200ff0877ac */ /* 0x000ea20008000c00 */
[----:B------:R-:W-:Y:S01]  /*2000*/  IMAD.MOV.U32 R13, RZ, RZ, RZ ;  /* 0x000000ffff0d7224 */ /* 0x000fe200078e00ff */
[C---:B------:R-:W-:Y:S01]  /*2010*/  SHF.L.U32 R97, R67.reuse, 0x4, RZ ;  /* 0x0000000443617819 */ /* 0x040fe200000006ff */
[----:B------:R-:W-:Y:S01]  /*2020*/  @!P3 IMAD.MOV R5, RZ, RZ, -R5 ;  /* 0x000000ffff05b224 */ /* 0x000fe200078e0a05 */
[----:B------:R-:W3:Y:S01]  /*2030*/  LDCU.128 UR12, c[0x0][0x4b0] ;  /* 0x00009600ff0c77ac */ /* 0x000ee20008000c00 */
[----:B------:R-:W-:Y:S01]  /*2040*/  IMAD.SHL.U32 R4, R64, 0x4, RZ ;  /* 0x0000000440047824 */ /* 0x000fe200078e00ff */
[C---:B------:R-:W-:Y:S01]  /*2050*/  SHF.L.U32 R94, R67.reuse, 0x5, RZ ;  /* 0x00000005435e7819 */ /* 0x040fe200000006ff */
[----:B------:R-:W4:Y:S01]  /*2060*/  LDC.64 R90, c[0x0][0x4a8] ;  /* 0x00012a00ff5a7b82 */ /* 0x000f220000000a00 */
[----:B------:R-:W4:Y:S01]  /*2070*/  LDCU.128 UR16, c[0x0][0x4c0] ;  /* 0x00009800ff1077ac */ /* 0x000f220008000c00 */
[----:B------:R-:W-:Y:S01]  /*2080*/  SEL R6, R6, R5, !P4 ;  /* 0x0000000506067207 */ /* 0x000fe20006000000 */
[----:B------:R-:W-:Y:S01]  /*2090*/  IMAD R95, R67, 0x30, RZ ;  /* 0x00000030435f7824 */ /* 0x000fe200078e02ff */
[C---:B------:R-:W-:Y:S01]  /*20a0*/  IADD3 R71, PT, PT, R100.reuse, 0x20, RZ ;  /* 0x0000002064477810 */ /* 0x040fe20007ffe0ff */
[----:B------:R-:W4:Y:S01]  /*20b0*/  LDCU UR27, c[0x0][0x450] ;  /* 0x00008a00ff1b77ac */ /* 0x000f220008000800 */
[C---:B------:R-:W-:Y:S01]  /*20c0*/  VIADD R72, R100.reuse, 0x10 ;  /* 0x0000001064487836 */ /* 0x040fe20000000000 */
[----:B------:R-:W-:Y:S01]  /*20d0*/  SHF.R.S32.HI R88, RZ, 0x1f, R94 ;  /* 0x0000001fff587819 */ /* 0x000fe2000001145e */
[----:B------:R-:W-:Y:S01]  /*20e0*/  VIADD R70, R100, 0x30 ;  /* 0x0000003064467836 */ /* 0x000fe20000000000 */
[----:B------:R-:W4:Y:S01]  /*20f0*/  LDCU.U8 UR30, c[0x0][0x533] ;  /* 0x0000a660ff1e77ac */ /* 0x000f220008000000 */
[----:B------:R-:W-:Y:S01]  /*2100*/  IMAD.U32 R92, RZ, RZ, UR24 ;  /* 0x00000018ff5c7e24 */ /* 0x000fe2000f8e00ff */
[----:B------:R-:W-:Y:S01]  /*2110*/  SHF.R.S32.HI R86, RZ, 0x1f, R95 ;  /* 0x0000001fff567819 */ /* 0x000fe2000001145f */
[----:B--2---:R-:W-:Y:S01]  /*2120*/  IMAD.U32 R17, RZ, RZ, UR10 ;  /* 0x0000000aff117e24 */ /* 0x004fe2000f8e00ff */
[----:B------:R-:W-:Y:S01]  /*2130*/  UMOV UR29, URZ ;  /* 0x000000ff001d7c82 */ /* 0x000fe20008000000 */
[----:B------:R-:W-:Y:S01]  /*2140*/  IMAD.U32 R14, RZ, RZ, UR11 ;  /* 0x0000000bff0e7e24 */ /* 0x000fe2000f8e00ff */
[----:B------:R-:W2:Y:S01]  /*2150*/  LDCU.64 UR10, c[0x0][0x488] ;  /* 0x00009100ff0a77ac */ /* 0x000ea20008000a00 */
[----:B-1----:R-:W-:Y:S01]  /*2160*/  IMAD.WIDE.U32 R18, R2, UR26, R12 ;  /* 0x0000001a02127c25 */ /* 0x002fe2000f8e000c */
[----:B---3--:R-:W-:Y:S01]  /*2170*/  MOV R2, UR13 ;  /* 0x0000000d00027c02 */ /* 0x008fe20008000f00 */
[----:B------:R-:W-:-:S02]  /*2180*/  UISETP.LT.AND UP0, UPT, URZ, UR6, UPT ;  /* 0x00000006ff00728c */ /* 0x000fc4000bf01270 */
[----:B------:R-:W-:Y:S01]  /*2190*/  IMAD R19, R3, UR26, R19 ;  /* 0x0000001a03137c24 */ /* 0x000fe2000f8e0213 */
[----:B------:R-:W-:Y:S01]  /*21a0*/  MOV R3, UR12 ;  /* 0x0000000c00037c02 */ /* 0x000fe20008000f00 */
[----:B------:R-:W-:Y:S01]  /*21b0*/  IMAD.WIDE.U32 R16, R17, UR26, R12 ;  /* 0x0000001a11107c25 */ /* 0x000fe2000f8e000c */
[----:B------:R-:W1:Y:S01]  /*21c0*/  LDCU UR28, c[0x0][0x440] ;  /* 0x00008800ff1c77ac */ /* 0x000e620008000800 */
[----:B----4-:R-:W-:Y:S02]  /*21d0*/  SHF.L.U32 R93, R90, 0x4, RZ ;  /* 0x000000045a5d7819 */ /* 0x010fe400000006ff */
[----:B------:R-:W-:Y:S01]  /*21e0*/  IMAD.WIDE.U32 R18, R3, UR24, R18 ;  /* 0x0000001803127c25 */ /* 0x000fe2000f8e0012 */
[----:B------:R-:W-:Y:S01]  /*21f0*/  SHF.R.S32.HI R3, RZ, 0x1f, R6 ;  /* 0x0000001fff037819 */ /* 0x000fe20000011406 */
[----:B------:R-:W-:Y:S02]  /*2200*/  USEL UR6, URZ, UR6, !UP0 ;  /* 0x00000006ff067287 */ /* 0x000fe4000c000000 */
[----:B------:R-:W-:Y:S01]  /*2210*/  IMAD R15, R14, UR26, R17 ;  /* 0x0000001a0e0f7c24 */ /* 0x000fe2000f8e0211 */
[----:B------:R-:W-:Y:S01]  /*2220*/  MOV R14, R16 ;  /* 0x00000010000e7202 */ /* 0x000fe20000000f00 */
[----:B------:R-:W-:Y:S01]  /*2230*/  IMAD R17, R2, UR24, R19 ;  /* 0x0000001802117c24 */ /* 0x000fe2000f8e0213 */
[----:B------:R-:W-:Y:S01]  /*2240*/  USHF.L.U32 UR26, UR12, 0x6, URZ ;  /* 0x000000060c1a7899 */ /* 0x000fe200080006ff */
[----:B-----5:R-:W-:Y:S01]  /*2250*/  VIADD R2, R0, UR24 ;  /* 0x0000001800027c36 */ /* 0x020fe20008000000 */
[----:B------:R-:W-:Y:S01]  /*2260*/  LOP3.LUT R0, R4, 0x1c, RZ, 0xc0, !PT ;  /* 0x0000001c04007812 */ /* 0x000fe200078ec0ff */
[----:B------:R-:W-:Y:S01]  /*2270*/  IMAD R5, R3, UR16, RZ ;  /* 0x0000001003057c24 */ /* 0x000fe2000f8e02ff */
[----:B------:R-:W-:Y:S01]  /*2280*/  UISETP.NE.AND UP1, UPT, UR30, URZ, UPT ;  /* 0x000000ff1e00728c */ /* 0x000fe2000bf25270 */
[----:B------:R-:W-:-:S02]  /*2290*/  IMAD R7, R2, R67, RZ ;  /* 0x0000004302077224 */ /* 0x000fc400078e02ff */
[-C--:B------:R-:W-:Y:S02]  /*22a0*/  IMAD R2, R100, R67.reuse, R12 ;  /* 0x0000004364027224 */ /* 0x080fe400078e020c */
[----:B------:R-:W-:Y:S02]  /*22b0*/  IMAD.MOV.U32 R16, RZ, RZ, R18 ;  /* 0x000000ffff107224 */ /* 0x000fe400078e0012 */
[----:B------:R-:W-:Y:S01]  /*22c0*/  IMAD R18, R6, UR17, R5 ;  /* 0x0000001106127c24 */ /* 0x000fe2000f8e0205 */
[----:B------:R-:W-:Y:S01]  /*22d0*/  SHF.R.S32.HI R5, RZ, 0x1f, R7 ;  /* 0x0000001fff057819 */ /* 0x000fe20000011407 */
[----:B------:R-:W-:Y:S01]  /*22e0*/  IMAD R0, R100, R67, R0 ;  /* 0x0000004364007224 */ /* 0x000fe200078e0200 */
[----:B------:R-:W-:Y:S01]  /*22f0*/  IADD3 R80, P0, PT, R7, R2, RZ ;  /* 0x0000000207507210 */ /* 0x000fe20007f1e0ff */
[----:B------:R-:W-:-:S03]  /*2300*/  IMAD.WIDE.U32 R14, R90, UR24, R14 ;  /* 0x000000185a0e7c25 */ /* 0x000fc6000f8e000e */
[-C--:B------:R-:W-:Y:S01]  /*2310*/  LEA.HI.X.SX32 R81, R2, R5.reuse, 0x1, P0 ;  /* 0x0000000502517211 */ /* 0x080fe200000f0eff */
[----:B------:R-:W-:Y:S01]  /*2320*/  IMAD.WIDE.U32 R16, R6, UR16, R16 ;  /* 0x0000001006107c25 */ /* 0x000fe2000f8e0010 */
[----:B------:R-:W-:Y:S01]  /*2330*/  USHF.R.S32.HI UR16, URZ, 0x1f, UR22 ;  /* 0x0000001fff107899 */ /* 0x000fe20008011416 */
[----:B------:R-:W-:Y:S02]  /*2340*/  IADD3 R50, P1, PT, R7, R0, RZ ;  /* 0x0000000007327210 */ /* 0x000fe40007f3e0ff */
[----:B------:R-:W-:Y:S01]  /*2350*/  IMAD R3, R3, UR14, RZ ;  /* 0x0000000e03037c24 */ /* 0x000fe2000f8e02ff */
[----:B------:R-:W-:Y:S01]  /*2360*/  IADD3 R2, P0, PT, R100, -UR22, RZ ;  /* 0x8000001664027c10 */ /* 0x000fe2000ff1e0ff */
[----:B------:R-:W-:Y:S01]  /*2370*/  IMAD R15, R91, UR24, R15 ;  /* 0x000000185b0f7c24 */ /* 0x000fe2000f8e020f */
[----:B------:R-:W-:Y:S01]  /*2380*/  LEA.HI.X.SX32 R5, R0, R5, 0x1, P1 ;  /* 0x0000000500057211 */ /* 0x000fe200008f0eff */
[----:B------:R-:W-:Y:S01]  /*2390*/  IMAD R3, R6, UR15, R3 ;  /* 0x0000000f06037c24 */ /* 0x000fe2000f8e0203 */
[----:B------:R-:W-:Y:S01]  /*23a0*/  SHF.L.U64.HI R81, R80, 0x1, R81 ;  /* 0x0000000150517819 */ /* 0x000fe20000010251 */
[----:B------:R-:W-:Y:S01]  /*23b0*/  IMAD.WIDE.U32 R6, R6, UR14, R14 ;  /* 0x0000000e06067c25 */ /* 0x000fe2000f8e000e */
[----:B------:R-:W3:Y:S01]  /*23c0*/  LDCU.64 UR14, c[0x0][0x4d0] ;  /* 0x00009a00ff0e77ac */ /* 0x000ee20008000a00 */
[----:B------:R-:W-:-:S02]  /*23d0*/  SHF.L.U64.HI R0, R50, 0x1, R5 ;  /* 0x0000000132007819 */ /* 0x000fc40000010205 */
[----:B------:R-:W-:Y:S01]  /*23e0*/  IMAD.X R15, RZ, RZ, ~UR16, P0 ;  /* 0x80000010ff0f7e24 */ /* 0x000fe200080e06ff */
[----:B------:R-:W-:Y:S01]  /*23f0*/  SHF.L.U32 R50, R50, 0x1, RZ ;  /* 0x0000000132327819 */ /* 0x000fe200000006ff */
[----:B------:R-:W-:Y:S01]  /*2400*/  IMAD.IADD R19, R17, 0x1, R18 ;  /* 0x0000000111137824 */ /* 0x000fe200078e0212 */
[----:B------:R-:W-:Y:S01]  /*2410*/  MOV R18, R16 ;  /* 0x0000001000127202 */ /* 0x000fe20000000f00 */
[C---:B------:R-:W-:Y:S01]  /*2420*/  IMAD R79, R15.reuse, UR12, RZ ;  /* 0x0000000c0f4f7c24 */ /* 0x040fe2000f8e02ff */
[----:B------:R-:W-:Y:S01]  /*2430*/  IADD3 R16, P0, PT, R50, UR18, RZ ;  /* 0x0000001232107c10 */ /* 0x000fe2000ff1e0ff */
[-C--:B------:R-:W-:Y:S01]  /*2440*/  IMAD R15, R15, R90.reuse, RZ ;  /* 0x0000005a0f0f7224 */ /* 0x080fe200078e02ff */
[----:B------:R-:W4:Y:S01]  /*2450*/  LDCU.64 UR16, c[0x0][0x3c0] ;  /* 0x00007800ff1077ac */ /* 0x000f220008000a00 */
[----:B------:R-:W-:Y:S01]  /*2460*/  IMAD R79, R2, UR13, R79 ;  /* 0x0000000d024f7c24 */ /* 0x000fe2000f8e024f */
[----:B------:R-:W-:Y:S01]  /*2470*/  IADD3.X R17, PT, PT, R0, UR19, RZ, P0, !PT ;  /* 0x0000001300117c10 */ /* 0x000fe200087fe4ff */
[----:B------:R-:W-:Y:S01]  /*2480*/  IMAD.WIDE.U32 R18, R2, UR12, R18 ;  /* 0x0000000c02127c25 */ /* 0x000fe2000f8e0012 */
[----:B------:R-:W1:Y:S03]  /*2490*/  LDCU.64 UR12, c[0x0][0x4e0] ;  /* 0x00009c00ff0c77ac */ /* 0x000e660008000a00 */
[----:B------:R-:W-:Y:S01]  /*24a0*/  IMAD.IADD R7, R7, 0x1, R3 ;  /* 0x0000000107077824 */ /* 0x000fe200078e0203 */
[----:B------:R-:W-:Y:S01]  /*24b0*/  LEA R78, P0, R18, UR8, 0x1 ;  /* 0x00000008124e7c11 */ /* 0x000fe2000f8008ff */
[----:B------:R-:W-:Y:S01]  /*24c0*/  IMAD.SHL.U32 R80, R80, 0x2, RZ ;  /* 0x0000000250507824 */ /* 0x000fe200078e00ff */
[----:B------:R-:W-:Y:S01]  /*24d0*/  IADD3 R79, PT, PT, R19, R79, RZ ;  /* 0x0000004f134f7210 */ /* 0x000fe20007ffe0ff */
[----:B------:R-:W-:Y:S01]  /*24e0*/  IMAD R15, R2, R91, R15 ;  /* 0x0000005b020f7224 */ /* 0x000fe200078e020f */
[C---:B------:R-:W-:Y:S01]  /*24f0*/  SHF.L.U64.HI R91, R90.reuse, 0x4, R91 ;  /* 0x000000045a5b7819 */ /* 0x040fe2000001025b */
[----:B------:R-:W-:Y:S01]  /*2500*/  IMAD.SHL.U32 R87, R90, 0x40, RZ ;  /* 0x000000405a577824 */ /* 0x000fe200078e00ff */
[----:B------:R-:W-:Y:S01]  /*2510*/  LEA.HI.X R79, R18, UR9, R79, 0x1, P0 ;  /* 0x00000009124f7c11 */ /* 0x000fe200080f0c4f */
[----:B------:R-:W-:Y:S01]  /*2520*/  IMAD.WIDE.U32 R2, R2, R90, R6 ;  /* 0x0000005a02027225 */ /* 0x000fe200078e0006 */
[----:B---3--:R-:W-:-:S02]  /*2530*/  IADD3 R50, P0, PT, R50, UR14, RZ ;  /* 0x0000000e32327c10 */ /* 0x008fc4000ff1e0ff */
[----:B------:R-:W-:Y:S01]  /*2540*/  IADD3 R82, P1, PT, R80, UR18, RZ ;  /* 0x0000001250527c10 */ /* 0x000fe2000ff3e0ff */
[----:B------:R-:W-:Y:S01]  /*2550*/  IMAD.IADD R15, R3, 0x1, R15 ;  /* 0x00000001030f7824 */ /* 0x000fe200078e020f */
[----:B------:R-:W-:Y:S01]  /*2560*/  IADD3.X R51, PT, PT, R0, UR15, RZ, P0, !PT ;  /* 0x0000000f00337c10 */ /* 0x000fe200087fe4ff */
[----:B------:R-:W-:Y:S01]  /*2570*/  UIMAD UR18, UR21, -0x40, UR23 ;  /* 0xffffffc0151278a4 */ /* 0x000fe2000f8e0217 */
[----:B------:R-:W-:Y:S02]  /*2580*/  IADD3 R0, P0, PT, RZ, -UR29, RZ ;  /* 0x8000001dff007c10 */ /* 0x000fe4000ff1e0ff */
[----:B------:R-:W-:Y:S01]  /*2590*/  IADD3.X R83, PT, PT, R81, UR19, RZ, P1, !PT ;  /* 0x0000001351537c10 */ /* 0x000fe20008ffe4ff */
[----:B------:R-:W-:Y:S01]  /*25a0*/  UIMAD UR19, UR21, -0x40, UR22 ;  /* 0xffffffc0151378a4 */ /* 0x000fe2000f8e0216 */
[----:B------:R-:W-:Y:S01]  /*25b0*/  IADD3.X R3, PT, PT, RZ, ~UR26, RZ, P0, !PT ;  /* 0x8000001aff037c10 */ /* 0x000fe200087fe4ff */
[----:B------:R-:W-:Y:S01]  /*25c0*/  IMAD.X R87, RZ, RZ, ~R87, P0 ;  /* 0x000000ffff577224 */ /* 0x000fe200000e0e57 */
[----:B--2---:R-:W-:Y:S01]  /*25d0*/  LEA R14, P2, R2, UR10, 0x1 ;  /* 0x0000000a020e7c11 */ /* 0x004fe2000f8408ff */
[----:B------:R-:W-:Y:S01]  /*25e0*/  UMOV UR26, UR21 ;  /* 0x00000015001a7c82 */ /* 0x000fe20008000000 */
[----:B------:R-:W-:-:S02]  /*25f0*/  IADD3 R80, P1, PT, R80, UR14, RZ ;  /* 0x0000000e50507c10 */ /* 0x000fc4000ff3e0ff */
[C---:B------:R-:W-:Y:S02]  /*2600*/  SHF.R.S64 R89, R0.reuse, 0x1f, R87 ;  /* 0x0000001f00597819 */ /* 0x040fe40000001057 */
[----:B------:R-:W-:Y:S02]  /*2610*/  SHF.R.S32.HI R90, RZ, 0x1f, R97 ;  /* 0x0000001fff5a7819 */ /* 0x000fe40000011461 */
[----:B------:R-:W-:Y:S02]  /*2620*/  MOV R18, UR27 ;  /* 0x0000001b00127c02 */ /* 0x000fe40008000f00 */
[--C-:B------:R-:W-:Y:S02]  /*2630*/  SHF.R.S64 R85, R0, 0x1f, R3.reuse ;  /* 0x0000001f00557819 */ /* 0x100fe40000001003 */
[----:B------:R-:W-:Y:S02]  /*2640*/  SHF.R.S32.HI R84, RZ, 0x1f, R3 ;  /* 0x0000001fff547819 */ /* 0x000fe40000011403 */
[----:B------:R-:W-:-:S02]  /*2650*/  SHF.R.S32.HI R87, RZ, 0x1f, R87 ;  /* 0x0000001fff577819 */ /* 0x000fc40000011457 */
[----:B------:R-:W-:Y:S01]  /*2660*/  LEA.HI.X R15, R2, UR11, R15, 0x1, P2 ;  /* 0x0000000b020f7c11 */ /* 0x000fe200090f0c0f */
[----:B------:R-:W2:Y:S01]  /*2670*/  LDCU.128 UR8, c[0x0][0x3a0] ;  /* 0x00007400ff0877ac */ /* 0x000ea20008000c00 */
[----:B------:R-:W-:Y:S01]  /*2680*/  IADD3.X R81, PT, PT, R81, UR15, RZ, P1, !PT ;  /* 0x0000000f51517c10 */ /* 0x000fe20008ffe4ff */
[----:B-1--4-:R-:W3:Y:S06]  /*2690*/  LDCU.64 UR14, c[0x0][0x3b8] ;  /* 0x00007700ff0e77ac */ /* 0x012eec0008000a00 */
.L_x_707:
[----:B------:R-:W-:Y:S01]  /*26a0*/  UIADD3 UR18, UPT, UPT, UR18, 0x40, URZ ;  /* 0x0000004012127890 */ /* 0x000fe2000fffe0ff */
[----:B------:R-:W-:Y:S01]  /*26b0*/  BSSY.RECONVERGENT B0, `(.L_x_624) ;  /* 0x0000013000007945 */ /* 0x000fe20003800200 */
[----:B------:R-:W-:Y:S04]  /*26c0*/  UIADD3 UR19, UPT, UPT, UR19, 0x40, URZ ;  /* 0x0000004013137890 */ /* 0x000fe8000fffe0ff */
[----:B------:R-:W-:Y:S02]  /*26d0*/  ISETP.GE.AND P5, PT, R100, UR18, PT ;  /* 0x0000001264007c0c */ /* 0x000fe4000bfa6270 */
[----:B------:R-:W-:Y:S02]  /*26e0*/  ISETP.GE.AND P4, PT, R72, UR18, PT ;  /* 0x0000001248007c0c */ /* 0x000fe4000bf86270 */
[----:B------:R-:W-:Y:S02]  /*26f0*/  ISETP.GE.AND P5, PT, R100, UR19, !P5 ;  /* 0x0000001364007c0c */ /* 0x000fe4000efa6270 */
[----:B------:R-:W-:Y:S11]  /*2700*/  ISETP.GE.AND P4, PT, R72, UR19, !P4 ;  /* 0x0000001348007c0c */ /* 0x000ff6000e786270 */
[----:B------:R-:W-:Y:S05]  /*2710*/  @!P5 BRA `(.L_x_625) ;  /* 0x000000000030d947 */ /* 0x000fea0003800000 */
[----:B------:R-:W-:Y:S02]  /*2720*/  ISETP.GE.AND P1, PT, R12, UR28, PT ;  /* 0x0000001c0c007c0c */ /* 0x000fe4000bf26270 */
[----:B------:R-:W-:Y:S11]  /*2730*/  ISETP.GE.AND P0, PT, R11, UR28, PT ;  /* 0x0000001c0b007c0c */ /* 0x000ff6000bf06270 */
[----:B------:R-:W4:Y:S04]  /*2740*/  @!P1 LDG.E.128 R4, desc[UR4][R78.64] ;  /* 0x000000044e049981 */ /* 0x000f28000c1e1d00 */
[----:B----4-:R1:W-:Y:S01]  /*2750*/  @!P1 STG.E.128 desc[UR4][R74.64], R4 ;  /* 0x000000044a009986 */ /* 0x0103e2000c101d04 */
[----:B------:R-:W-:Y:S03]  /*2760*/  ISETP.GE.AND P1, PT, R10, UR28, PT ;  /* 0x0000001c0a007c0c */ /* 0x000fe6000bf26270 */
[----:B------:R-:W4:Y:S04]  /*2770*/  @!P0 LDG.E.128 R24, desc[UR4][R78.64+0x80] ;  /* 0x000080044e188981 */ /* 0x000f28000c1e1d00 */
[----:B----4-:R4:W-:Y:S01]  /*2780*/  @!P0 STG.E.128 desc[UR4][R74.64+0x80], R24 ;  /* 0x000080184a008986 */ /* 0x0109e2000c101d04 */
[----:B------:R-:W-:Y:S05]  /*2790*/  ISETP.GE.AND P0, PT, R9, UR28, PT ;  /* 0x0000001c09007c0c */ /* 0x000fea000bf06270 */
[----:B------:R-:W5:Y:S04]  /*27a0*/  @!P1 LDG.E.128 R20, desc[UR4][R78.64+0x100] ;  /* 0x000100044e149981 */ /* 0x000f68000c1e1d00 */
[----:B-----5:R4:W-:Y:S04]  /*27b0*/  @!P1 STG.E.128 desc[UR4][R74.64+0x100], R20 ;  /* 0x000100144a009986 */ /* 0x0209e8000c101d04 */
[----:B-1----:R-:W5:Y:S04]  /*27c0*/  @!P0 LDG.E.128 R4, desc[UR4][R78.64+0x180] ;  /* 0x000180044e048981 */ /* 0x002f68000c1e1d00 */
[----:B-----5:R4:W-:Y:S02]  /*27d0*/  @!P0 STG.E.128 desc[UR4][R74.64+0x180], R4 ;  /* 0x000180044a008986 */ /* 0x0209e4000c101d04 */
.L_x_625:
[----:B--23--:R-:W-:Y:S05]  /*27e0*/  BSYNC.RECONVERGENT B0 ;  /* 0x0000000000007941 */ /* 0x00cfea0003800200 */
.L_x_624:
[----:B------:R-:W-:Y:S04]  /*27f0*/  BSSY.RECONVERGENT B0, `(.L_x_626) ;  /* 0x0000013000007945 */ /* 0x000fe80003800200 */
[----:B------:R-:W-:Y:S05]  /*2800*/  @!P4 BRA `(.L_x_627) ;  /* 0x000000000044c947 */ /* 0x000fea0003800000 */
[----:B------:R-:W1:Y:S01]  /*2810*/  LDC.64 R2, c[0x0][0x4b0] ;  /* 0x00012c00ff027b82 */ /* 0x000e620000000a00 */
[----:B------:R-:W-:Y:S02]  /*2820*/  ISETP.GE.AND P1, PT, R12, UR28, PT ;  /* 0x0000001c0c007c0c */ /* 0x000fe4000bf26270 */
[C---:B------:R-:W-:Y:S04]  /*2830*/  LEA R32, P2, R62.reuse, R74, 0x1 ;  /* 0x0000004a3e207211 */ /* 0x040fe800078408ff */
[----:B------:R-:W-:Y:S02]  /*2840*/  LEA.HI.X R33, R62, R75, R63, 0x1, P2 ;  /* 0x0000004b3e217211 */ /* 0x000fe400010f0c3f */
[C---:B-1----:R-:W-:Y:S04]  /*2850*/  LEA R34, P0, R2.reuse, R78, 0x5 ;  /* 0x0000004e02227211 */ /* 0x042fe800078028ff */
[----:B------:R-:W-:Y:S02]  /*2860*/  LEA.HI.X R35, R2, R79, R3, 0x5, P0 ;  /* 0x0000004f02237211 */ /* 0x000fe400000f2c03 */
[----:B------:R-:W-:Y:S03]  /*2870*/  ISETP.GE.AND P0, PT, R11, UR28, PT ;  /* 0x0000001c0b007c0c */ /* 0x000fe6000bf06270 */
[----:B------:R-:W2:Y:S04]  /*2880*/  @!P1 LDG.E.128 R28, desc[UR4][R34.64] ;  /* 0x00000004221c9981 */ /* 0x000ea8000c1e1d00 */
[----:B--2---:R1:W-:Y:S01]  /*2890*/  @!P1 STG.E.128 desc[UR4][R32.64], R28 ;  /* 0x0000001c20009986 */ /* 0x0043e2000c101d04 */
[----:B------:R-:W-:Y:S05]  /*28a0*/  ISETP.GE.AND P1, PT, R10, UR28, PT ;  /* 0x0000001c0a007c0c */ /* 0x000fea000bf26270 */
[----:B----4-:R-:W2:Y:S04]  /*28b0*/  @!P0 LDG.E.128 R24, desc[UR4][R34.64+0x80] ;  /* 0x0000800422188981 */ /* 0x010ea8000c1e1d00 */
[----:B--2---:R1:W-:Y:S01]  /*28c0*/  @!P0 STG.E.128 desc[UR4][R32.64+0x80], R24 ;  /* 0x0000801820008986 */ /* 0x0043e2000c101d04 */
[----:B------:R-:W-:Y:S03]  /*28d0*/  ISETP.GE.AND P0, PT, R9, UR28, PT ;  /* 0x0000001c09007c0c */ /* 0x000fe6000bf06270 */
[----:B------:R-:W2:Y:S04]  /*28e0*/  @!P1 LDG.E.128 R20, desc[UR4][R34.64+0x100] ;  /* 0x0001000422149981 */ /* 0x000ea8000c1e1d00 */
[----:B--2---:R1:W-:Y:S06]  /*28f0*/  @!P1 STG.E.128 desc[UR4][R32.64+0x100], R20 ;  /* 0x0001001420009986 */ /* 0x0043ec000c101d04 */
[----:B------:R-:W2:Y:S04]  /*2900*/  @!P0 LDG.E.128 R4, desc[UR4][R34.64+0x180] ;  /* 0x0001800422048981 */ /* 0x000ea8000c1e1d00 */
[----:B--2---:R1:W-:Y:S02]  /*2910*/  @!P0 STG.E.128 desc[UR4][R32.64+0x180], R4 ;  /* 0x0001800420008986 */ /* 0x0043e4000c101d04 */
.L_x_627:
[----:B------:R-:W-:Y:S05]  /*2920*/  BSYNC.RECONVERGENT B0 ;  /* 0x0000000000007941 */ /* 0x000fea0003800200 */
.L_x_626:
[C---:B------:R-:W-:Y:S01]  /*2930*/  ISETP.GE.AND P3, PT, R71.reuse, UR18, PT ;  /* 0x0000001247007c0c */ /* 0x040fe2000bf66270 */
[----:B------:R-:W-:Y:S03]  /*2940*/  BSSY.RECONVERGENT B0, `(.L_x_628) ;  /* 0x0000016000007945 */ /* 0x000fe60003800200 */
[----:B------:R-:W-:Y:S11]  /*2950*/  ISETP.GE.AND P3, PT, R71, UR19, !P3 ;  /* 0x0000001347007c0c */ /* 0x000ff6000df66270 */
[----:B------:R-:W-:Y:S02]  /*2960*/  @!UPT UIADD3 URZ, UPT, UPT, URZ, URZ, URZ ;  /* 0x000000fffffff290 */ /* 0x000fe4000fffe0ff */
[----:B------:R-:W-:Y:S05]  /*2970*/  @!P3 BRA `(.L_x_629) ;  /* 0x000000000048b947 */ /* 0x000fea0003800000 */
[----:B------:R-:W2:Y:S01]  /*2980*/  LDC.64 R2, c[0x0][0x4b0] ;  /* 0x00012c00ff027b82 */ /* 0x000ea20000000a00 */
[----:B------:R-:W-:Y:S02]  /*2990*/  ISETP.GE.AND P1, PT, R12, UR28, PT ;  /* 0x0000001c0c007c0c */ /* 0x000fe4000bf26270 */
[C---:B--2---:R-:W-:Y:S04]  /*29a0*/  LEA R34, P0, R2.reuse, R78, 0x6 ;  /* 0x0000004e02227211 */ /* 0x044fe800078030ff */
[----:B------:R-:W-:Y:S02]  /*29b0*/  LEA.HI.X R35, R2, R79, R3, 0x6, P0 ;  /* 0x0000004f02237211 */ /* 0x000fe400000f3403 */
[----:B------:R-:W2:Y:S01]  /*29c0*/  LDC.64 R2, c[0x0][0x3c0] ;  /* 0x0000f000ff027b82 */ /* 0x000ea20000000a00 */
[----:B------:R-:W-:Y:S04]  /*29d0*/  ISETP.GE.AND P0, PT, R11, UR28, PT ;  /* 0x0000001c0b007c0c */ /* 0x000fe8000bf06270 */
[----:B-1--4-:R-:W3:Y:S01]  /*29e0*/  @!P1 LDG.E.128 R4, desc[UR4][R34.64] ;  /* 0x0000000422049981 */ /* 0x012ee2000c1e1d00 */
[C---:B--2---:R-:W-:Y:S04]  /*29f0*/  LEA R32, P2, R2.reuse, R74, 0x6 ;  /* 0x0000004a02207211 */ /* 0x044fe800078430ff */
[----:B------:R-:W-:Y:S05]  /*2a00*/  LEA.HI.X R33, R2, R75, R3, 0x6, P2 ;  /* 0x0000004b02217211 */ /* 0x000fea00010f3403 */
[----:B---3--:R2:W-:Y:S01]  /*2a10*/  @!P1 STG.E.128 desc[UR4][R32.64], R4 ;  /* 0x0000000420009986 */ /* 0x0085e2000c101d04 */
[----:B------:R-:W-:Y:S03]  /*2a20*/  ISETP.GE.AND P1, PT, R10, UR28, PT ;  /* 0x0000001c0a007c0c */ /* 0x000fe6000bf26270 */
[----:B------:R-:W3:Y:S04]  /*2a30*/  @!P0 LDG.E.128 R28, desc[UR4][R34.64+0x80] ;  /* 0x00008004221c8981 */ /* 0x000ee8000c1e1d00 */
[----:B---3--:R2:W-:Y:S01]  /*2a40*/  @!P0 STG.E.128 desc[UR4][R32.64+0x80], R28 ;  /* 0x0000801c20008986 */ /* 0x0085e2000c101d04 */
[----:B------:R-:W-:Y:S05]  /*2a50*/  ISETP.GE.AND P0, PT, R9, UR28, PT ;  /* 0x0000001c09007c0c */ /* 0x000fea000bf06270 */
[----:B------:R-:W3:Y:S04]  /*2a60*/  @!P1 LDG.E.128 R24, desc[UR4][R34.64+0x100] ;  /* 0x0001000422189981 */ /* 0x000ee8000c1e1d00 */
[----:B---3--:R2:W-:Y:S04]  /*2a70*/  @!P1 STG.E.128 desc[UR4][R32.64+0x100], R24 ;  /* 0x0001001820009986 */ /* 0x0085e8000c101d04 */
[----:B------:R-:W3:Y:S04]  /*2a80*/  @!P0 LDG.E.128 R20, desc[UR4][R34.64+0x180] ;  /* 0x0001800422148981 */ /* 0x000ee8000c1e1d00 */
[----:B---3--:R2:W-:Y:S02]  /*2a90*/  @!P0 STG.E.128 desc[UR4][R32.64+0x180], R20 ;  /* 0x0001801420008986 */ /* 0x0085e4000c101d04 */
.L_x_629:
[----:B------:R-:W-:Y:S05]  /*2aa0*/  BSYNC.RECONVERGENT B0 ;  /* 0x0000000000007941 */ /* 0x000fea0003800200 */
.L_x_628:
[C---:B------:R-:W-:Y:S01]  /*2ab0*/  ISETP.GE.AND P2, PT, R70.reuse, UR18, PT ;  /* 0x0000001246007c0c */ /* 0x040fe2000bf46270 */
[----:B------:R-:W-:Y:S03]  /*2ac0*/  BSSY.RECONVERGENT B0, `(.L_x_630) ;  /* 0x0000018000007945 */ /* 0x000fe60003800200 */
[----:B------:R-:W-:Y:S11]  /*2ad0*/  ISETP.GE.AND P2, PT, R70, UR19, !P2 ;  /* 0x0000001346007c0c */ /* 0x000ff6000d746270 */
[----:B------:R-:W-:Y:S02]  /*2ae0*/  @!UPT UIADD3 URZ, UPT, UPT, URZ, URZ, URZ ;  /* 0x000000fffffff290 */ /* 0x000fe4000fffe0ff */
[----:B------:R-:W-:Y:S05]  /*2af0*/  @!P2 BRA `(.L_x_631) ;  /* 0x000000000050a947 */ /* 0x000fea0003800000 */
[----:B------:R-:W1:Y:S01]  /*2b00*/  LDC.64 R2, c[0x0][0x4b0] ;  /* 0x00012c00ff027b82 */ /* 0x000e620000000a00 */
[----:B------:R-:W-:Y:S02]  /*2b10*/  ISETP.GE.AND P1, PT, R12, UR28, PT ;  /* 0x0000001c0c007c0c */ /* 0x000fe4000bf26270 */
[----:B------:R-:W-:Y:S01]  /*2b20*/  ISETP.GE.AND P0, PT, R11, UR28, PT ;  /* 0x0000001c0b007c0c */ /* 0x000fe2000bf06270 */
[----:B-12---:R-:W-:Y:S04]  /*2b30*/  IMAD.WIDE.U32 R32, R2, 0x60, R78 ;  /* 0x0000006002207825 */ /* 0x006fe800078e004e */
[----:B------:R-:W-:Y:S05]  /*2b40*/  IMAD R3, R3, 0x60, RZ ;  /* 0x0000006003037824 */ /* 0x000fea00078e02ff */
[----:B------:R-:W-:Y:S02]  /*2b50*/  IADD3 R33, PT, PT, R33, R3, RZ ;  /* 0x0000000321217210 */ /* 0x000fe40007ffe0ff */
[----:B------:R-:W1:Y:S03]  /*2b60*/  LDC.64 R2, c[0x0][0x3c0] ;  /* 0x0000f000ff027b82 */ /* 0x000e660000000a00 */
[----:B----4-:R-:W2:Y:S01]  /*2b70*/  @!P1 LDG.E.128 R4, desc[UR4][R32.64] ;  /* 0x0000000420049981 */ /* 0x010ea2000c1e1d00 */
[----:B-1----:R-:W-:Y:S04]  /*2b80*/  IMAD.WIDE.U32 R34, R2, 0x60, R74 ;  /* 0x0000006002227825 */ /* 0x002fe800078e004a */
[----:B------:R-:W-:Y:S05]  /*2b90*/  IMAD R3, R3, 0x60, RZ ;  /* 0x0000006003037824 */ /* 0x000fea00078e02ff */
[----:B------:R-:W-:Y:S05]  /*2ba0*/  IADD3 R35, PT, PT, R35, R3, RZ ;  /* 0x0000000323237210 */ /* 0x000fea0007ffe0ff */
[----:B--2---:R3:W-:Y:S01]  /*2bb0*/  @!P1 STG.E.128 desc[UR4][R34.64], R4 ;  /* 0x0000000422009986 */ /* 0x0047e2000c101d04 */
[----:B------:R-:W-:Y:S03]  /*2bc0*/  ISETP.GE.AND P1, PT, R10, UR28, PT ;  /* 0x0000001c0a007c0c */ /* 0x000fe6000bf26270 */
[----:B------:R-:W2:Y:S04]  /*2bd0*/  @!P0 LDG.E.128 R28, desc[UR4][R32.64+0x80] ;  /* 0x00008004201c8981 */ /* 0x000ea8000c1e1d00 */
[----:B--2---:R3:W-:Y:S01]  /*2be0*/  @!P0 STG.E.128 desc[UR4][R34.64+0x80], R28 ;  /* 0x0000801c22008986 */ /* 0x0047e2000c101d04 */
[----:B------:R-:W-:Y:S05]  /*2bf0*/  ISETP.GE.AND P0, PT, R9, UR28, PT ;  /* 0x0000001c09007c0c */ /* 0x000fea000bf06270 */
[----:B------:R-:W2:Y:S04]  /*2c00*/  @!P1 LDG.E.128 R24, desc[UR4][R32.64+0x100] ;  /* 0x0001000420189981 */ /* 0x000ea8000c1e1d00 */
[----:B--2---:R3:W-:Y:S04]  /*2c10*/  @!P1 STG.E.128 desc[UR4][R34.64+0x100], R24 ;  /* 0x0001001822009986 */ /* 0x0047e8000c101d04 */
[----:B------:R-:W2:Y:S04]  /*2c20*/  @!P0 LDG.E.128 R20, desc[UR4][R32.64+0x180] ;  /* 0x0001800420148981 */ /* 0x000ea8000c1e1d00 */
[----:B--2---:R3:W-:Y:S02]  /*2c30*/  @!P0 STG.E.128 desc[UR4][R34.64+0x180], R20 ;  /* 0x0001801422008986 */ /* 0x0047e4000c101d04 */
.L_x_631:
[----:B------:R-:W-:Y:S05]  /*2c40*/  BSYNC.RECONVERGENT B0 ;  /* 0x0000000000007941 */ /* 0x000fea0003800200 */
.L_x_630:
[----:B------:R-:W-:Y:S01]  /*2c50*/  ISETP.NE.AND P0, PT, R18, RZ, PT ;  /* 0x000000ff1200720c */ /* 0x000fe20003f05270 */
[----:B------:R-:W-:Y:S01]  /*2c60*/  UIADD3 UR26, UPT, UPT, UR26, -0x1, URZ ;  /* 0xffffffff1a1a7890 */ /* 0x000fe2000fffe0ff */
[----:B------:R-:W-:Y:S01]  /*2c70*/  BSSY.RECONVERGENT B2, `(.L_x_632) ;  /* 0x000095d000027945 */ /* 0x000fe20003800200 */
[----:B------:R-:W-:Y:S01]  /*2c80*/  IMAD.MOV.U32 R96, RZ, RZ, R92 ;  /* 0x000000ffff607224 */ /* 0x000fe200078e005c */
[----:B------:R-:W-:Y:S09]  /*2c90*/  IADD3 R92, PT, PT, R92, -0x40, RZ ;  /* 0xffffffc05c5c7810 */ /* 0x000ff20007ffe0ff */
[----:B------:R-:W-:Y:S05]  /*2ca0*/  @P0 BRA `(.L_x_633) ;  /* 0x0000000400400947 */ /* 0x000fea0003800000 */
[----:B------:R-:W-:Y:S04]  /*2cb0*/  BSSY.RECONVERGENT B0, `(.L_x_634) ;  /* 0x000000e000007945 */ /* 0x000fe80003800200 */
[----:B------:R-:W-:Y:S05]  /*2cc0*/  @!P5 BRA `(.L_x_635) ;  /* 0x000000000030d947 */ /* 0x000fea0003800000 */
[----:B------:R-:W-:Y:S02]  /*2cd0*/  ISETP.GE.AND P1, PT, R12, UR28, PT ;  /* 0x0000001c0c007c0c */ /* 0x000fe4000bf26270 */
[----:B------:R-:W-:Y:S11]  /*2ce0*/  ISETP.GE.AND P0, PT, R11, UR28, PT ;  /* 0x0000001c0b007c0c */ /* 0x000ff6000bf06270 */
[----:B-123--:R-:W2:Y:S04]  /*2cf0*/  @!P1 LDG.E.128 R28, desc[UR4][R14.64] ;  /* 0x000000040e1c9981 */ /* 0x00eea8000c1e1d00 */
[----:B--2---:R1:W-:Y:S01]  /*2d00*/  @!P1 STG.E.128 desc[UR4][R76.64], R28 ;  /* 0x0000001c4c009986 */ /* 0x0043e2000c101d04 */
[----:B------:R-:W-:Y:S03]  /*2d10*/  ISETP.GE.AND P1, PT, R10, UR28, PT ;  /* 0x0000001c0a007c0c */ /* 0x000fe6000bf26270 */
[----:B----4-:R-:W2:Y:S04]  /*2d20*/  @!P0 LDG.E.128 R24, desc[UR4][R14.64+0x80] ;  /* 0x000080040e188981 */ /* 0x010ea8000c1e1d00 */
[----:B--2---:R1:W-:Y:S01]  /*2d30*/  @!P0 STG.E.128 desc[UR4][R76.64+0x80], R24 ;  /* 0x000080184c008986 */ /* 0x0043e2000c101d04 */
[----:B------:R-:W-:Y:S05]  /*2d40*/  ISETP.GE.AND P0, PT, R9, UR28, PT ;  /* 0x0000001c09007c0c */ /* 0x000fea000bf06270 */
[----:B------:R-:W2:Y:S04]  /*2d50*/  @!P1 LDG.E.128 R20, desc[UR4][R14.64+0x100] ;  /* 0x000100040e149981 */ /* 0x000ea8000c1e1d00 */
[----:B--2---:R1:W-:Y:S04]  /*2d60*/  @!P1 STG.E.128 desc[UR4][R76.64+0x100], R20 ;  /* 0x000100144c009986 */ /* 0x0043e8000c101d04 */
[----:B------:R-:W2:Y:S04]  /*2d70*/  @!P0 LDG.E.128 R4, desc[UR4][R14.64+0x180] ;  /* 0x000180040e048981 */ /* 0x000ea8000c1e1d00 */
[----:B--2---:R1:W-:Y:S02]  /*2d80*/  @!P0 STG.E.128 desc[UR4][R76.64+0x180], R4 ;  /* 0x000180044c008986 */ /* 0x0043e4000c101d04 */
.L_x_635:
[----:B------:R-:W-:Y:S05]  /*2d90*/  BSYNC.RECONVERGENT B0 ;  /* 0x0000000000007941 */ /* 0x000fea0003800200 */
.L_x_634:
[----:B------:R-:W-:Y:S04]  /*2da0*/  BSSY.RECONVERGENT B0, `(.L_x_636) ;  /* 0x0000012000007945 */ /* 0x000fe80003800200 */
[----:B------:R-:W-:Y:S05]  /*2db0*/  @!P4 BRA `(.L_x_637) ;  /* 0x000000000040c947 */ /* 0x000fea0003800000 */
[----:B------:R-:W-:Y:S02]  /*2dc0*/  ISETP.GE.AND P1, PT, R12, UR28, PT ;  /* 0x0000001c0c007c0c */ /* 0x000fe4000bf26270 */
[----:B------:R-:W-:Y:S02]  /*2dd0*/  LEA R18, P0, R93, R14, 0x1 ;  /* 0x0000000e5d127211 */ /* 0x000fe400078008ff */
[----:B------:R-:W-:Y:S02]  /*2de0*/  LEA R2, P4, R61, R76, 0x1 ;  /* 0x0000004c3d027211 */ /* 0x000fe400078808ff */
[----:B------:R-:W-:Y:S02]  /*2df0*/  LEA.HI.X R19, R93, R15, R91, 0x1, P0 ;  /* 0x0000000f5d137211 */ /* 0x000fe400000f0c5b */
[----:B------:R-:W-:Y:S02]  /*2e00*/  ISETP.GE.AND P0, PT, R11, UR28, PT ;  /* 0x0000001c0b007c0c */ /* 0x000fe4000bf06270 */
[----:B------:R-:W-:Y:S03]  /*2e10*/  LEA.HI.X R3, R61, R77, R60, 0x1, P4 ;  /* 0x0000004d3d037211 */ /* 0x000fe600020f0c3c */
        /* <DEDUP_REMOVED lines=10> */
.L_x_637:
[----:B------:R-:W-:Y:S05]  /*2ec0*/  BSYNC.RECONVERGENT B0 ;  /* 0x0000000000007941 */ /* 0x000fea0003800200 */
.L_x_636:
[----:B------:R-:W-:Y:S04]  /*2ed0*/  BSSY.RECONVERGENT B0, `(.L_x_638) ;  /* 0x0000014000007945 */ /* 0x000fe80003800200 */
[----:B------:R-:W-:Y:S05]  /*2ee0*/  @!P3 BRA `(.L_x_639) ;  /* 0x000000000048b947 */ /* 0x000fea0003800000 */
[----:B-1----:R-:W2:Y:S01]  /*2ef0*/  LDC.64 R2, c[0x0][0x4a8] ;  /* 0x00012a00ff027b82 */ /* 0x002ea20000000a00 */
[----:B------:R-:W-:Y:S02]  /*2f00*/  ISETP.GE.AND P1, PT, R12, UR28, PT ;  /* 0x0000001c0c007c0c */ /* 0x000fe4000bf26270 */
[C---:B--2---:R-:W-:Y:S04]  /*2f10*/  LEA R32, P0, R2.reuse, R14, 0x6 ;  /* 0x0000000e02207211 */ /* 0x044fe800078030ff */
[----:B------:R-:W-:Y:S02]  /*2f20*/  LEA.HI.X R33, R2, R15, R3, 0x6, P0 ;  /* 0x0000000f02217211 */ /* 0x000fe400000f3403 */
[----:B------:R-:W1:Y:S01]  /*2f30*/  LDC.64 R2, c[0x0][0x3b8] ;  /* 0x0000ee00ff027b82 */ /* 0x000e620000000a00 */
[----:B------:R-:W-:Y:S04]  /*2f40*/  ISETP.GE.AND P0, PT, R11, UR28, PT ;  /* 0x0000001c0b007c0c */ /* 0x000fe8000bf06270 */
[----:B---34-:R-:W2:Y:S01]  /*2f50*/  @!P1 LDG.E.128 R4, desc[UR4][R32.64] ;  /* 0x0000000420049981 */ /* 0x018ea2000c1e1d00 */
[C---:B-1----:R-:W-:Y:S04]  /*2f60*/  LEA R18, P3, R2.reuse, R76, 0x6 ;  /* 0x0000004c02127211 */ /* 0x042fe800078630ff */
[----:B------:R-:W-:Y:S05]  /*2f70*/  LEA.HI.X R19, R2, R77, R3, 0x6, P3 ;  /* 0x0000004d02137211 */ /* 0x000fea00018f3403 */
        /* <DEDUP_REMOVED lines=9> */
.L_x_639:
[----:B------:R-:W-:Y:S05]  /*3010*/  BSYNC.RECONVERGENT B0 ;  /* 0x0000000000007941 */ /* 0x000fea0003800200 */
.L_x_638:
[----:B-1----:R-:W-:Y:S01]  /*3020*/  MOV R18, RZ ;  /* 0x000000ff00127202 */ /* 0x002fe20000000f00 */
[----:B------:R-:W-:Y:S05]  /*3030*/  @!P2 BRA `(.L_x_640) ;  /* 0x000000900080a947 */ /* 0x000fea0003800000 */
[----:B------:R-:W1:Y:S01]  /*3040*/  LDC.64 R2, c[0x0][0x4a8] ;  /* 0x00012a00ff027b82 */ /* 0x000e620000000a00 */
[----:B------:R-:W-:Y:S02]  /*3050*/  ISETP.GE.AND P0, PT, R12, UR28, PT ;  /* 0x0000001c0c007c0c */ /* 0x000fe4000bf06270 */
[----:B------:R-:W-:Y:S01]  /*3060*/  ISETP.GE.AND P1, PT, R11, UR28, PT ;  /* 0x0000001c0b007c0c */ /* 0x000fe2000bf26270 */
[----:B-1----:R-:W-:Y:S02]  /*3070*/  IMAD R3, R3, 0x60, RZ ;  /* 0x0000006003037824 */ /* 0x002fe400078e02ff */
[----:B--23--:R-:W-:Y:S05]  /*3080*/  IMAD.WIDE.U32 R28, R2, 0x60, R14 ;  /* 0x00000060021c7825 */ /* 0x00cfea00078e000e */
        /* <DEDUP_REMOVED lines=9> */
[----:B--2---:R1:W-:Y:S06]  /*3120*/  @!P1 STG.E.128 desc[UR4][R30.64+0x80], R24 ;  /* 0x000080181e009986 */ /* 0x0043ec000c101d04 */
[----:B------:R-:W2:Y:S04]  /*3130*/  @!P0 LDG.E.128 R20, desc[UR4][R28.64+0x100] ;  /* 0x000100041c148981 */ /* 0x000ea8000c1e1d00 */
[----:B--2---:R1:W-:Y:S01]  /*3140*/  @!P0 STG.E.128 desc[UR4][R30.64+0x100], R20 ;  /* 0x000100141e008986 */ /* 0x0043e2000c101d04 */
[----:B------:R-:W-:Y:S11]  /*3150*/  ISETP.GE.AND P0, PT, R9, UR28, PT ;  /* 0x0000001c09007c0c */ /* 0x000ff6000bf06270 */
[----:B------:R-:W-:Y:S02]  /*3160*/  @!UPT UIADD3 URZ, UPT, UPT, URZ, URZ, URZ ;  /* 0x000000fffffff290 */ /* 0x000fe4000fffe0ff */
[----:B------:R-:W-:Y:S05]  /*3170*/  @P0 BRA `(.L_x_640) ;  /* 0x0000009000300947 */ /* 0x000fea0003800000 */
[----:B-1----:R-:W2:Y:S04]  /*3180*/  LDG.E.128 R4, desc[UR4][R28.64+0x180] ;  /* 0x000180041c047981 */ /* 0x002ea8000c1e1d00 */
[----:B--2---:R1:W-:Y:S01]  /*3190*/  STG.E.128 desc[UR4][R30.64+0x180], R4 ;  /* 0x000180041e007986 */ /* 0x0043e2000c101d04 */
[----:B------:R-:W-:Y:S05]  /*31a0*/  BRA `(.L_x_640) ;  /* 0x0000009000247947 */ /* 0x000fea0003800000 */
.L_x_633:
[----:B------:R-:W-:Y:S05]  /*31b0*/  BRA.U !UP1, `(.L_x_641) ;  /* 0x0000003509407547 */ /* 0x000fea000b800000 */
[----:B------:R-:W-:Y:S04]  /*31c0*/  BSSY.RECONVERGENT B1, `(.L_x_642) ;  /* 0x00000c9000017945 */ /* 0x000fe80003800200 */
[----:B------:R-:W-:Y:S05]  /*31d0*/  @!P5 BRA `(.L_x_643) ;  /* 0x0000000c001cd947 */ /* 0x000fea0003800000 */
[----:B------:R-:W5:Y:S01]  /*31e0*/  LDC R0, c[0x0][0x440] ;  /* 0x00011000ff007b82 */ /* 0x000f620000000800 */
[----:B------:R-:W-:Y:S01]  /*31f0*/  BSSY.RECONVERGENT B0, `(.L_x_644) ;  /* 0x0000034000007945 */ /* 0x000fe20003800200 */
[-C--:B-----5:R-:W-:Y:S02]  /*3200*/  ISETP.GE.AND P0, PT, R12, R0.reuse, PT ;  /* 0x000000000c00720c */ /* 0x0a0fe40003f06270 */
[-C--:B------:R-:W-:Y:S02]  /*3210*/  ISETP.GE.AND P6, PT, R11, R0.reuse, PT ;  /* 0x000000000b00720c */ /* 0x080fe40003fc6270 */
[-C--:B------:R-:W-:Y:S02]  /*3220*/  ISETP.GE.AND P5, PT, R10, R0.reuse, PT ;  /* 0x000000000a00720c */ /* 0x080fe40003fa6270 */
[----:B------:R-:W-:Y:S07]  /*3230*/  ISETP.GE.AND P1, PT, R9, R0, PT ;  /* 0x000000000900720c */ /* 0x000fee0003f26270 */
[----:B------:R-:W-:Y:S06]  /*3240*/  @P0 BRA `(.L_x_645) ;  /* 0x0000000000b80947 */ /* 0x000fec0003800000 */
[----:B------:R-:W-:Y:S01]  /*3250*/  ISETP.GE.AND P0, PT, R12, R18, PT ;  /* 0x000000120c00720c */ /* 0x000fe20003f06270 */
[----:B-1234-:R-:W2:Y:S11]  /*3260*/  LDG.E.128 R20, desc[UR4][R14.64] ;  /* 0x000000040e147981 */ /* 0x01eeb6000c1e1d00 */
[----:B------:R-:W-:Y:S01]  /*3270*/  @!UPT UIADD3 URZ, UPT, UPT, URZ, URZ, URZ ;  /* 0x000000fffffff290 */ /* 0x000fe2000fffe0ff */
[----:B------:R-:W3:Y:S06]  /*3280*/  @!P0 LDG.E.64 R32, desc[UR4][R50.64] ;  /* 0x0000000432208981 */ /* 0x000eec000c1e1b00 */
[----:B------:R-:W4:Y:S01]  /*3290*/  @!P0 LDG.E.64 R6, desc[UR4][R16.64] ;  /* 0x0000000410068981 */ /* 0x000f22000c1e1b00 */
[----:B--2---:R-:W-:Y:S01]  /*32a0*/  @!P0 LOP3.LUT R19, R20, 0xffff0000, RZ, 0xc0, !PT ;  /* 0xffff000014138812 */ /* 0x004fe200078ec0ff */
[----:B------:R-:W-:Y:S01]  /*32b0*/  @!P0 IMAD.U32 R28, R22, 0x10000, RZ ;  /* 0x00010000161c8824 */ /* 0x000fe200078e00ff */
[----:B------:R-:W-:Y:S02]  /*32c0*/  @!P0 SHF.L.U32 R29, R20, 0x10, RZ ;  /* 0x00000010141d8819 */ /* 0x000fe400000006ff */
[----:B------:R-:W-:Y:S02]  /*32d0*/  @!P0 LOP3.LUT R25, R21, 0xffff0000, RZ, 0xc0, !PT ;  /* 0xffff000015198812 */ /* 0x000fe400078ec0ff */
[----:B------:R-:W-:Y:S02]  /*32e0*/  @!P0 LOP3.LUT R24, R22, 0xffff0000, RZ, 0xc0, !PT ;  /* 0xffff000016188812 */ /* 0x000fe400078ec0ff */
[----:B------:R-:W-:Y:S02]  /*32f0*/  @!P0 SHF.L.U32 R30, R23, 0x10, RZ ;  /* 0x00000010171e8819 */ /* 0x000fe400000006ff */
[C---:B---3--:R-:W-:Y:S01]  /*3300*/  @!P0 LOP3.LUT R31, R32.reuse, 0xffff0000, RZ, 0xc0, !PT ;  /* 0xffff0000201f8812 */ /* 0x048fe200078ec0ff */
[----:B------:R-:W-:Y:S02]  /*3310*/  @!P0 IMAD.U32 R27, R32, 0x10000, RZ ;  /* 0x00010000201b8824 */ /* 0x000fe400078e00ff */
[C---:B------:R-:W-:Y:S01]  /*3320*/  @!P0 IMAD.U32 R26, R33.reuse, 0x10000, RZ ;  /* 0x00010000211a8824 */ /* 0x040fe200078e00ff */
[----:B------:R-:W-:Y:S01]  /*3330*/  @!P0 LOP3.LUT R33, R33, 0xffff0000, RZ, 0xc0, !PT ;  /* 0xffff000021218812 */ /* 0x000fe200078ec0ff */
[----:B------:R-:W-:Y:S01]  /*3340*/  @!P0 FMUL.FTZ R35, R19, R27 ;  /* 0x0000001b13238220 */ /* 0x000fe20000410000 */
[C---:B----4-:R-:W-:Y:S01]  /*3350*/  @!P0 SHF.L.U32 R8, R6.reuse, 0x10, RZ ;  /* 0x0000001006088819 */ /* 0x050fe200000006ff */
[----:B------:R-:W-:Y:S01]  /*3360*/  @!P0 FMUL.FTZ R37, R25, R31 ;  /* 0x0000001f19258220 */ /* 0x000fe20000410000 */
[----:B------:R-:W-:Y:S01]  /*3370*/  @!P0 LOP3.LUT R6, R6, 0xffff0000, RZ, 0xc0, !PT ;  /* 0xffff000006068812 */ /* 0x000fe200078ec0ff */
[C---:B------:R-:W-:Y:S01]  /*3380*/  @!P0 FMUL.FTZ R34, R24.reuse, R26 ;  /* 0x0000001a18228220 */ /* 0x040fe20000410000 */
[----:B------:R-:W-:Y:S01]  /*3390*/  @!P0 SHF.L.U32 R5, R7, 0x10, RZ ;  /* 0x0000001007058819 */ /* 0x000fe200000006ff */
[-C--:B------:R-:W-:Y:S01]  /*33a0*/  @!P0 FMUL.FTZ R0, R19, R8.reuse ;  /* 0x0000000813008220 */ /* 0x080fe20000410000 */
[----:B------:R-:W-:Y:S01]  /*33b0*/  @!P0 LOP3.LUT R7, R7, 0xffff0000, RZ, 0xc0, !PT ;  /* 0xffff000007078812 */ /* 0x000fe200078ec0ff */
[----:B------:R-:W-:Y:S01]  /*33c0*/  @!P0 FFMA.FTZ R35, R29, R8, -R35 ;  /* 0x000000081d238223 */ /* 0x000fe20000010823 */
[----:B------:R-:W-:Y:S01]  /*33d0*/  @!P0 LOP3.LUT R8, R23, 0xffff0000, RZ, 0xc0, !PT ;  /* 0xffff000017088812 */ /* 0x000fe200078ec0ff */
[----:B------:R-:W-:Y:S01]  /*33e0*/  @!P0 FFMA.FTZ R0, R27, R29, R0 ;  /* 0x0000001d1b008223 */ /* 0x000fe20000010000 */
[----:B------:R-:W-:Y:S01]  /*33f0*/  @!P0 SHF.L.U32 R27, R21, 0x10, RZ ;  /* 0x00000010151b8819 */ /* 0x000fe200000006ff */
[-C--:B------:R-:W-:Y:S01]  /*3400*/  @!P0 FMUL.FTZ R2, R25, R6.reuse ;  /* 0x0000000619028220 */ /* 0x080fe20000410000 */
[----:B------:R-:W-:Y:S01]  /*3410*/  @!P0 FMUL.FTZ R3, R24, R5 ;  /* 0x0000000518038220 */ /* 0x000fe20000410000 */
[----:B------:R-:W-:Y:S01]  /*3420*/  @!P0 FMUL.FTZ R39, R8, R33 ;  /* 0x0000002108278220 */ /* 0x000fe20000410000 */
[----:B------:R-:W-:Y:S01]  /*3430*/  @!P0 F2FP.BF16.F32.PACK_AB R35, R0, R35 ;  /* 0x000000230023823e */ /* 0x000fe200000010ff */
[----:B------:R-:W-:Y:S01]  /*3440*/  @!P0 FMUL.FTZ R4, R8, R7 ;  /* 0x0000000708048220 */ /* 0x000fe20000410000 */
[----:B------:R-:W-:Y:S01]  /*3450*/  @!P0 FFMA.FTZ R2, R31, R27, R2 ;  /* 0x0000001b1f028223 */ /* 0x000fe20000010002 */
[----:B------:R-:W-:Y:S01]  /*3460*/  @!P0 FFMA.FTZ R37, R27, R6, -R37 ;  /* 0x000000061b258223 */ /* 0x000fe20000010825 */
[----:B------:R-:W-:Y:S01]  /*3470*/  @!P0 MOV R20, R35 ;  /* 0x0000002300148202 */ /* 0x000fe20000000f00 */
[----:B------:R-:W-:Y:S01]  /*3480*/  @!P0 FFMA.FTZ R3, R26, R28, R3 ;  /* 0x0000001c1a038223 */ /* 0x000fe20000010003 */
[----:B------:R-:W-:Y:S01]  /*3490*/  @!P0 FFMA.FTZ R34, R28, R5, -R34 ;  /* 0x000000051c228223 */ /* 0x000fe20000010822 */
[----:B------:R-:W-:Y:S01]  /*34a0*/  @!P0 FFMA.FTZ R39, R30, R7, -R39 ;  /* 0x000000071e278223 */ /* 0x000fe20000010827 */
[----:B------:R-:W-:Y:S01]  /*34b0*/  @!P0 F2FP.BF16.F32.PACK_AB R36, R2, R37 ;  /* 0x000000250224823e */ /* 0x000fe200000010ff */
[----:B------:R-:W-:Y:S02]  /*34c0*/  @!P0 FFMA.FTZ R4, R33, R30, R4 ;  /* 0x0000001e21048223 */ /* 0x000fe40000010004 */
[----:B------:R-:W-:Y:S02]  /*34d0*/  @!P0 F2FP.BF16.F32.PACK_AB R34, R3, R34 ;  /* 0x000000220322823e */ /* 0x000fe400000010ff */
[----:B------:R-:W-:Y:S01]  /*34e0*/  @!P0 IMAD.MOV.U32 R21, RZ, RZ, R36 ;  /* 0x000000ffff158224 */ /* 0x000fe200078e0024 */
[----:B------:R-:W-:Y:S02]  /*34f0*/  @!P0 F2FP.BF16.F32.PACK_AB R39, R4, R39 ;  /* 0x000000270427823e */ /* 0x000fe400000010ff */
[----:B------:R-:W-:Y:S02]  /*3500*/  @!P0 MOV R22, R34 ;  /* 0x0000002200168202 */ /* 0x000fe40000000f00 */
[----:B------:R-:W-:Y:S05]  /*3510*/  @!P0 MOV R23, R39 ;  /* 0x0000002700178202 */ /* 0x000fea0000000f00 */
[----:B------:R1:W-:Y:S02]  /*3520*/  STG.E.128 desc[UR4][R76.64], R20 ;  /* 0x000000144c007986 */ /* 0x0003e4000c101d04 */
.L_x_645:
[----:B------:R-:W-:Y:S05]  /*3530*/  BSYNC.RECONVERGENT B0 ;  /* 0x0000000000007941 */ /* 0x000fea0003800200 */
.L_x_644:
[----:B------:R-:W-:Y:S04]  /*3540*/  BSSY.RECONVERGENT B0, `(.L_x_646) ;  /* 0x0000030000007945 */ /* 0x000fe80003800200 */
[----:B------:R-:W-:Y:S05]  /*3550*/  @P6 BRA `(.L_x_647) ;  /* 0x0000000000b86947 */ /* 0x000fea0003800000 */
        /* <DEDUP_REMOVED lines=46> */
.L_x_647:
[----:B------:R-:W-:Y:S05]  /*3840*/  BSYNC.RECONVERGENT B0 ;  /* 0x0000000000007941 */ /* 0x000fea0003800200 */
.L_x_646:
        /* <DEDUP_REMOVED lines=48> */
.L_x_649:
[----:B------:R-:W-:Y:S05]  /*3b50*/  BSYNC.RECONVERGENT B0 ;  /* 0x0000000000007941 */ /* 0x000fea0003800200 */
.L_x_648:
        /* <DEDUP_REMOVED lines=47> */
.L_x_643:
[----:B------:R-:W-:Y:S05]  /*3e50*/  BSYNC.RECONVERGENT B1 ;  /* 0x0000000000017941 */ /* 0x000fea0003800200 */
.L_x_642:
[C---:B------:R-:W-:Y:S01]  /*3e60*/  SHF.L.U64.HI R3, R97.reuse, 0x1, R90 ;  /* 0x0000000161037819 */ /* 0x040fe2000001025a */
[----:B-1234-:R-:W-:Y:S01]  /*3e70*/  IMAD.SHL.U32 R5, R97, 0x2, RZ ;  /* 0x0000000261057824 */ /* 0x01efe200078e00ff */
[----:B------:R-:W-:Y:S04]  /*3e80*/  BSSY.RECONVERGENT B1, `(.L_x_650) ;  /* 0x00000d1000017945 */ /* 0x000fe80003800200 */
[-C--:B------:R-:W-:Y:S02]  /*3e90*/  IADD3 R6, P1, PT, R16, R5.reuse, RZ ;  /* 0x0000000510067210 */ /* 0x080fe40007f3e0ff */
[----:B------:R-:W-:Y:S03]  /*3ea0*/  IADD3 R38, P0, PT, R50, R5, RZ ;  /* 0x0000000532267210 */ /* 0x000fe60007f1e0ff */
[--C-:B------:R-:W-:Y:S02]  /*3eb0*/  IMAD.X R7, R17, 0x1, R3.reuse, P1 ;  /* 0x0000000111077824 */ /* 0x100fe400008e0603 */
[----:B------:R-:W-:Y:S01]  /*3ec0*/  IMAD.X R39, R51, 0x1, R3, P0 ;  /* 0x0000000133277824 */ /* 0x000fe200000e0603 */
[----:B------:R-:W-:Y:S07]  /*3ed0*/  @!P4 BRA `(.L_x_651) ;  /* 0x0000000c002cc947 */ /* 0x000fee0003800000 */
[----:B------:R-:W-:Y:S01]  /*3ee0*/  LEA R40, P1, R93, R14, 0x1 ;  /* 0x0000000e5d287211 */ /* 0x000fe200078208ff */
[----:B------:R-:W1:Y:S01]  /*3ef0*/  LDC R0, c[0x0][0x440] ;  /* 0x00011000ff007b82 */ /* 0x000e620000000800 */
[----:B------:R-:W-:Y:S01]  /*3f00*/  LEA R36, P0, R61, R76, 0x1 ;  /* 0x0000004c3d247211 */ /* 0x000fe200078008ff */
[----:B------:R-:W-:Y:S01]  /*3f10*/  BSSY.RECONVERGENT B0, `(.L_x_652) ;  /* 0x0000036000007945 */ /* 0x000fe20003800200 */
[----:B------:R-:W-:Y:S02]  /*3f20*/  LEA.HI.X R41, R93, R15, R91, 0x1, P1 ;  /* 0x0000000f5d297211 */ /* 0x000fe400008f0c5b */
[----:B------:R-:W-:Y:S02]  /*3f30*/  LEA.HI.X R37, R61, R77, R60, 0x1, P0 ;  /* 0x0000004d3d257211 */ /* 0x000fe400000f0c3c */
[-C--:B-1----:R-:W-:Y:S02]  /*3f40*/  ISETP.GE.AND P6, PT, R12, R0.reuse, PT ;  /* 0x000000000c00720c */ /* 0x082fe40003fc6270 */
[-C--:B------:R-:W-:Y:S02]  /*3f50*/  ISETP.GE.AND P5, PT, R11, R0.reuse, PT ;  /* 0x000000000b00720c */ /* 0x080fe40003fa6270 */
[-C--:B------:R-:W-:Y:S02]  /*3f60*/  ISETP.GE.AND P4, PT, R10, R0.reuse, PT ;  /* 0x000000000a00720c */ /* 0x080fe40003f86270 */
[----:B------:R-:W-:Y:S07]  /*3f70*/  ISETP.GE.AND P1, PT, R9, R0, PT ;  /* 0x000000000900720c */ /* 0x000fee0003f26270 */
[----:B------:R-:W-:Y:S06]  /*3f80*/  @P6 BRA `(.L_x_653) ;  /* 0x0000000000b86947 */ /* 0x000fec0003800000 */
[----:B------:R-:W-:Y:S01]  /*3f90*/  ISETP.GE.AND P0, PT, R12, R18, PT ;  /* 0x000000120c00720c */ /* 0x000fe20003f06270 */
[----:B------:R-:W2:Y:S11]  /*3fa0*/  LDG.E.128 R24, desc[UR4][R40.64] ;  /* 0x0000000428187981 */ /* 0x000eb6000c1e1d00 */
        /* <DEDUP_REMOVED lines=44> */
.L_x_653:
[----:B------:R-:W-:Y:S05]  /*4270*/  BSYNC.RECONVERGENT B0 ;  /* 0x0000000000007941 */ /* 0x000fea0003800200 */
.L_x_652:
[----:B------:R-:W-:Y:S04]  /*4280*/  BSSY.RECONVERGENT B0, `(.L_x_654) ;  /* 0x0000030000007945 */ /* 0x000fe80003800200 */
[----:B------:R-:W-:Y:S05]  /*4290*/  @P5 BRA `(.L_x_655) ;  /* 0x0000000000b85947 */ /* 0x000fea0003800000 */
[----:B------:R-:W-:Y:S01]  /*42a0*/  ISETP.GE.AND P0, PT, R11, R18, PT ;  /* 0x000000120b00720c */ /* 0x000fe20003f06270 */
[----:B-1----:R-:W2:Y:S11]  /*42b0*/  LDG.E.128 R24, desc[UR4][R40.64+0x80] ;  /* 0x0000800428187981 */ /* 0x002eb6000c1e1d00 */
        /* <DEDUP_REMOVED lines=44> */
.L_x_655:
[----:B------:R-:W-:Y:S05]  /*4580*/  BSYNC.RECONVERGENT B0 ;  /* 0x0000000000007941 */ /* 0x000fea0003800200 */
.L_x_654:
[----:B------:R-:W-:Y:S04]  /*4590*/  BSSY.RECONVERGENT B0, `(.L_x_656) ;  /* 0x0000030000007945 */ /* 0x000fe80003800200 */
[----:B------:R-:W-:Y:S05]  /*45a0*/  @P4 BRA `(.L_x_657) ;  /* 0x0000000000b84947 */ /* 0x000fea0003800000 */
[----:B------:R-:W-:Y:S01]  /*45b0*/  ISETP.GE.AND P0, PT, R10, R18, PT ;  /* 0x000000120a00720c */ /* 0x000fe20003f06270 */
[----:B-12---:R-:W2:Y:S11]  /*45c0*/  LDG.E.128 R24, desc[UR4][R40.64+0x100] ;  /* 0x0001000428187981 */ /* 0x006eb6000c1e1d00 */
        /* <DEDUP_REMOVED lines=44> */
.L_x_657:
[----:B------:R-:W-:Y:S05]  /*4890*/  BSYNC.RECONVERGENT B0 ;  /* 0x0000000000007941 */ /* 0x000fea0003800200 */
.L_x_656:
[----:B------:R-:W-:Y:S05]  /*48a0*/  @P1 BRA `(.L_x_651) ;  /* 0x0000000000b81947 */ /* 0x000fea0003800000 */
[----:B------:R-:W-:Y:S01]  /*48b0*/  ISETP.GE.AND P0, PT, R9, R18, PT ;  /* 0x000000120900720c */ /* 0x000fe20003f06270 */
[----:B-123--:R-:W2:Y:S11]  /*48c0*/  LDG.E.128 R24, desc[UR4][R40.64+0x180] ;  /* 0x0001800428187981 */ /* 0x00eeb6000c1e1d00 */
        /* <DEDUP_REMOVED lines=44> */
.L_x_651:
[----:B------:R-:W-:Y:S05]  /*4b90*/  BSYNC.RECONVERGENT B1 ;  /* 0x0000000000017941 */ /* 0x000fea0003800200 */
.L_x_650:
[----:B------:R-:W-:Y:S04]  /*4ba0*/  BSSY.RECONVERGENT B1, `(.L_x_658) ;  /* 0x00000d3000017945 */ /* 0x000fe80003800200 */
[----:B------:R-:W-:Y:S05]  /*4bb0*/  @!P3 BRA `(.L_x_659) ;  /* 0x0000000c0044b947 */ /* 0x000fea0003800000 */
[C---:B------:R-:W-:Y:S01]  /*4bc0*/  LEA R40, P0, R67.reuse, R38, 0x5 ;  /* 0x0000002643287211 */ /* 0x040fe200078028ff */
[----:B------:R-:W5:Y:S01]  /*4bd0*/  LDC R0, c[0x0][0x440] ;  /* 0x00011000ff007b82 */ /* 0x000f620000000800 */
[C---:B------:R-:W-:Y:S01]  /*4be0*/  LEA R22, P1, R67.reuse, R6, 0x5 ;  /* 0x0000000643167211 */ /* 0x040fe200078228ff */
[----:B------:R-:W-:Y:S01]  /*4bf0*/  BSSY.RECONVERGENT B0, `(.L_x_660) ;  /* 0x000003c000007945 */ /* 0x000fe20003800200 */
[C---:B------:R-:W-:Y:S05]  /*4c00*/  LEA.HI.X.SX32 R41, R67.reuse, R39, 0x5, P0 ;  /* 0x0000002743297211 */ /* 0x040fea00000f2eff */
[----:B------:R-:W1:Y:S01]  /*4c10*/  LDC.64 R4, c[0x0][0x4a8] ;  /* 0x00012a00ff047b82 */ /* 0x000e620000000a00 */
[----:B------:R-:W-:Y:S07]  /*4c20*/  LEA.HI.X.SX32 R23, R67, R7, 0x5, P1 ;  /* 0x0000000743177211 */ /* 0x000fee00008f2eff */
[----:B------:R-:W2:Y:S01]  /*4c30*/  LDC.64 R2, c[0x0][0x3b8] ;  /* 0x0000ee00ff027b82 */ /* 0x000ea20000000a00 */
[-C--:B-----5:R-:W-:Y:S02]  /*4c40*/  ISETP.GE.AND P6, PT, R12, R0.reuse, PT ;  /* 0x000000000c00720c */ /* 0x0a0fe40003fc6270 */
[----:B------:R-:W-:Y:S02]  /*4c50*/  ISETP.GE.AND P4, PT, R11, R0, PT ;  /* 0x000000000b00720c */ /* 0x000fe40003f86270 */
[----:B-1----:R-:W-:Y:S02]  /*4c60*/  LEA R44, P5, R4, R14, 0x6 ;  /* 0x0000000e042c7211 */ /* 0x002fe400078a30ff */
[-C--:B------:R-:W-:Y:S02]  /*4c70*/  ISETP.GE.AND P3, PT, R10, R0.reuse, PT ;  /* 0x000000000a00720c */ /* 0x080fe40003f66270 */
[----:B------:R-:W-:Y:S02]  /*4c80*/  ISETP.GE.AND P1, PT, R9, R0, PT ;  /* 0x000000000900720c */ /* 0x000fe40003f26270 */
[----:B--2---:R-:W-:Y:S02]  /*4c90*/  LEA R42, P0, R2, R76, 0x6 ;  /* 0x0000004c022a7211 */ /* 0x004fe400078030ff */
[----:B------:R-:W-:Y:S02]  /*4ca0*/  LEA.HI.X R45, R4, R15, R5, 0x6, P5 ;  /* 0x0000000f042d7211 */ /* 0x000fe400028f3405 */
[----:B------:R-:W-:Y:S01]  /*4cb0*/  LEA.HI.X R43, R2, R77, R3, 0x6, P0 ;  /* 0x0000004d022b7211 */ /* 0x000fe200000f3403 */
[----:B------:R-:W-:Y:S08]  /*4cc0*/  @P6 BRA `(.L_x_661) ;  /* 0x0000000000b86947 */ /* 0x000ff00003800000 */
[----:B------:R-:W-:Y:S01]  /*4cd0*/  ISETP.GE.AND P0, PT, R12, R18, PT ;  /* 0x000000120c00720c */ /* 0x000fe20003f06270 */
[----:B---34-:R-:W2:Y:S11]  /*4ce0*/  LDG.E.128 R24, desc[UR4][R44.64] ;  /* 0x000000042c187981 */ /* 0x018eb6000c1e1d00 */
        /* <DEDUP_REMOVED lines=44> */
.L_x_661:
[----:B------:R-:W-:Y:S05]  /*4fb0*/  BSYNC.RECONVERGENT B0 ;  /* 0x0000000000007941 */ /* 0x000fea0003800200 */
.L_x_660:
[----:B------:R-:W-:Y:S04]  /*4fc0*/  BSSY.RECONVERGENT B0, `(.L_x_662) ;  /* 0x0000030000007945 */ /* 0x000fe80003800200 */
[----:B------:R-:W-:Y:S05]  /*4fd0*/  @P4 BRA `(.L_x_663) ;  /* 0x0000000000b84947 */ /* 0x000fea0003800000 */
[----:B------:R-:W-:Y:S01]  /*4fe0*/  ISETP.GE.AND P0, PT, R11, R18, PT ;  /* 0x000000120b00720c */ /* 0x000fe20003f06270 */
[----:B-1-34-:R-:W2:Y:S11]  /*4ff0*/  LDG.E.128 R24, desc[UR4][R44.64+0x80] ;  /* 0x000080042c187981 */ /* 0x01aeb6000c1e1d00 */
        /* <DEDUP_REMOVED lines=44> */
.L_x_663:
[----:B------:R-:W-:Y:S05]  /*52c0*/  BSYNC.RECONVERGENT B0 ;  /* 0x0000000000007941 */ /* 0x000fea0003800200 */
.L_x_662:
        /* <DEDUP_REMOVED lines=48> */
.L_x_665:
[----:B------:R-:W-:Y:S05]  /*55d0*/  BSYNC.RECONVERGENT B0 ;  /* 0x0000000000007941 */ /* 0x000fea0003800200 */
.L_x_664:
[----:B------:R-:W-:Y:S05]  /*55e0*/  @P1 BRA `(.L_x_659) ;  /* 0x0000000000b81947 */ /* 0x000fea0003800000 */
[----:B------:R-:W-:Y:S01]  /*55f0*/  ISETP.GE.AND P0, PT, R9, R18, PT ;  /* 0x000000120900720c */ /* 0x000fe20003f06270 */
[----:B-1234-:R-:W2:Y:S11]  /*5600*/  LDG.E.128 R24, desc[UR4][R44.64+0x180] ;  /* 0x000180042c187981 */ /* 0x01eeb6000c1e1d00 */
[----:B------:R-:W-:Y:S01]  /*5610*/  @!UPT UIADD3 URZ, UPT, UPT, URZ, URZ, URZ ;  /* 0x000000fffffff290 */ /* 0x000fe2000fffe0ff */
[----:B------:R-:W3:Y:S06]  /*5620*/  @!P0 LDG.E.64 R40, desc[UR4][R40.64+0xc0] ;  /* 0x0000c00428288981 */ /* 0x000eec000c1e1b00 */
[----:B------:R1:W4:Y:S01]  /*5630*/  @!P0 LDG.E.64 R20, desc[UR4][R22.64+0xc0] ;  /* 0x0000c00416148981 */ /* 0x000322000c1e1b00 */
[----:B--2---:R-:W-:Y:S01]  /*5640*/  @!P0 LOP3.LUT R19, R24, 0xffff0000, RZ, 0xc0, !PT ;  /* 0xffff000018138812 */ /* 0x004fe200078ec0ff */
[----:B------:R-:W-:Y:S01]  /*5650*/  @!P0 IMAD.U32 R30, R26, 0x10000, RZ ;  /* 0x000100001a1e8824 */ /* 0x000fe200078e00ff */
[----:B------:R-:W-:Y:S02]  /*5660*/  @!P0 SHF.L.U32 R33, R24, 0x10, RZ ;  /* 0x0000001018218819 */ /* 0x000fe400000006ff */
[----:B------:R-:W-:Y:S02]  /*5670*/  @!P0 LOP3.LUT R29, R25, 0xffff0000, RZ, 0xc0, !PT ;  /* 0xffff0000191d8812 */ /* 0x000fe400078ec0ff */
[----:B-1----:R-:W-:Y:S02]  /*5680*/  @!P0 LOP3.LUT R22, R26, 0xffff0000, RZ, 0xc0, !PT ;  /* 0xffff00001a168812 */ /* 0x002fe400078ec0ff */
[----:B------:R-:W-:Y:S02]  /*5690*/  @!P0 SHF.L.U32 R32, R27, 0x10, RZ ;  /* 0x000000101b208819 */ /* 0x000fe400000006ff */
[C---:B---3--:R-:W-:Y:S01]  /*56a0*/  @!P0 LOP3.LUT R35, R40.reuse, 0xffff0000, RZ, 0xc0, !PT ;  /* 0xffff000028238812 */ /* 0x048fe200078ec0ff */
[----:B------:R-:W-:Y:S01]  /*56b0*/  @!P0 IMAD.U32 R31, R40, 0x10000, RZ ;  /* 0x00010000281f8824 */ /* 0x000fe200078e00ff */
[C---:B------:R-:W-:Y:S01]  /*56c0*/  @!P0 LOP3.LUT R37, R41.reuse, 0xffff0000, RZ, 0xc0, !PT ;  /* 0xffff000029258812 */ /* 0x040fe200078ec0ff */
[----:B------:R-:W-:Y:S02]  /*56d0*/  @!P0 IMAD.U32 R28, R41, 0x10000, RZ ;  /* 0x00010000291c8824 */ /* 0x000fe400078e00ff */
        /* <DEDUP_REMOVED lines=31> */
.L_x_659:
[----:B------:R-:W-:Y:S05]  /*58d0*/  BSYNC.RECONVERGENT B1 ;  /* 0x0000000000017941 */ /* 0x000fea0003800200 */
.L_x_658:
[----:B------:R-:W-:Y:S04]  /*58e0*/  BSSY.RECONVERGENT B1, `(.L_x_666) ;  /* 0x00000d5000017945 */ /* 0x000fe80003800200 */
[----:B------:R-:W-:Y:S05]  /*58f0*/  @!P2 BRA `(.L_x_667) ;  /* 0x0000000c004ca947 */ /* 0x000fea0003800000 */
[C---:B-1234-:R-:W-:Y:S01]  /*5900*/  LEA R24, P4, R67.reuse, R6, 0x6 ;  /* 0x0000000643187211 */ /* 0x05efe200078830ff */
[----:B------:R-:W1:Y:S01]  /*5910*/  LDC R0, c[0x0][0x440] ;  /* 0x00011000ff007b82 */ /* 0x000e620000000800 */
[C---:B------:R-:W-:Y:S01]  /*5920*/  LEA R36, P0, R67.reuse, R38, 0x6 ;  /* 0x0000002643247211 */ /* 0x040fe200078030ff */
[----:B------:R-:W-:Y:S01]  /*5930*/  BSSY.RECONVERGENT B0, `(.L_x_668) ;  /* 0x000003e000007945 */ /* 0x000fe20003800200 */
[C---:B------:R-:W-:Y:S05]  /*5940*/  LEA.HI.X.SX32 R25, R67.reuse, R7, 0x6, P4 ;  /* 0x0000000743197211 */ /* 0x040fea00020f36ff */
[----:B------:R-:W2:Y:S01]  /*5950*/  LDC.64 R2, c[0x0][0x3b8] ;  /* 0x0000ee00ff027b82 */ /* 0x000ea20000000a00 */
[----:B------:R-:W-:Y:S07]  /*5960*/  LEA.HI.X.SX32 R37, R67, R39, 0x6, P0 ;  /* 0x0000002743257211 */ /* 0x000fee00000f36ff */
[----:B------:R-:W3:Y:S01]  /*5970*/  LDC.64 R42, c[0x0][0x4a8] ;  /* 0x00012a00ff2a7b82 */ /* 0x000ee20000000a00 */
[----:B--2---:R-:W-:Y:S01]  /*5980*/  IMAD R5, R3, 0x60, RZ ;  /* 0x0000006003057824 */ /* 0x004fe200078e02ff */
[-C--:B-1----:R-:W-:Y:S01]  /*5990*/  ISETP.GE.AND P5, PT, R12, R0.reuse, PT ;  /* 0x000000000c00720c */ /* 0x082fe20003fa6270 */
[----:B------:R-:W-:Y:S01]  /*59a0*/  IMAD.WIDE.U32 R40, R2, 0x60, R76 ;  /* 0x0000006002287825 */ /* 0x000fe200078e004c */
[-C--:B------:R-:W-:Y:S02]  /*59b0*/  ISETP.GE.AND P3, PT, R11, R0.reuse, PT ;  /* 0x000000000b00720c */ /* 0x080fe40003f66270 */
[-C--:B------:R-:W-:Y:S01]  /*59c0*/  ISETP.GE.AND P2, PT, R10, R0.reuse, PT ;  /* 0x000000000a00720c */ /* 0x080fe20003f46270 */
[----:B---3--:R-:W-:Y:S01]  /*59d0*/  IMAD R3, R43, 0x60, RZ ;  /* 0x000000602b037824 */ /* 0x008fe200078e02ff */
[----:B------:R-:W-:Y:S01]  /*59e0*/  ISETP.GE.AND P1, PT, R9, R0, PT ;  /* 0x000000000900720c */ /* 0x000fe20003f26270 */
[----:B------:R-:W-:Y:S04]  /*59f0*/  IMAD.WIDE.U32 R42, R42, 0x60, R14 ;  /* 0x000000602a2a7825 */ /* 0x000fe800078e000e */
[----:B------:R-:W-:Y:S02]  /*5a00*/  IMAD.IADD R41, R41, 0x1, R5 ;  /* 0x0000000129297824 */ /* 0x000fe400078e0205 */
[----:B------:R-:W-:Y:S01]  /*5a10*/  IMAD.IADD R43, R43, 0x1, R3 ;  /* 0x000000012b2b7824 */ /* 0x000fe200078e0203 */
        /* <DEDUP_REMOVED lines=47> */
.L_x_669:
[----:B------:R-:W-:Y:S05]  /*5d10*/  BSYNC.RECONVERGENT B0 ;  /* 0x0000000000007941 */ /* 0x000fea0003800200 */
.L_x_668:
        /* <DEDUP_REMOVED lines=48> */
.L_x_671:
[----:B------:R-:W-:Y:S05]  /*6020*/  BSYNC.RECONVERGENT B0 ;  /* 0x0000000000007941 */ /* 0x000fea0003800200 */
.L_x_670:
        /* <DEDUP_REMOVED lines=48> */
.L_x_673:
[----:B------:R-:W-:Y:S05]  /*6330*/  BSYNC.RECONVERGENT B0 ;  /* 0x0000000000007941 */ /* 0x000fea0003800200 */
.L_x_672:
        /* <DEDUP_REMOVED lines=47> */
.L_x_667:
[----:B------:R-:W-:Y:S05]  /*6630*/  BSYNC.RECONVERGENT B1 ;  /* 0x0000000000017941 */ /* 0x000fea0003800200 */
.L_x_666:
[----:B------:R-:W5:Y:S08]  /*6640*/  LDC R3, c[0x0][0x450] ;  /* 0x00011400ff037b82 */ /* 0x000f700000000800 */
[----:B------:R-:W1:Y:S01]  /*6650*/  LDC R18, c[0x0][0x450] ;  /* 0x00011400ff127b82 */ /* 0x000e620000000800 */
[----:B-----5:R-:W-:Y:S05]  /*6660*/  IMAD.U32 R3, R3, -0x20, RZ ;  /* 0xffffffe003037824 */ /* 0x020fea00078e00ff */
[C---:B------:R-:W-:Y:S02]  /*6670*/  LEA R16, P1, R3.reuse, R16, 0x1 ;  /* 0x0000001003107211 */ /* 0x040fe400078208ff */
[C---:B------:R-:W-:Y:S02]  /*6680*/  LEA R50, P0, R3.reuse, R50, 0x1 ;  /* 0x0000003203327211 */ /* 0x040fe400078008ff */
[C---:B------:R-:W-:Y:S02]  /*6690*/  LEA.HI.X.SX32 R17, R3.reuse, R17, 0x1, P1 ;  /* 0x0000001103117211 */ /* 0x040fe400008f0eff */
[----:B------:R-:W-:Y:S01]  /*66a0*/  LEA.HI.X.SX32 R51, R3, R51, 0x1, P0 ;  /* 0x0000003303337211 */ /* 0x000fe200000f0eff */
[----:B-1----:R-:W-:Y:S05]  /*66b0*/  BRA `(.L_x_640) ;  /* 0x0000005800e07947 */ /* 0x002fea0003800000 */
.L_x_641:
[----:B-1234-:R-:W-:Y:S01]  /*66c0*/  LEA.HI R20, R18, R18, RZ, 0x1 ;  /* 0x0000001212147211 */ /* 0x01efe200078f08ff */
[----:B------:R-:W-:Y:S01]  /*66d0*/  BSSY.RECONVERGENT B1, `(.L_x_674) ;  /* 0x000016b000017945 */ /* 0x000fe20003800200 */
[----:B------:R-:W-:Y:S02]  /*66e0*/  SHF.R.U32.HI R19, RZ, 0x1, R18 ;  /* 0x00000001ff137819 */ /* 0x000fe40000011612 */
[----:B------:R-:W-:Y:S05]  /*66f0*/  SHF.R.S32.HI R20, RZ, 0x1, R20 ;  /* 0x00000001ff147819 */ /* 0x000fea0000011414 */
[----:B------:R-:W-:Y:S05]  /*6700*/  IMAD.MOV R20, RZ, RZ, -R20 ;  /* 0x000000ffff147224 */ /* 0x000fea00078e0a14 */
[----:B------:R-:W-:Y:S01]  /*6710*/  SHF.R.S32.HI R104, RZ, 0x1f, R20 ;  /* 0x0000001fff687819 */ /* 0x000fe20000011414 */
[----:B------:R-:W-:Y:S05]  /*6720*/  @!P5 BRA `(.L_x_675) ;  /* 0x000000140094d947 */ /* 0x000fea0003800000 */
[----:B------:R-:W1:Y:S01]  /*6730*/  LDC R48, c[0x0][0x440] ;  /* 0x00011000ff307b82 */ /* 0x000e620000000800 */
[----:B------:R-:W-:Y:S01]  /*6740*/  BSSY.RECONVERGENT B0, `(.L_x_676) ;  /* 0x0000057000007945 */ /* 0x000fe20003800200 */
[----:B-1----:R-:W-:Y:S11]  /*6750*/  ISETP.GE.AND P0, PT, R12, R48, PT ;  /* 0x000000300c00720c */ /* 0x002ff60003f06270 */
[----:B------:R-:W-:Y:S02]  /*6760*/  @!UPT UIADD3 URZ, UPT, UPT, URZ, URZ, URZ ;  /* 0x000000fffffff290 */ /* 0x000fe4000fffe0ff */
[----:B------:R-:W-:Y:S05]  /*6770*/  @P0 BRA `(.L_x_677) ;  /* 0x00000004004c0947 */ /* 0x000fea0003800000 */
[C---:B------:R-:W-:Y:S01]  /*6780*/  ISETP.GE.AND P0, PT, R12.reuse, R18, PT ;  /* 0x000000120c00720c */ /* 0x040fe20003f06270 */
[----:B------:R-:W2:Y:S11]  /*6790*/  LDG.E.128 R52, desc[UR4][R14.64] ;  /* 0x000000040e347981 */ /* 0x000eb6000c1e1d00 */
[----:B------:R-:W-:Y:S01]  /*67a0*/  @!UPT UIADD3 URZ, UPT, UPT, URZ, URZ, URZ ;  /* 0x000000fffffff290 */ /* 0x000fe2000fffe0ff */
[----:B------:R-:W-:Y:S04]  /*67b0*/  @!P0 ISETP.GE.U32.AND P1, PT, R12, R19, PT ;  /* 0x000000130c00820c */ /* 0x000fe80003f26070 */
[----:B------:R-:W-:Y:S02]  /*67c0*/  @!P0 SEL R57, R20, RZ, P1 ;  /* 0x000000ff14398207 */ /* 0x000fe40000800000 */
[----:B------:R-:W-:Y:S02]  /*67d0*/  @!P0 SEL R106, R104, RZ, P1 ;  /* 0x000000ff686a8207 */ /* 0x000fe40000800000 */
[----:B------:R-:W-:Y:S01]  /*67e0*/  @!P0 SEL R21, R19, R20, !P1 ;  /* 0x0000001413158207 */ /* 0x000fe20004800000 */
[C---:B------:R-:W-:Y:S01]  /*67f0*/  @!P0 IMAD.SHL.U32 R49, R57.reuse, 0x2, RZ ;  /* 0x0000000239318824 */ /* 0x040fe200078e00ff */
[----:B------:R-:W-:Y:S03]  /*6800*/  @!P0 SHF.L.U64.HI R106, R57, 0x1, R106 ;  /* 0x00000001396a8819 */ /* 0x000fe6000001026a */
[----:B------:R-:W-:Y:S01]  /*6810*/  @!P0 IMAD.WIDE R24, R21, 0x2, R14 ;  /* 0x0000000215188825 */ /* 0x000fe200078e020e */
[C---:B------:R-:W-:Y:S05]  /*6820*/  @!P0 IADD3 R58, P1, PT, R49.reuse, R80, RZ ;  /* 0x00000050313a8210 */ /* 0x040fea0007f3e0ff */
[C---:B------:R-:W-:Y:S01]  /*6830*/  @!P0 IMAD.X R59, R106.reuse, 0x1, R81, P1 ;  /* 0x000000016a3b8824 */ /* 0x040fe200008e0651 */
[----:B------:R-:W-:Y:S01]  /*6840*/  @!P0 IADD3 R38, P1, PT, R49, R82, RZ ;  /* 0x0000005231268210 */ /* 0x000fe20007f3e0ff */
[----:B------:R-:W3:Y:S03]  /*6850*/  @!P0 LDG.E.128 R24, desc[UR4][R24.64] ;  /* 0x0000000418188981 */ /* 0x000ee6000c1e1d00 */
[----:B------:R-:W-:Y:S02]  /*6860*/  @!P0 IADD3.X R39, PT, PT, R106, R83, RZ, P1, !PT ;  /* 0x000000536a278210 */ /* 0x000fe40000ffe4ff */
[----:B------:R-:W-:Y:S03]  /*6870*/  ISETP.GE.U32.OR P1, PT, R12, R19, P0 ;  /* 0x000000130c00720c */ /* 0x000fe60000726470 */
[----:B------:R-:W4:Y:S08]  /*6880*/  @!P0 LDG.E.128 R56, desc[UR4][R58.64] ;  /* 0x000000043a388981 */ /* 0x000f30000c1e1d00 */
[----:B------:R2:W5:Y:S02]  /*6890*/  @!P0 LDG.E.128 R44, desc[UR4][R38.64] ;  /* 0x00000004262c8981 */ /* 0x000564000c1e1d00 */
[C---:B--2---:R-:W-:Y:S01]  /*68a0*/  @!P0 LOP3.LUT R39, R52.reuse, 0xffff0000, RZ, 0xc0, !PT ;  /* 0xffff000034278812 */ /* 0x044fe200078ec0ff */
[----:B------:R-:W-:Y:S01]  /*68b0*/  @!P0 IMAD.U32 R37, R52, 0x10000, RZ ;  /* 0x0001000034258824 */ /* 0x000fe200078e00ff */
[----:B------:R-:W-:Y:S02]  /*68c0*/  @!P0 SHF.L.U32 R42, R53, 0x10, RZ ;  /* 0x00000010352a8819 */ /* 0x000fe400000006ff */
[C---:B---3--:R-:W-:Y:S01]  /*68d0*/  @!P0 LOP3.LUT R30, R24.reuse, 0xffff0000, RZ, 0xc0, !PT ;  /* 0xffff0000181e8812 */ /* 0x048fe200078ec0ff */
[----:B------:R-:W-:Y:S01]  /*68e0*/  @!P0 IMAD.U32 R31, R24, 0x10000, RZ ;  /* 0x00010000181f8824 */ /* 0x000fe200078e00ff */
[C---:B------:R-:W-:Y:S02]  /*68f0*/  @!P0 SHF.L.U32 R28, R25.reuse, 0x10, RZ ;  /* 0x00000010191c8819 */ /* 0x040fe400000006ff */
[----:B------:R-:W-:Y:S01]  /*6900*/  @!P0 LOP3.LUT R29, R25, 0xffff0000, RZ, 0xc0, !PT ;  /* 0xffff0000191d8812 */ /* 0x000fe200078ec0ff */
[----:B------:R-:W-:Y:S01]  /*6910*/  @!P0 IMAD.U32 R25, R26, 0x10000, RZ ;  /* 0x000100001a198824 */ /* 0x000fe200078e00ff */
[----:B------:R-:W-:Y:S02]  /*6920*/  @!P0 SHF.L.U32 R21, R27, 0x10, RZ ;  /* 0x000000101b158819 */ /* 0x000fe400000006ff */
[C---:B----4-:R-:W-:Y:S01]  /*6930*/  @!P0 LOP3.LUT R35, R56.reuse, 0xffff0000, RZ, 0xc0, !PT ;  /* 0xffff000038238812 */ /* 0x050fe200078ec0ff */
[----:B------:R-:W-:Y:S01]  /*6940*/  @!P0 IMAD.U32 R36, R56, 0x10000, RZ ;  /* 0x0001000038248824 */ /* 0x000fe200078e00ff */
[C---:B------:R-:W-:Y:S01]  /*6950*/  @!P0 SHF.L.U32 R33, R57.reuse, 0x10, RZ ;  /* 0x0000001039218819 */ /* 0x040fe200000006ff */
[----:B------:R-:W-:Y:S01]  /*6960*/  @!P0 IMAD.U32 R32, R58, 0x10000, RZ ;  /* 0x000100003a208824 */ /* 0x000fe200078e00ff */
[----:B------:R-:W-:Y:S01]  /*6970*/  @!P0 LOP3.LUT R34, R57, 0xffff0000, RZ, 0xc0, !PT ;  /* 0xffff000039228812 */ /* 0x000fe200078ec0ff */
[----:B------:R-:W-:Y:S01]  /*6980*/  @!P1 FADD.FTZ R36, -R36, -RZ ;  /* 0x800000ff24249221 */ /* 0x000fe20000010100 */
[----:B------:R-:W-:Y:S01]  /*6990*/  @!P0 LOP3.LUT R23, R27, 0xffff0000, RZ, 0xc0, !PT ;  /* 0xffff00001b178812 */ /* 0x000fe200078ec0ff */
[----:B------:R-:W-:Y:S01]  /*69a0*/  @!P1 FADD.FTZ R35, -R35, -RZ ;  /* 0x800000ff23239221 */ /* 0x000fe20000010100 */
[----:B------:R-:W-:Y:S01]  /*69b0*/  @!P0 LOP3.LUT R24, R26, 0xffff0000, RZ, 0xc0, !PT ;  /* 0xffff00001a188812 */ /* 0x000fe200078ec0ff */
[----:B-----5:R-:W-:Y:S01]  /*69c0*/  @!P0 IMAD.U32 R38, R44, 0x10000, RZ ;  /* 0x000100002c268824 */ /* 0x020fe200078e00ff */
[----:B------:R-:W-:Y:S01]  /*69d0*/  @!P0 LOP3.LUT R27, R58, 0xffff0000, RZ, 0xc0, !PT ;  /* 0xffff00003a1b8812 */ /* 0x000fe200078ec0ff */
[----:B------:R-:W-:Y:S01]  /*69e0*/  @!P0 FMUL.FTZ R0, R31, R36 ;  /* 0x000000241f008220 */ /* 0x000fe20000410000 */
[----:B------:R-:W-:Y:S01]  /*69f0*/  @!P0 SHF.L.U32 R26, R59, 0x10, RZ ;  /* 0x000000103b1a8819 */ /* 0x000fe200000006ff */
[----:B------:R-:W-:Y:S01]  /*6a00*/  @!P1 FADD.FTZ R33, -R33, -RZ ;  /* 0x800000ff21219221 */ /* 0x000fe20000010100 */
[----:B------:R-:W-:Y:S01]  /*6a10*/  @!P0 LOP3.LUT R22, R59, 0xffff0000, RZ, 0xc0, !PT ;  /* 0xffff00003b168812 */ /* 0x000fe200078ec0ff */
[----:B------:R-:W-:Y:S01]  /*6a20*/  @!P0 FFMA.FTZ R0, R37, R38, R0 ;  /* 0x0000002625008223 */ /* 0x000fe20000010000 */
[----:B------:R-:W-:Y:S01]  /*6a30*/  @!P0 LOP3.LUT R40, R44, 0xffff0000, RZ, 0xc0, !PT ;  /* 0xffff00002c288812 */ /* 0x000fe200078ec0ff */
[----:B------:R-:W-:Y:S01]  /*6a40*/  @!P0 FMUL.FTZ R2, R30, R35 ;  /* 0x000000231e028220 */ /* 0x000fe20000410000 */
[C---:B------:R-:W-:Y:S01]  /*6a50*/  @!P0 SHF.L.U32 R41, R45.reuse, 0x10, RZ ;  /* 0x000000102d298819 */ /* 0x040fe200000006ff */
[----:B------:R-:W-:Y:S01]  /*6a60*/  @!P1 FADD.FTZ R34, -R34, -RZ ;  /* 0x800000ff22229221 */ /* 0x000fe20000010100 */
[----:B------:R-:W-:Y:S01]  /*6a70*/  @!P0 LOP3.LUT R43, R45, 0xffff0000, RZ, 0xc0, !PT ;  /* 0xffff00002d2b8812 */ /* 0x000fe200078ec0ff */
[----:B------:R-:W-:Y:S01]  /*6a80*/  @!P1 FADD.FTZ R32, -R32, -RZ ;  /* 0x800000ff20209221 */ /* 0x000fe20000010100 */
[----:B------:R-:W-:Y:S01]  /*6a90*/  @!P0 LOP3.LUT R37, R53, 0xffff0000, RZ, 0xc0, !PT ;  /* 0xffff000035258812 */ /* 0x000fe200078ec0ff */
[----:B------:R-:W-:Y:S01]  /*6aa0*/  @!P0 FMUL.FTZ R3, R28, R33 ;  /* 0x000000211c038220 */ /* 0x000fe20000410000 */
[----:B------:R-:W-:Y:S01]  /*6ab0*/  @!P0 LOP3.LUT R45, R46, 0xffff0000, RZ, 0xc0, !PT ;  /* 0xffff00002e2d8812 */ /* 0x000fe200078ec0ff */
[----:B------:R-:W-:Y:S01]  /*6ac0*/  @!P1 FADD.FTZ R27, -R27, -RZ ;  /* 0x800000ff1b1b9221 */ /* 0x000fe20000010100 */
[----:B------:R-:W-:Y:S01]  /*6ad0*/  @!P1 FADD.FTZ R26, -R26, -RZ ;  /* 0x800000ff1a1a9221 */ /* 0x000fe20000010100 */
[----:B------:R-:W-:Y:S01]  /*6ae0*/  @!P0 FFMA.FTZ R2, R39, R40, R2 ;  /* 0x0000002827028223 */ /* 0x000fe20000010002 */
[----:B------:R-:W-:Y:S01]  /*6af0*/  @!P0 LOP3.LUT R39, R54, 0xffff0000, RZ, 0xc0, !PT ;  /* 0xffff000036278812 */ /* 0x000fe200078ec0ff */
[----:B------:R-:W-:Y:S01]  /*6b00*/  @!P0 FMUL.FTZ R4, R29, R34 ;  /* 0x000000221d048220 */ /* 0x000fe20000410000 */
[----:B------:R-:W-:Y:S01]  /*6b10*/  @!P0 SHF.L.U32 R40, R55, 0x10, RZ ;  /* 0x0000001037288819 */ /* 0x000fe200000006ff */
[----:B------:R-:W-:Y:S01]  /*6b20*/  @!P1 FADD.FTZ R22, -R22, -RZ ;  /* 0x800000ff16169221 */ /* 0x000fe20000010100 */
[----:B------:R-:W-:Y:S01]  /*6b30*/  @!P0 F2FP.BF16.F32.PACK_AB R49, R2, R0 ;  /* 0x000000000231823e */ /* 0x000fe200000010ff */
[----:B------:R-:W-:Y:S02]  /*6b40*/  @!P0 IMAD.U32 R38, R54, 0x10000, RZ ;  /* 0x0001000036268824 */ /* 0x000fe400078e00ff */
[----:B------:R-:W-:Y:S01]  /*6b50*/  @!P0 FMUL.FTZ R5, R25, R32 ;  /* 0x0000002019058220 */ /* 0x000fe20000410000 */
[----:B------:R-:W-:Y:S01]  /*6b60*/  @!P0 IMAD.U32 R44, R46, 0x10000, RZ ;  /* 0x000100002e2c8824 */ /* 0x000fe200078e00ff */
[C---:B------:R-:W-:Y:S01]  /*6b70*/  @!P0 SHF.L.U32 R46, R47.reuse, 0x10, RZ ;  /* 0x000000102f2e8819 */ /* 0x040fe200000006ff */
[----:B------:R-:W-:Y:S01]  /*6b80*/  @!P0 FFMA.FTZ R3, R42, R41, R3 ;  /* 0x000000292a038223 */ /* 0x000fe20000010003 */
[----:B------:R-:W-:Y:S01]  /*6b90*/  @!P0 LOP3.LUT R47, R47, 0xffff0000, RZ, 0xc0, !PT ;  /* 0xffff00002f2f8812 */ /* 0x000fe200078ec0ff */
[----:B------:R-:W-:Y:S01]  /*6ba0*/  @!P0 FMUL.FTZ R6, R24, R27 ;  /* 0x0000001b18068220 */ /* 0x000fe20000410000 */
[----:B------:R-:W-:Y:S01]  /*6bb0*/  @!P0 LOP3.LUT R41, R55, 0xffff0000, RZ, 0xc0, !PT ;  /* 0xffff000037298812 */ /* 0x000fe200078ec0ff */
[----:B------:R-:W-:Y:S01]  /*6bc0*/  @!P0 FMUL.FTZ R7, R21, R26 ;  /* 0x0000001a15078220 */ /* 0x000fe20000410000 */
[----:B------:R-:W-:Y:S01]  /*6bd0*/  @!P0 FFMA.FTZ R4, R37, R43, R4 ;  /* 0x0000002b25048223 */ /* 0x000fe20000010004 */
[----:B------:R-:W-:Y:S01]  /*6be0*/  @!P0 FMUL.FTZ R8, R23, R22 ;  /* 0x0000001617088220 */ /* 0x000fe20000410000 */
[----:B------:R-:W-:Y:S01]  /*6bf0*/  @!P0 FFMA.FTZ R5, R38, R44, R5 ;  /* 0x0000002c26058223 */ /* 0x000fe20000010005 */
[----:B------:R-:W-:Y:S01]  /*6c00*/  @!P0 FFMA.FTZ R6, R39, R45, R6 ;  /* 0x0000002d27068223 */ /* 0x000fe20000010006 */
[----:B------:R-:W-:Y:S01]  /*6c10*/  @!P0 FFMA.FTZ R7, R40, R46, R7 ;  /* 0x0000002e28078223 */ /* 0x000fe20000010007 */
[----:B------:R-:W-:Y:S01]  /*6c20*/  @!P0 F2FP.BF16.F32.PACK_AB R56, R4, R3 ;  /* 0x000000030438823e */ /* 0x000fe200000010ff */
[----:B------:R-:W-:Y:S01]  /*6c30*/  @!P0 FFMA.FTZ R8, R41, R47, R8 ;  /* 0x0000002f29088223 */ /* 0x000fe20000010008 */
[----:B------:R-:W-:Y:S01]  /*6c40*/  @!P0 IMAD.MOV.U32 R52, RZ, RZ, R49 ;  /* 0x000000ffff348224 */ /* 0x000fe200078e0031 */
[----:B------:R-:W-:Y:S02]  /*6c50*/  @!P0 F2FP.BF16.F32.PACK_AB R57, R6, R5 ;  /* 0x000000050639823e */ /* 0x000fe400000010ff */
[----:B------:R-:W-:Y:S02]  /*6c60*/  @!P0 MOV R53, R56 ;  /* 0x0000003800358202 */ /* 0x000fe40000000f00 */
[----:B------:R-:W-:Y:S01]  /*6c70*/  @!P0 F2FP.BF16.F32.PACK_AB R58, R8, R7 ;  /* 0x00000007083a823e */ /* 0x000fe200000010ff */
[----:B------:R-:W-:Y:S03]  /*6c80*/  @!P0 IMAD.MOV.U32 R54, RZ, RZ, R57 ;  /* 0x000000ffff368224 */ /* 0x000fe600078e0039 */
[----:B------:R-:W-:Y:S05]  /*6c90*/  @!P0 MOV R55, R58 ;  /* 0x0000003a00378202 */ /* 0x000fea0000000f00 */
[----:B------:R1:W-:Y:S02]  /*6ca0*/  STG.E.128 desc[UR4][R76.64], R52 ;  /* 0x000000344c007986 */ /* 0x0003e4000c101d04 */
.L_x_677:
[----:B------:R-:W-:Y:S05]  /*6cb0*/  BSYNC.RECONVERGENT B0 ;  /* 0x0000000000007941 */ /* 0x000fea0003800200 */
.L_x_676:
[----:B------:R-:W-:Y:S01]  /*6cc0*/  ISETP.GE.AND P0, PT, R11, R48, PT ;  /* 0x000000300b00720c */ /* 0x000fe20003f06270 */
[----:B------:R-:W-:Y:S11]  /*6cd0*/  BSSY.RECONVERGENT B0, `(.L_x_678) ;  /* 0x0000058000007945 */ /* 0x000ff60003800200 */
[----:B------:R-:W-:Y:S01]  /*6ce0*/  @!UPT UIADD3 URZ, UPT, UPT, URZ, URZ, URZ ;  /* 0x000000fffffff290 */ /* 0x000fe2000fffe0ff */
[----:B------:R-:W-:Y:S05]  /*6cf0*/  @P0 BRA `(.L_x_679) ;  /* 0x0000000400540947 */ /* 0x000fea0003800000 */
[C---:B------:R-:W-:Y:S01]  /*6d00*/  ISETP.GE.AND P0, PT, R11.reuse, R18, PT ;  /* 0x000000120b00720c */ /* 0x040fe20003f06270 */
[----:B-1----:R-:W2:Y:S11]  /*6d10*/  LDG.E.128 R52, desc[UR4][R14.64+0x80] ;  /* 0x000080040e347981 */ /* 0x002eb6000c1e1d00 */
[----:B------:R-:W-:Y:S01]  /*6d20*/  @!UPT UIADD3 URZ, UPT, UPT, URZ, URZ, URZ ;  /* 0x000000fffffff290 */ /* 0x000fe2000fffe0ff */
[----:B------:R-:W-:Y:S02]  /*6d30*/  @!P0 ISETP.GE.U32.AND P1, PT, R11, R19, PT ;  /* 0x000000130b00820c */ /* 0x000fe40003f26070 */
[----:B------:R-:W-:Y:S02]  /*6d40*/  @!P0 IADD3 R57, P5, PT, R20, 0x40, RZ ;  /* 0x0000004014398810 */ /* 0x000fe40007fbe0ff */
[----:B------:R-:W-:Y:S02]  /*6d50*/  @!P0 SEL R21, R19, R20, !P1 ;  /* 0x0000001413158207 */ /* 0x000fe40004800000 */
[----:B------:R-:W-:Y:S01]  /*6d60*/  @!P0 SEL R57, R57, 0x40, P1 ;  /* 0x0000004039398807 */ /* 0x000fe20000800000 */
[----:B------:R-:W-:Y:S02]  /*6d70*/  @!P0 IMAD.X R106, RZ, RZ, R104, P5 ;  /* 0x000000ffff6a8224 */ /* 0x000fe400028e0668 */
[----:B------:R-:W-:Y:S03]  /*6d80*/  @!P0 IMAD.WIDE R24, R21, 0x2, R14 ;  /* 0x0000000215188825 */ /* 0x000fe600078e020e */
[----:B------:R-:W-:Y:S01]  /*6d90*/  @!P0 SEL R106, R106, RZ, P1 ;  /* 0x000000ff6a6a8207 */ /* 0x000fe20000800000 */
[C---:B------:R-:W-:Y:S02]  /*6da0*/  @!P0 IMAD.SHL.U32 R49, R57.reuse, 0x2, RZ ;  /* 0x0000000239318824 */ /* 0x040fe400078e00ff */
[----:B------:R-:W3:Y:S01]  /*6db0*/  @!P0 LDG.E.128 R24, desc[UR4][R24.64+0x80] ;  /* 0x0000800418188981 */ /* 0x000ee2000c1e1d00 */
[----:B------:R-:W-:Y:S02]  /*6dc0*/  @!P0 SHF.L.U64.HI R106, R57, 0x1, R106 ;  /* 0x00000001396a8819 */ /* 0x000fe4000001026a */
[C---:B------:R-:W-:Y:S04]  /*6dd0*/  @!P0 IADD3 R58, P1, PT, R49.reuse, R80, RZ ;  /* 0x00000050313a8210 */ /* 0x040fe80007f3e0ff */
[C---:B------:R-:W-:Y:S02]  /*6de0*/  @!P0 IADD3.X R59, PT, PT, R106.reuse, R81, RZ, P1, !PT ;  /* 0x000000516a3b8210 */ /* 0x040fe40000ffe4ff */
[----:B------:R-:W-:Y:S04]  /*6df0*/  @!P0 IADD3 R38, P1, PT, R49, R82, RZ ;  /* 0x0000005231268210 */ /* 0x000fe80007f3e0ff */
[----:B------:R-:W4:Y:S01]  /*6e00*/  @!P0 LDG.E.128 R56, desc[UR4][R58.64] ;  /* 0x000000043a388981 */ /* 0x000f22000c1e1d00 */
[----:B------:R-:W-:Y:S01]  /*6e10*/  @!P0 IMAD.X R39, R106, 0x1, R83, P1 ;  /* 0x000000016a278824 */ /* 0x000fe200008e0653 */
[----:B------:R-:W-:Y:S06]  /*6e20*/  ISETP.GE.U32.OR P1, PT, R11, R19, P0 ;  /* 0x000000130b00720c */ /* 0x000fec0000726470 */
        /* <DEDUP_REMOVED lines=8> */
[C---:B------:R-:W-:Y:S01]  /*6eb0*/  @!P0 IMAD.U32 R25, R26.reuse, 0x10000, RZ ;  /* 0x000100001a198824 */ /* 0x040fe200078e00ff */
[C---:B------:R-:W-:Y:S02]  /*6ec0*/  @!P0 SHF.L.U32 R21, R27.reuse, 0x10, RZ ;  /* 0x000000101b158819 */ /* 0x040fe400000006ff */
[----:B------:R-:W-:Y:S02]  /*6ed0*/  @!P0 LOP3.LUT R23, R27, 0xffff0000, RZ, 0xc0, !PT ;  /* 0xffff00001b178812 */ /* 0x000fe400078ec0ff */
[----:B------:R-:W-:Y:S02]  /*6ee0*/  @!P0 LOP3.LUT R24, R26, 0xffff0000, RZ, 0xc0, !PT ;  /* 0xffff00001a188812 */ /* 0x000fe400078ec0ff */
        /* <DEDUP_REMOVED lines=8> */
[C---:B------:R-:W-:Y:S01]  /*6f70*/  @!P0 SHF.L.U32 R26, R59.reuse, 0x10, RZ ;  /* 0x000000103b1a8819 */ /* 0x040fe200000006ff */
[C---:B-----5:R-:W-:Y:S01]  /*6f80*/  @!P0 IMAD.U32 R38, R44.reuse, 0x10000, RZ ;  /* 0x000100002c268824 */ /* 0x060fe200078e00ff */
[----:B------:R-:W-:Y:S01]  /*6f90*/  @!P0 LOP3.LUT R22, R59, 0xffff0000, RZ, 0xc0, !PT ;  /* 0xffff00003b168812 */ /* 0x000fe200078ec0ff */
[----:B------:R-:W-:Y:S01]  /*6fa0*/  @!P0 FMUL.FTZ R0, R31, R36 ;  /* 0x000000241f008220 */ /* 0x000fe20000410000 */
[----:B------:R-:W-:Y:S01]  /*6fb0*/  @!P0 LOP3.LUT R40, R44, 0xffff0000, RZ, 0xc0, !PT ;  /* 0xffff00002c288812 */ /* 0x000fe200078ec0ff */
[----:B------:R-:W-:Y:S01]  /*6fc0*/  @!P1 FADD.FTZ R33, -R33, -RZ ;  /* 0x800000ff21219221 */ /* 0x000fe20000010100 */
[C---:B------:R-:W-:Y:S01]  /*6fd0*/  @!P0 SHF.L.U32 R41, R45.reuse, 0x10, RZ ;  /* 0x000000102d298819 */ /* 0x040fe200000006ff */
[----:B------:R-:W-:Y:S01]  /*6fe0*/  @!P0 FMUL.FTZ R2, R30, R35 ;  /* 0x000000231e028220 */ /* 0x000fe20000410000 */
[----:B------:R-:W-:Y:S01]  /*6ff0*/  @!P0 LOP3.LUT R43, R45, 0xffff0000, RZ, 0xc0, !PT ;  /* 0xffff00002d2b8812 */ /* 0x000fe200078ec0ff */
[----:B------:R-:W-:Y:S01]  /*7000*/  @!P1 FADD.FTZ R34, -R34, -RZ ;  /* 0x800000ff22229221 */ /* 0x000fe20000010100 */
[----:B------:R-:W-:Y:S01]  /*7010*/  @!P0 LOP3.LUT R45, R46, 0xffff0000, RZ, 0xc0, !PT ;  /* 0xffff00002e2d8812 */ /* 0x000fe200078ec0ff */
[----:B------:R-:W-:Y:S01]  /*7020*/  @!P1 FADD.FTZ R32, -R32, -RZ ;  /* 0x800000ff20209221 */ /* 0x000fe20000010100 */
[----:B------:R-:W-:Y:S01]  /*7030*/  @!P0 FFMA.FTZ R0, R37, R38, R0 ;  /* 0x0000002625008223 */ /* 0x000fe20000010000 */
[----:B------:R-:W-:Y:S01]  /*7040*/  @!P0 LOP3.LUT R37, R53, 0xffff0000, RZ, 0xc0, !PT ;  /* 0xffff000035258812 */ /* 0x000fe200078ec0ff */
[----:B------:R-:W-:Y:S01]  /*7050*/  @!P0 FMUL.FTZ R3, R28, R33 ;  /* 0x000000211c038220 */ /* 0x000fe20000410000 */
        /* <DEDUP_REMOVED lines=31> */
.L_x_679:
[----:B------:R-:W-:Y:S05]  /*7250*/  BSYNC.RECONVERGENT B0 ;  /* 0x0000000000007941 */ /* 0x000fea0003800200 */
.L_x_678:
[----:B------:R-:W-:Y:S01]  /*7260*/  ISETP.GE.AND P0, PT, R10, R48, PT ;  /* 0x000000300a00720c */ /* 0x000fe20003f06270 */
[----:B------:R-:W-:Y:S11]  /*7270*/  BSSY.RECONVERGENT B0, `(.L_x_680) ;  /* 0x0000058000007945 */ /* 0x000ff60003800200 */
[----:B------:R-:W-:Y:S01]  /*7280*/  @!UPT UIADD3 URZ, UPT, UPT, URZ, URZ, URZ ;  /* 0x000000fffffff290 */ /* 0x000fe2000fffe0ff */
[----:B------:R-:W-:Y:S05]  /*7290*/  @P0 BRA `(.L_x_681) ;  /* 0x0000000400540947 */ /* 0x000fea0003800000 */
[C---:B------:R-:W-:Y:S01]  /*72a0*/  ISETP.GE.AND P0, PT, R10.reuse, R18, PT ;  /* 0x000000120a00720c */ /* 0x040fe20003f06270 */
[----:B-12---:R-:W2:Y:S11]  /*72b0*/  LDG.E.128 R52, desc[UR4][R14.64+0x100] ;  /* 0x000100040e347981 */ /* 0x006eb6000c1e1d00 */
        /* <DEDUP_REMOVED lines=83> */
.L_x_681:
[----:B------:R-:W-:Y:S05]  /*77f0*/  BSYNC.RECONVERGENT B0 ;  /* 0x0000000000007941 */ /* 0x000fea0003800200 */
.L_x_680:
[----:B------:R-:W-:Y:S11]  /*7800*/  ISETP.GE.AND P0, PT, R9, R48, PT ;  /* 0x000000300900720c */ /* 0x000ff60003f06270 */
[----:B------:R-:W-:Y:S02]  /*7810*/  @!UPT UIADD3 URZ, UPT, UPT, URZ, URZ, URZ ;  /* 0x000000fffffff290 */ /* 0x000fe4000fffe0ff */
[----:B------:R-:W-:Y:S05]  /*7820*/  @P0 BRA `(.L_x_675) ;  /* 0x0000000400540947 */ /* 0x000fea0003800000 */
[C---:B------:R-:W-:Y:S01]  /*7830*/  ISETP.GE.AND P0, PT, R9.reuse, R18, PT ;  /* 0x000000120900720c */ /* 0x040fe20003f06270 */
[----:B-123--:R-:W2:Y:S11]  /*7840*/  LDG.E.128 R52, desc[UR4][R14.64+0x180] ;  /* 0x000180040e347981 */ /* 0x00eeb6000c1e1d00 */
        /* <DEDUP_REMOVED lines=83> */
.L_x_675:
[----:B------:R-:W-:Y:S05]  /*7d80*/  BSYNC.RECONVERGENT B1 ;  /* 0x0000000000017941 */ /* 0x000fea0003800200 */
.L_x_674:
[----:B------:R-:W-:Y:S04]  /*7d90*/  BSSY.RECONVERGENT B1, `(.L_x_682) ;  /* 0x0000169000017945 */ /* 0x000fe80003800200 */
[----:B------:R-:W-:Y:S05]  /*7da0*/  @!P4 BRA `(.L_x_683) ;  /* 0x00000014009cc947 */ /* 0x000fea0003800000 */
[----:B------:R-:W-:Y:S01]  /*7db0*/  LEA R22, P1, R93, R14, 0x1 ;  /* 0x0000000e5d167211 */ /* 0x000fe200078208ff */
[----:B------:R-:W5:Y:S01]  /*7dc0*/  LDC R105, c[0x0][0x440] ;  /* 0x00011000ff697b82 */ /* 0x000f620000000800 */
[----:B------:R-:W-:Y:S01]  /*7dd0*/  LEA R106, P0, R61, R76, 0x1 ;  /* 0x0000004c3d6a7211 */ /* 0x000fe200078008ff */
[----:B------:R-:W-:Y:S01]  /*7de0*/  BSSY.RECONVERGENT B0, `(.L_x_684) ;  /* 0x000005b000007945 */ /* 0x000fe20003800200 */
[----:B------:R-:W-:Y:S02]  /*7df0*/  LEA.HI.X R23, R93, R15, R91, 0x1, P1 ;  /* 0x0000000f5d177211 */ /* 0x000fe400008f0c5b */
[----:B------:R-:W-:Y:S02]  /*7e00*/  LEA.HI.X R107, R61, R77, R60, 0x1, P0 ;  /* 0x0000004d3d6b7211 */ /* 0x000fe400000f0c3c */
[-C--:B-----5:R-:W-:Y:S02]  /*7e10*/  ISETP.GE.AND P5, PT, R12, R105.reuse, PT ;  /* 0x000000690c00720c */ /* 0x0a0fe40003fa6270 */
[----:B------:R-:W-:Y:S11]  /*7e20*/  ISETP.GE.AND P4, PT, R11, R105, PT ;  /* 0x000000690b00720c */ /* 0x000ff60003f86270 */
[----:B------:R-:W-:Y:S05]  /*7e30*/  @P5 BRA `(.L_x_685) ;  /* 0x0000000400545947 */ /* 0x000fea0003800000 */
[C---:B------:R-:W-:Y:S01]  /*7e40*/  ISETP.GE.AND P0, PT, R12.reuse, R18, PT ;  /* 0x000000120c00720c */ /* 0x040fe20003f06270 */
[----:B-1234-:R-:W2:Y:S11]  /*7e50*/  LDG.E.128 R52, desc[UR4][R22.64] ;  /* 0x0000000416347981 */ /* 0x01eeb6000c1e1d00 */
[----:B------:R-:W-:Y:S01]  /*7e60*/  @!UPT UIADD3 URZ, UPT, UPT, URZ, URZ, URZ ;  /* 0x000000fffffff290 */ /* 0x000fe2000fffe0ff */
[----:B------:R-:W-:Y:S04]  /*7e70*/  @!P0 ISETP.GE.U32.AND P1, PT, R12, R19, PT ;  /* 0x000000130c00820c */ /* 0x000fe80003f26070 */
[----:B------:R-:W-:Y:S02]  /*7e80*/  @!P0 SEL R112, R20, RZ, P1 ;  /* 0x000000ff14708207 */ /* 0x000fe40000800000 */
[----:B------:R-:W-:Y:S02]  /*7e90*/  @!P0 SEL R21, R19, R20, !P1 ;  /* 0x0000001413158207 */ /* 0x000fe40004800000 */
[----:B------:R-:W-:Y:S02]  /*7ea0*/  @!P0 SEL R109, R104, RZ, P1 ;  /* 0x000000ff686d8207 */ /* 0x000fe40000800000 */
[----:B------:R-:W-:Y:S01]  /*7eb0*/  @!P0 IADD3 R112, P1, PT, R97, R112, RZ ;  /* 0x0000007061708210 */ /* 0x000fe20007f3e0ff */
[----:B------:R-:W-:Y:S04]  /*7ec0*/  @!P0 IMAD.WIDE R24, R21, 0x2, R22 ;  /* 0x0000000215188825 */ /* 0x000fe800078e0216 */
[----:B------:R-:W-:Y:S02]  /*7ed0*/  @!P0 IMAD.X R109, R90, 0x1, R109, P1 ;  /* 0x000000015a6d8824 */ /* 0x000fe400008e066d */
[C---:B------:R-:W-:Y:S01]  /*7ee0*/  @!P0 IMAD.SHL.U32 R113, R112.reuse, 0x2, RZ ;  /* 0x0000000270718824 */ /* 0x040fe200078e00ff */
[----:B------:R-:W3:Y:S02]  /*7ef0*/  @!P0 LDG.E.128 R24, desc[UR4][R24.64] ;  /* 0x0000000418188981 */ /* 0x000ee4000c1e1d00 */
        /* <DEDUP_REMOVED lines=13> */
[C---:B------:R-:W-:Y:S01]  /*7fd0*/  @!P0 SHF.L.U32 R29, R25.reuse, 0x10, RZ ;  /* 0x00000010191d8819 */ /* 0x040fe200000006ff */
[C---:B------:R-:W-:Y:S01]  /*7fe0*/  @!P0 IMAD.U32 R28, R26.reuse, 0x10000, RZ ;  /* 0x000100001a1c8824 */ /* 0x040fe200078e00ff */
[----:B------:R-:W-:Y:S02]  /*7ff0*/  @!P0 LOP3.LUT R31, R25, 0xffff0000, RZ, 0xc0, !PT ;  /* 0xffff0000191f8812 */ /* 0x000fe400078ec0ff */
[----:B------:R-:W-:Y:S02]  /*8000*/  @!P0 LOP3.LUT R25, R26, 0xffff0000, RZ, 0xc0, !PT ;  /* 0xffff00001a198812 */ /* 0x000fe400078ec0ff */
[C---:B------:R-:W-:Y:S02]  /*8010*/  @!P0 SHF.L.U32 R21, R27.reuse, 0x10, RZ ;  /* 0x000000101b158819 */ /* 0x040fe400000006ff */
[----:B------:R-:W-:Y:S02]  /*8020*/  @!P0 LOP3.LUT R27, R27, 0xffff0000, RZ, 0xc0, !PT ;  /* 0xffff00001b1b8812 */ /* 0x000fe400078ec0ff */
[C---:B----4-:R-:W-:Y:S01]  /*8030*/  @!P0 LOP3.LUT R35, R108.reuse, 0xffff0000, RZ, 0xc0, !PT ;  /* 0xffff00006c238812 */ /* 0x050fe200078ec0ff */
[----:B------:R-:W-:Y:S01]  /*8040*/  @!P0 IMAD.U32 R37, R108, 0x10000, RZ ;  /* 0x000100006c258824 */ /* 0x000fe200078e00ff */
[C---:B------:R-:W-:Y:S01]  /*8050*/  @!P0 SHF.L.U32 R38, R109.reuse, 0x10, RZ ;  /* 0x000000106d268819 */ /* 0x040fe200000006ff */
[C---:B------:R-:W-:Y:S01]  /*8060*/  @!P0 IMAD.U32 R33, R110.reuse, 0x10000, RZ ;  /* 0x000100006e218824 */ /* 0x040fe200078e00ff */
[----:B------:R-:W-:Y:S01]  /*8070*/  @!P0 LOP3.LUT R36, R109, 0xffff0000, RZ, 0xc0, !PT ;  /* 0xffff00006d248812 */ /* 0x000fe200078ec0ff */
[----:B------:R-:W-:Y:S01]  /*8080*/  @!P1 FADD.FTZ R37, -R37, -RZ ;  /* 0x800000ff25259221 */ /* 0x000fe20000010100 */
[----:B------:R-:W-:Y:S01]  /*8090*/  @!P0 LOP3.LUT R30, R110, 0xffff0000, RZ, 0xc0, !PT ;  /* 0xffff00006e1e8812 */ /* 0x000fe200078ec0ff */
[----:B------:R-:W-:Y:S01]  /*80a0*/  @!P1 FADD.FTZ R35, -R35, -RZ ;  /* 0x800000ff23239221 */ /* 0x000fe20000010100 */
[C---:B------:R-:W-:Y:S01]  /*80b0*/  @!P0 SHF.L.U32 R26, R111.reuse, 0x10, RZ ;  /* 0x000000106f1a8819 */ /* 0x040fe200000006ff */
[----:B-----5:R-:W-:Y:S01]  /*80c0*/  @!P0 IMAD.U32 R40, R56, 0x10000, RZ ;  /* 0x0001000038288824 */ /* 0x020fe200078e00ff */
        /* <DEDUP_REMOVED lines=10> */
[----:B------:R-:W-:Y:S01]  /*8170*/  @!P0 SHF.L.U32 R48, R59, 0x10, RZ ;  /* 0x000000103b308819 */ /* 0x000fe200000006ff */
[----:B------:R-:W-:Y:S01]  /*8180*/  @!P0 FFMA.FTZ R0, R39, R40, R0 ;  /* 0x0000002827008223 */ /* 0x000fe20000010000 */
        /* <DEDUP_REMOVED lines=8> */
[C---:B------:R-:W-:Y:S01]  /*8210*/  @!P0 SHF.L.U32 R42, R55.reuse, 0x10, RZ ;  /* 0x00000010372a8819 */ /* 0x040fe200000006ff */
[----:B------:R-:W-:Y:S01]  /*8220*/  @!P1 FADD.FTZ R24, -R24, -RZ ;  /* 0x800000ff18189221 */ /* 0x000fe20000010100 */
[----:B------:R-:W-:Y:S01]  /*8230*/  @!P0 F2FP.BF16.F32.PACK_AB R108, R2, R0 ;  /* 0x00000000026c823e */ /* 0x000fe200000010ff */
[----:B------:R-:W-:Y:S02]  /*8240*/  @!P0 IMAD.U32 R40, R54, 0x10000, RZ ;  /* 0x0001000036288824 */ /* 0x000fe400078e00ff */
[----:B------:R-:W-:Y:S01]  /*8250*/  @!P0 FMUL.FTZ R5, R28, R33 ;  /* 0x000000211c058220 */ /* 0x000fe20000410000 */
[----:B------:R-:W-:Y:S02]  /*8260*/  @!P0 IMAD.U32 R46, R58, 0x10000, RZ ;  /* 0x000100003a2e8824 */ /* 0x000fe400078e00ff */
[----:B------:R-:W-:Y:S01]  /*8270*/  @!P0 FFMA.FTZ R3, R44, R43, R3 ;  /* 0x0000002b2c038223 */ /* 0x000fe20000010003 */
[----:B------:R-:W-:Y:S01]  /*8280*/  @!P0 LOP3.LUT R43, R55, 0xffff0000, RZ, 0xc0, !PT ;  /* 0xffff0000372b8812 */ /* 0x000fe200078ec0ff */
[----:B------:R-:W-:Y:S01]  /*8290*/  @!P0 FMUL.FTZ R6, R25, R30 ;  /* 0x0000001e19068220 */ /* 0x000fe20000410000 */
        /* <DEDUP_REMOVED lines=15> */
.L_x_685:
[----:B------:R-:W-:Y:S05]  /*8390*/  BSYNC.RECONVERGENT B0 ;  /* 0x0000000000007941 */ /* 0x000fea0003800200 */
.L_x_684:
[----:B------:R-:W-:Y:S01]  /*83a0*/  ISETP.GE.AND P5, PT, R10, R105, PT ;  /* 0x000000690a00720c */ /* 0x000fe20003fa6270 */
[----:B------:R-:W-:Y:S04]  /*83b0*/  BSSY.RECONVERGENT B0, `(.L_x_686) ;  /* 0x0000057000007945 */ /* 0x000fe80003800200 */
[----:B------:R-:W-:Y:S08]  /*83c0*/  @P4 BRA `(.L_x_687) ;  /* 0x0000000400544947 */ /* 0x000ff00003800000 */
        /* <DEDUP_REMOVED lines=85> */
.L_x_687:
[----:B------:R-:W-:Y:S05]  /*8920*/  BSYNC.RECONVERGENT B0 ;  /* 0x0000000000007941 */ /* 0x000fea0003800200 */
.L_x_686:
        /* <DEDUP_REMOVED lines=88> */
.L_x_689:
[----:B------:R-:W-:Y:S05]  /*8eb0*/  BSYNC.RECONVERGENT B0 ;  /* 0x0000000000007941 */ /* 0x000fea0003800200 */
.L_x_688:
[----:B------:R-:W-:Y:S05]  /*8ec0*/  @P4 BRA `(.L_x_683) ;  /* 0x0000000400544947 */ /* 0x000fea0003800000 */
[C---:B------:R-:W-:Y:S01]  /*8ed0*/  ISETP.GE.AND P0, PT, R9.reuse, R18, PT ;  /* 0x000000120900720c */ /* 0x040fe20003f06270 */
[----:B-1234-:R-:W2:Y:S11]  /*8ee0*/  LDG.E.128 R52, desc[UR4][R22.64+0x180] ;  /* 0x0001800416347981 */ /* 0x01eeb6000c1e1d00 */
[----:B------:R-:W-:Y:S01]  /*8ef0*/  @!UPT UIADD3 URZ, UPT, UPT, URZ, URZ, URZ ;  /* 0x000000fffffff290 */ /* 0x000fe2000fffe0ff */
[----:B------:R-:W-:Y:S04]  /*8f00*/  @!P0 ISETP.GE.U32.AND P1, PT, R9, R19, PT ;  /* 0x000000130900820c */ /* 0x000fe80003f26070 */
[----:B------:R-:W-:Y:S02]  /*8f10*/  @!P0 SEL R108, R20, RZ, P1 ;  /* 0x000000ff146c8207 */ /* 0x000fe40000800000 */
[----:B------:R-:W-:Y:S02]  /*8f20*/  @!P0 SEL R105, R104, RZ, P1 ;  /* 0x000000ff68698207 */ /* 0x000fe40000800000 */
[----:B------:R-:W-:Y:S02]  /*8f30*/  @!P0 IADD3 R109, P4, PT, R97, R108, RZ ;  /* 0x0000006c616d8210 */ /* 0x000fe40007f9e0ff */
[----:B------:R-:W-:Y:S03]  /*8f40*/  @!P0 SEL R21, R19, R20, !P1 ;  /* 0x0000001413158207 */ /* 0x000fe60004800000 */
[----:B------:R-:W-:Y:S02]  /*8f50*/  @!P0 IMAD.X R112, R90, 0x1, R105, P4 ;  /* 0x000000015a708824 */ /* 0x000fe400020e0669 */
[----:B------:R-:W-:Y:S02]  /*8f60*/  @!P0 IMAD.SHL.U32 R105, R109, 0x2, RZ ;  /* 0x000000026d698824 */ /* 0x000fe400078e00ff */
[----:B------:R-:W-:Y:S01]  /*8f70*/  @!P0 IMAD.WIDE R24, R21, 0x2, R22 ;  /* 0x0000000215188825 */ /* 0x000fe200078e0216 */
[----:B------:R-:W-:Y:S02]  /*8f80*/  @!P0 SHF.L.U64.HI R112, R109, 0x1, R112 ;  /* 0x000000016d708819 */ /* 0x000fe40000010270 */
[C---:B------:R-:W-:Y:S02]  /*8f90*/  @!P0 IADD3 R110, P4, PT, R105.reuse, R80, RZ ;  /* 0x00000050696e8210 */ /* 0x040fe40007f9e0ff */
[----:B------:R-:W-:Y:S01]  /*8fa0*/  @!P0 IADD3 R40, P1, PT, R105, R82, RZ ;  /* 0x0000005269288210 */ /* 0x000fe20007f3e0ff */
[----:B------:R-:W3:Y:S01]  /*8fb0*/  @!P0 LDG.E.128 R24, desc[UR4][R24.64+0x180] ;  /* 0x0001800418188981 */ /* 0x000ee2000c1e1d00 */
[C---:B------:R-:W-:Y:S03]  /*8fc0*/  @!P0 IADD3.X R111, PT, PT, R112.reuse, R81, RZ, P4, !PT ;  /* 0x00000051706f8210 */ /* 0x040fe600027fe4ff */
[----:B------:R-:W-:Y:S01]  /*8fd0*/  @!P0 IMAD.X R41, R112, 0x1, R83, P1 ;  /* 0x0000000170298824 */ /* 0x000fe200008e0653 */
        /* <DEDUP_REMOVED lines=26> */
[----:B------:R-:W-:Y:S01]  /*9180*/  @!P0 SHF.L.U32 R43, R57, 0x10, RZ ;  /* 0x00000010392b8819 */ /* 0x000fe200000006ff */
[----:B------:R-:W-:Y:S01]  /*9190*/  @!P0 FMUL.FTZ R2, R35, R34 ;  /* 0x0000002223028220 */ /* 0x000fe20000410000 */
[----:B------:R-:W-:Y:S01]  /*91a0*/  @!P0 SHF.L.U32 R23, R27, 0x10, RZ ;  /* 0x000000101b178819 */ /* 0x000fe200000006ff */
[----:B------:R-:W-:Y:S01]  /*91b0*/  @!P1 FADD.FTZ R31, -R31, -RZ ;  /* 0x800000ff1f1f9221 */ /* 0x000fe20000010100 */
[----:B------:R-:W-:Y:S01]  /*91c0*/  @!P0 LOP3.LUT R22, R27, 0xffff0000, RZ, 0xc0, !PT ;  /* 0xffff00001b168812 */ /* 0x000fe200078ec0ff */
[----:B------:R-:W-:Y:S01]  /*91d0*/  @!P1 FADD.FTZ R30, -R30, -RZ ;  /* 0x800000ff1e1e9221 */ /* 0x000fe20000010100 */
[----:B------:R-:W-:Y:S01]  /*91e0*/  @!P0 LOP3.LUT R45, R57, 0xffff0000, RZ, 0xc0, !PT ;  /* 0xffff0000392d8812 */ /* 0x000fe200078ec0ff */
[----:B------:R-:W-:Y:S01]  /*91f0*/  @!P0 FFMA.FTZ R0, R39, R40, R0 ;  /* 0x0000002827008223 */ /* 0x000fe20000010000 */
[----:B------:R-:W-:Y:S01]  /*9200*/  @!P0 LOP3.LUT R39, R53, 0xffff0000, RZ, 0xc0, !PT ;  /* 0xffff000035278812 */ /* 0x000fe200078ec0ff */
[----:B------:R-:W-:Y:S01]  /*9210*/  @!P0 FMUL.FTZ R3, R33, R32 ;  /* 0x0000002021038220 */ /* 0x000fe20000410000 */
[----:B------:R-:W-:Y:S01]  /*9220*/  @!P0 LOP3.LUT R47, R58, 0xffff0000, RZ, 0xc0, !PT ;  /* 0xffff00003a2f8812 */ /* 0x000fe200078ec0ff */
[----:B------:R-:W-:Y:S01]  /*9230*/  @!P1 FADD.FTZ R29, -R29, -RZ ;  /* 0x800000ff1d1d9221 */ /* 0x000fe20000010100 */
[C---:B------:R-:W-:Y:S01]  /*9240*/  @!P0 SHF.L.U32 R48, R59.reuse, 0x10, RZ ;  /* 0x000000103b308819 */ /* 0x040fe200000006ff */
[----:B------:R-:W-:Y:S01]  /*9250*/  @!P1 FADD.FTZ R28, -R28, -RZ ;  /* 0x800000ff1c1c9221 */ /* 0x000fe20000010100 */
[----:B------:R-:W-:Y:S01]  /*9260*/  @!P0 LOP3.LUT R49, R59, 0xffff0000, RZ, 0xc0, !PT ;  /* 0xffff00003b318812 */ /* 0x000fe200078ec0ff */
        /* <DEDUP_REMOVED lines=27> */
.L_x_683:
[----:B------:R-:W-:Y:S05]  /*9420*/  BSYNC.RECONVERGENT B1 ;  /* 0x0000000000017941 */ /* 0x000fea0003800200 */
.L_x_682:
[----:B------:R-:W-:Y:S04]  /*9430*/  BSSY.RECONVERGENT B1, `(.L_x_690) ;  /* 0x000016b000017945 */ /* 0x000fe80003800200 */
[----:B------:R-:W-:Y:S05]  /*9440*/  @!P3 BRA `(.L_x_691) ;  /* 0x0000001400a4b947 */ /* 0x000fea0003800000 */
[----:B------:R-:W5:Y:S01]  /*9450*/  LDC R105, c[0x0][0x440] ;  /* 0x00011000ff697b82 */ /* 0x000f620000000800 */
[----:B------:R-:W-:Y:S07]  /*9460*/  BSSY.RECONVERGENT B0, `(.L_x_692) ;  /* 0x0000060000007945 */ /* 0x000fee0003800200 */
[----:B------:R-:W2:Y:S08]  /*9470*/  LDC.64 R4, c[0x0][0x4a8] ;  /* 0x00012a00ff047b82 */ /* 0x000eb00000000a00 */
[----:B------:R-:W1:Y:S01]  /*9480*/  LDC.64 R2, c[0x0][0x3b8] ;  /* 0x0000ee00ff027b82 */ /* 0x000e620000000a00 */
[-C--:B-----5:R-:W-:Y:S02]  /*9490*/  ISETP.GE.AND P3, PT, R12, R105.reuse, PT ;  /* 0x000000690c00720c */ /* 0x0a0fe40003f66270 */
[-C--:B------:R-:W-:Y:S02]  /*94a0*/  ISETP.GE.AND P5, PT, R11, R105.reuse, PT ;  /* 0x000000690b00720c */ /* 0x080fe40003fa6270 */
[----:B--2---:R-:W-:Y:S02]  /*94b0*/  LEA R22, P1, R4, R14, 0x6 ;  /* 0x0000000e04167211 */ /* 0x004fe400078230ff */
[----:B------:R-:W-:Y:S02]  /*94c0*/  ISETP.GE.AND P4, PT, R10, R105, PT ;  /* 0x000000690a00720c */ /* 0x000fe40003f86270 */
[----:B------:R-:W-:Y:S02]  /*94d0*/  LEA.HI.X R23, R4, R15, R5, 0x6, P1 ;  /* 0x0000000f04177211 */ /* 0x000fe400008f3405 */
[C---:B-1----:R-:W-:Y:S04]  /*94e0*/  LEA R106, P0, R2.reuse, R76, 0x6 ;  /* 0x0000004c026a7211 */ /* 0x042fe800078030ff */
[----:B------:R-:W-:Y:S01]  /*94f0*/  LEA.HI.X R107, R2, R77, R3, 0x6, P0 ;  /* 0x0000004d026b7211 */ /* 0x000fe200000f3403 */
[----:B------:R-:W-:Y:S08]  /*9500*/  @P3 BRA `(.L_x_693) ;  /* 0x0000000400543947 */ /* 0x000ff00003800000 */
[C---:B------:R-:W-:Y:S01]  /*9510*/  ISETP.GE.AND P0, PT, R12.reuse, R18, PT ;  /* 0x000000120c00720c */ /* 0x040fe20003f06270 */
[----:B---34-:R-:W2:Y:S11]  /*9520*/  LDG.E.128 R52, desc[UR4][R22.64] ;  /* 0x0000000416347981 */ /* 0x018eb6000c1e1d00 */
        /* <DEDUP_REMOVED lines=83> */
.L_x_693:
[----:B------:R-:W-:Y:S05]  /*9a60*/  BSYNC.RECONVERGENT B0 ;  /* 0x0000000000007941 */ /* 0x000fea0003800200 */
.L_x_692:
[----:B------:R-:W-:Y:S01]  /*9a70*/  ISETP.GE.AND P3, PT, R9, R105, PT ;  /* 0x000000690900720c */ /* 0x000fe20003f66270 */
[----:B------:R-:W-:Y:S04]  /*9a80*/  BSSY.RECONVERGENT B0, `(.L_x_694) ;  /* 0x0000057000007945 */ /* 0x000fe80003800200 */
[----:B------:R-:W-:Y:S08]  /*9a90*/  @P5 BRA `(.L_x_695) ;  /* 0x0000000400545947 */ /* 0x000ff00003800000 */
[C---:B------:R-:W-:Y:S01]  /*9aa0*/  ISETP.GE.AND P0, PT, R11.reuse, R18, PT ;  /* 0x000000120b00720c */ /* 0x040fe20003f06270 */
[----:B-1-34-:R-:W2:Y:S11]  /*9ab0*/  LDG.E.128 R52, desc[UR4][R22.64+0x80] ;  /* 0x0000800416347981 */ /* 0x01aeb6000c1e1d00 */
        /* <DEDUP_REMOVED lines=83> */
.L_x_695:
[----:B------:R-:W-:Y:S05]  /*9ff0*/  BSYNC.RECONVERGENT B0 ;  /* 0x0000000000007941 */ /* 0x000fea0003800200 */
.L_x_694:
[----:B------:R-:W-:Y:S04]  /*a000*/  BSSY.RECONVERGENT B0, `(.L_x_696) ;  /* 0x0000057000007945 */ /* 0x000fe80003800200 */
        /* <DEDUP_REMOVED lines=86> */
.L_x_697:
[----:B------:R-:W-:Y:S05]  /*a570*/  BSYNC.RECONVERGENT B0 ;  /* 0x0000000000007941 */ /* 0x000fea0003800200 */
.L_x_696:
        /* <DEDUP_REMOVED lines=86> */
.L_x_691:
[----:B------:R-:W-:Y:S05]  /*aae0*/  BSYNC.RECONVERGENT B1 ;  /* 0x0000000000017941 */ /* 0x000fea0003800200 */
.L_x_690:
[----:B------:R-:W-:Y:S04]  /*aaf0*/  BSSY.RECONVERGENT B1, `(.L_x_698) ;  /* 0x000016d000017945 */ /* 0x000fe80003800200 */
[----:B------:R-:W-:Y:S05]  /*ab00*/  @!P2 BRA `(.L_x_699) ;  /* 0x0000001400aca947 */ /* 0x000fea0003800000 */
[----:B------:R-:W5:Y:S01]  /*ab10*/  LDC R0, c[0x0][0x440] ;  /* 0x00011000ff007b82 */ /* 0x000f620000000800 */
[----:B------:R-:W-:Y:S07]  /*ab20*/  BSSY.RECONVERGENT B0, `(.L_x_700) ;  /* 0x0000063000007945 */ /* 0x000fee0003800200 */
[----:B------:R-:W1:Y:S08]  /*ab30*/  LDC.64 R2, c[0x0][0x3b8] ;  /* 0x0000ee00ff027b82 */ /* 0x000e700000000a00 */
[----:B------:R-:W3:Y:S01]  /*ab40*/  LDC.64 R4, c[0x0][0x4a8] ;  /* 0x00012a00ff047b82 */ /* 0x000ee20000000a00 */
[-C--:B-----5:R-:W-:Y:S02]  /*ab50*/  ISETP.GE.AND P0, PT, R12, R0.reuse, PT ;  /* 0x000000000c00720c */ /* 0x0a0fe40003f06270 */
[-C--:B------:R-:W-:Y:S01]  /*ab60*/  ISETP.GE.AND P4, PT, R11, R0.reuse, PT ;  /* 0x000000000b00720c */ /* 0x080fe20003f86270 */
[----:B-12---:R-:W-:Y:S01]  /*ab70*/  IMAD.WIDE.U32 R106, R2, 0x60, R76 ;  /* 0x00000060026a7825 */ /* 0x006fe200078e004c */
[-C--:B------:R-:W-:Y:S02]  /*ab80*/  ISETP.GE.AND P3, PT, R10, R0.reuse, PT ;  /* 0x000000000a00720c */ /* 0x080fe40003f66270 */
[----:B------:R-:W-:Y:S01]  /*ab90*/  ISETP.GE.AND P2, PT, R9, R0, PT ;  /* 0x000000000900720c */ /* 0x000fe20003f46270 */
[----:B------:R-:W-:Y:S02]  /*aba0*/  IMAD R3, R3, 0x60, RZ ;  /* 0x0000006003037824 */ /* 0x000fe400078e02ff */
[----:B---3--:R-:W-:Y:S02]  /*abb0*/  IMAD R5, R5, 0x60, RZ ;  /* 0x0000006005057824 */ /* 0x008fe400078e02ff */
[----:B------:R-:W-:Y:S01]  /*abc0*/  IMAD.WIDE.U32 R22, R4, 0x60, R14 ;  /* 0x0000006004167825 */ /* 0x000fe200078e000e */
[----:B------:R-:W-:Y:S04]  /*abd0*/  IADD3 R107, PT, PT, R107, R3, RZ ;  /* 0x000000036b6b7210 */ /* 0x000fe80007ffe0ff */
[----:B------:R-:W-:Y:S01]  /*abe0*/  IADD3 R23, PT, PT, R23, R5, RZ ;  /* 0x0000000517177210 */ /* 0x000fe20007ffe0ff */
[----:B------:R-:W-:Y:S06]  /*abf0*/  @P0 BRA `(.L_x_701) ;  /* 0x0000000400540947 */ /* 0x000fec0003800000 */
[C---:B------:R-:W-:Y:S01]  /*ac00*/  ISETP.GE.AND P0, PT, R12.reuse, R18, PT ;  /* 0x000000120c00720c */ /* 0x040fe20003f06270 */
[----:B----4-:R-:W2:Y:S11]  /*ac10*/  LDG.E.128 R52, desc[UR4][R22.64] ;  /* 0x0000000416347981 */ /* 0x010eb6000c1e1d00 */
        /* <DEDUP_REMOVED lines=83> */
.L_x_701:
[----:B------:R-:W-:Y:S05]  /*b150*/  BSYNC.RECONVERGENT B0 ;  /* 0x0000000000007941 */ /* 0x000fea0003800200 */
.L_x_700:
[----:B------:R-:W-:Y:S04]  /*b160*/  BSSY.RECONVERGENT B0, `(.L_x_702) ;  /* 0x0000057000007945 */ /* 0x000fe80003800200 */
[----:B------:R-:W-:Y:S05]  /*b170*/  @P4 BRA `(.L_x_703) ;  /* 0x0000000400544947 */ /* 0x000fea0003800000 */
[C---:B------:R-:W-:Y:S01]  /*b180*/  ISETP.GE.AND P0, PT, R11.reuse, R18, PT ;  /* 0x000000120b00720c */ /* 0x040fe20003f06270 */
[----:B-1--4-:R-:W2:Y:S11]  /*b190*/  LDG.E.128 R52, desc[UR4][R22.64+0x80] ;  /* 0x0000800416347981 */ /* 0x012eb6000c1e1d00 */
        /* <DEDUP_REMOVED lines=83> */
.L_x_703:
[----:B------:R-:W-:Y:S05]  /*b6d0*/  BSYNC.RECONVERGENT B0 ;  /* 0x0000000000007941 */ /* 0x000fea0003800200 */
.L_x_702:
[----:B------:R-:W-:Y:S04]  /*b6e0*/  BSSY.RECONVERGENT B0, `(.L_x_704) ;  /* 0x0000057000007945 */ /* 0x000fe80003800200 */
[----:B------:R-:W-:Y:S05]  /*b6f0*/  @P3 BRA `(.L_x_705) ;  /* 0x0000000400543947 */ /* 0x000fea0003800000 */
        /* <DEDUP_REMOVED lines=85> */
.L_x_705:
[----:B------:R-:W-:Y:S05]  /*bc50*/  BSYNC.RECONVERGENT B0 ;  /* 0x0000000000007941 */ /* 0x000fea0003800200 */
.L_x_704:
[----:B------:R-:W-:Y:S05]  /*bc60*/  @P2 BRA `(.L_x_699) ;  /* 0x0000000400542947 */ /* 0x000fea0003800000 */
[C---:B------:R-:W-:Y:S01]  /*bc70*/  ISETP.GE.AND P0, PT, R9.reuse, R18, PT ;  /* 0x000000120900720c */ /* 0x040fe20003f06270 */
[----:B------:R-:W5:Y:S11]  /*bc80*/  LDG.E.128 R44, desc[UR4][R22.64+0x180] ;  /* 0x00018004162c7981 */ /* 0x000f76000c1e1d00 */
[----:B------:R-:W-:Y:S01]  /*bc90*/  @!UPT UIADD3 URZ, UPT, UPT, URZ, URZ, URZ ;  /* 0x000000fffffff290 */ /* 0x000fe2000fffe0ff */
[----:B------:R-:W-:Y:S04]  /*bca0*/  @!P0 ISETP.GE.U32.AND P1, PT, R9, R19, PT ;  /* 0x000000130900820c */ /* 0x000fe80003f26070 */
[----:B------:R-:W-:Y:S02]  /*bcb0*/  @!P0 SEL R0, R20, RZ, P1 ;  /* 0x000000ff14008207 */ /* 0x000fe40000800000 */
[----:B------:R-:W-:Y:S02]  /*bcc0*/  @!P0 SEL R5, R104, RZ, P1 ;  /* 0x000000ff68058207 */ /* 0x000fe40000800000 */
[----:B------:R-:W-:Y:S02]  /*bcd0*/  @!P0 IADD3 R0, P2, PT, R95, R0, RZ ;  /* 0x000000005f008210 */ /* 0x000fe40007f5e0ff */
[----:B------:R-:W-:Y:S03]  /*bce0*/  @!P0 SEL R21, R19, R20, !P1 ;  /* 0x0000001413158207 */ /* 0x000fe60004800000 */
[----:B------:R-:W-:Y:S02]  /*bcf0*/  @!P0 IMAD.SHL.U32 R3, R0, 0x2, RZ ;  /* 0x0000000200038824 */ /* 0x000fe400078e00ff */
[----:B------:R-:W-:Y:S02]  /*bd00*/  @!P0 IMAD.X R5, R86, 0x1, R5, P2 ;  /* 0x0000000156058824 */ /* 0x000fe400010e0605 */
[----:B------:R-:W-:Y:S01]  /*bd10*/  @!P0 IMAD.WIDE R26, R21, 0x2, R22 ;  /* 0x00000002151a8825 */ /* 0x000fe200078e0216 */
[C---:B------:R-:W-:Y:S02]  /*bd20*/  @!P0 IADD3 R36, P1, PT, R3.reuse, R80, RZ ;  /* 0x0000005003248210 */ /* 0x040fe40007f3e0ff */
[----:B------:R-:W-:Y:S03]  /*bd30*/  @!P0 SHF.L.U64.HI R0, R0, 0x1, R5 ;  /* 0x0000000100008819 */ /* 0x000fe60000010205 */
[----:B------:R-:W4:Y:S01]  /*bd40*/  @!P0 LDG.E.128 R24, desc[UR4][R26.64+0x180] ;  /* 0x000180041a188981 */ /* 0x000f22000c1e1d00 */
[C---:B------:R-:W-:Y:S02]  /*bd50*/  @!P0 IADD3.X R37, PT, PT, R0.reuse, R81, RZ, P1, !PT ;  /* 0x0000005100258210 */ /* 0x040fe40000ffe4ff */
[----:B------:R-:W-:Y:S05]  /*bd60*/  @!P0 IADD3 R32, P1, PT, R3, R82, RZ ;  /* 0x0000005203208210 */ /* 0x000fea0007f3e0ff */
[----:B------:R-:W2:Y:S01]  /*bd70*/  @!P0 LDG.E.128 R36, desc[UR4][R36.64+0x180] ;  /* 0x0001800424248981 */ /* 0x000ea2000c1e1d00 */
[----:B------:R-:W-:Y:S01]  /*bd80*/  @!P0 IMAD.X R33, R0, 0x1, R83, P1 ;  /* 0x0000000100218824 */ /* 0x000fe200008e0653 */
[----:B------:R-:W-:Y:S06]  /*bd90*/  ISETP.GE.U32.OR P1, PT, R9, R19, P0 ;  /* 0x000000130900720c */ /* 0x000fec0000726470 */
[----:B------:R1:W3:Y:S01]  /*bda0*/  @!P0 LDG.E.128 R40, desc[UR4][R32.64+0x180] ;  /* 0x0001800420288981 */ /* 0x0002e2000c1e1d00 */
[C---:B-----5:R-:W-:Y:S01]  /*bdb0*/  @!P0 LOP3.LUT R35, R44.reuse, 0xffff0000, RZ, 0xc0, !PT ;  /* 0xffff00002c238812 */ /* 0x060fe200078ec0ff */
[----:B-1----:R-:W-:Y:S01]  /*bdc0*/  @!P0 IMAD.U32 R33, R44, 0x10000, RZ ;  /* 0x000100002c218824 */ /* 0x002fe200078e00ff */
[C---:B----4-:R-:W-:Y:S01]  /*bdd0*/  @!P0 SHF.L.U32 R18, R27.reuse, 0x10, RZ ;  /* 0x000000101b128819 */ /* 0x050fe200000006ff */
[----:B------:R-:W-:Y:S01]  /*bde0*/  @!P0 IMAD.U32 R29, R24, 0x10000, RZ ;  /* 0x00010000181d8824 */ /* 0x000fe200078e00ff */
[----:B------:R-:W-:Y:S01]  /*bdf0*/  @!P0 LOP3.LUT R19, R27, 0xffff0000, RZ, 0xc0, !PT ;  /* 0xffff00001b138812 */ /* 0x000fe200078ec0ff */
[C---:B------:R-:W-:Y:S01]  /*be00*/  @!P0 IMAD.U32 R21, R26.reuse, 0x10000, RZ ;  /* 0x000100001a158824 */ /* 0x040fe200078e00ff */
[----:B------:R-:W-:Y:S02]  /*be10*/  @!P0 LOP3.LUT R20, R26, 0xffff0000, RZ, 0xc0, !PT ;  /* 0xffff00001a148812 */ /* 0x000fe400078ec0ff */
[----:B------:R-:W-:Y:S02]  /*be20*/  @!P0 LOP3.LUT R28, R24, 0xffff0000, RZ, 0xc0, !PT ;  /* 0xffff0000181c8812 */ /* 0x000fe400078ec0ff */
[C---:B--2---:R-:W-:Y:S01]  /*be30*/  @!P0 LOP3.LUT R31, R36.reuse, 0xffff0000, RZ, 0xc0, !PT ;  /* 0xffff0000241f8812 */ /* 0x044fe200078ec0ff */
[----:B------:R-:W-:Y:S01]  /*be40*/  @!P0 IMAD.U32 R30, R36, 0x10000, RZ ;  /* 0x00010000241e8824 */ /* 0x000fe200078e00ff */
[C---:B------:R-:W-:Y:S01]  /*be50*/  @!P0 SHF.L.U32 R27, R37.reuse, 0x10, RZ ;  /* 0x00000010251b8819 */ /* 0x040fe200000006ff */
[----:B------:R-:W-:Y:S01]  /*be60*/  @!P0 IMAD.U32 R22, R38, 0x10000, RZ ;  /* 0x0001000026168824 */ /* 0x000fe200078e00ff */
[----:B------:R-:W-:Y:S01]  /*be70*/  @!P0 LOP3.LUT R26, R37, 0xffff0000, RZ, 0xc0, !PT ;  /* 0xffff0000251a8812 */ /* 0x000fe200078ec0ff */
[----:B------:R-:W-:Y:S01]  /*be80*/  @!P1 FADD.FTZ R30, -R30, -RZ ;  /* 0x800000ff1e1e9221 */ /* 0x000fe20000010100 */
[----:B------:R-:W-:Y:S01]  /*be90*/  @!P0 SHF.L.U32 R24, R25, 0x10, RZ ;  /* 0x0000001019188819 */ /* 0x000fe200000006ff */
[----:B------:R-:W-:Y:S01]  /*bea0*/  @!P1 FADD.FTZ R31, -R31, -RZ ;  /* 0x800000ff1f1f9221 */ /* 0x000fe20000010100 */
[----:B------:R-:W-:Y:S01]  /*beb0*/  @!P0 LOP3.LUT R23, R38, 0xffff0000, RZ, 0xc0, !PT ;  /* 0xffff000026178812 */ /* 0x000fe200078ec0ff */
[C---:B---3--:R-:W-:Y:S01]  /*bec0*/  @!P0 IMAD.U32 R32, R40.reuse, 0x10000, RZ ;  /* 0x0001000028208824 */ /* 0x048fe200078e00ff */
[----:B------:R-:W-:Y:S01]  /*bed0*/  @!P0 SHF.L.U32 R7, R39, 0x10, RZ ;  /* 0x0000001027078819 */ /* 0x000fe200000006ff */
[----:B------:R-:W-:Y:S01]  /*bee0*/  @!P0 FMUL.FTZ R0, R29, R30 ;  /* 0x0000001e1d008220 */ /* 0x000fe20000410000 */
[----:B------:R-:W-:Y:S01]  /*bef0*/  @!P0 LOP3.LUT R25, R25, 0xffff0000, RZ, 0xc0, !PT ;  /* 0xffff000019198812 */ /* 0x000fe200078ec0ff */
[----:B------:R-:W-:Y:S01]  /*bf00*/  @!P1 FADD.FTZ R27, -R27, -RZ ;  /* 0x800000ff1b1b9221 */ /* 0x000fe20000010100 */
[----:B------:R-:W-:Y:S01]  /*bf10*/  @!P0 LOP3.LUT R8, R39, 0xffff0000, RZ, 0xc0, !PT ;  /* 0xffff000027088812 */ /* 0x000fe200078ec0ff */
[----:B------:R-:W-:Y:S01]  /*bf20*/  @!P0 FFMA.FTZ R0, R33, R32, R0 ;  /* 0x0000002021008223 */ /* 0x000fe20000010000 */
[----:B------:R-:W-:Y:S01]  /*bf30*/  @!P0 LOP3.LUT R34, R40, 0xffff0000, RZ, 0xc0, !PT ;  /* 0xffff000028228812 */ /* 0x000fe200078ec0ff */
[----:B------:R-:W-:Y:S01]  /*bf40*/  @!P0 FMUL.FTZ R2, R28, R31 ;  /* 0x0000001f1c028220 */ /* 0x000fe20000410000 */
[----:B------:R-:W-:Y:S01]  /*bf50*/  @!P0 SHF.L.U32 R37, R41, 0x10, RZ ;  /* 0x0000001029258819 */ /* 0x000fe200000006ff */
[----:B------:R-:W-:Y:S01]  /*bf60*/  @!P1 FADD.FTZ R26, -R26, -RZ ;  /* 0x800000ff1a1a9221 */ /* 0x000fe20000010100 */
[----:B------:R-:W-:Y:S01]  /*bf70*/  @!P0 SHF.L.U32 R36, R45, 0x10, RZ ;  /* 0x000000102d248819 */ /* 0x000fe200000006ff */
[----:B------:R-:W-:Y:S01]  /*bf80*/  @!P1 FADD.FTZ R22, -R22, -RZ ;  /* 0x800000ff16169221 */ /* 0x000fe20000010100 */
[----:B------:R-:W-:Y:S01]  /*bf90*/  @!P0 LOP3.LUT R38, R41, 0xffff0000, RZ, 0xc0, !PT ;  /* 0xffff000029268812 */ /* 0x000fe200078ec0ff */
        /* <DEDUP_REMOVED lines=15> */
[----:B------:R-:W-:Y:S01]  /*c090*/  @!P0 LOP3.LUT R42, R43, 0xffff0000, RZ, 0xc0, !PT ;  /* 0xffff00002b2a8812 */ /* 0x000fe200078ec0ff */
        /* <DEDUP_REMOVED lines=18> */
.L_x_699:
[----:B------:R-:W-:Y:S05]  /*c1c0*/  BSYNC.RECONVERGENT B1 ;  /* 0x0000000000017941 */ /* 0x000fea0003800200 */
.L_x_698:
[----:B------:R-:W5:Y:S08]  /*c1d0*/  LDC R3, c[0x0][0x450] ;  /* 0x00011400ff037b82 */ /* 0x000f700000000800 */
[----:B------:R-:W1:Y:S01]  /*c1e0*/  LDC R18, c[0x0][0x450] ;  /* 0x00011400ff127b82 */ /* 0x000e620000000800 */
[----:B-----5:R-:W-:Y:S05]  /*c1f0*/  IMAD.U32 R3, R3, -0x20, RZ ;  /* 0xffffffe003037824 */ /* 0x020fea00078e00ff */
[C---:B------:R-:W-:Y:S02]  /*c200*/  LEA R82, P1, R3.reuse, R82, 0x1 ;  /* 0x0000005203527211 */ /* 0x040fe400078208ff */
[C---:B------:R-:W-:Y:S02]  /*c210*/  LEA R80, P0, R3.reuse, R80, 0x1 ;  /* 0x0000005003507211 */ /* 0x040fe400078008ff */
[C---:B------:R-:W-:Y:S02]  /*c220*/  LEA.HI.X.SX32 R83, R3.reuse, R83, 0x1, P1 ;  /* 0x0000005303537211 */ /* 0x040fe400008f0eff */
[----:B-1----:R-:W-:Y:S09]  /*c230*/  LEA.HI.X.SX32 R81, R3, R81, 0x1, P0 ;  /* 0x0000005103517211 */ /* 0x002ff200000f0eff */
.L_x_640:
[----:B------:R-:W-:Y:S05]  /*c240*/  BSYNC.RECONVERGENT B2 ;  /* 0x0000000000027941 */ /* 0x000fea0003800200 */
.L_x_632:
[----:B------:R-:W-:Y:S04]  /*c250*/  ISETP.NE.U32.AND P2, PT, RZ, UR12, PT ;  /* 0x0000000cff007c0c */ /* 0x000fe8000bf45070 */
[----:B------:R-:W-:Y:S11]  /*c260*/  ISETP.NE.AND.EX P2, PT, RZ, UR13, PT, P2 ;  /* 0x0000000dff007c0c */ /* 0x000ff6000bf45320 */
[----:B------:R-:W-:Y:S02]  /*c270*/  @!UPT UIADD3 URZ, UPT, UPT, URZ, URZ, URZ ;  /* 0x000000fffffff290 */ /* 0x000fe4000fffe0ff */
[----:B------:R-:W5:Y:S01]  /*c280*/  @!P2 LDC R2, c[0x0][0x3c0] ;  /* 0x0000f000ff02ab82 */ /* 0x000f620000000800 */
[----:B------:R-:W-:Y:S07]  /*c290*/  @!P2 IMAD.MOV.U32 R3, RZ, RZ, RZ ;  /* 0x000000ffff03a224 */ /* 0x000fee00078e00ff */
[----:B------:R-:W2:Y:S01]  /*c2a0*/  @!P2 LDC R0, c[0x0][0x3b8] ;  /* 0x0000ee00ff00ab82 */ /* 0x000ea20000000800 */
[----:B------:R-:W-:Y:S01]  /*c2b0*/  @!P2 IADD3 R3, P0, PT, RZ, -R3, RZ ;  /* 0x80000003ff03a210 */ /* 0x000fe20007f1e0ff */
[----:B--2---:R-:W-:Y:S02]  /*c2c0*/  @!P2 IMAD.SHL.U32 R0, R0, 0x40, RZ ;  /* 0x000000400000a824 */ /* 0x004fe400078e00ff */
[----:B-----5:R-:W-:Y:S02]  /*c2d0*/  @!P2 IMAD.SHL.U32 R2, R2, 0x40, RZ ;  /* 0x000000400202a824 */ /* 0x020fe400078e00ff */
[----:B------:R-:W-:Y:S02]  /*c2e0*/  @!P2 IMAD.X R0, RZ, RZ, ~R0, P0 ;  /* 0x000000ffff00a224 */ /* 0x000fe400000e0e00 */
[----:B------:R-:W-:Y:S05]  /*c2f0*/  @!P2 IMAD.X R2, RZ, RZ, ~R2, P0 ;  /* 0x000000ffff02a224 */ /* 0x000fea00000e0e02 */
[C---:B-1-34-:R-:W-:Y:S02]  /*c300*/  @!P2 SHF.R.S64 R5, R3.reuse, 0x1f, R2 ;  /* 0x0000001f0305a819 */ /* 0x05afe40000001002 */
[----:B------:R-:W-:Y:S02]  /*c310*/  @!P2 SHF.R.S64 R3, R3, 0x1f, R0 ;  /* 0x0000001f0303a819 */ /* 0x000fe40000001000 */
[----:B------:R-:W-:Y:S02]  /*c320*/  @!P2 IADD3 R74, P1, PT, R5, R74, RZ ;  /* 0x0000004a054aa210 */ /* 0x000fe40007f3e0ff */
[----:B------:R-:W-:Y:S02]  /*c330*/  @!P2 IADD3 R76, P0, PT, R3, R76, RZ ;  /* 0x0000004c034ca210 */ /* 0x000fe40007f1e0ff */
[----:B------:R-:W-:Y:S02]  /*c340*/  @!P2 LEA.HI.X.SX32 R75, R2, R75, 0x1, P1 ;  /* 0x0000004b024ba211 */ /* 0x000fe400008f0eff */
[----:B------:R-:W-:Y:S01]  /*c350*/  @!P2 LEA.HI.X.SX32 R77, R0, R77, 0x1, P0 ;  /* 0x0000004d004da211 */ /* 0x000fe200000f0eff */
[----:B------:R-:W-:Y:S08]  /*c360*/  @!P2 BRA `(.L_x_706) ;  /* 0x00000004001ca947 */ /* 0x000ff00003800000 */
[----:B------:R-:W-:Y:S09]  /*c370*/  UISETP.GT.AND UP0, UPT, UR26, UR6, UPT ;  /* 0x000000061a00728c */ /* 0x000ff2000bf04270 */
[----:B------:R-:W-:Y:S05]  /*c380*/  BRA.U !UP0, `(.L_x_706) ;  /* 0x0000000508147547 */ /* 0x000fea000b800000 */
[----:B------:R-:W1:Y:S01]  /*c390*/  LDC R3, c[0x0][0x4f0] ;  /* 0x00013c00ff037b82 */ /* 0x000e620000000800 */
[----:B------:R-:W-:Y:S02]  /*c3a0*/  MOV R20, RZ ;  /* 0x000000ff00147202 */ /* 0x000fe40000000f00 */
[----:B------:R-:W-:Y:S02]  /*c3b0*/  IABS R4, R96 ;  /* 0x0000006000047213 */ /* 0x000fe40000000000 */
[----:B-1----:R-:W-:Y:S04]  /*c3c0*/  IABS R0, R3 ;  /* 0x0000000300007213 */ /* 0x002fe80000000000 */
[----:B------:R-:W1:Y:S10]  /*c3d0*/  I2F.RP R7, R0 ;  /* 0x0000000000077306 */ /* 0x000e740000209400 */
[----:B-1----:R-:W1:Y:S02]  /*c3e0*/  MUFU.RCP R2, R7 ;  /* 0x0000000700027308 */ /* 0x002e640000001000 */
[----:B-1----:R-:W-:Y:S08]  /*c3f0*/  VIADD R6, R2, 0xffffffe ;  /* 0x0ffffffe02067836 */ /* 0x002ff00000000000 */
[----:B------:R-:W1:Y:S02]  /*c400*/  F2I.FTZ.U32.TRUNC.NTZ R21, R6 ;  /* 0x0000000600157305 */ /* 0x000e64000021f000 */
[--C-:B-1----:R-:W-:Y:S04]  /*c410*/  IMAD.MOV R2, RZ, RZ, -R21.reuse ;  /* 0x000000ffff027224 */ /* 0x102fe800078e0a15 */
[----:B------:R-:W-:Y:S01]  /*c420*/  IMAD R5, R2, R0, RZ ;  /* 0x0000000002057224 */ /* 0x000fe200078e02ff */
[----:B------:R-:W-:Y:S03]  /*c430*/  IABS R2, R92 ;  /* 0x0000005c00027213 */ /* 0x000fe60000000000 */
        /* <DEDUP_REMOVED lines=9> */
[----:B------:R-:W-:Y:S01]  /*c4d0*/  @!P3 IADD3 R5, PT, PT, R5, 0x1, RZ ;  /* 0x000000010505b810 */ /* 0x000fe20007ffe0ff */
[----:B------:R-:W-:Y:S01]  /*c4e0*/  @!P3 IMAD.IADD R4, R4, 0x1, -R0 ;  /* 0x000000010404b824 */ /* 0x000fe200078e0a00 */
[-C--:B------:R-:W-:Y:S01]  /*c4f0*/  @!P0 IADD3 R2, PT, PT, R2, -R0.reuse, RZ ;  /* 0x8000000002028210 */ /* 0x080fe20007ffe0ff */
[----:B------:R-:W-:Y:S01]  /*c500*/  @!P0 VIADD R7, R7, 0x1 ;  /* 0x0000000107078836 */ /* 0x000fe20000000000 */
[----:B------:R-:W-:Y:S02]  /*c510*/  ISETP.NE.AND P0, PT, R3, RZ, PT ;  /* 0x000000ff0300720c */ /* 0x000fe40003f05270 */
[-C--:B------:R-:W-:Y:S02]  /*c520*/  ISETP.GE.U32.AND P4, PT, R2, R0.reuse, PT ;  /* 0x000000000200720c */ /* 0x080fe40003f86070 */
[----:B------:R-:W-:Y:S02]  /*c530*/  ISETP.GE.U32.AND P5, PT, R4, R0, PT ;  /* 0x000000000400720c */ /* 0x000fe40003fa6070 */
[-C--:B------:R-:W-:Y:S02]  /*c540*/  LOP3.LUT R0, R92, R3.reuse, RZ, 0x3c, !PT ;  /* 0x000000035c007212 */ /* 0x080fe400078e3cff */
[-C--:B------:R-:W-:Y:S02]  /*c550*/  LOP3.LUT R2, R96, R3.reuse, RZ, 0x3c, !PT ;  /* 0x0000000360027212 */ /* 0x080fe400078e3cff */
[----:B------:R-:W-:Y:S02]  /*c560*/  ISETP.GE.AND P1, PT, R0, RZ, PT ;  /* 0x000000ff0000720c */ /* 0x000fe40003f26270 */
[----:B------:R-:W-:Y:S02]  /*c570*/  ISETP.GE.AND P2, PT, R2, RZ, PT ;  /* 0x000000ff0200720c */ /* 0x000fe40003f46270 */
[----:B------:R-:W-:Y:S01]  /*c580*/  LOP3.LUT R0, RZ, R3, RZ, 0x33, !PT ;  /* 0x00000003ff007212 */ /* 0x000fe200078e33ff */
[----:B------:R-:W-:Y:S02]  /*c590*/  @P4 VIADD R7, R7, 0x1 ;  /* 0x0000000107074836 */ /* 0x000fe40000000000 */
[----:B------:R-:W-:Y:S06]  /*c5a0*/  @P5 IADD3 R5, PT, PT, R5, 0x1, RZ ;  /* 0x0000000105055810 */ /* 0x000fec0007ffe0ff */
[----:B------:R-:W-:Y:S02]  /*c5b0*/  @!P1 IMAD.MOV R7, RZ, RZ, -R7 ;  /* 0x000000ffff079224 */ /* 0x000fe400078e0a07 */
[----:B------:R-:W-:Y:S03]  /*c5c0*/  @!P2 IADD3 R5, PT, PT, -R5, RZ, RZ ;  /* 0x000000ff0505a210 */ /* 0x000fe60007ffe1ff */
[C---:B------:R-:W-:Y:S02]  /*c5d0*/  SEL R2, R0.reuse, R7, !P0 ;  /* 0x0000000700027207 */ /* 0x040fe40004000000 */
[----:B------:R-:W-:Y:S02]  /*c5e0*/  SEL R5, R0, R5, !P0 ;  /* 0x0000000500057207 */ /* 0x000fe40004000000 */
[CC--:B------:R-:W-:Y:S02]  /*c5f0*/  LEA R20, P1, R2.reuse, R230.reuse, 0x2 ;  /* 0x000000e602147211 */ /* 0x0c0fe400078210ff */
[C---:B------:R-:W-:Y:S01]  /*c600*/  LEA R24, P0, R5.reuse, R230, 0x2 ;  /* 0x000000e605187211 */ /* 0x040fe200078010ff */
[C---:B------:R-:W-:Y:S01]  /*c610*/  IMAD.IADD R0, R5.reuse, 0x1, -R2 ;  /* 0x0000000105007824 */ /* 0x040fe200078e0a02 */
[-C--:B------:R-:W-:Y:S02]  /*c620*/  LEA.HI.X.SX32 R21, R2, R231.reuse, 0x2, P1 ;  /* 0x000000e702157211 */ /* 0x080fe400008f16ff */
[----:B------:R-:W-:Y:S01]  /*c630*/  LEA.HI.X.SX32 R25, R5, R231, 0x2, P0 ;  /* 0x000000e705197211 */ /* 0x000fe200000f16ff */
[----:B------:R-:W-:Y:S02]  /*c640*/  IMAD R0, R0, R3, -0x40 ;  /* 0xffffffc000007424 */ /* 0x000fe400078e0203 */
[----:B------:R-:W2:Y:S02]  /*c650*/  LDG.E R7, desc[UR4][R20.64] ;  /* 0x0000000414077981 */ /* 0x000ea4000c1e1900 */
[----:B------:R-:W-:Y:S01]  /*c660*/  IMAD.WIDE.U32 R22, R0, UR16, RZ ;  /* 0x0000001000167c25 */ /* 0x000fe2000f8e00ff */
[----:B------:R-:W-:Y:S01]  /*c670*/  SHF.R.S32.HI R5, RZ, 0x1f, R0 ;  /* 0x0000001fff057819 */ /* 0x000fe20000011400 */
[----:B------:R-:W2:Y:S02]  /*c680*/  LDG.E R4, desc[UR4][R24.64] ;  /* 0x0000000418047981 */ /* 0x000ea4000c1e1900 */
[----:B--2---:R-:W-:Y:S02]  /*c690*/  IADD3 R7, PT, PT, R7, -R4, RZ ;  /* 0x8000000407077210 */ /* 0x004fe40007ffe0ff */
[C---:B------:R-:W-:Y:S02]  /*c6a0*/  IMAD R4, R5.reuse, UR16, RZ ;  /* 0x0000001005047c24 */ /* 0x040fe4000f8e02ff */
[----:B------:R-:W-:Y:S01]  /*c6b0*/  IMAD R5, R5, UR14, RZ ;  /* 0x0000000e05057c24 */ /* 0x000fe2000f8e02ff */
[----:B------:R-:W-:Y:S01]  /*c6c0*/  SHF.R.S32.HI R6, RZ, 0x1f, R7 ;  /* 0x0000001fff067819 */ /* 0x000fe20000011407 */
[C---:B------:R-:W-:Y:S04]  /*c6d0*/  IMAD.WIDE.U32 R20, R7.reuse, UR8, RZ ;  /* 0x0000000807147c25 */ /* 0x040fe8000f8e00ff */
[----:B------:R-:W-:Y:S02]  /*c6e0*/  IMAD R2, R6, UR8, RZ ;  /* 0x0000000806027c24 */ /* 0x000fe4000f8e02ff */
[----:B------:R-:W-:Y:S02]  /*c6f0*/  IMAD R4, R0, UR17, R4 ;  /* 0x0000001100047c24 */ /* 0x000fe4000f8e0204 */
[----:B------:R-:W-:Y:S02]  /*c700*/  IMAD R2, R7, UR9, R2 ;  /* 0x0000000907027c24 */ /* 0x000fe4000f8e0202 */
[----:B------:R-:W-:Y:S02]  /*c710*/  IMAD.IADD R23, R23, 0x1, R4 ;  /* 0x0000000117177824 */ /* 0x000fe400078e0204 */
[----:B------:R-:W-:Y:S01]  /*c720*/  IMAD R6, R6, UR10, RZ ;  /* 0x0000000a06067c24 */ /* 0x000fe2000f8e02ff */
[----:B------:R-:W-:Y:S01]  /*c730*/  IADD3 R21, PT, PT, R21, R2, RZ ;  /* 0x0000000215157210 */ /* 0x000fe20007ffe0ff */
[C---:B------:R-:W-:Y:S04]  /*c740*/  IMAD.WIDE.U32 R22, R7.reuse, UR10, R22 ;  /* 0x0000000a07167c25 */ /* 0x040fe8000f8e0016 */
[----:B------:R-:W-:Y:S01]  /*c750*/  IMAD.WIDE.U32 R20, R0, UR14, R20 ;  /* 0x0000000e00147c25 */ /* 0x000fe2000f8e0014 */
[----:B------:R-:W-:Y:S03]  /*c760*/  LEA R74, P1, R22, R74, 0x1 ;  /* 0x0000004a164a7211 */ /* 0x000fe600078208ff */
[----:B------:R-:W-:Y:S01]  /*c770*/  IMAD R6, R7, UR11, R6 ;  /* 0x0000000b07067c24 */ /* 0x000fe2000f8e0206 */
[----:B------:R-:W-:Y:S01]  /*c780*/  LEA R76, P0, R20, R76, 0x1 ;  /* 0x0000004c144c7211 */ /* 0x000fe200078008ff */
[----:B------:R-:W-:Y:S02]  /*c790*/  IMAD R5, R0, UR15, R5 ;  /* 0x0000000f00057c24 */ /* 0x000fe4000f8e0205 */
[----:B------:R-:W-:Y:S03]  /*c7a0*/  IMAD.IADD R6, R23, 0x1, R6 ;  /* 0x0000000117067824 */ /* 0x000fe600078e0206 */
[----:B------:R-:W-:Y:S02]  /*c7b0*/  IADD3 R5, PT, PT, R21, R5, RZ ;  /* 0x0000000515057210 */ /* 0x000fe40007ffe0ff */
[----:B------:R-:W-:Y:S02]  /*c7c0*/  LEA.HI.X R75, R22, R75, R6, 0x1, P1 ;  /* 0x0000004b164b7211 */ /* 0x000fe400008f0c06 */
[----:B------:R-:W-:Y:S07]  /*c7d0*/  LEA.HI.X R77, R20, R77, R5, 0x1, P0 ;  /* 0x0000004d144d7211 */ /* 0x000fee00000f0c05 */
.L_x_706:
[----:B------:R-:W-:Y:S01]  /*c7e0*/  UISETP.GT.AND UP0, UPT, UR26, UR6, UPT ;  /* 0x000000061a00728c */ /* 0x000fe2000bf04270 */
[----:B------:R-:W-:Y:S02]  /*c7f0*/  IADD3 R78, P1, PT, R78, R85, RZ ;  /* 0x000000554e4e7210 */ /* 0x000fe40007f3e0ff */
[----:B------:R-:W-:Y:S03]  /*c800*/  IADD3 R14, P0, PT, R14, R89, RZ ;  /* 0x000000590e0e7210 */ /* 0x000fe60007f1e0ff */
[----:B------:R-:W-:Y:S02]  /*c810*/  IMAD.X R79, R79, 0x1, R84, P1 ;  /* 0x000000014f4f7824 */ /* 0x000fe400008e0654 */
[----:B------:R-:W-:Y:S01]  /*c820*/  IMAD.X R15, R15, 0x1, R87, P0 ;  /* 0x000000010f0f7824 */ /* 0x000fe200000e0657 */
[----:B------:R-:W-:Y:S07]  /*c830*/  BRA.U UP0, `(.L_x_707) ;  /* 0xffffff5d00987547 */ /* 0x000fee000b83ffff */
.L_x_623:
[----:B-----5:R-:W1:Y:S01]  /*c840*/  LDC R0, c[0x0][0x450] ;  /* 0x00011400ff007b82 */ /* 0x020e620000000800 */
[----:B------:R-:W-:Y:S01]  /*c850*/  LOP3.LUT R5, R73, 0x1f8, RZ, 0xc0, !PT ;  /* 0x000001f849057812 */ /* 0x000fe200078ec0ff */
[----:B------:R-:W-:Y:S01]  /*c860*/  UMOV UR8, 0x400 ;  /* 0x0000040000087882 */ /* 0x000fe20000000000 */
[----:B------:R-:W-:Y:S02]  /*c870*/  BSSY.RECONVERGENT B3, `(.L_x_708) ;  /* 0x0000989000037945 */ /* 0x000fe40003800200 */
[----:B------:R-:W-:-:S03]  /*c880*/  LOP3.LUT R4, R5, 0x38, R64, 0x78, !PT ;  /* 0x0000003805047812 */ /* 0x000fc600078e7840 */
[----:B------:R-:W2:Y:S01]  /*c890*/  S2UR UR6, SR_CgaCtaId ;  /* 0x00000000000679c3 */ /* 0x000ea20000008800 */
[----:B------:R-:W-:-:S07]  /*c8a0*/  LOP3.LUT R73, R4, 0x1e00, R73, 0xf8, !PT ;  /* 0x00001e0004497812 */ /* 0x000fce00078ef849 */
[----:B------:R-:W3:Y:S08]  /*c8b0*/  LDC.64 R2, c[0x0][0x3b0] ;  /* 0x0000ec00ff027b82 */ /* 0x000ef00000000a00 */
[----:B------:R-:W-:Y:S01]  /*c8c0*/  BAR.SYNC.DEFER_BLOCKING 0x0 ;  /* 0x0000000000007b1d */ /* 0x000fe20000010000 */
[----:B-1----:R-:W-:Y:S01]  /*c8d0*/  ISETP.NE.AND P0, PT, R0, RZ, PT ;  /* 0x000000ff0000720c */ /* 0x002fe20003f05270 */
[----:B--2---:R-:W-:-:S06]  /*c8e0*/  ULEA UR6, UR6, UR8, 0x18 ;  /* 0x0000000806067291 */ /* 0x004fcc000f8ec0ff */
[----:B------:R-:W-:Y:S02]  /*c8f0*/  LEA R237, R73, UR6, 0x1 ;  /* 0x0000000649ed7c11 */ /* 0x000fe4000f8e08ff */
[C---:B---3--:R-:W-:Y:S01]  /*c900*/  SHF.L.U64.HI R31, R2.reuse, 0x4, R3 ;  /* 0x00000004021f7819 */ /* 0x048fe20000010203 */
[----:B------:R-:W-:-:S03]  /*c910*/  IMAD.SHL.U32 R33, R2, 0x10, RZ ;  /* 0x0000001002217824 */ /* 0x000fc600078e00ff */
[----:B------:R-:W-:Y:S05]  /*c920*/  @P0 BRA `(.L_x_709) ;  /* 0x0000000800140947 */ /* 0x000fea0003800000 */
[----:B------:R-:W1:Y:S01]  /*c930*/  LDCU.64 UR8, c[0x0][0x380] ;  /* 0x00007000ff0877ac */ /* 0x000e620008000a00 */
[----:B------:R-:W-:Y:S01]  /*c940*/  IADD3 R5, PT, PT, -R68, UR20, RZ ;  /* 0x0000001444057c10 */ /* 0x000fe2000fffe1ff */
[C---:B------:R-:W-:Y:S01]  /*c950*/  VIADD R34, R100.reuse, 0x10 ;  /* 0x0000001064227836 */ /* 0x040fe20000000000 */
[----:B------:R-:W-:Y:S01]  /*c960*/  BSSY.RECONVERGENT B0, `(.L_x_710) ;  /* 0x0000027000007945 */ /* 0x000fe20003800200 */
[C---:B------:R-:W-:Y:S01]  /*c970*/  VIADD R28, R100.reuse, 0x20 ;  /* 0x00000020641c7836 */ /* 0x040fe20000000000 */
[CC--:B------:R-:W-:Y:S01]  /*c980*/  ISETP.GE.AND P1, PT, R100.reuse, R5.reuse, PT ;  /* 0x000000056400720c */ /* 0x0c0fe20003f26270 */
[----:B------:R-:W-:Y:S01]  /*c990*/  VIADD R38, R100, 0x30 ;  /* 0x0000003064267836 */ /* 0x000fe20000000000 */
[-C--:B------:R-:W-:Y:S02]  /*c9a0*/  ISETP.GE.AND P4, PT, R34, R5.reuse, PT ;  /* 0x000000052200720c */ /* 0x080fe40003f86270 */
[-C--:B------:R-:W-:Y:S02]  /*c9b0*/  ISETP.GE.AND P6, PT, R28, R5.reuse, PT ;  /* 0x000000051c00720c */ /* 0x080fe40003fc6270 */
[----:B------:R-:W-:-:S02]  /*c9c0*/  ISETP.GE.AND P5, PT, R38, R5, PT ;  /* 0x000000052600720c */ /* 0x000fc40003fa6270 */
[----:B-1----:R-:W-:-:S04]  /*c9d0*/  LEA R4, P0, R98, UR8, 0x1 ;  /* 0x0000000862047c11 */ /* 0x002fc8000f8008ff */
[----:B------:R-:W-:Y:S01]  /*c9e0*/  LEA.HI.X R5, R98, UR9, R66, 0x1, P0 ;  /* 0x0000000962057c11 */ /* 0x000fe200080f0c42 */
[----:B------:R-:W-:Y:S08]  /*c9f0*/  @P1 BRA `(.L_x_711) ;  /* 0x0000000000741947 */ /* 0x000ff00003800000 */
[----:B------:R-:W1:Y:S02]  /*ca00*/  LDCU UR8, c[0x0][0x440] ;  /* 0x00008800ff0877ac */ /* 0x000e640008000800 */
[----:B-1----:R-:W-:Y:S02]  /*ca10*/  ISETP.GE.AND P2, PT, R11, UR8, PT ;  /* 0x000000080b007c0c */ /* 0x002fe4000bf46270 */
[----:B------:R-:W-:Y:S02]  /*ca20*/  ISETP.GE.AND P1, PT, R10, UR8, PT ;  /* 0x000000080a007c0c */ /* 0x000fe4000bf26270 */
[----:B------:R-:W-:Y:S02]  /*ca30*/  ISETP.GE.AND P3, PT, R12, UR8, PT ;  /* 0x000000080c007c0c */ /* 0x000fe4000bf66270 */
[----:B------:R-:W-:-:S07]  /*ca40*/  ISETP.GE.AND P0, PT, R9, UR8, PT ;  /* 0x0000000809007c0c */ /* 0x000fce000bf06270 */
[--C-:B------:R-:W-:Y:S02]  /*ca50*/  @!P2 IMAD.MOV.U32 R14, RZ, RZ, R4.reuse ;  /* 0x000000ffff0ea224 */ /* 0x100fe400078e0004 */
[--C-:B------:R-:W-:Y:S02]  /*ca60*/  @!P2 IMAD.MOV.U32 R15, RZ, RZ, R5.reuse ;  /* 0x000000ffff0fa224 */ /* 0x100fe400078e0005 */
[----:B------:R-:W-:Y:S01]  /*ca70*/  @!P1 IMAD.MOV.U32 R6, RZ, RZ, R4 ;  /* 0x000000ffff069224 */ /* 0x000fe200078e0004 */
[----:B------:R-:W-:Y:S01]  /*ca80*/  @!PT LDS RZ, [RZ] ;  /* 0x00000000fffff984 */ /* 0x000fe20000000800 */
[----:B------:R-:W-:Y:S01]  /*ca90*/  @!PT LDS RZ, [RZ] ;  /* 0x00000000fffff984 */ /* 0x000fe20000000800 */
[----:B------:R-:W-:Y:S01]  /*caa0*/  @!PT LDS RZ, [RZ] ;  /* 0x00000000fffff984 */ /* 0x000fe20000000800 */
[----:B------:R1:W-:Y:S01]  /*cab0*/  @!P3 LDGSTS.E.BYPASS.LTC128B.128 [R237], desc[UR4][R4.64] ;  /* 0x0000000004edbfae */ /* 0x0003e2000b981a04 */
[----:B------:R-:W-:-:S03]  /*cac0*/  @!P1 IMAD.MOV.U32 R7, RZ, RZ, R5 ;  /* 0x000000ffff079224 */ /* 0x000fc600078e0005 */
        /* <DEDUP_REMOVED lines=16> */
.L_x_711:
[----:B------:R-:W-:Y:S05]  /*cbd0*/  BSYNC.RECONVERGENT B0 ;  /* 0x0000000000007941 */ /* 0x000fea0003800200 */
.L_x_710:
[----:B------:R-:W-:Y:S04]  /*cbe0*/  BSSY.RECONVERGENT B0, `(.L_x_712) ;  /* 0x000001d000007945 */ /* 0x000fe80003800200 */
[----:B------:R-:W-:Y:S05]  /*cbf0*/  @P4 BRA `(.L_x_713) ;  /* 0x00000000006c4947 */ /* 0x000fea0003800000 */
[----:B------:R-:W2:Y:S01]  /*cc00*/  LDCU UR8, c[0x0][0x440] ;  /* 0x00008800ff0877ac */ /* 0x000ea20008000800 */
[----:B-1----:R-:W-:-:S04]  /*cc10*/  LEA R6, P4, R33, R4, 0x1 ;  /* 0x0000000421067211 */ /* 0x002fc800078808ff */
[----:B------:R-:W-:Y:S02]  /*cc20*/  LEA.HI.X R7, R33, R5, R31, 0x1, P4 ;  /* 0x0000000521077211 */ /* 0x000fe400020f0c1f */
[----:B--2---:R-:W-:Y:S02]  /*cc30*/  ISETP.GE.AND P3, PT, R12, UR8, PT ;  /* 0x000000080c007c0c */ /* 0x004fe4000bf66270 */
        /* <DEDUP_REMOVED lines=23> */
.L_x_713:
[----:B------:R-:W-:Y:S05]  /*cdb0*/  BSYNC.RECONVERGENT B0 ;  /* 0x0000000000007941 */ /* 0x000fea0003800200 */
.L_x_712:
[----:B------:R-:W-:Y:S04]  /*cdc0*/  BSSY.RECONVERGENT B0, `(.L_x_714) ;  /* 0x000001d000007945 */ /* 0x000fe80003800200 */
[----:B------:R-:W-:Y:S05]  /*cdd0*/  @P6 BRA `(.L_x_715) ;  /* 0x00000000006c6947 */ /* 0x000fea0003800000 */
[----:B------:R-:W3:Y:S01]  /*cde0*/  LDCU UR8, c[0x0][0x440] ;  /* 0x00008800ff0877ac */ /* 0x000ee20008000800 */
[----:B-12---:R-:W-:-:S04]  /*cdf0*/  LEA R6, P4, R2, R4, 0x6 ;  /* 0x0000000402067211 */ /* 0x006fc800078830ff */
[----:B------:R-:W-:Y:S02]  /*ce00*/  LEA.HI.X R7, R2, R5, R3, 0x6, P4 ;  /* 0x0000000502077211 */ /* 0x000fe400020f3403 */
[----:B---3--:R-:W-:Y:S02]  /*ce10*/  ISETP.GE.AND P3, PT, R12, UR8, PT ;  /* 0x000000080c007c0c */ /* 0x008fe4000bf66270 */
        /* <DEDUP_REMOVED lines=23> */
.L_x_715:
[----:B------:R-:W-:Y:S05]  /*cf90*/  BSYNC.RECONVERGENT B0 ;  /* 0x0000000000007941 */ /* 0x000fea0003800200 */
.L_x_714:
[----:B------:R-:W-:Y:S05]  /*cfa0*/  @P5 BRA `(.L_x_716) ;  /* 0x0000009000545947 */ /* 0x000fea0003800000 */
[----:B------:R-:W4:Y:S01]  /*cfb0*/  LDCU UR8, c[0x0][0x440] ;  /* 0x00008800ff0877ac */ /* 0x000f220008000800 */
[----:B------:R-:W-:Y:S02]  /*cfc0*/  IMAD R3, R3, 0x60, RZ ;  /* 0x0000006003037824 */ /* 0x000fe400078e02ff */
[----:B-1----:R-:W-:-:S04]  /*cfd0*/  IMAD.WIDE.U32 R4, R2, 0x60, R4 ;  /* 0x0000006002047825 */ /* 0x002fc800078e0004 */
[----:B------:R-:W-:Y:S01]  /*cfe0*/  IMAD.IADD R5, R5, 0x1, R3 ;  /* 0x0000000105057824 */ /* 0x000fe200078e0203 */
        /* <DEDUP_REMOVED lines=25> */
.L_x_709:
[----:B------:R-:W1:Y:S01]  /*d180*/  LDCU.64 UR8, c[0x0][0x470] ;  /* 0x00008e00ff0877ac */ /* 0x000e620008000a00 */
[----:B------:R-:W-:Y:S01]  /*d190*/  IMAD.MOV.U32 R4, RZ, RZ, RZ ;  /* 0x000000ffff047224 */ /* 0x000fe200078e00ff */
[----:B-1----:R-:W-:-:S04]  /*d1a0*/  ISETP.NE.U32.AND P0, PT, RZ, UR8, PT ;  /* 0x00000008ff007c0c */ /* 0x002fc8000bf05070 */
[----:B------:R-:W-:Y:S01]  /*d1b0*/  ISETP.NE.AND.EX P0, PT, RZ, UR9, PT, P0 ;  /* 0x00000009ff007c0c */ /* 0x000fe2000bf05300 */
[----:B------:R-:W1:Y:S01]  /*d1c0*/  LDCU.U8 UR10, c[0x0][0x533] ;  /* 0x0000a660ff0a77ac */ /* 0x000e620008000000 */
[----:B------:R-:W2:Y:S11]  /*d1d0*/  LDCU.64 UR8, c[0x0][0x380] ;  /* 0x00007000ff0877ac */ /* 0x000eb60008000a00 */
[----:B------:R-:W3:Y:S01]  /*d1e0*/  @P0 LDG.E R4, desc[UR4][R102.64] ;  /* 0x0000000466040981 */ /* 0x000ee2000c1e1900 */
[----:B------:R-:W-:-:S05]  /*d1f0*/  IMAD.SHL.U32 R8, R64, 0x4, RZ ;  /* 0x0000000440087824 */ /* 0x000fca00078e00ff */
[----:B------:R-:W-:Y:S01]  /*d200*/  LOP3.LUT R8, R8, 0x1c, RZ, 0xc0, !PT ;  /* 0x0000001c08087812 */ /* 0x000fe200078ec0ff */
[----:B-1----:R-:W-:Y:S01]  /*d210*/  UISETP.NE.AND UP0, UPT, UR10, URZ, UPT ;  /* 0x000000ff0a00728c */ /* 0x002fe2000bf05270 */
[----:B--2---:R-:W-:-:S04]  /*d220*/  LEA R36, P0, R98, UR8, 0x1 ;  /* 0x0000000862247c11 */ /* 0x004fc8000f8008ff */
[----:B------:R-:W-:Y:S01]  /*d230*/  LEA.HI.X R37, R98, UR9, R66, 0x1, P0 ;  /* 0x0000000962257c11 */ /* 0x000fe200080f0c42 */
[----:B---3--:R-:W-:-:S04]  /*d240*/  VIADD R4, R4, UR22 ;  /* 0x0000001604047c36 */ /* 0x008fc80008000000 */
[----:B------:R-:W-:-:S05]  /*d250*/  IMAD R4, R67, R4, RZ ;  /* 0x0000000443047224 */ /* 0x000fca00078e02ff */
[----:B------:R-:W-:-:S04]  /*d260*/  IADD3 R5, P2, PT, R8, R4, RZ ;  /* 0x0000000408057210 */ /* 0x000fc80007f5e0ff */
[----:B------:R-:W-:Y:S02]  /*d270*/  IADD3 R8, P1, PT, R8, R5, RZ ;  /* 0x0000000508087210 */ /* 0x000fe40007f3e0ff */
[----:B------:R-:W-:-:S05]  /*d280*/  LEA.HI.X.SX32 R4, R4, RZ, 0x1, P2 ;  /* 0x000000ff04047211 */ /* 0x000fca00010f0eff */
[----:B------:R-:W-:Y:S01]  /*d290*/  IMAD.X R14, RZ, RZ, R4, P1 ;  /* 0x000000ffff0e7224 */ /* 0x000fe200008e0604 */
[----:B------:R-:W-:Y:S06]  /*d2a0*/  BRA.U !UP0, `(.L_x_717) ;  /* 0x0000003108cc7547 */ /* 0x000fec000b800000 */
[----:B------:R-:W1:Y:S01]  /*d2b0*/  LDCU.64 UR10, c[0x0][0x4c8] ;  /* 0x00009900ff0a77ac */ /* 0x000e620008000a00 */
[----:B------:R-:W-:Y:S01]  /*d2c0*/  IADD3 R15, PT, PT, -R68, UR20, RZ ;  /* 0x00000014440f7c10 */ /* 0x000fe2000fffe1ff */
[C---:B------:R-:W-:Y:S01]  /*d2d0*/  IMAD.SHL.U32 R16, R5.reuse, 0x2, RZ ;  /* 0x0000000205107824 */ /* 0x040fe200078e00ff */
[----:B------:R-:W-:Y:S01]  /*d2e0*/  SHF.L.U64.HI R4, R5, 0x1, R4 ;  /* 0x0000000105047819 */ /* 0x000fe20000010204 */
[----:B------:R-:W2:Y:S01]  /*d2f0*/  LDCU.64 UR8, c[0x0][0x4d0] ;  /* 0x00009a00ff0877ac */ /* 0x000ea20008000a00 */
[----:B------:R-:W-:Y:S01]  /*d300*/  ISETP.GE.AND P2, PT, R100, R15, PT ;  /* 0x0000000f6400720c */ /* 0x000fe20003f46270 */
[----:B------:R-:W-:Y:S01]  /*d310*/  BSSY.RECONVERGENT B2, `(.L_x_718) ;  /* 0x00000ce000027945 */ /* 0x000fe20003800200 */
[C---:B-1----:R-:W-:Y:S02]  /*d320*/  IADD3 R18, P1, PT, R16.reuse, UR10, RZ ;  /* 0x0000000a10127c10 */ /* 0x042fe4000ff3e0ff */
[----:B--2---:R-:W-:Y:S02]  /*d330*/  IADD3 R16, P0, PT, R16, UR8, RZ ;  /* 0x0000000810107c10 */ /* 0x004fe4000ff1e0ff */
[----:B------:R-:W-:-:S02]  /*d340*/  IADD3.X R19, PT, PT, R4, UR11, RZ, P1, !PT ;  /* 0x0000000b04137c10 */ /* 0x000fc40008ffe4ff */
[----:B------:R-:W-:-:S05]  /*d350*/  IADD3.X R17, PT, PT, R4, UR9, RZ, P0, !PT ;  /* 0x0000000904117c10 */ /* 0x000fca00087fe4ff */
[----:B------:R-:W-:Y:S05]  /*d360*/  @P2 BRA `(.L_x_719) ;  /* 0x0000000c00202947 */ /* 0x000fea0003800000 */
[----:B------:R-:W1:Y:S01]  /*d370*/  LDC R8, c[0x0][0x440] ;  /* 0x00011000ff087b82 */ /* 0x000e620000000800 */
[----:B------:R-:W-:Y:S01]  /*d380*/  BSSY.RECONVERGENT B1, `(.L_x_720) ;  /* 0x0000034000017945 */ /* 0x000fe20003800200 */
[----:B------:R-:W-:Y:S02]  /*d390*/  CS2R R4, SRZ ;  /* 0x0000000000047805 */ /* 0x000fe4000001ff00 */
[----:B------:R-:W-:Y:S02]  /*d3a0*/  CS2R R6, SRZ ;  /* 0x0000000000067805 */ /* 0x000fe4000001ff00 */
[----:B-1----:R-:W-:-:S13]  /*d3b0*/  ISETP.GE.AND P0, PT, R12, R8, PT ;  /* 0x000000080c00720c */ /* 0x002fda0003f06270 */
[----:B------:R-:W-:Y:S05]  /*d3c0*/  @P0 BRA `(.L_x_721) ;  /* 0x0000000000bc0947 */ /* 0x000fea0003800000 */
[----:B------:R1:W5:Y:S01]  /*d3d0*/  LDG.E.128 R20, desc[UR4][R36.64] ;  /* 0x0000000424147981 */ /* 0x000362000c1e1d00 */
[----:B------:R-:W-:Y:S01]  /*d3e0*/  ISETP.GE.AND P0, PT, R12, R0, PT ;  /* 0x000000000c00720c */ /* 0x000fe20003f06270 */
[----:B------:R-:W-:-:S12]  /*d3f0*/  BSSY.RECONVERGENT B0, `(.L_x_722) ;  /* 0x0000028000007945 */ /* 0x000fd80003800200 */
[----:B------:R-:W-:Y:S05]  /*d400*/  @P0 BRA `(.L_x_723) ;  /* 0x0000000000980947 */ /* 0x000fea0003800000 */
[----:B------:R-:W2:Y:S04]  /*d410*/  LDG.E.64 R4, desc[UR4][R16.64] ;  /* 0x0000000410047981 */ /* 0x000ea8000c1e1b00 */
[----:B------:R-:W3:Y:S01]  /*d420*/  LDG.E.64 R6, desc[UR4][R18.64] ;  /* 0x0000000412067981 */ /* 0x000ee2000c1e1b00 */
[C---:B-----5:R-:W-:Y:S01]  /*d430*/  LOP3.LUT R14, R21.reuse, 0xffff0000, RZ, 0xc0, !PT ;  /* 0xffff0000150e7812 */ /* 0x060fe200078ec0ff */
[----:B------:R-:W-:Y:S01]  /*d440*/  IMAD.U32 R28, R22, 0x10000, RZ ;  /* 0x00010000161c7824 */ /* 0x000fe200078e00ff */
[----:B------:R-:W-:Y:S02]  /*d450*/  SHF.L.U32 R24, R21, 0x10, RZ ;  /* 0x0000001015187819 */ /* 0x000fe400000006ff */
[C---:B------:R-:W-:Y:S02]  /*d460*/  SHF.L.U32 R21, R20.reuse, 0x10, RZ ;  /* 0x0000001014157819 */ /* 0x040fe400000006ff */
[----:B------:R-:W-:-:S02]  /*d470*/  LOP3.LUT R30, R20, 0xffff0000, RZ, 0xc0, !PT ;  /* 0xffff0000141e7812 */ /* 0x000fc400078ec0ff */
[C---:B------:R-:W-:Y:S02]  /*d480*/  SHF.L.U32 R35, R23.reuse, 0x10, RZ ;  /* 0x0000001017237819 */ /* 0x040fe400000006ff */
[----:B------:R-:W-:Y:S02]  /*d490*/  LOP3.LUT R29, R23, 0xffff0000, RZ, 0xc0, !PT ;  /* 0xffff0000171d7812 */ /* 0x000fe400078ec0ff */
[----:B------:R-:W-:Y:S02]  /*d4a0*/  LOP3.LUT R32, R22, 0xffff0000, RZ, 0xc0, !PT ;  /* 0xffff000016207812 */ /* 0x000fe400078ec0ff */
[----:B--2---:R-:W-:Y:S02]  /*d4b0*/  LOP3.LUT R25, R4, 0xffff0000, RZ, 0xc0, !PT ;  /* 0xffff000004197812 */ /* 0x004fe400078ec0ff */
[----:B------:R-:W-:Y:S02]  /*d4c0*/  LOP3.LUT R20, R5, 0xffff0000, RZ, 0xc0, !PT ;  /* 0xffff000005147812 */ /* 0x000fe400078ec0ff */
[----:B---3--:R-:W-:Y:S01]  /*d4d0*/  LOP3.LUT R27, R6, 0xffff0000, RZ, 0xc0, !PT ;  /* 0xffff0000061b7812 */ /* 0x008fe200078ec0ff */
[C---:B------:R-:W-:Y:S01]  /*d4e0*/  FMUL.FTZ R23, R14.reuse, R25 ;  /* 0x000000190e177220 */ /* 0x040fe20000410000 */
[----:B------:R-:W-:Y:S01]  /*d4f0*/  LOP3.LUT R26, R7, 0xffff0000, RZ, 0xc0, !PT ;  /* 0xffff0000071a7812 */ /* 0x000fe200078ec0ff */
[----:B------:R-:W-:Y:S01]  /*d500*/  FMUL.FTZ R22, R29, R20 ;  /* 0x000000141d167220 */ /* 0x000fe20000410000 */
[----:B------:R-:W-:Y:S01]  /*d510*/  SHF.L.U32 R5, R5, 0x10, RZ ;  /* 0x0000001005057819 */ /* 0x000fe200000006ff */
[-C--:B------:R-:W-:Y:S01]  /*d520*/  FMUL.FTZ R14, R14, R27.reuse ;  /* 0x0000001b0e0e7220 */ /* 0x080fe20000410000 */
[----:B------:R-:W-:Y:S01]  /*d530*/  FFMA.FTZ R23, R24, R27, -R23 ;  /* 0x0000001b18177223 */ /* 0x000fe20000010817 */
[----:B------:R-:W-:Y:S01]  /*d540*/  SHF.L.U32 R4, R4, 0x10, RZ ;  /* 0x0000001004047819 */ /* 0x000fe200000006ff */
[----:B------:R-:W-:-:S02]  /*d550*/  IMAD.U32 R6, R6, 0x10000, RZ ;  /* 0x0001000006067824 */ /* 0x000fc400078e00ff */
[----:B------:R-:W-:Y:S01]  /*d560*/  FFMA.FTZ R14, R24, R25, R14 ;  /* 0x00000019180e7223 */ /* 0x000fe2000001000e */
[-C--:B------:R-:W-:Y:S01]  /*d570*/  FMUL.FTZ R24, R29, R26.reuse ;  /* 0x0000001a1d187220 */ /* 0x080fe20000410000 */
[----:B------:R-:W-:Y:S01]  /*d580*/  SHF.L.U32 R7, R7, 0x10, RZ ;  /* 0x0000001007077819 */ /* 0x000fe200000006ff */
[C---:B------:R-:W-:Y:S01]  /*d590*/  FFMA.FTZ R22, R35.reuse, R26, -R22 ;  /* 0x0000001a23167223 */ /* 0x040fe20000010816 */
[----:B------:R-:W-:Y:S01]  /*d5a0*/  FMUL.FTZ R25, R32, R5 ;  /* 0x0000000520197220 */ /* 0x000fe20000410000 */
[----:B------:R-:W-:Y:S01]  /*d5b0*/  FFMA.FTZ R35, R35, R20, R24 ;  /* 0x0000001423237223 */ /* 0x000fe20000010018 */
[C---:B------:R-:W-:Y:S01]  /*d5c0*/  FMUL.FTZ R20, R30.reuse, R4 ;  /* 0x000000041e147220 */ /* 0x040fe20000410000 */
[-C--:B------:R-:W-:Y:S01]  /*d5d0*/  FMUL.FTZ R27, R30, R6.reuse ;  /* 0x000000061e1b7220 */ /* 0x080fe20000410000 */
[-C--:B------:R-:W-:Y:S01]  /*d5e0*/  FMUL.FTZ R32, R32, R7.reuse ;  /* 0x0000000720207220 */ /* 0x080fe20000410000 */
[C---:B------:R-:W-:Y:S01]  /*d5f0*/  FFMA.FTZ R25, R28.reuse, R7, -R25 ;  /* 0x000000071c197223 */ /* 0x040fe20000010819 */
[C---:B------:R-:W-:Y:S01]  /*d600*/  FFMA.FTZ R20, R21.reuse, R6, -R20 ;  /* 0x0000000615147223 */ /* 0x040fe20000010814 */
[----:B------:R-:W-:Y:S01]  /*d610*/  FFMA.FTZ R27, R21, R4, R27 ;  /* 0x00000004151b7223 */ /* 0x000fe2000001001b */
[----:B------:R-:W-:Y:S01]  /*d620*/  FFMA.FTZ R32, R28, R5, R32 ;  /* 0x000000051c207223 */ /* 0x000fe20000010020 */
[----:B------:R-:W-:-:S02]  /*d630*/  F2FP.BF16.F32.PACK_AB R21, R14, R23 ;  /* 0x000000170e15723e */ /* 0x000fc400000010ff */
[----:B------:R-:W-:Y:S02]  /*d640*/  F2FP.BF16.F32.PACK_AB R23, R35, R22 ;  /* 0x000000162317723e */ /* 0x000fe400000010ff */
[----:B------:R-:W-:Y:S02]  /*d650*/  F2FP.BF16.F32.PACK_AB R20, R27, R20 ;  /* 0x000000141b14723e */ /* 0x000fe400000010ff */
[----:B------:R-:W-:Y:S02]  /*d660*/  F2FP.BF16.F32.PACK_AB R22, R32, R25 ;  /* 0x000000192016723e */ /* 0x000fe400000010ff */
.L_x_723:
[----:B------:R-:W-:Y:S05]  /*d670*/  BSYNC.RECONVERGENT B0 ;  /* 0x0000000000007941 */ /* 0x000fea0003800200 */
.L_x_722:
[----:B-----5:R-:W-:Y:S01]  /*d680*/  IMAD.MOV.U32 R6, RZ, RZ, R22 ;  /* 0x000000ffff067224 */ /* 0x020fe200078e0016 */
[----:B------:R-:W-:Y:S01]  /*d690*/  MOV R4, R20 ;  /* 0x0000001400047202 */ /* 0x000fe20000000f00 */
[----:B------:R-:W-:Y:S01]  /*d6a0*/  IMAD.MOV.U32 R7, RZ, RZ, R23 ;  /* 0x000000ffff077224 */ /* 0x000fe200078e0017 */
[----:B------:R-:W-:Y:S02]  /*d6b0*/  MOV R5, R21 ;  /* 0x0000001500057202 */ /* 0x000fe40000000f00 */
.L_x_721:
[----:B------:R-:W-:Y:S05]  /*d6c0*/  BSYNC.RECONVERGENT B1 ;  /* 0x0000000000017941 */ /* 0x000fea0003800200 */
.L_x_720:
[----:B------:R-:W-:Y:S01]  /*d6d0*/  ISETP.GE.AND P0, PT, R11, R8, PT ;  /* 0x000000080b00720c */ /* 0x000fe20003f06270 */
[----:B------:R2:W-:Y:S01]  /*d6e0*/  STS.128 [R237], R4 ;  /* 0x00000004ed007388 */ /* 0x0005e20000000c00 */
[----:B------:R-:W-:Y:S11]  /*d6f0*/  BSSY.RECONVERGENT B1, `(.L_x_724) ;  /* 0x000002f000017945 */ /* 0x000ff60003800200 */
[----:B------:R2:W-:Y:S01]  /*d700*/  @P0 STS.128 [R237+0x2000], RZ ;  /* 0x002000ffed000388 */ /* 0x0005e20000000c00 */
[----:B------:R-:W-:Y:S05]  /*d710*/  @P0 BRA `(.L_x_725) ;  /* 0x0000000000b00947 */ /* 0x000fea0003800000 */
[----:B------:R3:W5:Y:S01]  /*d720*/  LDG.E.128 R20, desc[UR4][R36.64+0x80] ;  /* 0x0000800424147981 */ /* 0x000762000c1e1d00 */
[----:B------:R-:W-:Y:S01]  /*d730*/  ISETP.GE.AND P0, PT, R11, R0, PT ;  /* 0x000000000b00720c */ /* 0x000fe20003f06270 */
[----:B------:R-:W-:-:S12]  /*d740*/  BSSY.RECONVERGENT B0, `(.L_x_726) ;  /* 0x0000028000007945 */ /* 0x000fd80003800200 */
[----:B------:R-:W-:Y:S05]  /*d750*/  @P0 BRA `(.L_x_727) ;  /* 0x0000000000980947 */ /* 0x000fea0003800000 */
[----:B--2---:R-:W2:Y:S04]  /*d760*/  LDG.E.64 R4, desc[UR4][R16.64+0x40] ;  /* 0x0000400410047981 */ /* 0x004ea8000c1e1b00 */
[----:B------:R-:W4:Y:S01]  /*d770*/  LDG.E.64 R6, desc[UR4][R18.64+0x40] ;  /* 0x0000400412067981 */ /* 0x000f22000c1e1b00 */
        /* <DEDUP_REMOVED lines=10> */
[----:B----4-:R-:W-:Y:S01]  /*d820*/  LOP3.LUT R27, R6, 0xffff0000, RZ, 0xc0, !PT ;  /* 0xffff0000061b7812 */ /* 0x010fe200078ec0ff */
        /* <DEDUP_REMOVED lines=25> */
.L_x_727:
[----:B------:R-:W-:Y:S05]  /*d9c0*/  BSYNC.RECONVERGENT B0 ;  /* 0x0000000000007941 */ /* 0x000fea0003800200 */
.L_x_726:
[----:B-----5:R4:W-:Y:S02]  /*d9d0*/  STS.128 [R237+0x2000], R20 ;  /* 0x00200014ed007388 */ /* 0x0209e40000000c00 */
.L_x_725:
[----:B------:R-:W-:Y:S05]  /*d9e0*/  BSYNC.RECONVERGENT B1 ;  /* 0x0000000000017941 */ /* 0x000fea0003800200 */
.L_x_724:
[----:B------:R-:W-:Y:S01]  /*d9f0*/  ISETP.GE.AND P0, PT, R10, R8, PT ;  /* 0x000000080a00720c */ /* 0x000fe20003f06270 */
[----:B------:R-:W-:-:S12]  /*da00*/  BSSY.RECONVERGENT B1, `(.L_x_728) ;  /* 0x000002f000017945 */ /* 0x000fd80003800200 */
[----:B------:R1:W-:Y:S01]  /*da10*/  @P0 STS.128 [R237+0x4000], RZ ;  /* 0x004000ffed000388 */ /* 0x0003e20000000c00 */
[----:B------:R-:W-:Y:S05]  /*da20*/  @P0 BRA `(.L_x_729) ;  /* 0x0000000000b00947 */ /* 0x000fea0003800000 */
[----:B----4-:R4:W5:Y:S01]  /*da30*/  LDG.E.128 R20, desc[UR4][R36.64+0x100] ;  /* 0x0001000424147981 */ /* 0x010962000c1e1d00 */
[----:B------:R-:W-:Y:S01]  /*da40*/  ISETP.GE.AND P0, PT, R10, R0, PT ;  /* 0x000000000a00720c */ /* 0x000fe20003f06270 */
[----:B------:R-:W-:-:S12]  /*da50*/  BSSY.RECONVERGENT B0, `(.L_x_730) ;  /* 0x0000028000007945 */ /* 0x000fd80003800200 */
[----:B------:R-:W-:Y:S05]  /*da60*/  @P0 BRA `(.L_x_731) ;  /* 0x0000000000980947 */ /* 0x000fea0003800000 */
[----:B--2---:R-:W2:Y:S04]  /*da70*/  LDG.E.64 R4, desc[UR4][R16.64+0x80] ;  /* 0x0000800410047981 */ /* 0x004ea8000c1e1b00 */
        /* <DEDUP_REMOVED lines=37> */
.L_x_731:
[----:B------:R-:W-:Y:S05]  /*dcd0*/  BSYNC.RECONVERGENT B0 ;  /* 0x0000000000007941 */ /* 0x000fea0003800200 */
.L_x_730:
[----:B-----5:R1:W-:Y:S02]  /*dce0*/  STS.128 [R237+0x4000], R20 ;  /* 0x00400014ed007388 */ /* 0x0203e40000000c00 */
.L_x_729:
[----:B------:R-:W-:Y:S05]  /*dcf0*/  BSYNC.RECONVERGENT B1 ;  /* 0x0000000000017941 */ /* 0x000fea0003800200 */
.L_x_728:
[----:B------:R-:W-:-:S13]  /*dd00*/  ISETP.GE.AND P0, PT, R9, R8, PT ;  /* 0x000000080900720c */ /* 0x000fda0003f06270 */
[----:B------:R1:W-:Y:S01]  /*dd10*/  @P0 STS.128 [R237+0x6000], RZ ;  /* 0x006000ffed000388 */ /* 0x0003e20000000c00 */
[----:B------:R-:W-:Y:S05]  /*dd20*/  @P0 BRA `(.L_x_719) ;  /* 0x0000000000b00947 */ /* 0x000fea0003800000 */
[----:B-1--4-:R1:W5:Y:S01]  /*dd30*/  LDG.E.128 R20, desc[UR4][R36.64+0x180] ;  /* 0x0001800424147981 */ /* 0x012362000c1e1d00 */
        /* <DEDUP_REMOVED lines=41> */
.L_x_733:
[----:B------:R-:W-:Y:S05]  /*dfd0*/  BSYNC.RECONVERGENT B0 ;  /* 0x0000000000007941 */ /* 0x000fea0003800200 */
.L_x_732:
[----:B-----5:R4:W-:Y:S02]  /*dfe0*/  STS.128 [R237+0x6000], R20 ;  /* 0x00600014ed007388 */ /* 0x0209e40000000c00 */
.L_x_719:
[----:B------:R-:W-:Y:S05]  /*dff0*/  BSYNC.RECONVERGENT B2 ;  /* 0x0000000000027941 */ /* 0x000fea0003800200 */
.L_x_718:
[----:B------:R-:W-:Y:S01]  /*e000*/  IADD3 R34, PT, PT, R100, 0x10, RZ ;  /* 0x0000001064227810 */ /* 0x000fe20007ffe0ff */
[----:B------:R-:W-:Y:S03]  /*e010*/  BSSY.RECONVERGENT B2, `(.L_x_734) ;  /* 0x00000c8000027945 */ /* 0x000fe60003800200 */
[----:B------:R-:W-:-:S13]  /*e020*/  ISETP.GE.AND P0, PT, R34, R15, PT ;  /* 0x0000000f2200720c */ /* 0x000fda0003f06270 */
[----:B------:R-:W-:Y:S05]  /*e030*/  @P0 BRA `(.L_x_735) ;  /* 0x0000000c00140947 */ /* 0x000fea0003800000 */
[----:B------:R-:W5:Y:S01]  /*e040*/  LDC R8, c[0x0][0x440] ;  /* 0x00011000ff087b82 */ /* 0x000f620000000800 */
[C---:B------:R-:W-:Y:S01]  /*e050*/  LEA R24, P0, R33.reuse, R36, 0x1 ;  /* 0x0000002421187211 */ /* 0x040fe200078008ff */
[----:B------:R-:W-:Y:S03]  /*e060*/  BSSY.RECONVERGENT B1, `(.L_x_736) ;  /* 0x0000031000017945 */ /* 0x000fe60003800200 */
[----:B------:R-:W-:Y:S02]  /*e070*/  LEA.HI.X R25, R33, R37, R31, 0x1, P0 ;  /* 0x0000002521197211 */ /* 0x000fe400000f0c1f */
[----:B-----5:R-:W-:-:S13]  /*e080*/  ISETP.GE.AND P1, PT, R12, R8, PT ;  /* 0x000000080c00720c */ /* 0x020fda0003f26270 */
        /* <DEDUP_REMOVED lines=8> */
[C---:B-----5:R-:W-:Y:S01]  /*e110*/  SHF.L.U32 R31, R23.reuse, 0x10, RZ ;  /* 0x00000010171f7819 */ /* 0x060fe200000006ff */
[----:B------:R-:W-:Y:S01]  /*e120*/  IMAD.U32 R32, R22, 0x10000, RZ ;  /* 0x0001000016207824 */ /* 0x000fe200078e00ff */
[----:B------:R-:W-:Y:S02]  /*e130*/  LOP3.LUT R30, R23, 0xffff0000, RZ, 0xc0, !PT ;  /* 0xffff0000171e7812 */ /* 0x000fe400078ec0ff */
[C---:B------:R-:W-:Y:S02]  /*e140*/  LOP3.LUT R14, R21.reuse, 0xffff0000, RZ, 0xc0, !PT ;  /* 0xffff0000150e7812 */ /* 0x040fe400078ec0ff */
[----:B------:R-:W-:-:S02]  /*e150*/  SHF.L.U32 R26, R21, 0x10, RZ ;  /* 0x00000010151a7819 */ /* 0x000fc400000006ff */
[C---:B------:R-:W-:Y:S02]  /*e160*/  SHF.L.U32 R21, R20.reuse, 0x10, RZ ;  /* 0x0000001014157819 */ /* 0x040fe400000006ff */
[----:B------:R-:W-:Y:S02]  /*e170*/  LOP3.LUT R33, R20, 0xffff0000, RZ, 0xc0, !PT ;  /* 0xffff000014217812 */ /* 0x000fe400078ec0ff */
[----:B------:R-:W-:Y:S02]  /*e180*/  LOP3.LUT R35, R22, 0xffff0000, RZ, 0xc0, !PT ;  /* 0xffff000016237812 */ /* 0x000fe400078ec0ff */
[----:B--2---:R-:W-:Y:S02]  /*e190*/  LOP3.LUT R23, R4, 0xffff0000, RZ, 0xc0, !PT ;  /* 0xffff000004177812 */ /* 0x004fe400078ec0ff */
[----:B------:R-:W-:Y:S02]  /*e1a0*/  LOP3.LUT R20, R5, 0xffff0000, RZ, 0xc0, !PT ;  /* 0xffff000005147812 */ /* 0x000fe400078ec0ff */
[----:B----4-:R-:W-:Y:S01]  /*e1b0*/  LOP3.LUT R29, R6, 0xffff0000, RZ, 0xc0, !PT ;  /* 0xffff0000061d7812 */ /* 0x010fe200078ec0ff */
[----:B------:R-:W-:Y:S01]  /*e1c0*/  FMUL.FTZ R28, R23, R14 ;  /* 0x0000000e171c7220 */ /* 0x000fe20000410000 */
[----:B------:R-:W-:Y:S01]  /*e1d0*/  LOP3.LUT R27, R7, 0xffff0000, RZ, 0xc0, !PT ;  /* 0xffff0000071b7812 */ /* 0x000fe200078ec0ff */
[----:B------:R-:W-:Y:S01]  /*e1e0*/  FMUL.FTZ R22, R20, R30 ;  /* 0x0000001e14167220 */ /* 0x000fe20000410000 */
[----:B------:R-:W-:Y:S01]  /*e1f0*/  SHF.L.U32 R4, R4, 0x10, RZ ;  /* 0x0000001004047819 */ /* 0x000fe200000006ff */
[C---:B------:R-:W-:Y:S01]  /*e200*/  FMUL.FTZ R14, R29.reuse, R14 ;  /* 0x0000000e1d0e7220 */ /* 0x040fe20000410000 */
[----:B------:R-:W-:Y:S01]  /*e210*/  FFMA.FTZ R28, R29, R26, -R28 ;  /* 0x0000001a1d1c7223 */ /* 0x000fe2000001081c */
[----:B------:R-:W-:Y:S01]  /*e220*/  FMUL.FTZ R29, R27, R30 ;  /* 0x0000001e1b1d7220 */ /* 0x000fe20000410000 */
[----:B------:R-:W-:Y:S01]  /*e230*/  SHF.L.U32 R5, R5, 0x10, RZ ;  /* 0x0000001005057819 */ /* 0x000fe200000006ff */
[----:B------:R-:W-:Y:S01]  /*e240*/  IMAD.U32 R6, R6, 0x10000, RZ ;  /* 0x0001000006067824 */ /* 0x000fe200078e00ff */
[----:B------:R-:W-:Y:S01]  /*e250*/  SHF.L.U32 R7, R7, 0x10, RZ ;  /* 0x0000001007077819 */ /* 0x000fe200000006ff */
[-C--:B------:R-:W-:Y:S01]  /*e260*/  FFMA.FTZ R22, R27, R31.reuse, -R22 ;  /* 0x0000001f1b167223 */ /* 0x080fe20000010816 */
[----:B------:R-:W-:Y:S01]  /*e270*/  FFMA.FTZ R23, R23, R26, R14 ;  /* 0x0000001a17177223 */ /* 0x000fe2000001000e */
[----:B------:R-:W-:Y:S01]  /*e280*/  FFMA.FTZ R29, R20, R31, R29 ;  /* 0x0000001f141d7223 */ /* 0x000fe2000001001d */
[-C--:B------:R-:W-:Y:S01]  /*e290*/  FMUL.FTZ R27, R4, R33.reuse ;  /* 0x00000021041b7220 */ /* 0x080fe20000410000 */
[C---:B------:R-:W-:Y:S01]  /*e2a0*/  FMUL.FTZ R33, R6.reuse, R33 ;  /* 0x0000002106217220 */ /* 0x040fe20000410000 */
[-C--:B------:R-:W-:Y:S01]  /*e2b0*/  FMUL.FTZ R14, R5, R35.reuse ;  /* 0x00000023050e7220 */ /* 0x080fe20000410000 */
[C---:B------:R-:W-:Y:S01]  /*e2c0*/  FMUL.FTZ R20, R7.reuse, R35 ;  /* 0x0000002307147220 */ /* 0x040fe20000410000 */
[-C--:B------:R-:W-:Y:S01]  /*e2d0*/  FFMA.FTZ R27, R6, R21.reuse, -R27 ;  /* 0x00000015061b7223 */ /* 0x080fe2000001081b */
[----:B------:R-:W-:Y:S01]  /*e2e0*/  FFMA.FTZ R4, R4, R21, R33 ;  /* 0x0000001504047223 */ /* 0x000fe20000010021 */
[-C--:B------:R-:W-:Y:S01]  /*e2f0*/  FFMA.FTZ R14, R7, R32.reuse, -R14 ;  /* 0x00000020070e7223 */ /* 0x080fe2000001080e */
[----:B------:R-:W-:Y:S01]  /*e300*/  FFMA.FTZ R5, R5, R32, R20 ;  /* 0x0000002005057223 */ /* 0x000fe20000010014 */
[----:B------:R-:W-:-:S02]  /*e310*/  F2FP.BF16.F32.PACK_AB R21, R23, R28 ;  /* 0x0000001c1715723e */ /* 0x000fc400000010ff */
[----:B------:R-:W-:Y:S02]  /*e320*/  F2FP.BF16.F32.PACK_AB R23, R29, R22 ;  /* 0x000000161d17723e */ /* 0x000fe400000010ff */
[----:B------:R-:W-:Y:S02]  /*e330*/  F2FP.BF16.F32.PACK_AB R20, R4, R27 ;  /* 0x0000001b0414723e */ /* 0x000fe400000010ff */
[----:B------:R-:W-:Y:S02]  /*e340*/  F2FP.BF16.F32.PACK_AB R22, R5, R14 ;  /* 0x0000000e0516723e */ /* 0x000fe400000010ff */
.L_x_739:
[----:B------:R-:W-:Y:S05]  /*e350*/  BSYNC.RECONVERGENT B0 ;  /* 0x0000000000007941 */ /* 0x000fea0003800200 */
.L_x_738:
[----:B-----5:R4:W-:Y:S02]  /*e360*/  STS.128 [R237+0x800], R20 ;  /* 0x00080014ed007388 */ /* 0x0209e40000000c00 */
.L_x_737:
[----:B------:R-:W-:Y:S05]  /*e370*/  BSYNC.RECONVERGENT B1 ;  /* 0x0000000000017941 */ /* 0x000fea0003800200 */
.L_x_736:
[----:B------:R-:W-:Y:S01]  /*e380*/  ISETP.GE.AND P0, PT, R11, R8, PT ;  /* 0x000000080b00720c */ /* 0x000fe20003f06270 */
[----:B------:R-:W-:-:S12]  /*e390*/  BSSY.RECONVERGENT B1, `(.L_x_740) ;  /* 0x000002f000017945 */ /* 0x000fd80003800200 */
        /* <DEDUP_REMOVED lines=44> */
.L_x_743:
[----:B------:R-:W-:Y:S05]  /*e660*/  BSYNC.RECONVERGENT B0 ;  /* 0x0000000000007941 */ /* 0x000fea0003800200 */
.L_x_742:
[----:B-----5:R4:W-:Y:S02]  /*e670*/  STS.128 [R237+0x2800], R20 ;  /* 0x00280014ed007388 */ /* 0x0209e40000000c00 */
.L_x_741:
[----:B------:R-:W-:Y:S05]  /*e680*/  BSYNC.RECONVERGENT B1 ;  /* 0x0000000000017941 */ /* 0x000fea0003800200 */
.L_x_740:
        /* <DEDUP_REMOVED lines=46> */
.L_x_747:
[----:B------:R-:W-:Y:S05]  /*e970*/  BSYNC.RECONVERGENT B0 ;  /* 0x0000000000007941 */ /* 0x000fea0003800200 */
.L_x_746:
[----:B-----5:R4:W-:Y:S02]  /*e980*/  STS.128 [R237+0x4800], R20 ;  /* 0x00480014ed007388 */ /* 0x0209e40000000c00 */
.L_x_745:
[----:B------:R-:W-:Y:S05]  /*e990*/  BSYNC.RECONVERGENT B1 ;  /* 0x0000000000017941 */ /* 0x000fea0003800200 */
.L_x_744:
        /* <DEDUP_REMOVED lines=8> */
[----:B------:R-:W1:Y:S01]  /*ea20*/  LDG.E.64 R6, desc[UR4][R18.64+0xc0] ;  /* 0x0000c00412067981 */ /* 0x000e62000c1e1b00 */
[C---:B-----5:R-:W-:Y:S01]  /*ea30*/  SHF.L.U32 R14, R21.reuse, 0x10, RZ ;  /* 0x00000010150e7819 */ /* 0x060fe200000006ff */
[----:B------:R-:W-:Y:S01]  /*ea40*/  IMAD.U32 R28, R22, 0x10000, RZ ;  /* 0x00010000161c7824 */ /* 0x000fe200078e00ff */
[----:B------:R-:W-:Y:S02]  /*ea50*/  LOP3.LUT R8, R21, 0xffff0000, RZ, 0xc0, !PT ;  /* 0xffff000015087812 */ /* 0x000fe400078ec0ff */
[C---:B------:R-:W-:Y:S02]  /*ea60*/  SHF.L.U32 R29, R23.reuse, 0x10, RZ ;  /* 0x00000010171d7819 */ /* 0x040fe400000006ff */
[----:B------:R-:W-:-:S02]  /*ea70*/  LOP3.LUT R27, R23, 0xffff0000, RZ, 0xc0, !PT ;  /* 0xffff0000171b7812 */ /* 0x000fc400078ec0ff */
[C---:B------:R-:W-:Y:S02]  /*ea80*/  SHF.L.U32 R21, R20.reuse, 0x10, RZ ;  /* 0x0000001014157819 */ /* 0x040fe400000006ff */
[----:B------:R-:W-:Y:S02]  /*ea90*/  LOP3.LUT R30, R20, 0xffff0000, RZ, 0xc0, !PT ;  /* 0xffff0000141e7812 */ /* 0x000fe400078ec0ff */
[----:B------:R-:W-:Y:S02]  /*eaa0*/  LOP3.LUT R22, R22, 0xffff0000, RZ, 0xc0, !PT ;  /* 0xffff000016167812 */ /* 0x000fe400078ec0ff */
[----:B--2---:R-:W-:Y:S02]  /*eab0*/  LOP3.LUT R23, R4, 0xffff0000, RZ, 0xc0, !PT ;  /* 0xffff000004177812 */ /* 0x004fe400078ec0ff */
[----:B------:R-:W-:Y:S02]  /*eac0*/  LOP3.LUT R20, R5, 0xffff0000, RZ, 0xc0, !PT ;  /* 0xffff000005147812 */ /* 0x000fe400078ec0ff */
[----:B-1----:R-:W-:Y:S01]  /*ead0*/  LOP3.LUT R25, R6, 0xffff0000, RZ, 0xc0, !PT ;  /* 0xffff000006197812 */ /* 0x002fe200078ec0ff */
[-C--:B------:R-:W-:Y:S01]  /*eae0*/  FMUL.FTZ R26, R23, R8.reuse ;  /* 0x00000008171a7220 */ /* 0x080fe20000410000 */
[----:B------:R-:W-:Y:S01]  /*eaf0*/  LOP3.LUT R24, R7, 0xffff0000, RZ, 0xc0, !PT ;  /* 0xffff000007187812 */ /* 0x000fe200078ec0ff */
[-C--:B------:R-:W-:Y:S01]  /*eb00*/  FMUL.FTZ R31, R20, R27.reuse ;  /* 0x0000001b141f7220 */ /* 0x080fe20000410000 */
[----:B------:R-:W-:Y:S01]  /*eb10*/  SHF.L.U32 R5, R5, 0x10, RZ ;  /* 0x0000001005057819 */ /* 0x000fe200000006ff */
[----:B------:R-:W-:Y:S01]  /*eb20*/  FMUL.FTZ R8, R25, R8 ;  /* 0x0000000819087220 */ /* 0x000fe20000410000 */
[----:B------:R-:W-:Y:S01]  /*eb30*/  SHF.L.U32 R4, R4, 0x10, RZ ;  /* 0x0000001004047819 */ /* 0x000fe200000006ff */
[----:B------:R-:W-:Y:S01]  /*eb40*/  FMUL.FTZ R27, R24, R27 ;  /* 0x0000001b181b7220 */ /* 0x000fe20000410000 */
[----:B------:R-:W-:Y:S01]  /*eb50*/  SHF.L.U32 R7, R7, 0x10, RZ ;  /* 0x0000001007077819 */ /* 0x000fe200000006ff */
[----:B------:R-:W-:-:S02]  /*eb60*/  IMAD.U32 R6, R6, 0x10000, RZ ;  /* 0x0001000006067824 */ /* 0x000fc400078e00ff */
[-C--:B------:R-:W-:Y:S01]  /*eb70*/  FFMA.FTZ R23, R23, R14.reuse, R8 ;  /* 0x0000000e17177223 */ /* 0x080fe20000010008 */
[----:B------:R-:W-:Y:S01]  /*eb80*/  FFMA.FTZ R26, R25, R14, -R26 ;  /* 0x0000000e191a7223 */ /* 0x000fe2000001081a */
[-C--:B------:R-:W-:Y:S01]  /*eb90*/  FFMA.FTZ R20, R20, R29.reuse, R27 ;  /* 0x0000001d14147223 */ /* 0x080fe2000001001b */
[----:B------:R-:W-:Y:S01]  /*eba0*/  FMUL.FTZ R8, R5, R22 ;  /* 0x0000001605087220 */ /* 0x000fe20000410000 */
[-C--:B------:R-:W-:Y:S01]  /*ebb0*/  FMUL.FTZ R25, R4, R30.reuse ;  /* 0x0000001e04197220 */ /* 0x080fe20000410000 */
[----:B------:R-:W-:Y:S01]  /*ebc0*/  FMUL.FTZ R27, R6, R30 ;  /* 0x0000001e061b7220 */ /* 0x000fe20000410000 */
[C---:B------:R-:W-:Y:S01]  /*ebd0*/  FMUL.FTZ R22, R7.reuse, R22 ;  /* 0x0000001607167220 */ /* 0x040fe20000410000 */
[----:B------:R-:W-:Y:S01]  /*ebe0*/  FFMA.FTZ R31, R24, R29, -R31 ;  /* 0x0000001d181f7223 */ /* 0x000fe2000001081f */
        /* <DEDUP_REMOVED lines=8> */
.L_x_749:
[----:B------:R-:W-:Y:S05]  /*ec70*/  BSYNC.RECONVERGENT B0 ;  /* 0x0000000000007941 */ /* 0x000fea0003800200 */
.L_x_748:
[----:B-----5:R4:W-:Y:S02]  /*ec80*/  STS.128 [R237+0x6800], R20 ;  /* 0x00680014ed007388 */ /* 0x0209e40000000c00 */
.L_x_735:
[----:B------:R-:W-:Y:S05]  /*ec90*/  BSYNC.RECONVERGENT B2 ;  /* 0x0000000000027941 */ /* 0x000fea0003800200 */
.L_x_734:
[----:B------:R-:W-:Y:S01]  /*eca0*/  IADD3 R28, PT, PT, R100, 0x20, RZ ;  /* 0x00000020641c7810 */ /* 0x000fe20007ffe0ff */
[----:B------:R-:W-:Y:S03]  /*ecb0*/  BSSY.RECONVERGENT B2, `(.L_x_750) ;  /* 0x00000c8000027945 */ /* 0x000fe60003800200 */
[----:B------:R-:W-:-:S13]  /*ecc0*/  ISETP.GE.AND P0, PT, R28, R15, PT ;  /* 0x0000000f1c00720c */ /* 0x000fda0003f06270 */
[----:B------:R-:W-:Y:S05]  /*ecd0*/  @P0 BRA `(.L_x_751) ;  /* 0x0000000c00140947 */ /* 0x000fea0003800000 */
[----:B------:R-:W5:Y:S01]  /*ece0*/  LDC R8, c[0x0][0x440] ;  /* 0x00011000ff087b82 */ /* 0x000f620000000800 */
[C---:B-1----:R-:W-:Y:S01]  /*ecf0*/  LEA R24, P1, R2.reuse, R36, 0x6 ;  /* 0x0000002402187211 */ /* 0x042fe200078230ff */
[----:B------:R-:W-:Y:S03]  /*ed00*/  BSSY.RECONVERGENT B1, `(.L_x_752) ;  /* 0x0000031000017945 */ /* 0x000fe60003800200 */
[----:B------:R-:W-:Y:S02]  /*ed10*/  LEA.HI.X R25, R2, R37, R3, 0x6, P1 ;  /* 0x0000002502197211 */ /* 0x000fe400008f3403 */
[----:B-----5:R-:W-:-:S13]  /*ed20*/  ISETP.GE.AND P0, PT, R12, R8, PT ;  /* 0x000000080c00720c */ /* 0x020fda0003f06270 */
        /* <DEDUP_REMOVED lines=19> */
[-C--:B------:R-:W-:Y:S01]  /*ee60*/  FMUL.FTZ R30, R23, R14.reuse ;  /* 0x0000000e171e7220 */ /* 0x080fe20000410000 */
[----:B------:R-:W-:Y:S01]  /*ee70*/  LOP3.LUT R27, R7, 0xffff0000, RZ, 0xc0, !PT ;  /* 0xffff0000071b7812 */ /* 0x000fe200078ec0ff */
[-C--:B------:R-:W-:Y:S01]  /*ee80*/  FMUL.FTZ R22, R20, R31.reuse ;  /* 0x0000001f14167220 */ /* 0x080fe20000410000 */
[----:B------:R-:W-:Y:S01]  /*ee90*/  SHF.L.U32 R4, R4, 0x10, RZ ;  /* 0x0000001004047819 */ /* 0x000fe200000006ff */
[----:B------:R-:W-:Y:S01]  /*eea0*/  FMUL.FTZ R14, R29, R14 ;  /* 0x0000000e1d0e7220 */ /* 0x000fe20000410000 */
[----:B------:R-:W-:Y:S01]  /*eeb0*/  SHF.L.U32 R5, R5, 0x10, RZ ;  /* 0x0000001005057819 */ /* 0x000fe200000006ff */
[----:B------:R-:W-:Y:S01]  /*eec0*/  IMAD.U32 R6, R6, 0x10000, RZ ;  /* 0x0001000006067824 */ /* 0x000fe200078e00ff */
[----:B------:R-:W-:Y:S01]  /*eed0*/  SHF.L.U32 R7, R7, 0x10, RZ ;  /* 0x0000001007077819 */ /* 0x000fe200000006ff */
[----:B------:R-:W-:Y:S01]  /*eee0*/  FFMA.FTZ R23, R23, R26, R14 ;  /* 0x0000001a17177223 */ /* 0x000fe2000001000e */
[C---:B------:R-:W-:Y:S01]  /*eef0*/  FMUL.FTZ R31, R27.reuse, R31 ;  /* 0x0000001f1b1f7220 */ /* 0x040fe20000410000 */
[----:B------:R-:W-:Y:S01]  /*ef00*/  FFMA.FTZ R22, R27, R32, -R22 ;  /* 0x000000201b167223 */ /* 0x000fe20000010816 */
[-C--:B------:R-:W-:Y:S01]  /*ef10*/  FMUL.FTZ R27, R4, R35.reuse ;  /* 0x00000023041b7220 */ /* 0x080fe20000410000 */
[-C--:B------:R-:W-:Y:S01]  /*ef20*/  FMUL.FTZ R14, R5, R38.reuse ;  /* 0x00000026050e7220 */ /* 0x080fe20000410000 */
[----:B------:R-:W-:Y:S01]  /*ef30*/  FMUL.FTZ R35, R6, R35 ;  /* 0x0000002306237220 */ /* 0x000fe20000410000 */
[----:B------:R-:W-:Y:S01]  /*ef40*/  FMUL.FTZ R38, R7, R38 ;  /* 0x0000002607267220 */ /* 0x000fe20000410000 */
[----:B------:R-:W-:Y:S01]  /*ef50*/  FFMA.FTZ R30, R29, R26, -R30 ;  /* 0x0000001a1d1e7223 */ /* 0x000fe2000001081e */
[----:B------:R-:W-:Y:S01]  /*ef60*/  FFMA.FTZ R31, R20, R32, R31 ;  /* 0x00000020141f7223 */ /* 0x000fe2000001001f */
        /* <DEDUP_REMOVED lines=8> */
.L_x_755:
[----:B------:R-:W-:Y:S05]  /*eff0*/  BSYNC.RECONVERGENT B0 ;  /* 0x0000000000007941 */ /* 0x000fea0003800200 */
.L_x_754:
[----:B-----5:R1:W-:Y:S02]  /*f000*/  STS.128 [R237+0x1000], R20 ;  /* 0x00100014ed007388 */ /* 0x0203e40000000c00 */
.L_x_753:
[----:B------:R-:W-:Y:S05]  /*f010*/  BSYNC.RECONVERGENT B1 ;  /* 0x0000000000017941 */ /* 0x000fea0003800200 */
.L_x_752:
        /* <DEDUP_REMOVED lines=46> */
.L_x_759:
[----:B------:R-:W-:Y:S05]  /*f300*/  BSYNC.RECONVERGENT B0 ;  /* 0x0000000000007941 */ /* 0x000fea0003800200 */
.L_x_758:
[----:B-----5:R4:W-:Y:S02]  /*f310*/  STS.128 [R237+0x3000], R20 ;  /* 0x00300014ed007388 */ /* 0x0209e40000000c00 */
.L_x_757:
[----:B------:R-:W-:Y:S05]  /*f320*/  BSYNC.RECONVERGENT B1 ;  /* 0x0000000000017941 */ /* 0x000fea0003800200 */
.L_x_756:
        /* <DEDUP_REMOVED lines=46> */
.L_x_763:
[----:B------:R-:W-:Y:S05]  /*f610*/  BSYNC.RECONVERGENT B0 ;  /* 0x0000000000007941 */ /* 0x000fea0003800200 */
.L_x_762:
[----:B-----5:R4:W-:Y:S02]  /*f620*/  STS.128 [R237+0x5000], R20 ;  /* 0x00500014ed007388 */ /* 0x0209e40000000c00 */
.L_x_761:
[----:B------:R-:W-:Y:S05]  /*f630*/  BSYNC.RECONVERGENT B1 ;  /* 0x0000000000017941 */ /* 0x000fea0003800200 */
.L_x_760:
        /* <DEDUP_REMOVED lines=19> */
[C---:B-1----:R-:W-:Y:S01]  /*f770*/  LOP3.LUT R25, R6.reuse, 0xffff0000, RZ, 0xc0, !PT ;  /* 0xffff000006197812 */ /* 0x042fe200078ec0ff */
[-C--:B------:R-:W-:Y:S01]  /*f780*/  FMUL.FTZ R26, R23, R8.reuse ;  /* 0x00000008171a7220 */ /* 0x080fe20000410000 */
[----:B------:R-:W-:Y:S01]  /*f790*/  LOP3.LUT R24, R7, 0xffff0000, RZ, 0xc0, !PT ;  /* 0xffff000007187812 */ /* 0x000fe200078ec0ff */
[----:B------:R-:W-:Y:S01]  /*f7a0*/  IMAD.U32 R6, R6, 0x10000, RZ ;  /* 0x0001000006067824 */ /* 0x000fe200078e00ff */
[----:B------:R-:W-:Y:S01]  /*f7b0*/  SHF.L.U32 R4, R4, 0x10, RZ ;  /* 0x0000001004047819 */ /* 0x000fe200000006ff */
[----:B------:R-:W-:Y:S01]  /*f7c0*/  FMUL.FTZ R8, R25, R8 ;  /* 0x0000000819087220 */ /* 0x000fe20000410000 */
[----:B------:R-:W-:Y:S01]  /*f7d0*/  SHF.L.U32 R5, R5, 0x10, RZ ;  /* 0x0000001005057819 */ /* 0x000fe200000006ff */
[-C--:B------:R-:W-:Y:S01]  /*f7e0*/  FMUL.FTZ R33, R20, R27.reuse ;  /* 0x0000001b14217220 */ /* 0x080fe20000410000 */
[----:B------:R-:W-:Y:S01]  /*f7f0*/  SHF.L.U32 R7, R7, 0x10, RZ ;  /* 0x0000001007077819 */ /* 0x000fe200000006ff */
[-C--:B------:R-:W-:Y:S01]  /*f800*/  FFMA.FTZ R26, R25, R14.reuse, -R26 ;  /* 0x0000000e191a7223 */ /* 0x080fe2000001081a */
[----:B------:R-:W-:Y:S01]  /*f810*/  FFMA.FTZ R23, R23, R14, R8 ;  /* 0x0000000e17177223 */ /* 0x000fe20000010008 */
[----:B------:R-:W-:Y:S01]  /*f820*/  FMUL.FTZ R27, R24, R27 ;  /* 0x0000001b181b7220 */ /* 0x000fe20000410000 */
[-C--:B------:R-:W-:Y:S01]  /*f830*/  FMUL.FTZ R25, R4, R31.reuse ;  /* 0x0000001f04197220 */ /* 0x080fe20000410000 */
[-C--:B------:R-:W-:Y:S01]  /*f840*/  FMUL.FTZ R8, R5, R22.reuse ;  /* 0x0000001605087220 */ /* 0x080fe20000410000 */
[----:B------:R-:W-:Y:S01]  /*f850*/  FMUL.FTZ R31, R6, R31 ;  /* 0x0000001f061f7220 */ /* 0x000fe20000410000 */
[C---:B------:R-:W-:Y:S01]  /*f860*/  FMUL.FTZ R22, R7.reuse, R22 ;  /* 0x0000001607167220 */ /* 0x040fe20000410000 */
[-C--:B------:R-:W-:Y:S01]  /*f870*/  FFMA.FTZ R33, R24, R29.reuse, -R33 ;  /* 0x0000001d18217223 */ /* 0x080fe20000010821 */
        /* <DEDUP_REMOVED lines=9> */
.L_x_765:
[----:B------:R-:W-:Y:S05]  /*f910*/  BSYNC.RECONVERGENT B0 ;  /* 0x0000000000007941 */ /* 0x000fea0003800200 */
.L_x_764:
[----:B-----5:R4:W-:Y:S02]  /*f920*/  STS.128 [R237+0x7000], R20 ;  /* 0x00700014ed007388 */ /* 0x0209e40000000c00 */
.L_x_751:
[----:B------:R-:W-:Y:S05]  /*f930*/  BSYNC.RECONVERGENT B2 ;  /* 0x0000000000027941 */ /* 0x000fea0003800200 */
.L_x_750:
[----:B------:R-:W-:-:S04]  /*f940*/  IADD3 R38, PT, PT, R100, 0x30, RZ ;  /* 0x0000003064267810 */ /* 0x000fc80007ffe0ff */
[----:B------:R-:W-:-:S13]  /*f950*/  ISETP.GE.AND P0, PT, R38, R15, PT ;  /* 0x0000000f2600720c */ /* 0x000fda0003f06270 */
[----:B------:R-:W-:Y:S05]  /*f960*/  @P0 BRA `(.L_x_716) ;  /* 0x0000006400e40947 */ /* 0x000fea0003800000 */
[----:B--2---:R-:W2:Y:S01]  /*f970*/  LDC R6, c[0x0][0x440] ;  /* 0x00011000ff067b82 */ /* 0x004ea20000000800 */
[----:B------:R-:W-:Y:S01]  /*f980*/  IMAD.WIDE.U32 R14, R2, 0x60, R36 ;  /* 0x00000060020e7825 */ /* 0x000fe200078e0024 */
[----:B------:R-:W-:Y:S03]  /*f990*/  BSSY.RECONVERGENT B1, `(.L_x_766) ;  /* 0x0000032000017945 */ /* 0x000fe60003800200 */
[----:B------:R-:W-:-:S05]  /*f9a0*/  IMAD R3, R3, 0x60, RZ ;  /* 0x0000006003037824 */ /* 0x000fca00078e02ff */
[----:B------:R-:W-:Y:S02]  /*f9b0*/  IADD3 R15, PT, PT, R3, R15, RZ ;  /* 0x0000000f030f7210 */ /* 0x000fe40007ffe0ff */
[----:B--2---:R-:W-:-:S13]  /*f9c0*/  ISETP.GE.AND P0, PT, R12, R6, PT ;  /* 0x000000060c00720c */ /* 0x004fda0003f06270 */
[----:B------:R2:W-:Y:S01]  /*f9d0*/  @P0 STS.128 [R237+0x1800], RZ ;  /* 0x001800ffed000388 */ /* 0x0005e20000000c00 */
[----:B------:R-:W-:Y:S05]  /*f9e0*/  @P0 BRA `(.L_x_767) ;  /* 0x0000000000b00947 */ /* 0x000fea0003800000 */
[----:B-1--4-:R1:W5:Y:S01]  /*f9f0*/  LDG.E.128 R20, desc[UR4][R14.64] ;  /* 0x000000040e147981 */ /* 0x012362000c1e1d00 */
[----:B------:R-:W-:Y:S01]  /*fa00*/  ISETP.GE.AND P0, PT, R12, R0, PT ;  /* 0x000000000c00720c */ /* 0x000fe20003f06270 */
[----:B------:R-:W-:-:S12]  /*fa10*/  BSSY.RECONVERGENT B0, `(.L_x_768) ;  /* 0x0000028000007945 */ /* 0x000fd80003800200 */
[----:B------:R-:W-:Y:S05]  /*fa20*/  @P0 BRA `(.L_x_769) ;  /* 0x0000000000980947 */ /* 0x000fea0003800000 */
[----:B------:R-:W4:Y:S04]  /*fa30*/  LDG.E.64 R2, desc[UR4][R16.64] ;  /* 0x0000000410027981 */ /* 0x000f28000c1e1b00 */
[----:B------:R-:W2:Y:S01]  /*fa40*/  LDG.E.64 R4, desc[UR4][R18.64] ;  /* 0x0000000412047981 */ /* 0x000ea2000c1e1b00 */
        /* <DEDUP_REMOVED lines=8> */
[----:B----4-:R-:W-:Y:S02]  /*fad0*/  LOP3.LUT R23, R2, 0xffff0000, RZ, 0xc0, !PT ;  /* 0xffff000002177812 */ /* 0x010fe400078ec0ff */
[----:B------:R-:W-:Y:S02]  /*fae0*/  LOP3.LUT R20, R3, 0xffff0000, RZ, 0xc0, !PT ;  /* 0xffff000003147812 */ /* 0x000fe400078ec0ff */
[C---:B--2---:R-:W-:Y:S01]  /*faf0*/  LOP3.LUT R25, R4.reuse, 0xffff0000, RZ, 0xc0, !PT ;  /* 0xffff000004197812 */ /* 0x044fe200078ec0ff */
        /* <DEDUP_REMOVED lines=25> */
.L_x_769:
[----:B------:R-:W-:Y:S05]  /*fc90*/  BSYNC.RECONVERGENT B0 ;  /* 0x0000000000007941 */ /* 0x000fea0003800200 */
.L_x_768:
[----:B-----5:R4:W-:Y:S02]  /*fca0*/  STS.128 [R237+0x1800], R20 ;  /* 0x00180014ed007388 */ /* 0x0209e40000000c00 */
.L_x_767:
[----:B------:R-:W-:Y:S05]  /*fcb0*/  BSYNC.RECONVERGENT B1 ;  /* 0x0000000000017941 */ /* 0x000fea0003800200 */
.L_x_766:
        /* <DEDUP_REMOVED lines=46> */
.L_x_773:
[----:B------:R-:W-:Y:S05]  /*ffa0*/  BSYNC.RECONVERGENT B0 ;  /* 0x0000000000007941 */ /* 0x000fea0003800200 */
.L_x_772:
[----:B-----5:R4:W-:Y:S02]  /*ffb0*/  STS.128 [R237+0x3800], R20 ;  /* 0x00380014ed007388 */ /* 0x0209e40000000c00 */
.L_x_771:
[----:B------:R-:W-:Y:S05]  /*ffc0*/  BSYNC.RECONVERGENT B1 ;  /* 0x0000000000017941 */ /* 0x000fea0003800200 */
.L_x_770:
        /* <DEDUP_REMOVED lines=46> */
.L_x_777:
[----:B------:R-:W-:Y:S05]  /*102b0*/  BSYNC.RECONVERGENT B0 ;  /* 0x0000000000007941 */ /* 0x000fea0003800200 */
.L_x_776:
[----:B-----5:R4:W-:Y:S02]  /*102c0*/  STS.128 [R237+0x5800], R20 ;  /* 0x00580014ed007388 */ /* 0x0209e40000000c00 */
.L_x_775:
[----:B------:R-:W-:Y:S05]  /*102d0*/  BSYNC.RECONVERGENT B1 ;  /* 0x0000000000017941 */ /* 0x000fea0003800200 */
.L_x_774:
[----:B------:R-:W-:-:S13]  /*102e0*/  ISETP.GE.AND P0, PT, R9, R6, PT ;  /* 0x000000060900720c */ /* 0x000fda0003f06270 */
[----:B------:R1:W-:Y:S01]  /*102f0*/  @P0 STS.128 [R237+0x7800], RZ ;  /* 0x007800ffed000388 */ /* 0x0003e20000000c00 */
[----:B------:R-:W-:Y:S05]  /*10300*/  @P0 BRA `(.L_x_716) ;  /* 0x0000005c007c0947 */ /* 0x000fea0003800000 */
[----:B-1--4-:R1:W5:Y:S01]  /*10310*/  LDG.E.128 R20, desc[UR4][R14.64+0x180] ;  /* 0x000180040e147981 */ /* 0x012362000c1e1d00 */
[----:B------:R-:W-:Y:S01]  /*10320*/  ISETP.GE.AND P0, PT, R9, R0, PT ;  /* 0x000000000900720c */ /* 0x000fe20003f06270 */
[----:B------:R-:W-:-:S12]  /*10330*/  BSSY.RECONVERGENT B0, `(.L_x_778) ;  /* 0x0000028000007945 */ /* 0x000fd80003800200 */
[----:B------:R-:W-:Y:S05]  /*10340*/  @P0 BRA `(.L_x_779) ;  /* 0x0000000000980947 */ /* 0x000fea0003800000 */
[----:B------:R-:W1:Y:S04]  /*10350*/  LDG.E.64 R2, desc[UR4][R16.64+0xc0] ;  /* 0x0000c00410027981 */ /* 0x000e68000c1e1b00 */
[----:B------:R-:W4:Y:S01]  /*10360*/  LDG.E.64 R4, desc[UR4][R18.64+0xc0] ;  /* 0x0000c00412047981 */ /* 0x000f22000c1e1b00 */
[C---:B-----5:R-:W-:Y:S02]  /*10370*/  SHF.L.U32 R6, R21.reuse, 0x10, RZ ;  /* 0x0000001015067819 */ /* 0x060fe400000006ff */
[----:B------:R-:W-:Y:S02]  /*10380*/  LOP3.LUT R0, R21, 0xffff0000, RZ, 0xc0, !PT ;  /* 0xffff000015007812 */ /* 0x000fe400078ec0ff */
[C---:B------:R-:W-:Y:S02]  /*10390*/  SHF.L.U32 R7, R20.reuse, 0x10, RZ ;  /* 0x0000001014077819 */ /* 0x040fe400000006ff */
[----:B------:R-:W-:Y:S01]  /*103a0*/  LOP3.LUT R24, R20, 0xffff0000, RZ, 0xc0, !PT ;  /* 0xffff000014187812 */ /* 0x000fe200078ec0ff */
[----:B------:R-:W-:Y:S01]  /*103b0*/  IMAD.U32 R20, R22, 0x10000, RZ ;  /* 0x0001000016147824 */ /* 0x000fe200078e00ff */
[----:B------:R-:W-:-:S02]  /*103c0*/  SHF.L.U32 R25, R23, 0x10, RZ ;  /* 0x0000001017197819 */ /* 0x000fc400000006ff */
[----:B------:R-:W-:Y:S02]  /*103d0*/  LOP3.LUT R23, R23, 0xffff0000, RZ, 0xc0, !PT ;  /* 0xffff000017177812 */ /* 0x000fe400078ec0ff */
[----:B------:R-:W-:Y:S02]  /*103e0*/  LOP3.LUT R22, R22, 0xffff0000, RZ, 0xc0, !PT ;  /* 0xffff000016167812 */ /* 0x000fe400078ec0ff */
[----:B-1----:R-:W-:Y:S02]  /*103f0*/  LOP3.LUT R15, R2, 0xffff0000, RZ, 0xc0, !PT ;  /* 0xffff0000020f7812 */ /* 0x002fe400078ec0ff */
[----:B------:R-:W-:Y:S02]  /*10400*/  LOP3.LUT R8, R3, 0xffff0000, RZ, 0xc0, !PT ;  /* 0xffff000003087812 */ /* 0x000fe400078ec0ff */
[C---:B----4-:R-:W-:Y:S01]  /*10410*/  LOP3.LUT R21, R4.reuse, 0xffff0000, RZ, 0xc0, !PT ;  /* 0xffff000004157812 */ /* 0x050fe200078ec0ff */
        /* <DEDUP_REMOVED lines=8> */
[-C--:B------:R-:W-:Y:S01]  /*104a0*/  FFMA.FTZ R15, R15, R6.reuse, R0 ;  /* 0x000000060f0f7223 */ /* 0x080fe20000010000 */
[----:B------:R-:W-:Y:S01]  /*104b0*/  FFMA.FTZ R16, R21, R6, -R16 ;  /* 0x0000000615107223 */ /* 0x000fe20000010810 */
[----:B------:R-:W-:Y:S01]  /*104c0*/  FMUL.FTZ R0, R3, R22 ;  /* 0x0000001603007220 */ /* 0x000fe20000410000 */
[----:B------:R-:W-:Y:S01]  /*104d0*/  FMUL.FTZ R23, R14, R23 ;  /* 0x000000170e177220 */ /* 0x000fe20000410000 */
        /* <DEDUP_REMOVED lines=13> */
.L_x_779:
[----:B------:R-:W-:Y:S05]  /*105b0*/  BSYNC.RECONVERGENT B0 ;  /* 0x0000000000007941 */ /* 0x000fea0003800200 */
.L_x_778:
[----:B-----5:R4:W-:Y:S01]  /*105c0*/  STS.128 [R237+0x7800], R20 ;  /* 0x00780014ed007388 */ /* 0x0209e20000000c00 */
[----:B------:R-:W-:Y:S05]  /*105d0*/  BRA `(.L_x_716) ;  /* 0x0000005800c87947 */ /* 0x000fea0003800000 */
.L_x_717:
[----:B------:R-:W-:Y:S01]  /*105e0*/  IADD3 R15, PT, PT, -R68, UR20, RZ ;  /* 0x00000014440f7c10 */ /* 0x000fe2000fffe1ff */
[----:B------:R-:W-:Y:S01]  /*105f0*/  BSSY.RECONVERGENT B2, `(.L_x_780) ;  /* 0x0000170000027945 */ /* 0x000fe20003800200 */
[----:B------:R-:W-:Y:S02]  /*10600*/  LEA.HI R4, R0, R0, RZ, 0x1 ;  /* 0x0000000000047211 */ /* 0x000fe400078f08ff */
[----:B------:R-:W-:Y:S02]  /*10610*/  ISETP.GE.AND P0, PT, R100, R15, PT ;  /* 0x0000000f6400720c */ /* 0x000fe40003f06270 */
[----:B------:R-:W-:Y:S02]  /*10620*/  SHF.R.S32.HI R4, RZ, 0x1, R4 ;  /* 0x00000001ff047819 */ /* 0x000fe40000011404 */
[----:B------:R-:W-:-:S03]  /*10630*/  SHF.R.U32.HI R32, RZ, 0x1, R0 ;  /* 0x00000001ff207819 */ /* 0x000fc60000011600 */
[----:B------:R-:W-:-:S05]  /*10640*/  IMAD.MOV R29, RZ, RZ, -R4 ;  /* 0x000000ffff1d7224 */ /* 0x000fca00078e0a04 */
[----:B------:R-:W-:Y:S01]  /*10650*/  SHF.R.S32.HI R30, RZ, 0x1f, R29 ;  /* 0x0000001fff1e7819 */ /* 0x000fe2000001141d */
[----:B------:R-:W-:Y:S06]  /*10660*/  @P0 BRA `(.L_x_781) ;  /* 0x0000001400a00947 */ /* 0x000fec0003800000 */
        /* <DEDUP_REMOVED lines=10> */
[----:B------:R-:W2:Y:S01]  /*10710*/  LDCU.64 UR8, c[0x0][0x4d0] ;  /* 0x00009a00ff0877ac */ /* 0x000ea20008000a00 */
[----:B------:R-:W-:-:S04]  /*10720*/  ISETP.GE.U32.AND P1, PT, R12, R32, PT ;  /* 0x000000200c00720c */ /* 0x000fc80003f26070 */
[----:B------:R-:W-:Y:S02]  /*10730*/  SEL R17, R29, RZ, P1 ;  /* 0x000000ff1d117207 */ /* 0x000fe40000800000 */
[----:B------:R-:W-:Y:S02]  /*10740*/  SEL R19, R30, RZ, P1 ;  /* 0x000000ff1e137207 */ /* 0x000fe40000800000 */
[----:B------:R-:W-:Y:S02]  /*10750*/  IADD3 R17, P0, PT, R17, R8, RZ ;  /* 0x0000000811117210 */ /* 0x000fe40007f1e0ff */
[----:B------:R-:W-:-:S03]  /*10760*/  SEL R23, R32, R29, !P1 ;  /* 0x0000001d20177207 */ /* 0x000fc60004800000 */
[----:B------:R-:W-:Y:S02]  /*10770*/  IMAD.X R20, R19, 0x1, R14, P0 ;  /* 0x0000000113147824 */ /* 0x000fe400000e060e */
[----:B------:R-:W-:-:S03]  /*10780*/  IMAD.SHL.U32 R21, R17, 0x2, RZ ;  /* 0x0000000211157824 */ /* 0x000fc600078e00ff */
[----:B------:R-:W-:Y:S02]  /*10790*/  SHF.L.U64.HI R20, R17, 0x1, R20 ;  /* 0x0000000111147819 */ /* 0x000fe40000010214 */
[----:B--2---:R-:W-:-:S04]  /*107a0*/  IADD3 R16, P0, PT, R21, UR8, RZ ;  /* 0x0000000815107c10 */ /* 0x004fc8000ff1e0ff */
[----:B------:R-:W-:Y:S01]  /*107b0*/  IADD3.X R17, PT, PT, R20, UR9, RZ, P0, !PT ;  /* 0x0000000914117c10 */ /* 0x000fe200087fe4ff */
[----:B------:R-:W2:Y:S01]  /*107c0*/  LDCU.64 UR8, c[0x0][0x4c8] ;  /* 0x00009900ff0877ac */ /* 0x000ea20008000a00 */
[----:B------:R-:W-:-:S04]  /*107d0*/  IMAD.WIDE R24, R23, 0x2, R36 ;  /* 0x0000000217187825 */ /* 0x000fc800078e0224 */
[----:B------:R-:W3:Y:S04]  /*107e0*/  LDG.E.128 R16, desc[UR4][R16.64] ;  /* 0x0000000410107981 */ /* 0x000ee8000c1e1d00 */
[----:B------:R-:W4:Y:S01]  /*107f0*/  LDG.E.128 R24, desc[UR4][R24.64] ;  /* 0x0000000418187981 */ /* 0x000f22000c1e1d00 */
[----:B--2---:R-:W-:-:S04]  /*10800*/  IADD3 R22, P0, PT, R21, UR8, RZ ;  /* 0x0000000815167c10 */ /* 0x004fc8000ff1e0ff */
[----:B------:R-:W-:-:S06]  /*10810*/  IADD3.X R23, PT, PT, R20, UR9, RZ, P0, !PT ;  /* 0x0000000914177c10 */ /* 0x000fcc00087fe4ff */
[----:B------:R-:W2:Y:S01]  /*10820*/  LDG.E.128 R20, desc[UR4][R22.64] ;  /* 0x0000000416147981 */ /* 0x000ea2000c1e1d00 */
[C---:B-----5:R-:W-:Y:S01]  /*10830*/  SHF.L.U32 R35, R4.reuse, 0x10, RZ ;  /* 0x0000001004237819 */ /* 0x060fe200000006ff */
[C---:B------:R-:W-:Y:S01]  /*10840*/  IMAD.U32 R39, R5.reuse, 0x10000, RZ ;  /* 0x0001000005277824 */ /* 0x040fe200078e00ff */
[----:B------:R-:W-:Y:S01]  /*10850*/  LOP3.LUT R34, R4, 0xffff0000, RZ, 0xc0, !PT ;  /* 0xffff000004227812 */ /* 0x000fe200078ec0ff */
[C---:B------:R-:W-:Y:S01]  /*10860*/  IMAD.U32 R38, R6.reuse, 0x10000, RZ ;  /* 0x0001000006267824 */ /* 0x040fe200078e00ff */
[----:B------:R-:W-:Y:S02]  /*10870*/  LOP3.LUT R4, R5, 0xffff0000, RZ, 0xc0, !PT ;  /* 0xffff000005047812 */ /* 0x000fe400078ec0ff */
[C---:B------:R-:W-:Y:S02]  /*10880*/  LOP3.LUT R5, R7.reuse, 0xffff0000, RZ, 0xc0, !PT ;  /* 0xffff000007057812 */ /* 0x040fe400078ec0ff */
[----:B------:R-:W-:Y:S02]  /*10890*/  SHF.L.U32 R41, R7, 0x10, RZ ;  /* 0x0000001007297819 */ /* 0x000fe400000006ff */
[----:B------:R-:W-:Y:S01]  /*108a0*/  LOP3.LUT R6, R6, 0xffff0000, RZ, 0xc0, !PT ;  /* 0xffff000006067812 */ /* 0x000fe200078ec0ff */
[C---:B---3--:R-:W-:Y:S01]  /*108b0*/  IMAD.U32 R40, R16.reuse, 0x10000, RZ ;  /* 0x0001000010287824 */ /* 0x048fe200078e00ff */
[----:B------:R-:W-:Y:S01]  /*108c0*/  LOP3.LUT R16, R16, 0xffff0000, RZ, 0xc0, !PT ;  /* 0xffff000010107812 */ /* 0x000fe200078ec0ff */
[----:B------:R-:W-:Y:S01]  /*108d0*/  IMAD.U32 R42, R18, 0x10000, RZ ;  /* 0x00010000122a7824 */ /* 0x000fe200078e00ff */
[C---:B------:R-:W-:Y:S01]  /*108e0*/  SHF.L.U32 R7, R17.reuse, 0x10, RZ ;  /* 0x0000001011077819 */ /* 0x040fe200000006ff */
[----:B----4-:R-:W-:Y:S01]  /*108f0*/  IMAD.U32 R47, R24, 0x10000, RZ ;  /* 0x00010000182f7824 */ /* 0x010fe200078e00ff */
[----:B------:R-:W-:Y:S01]  /*10900*/  LOP3.LUT R43, R17, 0xffff0000, RZ, 0xc0, !PT ;  /* 0xffff0000112b7812 */ /* 0x000fe200078ec0ff */
[----:B------:R-:W-:Y:S01]  /*10910*/  IMAD.U32 R49, R26, 0x10000, RZ ;  /* 0x000100001a317824 */ /* 0x000fe200078e00ff */
[----:B------:R-:W-:Y:S01]  /*10920*/  SHF.L.U32 R17, R19, 0x10, RZ ;  /* 0x0000001013117819 */ /* 0x000fe200000006ff */
[----:B------:R-:W-:Y:S01]  /*10930*/  @!P1 FADD.FTZ R16, -R16, -RZ ;  /* 0x800000ff10109221 */ /* 0x000fe20000010100 */
[----:B------:R-:W-:Y:S01]  /*10940*/  LOP3.LUT R45, R24, 0xffff0000, RZ, 0xc0, !PT ;  /* 0xffff0000182d7812 */ /* 0x000fe200078ec0ff */
[----:B------:R-:W-:Y:S01]  /*10950*/  @!P1 FADD.FTZ R7, -R7, -RZ ;  /* 0x800000ff07079221 */ /* 0x000fe20000010100 */
[----:B------:R-:W-:Y:S01]  /*10960*/  LOP3.LUT R19, R19, 0xffff0000, RZ, 0xc0, !PT ;  /* 0xffff000013137812 */ /* 0x000fe200078ec0ff */
[----:B------:R-:W-:Y:S01]  /*10970*/  @!P1 FADD.FTZ R17, -R17, -RZ ;  /* 0x800000ff11119221 */ /* 0x000fe20000010100 */
[C---:B------:R-:W-:Y:S01]  /*10980*/  SHF.L.U32 R24, R25.reuse, 0x10, RZ ;  /* 0x0000001019187819 */ /* 0x040fe200000006ff */
[----:B------:R-:W-:Y:S01]  /*10990*/  @!P1 FADD.FTZ R40, -R40, -RZ ;  /* 0x800000ff28289221 */ /* 0x000fe20000010100 */
[----:B------:R-:W-:Y:S01]  /*109a0*/  LOP3.LUT R44, R25, 0xffff0000, RZ, 0xc0, !PT ;  /* 0xffff0000192c7812 */ /* 0x000fe200078ec0ff */
[----:B------:R-:W-:Y:S01]  /*109b0*/  @!P1 FADD.FTZ R43, -R43, -RZ ;  /* 0x800000ff2b2b9221 */ /* 0x000fe20000010100 */
[----:B------:R-:W-:Y:S01]  /*109c0*/  LOP3.LUT R18, R18, 0xffff0000, RZ, 0xc0, !PT ;  /* 0xffff000012127812 */ /* 0x000fe200078ec0ff */
[----:B------:R-:W-:Y:S01]  /*109d0*/  @!P1 FADD.FTZ R19, -R19, -RZ ;  /* 0x800000ff13139221 */ /* 0x000fe20000010100 */
[----:B------:R-:W-:Y:S01]  /*109e0*/  LOP3.LUT R25, R26, 0xffff0000, RZ, 0xc0, !PT ;  /* 0xffff00001a197812 */ /* 0x000fe200078ec0ff */
[----:B------:R-:W-:Y:S01]  /*109f0*/  FMUL.FTZ R45, R45, R16 ;  /* 0x000000102d2d7220 */ /* 0x000fe20000410000 */
[C---:B------:R-:W-:Y:S01]  /*10a00*/  SHF.L.U32 R26, R27.reuse, 0x10, RZ ;  /* 0x000000101b1a7819 */ /* 0x040fe200000006ff */
[----:B------:R-:W-:Y:S01]  /*10a10*/  FMUL.FTZ R24, R24, R7 ;  /* 0x0000000718187220 */ /* 0x000fe20000410000 */
[----:B------:R-:W-:Y:S01]  /*10a20*/  LOP3.LUT R46, R27, 0xffff0000, RZ, 0xc0, !PT ;  /* 0xffff00001b2e7812 */ /* 0x000fe200078ec0ff */
[----:B------:R-:W-:Y:S01]  /*10a30*/  @!P1 FADD.FTZ R18, -R18, -RZ ;  /* 0x800000ff12129221 */ /* 0x000fe20000010100 */
[----:B--2---:R-:W-:Y:S01]  /*10a40*/  LOP3.LUT R16, R20, 0xffff0000, RZ, 0xc0, !PT ;  /* 0xffff000014107812 */ /* 0x004fe200078ec0ff */
[----:B------:R-:W-:Y:S01]  /*10a50*/  FMUL.FTZ R26, R26, R17 ;  /* 0x000000111a1a7220 */ /* 0x000fe20000410000 */
[----:B------:R-:W-:Y:S01]  /*10a60*/  SHF.L.U32 R7, R21, 0x10, RZ ;  /* 0x0000001015077819 */ /* 0x000fe200000006ff */
[----:B------:R-:W-:Y:S01]  /*10a70*/  FMUL.FTZ R40, R47, R40 ;  /* 0x000000282f287220 */ /* 0x000fe20000410000 */
[----:B------:R-:W-:Y:S01]  /*10a80*/  IMAD.U32 R17, R20, 0x10000, RZ ;  /* 0x0001000014117824 */ /* 0x000fe200078e00ff */
[----:B------:R-:W-:Y:S01]  /*10a90*/  LOP3.LUT R21, R21, 0xffff0000, RZ, 0xc0, !PT ;  /* 0xffff000015157812 */ /* 0x000fe200078ec0ff */
[----:B------:R-:W-:Y:S01]  /*10aa0*/  FMUL.FTZ R43, R44, R43 ;  /* 0x0000002b2c2b7220 */ /* 0x000fe20000410000 */
[----:B------:R-:W-:Y:S01]  /*10ab0*/  @!P1 FADD.FTZ R42, -R42, -RZ ;  /* 0x800000ff2a2a9221 */ /* 0x000fe20000010100 */
[----:B------:R-:W-:Y:S01]  /*10ac0*/  FMUL.FTZ R46, R46, R19 ;  /* 0x000000132e2e7220 */ /* 0x000fe20000410000 */
[----:B------:R-:W-:Y:S01]  /*10ad0*/  FMUL.FTZ R25, R25, R18 ;  /* 0x0000001219197220 */ /* 0x000fe20000410000 */
[C---:B------:R-:W-:Y:S01]  /*10ae0*/  IMAD.U32 R20, R22.reuse, 0x10000, RZ ;  /* 0x0001000016147824 */ /* 0x040fe200078e00ff */
[----:B------:R-:W-:Y:S01]  /*10af0*/  LOP3.LUT R19, R22, 0xffff0000, RZ, 0xc0, !PT ;  /* 0xffff000016137812 */ /* 0x000fe200078ec0ff */
[----:B------:R-:W-:Y:S01]  /*10b00*/  FFMA.FTZ R17, R35, R17, R40 ;  /* 0x0000001123117223 */ /* 0x000fe20000010028 */
[C---:B------:R-:W-:Y:S01]  /*10b10*/  SHF.L.U32 R18, R23.reuse, 0x10, RZ ;  /* 0x0000001017127819 */ /* 0x040fe200000006ff */
[----:B------:R-:W-:Y:S01]  /*10b20*/  FFMA.FTZ R16, R34, R16, R45 ;  /* 0x0000001022107223 */ /* 0x000fe2000001002d */
[----:B------:R-:W-:Y:S01]  /*10b30*/  LOP3.LUT R22, R23, 0xffff0000, RZ, 0xc0, !PT ;  /* 0xffff000017167812 */ /* 0x000fe200078ec0ff */
[----:B------:R-:W-:Y:S01]  /*10b40*/  FMUL.FTZ R49, R49, R42 ;  /* 0x0000002a31317220 */ /* 0x000fe20000410000 */
[----:B------:R-:W-:Y:S01]  /*10b50*/  FFMA.FTZ R7, R39, R7, R24 ;  /* 0x0000000727077223 */ /* 0x000fe20000010018 */
[----:B------:R-:W-:Y:S01]  /*10b60*/  FFMA.FTZ R4, R4, R21, R43 ;  /* 0x0000001504047223 */ /* 0x000fe2000001002b */
[----:B------:R-:W-:Y:S01]  /*10b70*/  FFMA.FTZ R18, R41, R18, R26 ;  /* 0x0000001229127223 */ /* 0x000fe2000001001a */
[----:B------:R-:W-:Y:S01]  /*10b80*/  FFMA.FTZ R5, R5, R22, R46 ;  /* 0x0000001605057223 */ /* 0x000fe2000001002e */
[----:B------:R-:W-:Y:S01]  /*10b90*/  FFMA.FTZ R20, R38, R20, R49 ;  /* 0x0000001426147223 */ /* 0x000fe20000010031 */
[----:B------:R-:W-:Y:S01]  /*10ba0*/  FFMA.FTZ R19, R6, R19, R25 ;  /* 0x0000001306137223 */ /* 0x000fe20000010019 */
[----:B------:R-:W-:-:S02]  /*10bb0*/  F2FP.BF16.F32.PACK_AB R16, R16, R17 ;  /* 0x000000111010723e */ /* 0x000fc400000010ff */
[----:B------:R-:W-:Y:S02]  /*10bc0*/  F2FP.BF16.F32.PACK_AB R17, R4, R7 ;  /* 0x000000070411723e */ /* 0x000fe400000010ff */
[----:B------:R-:W-:Y:S01]  /*10bd0*/  F2FP.BF16.F32.PACK_AB R7, R5, R18 ;  /* 0x000000120507723e */ /* 0x000fe200000010ff */
[----:B------:R-:W-:Y:S01]  /*10be0*/  IMAD.MOV.U32 R4, RZ, RZ, R16 ;  /* 0x000000ffff047224 */ /* 0x000fe200078e0010 */
[----:B------:R-:W-:Y:S02]  /*10bf0*/  F2FP.BF16.F32.PACK_AB R6, R19, R20 ;  /* 0x000000141306723e */ /* 0x000fe400000010ff */
[----:B------:R-:W-:Y:S02]  /*10c00*/  MOV R5, R17 ;  /* 0x0000001100057202 */ /* 0x000fe40000000f00 */
.L_x_784:
[----:B------:R-:W-:Y:S05]  /*10c10*/  BSYNC.RECONVERGENT B0 ;  /* 0x0000000000007941 */ /* 0x000fea0003800200 */
.L_x_783:
[----:B------:R-:W-:Y:S05]  /*10c20*/  BSYNC.RECONVERGENT B1 ;  /* 0x0000000000017941 */ /* 0x000fea0003800200 */
.L_x_782:
[----:B------:R-:W-:Y:S01]  /*10c30*/  ISETP.GE.AND P0, PT, R11, R28, PT ;  /* 0x0000001c0b00720c */ /* 0x000fe20003f06270 */
[----:B-----5:R2:W-:Y:S01]  /*10c40*/  STS.128 [R237], R4 ;  /* 0x00000004ed007388 */ /* 0x0205e20000000c00 */
[----:B------:R-:W-:Y:S11]  /*10c50*/  BSSY.RECONVERGENT B1, `(.L_x_785) ;  /* 0x0000058000017945 */ /* 0x000ff60003800200 */
[----:B------:R2:W-:Y:S01]  /*10c60*/  @P0 STS.128 [R237+0x2000], RZ ;  /* 0x002000ffed000388 */ /* 0x0005e20000000c00 */
[----:B------:R-:W-:Y:S05]  /*10c70*/  @P0 BRA `(.L_x_786) ;  /* 0x0000000400540947 */ /* 0x000fea0003800000 */
[----:B------:R3:W5:Y:S01]  /*10c80*/  LDG.E.128 R24, desc[UR4][R36.64+0x80] ;  /* 0x0000800424187981 */ /* 0x000762000c1e1d00 */
[----:B------:R-:W-:Y:S01]  /*10c90*/  ISETP.GE.AND P0, PT, R11, R0, PT ;  /* 0x000000000b00720c */ /* 0x000fe20003f06270 */
[----:B------:R-:W-:-:S12]  /*10ca0*/  BSSY.RECONVERGENT B0, `(.L_x_787) ;  /* 0x0000051000007945 */ /* 0x000fd80003800200 */
[----:B------:R-:W-:Y:S05]  /*10cb0*/  @P0 BRA `(.L_x_788) ;  /* 0x00000004003c0947 */ /* 0x000fea0003800000 */
[----:B------:R-:W4:Y:S01]  /*10cc0*/  LDCU.64 UR8, c[0x0][0x4d0] ;  /* 0x00009a00ff0877ac */ /* 0x000f220008000a00 */
[----:B------:R-:W-:-:S04]  /*10cd0*/  ISETP.GE.U32.AND P1, PT, R11, R32, PT ;  /* 0x000000200b00720c */ /* 0x000fc80003f26070 */
[----:B--2---:R-:W-:Y:S02]  /*10ce0*/  SEL R5, R29, RZ, P1 ;  /* 0x000000ff1d057207 */ /* 0x004fe40000800000 */
[----:B------:R-:W-:Y:S02]  /*10cf0*/  SEL R7, R30, RZ, P1 ;  /* 0x000000ff1e077207 */ /* 0x000fe40000800000 */
[----:B------:R-:W-:Y:S02]  /*10d00*/  IADD3 R5, P0, PT, R5, R8, RZ ;  /* 0x0000000805057210 */ /* 0x000fe40007f1e0ff */
[----:B------:R-:W-:-:S03]  /*10d10*/  SEL R19, R32, R29, !P1 ;  /* 0x0000001d20137207 */ /* 0x000fc60004800000 */
[----:B------:R-:W-:Y:S02]  /*10d20*/  IMAD.X R16, R7, 0x1, R14, P0 ;  /* 0x0000000107107824 */ /* 0x000fe400000e060e */
[----:B------:R-:W-:-:S03]  /*10d30*/  IMAD.SHL.U32 R17, R5, 0x2, RZ ;  /* 0x0000000205117824 */ /* 0x000fc600078e00ff */
[----:B------:R-:W-:Y:S02]  /*10d40*/  SHF.L.U64.HI R16, R5, 0x1, R16 ;  /* 0x0000000105107819 */ /* 0x000fe40000010210 */
[----:B----4-:R-:W-:-:S04]  /*10d50*/  IADD3 R4, P0, PT, R17, UR8, RZ ;  /* 0x0000000811047c10 */ /* 0x010fc8000ff1e0ff */
[----:B------:R-:W-:Y:S01]  /*10d60*/  IADD3.X R5, PT, PT, R16, UR9, RZ, P0, !PT ;  /* 0x0000000910057c10 */ /* 0x000fe200087fe4ff */
[----:B------:R-:W2:Y:S01]  /*10d70*/  LDCU.64 UR8, c[0x0][0x4c8] ;  /* 0x00009900ff0877ac */ /* 0x000ea20008000a00 */
[----:B------:R-:W-:-:S04]  /*10d80*/  IMAD.WIDE R20, R19, 0x2, R36 ;  /* 0x0000000213147825 */ /* 0x000fc800078e0224 */
[----:B------:R-:W4:Y:S04]  /*10d90*/  LDG.E.128 R4, desc[UR4][R4.64+0x80] ;  /* 0x0000800404047981 */ /* 0x000f28000c1e1d00 */
[----:B------:R-:W3:Y:S01]  /*10da0*/  LDG.E.128 R20, desc[UR4][R20.64+0x80] ;  /* 0x0000800414147981 */ /* 0x000ee2000c1e1d00 */
        /* <DEDUP_REMOVED lines=11> */
[C---:B----4-:R-:W-:Y:S01]  /*10e60*/  IMAD.U32 R40, R4.reuse, 0x10000, RZ ;  /* 0x0001000004287824 */ /* 0x050fe200078e00ff */
[----:B------:R-:W-:Y:S01]  /*10e70*/  LOP3.LUT R27, R4, 0xffff0000, RZ, 0xc0, !PT ;  /* 0xffff0000041b7812 */ /* 0x000fe200078ec0ff */
[C---:B------:R-:W-:Y:S01]  /*10e80*/  IMAD.U32 R4, R5.reuse, 0x10000, RZ ;  /* 0x0001000005047824 */ /* 0x040fe200078e00ff */
[----:B------:R-:W-:Y:S01]  /*10e90*/  LOP3.LUT R43, R5, 0xffff0000, RZ, 0xc0, !PT ;  /* 0xffff0000052b7812 */ /* 0x000fe200078ec0ff */
[----:B------:R-:W-:Y:S01]  /*10ea0*/  IMAD.U32 R5, R7, 0x10000, RZ ;  /* 0x0001000007057824 */ /* 0x000fe200078e00ff */
[C---:B------:R-:W-:Y:S01]  /*10eb0*/  SHF.L.U32 R42, R6.reuse, 0x10, RZ ;  /* 0x00000010062a7819 */ /* 0x040fe200000006ff */
[----:B---3--:R-:W-:Y:S01]  /*10ec0*/  IMAD.U32 R45, R21, 0x10000, RZ ;  /* 0x00010000152d7824 */ /* 0x008fe200078e00ff */
[----:B------:R-:W-:Y:S01]  /*10ed0*/  LOP3.LUT R6, R6, 0xffff0000, RZ, 0xc0, !PT ;  /* 0xffff000006067812 */ /* 0x000fe200078ec0ff */
[----:B------:R-:W-:Y:S01]  /*10ee0*/  @!P1 FADD.FTZ R5, -R5, -RZ ;  /* 0x800000ff05059221 */ /* 0x000fe20000010100 */
[----:B------:R-:W-:Y:S01]  /*10ef0*/  LOP3.LUT R7, R7, 0xffff0000, RZ, 0xc0, !PT ;  /* 0xffff000007077812 */ /* 0x000fe200078ec0ff */
[----:B------:R-:W-:Y:S01]  /*10f00*/  @!P1 FADD.FTZ R27, -R27, -RZ ;  /* 0x800000ff1b1b9221 */ /* 0x000fe20000010100 */
[----:B------:R-:W-:Y:S01]  /*10f10*/  LOP3.LUT R44, R21, 0xffff0000, RZ, 0xc0, !PT ;  /* 0xffff0000152c7812 */ /* 0x000fe200078ec0ff */
[----:B------:R-:W-:Y:S01]  /*10f20*/  @!P1 FADD.FTZ R4, -R4, -RZ ;  /* 0x800000ff04049221 */ /* 0x000fe20000010100 */
[----:B------:R-:W-:Y:S01]  /*10f30*/  SHF.L.U32 R47, R20, 0x10, RZ ;  /* 0x00000010142f7819 */ /* 0x000fe200000006ff */
[----:B------:R-:W-:Y:S01]  /*10f40*/  @!P1 FADD.FTZ R43, -R43, -RZ ;  /* 0x800000ff2b2b9221 */ /* 0x000fe20000010100 */
[----:B------:R-:W-:Y:S01]  /*10f50*/  SHF.L.U32 R49, R22, 0x10, RZ ;  /* 0x0000001016317819 */ /* 0x000fe200000006ff */
[----:B------:R-:W-:Y:S01]  /*10f60*/  @!P1 FADD.FTZ R6, -R6, -RZ ;  /* 0x800000ff06069221 */ /* 0x000fe20000010100 */
[----:B------:R-:W-:Y:S01]  /*10f70*/  LOP3.LUT R21, R22, 0xffff0000, RZ, 0xc0, !PT ;  /* 0xffff000016157812 */ /* 0x000fe200078ec0ff */
[----:B------:R-:W-:Y:S01]  /*10f80*/  IMAD.U32 R22, R23, 0x10000, RZ ;  /* 0x0001000017167824 */ /* 0x000fe200078e00ff */
[----:B------:R-:W-:Y:S01]  /*10f90*/  LOP3.LUT R20, R20, 0xffff0000, RZ, 0xc0, !PT ;  /* 0xffff000014147812 */ /* 0x000fe200078ec0ff */
[----:B------:R-:W-:Y:S01]  /*10fa0*/  @!P1 FADD.FTZ R7, -R7, -RZ ;  /* 0x800000ff07079221 */ /* 0x000fe20000010100 */
[----:B------:R-:W-:Y:S01]  /*10fb0*/  LOP3.LUT R46, R23, 0xffff0000, RZ, 0xc0, !PT ;  /* 0xffff0000172e7812 */ /* 0x000fe200078ec0ff */
[----:B------:R-:W-:Y:S01]  /*10fc0*/  FMUL.FTZ R22, R22, R5 ;  /* 0x0000000516167220 */ /* 0x000fe20000410000 */
[----:B--2---:R-:W-:Y:S01]  /*10fd0*/  LOP3.LUT R23, R17, 0xffff0000, RZ, 0xc0, !PT ;  /* 0xffff000011177812 */ /* 0x004fe200078ec0ff */
[----:B------:R-:W-:Y:S01]  /*10fe0*/  @!P1 FADD.FTZ R40, -R40, -RZ ;  /* 0x800000ff28289221 */ /* 0x000fe20000010100 */
[----:B------:R-:W-:Y:S01]  /*10ff0*/  FMUL.FTZ R27, R20, R27 ;  /* 0x0000001b141b7220 */ /* 0x000fe20000410000 */
[----:B------:R-:W-:Y:S01]  /*11000*/  FMUL.FTZ R4, R45, R4 ;  /* 0x000000042d047220 */ /* 0x000fe20000410000 */
[----:B------:R-:W-:Y:S01]  /*11010*/  FMUL.FTZ R43, R44, R43 ;  /* 0x0000002b2c2b7220 */ /* 0x000fe20000410000 */
[----:B------:R-:W-:Y:S01]  /*11020*/  @!P1 FADD.FTZ R42, -R42, -RZ ;  /* 0x800000ff2a2a9221 */ /* 0x000fe20000010100 */
[----:B------:R-:W-:-:S02]  /*11030*/  IMAD.U32 R5, R17, 0x10000, RZ ;  /* 0x0001000011057824 */ /* 0x000fc400078e00ff */
[----:B------:R-:W-:Y:S01]  /*11040*/  FMUL.FTZ R21, R21, R6 ;  /* 0x0000000615157220 */ /* 0x000fe20000410000 */
[----:B------:R-:W-:Y:S01]  /*11050*/  FMUL.FTZ R46, R46, R7 ;  /* 0x000000072e2e7220 */ /* 0x000fe20000410000 */
[C---:B------:R-:W-:Y:S01]  /*11060*/  SHF.L.U32 R20, R18.reuse, 0x10, RZ ;  /* 0x0000001012147819 */ /* 0x040fe200000006ff */
[----:B------:R-:W-:Y:S01]  /*11070*/  FMUL.FTZ R40, R47, R40 ;  /* 0x000000282f287220 */ /* 0x000fe20000410000 */
[----:B------:R-:W-:Y:S01]  /*11080*/  LOP3.LUT R17, R18, 0xffff0000, RZ, 0xc0, !PT ;  /* 0xffff000012117812 */ /* 0x000fe200078ec0ff */
[----:B------:R-:W-:Y:S01]  /*11090*/  FMUL.FTZ R49, R49, R42 ;  /* 0x0000002a31317220 */ /* 0x000fe20000410000 */
[C---:B------:R-:W-:Y:S01]  /*110a0*/  SHF.L.U32 R7, R16.reuse, 0x10, RZ ;  /* 0x0000001010077819 */ /* 0x040fe200000006ff */
[----:B------:R-:W-:Y:S01]  /*110b0*/  FFMA.FTZ R4, R39, R5, R4 ;  /* 0x0000000527047223 */ /* 0x000fe20000010004 */
[----:B------:R-:W-:Y:S01]  /*110c0*/  LOP3.LUT R6, R16, 0xffff0000, RZ, 0xc0, !PT ;  /* 0xffff000010067812 */ /* 0x000fe200078ec0ff */
[C---:B------:R-:W-:Y:S01]  /*110d0*/  IMAD.U32 R16, R19.reuse, 0x10000, RZ ;  /* 0x0001000013107824 */ /* 0x040fe200078e00ff */
[----:B------:R-:W-:Y:S01]  /*110e0*/  LOP3.LUT R18, R19, 0xffff0000, RZ, 0xc0, !PT ;  /* 0xffff000013127812 */ /* 0x000fe200078ec0ff */
[----:B------:R-:W-:Y:S01]  /*110f0*/  FFMA.FTZ R23, R24, R23, R43 ;  /* 0x0000001718177223 */ /* 0x000fe2000001002b */
        /* <DEDUP_REMOVED lines=8> */
[----:B------:R-:W-:Y:S02]  /*11180*/  F2FP.BF16.F32.PACK_AB R24, R6, R7 ;  /* 0x000000070618723e */ /* 0x000fe400000010ff */
[----:B------:R-:W-:Y:S02]  /*11190*/  F2FP.BF16.F32.PACK_AB R26, R17, R20 ;  /* 0x00000014111a723e */ /* 0x000fe400000010ff */
[----:B------:R-:W-:Y:S02]  /*111a0*/  MOV R25, R23 ;  /* 0x0000001700197202 */ /* 0x000fe40000000f00 */
.L_x_788:
[----:B------:R-:W-:Y:S05]  /*111b0*/  BSYNC.RECONVERGENT B0 ;  /* 0x0000000000007941 */ /* 0x000fea0003800200 */
.L_x_787:
[----:B-----5:R4:W-:Y:S02]  /*111c0*/  STS.128 [R237+0x2000], R24 ;  /* 0x00200018ed007388 */ /* 0x0209e40000000c00 */
.L_x_786:
[----:B------:R-:W-:Y:S05]  /*111d0*/  BSYNC.RECONVERGENT B1 ;  /* 0x0000000000017941 */ /* 0x000fea0003800200 */
.L_x_785:
        /* <DEDUP_REMOVED lines=8> */
[----:B------:R-:W1:Y:S01]  /*11260*/  LDCU.64 UR8, c[0x0][0x4d0] ;  /* 0x00009a00ff0877ac */ /* 0x000e620008000a00 */
        /* <DEDUP_REMOVED lines=8> */
[----:B-1----:R-:W-:-:S04]  /*112f0*/  IADD3 R4, P0, PT, R17, UR8, RZ ;  /* 0x0000000811047c10 */ /* 0x002fc8000ff1e0ff */
[----:B------:R-:W-:Y:S01]  /*11300*/  IADD3.X R5, PT, PT, R16, UR9, RZ, P0, !PT ;  /* 0x0000000910057c10 */ /* 0x000fe200087fe4ff */
[----:B------:R-:W1:Y:S01]  /*11310*/  LDCU.64 UR8, c[0x0][0x4c8] ;  /* 0x00009900ff0877ac */ /* 0x000e620008000a00 */
[----:B------:R-:W-:-:S04]  /*11320*/  IMAD.WIDE R20, R19, 0x2, R36 ;  /* 0x0000000213147825 */ /* 0x000fc800078e0224 */
[----:B------:R-:W2:Y:S04]  /*11330*/  LDG.E.128 R4, desc[UR4][R4.64+0x100] ;  /* 0x0001000404047981 */ /* 0x000ea8000c1e1d00 */
[----:B------:R-:W3:Y:S01]  /*11340*/  LDG.E.128 R20, desc[UR4][R20.64+0x100] ;  /* 0x0001000414147981 */ /* 0x000ee2000c1e1d00 */
[----:B-1----:R-:W-:-:S04]  /*11350*/  IADD3 R18, P0, PT, R17, UR8, RZ ;  /* 0x0000000811127c10 */ /* 0x002fc8000ff1e0ff */
[----:B------:R-:W-:-:S06]  /*11360*/  IADD3.X R19, PT, PT, R16, UR9, RZ, P0, !PT ;  /* 0x0000000910137c10 */ /* 0x000fcc00087fe4ff */
[----:B------:R-:W4:Y:S01]  /*11370*/  LDG.E.128 R16, desc[UR4][R18.64+0x100] ;  /* 0x0001000412107981 */ /* 0x000f22000c1e1d00 */
        /* <DEDUP_REMOVED lines=8> */
[C---:B--2---:R-:W-:Y:S01]  /*11400*/  IMAD.U32 R40, R4.reuse, 0x10000, RZ ;  /* 0x0001000004287824 */ /* 0x044fe200078e00ff */
        /* <DEDUP_REMOVED lines=22> */
[----:B----4-:R-:W-:Y:S01]  /*11570*/  LOP3.LUT R23, R17, 0xffff0000, RZ, 0xc0, !PT ;  /* 0xffff000011177812 */ /* 0x010fe200078ec0ff */
        /* <DEDUP_REMOVED lines=29> */
.L_x_792:
[----:B------:R-:W-:Y:S05]  /*11750*/  BSYNC.RECONVERGENT B0 ;  /* 0x0000000000007941 */ /* 0x000fea0003800200 */
.L_x_791:
[----:B-----5:R1:W-:Y:S02]  /*11760*/  STS.128 [R237+0x4000], R24 ;  /* 0x00400018ed007388 */ /* 0x0203e40000000c00 */
.L_x_790:
[----:B------:R-:W-:Y:S05]  /*11770*/  BSYNC.RECONVERGENT B1 ;  /* 0x0000000000017941 */ /* 0x000fea0003800200 */
.L_x_789:
[----:B------:R-:W-:-:S13]  /*11780*/  ISETP.GE.AND P0, PT, R9, R28, PT ;  /* 0x0000001c0900720c */ /* 0x000fda0003f06270 */
[----:B------:R1:W-:Y:S01]  /*11790*/  @P0 STS.128 [R237+0x6000], RZ ;  /* 0x006000ffed000388 */ /* 0x0003e20000000c00 */
[----:B------:R-:W-:Y:S05]  /*117a0*/  @P0 BRA `(.L_x_781) ;  /* 0x0000000400500947 */ /* 0x000fea0003800000 */
[----:B-1--4-:R1:W5:Y:S01]  /*117b0*/  LDG.E.128 R24, desc[UR4][R36.64+0x180] ;  /* 0x0001800424187981 */ /* 0x012362000c1e1d00 */
        /* <DEDUP_REMOVED lines=31> */
[----:B------:R-:W-:Y:S01]  /*119b0*/  IMAD.U32 R41, R6, 0x10000, RZ ;  /* 0x0001000006297824 */ /* 0x000fe200078e00ff */
[C---:B------:R-:W-:Y:S01]  /*119c0*/  SHF.L.U32 R4, R5.reuse, 0x10, RZ ;  /* 0x0000001005047819 */ /* 0x040fe200000006ff */
[----:B---3--:R-:W-:Y:S01]  /*119d0*/  IMAD.U32 R46, R22, 0x10000, RZ ;  /* 0x00010000162e7824 */ /* 0x008fe200078e00ff */
        /* <DEDUP_REMOVED lines=14> */
[----:B------:R-:W-:Y:S01]  /*11ac0*/  SHF.L.U32 R22, R23, 0x10, RZ ;  /* 0x0000001017167819 */ /* 0x000fe200000006ff */
[----:B------:R-:W-:Y:S01]  /*11ad0*/  @!P1 FADD.FTZ R42, -R42, -RZ ;  /* 0x800000ff2a2a9221 */ /* 0x000fe20000010100 */
[----:B------:R-:W-:Y:S01]  /*11ae0*/  LOP3.LUT R20, R20, 0xffff0000, RZ, 0xc0, !PT ;  /* 0xffff000014147812 */ /* 0x000fe200078ec0ff */
[----:B------:R-:W-:Y:S01]  /*11af0*/  FMUL.FTZ R43, R43, R4 ;  /* 0x000000042b2b7220 */ /* 0x000fe20000410000 */
[----:B------:R-:W-:Y:S01]  /*11b00*/  LOP3.LUT R48, R23, 0xffff0000, RZ, 0xc0, !PT ;  /* 0xffff000017307812 */ /* 0x000fe200078ec0ff */
[----:B------:R-:W-:Y:S01]  /*11b10*/  @!P1 FADD.FTZ R41, -R41, -RZ ;  /* 0x800000ff29299221 */ /* 0x000fe20000010100 */
[----:B------:R-:W-:Y:S01]  /*11b20*/  FMUL.FTZ R5, R22, R5 ;  /* 0x0000000516057220 */ /* 0x000fe20000410000 */
[----:B------:R-:W-:Y:S01]  /*11b30*/  FMUL.FTZ R27, R20, R27 ;  /* 0x0000001b141b7220 */ /* 0x000fe20000410000 */
[----:B------:R-:W-:Y:S01]  /*11b40*/  FMUL.FTZ R21, R21, R6 ;  /* 0x0000000615157220 */ /* 0x000fe20000410000 */
[----:B------:R-:W-:Y:S01]  /*11b50*/  FMUL.FTZ R48, R48, R7 ;  /* 0x0000000730307220 */ /* 0x000fe20000410000 */
[C---:B--2---:R-:W-:Y:S01]  /*11b60*/  SHF.L.U32 R4, R17.reuse, 0x10, RZ ;  /* 0x0000001011047819 */ /* 0x044fe200000006ff */
[----:B------:R-:W-:Y:S01]  /*11b70*/  IMAD.U32 R7, R16, 0x10000, RZ ;  /* 0x0001000010077824 */ /* 0x000fe200078e00ff */
[----:B------:R-:W-:Y:S01]  /*11b80*/  LOP3.LUT R22, R17, 0xffff0000, RZ, 0xc0, !PT ;  /* 0xffff000011167812 */ /* 0x000fe200078ec0ff */
[----:B------:R-:W-:Y:S01]  /*11b90*/  IMAD.U32 R20, R18, 0x10000, RZ ;  /* 0x0001000012147824 */ /* 0x000fe200078e00ff */
[----:B------:R-:W-:Y:S01]  /*11ba0*/  LOP3.LUT R6, R16, 0xffff0000, RZ, 0xc0, !PT ;  /* 0xffff000010067812 */ /* 0x000fe200078ec0ff */
[----:B------:R-:W-:Y:S01]  /*11bb0*/  FMUL.FTZ R39, R44, R39 ;  /* 0x000000272c277220 */ /* 0x000fe20000410000 */
[----:B------:R-:W-:Y:S01]  /*11bc0*/  LOP3.LUT R17, R18, 0xffff0000, RZ, 0xc0, !PT ;  /* 0xffff000012117812 */ /* 0x000fe200078ec0ff */
[----:B------:R-:W-:Y:S01]  /*11bd0*/  FMUL.FTZ R45, R45, R42 ;  /* 0x0000002a2d2d7220 */ /* 0x000fe20000410000 */
[C---:B------:R-:W-:Y:S01]  /*11be0*/  SHF.L.U32 R16, R19.reuse, 0x10, RZ ;  /* 0x0000001013107819 */ /* 0x040fe200000006ff */
[----:B------:R-:W-:Y:S01]  /*11bf0*/  FMUL.FTZ R46, R46, R41 ;  /* 0x000000292e2e7220 */ /* 0x000fe20000410000 */
        /* <DEDUP_REMOVED lines=13> */
.L_x_794:
[----:B------:R-:W-:Y:S05]  /*11cd0*/  BSYNC.RECONVERGENT B0 ;  /* 0x0000000000007941 */ /* 0x000fea0003800200 */
.L_x_793:
[----:B-----5:R4:W-:Y:S02]  /*11ce0*/  STS.128 [R237+0x6000], R24 ;  /* 0x00600018ed007388 */ /* 0x0209e40000000c00 */
.L_x_781:
[----:B------:R-:W-:Y:S05]  /*11cf0*/  BSYNC.RECONVERGENT B2 ;  /* 0x0000000000027941 */ /* 0x000fea0003800200 */
.L_x_780:
        /* <DEDUP_REMOVED lines=15> */
[----:B------:R-:W-:Y:S01]  /*11df0*/  ISETP.GE.U32.AND P1, PT, R12, R32, PT ;  /* 0x000000200c00720c */ /* 0x000fe20003f26070 */
[----:B------:R-:W4:Y:S03]  /*11e00*/  LDCU.64 UR8, c[0x0][0x4d0] ;  /* 0x00009a00ff0877ac */ /* 0x000f260008000a00 */
        /* <DEDUP_REMOVED lines=43> */
[C---:B------:R-:W-:Y:S01]  /*120c0*/  LOP3.LUT R50, R23.reuse, 0xffff0000, RZ, 0xc0, !PT ;  /* 0xffff000017327812 */ /* 0x040fe200078ec0ff */
[----:B------:R-:W-:Y:S01]  /*120d0*/  @!P1 FADD.FTZ R44, -R44, -RZ ;  /* 0x800000ff2c2c9221 */ /* 0x000fe20000010100 */
[----:B------:R-:W-:Y:S01]  /*120e0*/  SHF.L.U32 R22, R23, 0x10, RZ ;  /* 0x0000001017167819 */ /* 0x000fe200000006ff */
[----:B------:R-:W-:Y:S01]  /*120f0*/  @!P1 FADD.FTZ R43, -R43, -RZ ;  /* 0x800000ff2b2b9221 */ /* 0x000fe20000010100 */
[----:B------:R-:W-:Y:S01]  /*12100*/  LOP3.LUT R20, R20, 0xffff0000, RZ, 0xc0, !PT ;  /* 0xffff000014147812 */ /* 0x000fe200078ec0ff */
[----:B------:R-:W-:Y:S01]  /*12110*/  FMUL.FTZ R21, R6, R21 ;  /* 0x0000001506157220 */ /* 0x000fe20000410000 */
[----:B------:R-:W-:Y:S01]  /*12120*/  FMUL.FTZ R50, R7, R50 ;  /* 0x0000003207327220 */ /* 0x000fe20000410000 */
[----:B------:R-:W-:Y:S01]  /*12130*/  FMUL.FTZ R45, R4, R45 ;  /* 0x0000002d042d7220 */ /* 0x000fe20000410000 */
[----:B------:R-:W-:Y:S01]  /*12140*/  FMUL.FTZ R5, R5, R22 ;  /* 0x0000001605057220 */ /* 0x000fe20000410000 */
[C---:B--2---:R-:W-:Y:S01]  /*12150*/  IMAD.U32 R23, R16.reuse, 0x10000, RZ ;  /* 0x0001000010177824 */ /* 0x044fe200078e00ff */
[----:B------:R-:W-:Y:S01]  /*12160*/  LOP3.LUT R7, R16, 0xffff0000, RZ, 0xc0, !PT ;  /* 0xffff000010077812 */ /* 0x000fe200078ec0ff */
[----:B------:R-:W-:Y:S01]  /*12170*/  FMUL.FTZ R46, R41, R46 ;  /* 0x0000002e292e7220 */ /* 0x000fe20000410000 */
[----:B------:R-:W-:Y:S01]  /*12180*/  SHF.L.U32 R6, R19, 0x10, RZ ;  /* 0x0000001013067819 */ /* 0x000fe200000006ff */
[----:B------:R-:W-:Y:S01]  /*12190*/  FMUL.FTZ R20, R27, R20 ;  /* 0x000000141b147220 */ /* 0x000fe20000410000 */
[C---:B------:R-:W-:Y:S01]  /*121a0*/  SHF.L.U32 R4, R17.reuse, 0x10, RZ ;  /* 0x0000001011047819 */ /* 0x040fe200000006ff */
[----:B------:R-:W-:Y:S01]  /*121b0*/  FMUL.FTZ R47, R44, R47 ;  /* 0x0000002f2c2f7220 */ /* 0x000fe20000410000 */
[----:B------:R-:W-:Y:S01]  /*121c0*/  LOP3.LUT R22, R17, 0xffff0000, RZ, 0xc0, !PT ;  /* 0xffff000011167812 */ /* 0x000fe200078ec0ff */
[----:B------:R-:W-:Y:S01]  /*121d0*/  FMUL.FTZ R48, R43, R48 ;  /* 0x000000302b307220 */ /* 0x000fe20000410000 */
[C---:B------:R-:W-:Y:S01]  /*121e0*/  LOP3.LUT R16, R18.reuse, 0xffff0000, RZ, 0xc0, !PT ;  /* 0xffff000012107812 */ /* 0x040fe200078ec0ff */
[----:B------:R-:W-:Y:S01]  /*121f0*/  IMAD.U32 R17, R18, 0x10000, RZ ;  /* 0x0001000012117824 */ /* 0x000fe200078e00ff */
        /* <DEDUP_REMOVED lines=13> */
.L_x_800:
[----:B------:R-:W-:Y:S05]  /*122d0*/  BSYNC.RECONVERGENT B0 ;  /* 0x0000000000007941 */ /* 0x000fea0003800200 */
.L_x_799:
[----:B-----5:R4:W-:Y:S02]  /*122e0*/  STS.128 [R237+0x800], R24 ;  /* 0x00080018ed007388 */ /* 0x0209e40000000c00 */
.L_x_798:
[----:B------:R-:W-:Y:S05]  /*122f0*/  BSYNC.RECONVERGENT B1 ;  /* 0x0000000000017941 */ /* 0x000fea0003800200 */
.L_x_797:
        /* <DEDUP_REMOVED lines=86> */
.L_x_804:
[----:B------:R-:W-:Y:S05]  /*12860*/  BSYNC.RECONVERGENT B0 ;  /* 0x0000000000007941 */ /* 0x000fea0003800200 */
.L_x_803:
[----:B-----5:R4:W-:Y:S02]  /*12870*/  STS.128 [R237+0x2800], R24 ;  /* 0x00280018ed007388 */ /* 0x0209e40000000c00 */
.L_x_802:
[----:B------:R-:W-:Y:S05]  /*12880*/  BSYNC.RECONVERGENT B1 ;  /* 0x0000000000017941 */ /* 0x000fea0003800200 */
.L_x_801:
        /* <DEDUP_REMOVED lines=86> */
.L_x_808:
[----:B------:R-:W-:Y:S05]  /*12df0*/  BSYNC.RECONVERGENT B0 ;  /* 0x0000000000007941 */ /* 0x000fea0003800200 */
.L_x_807:
[----:B-----5:R4:W-:Y:S02]  /*12e00*/  STS.128 [R237+0x4800], R24 ;  /* 0x00480018ed007388 */ /* 0x0209e40000000c00 */
.L_x_806:
[----:B------:R-:W-:Y:S05]  /*12e10*/  BSYNC.RECONVERGENT B1 ;  /* 0x0000000000017941 */ /* 0x000fea0003800200 */
.L_x_805:
[----:B------:R-:W-:-:S13]  /*12e20*/  ISETP.GE.AND P0, PT, R9, R28, PT ;  /* 0x0000001c0900720c */ /* 0x000fda0003f06270 */
        /* <DEDUP_REMOVED lines=30> */
[----:B-1----:R-:W-:Y:S02]  /*13010*/  SHF.L.U32 R39, R27, 0x10, RZ ;  /* 0x000000101b277819 */ /* 0x002fe400000006ff */
        /* <DEDUP_REMOVED lines=25> */
[----:B------:R-:W-:Y:S01]  /*131b0*/  FMUL.FTZ R27, R27, R20 ;  /* 0x000000141b1b7220 */ /* 0x000fe20000410000 */
[----:B------:R-:W-:Y:S01]  /*131c0*/  FMUL.FTZ R21, R6, R21 ;  /* 0x0000001506157220 */ /* 0x000fe20000410000 */
[----:B------:R-:W-:Y:S01]  /*131d0*/  FMUL.FTZ R22, R5, R22 ;  /* 0x0000001605167220 */ /* 0x000fe20000410000 */
[----:B--2---:R-:W-:Y:S01]  /*131e0*/  SHF.L.U32 R5, R17, 0x10, RZ ;  /* 0x0000001011057819 */ /* 0x004fe200000006ff */
[----:B------:R-:W-:Y:S01]  /*131f0*/  FMUL.FTZ R44, R7, R44 ;  /* 0x0000002c072c7220 */ /* 0x000fe20000410000 */
[----:B------:R-:W-:Y:S01]  /*13200*/  LOP3.LUT R20, R17, 0xffff0000, RZ, 0xc0, !PT ;  /* 0xffff000011147812 */ /* 0x000fe200078ec0ff */
[C---:B------:R-:W-:Y:S01]  /*13210*/  IMAD.U32 R7, R16.reuse, 0x10000, RZ ;  /* 0x0001000010077824 */ /* 0x040fe200078e00ff */
[----:B------:R-:W-:Y:S01]  /*13220*/  LOP3.LUT R6, R16, 0xffff0000, RZ, 0xc0, !PT ;  /* 0xffff000010067812 */ /* 0x000fe200078ec0ff */
[----:B------:R-:W-:Y:S01]  /*13230*/  FMUL.FTZ R38, R38, R45 ;  /* 0x0000002d26267220 */ /* 0x000fe20000410000 */
[----:B------:R-:W-:Y:S01]  /*13240*/  SHF.L.U32 R17, R19, 0x10, RZ ;  /* 0x0000001013117819 */ /* 0x000fe200000006ff */
[----:B------:R-:W-:Y:S01]  /*13250*/  FMUL.FTZ R4, R4, R43 ;  /* 0x0000002b04047220 */ /* 0x000fe20000410000 */
[----:B------:R-:W-:Y:S01]  /*13260*/  LOP3.LUT R16, R18, 0xffff0000, RZ, 0xc0, !PT ;  /* 0xffff000012107812 */ /* 0x000fe200078ec0ff */
[----:B------:R-:W-:Y:S01]  /*13270*/  FMUL.FTZ R41, R41, R42 ;  /* 0x0000002a29297220 */ /* 0x000fe20000410000 */
[----:B------:R-:W-:Y:S01]  /*13280*/  LOP3.LUT R19, R19, 0xffff0000, RZ, 0xc0, !PT ;  /* 0xffff000013137812 */ /* 0x000fe200078ec0ff */
[----:B------:R-:W-:Y:S01]  /*13290*/  FMUL.FTZ R40, R40, R47 ;  /* 0x0000002f28287220 */ /* 0x000fe20000410000 */
[----:B------:R-:W-:-:S02]  /*132a0*/  IMAD.U32 R23, R18, 0x10000, RZ ;  /* 0x0001000012177824 */ /* 0x000fc400078e00ff */
        /* <DEDUP_REMOVED lines=8> */
[----:B------:R-:W-:Y:S02]  /*13330*/  F2FP.BF16.F32.PACK_AB R24, R6, R7 ;  /* 0x000000070618723e */ /* 0x000fe400000010ff */
[----:B------:R-:W-:-:S02]  /*13340*/  F2FP.BF16.F32.PACK_AB R25, R41, R4 ;  /* 0x000000042919723e */ /* 0x000fc400000010ff */
[----:B------:R-:W-:Y:S02]  /*13350*/  F2FP.BF16.F32.PACK_AB R26, R16, R23 ;  /* 0x00000017101a723e */ /* 0x000fe400000010ff */
[----:B------:R-:W-:Y:S02]  /*13360*/  F2FP.BF16.F32.PACK_AB R27, R44, R17 ;  /* 0x000000112c1b723e */ /* 0x000fe400000010ff */
.L_x_810:
[----:B------:R-:W-:Y:S05]  /*13370*/  BSYNC.RECONVERGENT B0 ;  /* 0x0000000000007941 */ /* 0x000fea0003800200 */
.L_x_809:
[----:B-----5:R4:W-:Y:S02]  /*13380*/  STS.128 [R237+0x6800], R24 ;  /* 0x00680018ed007388 */ /* 0x0209e40000000c00 */
.L_x_796:
[----:B------:R-:W-:Y:S05]  /*13390*/  BSYNC.RECONVERGENT B2 ;  /* 0x0000000000027941 */ /* 0x000fea0003800200 */
.L_x_795:
        /* <DEDUP_REMOVED lines=15> */
[----:B------:R-:W-:Y:S01]  /*13490*/  ISETP.GE.U32.AND P1, PT, R12, R32, PT ;  /* 0x000000200c00720c */ /* 0x000fe20003f26070 */
[----:B------:R-:W1:Y:S03]  /*134a0*/  LDCU.64 UR8, c[0x0][0x4d0] ;  /* 0x00009a00ff0877ac */ /* 0x000e660008000a00 */
        /* <DEDUP_REMOVED lines=26> */
[----:B------:R-:W-:Y:S01]  /*13650*/  IMAD.U32 R44, R6, 0x10000, RZ ;  /* 0x00010000062c7824 */ /* 0x000fe200078e00ff */
[C---:B------:R-:W-:Y:S01]  /*13660*/  SHF.L.U32 R4, R5.reuse, 0x10, RZ ;  /* 0x0000001005047819 */ /* 0x040fe200000006ff */
[----:B---3--:R-:W-:Y:S01]  /*13670*/  IMAD.U32 R51, R22, 0x10000, RZ ;  /* 0x0001000016337824 */ /* 0x008fe200078e00ff */
[----:B------:R-:W-:Y:S01]  /*13680*/  LOP3.LUT R45, R5, 0xffff0000, RZ, 0xc0, !PT ;  /* 0xffff0000052d7812 */ /* 0x000fe200078ec0ff */
[----:B------:R-:W-:Y:S01]  /*13690*/  @!P1 FADD.FTZ R44, -R44, -RZ ;  /* 0x800000ff2c2c9221 */ /* 0x000fe20000010100 */
[C---:B------:R-:W-:Y:S01]  /*136a0*/  SHF.L.U32 R5, R7.reuse, 0x10, RZ ;  /* 0x0000001007057819 */ /* 0x040fe200000006ff */
[----:B------:R-:W-:Y:S01]  /*136b0*/  IMAD.U32 R49, R20, 0x10000, RZ ;  /* 0x0001000014317824 */ /* 0x000fe200078e00ff */
        /* <DEDUP_REMOVED lines=15> */
[----:B------:R-:W-:Y:S01]  /*137b0*/  FMUL.FTZ R51, R44, R51 ;  /* 0x000000332c337220 */ /* 0x000fe20000410000 */
[----:B------:R-:W-:Y:S01]  /*137c0*/  FMUL.FTZ R22, R5, R22 ;  /* 0x0000001605167220 */ /* 0x000fe20000410000 */
[C---:B----4-:R-:W-:Y:S01]  /*137d0*/  SHF.L.U32 R5, R17.reuse, 0x10, RZ ;  /* 0x0000001011057819 */ /* 0x050fe200000006ff */
[----:B------:R-:W-:Y:S01]  /*137e0*/  FMUL.FTZ R21, R6, R21 ;  /* 0x0000001506157220 */ /* 0x000fe20000410000 */
[----:B------:R-:W-:Y:S01]  /*137f0*/  LOP3.LUT R44, R17, 0xffff0000, RZ, 0xc0, !PT ;  /* 0xffff0000112c7812 */ /* 0x000fe200078ec0ff */
[----:B------:R-:W-:Y:S01]  /*13800*/  FMUL.FTZ R48, R7, R48 ;  /* 0x0000003007307220 */ /* 0x000fe20000410000 */
[----:B------:R-:W-:Y:S01]  /*13810*/  SHF.L.U32 R17, R19, 0x10, RZ ;  /* 0x0000001013117819 */ /* 0x000fe200000006ff */
[C---:B------:R-:W-:Y:S01]  /*13820*/  IMAD.U32 R23, R16.reuse, 0x10000, RZ ;  /* 0x0001000010177824 */ /* 0x040fe200078e00ff */
[----:B------:R-:W-:Y:S01]  /*13830*/  LOP3.LUT R7, R16, 0xffff0000, RZ, 0xc0, !PT ;  /* 0xffff000010077812 */ /* 0x000fe200078ec0ff */
[----:B------:R-:W-:Y:S01]  /*13840*/  FMUL.FTZ R42, R42, R49 ;  /* 0x000000312a2a7220 */ /* 0x000fe20000410000 */
[----:B------:R-:W-:Y:S01]  /*13850*/  LOP3.LUT R6, R18, 0xffff0000, RZ, 0xc0, !PT ;  /* 0xffff000012067812 */ /* 0x000fe200078ec0ff */
[----:B------:R-:W-:Y:S01]  /*13860*/  FMUL.FTZ R20, R27, R20 ;  /* 0x000000141b147220 */ /* 0x000fe20000410000 */
[----:B------:R-:W-:Y:S01]  /*13870*/  LOP3.LUT R19, R19, 0xffff0000, RZ, 0xc0, !PT ;  /* 0xffff000013137812 */ /* 0x000fe200078ec0ff */
[----:B------:R-:W-:Y:S01]  /*13880*/  FMUL.FTZ R4, R4, R47 ;  /* 0x0000002f04047220 */ /* 0x000fe20000410000 */
        /* <DEDUP_REMOVED lines=14> */
.L_x_816:
[----:B------:R-:W-:Y:S05]  /*13970*/  BSYNC.RECONVERGENT B0 ;  /* 0x0000000000007941 */ /* 0x000fea0003800200 */
.L_x_815:
[----:B-----5:R1:W-:Y:S02]  /*13980*/  STS.128 [R237+0x1000], R24 ;  /* 0x00100018ed007388 */ /* 0x0203e40000000c00 */
.L_x_814:
[----:B------:R-:W-:Y:S05]  /*13990*/  BSYNC.RECONVERGENT B1 ;  /* 0x0000000000017941 */ /* 0x000fea0003800200 */
.L_x_813:
        /* <DEDUP_REMOVED lines=60> */
[C---:B--2---:R-:W-:Y:S01]  /*13d60*/  SHF.L.U32 R5, R17.reuse, 0x10, RZ ;  /* 0x0000001011057819 */ /* 0x044fe200000006ff */
        /* <DEDUP_REMOVED lines=25> */
.L_x_820:
[----:B------:R-:W-:Y:S05]  /*13f00*/  BSYNC.RECONVERGENT B0 ;  /* 0x0000000000007941 */ /* 0x000fea0003800200 */
.L_x_819:
[----:B-----5:R4:W-:Y:S02]  /*13f10*/  STS.128 [R237+0x3000], R24 ;  /* 0x00300018ed007388 */ /* 0x0209e40000000c00 */
.L_x_818:
[----:B------:R-:W-:Y:S05]  /*13f20*/  BSYNC.RECONVERGENT B1 ;  /* 0x0000000000017941 */ /* 0x000fea0003800200 */
.L_x_817:
        /* <DEDUP_REMOVED lines=86> */
.L_x_824:
[----:B------:R-:W-:Y:S05]  /*14490*/  BSYNC.RECONVERGENT B0 ;  /* 0x0000000000007941 */ /* 0x000fea0003800200 */
.L_x_823:
[----:B-----5:R4:W-:Y:S02]  /*144a0*/  STS.128 [R237+0x5000], R24 ;  /* 0x00500018ed007388 */ /* 0x0209e40000000c00 */
.L_x_822:
[----:B------:R-:W-:Y:S05]  /*144b0*/  BSYNC.RECONVERGENT B1 ;  /* 0x0000000000017941 */ /* 0x000fea0003800200 */
.L_x_821:
        /* <DEDUP_REMOVED lines=26> */
[C---:B-1----:R-:W-:Y:S01]  /*14660*/  IMAD.U32 R38, R25.reuse, 0x10000, RZ ;  /* 0x0001000019267824 */ /* 0x042fe200078e00ff */
        /* <DEDUP_REMOVED lines=58> */
.L_x_826:
[----:B------:R-:W-:Y:S05]  /*14a10*/  BSYNC.RECONVERGENT B0 ;  /* 0x0000000000007941 */ /* 0x000fea0003800200 */
.L_x_825:
[----:B-----5:R4:W-:Y:S02]  /*14a20*/  STS.128 [R237+0x7000], R24 ;  /* 0x00700018ed007388 */ /* 0x0209e40000000c00 */
.L_x_812:
[----:B------:R-:W-:Y:S05]  /*14a30*/  BSYNC.RECONVERGENT B2 ;  /* 0x0000000000027941 */ /* 0x000fea0003800200 */
.L_x_811:
[----:B-1--4-:R-:W-:-:S04]  /*14a40*/  IADD3 R38, PT, PT, R100, 0x30, RZ ;  /* 0x0000003064267810 */ /* 0x012fc80007ffe0ff */
[----:B------:R-:W-:-:S13]  /*14a50*/  ISETP.GE.AND P0, PT, R38, R15, PT ;  /* 0x0000000f2600720c */ /* 0x000fda0003f06270 */
[----:B------:R-:W-:Y:S05]  /*14a60*/  @P0 BRA `(.L_x_716) ;  /* 0x0000001400a40947 */ /* 0x000fea0003800000 */
[----:B------:R-:W1:Y:S01]  /*14a70*/  LDC R15, c[0x0][0x440] ;  /* 0x00011000ff0f7b82 */ /* 0x000e620000000800 */
[----:B---3--:R-:W-:Y:S01]  /*14a80*/  IMAD.WIDE.U32 R36, R2, 0x60, R36 ;  /* 0x0000006002247825 */ /* 0x008fe200078e0024 */
[----:B------:R-:W-:Y:S03]  /*14a90*/  BSSY.RECONVERGENT B1, `(.L_x_827) ;  /* 0x000005b000017945 */ /* 0x000fe60003800200 */
[----:B------:R-:W-:Y:S01]  /*14aa0*/  IMAD R3, R3, 0x60, RZ ;  /* 0x0000006003037824 */ /* 0x000fe200078e02ff */
[----:B------:R-:W-:-:S04]  /*14ab0*/  MOV R2, R36 ;  /* 0x0000002400027202 */ /* 0x000fc80000000f00 */
[----:B------:R-:W-:Y:S02]  /*14ac0*/  IADD3 R3, PT, PT, R3, R37, RZ ;  /* 0x0000002503037210 */ /* 0x000fe40007ffe0ff */
[----:B-1----:R-:W-:-:S13]  /*14ad0*/  ISETP.GE.AND P0, PT, R12, R15, PT ;  /* 0x0000000f0c00720c */ /* 0x002fda0003f06270 */
[----:B------:R1:W-:Y:S01]  /*14ae0*/  @P0 STS.128 [R237+0x1800], RZ ;  /* 0x001800ffed000388 */ /* 0x0003e20000000c00 */
[----:B------:R-:W-:Y:S05]  /*14af0*/  @P0 BRA `(.L_x_828) ;  /* 0x0000000400500947 */ /* 0x000fea0003800000 */
[----:B------:R3:W5:Y:S01]  /*14b00*/  LDG.E.128 R24, desc[UR4][R2.64] ;  /* 0x0000000402187981 */ /* 0x000762000c1e1d00 */
        /* <DEDUP_REMOVED lines=36> */
[C---:B------:R-:W-:Y:S01]  /*14d50*/  SHF.L.U32 R5, R7.reuse, 0x10, RZ ;  /* 0x0000001007057819 */ /* 0x040fe200000006ff */
[----:B------:R-:W-:Y:S01]  /*14d60*/  @!P1 FADD.FTZ R4, -R4, -RZ ;  /* 0x800000ff04049221 */ /* 0x000fe20000010100 */
[----:B------:R-:W-:Y:S01]  /*14d70*/  LOP3.LUT R7, R7, 0xffff0000, RZ, 0xc0, !PT ;  /* 0xffff000007077812 */ /* 0x000fe200078ec0ff */
[----:B------:R-:W-:Y:S01]  /*14d80*/  @!P1 FADD.FTZ R37, -R37, -RZ ;  /* 0x800000ff25259221 */ /* 0x000fe20000010100 */
[----:B------:R-:W-:Y:S01]  /*14d90*/  SHF.L.U32 R43, R21, 0x10, RZ ;  /* 0x00000010152b7819 */ /* 0x000fe200000006ff */
        /* <DEDUP_REMOVED lines=11> */
[----:B------:R-:W-:Y:S01]  /*14e50*/  LOP3.LUT R20, R20, 0xffff0000, RZ, 0xc0, !PT ;  /* 0xffff000014147812 */ /* 0x000fe200078ec0ff */
[----:B------:R-:W-:Y:S01]  /*14e60*/  FMUL.FTZ R22, R5, R22 ;  /* 0x0000001605167220 */ /* 0x000fe20000410000 */
[----:B------:R-:W-:Y:S01]  /*14e70*/  @!P1 FADD.FTZ R40, -R40, -RZ ;  /* 0x800000ff28289221 */ /* 0x000fe20000010100 */
[----:B------:R-:W-:Y:S01]  /*14e80*/  FMUL.FTZ R46, R7, R46 ;  /* 0x0000002e072e7220 */ /* 0x000fe20000410000 */
[C---:B--2---:R-:W-:Y:S01]  /*14e90*/  IMAD.U32 R7, R16.reuse, 0x10000, RZ ;  /* 0x0001000010077824 */ /* 0x044fe200078e00ff */
[----:B------:R-:W-:Y:S01]  /*14ea0*/  LOP3.LUT R5, R16, 0xffff0000, RZ, 0xc0, !PT ;  /* 0xffff000010057812 */ /* 0x000fe200078ec0ff */
[----:B------:R-:W-:Y:S01]  /*14eb0*/  FMUL.FTZ R21, R6, R21 ;  /* 0x0000001506157220 */ /* 0x000fe20000410000 */
[----:B------:R-:W-:Y:S01]  /*14ec0*/  SHF.L.U32 R4, R17, 0x10, RZ ;  /* 0x0000001011047819 */ /* 0x000fe200000006ff */
[----:B------:R-:W-:Y:S01]  /*14ed0*/  FMUL.FTZ R42, R37, R42 ;  /* 0x0000002a252a7220 */ /* 0x000fe20000410000 */
[----:B------:R-:W-:Y:S01]  /*14ee0*/  LOP3.LUT R16, R17, 0xffff0000, RZ, 0xc0, !PT ;  /* 0xffff000011107812 */ /* 0x000fe200078ec0ff */
[----:B------:R-:W-:Y:S01]  /*14ef0*/  FMUL.FTZ R20, R27, R20 ;  /* 0x000000141b147220 */ /* 0x000fe20000410000 */
[----:B------:R-:W-:Y:S01]  /*14f00*/  SHF.L.U32 R17, R19, 0x10, RZ ;  /* 0x0000001013117819 */ /* 0x000fe200000006ff */
[----:B------:R-:W-:Y:S01]  /*14f10*/  FMUL.FTZ R41, R41, R44 ;  /* 0x0000002c29297220 */ /* 0x000fe20000410000 */
[----:B------:R-:W-:Y:S01]  /*14f20*/  LOP3.LUT R6, R18, 0xffff0000, RZ, 0xc0, !PT ;  /* 0xffff000012067812 */ /* 0x000fe200078ec0ff */
[----:B------:R-:W-:Y:S01]  /*14f30*/  FMUL.FTZ R40, R40, R45 ;  /* 0x0000002d28287220 */ /* 0x000fe20000410000 */
[----:B------:R-:W-:Y:S01]  /*14f40*/  LOP3.LUT R19, R19, 0xffff0000, RZ, 0xc0, !PT ;  /* 0xffff000013137812 */ /* 0x000fe200078ec0ff */
        /* <DEDUP_REMOVED lines=13> */
.L_x_830:
[----:B------:R-:W-:Y:S05]  /*15020*/  BSYNC.RECONVERGENT B0 ;  /* 0x0000000000007941 */ /* 0x000fea0003800200 */
.L_x_829:
[----:B-----5:R4:W-:Y:S02]  /*15030*/  STS.128 [R237+0x1800], R24 ;  /* 0x00180018ed007388 */ /* 0x0209e40000000c00 */
.L_x_828:
[----:B------:R-:W-:Y:S05]  /*15040*/  BSYNC.RECONVERGENT B1 ;  /* 0x0000000000017941 */ /* 0x000fea0003800200 */
.L_x_827:
        /* <DEDUP_REMOVED lines=61> */
[C---:B----4-:R-:W-:Y:S01]  /*15420*/  IMAD.U32 R7, R16.reuse, 0x10000, RZ ;  /* 0x0001000010077824 */ /* 0x050fe200078e00ff */
        /* <DEDUP_REMOVED lines=24> */
.L_x_834:
[----:B------:R-:W-:Y:S05]  /*155b0*/  BSYNC.RECONVERGENT B0 ;  /* 0x0000000000007941 */ /* 0x000fea0003800200 */
.L_x_833:
[----:B-----5:R1:W-:Y:S02]  /*155c0*/  STS.128 [R237+0x3800], R24 ;  /* 0x00380018ed007388 */ /* 0x0203e40000000c00 */
.L_x_832:
[----:B------:R-:W-:Y:S05]  /*155d0*/  BSYNC.RECONVERGENT B1 ;  /* 0x0000000000017941 */ /* 0x000fea0003800200 */
.L_x_831:
        /* <DEDUP_REMOVED lines=86> */
.L_x_838:
[----:B------:R-:W-:Y:S05]  /*15b40*/  BSYNC.RECONVERGENT B0 ;  /* 0x0000000000007941 */ /* 0x000fea0003800200 */
.L_x_837:
[----:B-----5:R4:W-:Y:S02]  /*15b50*/  STS.128 [R237+0x5800], R24 ;  /* 0x00580018ed007388 */ /* 0x0209e40000000c00 */
.L_x_836:
[----:B------:R-:W-:Y:S05]  /*15b60*/  BSYNC.RECONVERGENT B1 ;  /* 0x0000000000017941 */ /* 0x000fea0003800200 */
.L_x_835:
[----:B------:R-:W-:-:S13]  /*15b70*/  ISETP.GE.AND P0, PT, R9, R15, PT ;  /* 0x0000000f0900720c */ /* 0x000fda0003f06270 */
[----:B------:R1:W-:Y:S01]  /*15b80*/  @P0 STS.128 [R237+0x7800], RZ ;  /* 0x007800ffed000388 */ /* 0x0003e20000000c00 */
[----:B------:R-:W-:Y:S05]  /*15b90*/  @P0 BRA `(.L_x_716) ;  /* 0x0000000400580947 */ /* 0x000fea0003800000 */
[----:B--2---:R2:W5:Y:S01]  /*15ba0*/  LDG.E.128 R4, desc[UR4][R2.64+0x180] ;  /* 0x0001800402047981 */ /* 0x004562000c1e1d00 */
        /* <DEDUP_REMOVED lines=10> */
[----:B------:R-:W-:Y:S02]  /*15c50*/  IMAD.SHL.U32 R0, R15, 0x2, RZ ;  /* 0x000000020f007824 */ /* 0x000fe400078e00ff */
[----:B-1--4-:R-:W-:Y:S01]  /*15c60*/  IMAD.WIDE R24, R29, 0x2, R2 ;  /* 0x000000021d187825 */ /* 0x012fe200078e0202 */
[----:B--23--:R-:W-:Y:S02]  /*15c70*/  SHF.L.U64.HI R2, R15, 0x1, R14 ;  /* 0x000000010f027819 */ /* 0x00cfe4000001020e */
[----:B------:R-:W-:-:S03]  /*15c80*/  IADD3 R16, P0, PT, R0, UR8, RZ ;  /* 0x0000000800107c10 */ /* 0x000fc6000ff1e0ff */
[----:B------:R-:W2:Y:S01]  /*15c90*/  LDG.E.128 R24, desc[UR4][R24.64+0x180] ;  /* 0x0001800418187981 */ /* 0x000ea2000c1e1d00 */
[----:B------:R-:W-:Y:S01]  /*15ca0*/  IADD3.X R17, PT, PT, R2, UR9, RZ, P0, !PT ;  /* 0x0000000902117c10 */ /* 0x000fe200087fe4ff */
[----:B------:R-:W1:Y:S05]  /*15cb0*/  LDCU.64 UR8, c[0x0][0x4c8] ;  /* 0x00009900ff0877ac */ /* 0x000e6a0008000a00 */
[----:B------:R-:W3:Y:S01]  /*15cc0*/  LDG.E.128 R16, desc[UR4][R16.64+0x180] ;  /* 0x0001800410107981 */ /* 0x000ee2000c1e1d00 */
[----:B-1----:R-:W-:-:S04]  /*15cd0*/  IADD3 R20, P0, PT, R0, UR8, RZ ;  /* 0x0000000800147c10 */ /* 0x002fc8000ff1e0ff */
[----:B------:R-:W-:-:S06]  /*15ce0*/  IADD3.X R21, PT, PT, R2, UR9, RZ, P0, !PT ;  /* 0x0000000902157c10 */ /* 0x000fcc00087fe4ff */
[----:B------:R-:W4:Y:S01]  /*15cf0*/  LDG.E.128 R20, desc[UR4][R20.64+0x180] ;  /* 0x0001800414147981 */ /* 0x000f22000c1e1d00 */
[C---:B-----5:R-:W-:Y:S01]  /*15d00*/  LOP3.LUT R0, R5.reuse, 0xffff0000, RZ, 0xc0, !PT ;  /* 0xffff000005007812 */ /* 0x060fe200078ec0ff */
[----:B------:R-:W-:Y:S01]  /*15d10*/  IMAD.U32 R14, R5, 0x10000, RZ ;  /* 0x00010000050e7824 */ /* 0x000fe200078e00ff */
[C---:B------:R-:W-:Y:S01]  /*15d20*/  LOP3.LUT R5, R6.reuse, 0xffff0000, RZ, 0xc0, !PT ;  /* 0xffff000006057812 */ /* 0x040fe200078ec0ff */
[----:B------:R-:W-:Y:S01]  /*15d30*/  IMAD.U32 R8, R6, 0x10000, RZ ;  /* 0x0001000006087824 */ /* 0x000fe200078e00ff */
[C---:B------:R-:W-:Y:S02]  /*15d40*/  SHF.L.U32 R3, R4.reuse, 0x10, RZ ;  /* 0x0000001004037819 */ /* 0x040fe400000006ff */
[----:B------:R-:W-:Y:S02]  /*15d50*/  LOP3.LUT R2, R4, 0xffff0000, RZ, 0xc0, !PT ;  /* 0xffff000004027812 */ /* 0x000fe400078ec0ff */
[C---:B------:R-:W-:Y:S02]  /*15d60*/  LOP3.LUT R4, R7.reuse, 0xffff0000, RZ, 0xc0, !PT ;  /* 0xffff000007047812 */ /* 0x040fe400078ec0ff */
[----:B------:R-:W-:-:S02]  /*15d70*/  SHF.L.U32 R29, R7, 0x10, RZ ;  /* 0x00000010071d7819 */ /* 0x000fc400000006ff */
[C---:B--2---:R-:W-:Y:S01]  /*15d80*/  SHF.L.U32 R6, R25.reuse, 0x10, RZ ;  /* 0x0000001019067819 */ /* 0x044fe200000006ff */
[----:B------:R-:W-:Y:S01]  /*15d90*/  IMAD.U32 R30, R26, 0x10000, RZ ;  /* 0x000100001a1e7824 */ /* 0x000fe200078e00ff */
[----:B------:R-:W-:Y:S01]  /*15da0*/  LOP3.LUT R31, R25, 0xffff0000, RZ, 0xc0, !PT ;  /* 0xffff0000191f7812 */ /* 0x000fe200078ec0ff */
[----:B------:R-:W-:Y:S01]  /*15db0*/  IMAD.U32 R15, R24, 0x10000, RZ ;  /* 0x00010000180f7824 */ /* 0x000fe200078e00ff */
[----:B------:R-:W-:Y:S02]  /*15dc0*/  LOP3.LUT R25, R26, 0xffff0000, RZ, 0xc0, !PT ;  /* 0xffff00001a197812 */ /* 0x000fe400078ec0ff */
[----:B------:R-:W-:Y:S01]  /*15dd0*/  LOP3.LUT R7, R24, 0xffff0000, RZ, 0xc0, !PT ;  /* 0xffff000018077812 */ /* 0x000fe200078ec0ff */
[----:B---3--:R-:W-:Y:S01]  /*15de0*/  IMAD.U32 R26, R16, 0x10000, RZ ;  /* 0x00010000101a7824 */ /* 0x008fe200078e00ff */
[C---:B------:R-:W-:Y:S01]  /*15df0*/  SHF.L.U32 R24, R27.reuse, 0x10, RZ ;  /* 0x000000101b187819 */ /* 0x040fe200000006ff */
[----:B------:R-:W-:Y:S01]  /*15e00*/  IMAD.U32 R33, R18, 0x10000, RZ ;  /* 0x0001000012217824 */ /* 0x000fe200078e00ff */
[----:B------:R-:W-:Y:S01]  /*15e10*/  LOP3.LUT R32, R27, 0xffff0000, RZ, 0xc0, !PT ;  /* 0xffff00001b207812 */ /* 0x000fe200078ec0ff */
[----:B------:R-:W-:Y:S01]  /*15e20*/  @!P1 FADD.FTZ R26, -R26, -RZ ;  /* 0x800000ff1a1a9221 */ /* 0x000fe20000010100 */
[----:B------:R-:W-:Y:S01]  /*15e30*/  LOP3.LUT R16, R16, 0xffff0000, RZ, 0xc0, !PT ;  /* 0xffff000010107812 */ /* 0x000fe200078ec0ff */
[----:B------:R-:W-:Y:S01]  /*15e40*/  @!P1 FADD.FTZ R33, -R33, -RZ ;  /* 0x800000ff21219221 */ /* 0x000fe20000010100 */
[C---:B------:R-:W-:Y:S01]  /*15e50*/  SHF.L.U32 R27, R17.reuse, 0x10, RZ ;  /* 0x00000010111b7819 */ /* 0x040fe200000006ff */
[----:B------:R-:W-:Y:S01]  /*15e60*/  FMUL.FTZ R26, R26, R15 ;  /* 0x0000000f1a1a7220 */ /* 0x000fe20000410000 */
[----:B------:R-:W-:Y:S01]  /*15e70*/  LOP3.LUT R36, R17, 0xffff0000, RZ, 0xc0, !PT ;  /* 0xffff000011247812 */ /* 0x000fe200078ec0ff */
[----:B------:R-:W-:Y:S01]  /*15e80*/  @!P1 FADD.FTZ R16, -R16, -RZ ;  /* 0x800000ff10109221 */ /* 0x000fe20000010100 */
[----:B------:R-:W-:Y:S01]  /*15e90*/  SHF.L.U32 R17, R19, 0x10, RZ ;  /* 0x0000001013117819 */ /* 0x000fe200000006ff */
[----:B------:R-:W-:Y:S01]  /*15ea0*/  @!P1 FADD.FTZ R27, -R27, -RZ ;  /* 0x800000ff1b1b9221 */ /* 0x000fe20000010100 */
[----:B------:R-:W-:Y:S01]  /*15eb0*/  LOP3.LUT R18, R18, 0xffff0000, RZ, 0xc0, !PT ;  /* 0xffff000012127812 */ /* 0x000fe200078ec0ff */
[----:B------:R-:W-:Y:S01]  /*15ec0*/  @!P1 FADD.FTZ R36, -R36, -RZ ;  /* 0x800000ff24249221 */ /* 0x000fe20000010100 */
[----:B------:R-:W-:Y:S01]  /*15ed0*/  LOP3.LUT R19, R19, 0xffff0000, RZ, 0xc0, !PT ;  /* 0xffff000013137812 */ /* 0x000fe200078ec0ff */
[----:B------:R-:W-:Y:S01]  /*15ee0*/  FMUL.FTZ R7, R16, R7 ;  /* 0x0000000710077220 */ /* 0x000fe20000410000 */
[----:B------:R-:W-:Y:S01]  /*15ef0*/  @!P1 FADD.FTZ R17, -R17, -RZ ;  /* 0x800000ff11119221 */ /* 0x000fe20000010100 */
[----:B------:R-:W-:Y:S01]  /*15f00*/  FMUL.FTZ R27, R27, R6 ;  /* 0x000000061b1b7220 */ /* 0x000fe20000410000 */
[----:B------:R-:W-:Y:S01]  /*15f10*/  FMUL.FTZ R33, R33, R30 ;  /* 0x0000001e21217220 */ /* 0x000fe20000410000 */
[----:B------:R-:W-:Y:S01]  /*15f20*/  @!P1 FADD.FTZ R18, -R18, -RZ ;  /* 0x800000ff12129221 */ /* 0x000fe20000010100 */
[----:B------:R-:W-:Y:S01]  /*15f30*/  @!P1 FADD.FTZ R19, -R19, -RZ ;  /* 0x800000ff13139221 */ /* 0x000fe20000010100 */
[----:B------:R-:W-:Y:S01]  /*15f40*/  FMUL.FTZ R31, R36, R31 ;  /* 0x0000001f241f7220 */ /* 0x000fe20000410000 */
[C---:B----4-:R-:W-:Y:S01]  /*15f50*/  LOP3.LUT R16, R20.reuse, 0xffff0000, RZ, 0xc0, !PT ;  /* 0xffff000014107812 */ /* 0x050fe200078ec0ff */
[----:B------:R-:W-:Y:S01]  /*15f60*/  IMAD.U32 R15, R20, 0x10000, RZ ;  /* 0x00010000140f7824 */ /* 0x000fe200078e00ff */
[----:B------:R-:W-:Y:S01]  /*15f70*/  SHF.L.U32 R6, R21, 0x10, RZ ;  /* 0x0000001015067819 */ /* 0x000fe200000006ff */
        /* <DEDUP_REMOVED lines=19> */
[----:B------:R-:W-:Y:S01]  /*160b0*/  F2FP.BF16.F32.PACK_AB R7, R4, R17 ;  /* 0x000000110407723e */ /* 0x000fe200000010ff */
[----:B------:R-:W-:Y:S01]  /*160c0*/  IMAD.MOV.U32 R4, RZ, RZ, R2 ;  /* 0x000000ffff047224 */ /* 0x000fe200078e0002 */
[----:B------:R-:W-:Y:S02]  /*160d0*/  MOV R5, R3 ;  /* 0x0000000300057202 */ /* 0x000fe40000000f00 */
.L_x_840:
[----:B------:R-:W-:Y:S05]  /*160e0*/  BSYNC.RECONVERGENT B0 ;  /* 0x0000000000007941 */ /* 0x000fea0003800200 */
.L_x_839:
[----:B-----5:R1:W-:Y:S02]  /*160f0*/  STS.128 [R237+0x7800], R4 ;  /* 0x00780004ed007388 */ /* 0x0203e40000000c00 */
.L_x_716:
[----:B------:R-:W-:Y:S05]  /*16100*/  BSYNC.RECONVERGENT B3 ;  /* 0x0000000000037941 */ /* 0x000fea0003800200 */
.L_x_708:
[----:B------:R-:W-:Y:S01]  /*16110*/  UIADD3 UR9, UPT, UPT, -UR24, UR23, URZ ;  /* 0x0000001718097290 */ /* 0x000fe2000fffe1ff */
[----:B------:R-:W-:Y:S05]  /*16120*/  BSSY.RECONVERGENT B0, `(.L_x_841) ;  /* 0x0000022000007945 */ /* 0x000fea0003800200 */
[----:B------:R-:W-:Y:S02]  /*16130*/  ISETP.GE.AND P6, PT, R100, UR9, PT ;  /* 0x0000000964007c0c */ /* 0x000fe4000bfc6270 */
[----:B------:R-:W-:Y:S02]  /*16140*/  ISETP.GE.AND P5, PT, R34, UR9, PT ;  /* 0x0000000922007c0c */ /* 0x000fe4000bfa6270 */
[----:B------:R-:W-:-:S09]  /*16150*/  ISETP.GE.AND P0, PT, R28, UR9, PT ;  /* 0x000000091c007c0c */ /* 0x000fd2000bf06270 */
[----:B------:R-:W-:Y:S05]  /*16160*/  @P6 BRA `(.L_x_842) ;  /* 0x0000000000746947 */ /* 0x000fea0003800000 */
[----:B------:R-:W5:Y:S02]  /*16170*/  LDCU UR8, c[0x0][0x440] ;  /* 0x00008800ff0877ac */ /* 0x000f640008000800 */
[----:B-----5:R-:W-:Y:S02]  /*16180*/  ISETP.GE.AND P3, PT, R11, UR8, PT ;  /* 0x000000080b007c0c */ /* 0x020fe4000bf66270 */
[----:B------:R-:W-:Y:S02]  /*16190*/  ISETP.GE.AND P2, PT, R10, UR8, PT ;  /* 0x000000080a007c0c */ /* 0x000fe4000bf46270 */
[----:B------:R-:W-:Y:S02]  /*161a0*/  ISETP.GE.AND P4, PT, R12, UR8, PT ;  /* 0x000000080c007c0c */ /* 0x000fe4000bf86270 */
[----:B------:R-:W-:-:S07]  /*161b0*/  ISETP.GE.AND P1, PT, R9, UR8, PT ;  /* 0x0000000809007c0c */ /* 0x000fce000bf26270 */
[--C-:B-12-4-:R-:W-:Y:S02]  /*161c0*/  @!P3 IMAD.MOV.U32 R4, RZ, RZ, R228.reuse ;  /* 0x000000ffff04b224 */ /* 0x116fe400078e00e4 */
[--C-:B------:R-:W-:Y:S02]  /*161d0*/  @!P3 IMAD.MOV.U32 R5, RZ, RZ, R229.reuse ;  /* 0x000000ffff05b224 */ /* 0x100fe400078e00e5 */
[----:B---3--:R-:W-:Y:S01]  /*161e0*/  @!P2 IMAD.MOV.U32 R2, RZ, RZ, R228 ;  /* 0x000000ffff02a224 */ /* 0x008fe200078e00e4 */
        /* <DEDUP_REMOVED lines=21> */
.L_x_842:
[----:B------:R-:W-:Y:S05]  /*16340*/  BSYNC.RECONVERGENT B0 ;  /* 0x0000000000007941 */ /* 0x000fea0003800200 */
.L_x_841:
[----:B------:R-:W-:Y:S04]  /*16350*/  BSSY.RECONVERGENT B0, `(.L_x_843) ;  /* 0x000001d000007945 */ /* 0x000fe80003800200 */
[----:B------:R-:W-:Y:S05]  /*16360*/  @P5 BRA `(.L_x_844) ;  /* 0x00000000006c5947 */ /* 0x000fea0003800000 */
[----:B------:R-:W5:Y:S01]  /*16370*/  LDCU UR8, c[0x0][0x440] ;  /* 0x00008800ff0877ac */ /* 0x000f620008000800 */
[----:B-1234-:R-:W-:-:S04]  /*16380*/  LEA R2, P5, R61, R228, 0x1 ;  /* 0x000000e43d027211 */ /* 0x01efc800078a08ff */
        /* <DEDUP_REMOVED lines=25> */
.L_x_844:
[----:B------:R-:W-:Y:S05]  /*16520*/  BSYNC.RECONVERGENT B0 ;  /* 0x0000000000007941 */ /* 0x000fea0003800200 */
.L_x_843:
[----:B------:R-:W-:Y:S01]  /*16530*/  BSSY.RECONVERGENT B0, `(.L_x_845) ;  /* 0x000001f000007945 */ /* 0x000fe20003800200 */
[----:B------:R-:W-:-:S03]  /*16540*/  ISETP.GE.AND P5, PT, R38, UR9, PT ;  /* 0x0000000926007c0c */ /* 0x000fc6000bfa6270 */
[----:B------:R-:W-:Y:S10]  /*16550*/  @P0 BRA `(.L_x_846) ;  /* 0x0000000000700947 */ /* 0x000ff40003800000 */
[----:B-1234-:R-:W1:Y:S01]  /*16560*/  LDC.64 R2, c[0x0][0x3b8] ;  /* 0x0000ee00ff027b82 */ /* 0x01ee620000000a00 */
[----:B------:R-:W2:Y:S02]  /*16570*/  LDCU UR8, c[0x0][0x440] ;  /* 0x00008800ff0877ac */ /* 0x000ea40008000800 */
[----:B--2---:R-:W-:Y:S02]  /*16580*/  ISETP.GE.AND P3, PT, R12, UR8, PT ;  /* 0x000000080c007c0c */ /* 0x004fe4000bf66270 */
[----:B------:R-:W-:Y:S02]  /*16590*/  ISETP.GE.AND P2, PT, R11, UR8, PT ;  /* 0x000000080b007c0c */ /* 0x000fe4000bf46270 */
[----:B------:R-:W-:Y:S02]  /*165a0*/  ISETP.GE.AND P1, PT, R10, UR8, PT ;  /* 0x000000080a007c0c */ /* 0x000fe4000bf26270 */
[----:B-1----:R-:W-:Y:S02]  /*165b0*/  LEA R4, P4, R2, R228, 0x6 ;  /* 0x000000e402047211 */ /* 0x002fe400078830ff */
[----:B------:R-:W-:-:S02]  /*165c0*/  ISETP.GE.AND P0, PT, R9, UR8, PT ;  /* 0x0000000809007c0c */ /* 0x000fc4000bf06270 */
        /* <DEDUP_REMOVED lines=21> */
.L_x_846:
[----:B------:R-:W-:Y:S05]  /*16720*/  BSYNC.RECONVERGENT B0 ;  /* 0x0000000000007941 */ /* 0x000fea0003800200 */
.L_x_845:
[----:B------:R-:W-:Y:S04]  /*16730*/  BSSY.RECONVERGENT B0, `(.L_x_847) ;  /* 0x000001f000007945 */ /* 0x000fe80003800200 */
[----:B------:R-:W-:Y:S05]  /*16740*/  @P5 BRA `(.L_x_848) ;  /* 0x0000000000745947 */ /* 0x000fea0003800000 */
[----:B-1234-:R-:W1:Y:S01]  /*16750*/  LDC.64 R2, c[0x0][0x3b8] ;  /* 0x0000ee00ff027b82 */ /* 0x01ee620000000a00 */
[----:B------:R-:W2:Y:S02]  /*16760*/  LDCU UR8, c[0x0][0x440] ;  /* 0x00008800ff0877ac */ /* 0x000ea40008000800 */
[----:B--2---:R-:W-:Y:S02]  /*16770*/  ISETP.GE.AND P3, PT, R12, UR8, PT ;  /* 0x000000080c007c0c */ /* 0x004fe4000bf66270 */
[----:B------:R-:W-:Y:S02]  /*16780*/  ISETP.GE.AND P2, PT, R11, UR8, PT ;  /* 0x000000080b007c0c */ /* 0x000fe4000bf46270 */
[----:B------:R-:W-:Y:S01]  /*16790*/  ISETP.GE.AND P1, PT, R10, UR8, PT ;  /* 0x000000080a007c0c */ /* 0x000fe2000bf26270 */
[----:B-1----:R-:W-:Y:S01]  /*167a0*/  IMAD.WIDE.U32 R4, R2, 0x60, R228 ;  /* 0x0000006002047825 */ /* 0x002fe200078e00e4 */
[----:B------:R-:W-:-:S03]  /*167b0*/  ISETP.GE.AND P0, PT, R9, UR8, PT ;  /* 0x0000000809007c0c */ /* 0x000fc6000bf06270 */
[----:B------:R-:W-:-:S04]  /*167c0*/  IMAD R3, R3, 0x60, RZ ;  /* 0x0000006003037824 */ /* 0x000fc800078e02ff */
[----:B------:R-:W-:-:S05]  /*167d0*/  IMAD.IADD R5, R3, 0x1, R5 ;  /* 0x0000000103057824 */ /* 0x000fca00078e0205 */
        /* <DEDUP_REMOVED lines=20> */
.L_x_848:
[----:B------:R-:W-:Y:S05]  /*16920*/  BSYNC.RECONVERGENT B0 ;  /* 0x0000000000007941 */ /* 0x000fea0003800200 */
.L_x_847:
[----:B------:R-:W0:Y:S01]  /*16930*/  LDGDEPBAR ;  /* 0x00000000000079af */ /* 0x000e220000000000 */
[----:B------:R-:W-:Y:S01]  /*16940*/  BSSY.RECONVERGENT B0, `(.L_x_849) ;  /* 0x0000022000007945 */ /* 0x000fe20003800200 */
[----:B------:R-:W-:-:S04]  /*16950*/  DEPBAR.LE SB0, 0x0 ;  /* 0x000080000000791a */ /* 0x000fc80000000000 */
[----:B------:R-:W-:Y:S06]  /*16960*/  BAR.SYNC.DEFER_BLOCKING 0x0 ;  /* 0x0000000000007b1d */ /* 0x000fec0000010000 */
[----:B------:R-:W-:Y:S05]  /*16970*/  @P6 BRA `(.L_x_850) ;  /* 0x0000000000686947 */ /* 0x000fea0003800000 */
[----:B------:R-:W5:Y:S02]  /*16980*/  LDCU UR8, c[0x0][0x440] ;  /* 0x00008800ff0877ac */ /* 0x000f640008000800 */
        /* <DEDUP_REMOVED lines=25> */
.L_x_850:
[----:B------:R1:W-:Y:S04]  /*16b20*/  STS.128 [R237+0x10000], RZ ;  /* 0x010000ffed007388 */ /* 0x0003e80000000c00 */
[----:B------:R1:W-:Y:S04]  /*16b30*/  STS.128 [R237+0x12000], RZ ;  /* 0x012000ffed007388 */ /* 0x0003e80000000c00 */
[----:B------:R1:W-:Y:S04]  /*16b40*/  STS.128 [R237+0x14000], RZ ;  /* 0x014000ffed007388 */ /* 0x0003e80000000c00 */
[----:B------:R1:W-:Y:S02]  /*16b50*/  STS.128 [R237+0x16000], RZ ;  /* 0x016000ffed007388 */ /* 0x0003e40000000c00 */
.L_x_851:
[----:B------:R-:W-:Y:S05]  /*16b60*/  BSYNC.RECONVERGENT B0 ;  /* 0x0000000000007941 */ /* 0x000fea0003800200 */
.L_x_849:
[----:B------:R-:W-:Y:S01]  /*16b70*/  ISETP.GE.AND P0, PT, R34, UR9, PT ;  /* 0x0000000922007c0c */ /* 0x000fe2000bf06270 */
[C---:B-1234-:R-:W-:Y:S01]  /*16b80*/  IMAD.SHL.U32 R3, R64.reuse, 0x40, RZ ;  /* 0x0000004040037824 */ /* 0x05efe200078e00ff */
[----:B------:R-:W-:Y:S01]  /*16b90*/  LOP3.LUT R69, R69, 0x8, R64, 0x78, !PT ;  /* 0x0000000845457812 */ /* 0x000fe200078e7840 */
[----:B------:R-:W-:Y:S01]  /*16ba0*/  IMAD.SHL.U32 R216, R64, 0x20, RZ ;  /* 0x0000002040d87824 */ /* 0x000fe200078e00ff */
[----:B------:R-:W-:Y:S01]  /*16bb0*/  BSSY.RECONVERGENT B0, `(.L_x_852) ;  /* 0x0000027000007945 */ /* 0x000fe20003800200 */
[----:B------:R-:W-:Y:S02]  /*16bc0*/  ISETP.GE.AND P6, PT, R28, UR9, PT ;  /* 0x000000091c007c0c */ /* 0x000fe4000bfc6270 */
[----:B------:R-:W-:Y:S02]  /*16bd0*/  LOP3.LUT R2, R3, 0x400, RZ, 0xc0, !PT ;  /* 0x0000040003027812 */ /* 0x000fe400078ec0ff */
[----:B------:R-:W-:Y:S02]  /*16be0*/  LOP3.LUT R216, R216, 0x7c00, RZ, 0xc0, !PT ;  /* 0x00007c00d8d87812 */ /* 0x000fe400078ec0ff */
[----:B------:R-:W-:Y:S01]  /*16bf0*/  ISETP.GE.AND P5, PT, R38, UR9, PT ;  /* 0x0000000926007c0c */ /* 0x000fe2000bfa6270 */
[----:B------:R-:W-:Y:S01]  /*16c00*/  IMAD R2, R69, 0x2, R2 ;  /* 0x0000000245027824 */ /* 0x000fe200078e0202 */
[----:B------:R1:W-:Y:S01]  /*16c10*/  @P0 STS.128 [R237+0x10800], RZ ;  /* 0x010800ffed000388 */ /* 0x0003e20000000c00 */
[----:B------:R-:W-:-:S03]  /*16c20*/  LOP3.LUT R0, R216, 0x200, R3, 0xf8, !PT ;  /* 0x00000200d8007812 */ /* 0x000fc600078ef803 */
[----:B------:R1:W-:Y:S04]  /*16c30*/  @P0 STS.128 [R237+0x12800], RZ ;  /* 0x012800ffed000388 */ /* 0x0003e80000000c00 */
[----:B------:R1:W-:Y:S04]  /*16c40*/  @P0 STS.128 [R237+0x14800], RZ ;  /* 0x014800ffed000388 */ /* 0x0003e80000000c00 */
[----:B------:R1:W-:Y:S01]  /*16c50*/  @P0 STS.128 [R237+0x16800], RZ ;  /* 0x016800ffed000388 */ /* 0x0003e20000000c00 */
[----:B------:R-:W-:Y:S05]  /*16c60*/  @P0 BRA `(.L_x_853) ;  /* 0x00000000006c0947 */ /* 0x000fea0003800000 */
[----:B------:R-:W2:Y:S01]  /*16c70*/  LDCU UR8, c[0x0][0x440] ;  /* 0x00008800ff0877ac */ /* 0x000ea20008000800 */
[----:B------:R-:W-:-:S04]  /*16c80*/  LEA R4, P4, R62, R232, 0x1 ;  /* 0x000000e83e047211 */ /* 0x000fc800078808ff */
        /* <DEDUP_REMOVED lines=25> */
.L_x_853:
[----:B------:R-:W-:Y:S05]  /*16e20*/  BSYNC.RECONVERGENT B0 ;  /* 0x0000000000007941 */ /* 0x000fea0003800200 */
.L_x_852:
        /* <DEDUP_REMOVED lines=8> */
[----:B--2---:R-:W2:Y:S01]  /*16eb0*/  LDC.64 R4, c[0x0][0x3c0] ;  /* 0x0000f000ff047b82 */ /* 0x004ea20000000a00 */
[----:B------:R-:W4:Y:S02]  /*16ec0*/  LDCU UR8, c[0x0][0x440] ;  /* 0x00008800ff0877ac */ /* 0x000f240008000800 */
[----:B----4-:R-:W-:Y:S02]  /*16ed0*/  ISETP.GE.AND P3, PT, R12, UR8, PT ;  /* 0x000000080c007c0c */ /* 0x010fe4000bf66270 */
[----:B------:R-:W-:Y:S02]  /*16ee0*/  ISETP.GE.AND P2, PT, R11, UR8, PT ;  /* 0x000000080b007c0c */ /* 0x000fe4000bf46270 */
[----:B------:R-:W-:Y:S02]  /*16ef0*/  ISETP.GE.AND P1, PT, R10, UR8, PT ;  /* 0x000000080a007c0c */ /* 0x000fe4000bf26270 */
[----:B--2---:R-:W-:Y:S02]  /*16f00*/  LEA R6, P4, R4, R232, 0x6 ;  /* 0x000000e804067211 */ /* 0x004fe400078830ff */
        /* <DEDUP_REMOVED lines=22> */
.L_x_855:
[----:B------:R-:W-:Y:S05]  /*17070*/  BSYNC.RECONVERGENT B0 ;  /* 0x0000000000007941 */ /* 0x000fea0003800200 */
.L_x_854:
[----:B------:R1:W-:Y:S01]  /*17080*/  @P5 STS.128 [R237+0x11800], RZ ;  /* 0x011800ffed005388 */ /* 0x0003e20000000c00 */
[----:B------:R-:W-:Y:S03]  /*17090*/  BSSY.RECONVERGENT B0, `(.L_x_856) ;  /* 0x0000022000007945 */ /* 0x000fe60003800200 */
[----:B------:R1:W-:Y:S04]  /*170a0*/  @P5 STS.128 [R237+0x13800], RZ ;  /* 0x013800ffed005388 */ /* 0x0003e80000000c00 */
[----:B------:R1:W-:Y:S04]  /*170b0*/  @P5 STS.128 [R237+0x15800], RZ ;  /* 0x015800ffed005388 */ /* 0x0003e80000000c00 */
[----:B------:R1:W-:Y:S01]  /*170c0*/  @P5 STS.128 [R237+0x17800], RZ ;  /* 0x017800ffed005388 */ /* 0x0003e20000000c00 */
[----:B------:R-:W-:Y:S05]  /*170d0*/  @P5 BRA `(.L_x_857) ;  /* 0x0000000000745947 */ /* 0x000fea0003800000 */
[----:B--2---:R-:W2:Y:S01]  /*170e0*/  LDC.64 R4, c[0x0][0x3c0] ;  /* 0x0000f000ff047b82 */ /* 0x004ea20000000a00 */
[----:B------:R-:W5:Y:S02]  /*170f0*/  LDCU UR8, c[0x0][0x440] ;  /* 0x00008800ff0877ac */ /* 0x000f640008000800 */
[----:B-----5:R-:W-:Y:S02]  /*17100*/  ISETP.GE.AND P3, PT, R12, UR8, PT ;  /* 0x000000080c007c0c */ /* 0x020fe4000bf66270 */
[----:B------:R-:W-:Y:S02]  /*17110*/  ISETP.GE.AND P2, PT, R11, UR8, PT ;  /* 0x000000080b007c0c */ /* 0x000fe4000bf46270 */
[----:B------:R-:W-:Y:S01]  /*17120*/  ISETP.GE.AND P1, PT, R10, UR8, PT ;  /* 0x000000080a007c0c */ /* 0x000fe2000bf26270 */
[----:B--2---:R-:W-:Y:S01]  /*17130*/  IMAD R5, R5, 0x60, RZ ;  /* 0x0000006005057824 */ /* 0x004fe200078e02ff */
[----:B------:R-:W-:Y:S01]  /*17140*/  ISETP.GE.AND P0, PT, R9, UR8, PT ;  /* 0x0000000809007c0c */ /* 0x000fe2000bf06270 */
[----:B----4-:R-:W-:-:S04]  /*17150*/  IMAD.WIDE.U32 R6, R4, 0x60, R232 ;  /* 0x0000006004067825 */ /* 0x010fc800078e00e8 */
        /* <DEDUP_REMOVED lines=21> */
.L_x_857:
[----:B------:R-:W-:Y:S05]  /*172b0*/  BSYNC.RECONVERGENT B0 ;  /* 0x0000000000007941 */ /* 0x000fea0003800200 */
.L_x_856:
        /* <DEDUP_REMOVED lines=8> */
[----:B------:R-:W3:Y:S01]  /*17340*/  LDSM.16.M88.4 R44, [R2+UR6+0x8800] ;  /* 0x00880006022c783b */ /* 0x000ee20008000200 */
[C---:B------:R-:W-:Y:S01]  /*17350*/  LOP3.LUT P0, RZ, R64.reuse, 0x4, RZ, 0xc0, !PT ;  /* 0x0000000440ff7812 */ /* 0x040fe2000780c0ff */
[----:B------:R-:W-:-:S02]  /*17360*/  IMAD.SHL.U32 R64, R64, 0x2, RZ ;  /* 0x0000000240407824 */ /* 0x000fc400078e00ff */
[--C-:B------:R-:W-:Y:S01]  /*17370*/  IMAD.IADD R65, R67, 0x1, R0.reuse ;  /* 0x0000000143417824 */ /* 0x100fe200078e0200 */
[----:B------:R-:W1:Y:S01]  /*17380*/  LDSM.16.M88.4 R36, [R2+UR6+0x9000] ;  /* 0x009000060224783b */ /* 0x000e620008000200 */
[----:B------:R-:W-:Y:S01]  /*17390*/  IMAD.IADD R14, R15, 0x1, R0 ;  /* 0x000000010f0e7824 */ /* 0x000fe200078e0200 */
[----:B------:R-:W-:Y:S02]  /*173a0*/  SEL R8, R8, 0xffffffc0, !P0 ;  /* 0xffffffc008087807 */ /* 0x000fe40004000000 */
[----:B------:R-:W1:Y:S03]  /*173b0*/  LDSM.16.M88.4 R20, [R2+UR6+0x9800] ;  /* 0x009800060214783b */ /* 0x000e660008000200 */
[--C-:B------:R-:W-:Y:S01]  /*173c0*/  IMAD.IADD R63, R67, 0x1, R8.reuse ;  /* 0x00000001433f7824 */ /* 0x100fe200078e0208 */
[----:B------:R-:W-:Y:S01]  /*173d0*/  LDSM.16.M88.4 R80, [R65] ;  /* 0x000000004150783b */ /* 0x000fe20000000200 */
[----:B------:R-:W-:-:S02]  /*173e0*/  IMAD.IADD R15, R15, 0x1, R8 ;  /* 0x000000010f0f7824 */ /* 0x000fc400078e0208 */
[C---:B------:R-:W-:Y:S01]  /*173f0*/  IMAD.IADD R62, R0.reuse, 0x1, R63 ;  /* 0x00000001003e7824 */ /* 0x040fe200078e023f */
[----:B------:R-:W1:Y:S01]  /*17400*/  LDSM.16.M88.4 R16, [R14+0x8000] ;  /* 0x008000000e10783b */ /* 0x000e620000000200 */
[----:B------:R-:W-:-:S03]  /*17410*/  IMAD.IADD R8, R0, 0x1, R15 ;  /* 0x0000000100087824 */ /* 0x000fc600078e020f */
[----:B--2-4-:R-:W2:Y:S04]  /*17420*/  LDSM.16.M88.4 R4, [R14+0x8800] ;  /* 0x008800000e04783b */ /* 0x014ea80000000200 */
[----:B------:R-:W4:Y:S04]  /*17430*/  LDSM.16.M88.4 R24, [R14+0x9000] ;  /* 0x009000000e18783b */ /* 0x000f280000000200 */
[----:B------:R-:W4:Y:S04]  /*17440*/  LDSM.16.M88.4 R84, [R14+0x9800] ;  /* 0x009800000e54783b */ /* 0x000f280000000200 */
[----:B------:R-:W-:Y:S01]  /*17450*/  LDSM.16.M88.4 R76, [R15+0x8000] ;  /* 0x008000000f4c783b */ /* 0x000fe20000000200 */
[C---:B-----5:R-:W-:Y:S03]  /*17460*/  HMMA.16816.F32.BF16 R56, R88.reuse, R52, RZ ;  /* 0x000000345838723c */ /* 0x060fe600000418ff */
[----:B------:R-:W-:Y:S04]  /*17470*/  LDSM.16.M88.4 R68, [R15+0x9800] ;  /* 0x009800000f44783b */ /* 0x000fe80000000200 */
[----:B------:R-:W-:Y:S01]  /*17480*/  LDSM.16.M88.4 R72, [R62] ;  /* 0x000000003e48783b */ /* 0x000fe20000000200 */
[C---:B---3--:R-:W-:Y:S03]  /*17490*/  HMMA.16816.F32.BF16 R48, R88.reuse, R44, RZ ;  /* 0x0000002c5830723c */ /* 0x048fe600000418ff */
[----:B------:R-:W-:Y:S04]  /*174a0*/  LDSM.16.M88.4 R28, [R8+0x8800] ;  /* 0x00880000081c783b */ /* 0x000fe80000000200 */
[----:B------:R-:W-:Y:S01]  /*174b0*/  LDSM.16.M88.4 R92, [R62+0x2000] ;  /* 0x002000003e5c783b */ /* 0x000fe20000000200 */
[C---:B------:R-:W-:Y:S03]  /*174c0*/  HMMA.16816.F32.BF16 R52, R88.reuse, R54, RZ ;  /* 0x000000365834723c */ /* 0x040fe600000418ff */
[----:B------:R-:W-:Y:S04]  /*174d0*/  LDSM.16.M88.4 R96, [R8+0xb800] ;  /* 0x00b800000860783b */ /* 0x000fe80000000200 */
[----:B------:R-:W0:Y:S01]  /*174e0*/  LDGDEPBAR ;  /* 0x00000000000079af */ /* 0x000e220000000000 */
[C---:B------:R-:W-:Y:S08]  /*174f0*/  HMMA.16816.F32.BF16 R44, R88.reuse, R46, RZ ;  /* 0x0000002e582c723c */ /* 0x040ff000000418ff */
[C---:B-1----:R-:W-:Y:S08]  /*17500*/  HMMA.16816.F32.BF16 R40, R88.reuse, R36, RZ ;  /* 0x000000245828723c */ /* 0x042ff000000418ff */
[C---:B------:R-:W-:Y:S08]  /*17510*/  HMMA.16816.F32.BF16 R36, R88.reuse, R38, RZ ;  /* 0x000000265824723c */ /* 0x040ff000000418ff */
[C---:B------:R-:W-:Y:S08]  /*17520*/  HMMA.16816.F32.BF16 R32, R88.reuse, R20, RZ ;  /* 0x000000145820723c */ /* 0x040ff000000418ff */
[----:B------:R-:W-:Y:S01]  /*17530*/  HMMA.16816.F32.BF16 R88, R88, R22, RZ ;  /* 0x000000165858723c */ /* 0x000fe200000418ff */
[----:B------:R-:W-:Y:S07]  /*17540*/  LDSM.16.M88.4 R20, [R15+0x8800] ;  /* 0x008800000f14783b */ /* 0x000fee0000000200 */
[C---:B------:R-:W-:Y:S08]  /*17550*/  HMMA.16816.F32.BF16 R56, R80.reuse, R16, R56 ;  /* 0x000000105038723c */ /* 0x040ff00000041838 */
[C---:B------:R-:W-:Y:S01]  /*17560*/  HMMA.16816.F32.BF16 R52, R80.reuse, R18, R52 ;  /* 0x000000125034723c */ /* 0x040fe20000041834 */
[----:B------:R-:W1:Y:S07]  /*17570*/  LDSM.16.M88.4 R16, [R63] ;  /* 0x000000003f10783b */ /* 0x000e6e0000000200 */
[C---:B--2---:R-:W-:Y:S08]  /*17580*/  HMMA.16816.F32.BF16 R48, R80.reuse, R4, R48 ;  /* 0x000000045030723c */ /* 0x044ff00000041830 */
[C---:B------:R-:W-:Y:S01]  /*17590*/  HMMA.16816.F32.BF16 R44, R80.reuse, R6, R44 ;  /* 0x00000006502c723c */ /* 0x040fe2000004182c */
[----:B------:R-:W2:Y:S07]  /*175a0*/  LDSM.16.M88.4 R4, [R15+0x9000] ;  /* 0x009000000f04783b */ /* 0x000eae0000000200 */
[C---:B----4-:R-:W-:Y:S08]  /*175b0*/  HMMA.16816.F32.BF16 R40, R80.reuse, R24, R40 ;  /* 0x000000185028723c */ /* 0x050ff00000041828 */
[C---:B------:R-:W-:Y:S01]  /*175c0*/  HMMA.16816.F32.BF16 R36, R80.reuse, R26, R36 ;  /* 0x0000001a5024723c */ /* 0x040fe20000041824 */
[----:B------:R-:W3:Y:S07]  /*175d0*/  LDSM.16.M88.4 R24, [R8+0x8000] ;  /* 0x008000000818783b */ /* 0x000eee0000000200 */
[C---:B------:R-:W-:Y:S08]  /*175e0*/  HMMA.16816.F32.BF16 R32, R80.reuse, R84, R32 ;  /* 0x000000545020723c */ /* 0x040ff00000041820 */
[----:B------:R-:W-:Y:S01]  /*175f0*/  HMMA.16816.F32.BF16 R88, R80, R86, R88 ;  /* 0x000000565058723c */ /* 0x000fe20000041858 */
[----:B------:R-:W4:Y:S04]  /*17600*/  LDSM.16.M88.4 R84, [R8+0x9000] ;  /* 0x009000000854783b */ /* 0x000f280000000200 */
[----:B------:R-:W5:Y:S03]  /*17610*/  LDSM.16.M88.4 R80, [R8+0x9800] ;  /* 0x009800000850783b */ /* 0x000f660000000200 */
[C---:B-1----:R-:W-:Y:S08]  /*17620*/  HMMA.16816.F32.BF16 R56, R16.reuse, R76, R56 ;  /* 0x0000004c1038723c */ /* 0x042ff00000041838 */
[C---:B------:R-:W-:Y:S01]  /*17630*/  HMMA.16816.F32.BF16 R52, R16.reuse, R78, R52 ;  /* 0x0000004e1034723c */ /* 0x040fe20000041834 */
[----:B------:R-:W-:Y:S07]  /*17640*/  LDSM.16.M88.4 R76, [R65+0x2000] ;  /* 0x00200000414c783b */ /* 0x000fee0000000200 */
[C---:B------:R-:W-:Y:S08]  /*17650*/  HMMA.16816.F32.BF16 R48, R16.reuse, R20, R48 ;  /* 0x000000141030723c */ /* 0x040ff00000041830 */
[C---:B------:R-:W-:Y:S01]  /*17660*/  HMMA.16816.F32.BF16 R44, R16.reuse, R22, R44 ;  /* 0x00000016102c723c */ /* 0x040fe2000004182c */
[----:B------:R-:W-:Y:S07]  /*17670*/  LDSM.16.M88.4 R20, [R2+UR6+0xa000] ;  /* 0x00a000060214783b */ /* 0x000fee0008000200 */
[C---:B--2---:R-:W-:Y:S08]  /*17680*/  HMMA.16816.F32.BF16 R40, R16.reuse, R4, R40 ;  /* 0x000000041028723c */ /* 0x044ff00000041828 */
[C---:B------:R-:W-:Y:S01]  /*17690*/  HMMA.16816.F32.BF16 R36, R16.reuse, R6, R36 ;  /* 0x000000061024723c */ /* 0x040fe20000041824 */
[----:B------:R-:W1:Y:S07]  /*176a0*/  LDSM.16.M88.4 R4, [R67+0x2000] ;  /* 0x002000004304783b */ /* 0x000e6e0000000200 */
[C---:B------:R-:W-:Y:S08]  /*176b0*/  HMMA.16816.F32.BF16 R32, R16.reuse, R68, R32 ;  /* 0x000000441020723c */ /* 0x040ff00000041820 */
[----:B------:R-:W-:Y:S01]  /*176c0*/  HMMA.16816.F32.BF16 R88, R16, R70, R88 ;  /* 0x000000461058723c */ /* 0x000fe20000041858 */
[----:B------:R-:W2:Y:S04]  /*176d0*/  LDSM.16.M88.4 R16, [R2+UR6+0xa800] ;  /* 0x00a800060210783b */ /* 0x000ea80008000200 */
[----:B------:R-:W2:Y:S03]  /*176e0*/  LDSM.16.M88.4 R68, [R2+UR6+0xb000] ;  /* 0x00b000060244783b */ /* 0x000ea60008000200 */
[C---:B---3--:R-:W-:Y:S08]  /*176f0*/  HMMA.16816.F32.BF16 R56, R72.reuse, R24, R56 ;  /* 0x000000184838723c */ /* 0x048ff00000041838 */
[C---:B------:R-:W-:Y:S01]  /*17700*/  HMMA.16816.F32.BF16 R52, R72.reuse, R26, R52 ;  /* 0x0000001a4834723c */ /* 0x040fe20000041834 */
[----:B------:R-:W3:Y:S07]  /*17710*/  LDSM.16.M88.4 R24, [R2+UR6+0xb800] ;  /* 0x00b800060218783b */ /* 0x000eee0008000200 */
[C---:B------:R-:W-:Y:S08]  /*17720*/  HMMA.16816.F32.BF16 R48, R72.reuse, R28, R48 ;  /* 0x0000001c4830723c */ /* 0x040ff00000041830 */
[C---:B------:R-:W-:Y:S01]  /*17730*/  HMMA.16816.F32.BF16 R44, R72.reuse, R30, R44 ;  /* 0x0000001e482c723c */ /* 0x040fe2000004182c */
[----:B------:R-:W-:Y:S07]  /*17740*/  LDSM.16.M88.4 R28, [R14+0xa000] ;  /* 0x00a000000e1c783b */ /* 0x000fee0000000200 */
[C---:B----4-:R-:W-:Y:S08]  /*17750*/  HMMA.16816.F32.BF16 R40, R72.reuse, R84, R40 ;  /* 0x000000544828723c */ /* 0x050ff00000041828 */
[C---:B------:R-:W-:Y:S01]  /*17760*/  HMMA.16816.F32.BF16 R36, R72.reuse, R86, R36 ;  /* 0x000000564824723c */ /* 0x040fe20000041824 */
[----:B------:R-:W-:Y:S07]  /*17770*/  LDSM.16.M88.4 R84, [R67+0x4000] ;  /* 0x004000004354783b */ /* 0x000fee0000000200 */
[C---:B-----5:R-:W-:Y:S08]  /*17780*/  HMMA.16816.F32.BF16 R32, R72.reuse, R80, R32 ;  /* 0x000000504820723c */ /* 0x060ff00000041820 */
[----:B------:R-:W-:Y:S01]  /*17790*/  HMMA.16816.F32.BF16 R88, R72, R82, R88 ;  /* 0x000000524858723c */ /* 0x000fe20000041858 */
[----:B------:R-:W-:Y:S04]  /*177a0*/  LDSM.16.M88.4 R80, [R14+0xb800] ;  /* 0x00b800000e50783b */ /* 0x000fe80000000200 */
[----:B------:R-:W-:Y:S03]  /*177b0*/  LDSM.16.M88.4 R72, [R15+0xa000] ;  /* 0x00a000000f48783b */ /* 0x000fe60000000200 */
[C---:B-1----:R-:W-:Y:S08]  /*177c0*/  HMMA.16816.F32.BF16 R56, R4.reuse, R20, R56 ;  /* 0x000000140438723c */ /* 0x042ff00000041838 */
[C---:B------:R-:W-:Y:S01]  /*177d0*/  HMMA.16816.F32.BF16 R52, R4.reuse, R22, R52 ;  /* 0x000000160434723c */ /* 0x040fe20000041834 */
[----:B------:R-:W1:Y:S07]  /*177e0*/  LDSM.16.M88.4 R20, [R14+0xa800] ;  /* 0x00a800000e14783b */ /* 0x000e6e0000000200 */
[C---:B--2---:R-:W-:Y:S08]  /*177f0*/  HMMA.16816.F32.BF16 R48, R4.reuse, R16, R48 ;  /* 0x000000100430723c */ /* 0x044ff00000041830 */
[C---:B------:R-:W-:Y:S01]  /*17800*/  HMMA.16816.F32.BF16 R44, R4.reuse, R18, R44 ;  /* 0x00000012042c723c */ /* 0x040fe2000004182c */
[----:B------:R-:W2:Y:S07]  /*17810*/  LDSM.16.M88.4 R16, [R14+0xb000] ;  /* 0x00b000000e10783b */ /* 0x000eae0000000200 */
[C---:B------:R-:W-:Y:S08]  /*17820*/  HMMA.16816.F32.BF16 R40, R4.reuse, R68, R40 ;  /* 0x000000440428723c */ /* 0x040ff00000041828 */
[C---:B------:R-:W-:Y:S01]  /*17830*/  HMMA.16816.F32.BF16 R36, R4.reuse, R70, R36 ;  /* 0x000000460424723c */ /* 0x040fe20000041824 */
[----:B------:R-:W-:Y:S07]  /*17840*/  LDSM.16.M88.4 R68, [R15+0xb000] ;  /* 0x00b000000f44783b */ /* 0x000fee0000000200 */
[C---:B---3--:R-:W-:Y:S08]  /*17850*/  HMMA.16816.F32.BF16 R32, R4.reuse, R24, R32 ;  /* 0x000000180420723c */ /* 0x048ff00000041820 */
[----:B------:R-:W-:Y:S01]  /*17860*/  HMMA.16816.F32.BF16 R88, R4, R26, R88 ;  /* 0x0000001a0458723c */ /* 0x000fe20000041858 */
[----:B------:R-:W-:Y:S04]  /*17870*/  LDSM.16.M88.4 R24, [R63+0x2000] ;  /* 0x002000003f18783b */ /* 0x000fe80000000200 */
[----:B------:R-:W3:Y:S03]  /*17880*/  LDSM.16.M88.4 R4, [R15+0xa800] ;  /* 0x00a800000f04783b */ /* 0x000ee60000000200 */
[C---:B-1----:R-:W-:Y:S08]  /*17890*/  HMMA.16816.F32.BF16 R48, R76.reuse, R20, R48 ;  /* 0x000000144c30723c */ /* 0x042ff00000041830 */
[C---:B------:R-:W-:Y:S01]  /*178a0*/  HMMA.16816.F32.BF16 R44, R76.reuse, R22, R44 ;  /* 0x000000164c2c723c */ /* 0x040fe2000004182c */
[----:B------:R-:W-:Y:S07]  /*178b0*/  LDSM.16.M88.4 R20, [R8+0xa000] ;  /* 0x00a000000814783b */ /* 0x000fee0000000200 */
[C---:B------:R-:W-:Y:S08]  /*178c0*/  HMMA.16816.F32.BF16 R56, R76.reuse, R28, R56 ;  /* 0x0000001c4c38723c */ /* 0x040ff00000041838 */
[C---:B------:R-:W-:Y:S01]  /*178d0*/  HMMA.16816.F32.BF16 R52, R76.reuse, R30, R52 ;  /* 0x0000001e4c34723c */ /* 0x040fe20000041834 */
[----:B------:R-:W1:Y:S07]  /*178e0*/  LDSM.16.M88.4 R28, [R15+0xb800] ;  /* 0x00b800000f1c783b */ /* 0x000e6e0000000200 */
[C---:B--2---:R-:W-:Y:S08]  /*178f0*/  HMMA.16816.F32.BF16 R40, R76.reuse, R16, R40 ;  /* 0x000000104c28723c */ /* 0x044ff00000041828 */
[----:B------:R-:W-:Y:S01]  /*17900*/  HMMA.16816.F32.BF16 R36, R76, R18, R36 ;  /* 0x000000124c24723c */ /* 0x000fe20000041824 */
[----:B------:R-:W2:Y:S07]  /*17910*/  LDSM.16.M88.4 R16, [R8+0xa800] ;  /* 0x00a800000810783b */ /* 0x000eae0000000200 */
[C---:B---3--:R-:W-:Y:S08]  /*17920*/  HMMA.16816.F32.BF16 R48, R24.reuse, R4, R48 ;  /* 0x000000041830723c */ /* 0x048ff00000041830 */
[----:B------:R-:W-:Y:S01]  /*17930*/  HMMA.16816.F32.BF16 R44, R24, R6, R44 ;  /* 0x00000006182c723c */ /* 0x000fe2000004182c */
[----:B------:R-:W3:Y:S07]  /*17940*/  LDSM.16.M88.4 R4, [R8+0xb000] ;  /* 0x00b000000804783b */ /* 0x000eee0000000200 */
[C---:B------:R-:W-:Y:S08]  /*17950*/  HMMA.16816.F32.BF16 R32, R76.reuse, R80, R32 ;  /* 0x000000504c20723c */ /* 0x040ff00000041820 */
[----:B------:R-:W-:Y:S01]  /*17960*/  HMMA.16816.F32.BF16 R88, R76, R82, R88 ;  /* 0x000000524c58723c */ /* 0x000fe20000041858 */
[----:B------:R-:W4:Y:S04]  /*17970*/  LDSM.16.M88.4 R76, [R2+UR6+0xc800] ;  /* 0x00c80006024c783b */ /* 0x000f280008000200 */
[----:B------:R-:W-:Y:S03]  /*17980*/  LDSM.16.M88.4 R80, [R2+UR6+0xc000] ;  /* 0x00c000060250783b */ /* 0x000fe60008000200 */
[C---:B------:R-:W-:Y:S08]  /*17990*/  HMMA.16816.F32.BF16 R56, R24.reuse, R72, R56 ;  /* 0x000000481838723c */ /* 0x040ff00000041838 */
[C---:B------:R-:W-:Y:S01]  /*179a0*/  HMMA.16816.F32.BF16 R52, R24.reuse, R74, R52 ;  /* 0x0000004a1834723c */ /* 0x040fe20000041834 */
[----:B------:R-:W5:Y:S07]  /*179b0*/  LDSM.16.M88.4 R72, [R2+UR6+0xd000] ;  /* 0x00d000060248783b */ /* 0x000f6e0008000200 */
[C---:B------:R-:W-:Y:S08]  /*179c0*/  HMMA.16816.F32.BF16 R40, R24.reuse, R68, R40 ;  /* 0x000000441828723c */ /* 0x040ff00000041828 */
[C---:B------:R-:W-:Y:S01]  /*179d0*/  HMMA.16816.F32.BF16 R36, R24.reuse, R70, R36 ;  /* 0x000000461824723c */ /* 0x040fe20000041824 */
[----:B------:R-:W5:Y:S07]  /*179e0*/  LDSM.16.M88.4 R68, [R2+UR6+0xd800] ;  /* 0x00d800060244783b */ /* 0x000f6e0008000200 */
[C---:B-1----:R-:W-:Y:S08]  /*179f0*/  HMMA.16816.F32.BF16 R32, R24.reuse, R28, R32 ;  /* 0x0000001c1820723c */ /* 0x042ff00000041820 */
[----:B------:R-:W-:Y:S01]  /*17a00*/  HMMA.16816.F32.BF16 R88, R24, R30, R88 ;  /* 0x0000001e1858723c */ /* 0x000fe20000041858 */
[----:B------:R-:W-:Y:S04]  /*17a10*/  LDSM.16.M88.4 R28, [R65+0x4000] ;  /* 0x00400000411c783b */ /* 0x000fe80000000200 */
[----:B------:R-:W-:Y:S03]  /*17a20*/  LDSM.16.M88.4 R24, [R14+0xc000] ;  /* 0x00c000000e18783b */ /* 0x000fe60000000200 */
[C---:B--2---:R-:W-:Y:S08]  /*17a30*/  HMMA.16816.F32.BF16 R48, R92.reuse, R16, R48 ;  /* 0x000000105c30723c */ /* 0x044ff00000041830 */
[C---:B------:R-:W-:Y:S01]  /*17a40*/  HMMA.16816.F32.BF16 R44, R92.reuse, R18, R44 ;  /* 0x000000125c2c723c */ /* 0x040fe2000004182c */
[----:B------:R-:W1:Y:S07]  /*17a50*/  LDSM.16.M88.4 R16, [R14+0xd000] ;  /* 0x00d000000e10783b */ /* 0x000e6e0000000200 */
[C---:B---3--:R-:W-:Y:S08]  /*17a60*/  HMMA.16816.F32.BF16 R40, R92.reuse, R4, R40 ;  /* 0x000000045c28723c */ /* 0x048ff00000041828 */
[C---:B------:R-:W-:Y:S01]  /*17a70*/  HMMA.16816.F32.BF16 R36, R92.reuse, R6, R36 ;  /* 0x000000065c24723c */ /* 0x040fe20000041824 */
[----:B------:R-:W2:Y:S07]  /*17a80*/  LDSM.16.M88.4 R4, [R14+0xd800] ;  /* 0x00d800000e04783b */ /* 0x000eae0000000200 */
[C---:B------:R-:W-:Y:S08]  /*17a90*/  HMMA.16816.F32.BF16 R56, R92.reuse, R20, R56 ;  /* 0x000000145c38723c */ /* 0x040ff00000041838 */
[C---:B------:R-:W-:Y:S01]  /*17aa0*/  HMMA.16816.F32.BF16 R52, R92.reuse, R22, R52 ;  /* 0x000000165c34723c */ /* 0x040fe20000041834 */
[----:B------:R-:W3:Y:S07]  /*17ab0*/  LDSM.16.M88.4 R20, [R14+0xc800] ;  /* 0x00c800000e14783b */ /* 0x000eee0000000200 */
[C---:B------:R-:W-:Y:S08]  /*17ac0*/  HMMA.16816.F32.BF16 R32, R92.reuse, R96, R32 ;  /* 0x000000605c20723c */ /* 0x040ff00000041820 */
[----:B------:R-:W-:Y:S01]  /*17ad0*/  HMMA.16816.F32.BF16 R88, R92, R98, R88 ;  /* 0x000000625c58723c */ /* 0x000fe20000041858 */
[----:B------:R-:W-:Y:S07]  /*17ae0*/  LDSM.16.M88.4 R92, [R62+0x6000] ;  /* 0x006000003e5c783b */ /* 0x000fee0000000200 */
[C---:B----4-:R-:W-:Y:S08]  /*17af0*/  HMMA.16816.F32.BF16 R48, R84.reuse, R76, R48 ;  /* 0x0000004c5430723c */ /* 0x050ff00000041830 */
[C---:B------:R-:W-:Y:S08]  /*17b00*/  HMMA.16816.F32.BF16 R44, R84.reuse, R78, R44 ;  /* 0x0000004e542c723c */ /* 0x040ff0000004182c */
[C---:B-----5:R-:W-:Y:S08]  /*17b10*/  HMMA.16816.F32.BF16 R40, R84.reuse, R72, R40 ;  /* 0x000000485428723c */ /* 0x060ff00000041828 */
[C---:B------:R-:W-:Y:S01]  /*17b20*/  HMMA.16816.F32.BF16 R76, R84.reuse, R74, R36 ;  /* 0x0000004a544c723c */ /* 0x040fe20000041824 */
[----:B------:R-:W-:Y:S04]  /*17b30*/  LDSM.16.M88.4 R72, [R63+0x4000] ;  /* 0x004000003f48783b */ /* 0x000fe80000000200 */
[----:B------:R-:W4:Y:S03]  /*17b40*/  LDSM.16.M88.4 R36, [R15+0xc000] ;  /* 0x00c000000f24783b */ /* 0x000f260000000200 */
[C---:B------:R-:W-:Y:S08]  /*17b50*/  HMMA.16816.F32.BF16 R56, R84.reuse, R80, R56 ;  /* 0x000000505438723c */ /* 0x040ff00000041838 */
[C---:B------:R-:W-:Y:S08]  /*17b60*/  HMMA.16816.F32.BF16 R52, R84.reuse, R82, R52 ;  /* 0x000000525434723c */ /* 0x040ff00000041834 */
[C---:B------:R-:W-:Y:S01]  /*17b70*/  HMMA.16816.F32.BF16 R80, R84.reuse, R68, R32 ;  /* 0x000000445450723c */ /* 0x040fe20000041820 */
[----:B------:R-:W5:Y:S07]  /*17b80*/  LDSM.16.M88.4 R32, [R15+0xc800] ;  /* 0x00c800000f20783b */ /* 0x000f6e0000000200 */
[----:B------:R-:W-:Y:S01]  /*17b90*/  HMMA.16816.F32.BF16 R88, R84, R70, R88 ;  /* 0x000000465458723c */ /* 0x000fe20000041858 */
[----:B------:R-:W-:Y:S07]  /*17ba0*/  LDSM.16.M88.4 R68, [R67+0x6000] ;  /* 0x006000004344783b */ /* 0x000fee0000000200 */
[C---:B-1----:R-:W-:Y:S08]  /*17bb0*/  HMMA.16816.F32.BF16 R40, R28.reuse, R16, R40 ;  /* 0x000000101c28723c */ /* 0x042ff00000041828 */
[C---:B------:R-:W-:Y:S01]  /*17bc0*/  HMMA.16816.F32.BF16 R76, R28.reuse, R18, R76 ;  /* 0x000000121c4c723c */ /* 0x040fe2000004184c */
[----:B------:R-:W1:Y:S07]  /*17bd0*/  LDSM.16.M88.4 R16, [R15+0xd000] ;  /* 0x00d000000f10783b */ /* 0x000e6e0000000200 */
[C---:B------:R-:W-:Y:S08]  /*17be0*/  HMMA.16816.F32.BF16 R56, R28.reuse, R24, R56 ;  /* 0x000000181c38723c */ /* 0x040ff00000041838 */
[C---:B------:R-:W-:Y:S01]  /*17bf0*/  HMMA.16816.F32.BF16 R52, R28.reuse, R26, R52 ;  /* 0x0000001a1c34723c */ /* 0x040fe20000041834 */
[----:B------:R-:W-:Y:S07]  /*17c00*/  LDSM.16.M88.4 R24, [R62+0x4000] ;  /* 0x004000003e18783b */ /* 0x000fee0000000200 */
[C---:B--2---:R-:W-:Y:S08]  /*17c10*/  HMMA.16816.F32.BF16 R80, R28.reuse, R4, R80 ;  /* 0x000000041c50723c */ /* 0x044ff00000041850 */
[C---:B------:R-:W-:Y:S01]  /*17c20*/  HMMA.16816.F32.BF16 R88, R28.reuse, R6, R88 ;  /* 0x000000061c58723c */ /* 0x040fe20000041858 */
[----:B------:R-:W2:Y:S07]  /*17c30*/  LDSM.16.M88.4 R4, [R8+0xc000] ;  /* 0x00c000000804783b */ /* 0x000eae0000000200 */
[C---:B---3--:R-:W-:Y:S08]  /*17c40*/  HMMA.16816.F32.BF16 R48, R28.reuse, R20, R48 ;  /* 0x000000141c30723c */ /* 0x048ff00000041830 */
[----:B------:R-:W-:Y:S01]  /*17c50*/  HMMA.16816.F32.BF16 R44, R28, R22, R44 ;  /* 0x000000161c2c723c */ /* 0x000fe2000004182c */
[----:B------:R-:W3:Y:S04]  /*17c60*/  LDSM.16.M88.4 R20, [R15+0xd800] ;  /* 0x00d800000f14783b */ /* 0x000ee80000000200 */
        /* <DEDUP_REMOVED lines=8> */
[----:B------:R-:W-:Y:S01]  /*17cf0*/  HMMA.16816.F32.BF16 R76, R72, R18, R76 ;  /* 0x00000012484c723c */ /* 0x000fe2000004184c */
[----:B------:R-:W1:Y:S07]  /*17d00*/  LDSM.16.M88.4 R16, [R2+UR6+0xe000] ;  /* 0x00e000060210783b */ /* 0x000e6e0008000200 */
[C---:B--2---:R-:W-:Y:S08]  /*17d10*/  HMMA.16816.F32.BF16 R56, R24.reuse, R4, R56 ;  /* 0x000000041838723c */ /* 0x044ff00000041838 */
[----:B------:R-:W-:Y:S01]  /*17d20*/  HMMA.16816.F32.BF16 R52, R24, R6, R52 ;  /* 0x000000061834723c */ /* 0x000fe20000041834 */
[----:B------:R-:W2:Y:S07]  /*17d30*/  LDSM.16.M88.4 R4, [R2+UR6+0xf800] ;  /* 0x00f800060204783b */ /* 0x000eae0008000200 */
[C---:B---3--:R-:W-:Y:S01]  /*17d40*/  HMMA.16816.F32.BF16 R84, R72.reuse, R20, R80 ;  /* 0x000000144854723c */ /* 0x048fe20000041850 */
[----:B------:R-:W-:Y:S07]  /*17d50*/  LDSM.16.M88.4 R80, [R2+UR6+0xe800] ;  /* 0x00e800060250783b */ /* 0x000fee0008000200 */
[----:B------:R-:W-:Y:S01]  /*17d60*/  HMMA.16816.F32.BF16 R88, R72, R22, R88 ;  /* 0x000000164858723c */ /* 0x000fe20000041858 */
[----:B------:R-:W3:Y:S04]  /*17d70*/  LDSM.16.M88.4 R20, [R2+UR6+0xf000] ;  /* 0x00f000060214783b */ /* 0x000ee80008000200 */
[----:B------:R-:W-:Y:S03]  /*17d80*/  LDSM.16.M88.4 R72, [R15+0xe800] ;  /* 0x00e800000f48783b */ /* 0x000fe60000000200 */
[C---:B----4-:R-:W-:Y:S08]  /*17d90*/  HMMA.16816.F32.BF16 R48, R24.reuse, R36, R48 ;  /* 0x000000241830723c */ /* 0x050ff00000041830 */
[C---:B------:R-:W-:Y:S01]  /*17da0*/  HMMA.16816.F32.BF16 R44, R24.reuse, R38, R44 ;  /* 0x00000026182c723c */ /* 0x040fe2000004182c */
[----:B------:R-:W-:Y:S07]  /*17db0*/  LDSM.16.M88.4 R36, [R65+0x6000] ;  /* 0x006000004124783b */ /* 0x000fee0000000200 */
[C---:B------:R-:W-:Y:S08]  /*17dc0*/  HMMA.16816.F32.BF16 R40, R24.reuse, R28, R40 ;  /* 0x0000001c1828723c */ /* 0x040ff00000041828 */
[C---:B------:R-:W-:Y:S01]  /*17dd0*/  HMMA.16816.F32.BF16 R76, R24.reuse, R30, R76 ;  /* 0x0000001e184c723c */ /* 0x040fe2000004184c */
[----:B------:R-:W4:Y:S07]  /*17de0*/  LDSM.16.M88.4 R28, [R14+0xe000] ;  /* 0x00e000000e1c783b */ /* 0x000f2e0000000200 */
        /* <DEDUP_REMOVED lines=13> */
[C---:B------:R-:W-:Y:S08]  /*17ec0*/  HMMA.16816.F32.BF16 R48, R68.reuse, R80, R48 ;  /* 0x000000504430723c */ /* 0x040ff00000041830 */
[----:B------:R-:W-:Y:S01]  /*17ed0*/  HMMA.16816.F32.BF16 R44, R68, R82, R44 ;  /* 0x00000052442c723c */ /* 0x000fe2000004182c */
[----:B------:R-:W5:Y:S04]  /*17ee0*/  LDSM.16.M88.4 R68, [R15+0xf000] ;  /* 0x00f000000f44783b */ /* 0x000f680000000200 */
[----:B------:R-:W-:Y:S03]  /*17ef0*/  LDSM.16.M88.4 R80, [R8+0xe000] ;  /* 0x00e000000850783b */ /* 0x000fe60000000200 */
[C---:B----4-:R-:W-:Y:S08]  /*17f00*/  HMMA.16816.F32.BF16 R56, R36.reuse, R28, R56 ;  /* 0x0000001c2438723c */ /* 0x050ff00000041838 */
[C---:B------:R-:W-:Y:S01]  /*17f10*/  HMMA.16816.F32.BF16 R52, R36.reuse, R30, R52 ;  /* 0x0000001e2434723c */ /* 0x040fe20000041834 */
[----:B------:R4:W5:Y:S07]  /*17f20*/  LDSM.16.M88.4 R28, [R15+0xf800] ;  /* 0x00f800000f1c783b */ /* 0x00096e0000000200 */
[C---:B-1----:R-:W-:Y:S08]  /*17f30*/  HMMA.16816.F32.BF16 R48, R36.reuse, R16, R48 ;  /* 0x000000102430723c */ /* 0x042ff00000041830 */
[----:B------:R-:W-:Y:S01]  /*17f40*/  HMMA.16816.F32.BF16 R44, R36, R18, R44 ;  /* 0x00000012242c723c */ /* 0x000fe2000004182c */
[----:B------:R-:W1:Y:S07]  /*17f50*/  LDSM.16.M88.4 R16, [R8+0xe800] ;  /* 0x00e800000810783b */ /* 0x000e6e0000000200 */
[----:B--2---:R-:W-:Y:S01]  /*17f60*/  HMMA.16816.F32.BF16 R56, R32, R4, R56 ;  /* 0x000000042038723c */ /* 0x004fe20000041838 */
[----:B----4-:R-:W-:-:S05]  /*17f70*/  LOP3.LUT R15, R64, 0x6, RZ, 0xc0, !PT ;  /* 0x00000006400f7812 */ /* 0x010fca00078ec0ff */
[----:B------:R-:W-:Y:S02]  /*17f80*/  VIADD R15, R15, UR24 ;  /* 0x000000180f0f7c36 */ /* 0x000fe40008000000 */
[----:B------:R-:W-:Y:S01]  /*17f90*/  HMMA.16816.F32.BF16 R52, R32, R6, R52 ;  /* 0x000000062034723c */ /* 0x000fe20000041834 */
[----:B------:R-:W2:Y:S01]  /*17fa0*/  LDSM.16.M88.4 R4, [R8+0xf000] ;  /* 0x00f000000804783b */ /* 0x000ea20000000200 */
[C---:B------:R-:W-:Y:S01]  /*17fb0*/  VIADD R2, R15.reuse, 0x1 ;  /* 0x000000010f027836 */ /* 0x040fe20000000000 */
[C---:B------:R-:W-:Y:S01]  /*17fc0*/  ISETP.GE.AND P4, PT, R15.reuse, UR23, PT ;  /* 0x000000170f007c0c */ /* 0x040fe2000bf86270 */
[----:B------:R-:W-:-:S03]  /*17fd0*/  VIADD R14, R15, 0x10 ;  /* 0x000000100f0e7836 */ /* 0x000fc60000000000 */
[----:B------:R-:W-:Y:S01]  /*17fe0*/  ISETP.GE.AND P3, PT, R2, UR23, PT ;  /* 0x0000001702007c0c */ /* 0x000fe2000bf66270 */
[----:B---3--:R-:W-:Y:S01]  /*17ff0*/  HMMA.16816.F32.BF16 R40, R36, R20, R40 ;  /* 0x000000142428723c */ /* 0x008fe20000041828 */
[----:B------:R-:W-:Y:S01]  /*18000*/  VIADD R2, R15, 0x11 ;  /* 0x000000110f027836 */ /* 0x000fe20000000000 */
[----:B------:R-:W-:-:S04]  /*18010*/  ISETP.GE.AND P6, PT, R14, UR23, PT ;  /* 0x000000170e007c0c */ /* 0x000fc8000bfc6270 */
[----:B------:R-:W-:Y:S01]  /*18020*/  ISETP.GE.AND P5, PT, R2, UR23, PT ;  /* 0x0000001702007c0c */ /* 0x000fe2000bfa6270 */
[----:B------:R-:W-:Y:S01]  /*18030*/  VIADD R2, R15, 0x19 ;  /* 0x000000190f027836 */ /* 0x000fe20000000000 */
[----:B------:R-:W-:Y:S01]  /*18040*/  HMMA.16816.F32.BF16 R76, R36, R22, R76 ;  /* 0x00000016244c723c */ /* 0x000fe2000004184c */
[----:B------:R3:W4:Y:S01]  /*18050*/  LDSM.16.M88.4 R20, [R8+0xf800] ;  /* 0x00f800000814783b */ /* 0x0007220000000200 */
[----:B------:R-:W-:-:S06]  /*18060*/  DEPBAR.LE SB0, 0x0 ;  /* 0x000080000000791a */ /* 0x000fcc0000000000 */
[C---:B------:R-:W-:Y:S08]  /*18070*/  HMMA.16816.F32.BF16 R84, R36.reuse, R24, R84 ;  /* 0x000000182454723c */ /* 0x040ff00000041854 */
[----:B------:R-:W-:Y:S08]  /*18080*/  HMMA.16816.F32.BF16 R88, R36, R26, R88 ;  /* 0x0000001a2458723c */ /* 0x000ff00000041858 */
[----:B------:R-:W-:Y:S01]  /*18090*/  HMMA.16816.F32.BF16 R48, R32, R72, R48 ;  /* 0x000000482030723c */ /* 0x000fe20000041830 */
[----:B---3--:R-:W-:-:S07]  /*180a0*/  VIADD R8, R15, 0x18 ;  /* 0x000000180f087836 */ /* 0x008fce0000000000 */
[C---:B------:R-:W-:Y:S08]  /*180b0*/  HMMA.16816.F32.BF16 R44, R32.reuse, R74, R44 ;  /* 0x0000004a202c723c */ /* 0x040ff0000004182c */
[C---:B-----5:R-:W-:Y:S08]  /*180c0*/  HMMA.16816.F32.BF16 R40, R32.reuse, R68, R40 ;  /* 0x000000442028723c */ /* 0x060ff00000041828 */
[C---:B------:R-:W-:Y:S08]  /*180d0*/  HMMA.16816.F32.BF16 R76, R32.reuse, R70, R76 ;  /* 0x00000046204c723c */ /* 0x040ff0000004184c */
[C---:B------:R-:W-:Y:S08]  /*180e0*/  HMMA.16816.F32.BF16 R84, R32.reuse, R28, R84 ;  /* 0x0000001c2054723c */ /* 0x040ff00000041854 */
[----:B------:R-:W-:Y:S08]  /*180f0*/  HMMA.16816.F32.BF16 R88, R32, R30, R88 ;  /* 0x0000001e2058723c */ /* 0x000ff00000041858 */
[C---:B------:R-:W-:Y:S08]  /*18100*/  HMMA.16816.F32.BF16 R56, R92.reuse, R80, R56 ;  /* 0x000000505c38723c */ /* 0x040ff00000041838 */
[----:B-1----:R-:W-:Y:S01]  /*18110*/  HMMA.16816.F32.BF16 R48, R92, R16, R48 ;  /* 0x000000105c30723c */ /* 0x002fe20000041830 */
[----:B------:R-:W-:-:S02]  /*18120*/  VIADD R17, R15, 0x8 ;  /* 0x000000080f117836 */ /* 0x000fc40000000000 */
[----:B------:R-:W-:-:S03]  /*18130*/  VIADD R16, R15, 0x9 ;  /* 0x000000090f107836 */ /* 0x000fc60000000000 */
[----:B------:R-:W-:Y:S02]  /*18140*/  ISETP.GE.AND P2, PT, R17, UR23, PT ;  /* 0x0000001711007c0c */ /* 0x000fe4000bf46270 */
[C---:B------:R-:W-:Y:S01]  /*18150*/  HMMA.16816.F32.BF16 R52, R92.reuse, R82, R52 ;  /* 0x000000525c34723c */ /* 0x040fe20000041834 */
[----:B------:R-:W-:Y:S02]  /*18160*/  ISETP.GE.AND P1, PT, R16, UR23, PT ;  /* 0x0000001710007c0c */ /* 0x000fe4000bf26270 */
[----:B------:R-:W-:Y:S02]  /*18170*/  FSEL R28, R59, -INF , !P3 ;  /* 0xff8000003b1c7808 */ /* 0x000fe40005800000 */
[----:B------:R-:W-:Y:S02]  /*18180*/  FSEL R30, R57, -INF , !P3 ;  /* 0xff800000391e7808 */ /* 0x000fe40005800000 */
[----:B------:R-:W-:Y:S01]  /*18190*/  ISETP.GE.AND P3, PT, R2, UR23, PT ;  /* 0x0000001702007c0c */ /* 0x000fe2000bf66270 */
[----:B------:R-:W-:Y:S01]  /*181a0*/  HMMA.16816.F32.BF16 R44, R92, R18, R44 ;  /* 0x000000125c2c723c */ /* 0x000fe2000004182c */
[----:B------:R-:W-:Y:S01]  /*181b0*/  VIADD R2, R15, 0x21 ;  /* 0x000000210f027836 */ /* 0x000fe20000000000 */
[----:B------:R-:W-:-:S02]  /*181c0*/  FSEL R58, R58, -INF , !P4 ;  /* 0xff8000003a3a7808 */ /* 0x000fc40006000000 */
[----:B------:R-:W-:Y:S02]  /*181d0*/  FSEL R18, R51, -INF , !P5 ;  /* 0xff80000033127808 */ /* 0x000fe40006800000 */
[----:B------:R-:W-:Y:S02]  /*181e0*/  FSEL R14, R49, -INF , !P5 ;  /* 0xff800000310e7808 */ /* 0x000fe40006800000 */
[C---:B--2---:R-:W-:Y:S01]  /*181f0*/  HMMA.16816.F32.BF16 R40, R92.reuse, R4, R40 ;  /* 0x000000045c28723c */ /* 0x044fe20000041828 */
[C---:B------:R-:W-:Y:S01]  /*18200*/  VIADD R5, R15.reuse, 0x29 ;  /* 0x000000290f057836 */ /* 0x040fe20000000000 */
[----:B------:R-:W-:Y:S01]  /*18210*/  FSEL R56, R56, -INF , !P4 ;  /* 0xff80000038387808 */ /* 0x000fe20006000000 */
[----:B------:R-:W-:Y:S01]  /*18220*/  VIADD R4, R15, 0x20 ;  /* 0x000000200f047836 */ /* 0x000fe20000000000 */
[----:B------:R-:W-:Y:S02]  /*18230*/  FSEL R54, R54, -INF , !P2 ;  /* 0xff80000036367808 */ /* 0x000fe40005000000 */
[----:B------:R-:W-:Y:S01]  /*18240*/  ISETP.GE.AND P5, PT, R5, UR23, PT ;  /* 0x0000001705007c0c */ /* 0x000fe2000bfa6270 */
[C---:B------:R-:W-:Y:S01]  /*18250*/  VIADD R5, R15.reuse, 0x31 ;  /* 0x000000310f057836 */ /* 0x040fe20000000000 */
[----:B------:R-:W-:Y:S01]  /*18260*/  HMMA.16816.F32.BF16 R76, R92, R6, R76 ;  /* 0x000000065c4c723c */ /* 0x000fe2000004184c */
[----:B------:R-:W-:Y:S01]  /*18270*/  FSEL R52, R52, -INF , !P2 ;  /* 0xff80000034347808 */ /* 0x000fe20005000000 */
[----:B------:R-:W-:Y:S01]  /*18280*/  VIADD R6, R15, 0x28 ;  /* 0x000000280f067836 */ /* 0x000fe20000000000 */
[----:B------:R-:W-:-:S02]  /*18290*/  ISETP.GE.AND P2, PT, R4, UR23, PT ;  /* 0x0000001704007c0c */ /* 0x000fc4000bf46270 */
[----:B------:R-:W-:Y:S02]  /*182a0*/  FSEL R4, R55, -INF , !P1 ;  /* 0xff80000037047808 */ /* 0x000fe40004800000 */
[----:B------:R-:W-:Y:S01]  /*182b0*/  FSEL R32, R53, -INF , !P1 ;  /* 0xff80000035207808 */ /* 0x000fe20004800000 */
[C---:B----4-:R-:W-:Y:S01]  /*182c0*/  HMMA.16816.F32.BF16 R84, R92.reuse, R20, R84 ;  /* 0x000000145c54723c */ /* 0x050fe20000041854 */
[----:B------:R-:W-:Y:S02]  /*182d0*/  ISETP.GE.AND P4, PT, R8, UR23, PT ;  /* 0x0000001708007c0c */ /* 0x000fe4000bf86270 */
[----:B------:R-:W-:Y:S02]  /*182e0*/  ISETP.GE.AND P1, PT, R2, UR23, PT ;  /* 0x0000001702007c0c */ /* 0x000fe4000bf26270 */
[----:B------:R-:W-:Y:S02]  /*182f0*/  FSEL R2, R50, -INF , !P6 ;  /* 0xff80000032027808 */ /* 0x000fe40007000000 */
[----:B------:R-:W-:Y:S01]  /*18300*/  FSEL R8, R48, -INF , !P6 ;  /* 0xff80000030087808 */ /* 0x000fe20007000000 */
[----:B------:R-:W-:Y:S01]  /*18310*/  HMMA.16816.F32.BF16 R88, R92, R22, R88 ;  /* 0x000000165c58723c */ /* 0x000fe20000041858 */
[----:B------:R-:W-:-:S02]  /*18320*/  FSEL R16, R47, -INF , !P3 ;  /* 0xff8000002f107808 */ /* 0x000fc40005800000 */
[----:B------:R-:W-:Y:S02]  /*18330*/  FSEL R26, R45, -INF , !P3 ;  /* 0xff8000002d1a7808 */ /* 0x000fe40005800000 */
[----:B------:R-:W-:Y:S01]  /*18340*/  ISETP.GE.AND P6, PT, R6, UR23, PT ;  /* 0x0000001706007c0c */ /* 0x000fe2000bfc6270 */
[----:B------:R-:W-:Y:S01]  /*18350*/  VIADD R6, R15, 0x30 ;  /* 0x000000300f067836 */ /* 0x000fe20000000000 */
[----:B------:R-:W-:Y:S01]  /*18360*/  ISETP.GE.AND P3, PT, R5, UR23, PT ;  /* 0x0000001705007c0c */ /* 0x000fe2000bf66270 */
[C---:B------:R-:W-:Y:S01]  /*18370*/  VIADD R5, R15.reuse, 0x38 ;  /* 0x000000380f057836 */ /* 0x040fe20000000000 */
[----:B------:R-:W-:Y:S01]  /*18380*/  FSEL R20, R46, -INF , !P4 ;  /* 0xff8000002e147808 */ /* 0x000fe20006000000 */
[----:B------:R-:W-:Y:S01]  /*18390*/  VIADD R15, R15, 0x39 ;  /* 0x000000390f0f7836 */ /* 0x000fe20000000000 */
[----:B------:R-:W-:Y:S02]  /*183a0*/  FSEL R24, R44, -INF , !P4 ;  /* 0xff8000002c187808 */ /* 0x000fe40006000000 */
[----:B------:R-:W-:-:S02]  /*183b0*/  FSEL R208, R42, -INF , !P2 ;  /* 0xff8000002ad07808 */ /* 0x000fc40005000000 */
[----:B------:R-:W-:Y:S02]  /*183c0*/  FSEL R214, R40, -INF , !P2 ;  /* 0xff80000028d67808 */ /* 0x000fe40005000000 */
[----:B------:R-:W-:Y:S02]  /*183d0*/  FSEL R206, R43, -INF , !P1 ;  /* 0xff8000002bce7808 */ /* 0x000fe40004800000 */
[----:B------:R-:W-:Y:S02]  /*183e0*/  FSEL R212, R41, -INF , !P1 ;  /* 0xff80000029d47808 */ /* 0x000fe40004800000 */
[----:B------:R-:W-:Y:S02]  /*183f0*/  ISETP.GE.AND P4, PT, R6, UR23, PT ;  /* 0x0000001706007c0c */ /* 0x000fe4000bf86270 */
[----:B------:R-:W-:Y:S02]  /*18400*/  ISETP.GE.AND P2, PT, R5, UR23, PT ;  /* 0x0000001705007c0c */ /* 0x000fe4000bf46270 */
[----:B------:R-:W-:-:S02]  /*18410*/  ISETP.GE.AND P1, PT, R15, UR23, PT ;  /* 0x000000170f007c0c */ /* 0x000fc4000bf26270 */
[----:B------:R-:W-:Y:S02]  /*18420*/  FSEL R178, R78, -INF , !P6 ;  /* 0xff8000004eb27808 */ /* 0x000fe40007000000 */
[----:B------:R-:W-:Y:S02]  /*18430*/  FSEL R200, R76, -INF , !P6 ;  /* 0xff8000004cc87808 */ /* 0x000fe40007000000 */
[----:B------:R-:W-:Y:S02]  /*18440*/  FSEL R176, R79, -INF , !P5 ;  /* 0xff8000004fb07808 */ /* 0x000fe40006800000 */
[----:B------:R-:W-:Y:S02]  /*18450*/  FSEL R196, R77, -INF , !P5 ;  /* 0xff8000004dc47808 */ /* 0x000fe40006800000 */
[----:B------:R-:W-:Y:S02]  /*18460*/  FSEL R204, R86, -INF , !P4 ;  /* 0xff80000056cc7808 */ /* 0x000fe40006000000 */
[----:B------:R-:W-:-:S02]  /*18470*/  FSEL R209, R84, -INF , !P4 ;  /* 0xff80000054d17808 */ /* 0x000fc40006000000 */
[----:B------:R-:W-:Y:S02]  /*18480*/  FSEL R199, R87, -INF , !P3 ;  /* 0xff80000057c77808 */ /* 0x000fe40005800000 */
[----:B------:R-:W-:Y:S02]  /*18490*/  FSEL R210, R85, -INF , !P3 ;  /* 0xff80000055d27808 */ /* 0x000fe40005800000 */
[----:B------:R-:W-:Y:S02]  /*184a0*/  FSEL R198, R90, -INF , !P2 ;  /* 0xff8000005ac67808 */ /* 0x000fe40005000000 */
[----:B------:R-:W-:Y:S02]  /*184b0*/  FSEL R203, R88, -INF , !P2 ;  /* 0xff80000058cb7808 */ /* 0x000fe40005000000 */
[----:B------:R-:W-:Y:S02]  /*184c0*/  FSEL R197, R91, -INF , !P1 ;  /* 0xff8000005bc57808 */ /* 0x000fe40004800000 */
[----:B------:R-:W-:Y:S01]  /*184d0*/  FSEL R202, R89, -INF , !P1 ;  /* 0xff80000059ca7808 */ /* 0x000fe20004800000 */
[----:B------:R-:W-:Y:S06]  /*184e0*/  BAR.SYNC.DEFER_BLOCKING 0x0 ;  /* 0x0000000000007b1d */ /* 0x000fec0000010000 */
[----:B------:R-:W-:Y:S05]  /*184f0*/  BRA.U !UP1, `(.L_x_858) ;  /* 0x0000000909a47547 */ /* 0x000fea000b800000 */
[----:B------:R-:W-:-:S04]  /*18500*/  UISETP.NE.U32.AND UP0, UPT, UR12, URZ, UPT ;  /* 0x000000ff0c00728c */ /* 0x000fc8000bf05070 */
[----:B------:R-:W-:-:S09]  /*18510*/  UISETP.NE.AND.EX UP0, UPT, UR13, URZ, UPT, UP0 ;  /* 0x000000ff0d00728c */ /* 0x000fd2000bf05300 */
[----:B------:R-:W-:Y:S05]  /*18520*/  BRA.U UP0, `(.L_x_859) ;  /* 0x0000000100247547 */ /* 0x000fea000b800000 */
[----:B------:R-:W1:Y:S01]  /*18530*/  LDCU UR10, c[0x0][0x3b8] ;  /* 0x00007700ff0a77ac */ /* 0x000e620008000800 */
[----:B------:R-:W-:Y:S02]  /*18540*/  UMOV UR9, URZ ;  /* 0x000000ff00097c82 */ /* 0x000fe40008000000 */
[----:B------:R-:W-:Y:S01]  /*18550*/  IADD3 R5, P1, PT, RZ, -UR9, RZ ;  /* 0x80000009ff057c10 */ /* 0x000fe2000ff3e0ff */
[----:B-1----:R-:W-:-:S06]  /*18560*/  USHF.L.U32 UR8, UR10, 0x6, URZ ;  /* 0x000000060a087899 */ /* 0x002fcc00080006ff */
[----:B------:R-:W-:-:S05]  /*18570*/  IMAD.X R6, RZ, RZ, ~UR8, P1 ;  /* 0x80000008ff067e24 */ /* 0x000fca00088e06ff */
[----:B------:R-:W-:-:S04]  /*18580*/  SHF.R.S64 R5, R5, 0x1f, R6 ;  /* 0x0000001f05057819 */ /* 0x000fc80000001006 */
[----:B------:R-:W-:-:S04]  /*18590*/  IADD3 R228, P1, PT, R5, R228, RZ ;  /* 0x000000e405e47210 */ /* 0x000fc80007f3e0ff */
[----:B------:R-:W-:Y:S01]  /*185a0*/  LEA.HI.X.SX32 R229, R6, R229, 0x1, P1 ;  /* 0x000000e506e57211 */ /* 0x000fe200008f0eff */
[----:B------:R-:W-:Y:S08]  /*185b0*/  BRA `(.L_x_860) ;  /* 0x0000000000f87947 */ /* 0x000ff00003800000 */
.L_x_859:
[----:B------:R-:W1:Y:S01]  /*185c0*/  LDC R6, c[0x0][0x4f0] ;  /* 0x00013c00ff067b82 */ /* 0x000e620000000800 */
[----:B------:R-:W-:Y:S01]  /*185d0*/  UIADD3 UR25, UPT, UPT, UR25, -0x80, URZ ;  /* 0xffffff8019197890 */ /* 0x000fe2000fffe0ff */
[----:B------:R-:W-:Y:S01]  /*185e0*/  IMAD.U32 R15, RZ, RZ, UR24 ;  /* 0x00000018ff0f7e24 */ /* 0x000fe2000f8e00ff */
[----:B------:R-:W2:Y:S04]  /*185f0*/  LDCU.64 UR10, c[0x0][0x3b8] ;  /* 0x00007700ff0a77ac */ /* 0x000ea80008000a00 */
[----:B------:R-:W-:Y:S01]  /*18600*/  MOV R7, UR25 ;  /* 0x0000001900077c02 */ /* 0x000fe20008000f00 */
[----:B------:R-:W3:Y:S01]  /*18610*/  LDCU.64 UR8, c[0x0][0x3a0] ;  /* 0x00007400ff0877ac */ /* 0x000ee20008000a00 */
[----:B------:R-:W-:Y:S02]  /*18620*/  IABS R15, R15 ;  /* 0x0000000f000f7213 */ /* 0x000fe40000000000 */
[----:B------:R-:W-:-:S02]  /*18630*/  IABS R7, R7 ;  /* 0x0000000700077213 */ /* 0x000fc40000000000 */
[----:B-1----:R-:W-:-:S04]  /*18640*/  IABS R5, R6 ;  /* 0x0000000600057213 */ /* 0x002fc80000000000 */
[----:B------:R-:W1:Y:S08]  /*18650*/  I2F.RP R17, R5 ;  /* 0x0000000500117306 */ /* 0x000e700000209400 */
[----:B-1----:R-:W1:Y:S02]  /*18660*/  MUFU.RCP R34, R17 ;  /* 0x0000001100227308 */ /* 0x002e640000001000 */
[----:B-1----:R-:W-:-:S06]  /*18670*/  VIADD R34, R34, 0xffffffe ;  /* 0x0ffffffe22227836 */ /* 0x002fcc0000000000 */
[----:B------:R-:W1:Y:S02]  /*18680*/  F2I.FTZ.U32.TRUNC.NTZ R35, R34 ;  /* 0x0000002200237305 */ /* 0x000e64000021f000 */
[----:B-1----:R-:W-:Y:S01]  /*18690*/  IMAD.MOV R22, RZ, RZ, -R35 ;  /* 0x000000ffff167224 */ /* 0x002fe200078e0a23 */
[----:B------:R-:W-:-:S03]  /*186a0*/  MOV R34, RZ ;  /* 0x000000ff00227202 */ /* 0x000fc60000000f00 */
[----:B------:R-:W-:-:S04]  /*186b0*/  IMAD R22, R22, R5, RZ ;  /* 0x0000000516167224 */ /* 0x000fc800078e02ff */
[----:B------:R-:W-:-:S06]  /*186c0*/  IMAD.HI.U32 R22, R35, R22, R34 ;  /* 0x0000001623167227 */ /* 0x000fcc00078e0022 */
[----:B------:R-:W-:-:S04]  /*186d0*/  IMAD.HI.U32 R19, R22, R15, RZ ;  /* 0x0000000f16137227 */ /* 0x000fc800078e00ff */
[----:B------:R-:W-:Y:S01]  /*186e0*/  IMAD.HI.U32 R17, R22, R7, RZ ;  /* 0x0000000716117227 */ /* 0x000fe200078e00ff */
[----:B------:R-:W-:-:S03]  /*186f0*/  IADD3 R34, PT, PT, -R19, RZ, RZ ;  /* 0x000000ff13227210 */ /* 0x000fc60007ffe1ff */
[----:B------:R-:W-:Y:S02]  /*18700*/  IMAD.MOV R22, RZ, RZ, -R17 ;  /* 0x000000ffff167224 */ /* 0x000fe400078e0a11 */
[C---:B------:R-:W-:Y:S02]  /*18710*/  IMAD R34, R5.reuse, R34, R15 ;  /* 0x0000002205227224 */ /* 0x040fe400078e020f */
[C---:B------:R-:W-:Y:S01]  /*18720*/  IMAD R22, R5.reuse, R22, R7 ;  /* 0x0000001605167224 */ /* 0x040fe200078e0207 */
[----:B------:R-:W-:Y:S02]  /*18730*/  LOP3.LUT R7, R6, UR24, RZ, 0x3c, !PT ;  /* 0x0000001806077c12 */ /* 0x000fe4000f8e3cff */
[C---:B------:R-:W-:Y:S02]  /*18740*/  ISETP.GT.U32.AND P4, PT, R5.reuse, R34, PT ;  /* 0x000000220500720c */ /* 0x040fe40003f84070 */
[----:B------:R-:W-:Y:S02]  /*18750*/  ISETP.GT.U32.AND P2, PT, R5, R22, PT ;  /* 0x000000160500720c */ /* 0x000fe40003f44070 */
[----:B------:R-:W-:-:S09]  /*18760*/  ISETP.GE.AND P3, PT, R7, RZ, PT ;  /* 0x000000ff0700720c */ /* 0x000fd20003f66270 */
[-C--:B------:R-:W-:Y:S02]  /*18770*/  @!P4 IADD3 R34, PT, PT, R34, -R5.reuse, RZ ;  /* 0x800000052222c210 */ /* 0x080fe40007ffe0ff */
[----:B------:R-:W-:Y:S01]  /*18780*/  @!P2 IMAD.IADD R22, R22, 0x1, -R5 ;  /* 0x000000011616a824 */ /* 0x000fe200078e0a05 */
[----:B------:R-:W-:Y:S01]  /*18790*/  @!P4 IADD3 R19, PT, PT, R19, 0x1, RZ ;  /* 0x000000011313c810 */ /* 0x000fe20007ffe0ff */
[----:B------:R-:W-:Y:S01]  /*187a0*/  @!P2 VIADD R17, R17, 0x1 ;  /* 0x000000011111a836 */ /* 0x000fe20000000000 */
[-C--:B------:R-:W-:Y:S02]  /*187b0*/  ISETP.GE.U32.AND P6, PT, R34, R5.reuse, PT ;  /* 0x000000052200720c */ /* 0x080fe40003fc6070 */
[----:B------:R-:W-:Y:S02]  /*187c0*/  ISETP.GE.U32.AND P5, PT, R22, R5, PT ;  /* 0x000000051600720c */ /* 0x000fe40003fa6070 */
[C---:B------:R-:W-:Y:S02]  /*187d0*/  LOP3.LUT R5, R6.reuse, UR25, RZ, 0x3c, !PT ;  /* 0x0000001906057c12 */ /* 0x040fe4000f8e3cff */
[----:B------:R-:W-:-:S02]  /*187e0*/  ISETP.NE.AND P2, PT, R6, RZ, PT ;  /* 0x000000ff0600720c */ /* 0x000fc40003f45270 */
[----:B------:R-:W-:Y:S02]  /*187f0*/  ISETP.GE.AND P1, PT, R5, RZ, PT ;  /* 0x000000ff0500720c */ /* 0x000fe40003f26270 */
[----:B------:R-:W-:-:S03]  /*18800*/  LOP3.LUT R5, RZ, R6, RZ, 0x33, !PT ;  /* 0x00000006ff057212 */ /* 0x000fc600078e33ff */
[----:B------:R-:W-:Y:S02]  /*18810*/  @P6 IADD3 R19, PT, PT, R19, 0x1, RZ ;  /* 0x0000000113136810 */ /* 0x000fe40007ffe0ff */
[----:B------:R-:W-:Y:S02]  /*18820*/  @P5 VIADD R17, R17, 0x1 ;  /* 0x0000000111115836 */ /* 0x000fe40000000000 */
[----:B------:R-:W-:-:S04]  /*18830*/  @!P3 IADD3 R19, PT, PT, -R19, RZ, RZ ;  /* 0x000000ff1313b210 */ /* 0x000fc80007ffe1ff */
[----:B------:R-:W-:-:S05]  /*18840*/  @!P1 IMAD.MOV R17, RZ, RZ, -R17 ;  /* 0x000000ffff119224 */ /* 0x000fca00078e0a11 */
[C---:B------:R-:W-:Y:S02]  /*18850*/  SEL R15, R5.reuse, R17, !P2 ;  /* 0x00000011050f7207 */ /* 0x040fe40005000000 */
[----:B------:R-:W-:-:S03]  /*18860*/  SEL R5, R5, R19, !P2 ;  /* 0x0000001305057207 */ /* 0x000fc60005000000 */
[----:B------:R-:W-:-:S04]  /*18870*/  IMAD.WIDE R36, R15, 0x4, R230 ;  /* 0x000000040f247825 */ /* 0x000fc800078e02e6 */
[C---:B------:R-:W-:Y:S01]  /*18880*/  IMAD.WIDE R34, R5.reuse, 0x4, R230 ;  /* 0x0000000405227825 */ /* 0x040fe200078e02e6 */
[----:B------:R-:W4:Y:S04]  /*18890*/  LDG.E R22, desc[UR4][R36.64] ;  /* 0x0000000424167981 */ /* 0x000f28000c1e1900 */
[----:B------:R-:W4:Y:S01]  /*188a0*/  LDG.E R7, desc[UR4][R34.64] ;  /* 0x0000000422077981 */ /* 0x000f22000c1e1900 */
[----:B------:R-:W-:-:S04]  /*188b0*/  IMAD.IADD R5, R5, 0x1, -R15 ;  /* 0x0000000105057824 */ /* 0x000fc800078e0a0f */
[----:B------:R-:W-:-:S05]  /*188c0*/  IMAD R6, R5, R6, -0x40 ;  /* 0xffffffc005067424 */ /* 0x000fca00078e0206 */
[----:B------:R-:W-:-:S05]  /*188d0*/  SHF.R.S32.HI R5, RZ, 0x1f, R6 ;  /* 0x0000001fff057819 */ /* 0x000fca0000011406 */
[----:B--2---:R-:W-:-:S04]  /*188e0*/  IMAD R5, R5, UR10, RZ ;  /* 0x0000000a05057c24 */ /* 0x004fc8000f8e02ff */
[----:B------:R-:W-:Y:S01]  /*188f0*/  IMAD R5, R6, UR11, R5 ;  /* 0x0000000b06057c24 */ /* 0x000fe2000f8e0205 */
[----:B----4-:R-:W-:Y:S01]  /*18900*/  IADD3 R7, PT, PT, R22, -R7, RZ ;  /* 0x8000000716077210 */ /* 0x010fe20007ffe0ff */
[----:B------:R-:W-:-:S03]  /*18910*/  IMAD.WIDE.U32 R22, R6, UR10, RZ ;  /* 0x0000000a06167c25 */ /* 0x000fc6000f8e00ff */
[----:B------:R-:W-:Y:S01]  /*18920*/  SHF.R.S32.HI R6, RZ, 0x1f, R7 ;  /* 0x0000001fff067819 */ /* 0x000fe20000011407 */
[----:B------:R-:W-:-:S04]  /*18930*/  IMAD.IADD R23, R23, 0x1, R5 ;  /* 0x0000000117177824 */ /* 0x000fc800078e0205 */
[----:B---3--:R-:W-:Y:S02]  /*18940*/  IMAD R6, R6, UR8, RZ ;  /* 0x0000000806067c24 */ /* 0x008fe4000f8e02ff */
[----:B------:R-:W-:-:S04]  /*18950*/  IMAD.WIDE.U32 R22, R7, UR8, R22 ;  /* 0x0000000807167c25 */ /* 0x000fc8000f8e0016 */
[----:B------:R-:W-:Y:S01]  /*18960*/  IMAD R6, R7, UR9, R6 ;  /* 0x0000000907067c24 */ /* 0x000fe2000f8e0206 */
[----:B------:R-:W-:-:S04]  /*18970*/  LEA R228, P1, R22, R228, 0x1 ;  /* 0x000000e416e47211 */ /* 0x000fc800078208ff */
[----:B------:R-:W-:-:S04]  /*18980*/  IADD3 R6, PT, PT, R23, R6, RZ ;  /* 0x0000000617067210 */ /* 0x000fc80007ffe0ff */
[----:B------:R-:W-:-:S07]  /*18990*/  LEA.HI.X R229, R22, R229, R6, 0x1, P1 ;  /* 0x000000e516e57211 */ /* 0x000fce00008f0c06 */
.L_x_860:
[----:B------:R-:W1:Y:S01]  /*189a0*/  LDCU UR9, c[0x0][0x440] ;  /* 0x00008800ff0977ac */ /* 0x000e620008000800 */
[C---:B------:R-:W-:Y:S01]  /*189b0*/  LEA R6, P1, R61.reuse, R228, 0x1 ;  /* 0x000000e43d067211 */ /* 0x040fe200078208ff */
[----:B------:R-:W2:Y:S03]  /*189c0*/  LDCU UR8, c[0x0][0x3bc] ;  /* 0x00007780ff0877ac */ /* 0x000ea60008000800 */
[----:B------:R-:W-:Y:S01]  /*189d0*/  LEA.HI.X R7, R61, R229, R60, 0x1, P1 ;  /* 0x000000e53d077211 */ /* 0x000fe200008f0c3c */
[----:B------:R-:W-:Y:S01]  /*189e0*/  USHF.L.U32 UR11, UR10, 0x5, URZ ;  /* 0x000000050a0b7899 */ /* 0x000fe200080006ff */
[----:B-1----:R-:W-:Y:S02]  /*189f0*/  ISETP.GE.AND P5, PT, R12, UR9, PT ;  /* 0x000000090c007c0c */ /* 0x002fe4000bfa6270 */
[----:B------:R-:W-:Y:S02]  /*18a00*/  ISETP.GE.AND P4, PT, R11, UR9, PT ;  /* 0x000000090b007c0c */ /* 0x000fe4000bf86270 */
[----:B------:R-:W-:Y:S01]  /*18a10*/  ISETP.GE.AND P3, PT, R10, UR9, PT ;  /* 0x000000090a007c0c */ /* 0x000fe2000bf66270 */
[----:B--2---:R-:W-:Y:S01]  /*18a20*/  USHF.L.U64.HI UR8, UR10, 0x5, UR8 ;  /* 0x000000050a087899 */ /* 0x004fe20008010208 */
[----:B------:R-:W-:-:S02]  /*18a30*/  ISETP.GE.AND P2, PT, R9, UR9, PT ;  /* 0x0000000909007c0c */ /* 0x000fc4000bf46270 */
[----:B------:R-:W-:-:S04]  /*18a40*/  IADD3 R12, P1, PT, R6, UR11, RZ ;  /* 0x0000000b060c7c10 */ /* 0x000fc8000ff3e0ff */
[----:B------:R-:W-:Y:S01]  /*18a50*/  IADD3.X R13, PT, PT, R7, UR8, RZ, P1, !PT ;  /* 0x00000008070d7c10 */ /* 0x000fe20008ffe4ff */
[----:B------:R-:W-:Y:S01]  /*18a60*/  @!PT LDS RZ, [RZ] ;  /* 0x00000000fffff984 */ /* 0x000fe20000000800 */
[----:B------:R-:W-:Y:S01]  /*18a70*/  @!PT LDS RZ, [RZ] ;  /* 0x00000000fffff984 */ /* 0x000fe20000000800 */
[----:B------:R-:W-:Y:S01]  /*18a80*/  @!PT LDS RZ, [RZ] ;  /* 0x00000000fffff984 */ /* 0x000fe20000000800 */
[----:B------:R1:W-:Y:S01]  /*18a90*/  @!P5 LDGSTS.E.BYPASS.LTC128B.128 [R237+0x8000], desc[UR4][R228.64] ;  /* 0x08000000e4eddfae */ /* 0x0003e2000b981a04 */
[----:B------:R-:W-:-:S03]  /*18aa0*/  IADD3 R10, P1, PT, R12, UR11, RZ ;  /* 0x0000000b0c0a7c10 */ /* 0x000fc6000ff3e0ff */
[----:B------:R1:W-:Y:S01]  /*18ab0*/  @P5 STS.128 [R237+0x8000], RZ ;  /* 0x008000ffed005388 */ /* 0x0003e20000000c00 */
[----:B------:R-:W-:-:S03]  /*18ac0*/  IADD3.X R11, PT, PT, R13, UR8, RZ, P1, !PT ;  /* 0x000000080d0b7c10 */ /* 0x000fc60008ffe4ff */
        /* <DEDUP_REMOVED lines=76> */
.L_x_858:
[----:B------:R-:W-:Y:S01]  /*18f90*/  FMNMX3.FTZ R5, R56, R30, R52, !PT ;  /* 0x0000001e38057276 */ /* 0x000fe20007810034 */
[----:B------:R-:W2:Y:S01]  /*18fa0*/  S2R R221, SR_TID.X ;  /* 0x0000000000dd7919 */ /* 0x000ea20000002100 */
[----:B-1----:R-:W-:Y:S01]  /*18fb0*/  FMNMX3.FTZ R7, R58, R28, R54, !PT ;  /* 0x0000001c3a077276 */ /* 0x002fe20007810036 */
[----:B------:R-:W1:Y:S01]  /*18fc0*/  LDCU UR4, c[0x0][0x45c] ;  /* 0x00008b80ff0477ac */ /* 0x000e620008000800 */
        /* <DEDUP_REMOVED lines=13> */
[----:B------:R-:W-:-:S03]  /*190a0*/  FMNMX.FTZ R11, R197, R6, !PT ;  /* 0x00000006c50b7209 */ /* 0x000fc60007810000 */
[----:B------:R-:W3:Y:S01]  /*190b0*/  SHFL.BFLY PT, R7, R10, 0x2, 0x1f ;  /* 0x0c401f000a077f89 */ /* 0x000ee200000e0000 */
[----:B--2---:R-:W-:Y:S02]  /*190c0*/  SHF.L.U32 R222, R221, 0x3, RZ ;  /* 0x00000003ddde7819 */ /* 0x004fe400000006ff */
[----:B------:R-:W-:Y:S01]  /*190d0*/  SHF.R.U32.HI R220, RZ, 0x1, R221 ;  /* 0x00000001ffdc7819 */ /* 0x000fe200000116dd */
[----:B------:R-:W2:Y:S01]  /*190e0*/  SHFL.BFLY PT, R6, R11, 0x2, 0x1f ;  /* 0x0c401f000b067f89 */ /* 0x000ea200000e0000 */
[----:B------:R-:W-:-:S04]  /*190f0*/  LOP3.LUT R222, R222, 0x38, RZ, 0xc0, !PT ;  /* 0x00000038dede7812 */ /* 0x000fc800078ec0ff */
[----:B------:R-:W-:Y:S02]  /*19100*/  LOP3.LUT R9, R222, 0x1c0, R3, 0xf8, !PT ;  /* 0x000001c0de097812 */ /* 0x000fe400078ef803 */
[----:B---3--:R-:W-:Y:S02]  /*19110*/  FMNMX.FTZ R7, R10, R7, !PT ;  /* 0x000000070a077209 */ /* 0x008fe40007810000 */
[----:B------:R-:W-:Y:S02]  /*19120*/  LOP3.LUT R10, R220, 0x8, RZ, 0xc0, !PT ;  /* 0x00000008dc0a7812 */ /* 0x000fe400078ec0ff */
[----:B--2---:R-:W-:Y:S01]  /*19130*/  FMNMX.FTZ R6, R11, R6, !PT ;  /* 0x000000060b067209 */ /* 0x004fe20007810000 */
[----:B------:R-:W2:Y:S01]  /*19140*/  SHFL.BFLY PT, R164, R7, 0x1, 0x1f ;  /* 0x0c201f0007a47f89 */ /* 0x000ea200000e0000 */
[----:B------:R-:W-:-:S03]  /*19150*/  LOP3.LUT R10, R9, R10, RZ, 0x3c, !PT ;  /* 0x0000000a090a7212 */ /* 0x000fc600078e3cff */
[----:B------:R-:W3:Y:S01]  /*19160*/  SHFL.BFLY PT, R5, R6, 0x1, 0x1f ;  /* 0x0c201f0006057f89 */ /* 0x000ee200000e0000 */
[----:B------:R-:W-:-:S04]  /*19170*/  LOP3.LUT R223, R10, 0x200, R3, 0xf8, !PT ;  /* 0x000002000adf7812 */ /* 0x000fc800078ef803 */
[----:B------:R-:W-:-:S04]  /*19180*/  LEA R223, R223, UR6, 0x1 ;  /* 0x00000006dfdf7c11 */ /* 0x000fc8000f8e08ff */
[----:B------:R-:W-:Y:S01]  /*19190*/  IADD3 R194, PT, PT, R0, R223, RZ ;  /* 0x000000df00c27210 */ /* 0x000fe20007ffe0ff */
[----:B------:R-:W-:Y:S01]  /*191a0*/  LDSM.16.MT88.4 R36, [R223+0x10000] ;  /* 0x01000000df24783b */ /* 0x000fe20000004200 */
[----:B------:R-:W-:-:S03]  /*191b0*/  IADD3 R192, PT, PT, R223, 0x10040, RZ ;  /* 0x00010040dfc07810 */ /* 0x000fc60007ffe0ff */
[----:B------:R-:W4:Y:S04]  /*191c0*/  LDSM.16.MT88.4 R76, [R194+0x12000] ;  /* 0x01200000c24c783b */ /* 0x000f280000004200 */
[----:B------:R-:W5:Y:S01]  /*191d0*/  LDSM.16.MT88.4 R44, [R194+0x10000] ;  /* 0x01000000c22c783b */ /* 0x000f620000004200 */
[----:B--2---:R-:W-:-:S03]  /*191e0*/  FMNMX.FTZ R164, R7, R164, !PT ;  /* 0x000000a407a47209 */ /* 0x004fc60007810000 */
[----:B------:R-:W2:Y:S01]  /*191f0*/  LDSM.16.MT88.4 R108, [R194+0x14000] ;  /* 0x01400000c26c783b */ /* 0x000ea20000004200 */
[----:B---3--:R-:W-:Y:S01]  /*19200*/  FMNMX.FTZ R3, R6, R5, !PT ;  /* 0x0000000506037209 */ /* 0x008fe20007810000 */
[C---:B-1----:R-:W-:Y:S01]  /*19210*/  FMUL.FTZ R211, R164.reuse, UR4 ;  /* 0x00000004a4d37c20 */ /* 0x042fe20008410000 */
[----:B------:R-:W-:Y:S01]  /*19220*/  FSETP.NEU.FTZ.AND P1, PT, R164, -INF , PT ;  /* 0xff800000a400780b */ /* 0x000fe20003f3d000 */
[----:B------:R-:W1:Y:S02]  /*19230*/  LDSM.16.MT88.4 R140, [R194+0x16000] ;  /* 0x01600000c28c783b */ /* 0x000e640000004200 */
        /* <DEDUP_REMOVED lines=11> */
[----:B------:R-:W-:Y:S01]  /*192f0*/  IADD3 R4, PT, PT, R223, 0x10000, RZ ;  /* 0x00010000df047810 */ /* 0x000fe20007ffe0ff */
[--C-:B------:R-:W-:Y:S01]  /*19300*/  FFMA.FTZ R185, R54, UR4, -R205.reuse ;  /* 0x0000000436b97c23 */ /* 0x100fe200080108cd */
[----:B------:R-:W-:Y:S01]  /*19310*/  LDSM.16.MT88.4 R132, [R223+0x16000] ;  /* 0x01600000df84783b */ /* 0x000fe20000004200 */
[--C-:B------:R-:W-:Y:S01]  /*19320*/  FFMA.FTZ R189, R58, UR4, -R205.reuse ;  /* 0x000000043abd7c23 */ /* 0x100fe200080108cd */
[----:B------:R-:W-:Y:S01]  /*19330*/  @P0 IADD3 R192, PT, PT, R4, -0x40, RZ ;  /* 0xffffffc004c00810 */ /* 0x000fe20007ffe0ff */
[----:B------:R-:W-:Y:S01]  /*19340*/  FFMA.FTZ R186, R28, UR4, -R205 ;  /* 0x000000041cba7c23 */ /* 0x000fe200080108cd */
[----:B------:R-:W-:Y:S01]  /*19350*/  MUFU.EX2 R191, R191 ;  /* 0x000000bf00bf7308 */ /* 0x000fe20000000800 */
[--C-:B------:R-:W-:Y:S01]  /*19360*/  FFMA.FTZ R183, R8, UR4, -R211.reuse ;  /* 0x0000000408b77c23 */ /* 0x100fe200080108d3 */
[----:B------:R-:W-:Y:S01]  /*19370*/  IADD3 R190, PT, PT, R0, R192, RZ ;  /* 0x000000c000be7210 */ /* 0x000fe20007ffe0ff */
[----:B------:R-:W3:Y:S01]  /*19380*/  LDSM.16.MT88.4 R52, [R192] ;  /* 0x00000000c034783b */ /* 0x000ee20000004200 */
[----:B------:R-:W4:Y:S01]  /*19390*/  MUFU.EX2 R188, R188 ;  /* 0x000000bc00bc7308 */ /* 0x000f220000000800 */
[----:B------:R-:W-:Y:S01]  /*193a0*/  FFMA.FTZ R180, R14, UR4, -R211 ;  /* 0x000000040eb47c23 */ /* 0x000fe200080108d3 */
[--C-:B------:R-:W-:Y:S01]  /*193b0*/  FFMA.FTZ R166, R18, UR4, -R205.reuse ;  /* 0x0000000412a67c23 */ /* 0x100fe200080108cd */
[----:B------:R-:W3:Y:S01]  /*193c0*/  LDSM.16.MT88.4 R60, [R190] ;  /* 0x00000000be3c783b */ /* 0x000ee20000004200 */
[----:B------:R-:W-:Y:S01]  /*193d0*/  MUFU.EX2 R187, R187 ;  /* 0x000000bb00bb7308 */ /* 0x000fe20000000800 */
[----:B------:R-:W-:Y:S01]  /*193e0*/  FFMA.FTZ R0, R16, UR4, -R205 ;  /* 0x0000000410007c23 */ /* 0x000fe200080108cd */
[----:B------:R-:W-:Y:S01]  /*193f0*/  FFMA.FTZ R167, R24, UR4, -R211 ;  /* 0x0000000418a77c23 */ /* 0x000fe200080108d3 */
[----:B------:R-:W3:Y:S01]  /*19400*/  LDSM.16.MT88.4 R84, [R192+0x2000] ;  /* 0x00200000c054783b */ /* 0x000ee20000004200 */
[----:B------:R-:W5:Y:S01]  /*19410*/  MUFU.EX2 R184, R184 ;  /* 0x000000b800b87308 */ /* 0x000f620000000800 */
[--C-:B------:R-:W-:Y:S01]  /*19420*/  FFMA.FTZ R181, R2, UR4, -R205.reuse ;  /* 0x0000000402b57c23 */ /* 0x100fe200080108cd */
[----:B------:R-:W-:Y:S01]  /*19430*/  FFMA.FTZ R165, R20, UR4, -R205 ;  /* 0x0000000414a57c23 */ /* 0x000fe200080108cd */
[----:B------:R-:W3:Y:S01]  /*19440*/  LDSM.16.MT88.4 R92, [R190+0x2000] ;  /* 0x00200000be5c783b */ /* 0x000ee20000004200 */
[----:B------:R-:W-:Y:S01]  /*19450*/  MUFU.EX2 R189, R189 ;  /* 0x000000bd00bd7308 */ /* 0x000fe20000000800 */
[----:B------:R-:W-:Y:S01]  /*19460*/  FFMA.FTZ R26, R26, UR4, -R211 ;  /* 0x000000041a1a7c23 */ /* 0x000fe200080108d3 */
[----:B----4-:R-:W-:Y:S01]  /*19470*/  F2FP.BF16.F32.PACK_AB R152, R188, R191 ;  /* 0x000000bfbc98723e */ /* 0x010fe200000010ff */
[----:B------:R-:W4:Y:S01]  /*19480*/  LDSM.16.MT88.4 R116, [R192+0x4000] ;  /* 0x00400000c074783b */ /* 0x000f220000004200 */
[----:B------:R-:W2:Y:S01]  /*19490*/  MUFU.EX2 R186, R186 ;  /* 0x000000ba00ba7308 */ /* 0x000ea20000000800 */
[----:B------:R-:W-:Y:S01]  /*194a0*/  FFMA.FTZ R207, R208, UR4, -R205 ;  /* 0x00000004d0cf7c23 */ /* 0x000fe200080108cd */
[--C-:B------:R-:W-:Y:S01]  /*194b0*/  FFMA.FTZ R193, R214, UR4, -R211.reuse ;  /* 0x00000004d6c17c23 */ /* 0x100fe200080108d3 */
[----:B------:R-:W4:Y:S01]  /*194c0*/  LDSM.16.MT88.4 R124, [R190+0x4000] ;  /* 0x00400000be7c783b */ /* 0x000f220000004200 */
[----:B------:R-:W-:Y:S01]  /*194d0*/  MUFU.EX2 R185, R185 ;  /* 0x000000b900b97308 */ /* 0x000fe20000000800 */
[----:B------:R-:W-:Y:S01]  /*194e0*/  FFMA.FTZ R195, R196, UR4, -R211 ;  /* 0x00000004c4c37c23 */ /* 0x000fe200080108d3 */
[----:B-----5:R-:W-:Y:S01]  /*194f0*/  F2FP.BF16.F32.PACK_AB R154, R184, R187 ;  /* 0x000000bbb89a723e */ /* 0x020fe200000010ff */
[----:B------:R-:W5:Y:S01]  /*19500*/  LDSM.16.MT88.4 R148, [R192+0x6000] ;  /* 0x00600000c094783b */ /* 0x000f620000004200 */
[----:B------:R-:W1:Y:S01]  /*19510*/  MUFU.EX2 R182, R182 ;  /* 0x000000b600b67308 */ /* 0x000e620000000800 */
[--C-:B------:R-:W-:Y:S01]  /*19520*/  FFMA.FTZ R206, R206, UR4, -R205.reuse ;  /* 0x00000004cece7c23 */ /* 0x100fe200080108cd */
[--C-:B------:R-:W-:Y:S01]  /*19530*/  FFMA.FTZ R201, R178, UR4, -R205.reuse ;  /* 0x00000004b2c97c23 */ /* 0x100fe200080108cd */
[----:B------:R-:W5:Y:S01]  /*19540*/  LDSM.16.MT88.4 R4, [R190+0x6000] ;  /* 0x00600000be04783b */ /* 0x000f620000004200 */
[----:B------:R-:W-:Y:S01]  /*19550*/  MUFU.EX2 R183, R183 ;  /* 0x000000b700b77308 */ /* 0x000fe20000000800 */
[----:B------:R-:W-:Y:S01]  /*19560*/  FFMA.FTZ R208, R176, UR4, -R205 ;  /* 0x00000004b0d07c23 */ /* 0x000fe200080108cd */
[----:B--2---:R-:W-:Y:S01]  /*19570*/  F2FP.BF16.F32.PACK_AB R153, R186, R189 ;  /* 0x000000bdba99723e */ /* 0x004fe200000010ff */
[----:B------:R-:W2:Y:S01]  /*19580*/  LDSM.16.MT88.4 R8, [R194+0x12800] ;  /* 0x01280000c208783b */ /* 0x000ea20000004200 */
[----:B------:R-:W2:Y:S01]  /*19590*/  MUFU.EX2 R180, R180 ;  /* 0x000000b400b47308 */ /* 0x000ea20000000800 */
[--C-:B------:R-:W-:Y:S01]  /*195a0*/  FFMA.FTZ R212, R212, UR4, -R211.reuse ;  /* 0x00000004d4d47c23 */ /* 0x100fe200080108d3 */
[----:B------:R-:W-:Y:S01]  /*195b0*/  FFMA.FTZ R241, R202, UR4, -R211 ;  /* 0x00000004caf17c23 */ /* 0x000fe200080108d3 */
[----:B------:R-:W2:Y:S01]  /*195c0*/  LDSM.16.MT88.4 R12, [R194+0x10800] ;  /* 0x01080000c20c783b */ /* 0x000ea20000004200 */
[----:B------:R-:W-:Y:S01]  /*195d0*/  MUFU.EX2 R167, R167 ;  /* 0x000000a700a77308 */ /* 0x000fe20000000800 */
[--C-:B------:R-:W-:Y:S01]  /*195e0*/  FFMA.FTZ R202, R197, UR4, -R205.reuse ;  /* 0x00000004c5ca7c23 */ /* 0x100fe200080108cd */
[----:B-1----:R-:W-:Y:S01]  /*195f0*/  F2FP.BF16.F32.PACK_AB R155, R182, R185 ;  /* 0x000000b9b69b723e */ /* 0x002fe200000010ff */
[----:B------:R-:W1:Y:S01]  /*19600*/  LDSM.16.MT88.4 R16, [R194+0x16800] ;  /* 0x01680000c210783b */ /* 0x000e620000004200 */
[----:B------:R3:W-:Y:S01]  /*19610*/  MUFU.EX2 R2, R26 ;  /* 0x0000001a00027308 */ /* 0x0007e20000000800 */
[----:B------:R-:W-:Y:S01]  /*19620*/  FFMA.FTZ R199, R199, UR4, -R205 ;  /* 0x00000004c7c77c23 */ /* 0x000fe200080108cd */
[----:B------:R-:W-:Y:S01]  /*19630*/  FADD.FTZ R188, R191, R188 ;  /* 0x000000bcbfbc7221 */ /* 0x000fe20000010000 */
[----:B------:R-:W1:Y:S01]  /*19640*/  LDSM.16.MT88.4 R20, [R194+0x14800] ;  /* 0x01480000c214783b */ /* 0x000e620000004200 */
[----:B------:R-:W-:Y:S01]  /*19650*/  MUFU.EX2 R181, R181 ;  /* 0x000000b500b57308 */ /* 0x000fe20000000800 */
[C---:B------:R-:W-:Y:S01]  /*19660*/  HMMA.16816.F32.BF16 R72, R152.reuse, R76, RZ ;  /* 0x0000004c9848723c */ /* 0x040fe200000418ff */
[----:B------:R-:W-:Y:S01]  /*19670*/  FADD.FTZ R186, R189, R186 ;  /* 0x000000babdba7221 */ /* 0x000fe20000010000 */
[----:B------:R-:W-:Y:S01]  /*19680*/  LDSM.16.MT88.4 R28, [R190+0x2800] ;  /* 0x00280000be1c783b */ /* 0x000fe20000004200 */
[----:B------:R-:W2:Y:S01]  /*19690*/  MUFU.EX2 R166, R166 ;  /* 0x000000a600a67308 */ /* 0x000ea20000000800 */
[----:B------:R-:W-:Y:S01]  /*196a0*/  FADD.FTZ R187, R187, R188 ;  /* 0x000000bcbbbb7221 */ /* 0x000fe20000010000 */
[----:B------:R-:W-:Y:S01]  /*196b0*/  FADD.FTZ R185, R185, R186 ;  /* 0x000000bab9b97221 */ /* 0x000fe20000010000 */
[----:B------:R-:W-:Y:S01]  /*196c0*/  LDSM.16.MT88.4 R172, [R192+0x800] ;  /* 0x00080000c0ac783b */ /* 0x000fe20000004200 */
[----:B------:R-:W-:Y:S01]  /*196d0*/  MUFU.EX2 R165, R165 ;  /* 0x000000a500a57308 */ /* 0x000fe20000000800 */
[----:B------:R-:W-:Y:S01]  /*196e0*/  HMMA.16816.F32.BF16 R76, R152, R78, RZ ;  /* 0x0000004e984c723c */ /* 0x000fe200000418ff */
[----:B------:R-:W-:Y:S01]  /*196f0*/  FADD.FTZ R184, R184, R187 ;  /* 0x000000bbb8b87221 */ /* 0x000fe20000010000 */
[----:B---3--:R-:W-:Y:S01]  /*19700*/  LDSM.16.MT88.4 R24, [R223+0x14800] ;  /* 0x01480000df18783b */ /* 0x008fe20000004200 */
[----:B------:R-:W3:Y:S01]  /*19710*/  MUFU.EX2 R0, R0 ;  /* 0x0000000000007308 */ /* 0x000ee20000000800 */
[----:B------:R-:W-:-:S02]  /*19720*/  FADD.FTZ R182, R182, R185 ;  /* 0x000000b9b6b67221 */ /* 0x000fc40000010000 */
[----:B------:R-:W-:Y:S01]  /*19730*/  LDSM.16.MT88.4 R168, [R190+0x800] ;  /* 0x00080000bea8783b */ /* 0x000fe20000004200 */
[----:B------:R-:W-:Y:S01]  /*19740*/  MUFU.EX2 R193, R193 ;  /* 0x000000c100c17308 */ /* 0x000fe20000000800 */
[C---:B------:R-:W-:Y:S02]  /*19750*/  HMMA.16816.F32.BF16 R40, R152.reuse, R44, RZ ;  /* 0x0000002c9828723c */ /* 0x040fe400000418ff */
[----:B------:R-:W-:Y:S01]  /*19760*/  LDSM.16.MT88.4 R32, [R192+0x2800] ;  /* 0x00280000c020783b */ /* 0x000fe20000004200 */
[----:B------:R-:W-:Y:S03]  /*19770*/  MUFU.EX2 R195, R195 ;  /* 0x000000c300c37308 */ /* 0x000fe60000000800 */
[----:B------:R-:W-:Y:S01]  /*19780*/  LDSM.16.MT88.4 R176, [R223+0x11000] ;  /* 0x01100000dfb0783b */ /* 0x000fe20000004200 */
        /* <DEDUP_REMOVED lines=8> */
[----:B------:R-:W-:Y:S05]  /*19810*/  MUFU.EX2 R202, R202 ;  /* 0x000000ca00ca7308 */ /* 0x000fea0000000800 */
        /* <DEDUP_REMOVED lines=10> */
[C---:B-----5:R-:W-:Y:S08]  /*198c0*/  HMMA.16816.F32.BF16 R144, R152.reuse, R148, RZ ;  /* 0x000000949890723c */ /* 0x060ff000000418ff */
        /* <DEDUP_REMOVED lines=13> */
[----:B------:R-:W-:Y:S01]  /*199a0*/  HMMA.16816.F32.BF16 R156, R152, R4, RZ ;  /* 0x00000004989c723c */ /* 0x000fe200000418ff */
[----:B--2---:R-:W-:Y:S01]  /*199b0*/  F2FP.BF16.F32.PACK_AB R4, R180, R183 ;  /* 0x000000b7b404723e */ /* 0x004fe200000010ff */
[----:B------:R-:W-:Y:S01]  /*199c0*/  FADD.FTZ R183, R183, R184 ;  /* 0x000000b8b7b77221 */ /* 0x000fe20000010000 */
[----:B------:R-:W-:Y:S01]  /*199d0*/  F2FP.BF16.F32.PACK_AB R5, R166, R181 ;  /* 0x000000b5a605723e */ /* 0x000fe200000010ff */
[----:B------:R-:W-:-:S02]  /*199e0*/  FADD.FTZ R181, R181, R182 ;  /* 0x000000b6b5b57221 */ /* 0x000fc40000010000 */
[----:B------:R-:W-:Y:S02]  /*199f0*/  FADD.FTZ R180, R180, R183 ;  /* 0x000000b7b4b47221 */ /* 0x000fe40000010000 */
[----:B------:R-:W-:Y:S01]  /*19a00*/  HMMA.16816.F32.BF16 R152, R152, R6, RZ ;  /* 0x000000069898723c */ /* 0x000fe200000418ff */
[----:B------:R-:W-:Y:S01]  /*19a10*/  F2FP.BF16.F32.PACK_AB R6, R2, R167 ;  /* 0x000000a70206723e */ /* 0x000fe200000010ff */
[----:B------:R-:W-:Y:S01]  /*19a20*/  FADD.FTZ R166, R166, R181 ;  /* 0x000000b5a6a67221 */ /* 0x000fe20000010000 */
[----:B---3--:R-:W-:Y:S01]  /*19a30*/  F2FP.BF16.F32.PACK_AB R7, R0, R165 ;  /* 0x000000a50007723e */ /* 0x008fe200000010ff */
[----:B------:R-:W-:Y:S02]  /*19a40*/  FADD.FTZ R167, R167, R180 ;  /* 0x000000b4a7a77221 */ /* 0x000fe40000010000 */
[----:B------:R-:W-:Y:S02]  /*19a50*/  FADD.FTZ R165, R165, R166 ;  /* 0x000000a6a5a57221 */ /* 0x000fe40000010000 */
[----:B------:R-:W-:-:S02]  /*19a60*/  FADD.FTZ R2, R2, R167 ;  /* 0x000000a702027221 */ /* 0x000fc40000010000 */
        /* <DEDUP_REMOVED lines=26> */
[----:B------:R-:W-:-:S02]  /*19c10*/  FFMA.FTZ R28, R200, UR4, -R211 ;  /* 0x00000004c81c7c23 */ /* 0x000fc400080108d3 */
[----:B------:R-:W5:Y:S04]  /*19c20*/  MUFU.EX2 R200, R212 ;  /* 0x000000d400c87308 */ /* 0x000f680000000800 */
[----:B------:R4:W1:Y:S01]  /*19c30*/  MUFU.EX2 R196, R28 ;  /* 0x0000001c00c47308 */ /* 0x0008620000000800 */
[C---:B--2---:R-:W-:Y:S08]  /*19c40*/  HMMA.16816.F32.BF16 R144, R4.reuse, R8, R144 ;  /* 0x000000080490723c */ /* 0x044ff00000041890 */
        /* <DEDUP_REMOVED lines=23> */
[----:B------:R-:W-:Y:S01]  /*19dc0*/  F2FP.BF16.F32.PACK_AB R5, R206, R207 ;  /* 0x000000cfce05723e */ /* 0x000fe200000010ff */
[----:B------:R-:W-:Y:S01]  /*19dd0*/  FADD.FTZ R207, R207, R0 ;  /* 0x00000000cfcf7221 */ /* 0x000fe20000010000 */
[----:B-1----:R-:W-:-:S02]  /*19de0*/  F2FP.BF16.F32.PACK_AB R6, R195, R196 ;  /* 0x000000c4c306723e */ /* 0x002fc400000010ff */
[----:B------:R-:W-:Y:S01]  /*19df0*/  F2FP.BF16.F32.PACK_AB R7, R208, R201 ;  /* 0x000000c9d007723e */ /* 0x000fe200000010ff */
[----:B------:R-:W-:-:S04]  /*19e00*/  FADD.FTZ R206, R206, R207 ;  /* 0x000000cfcece7221 */ /* 0x000fc80000010000 */
[----:B------:R-:W-:Y:S02]  /*19e10*/  FADD.FTZ R201, R201, R206 ;  /* 0x000000cec9c97221 */ /* 0x000fe40000010000 */
[----:B------:R-:W-:Y:S02]  /*19e20*/  HMMA.16816.F32.BF16 R72, R4, R16, R72 ;  /* 0x000000100448723c */ /* 0x000fe40000041848 */
[----:B------:R-:W-:-:S06]  /*19e30*/  FADD.FTZ R208, R208, R201 ;  /* 0x000000c9d0d07221 */ /* 0x000fcc0000010000 */
[C---:B------:R-:W-:Y:S01]  /*19e40*/  HMMA.16816.F32.BF16 R76, R4.reuse, R18, R76 ;  /* 0x00000012044c723c */ /* 0x040fe2000004184c */
[----:B------:R-:W1:Y:S07]  /*19e50*/  LDSM.16.MT88.4 R16, [R223+0x13000] ;  /* 0x01300000df10783b */ /* 0x000e6e0000004200 */
[C---:B--2---:R-:W-:Y:S08]  /*19e60*/  HMMA.16816.F32.BF16 R136, R4.reuse, R8, R136 ;  /* 0x000000080488723c */ /* 0x044ff00000041888 */
        /* <DEDUP_REMOVED lines=17> */
[C---:B---3--:R-:W-:Y:S08]  /*19f80*/  HMMA.16816.F32.BF16 R120, R4.reuse, R12, R120 ;  /* 0x0000000c0478723c */ /* 0x048ff00000041878 */
[C---:B------:R-:W-:Y:S01]  /*19f90*/  HMMA.16816.F32.BF16 R124, R4.reuse, R14, R124 ;  /* 0x0000000e047c723c */ /* 0x040fe2000004187c */
[----:B------:R-:W3:Y:S07]  /*19fa0*/  LDSM.16.MT88.4 R12, [R194+0x11800] ;  /* 0x01180000c20c783b */ /* 0x000eee0000004200 */
[C---:B-1----:R-:W-:Y:S08]  /*19fb0*/  HMMA.16816.F32.BF16 R144, R4.reuse, R16, R144 ;  /* 0x000000100490723c */ /* 0x042ff00000041890 */
[C---:B------:R-:W-:Y:S01]  /*19fc0*/  HMMA.16816.F32.BF16 R148, R4.reuse, R18, R148 ;  /* 0x000000120494723c */ /* 0x040fe20000041894 */
[----:B------:R-:W1:Y:S07]  /*19fd0*/  LDSM.16.MT88.4 R16, [R194+0x17800] ;  /* 0x01780000c210783b */ /* 0x000e6e0000004200 */
[----:B------:R-:W-:Y:S01]  /*19fe0*/  HMMA.16816.F32.BF16 R160, R4, R176, R160 ;  /* 0x000000b004a0723c */ /* 0x000fe200000418a0 */
[--C-:B------:R-:W-:Y:S01]  /*19ff0*/  FFMA.FTZ R176, R209, UR4, -R211.reuse ;  /* 0x00000004d1b07c23 */ /* 0x100fe200080108d3 */
[----:B------:R-:W-:-:S05]  /*1a000*/  FFMA.FTZ R177, R210, UR4, -R211 ;  /* 0x00000004d2b17c23 */ /* 0x000fca00080108d3 */
[----:B------:R-:W-:Y:S01]  /*1a010*/  MUFU.EX2 R176, R176 ;  /* 0x000000b000b07308 */ /* 0x000fe20000000800 */
[C---:B------:R-:W-:Y:S01]  /*1a020*/  HMMA.16816.F32.BF16 R36, R4.reuse, R178, R36 ;  /* 0x000000b20424723c */ /* 0x040fe20000041824 */
[----:B------:R-:W-:Y:S01]  /*1a030*/  FFMA.FTZ R178, R203, UR4, -R211 ;  /* 0x00000004cbb27c23 */ /* 0x000fe200080108d3 */
[--C-:B------:R-:W-:Y:S01]  /*1a040*/  FFMA.FTZ R179, R204, UR4, -R205.reuse ;  /* 0x00000004ccb37c23 */ /* 0x100fe200080108cd */
[----:B------:R-:W2:Y:S04]  /*1a050*/  MUFU.EX2 R177, R177 ;  /* 0x000000b100b17308 */ /* 0x000ea80000000800 */
[----:B------:R-:W-:Y:S01]  /*1a060*/  MUFU.EX2 R178, R178 ;  /* 0x000000b200b27308 */ /* 0x000fe20000000800 */
[----:B------:R-:W-:Y:S01]  /*1a070*/  HMMA.16816.F32.BF16 R88, R4, R28, R88 ;  /* 0x0000001c0458723c */ /* 0x000fe20000041858 */
[----:B------:R-:W-:-:S02]  /*1a080*/  FFMA.FTZ R28, R198, UR4, -R205 ;  /* 0x00000004c61c7c23 */ /* 0x000fc400080108cd */
[----:B------:R-:W-:Y:S04]  /*1a090*/  MUFU.EX2 R179, R179 ;  /* 0x000000b300b37308 */ /* 0x000fe80000000800 */
[----:B------:R-:W3:Y:S01]  /*1a0a0*/  MUFU.EX2 R198, R199 ;  /* 0x000000c700c67308 */ /* 0x000ee20000000800 */
[C---:B------:R-:W-:Y:S03]  /*1a0b0*/  HMMA.16816.F32.BF16 R48, R4.reuse, R172, R48 ;  /* 0x000000ac0430723c */ /* 0x040fe60000041830 */
[----:B------:R4:W1:Y:S05]  /*1a0c0*/  MUFU.EX2 R197, R28 ;  /* 0x0000001c00c57308 */ /* 0x00086a0000000800 */
        /* <DEDUP_REMOVED lines=17> */
[----:B---3--:R-:W-:Y:S01]  /*1a1e0*/  F2FP.BF16.F32.PACK_AB R5, R198, R179 ;  /* 0x000000b3c605723e */ /* 0x008fe200000010ff */
[----:B------:R-:W-:Y:S01]  /*1a1f0*/  FADD.FTZ R179, R179, R208 ;  /* 0x000000d0b3b37221 */ /* 0x000fe20000010000 */
[----:B------:R-:W-:-:S02]  /*1a200*/  F2FP.BF16.F32.PACK_AB R6, R241, R178 ;  /* 0x000000b2f106723e */ /* 0x000fc400000010ff */
[----:B-1----:R-:W-:Y:S01]  /*1a210*/  F2FP.BF16.F32.PACK_AB R7, R202, R197 ;  /* 0x000000c5ca07723e */ /* 0x002fe200000010ff */
[----:B------:R-:W-:-:S04]  /*1a220*/  FADD.FTZ R198, R198, R179 ;  /* 0x000000b3c6c67221 */ /* 0x000fc80000010000 */
[----:B------:R-:W-:Y:S02]  /*1a230*/  FADD.FTZ R197, R197, R198 ;  /* 0x000000c6c5c57221 */ /* 0x000fe40000010000 */
[----:B------:R-:W-:Y:S02]  /*1a240*/  HMMA.16816.F32.BF16 R72, R4, R8, R72 ;  /* 0x000000080448723c */ /* 0x000fe40000041848 */
[----:B------:R-:W-:-:S06]  /*1a250*/  FADD.FTZ R239, R202, R197 ;  /* 0x000000c5caef7221 */ /* 0x000fcc0000010000 */
        /* <DEDUP_REMOVED lines=8> */
[C---:B----4-:R-:W-:Y:S08]  /*1a2e0*/  HMMA.16816.F32.BF16 R104, R4.reuse, R20, R104 ;  /* 0x000000140468723c */ /* 0x050ff00000041868 */
        /* <DEDUP_REMOVED lines=8> */
[C---:B---3--:R-:W-:Y:S08]  /*1a370*/  HMMA.16816.F32.BF16 R96, R4.reuse, R16, R96 ;  /* 0x000000100460723c */ /* 0x048ff00000041860 */
[C---:B------:R-:W-:Y:S01]  /*1a380*/  HMMA.16816.F32.BF16 R100, R4.reuse, R18, R100 ;  /* 0x000000120464723c */ /* 0x040fe20000041864 */
[----:B------:R-:W3:Y:S07]  /*1a390*/  LDSM.16.MT88.4 R16, [R190+0x7800] ;  /* 0x00780000be10783b */ /* 0x000eee0000004200 */
[----:B-1----:R-:W-:Y:S01]  /*1a3a0*/  HMMA.16816.F32.BF16 R128, R4, R8, R128 ;  /* 0x000000080480723c */ /* 0x002fe20000041880 */
[----:B------:R-:W-:-:S04]  /*1a3b0*/  FADD.FTZ R9, R193, R2 ;  /* 0x00000002c1097221 */ /* 0x000fc80000010000 */
[----:B------:R-:W-:-:S03]  /*1a3c0*/  FADD.FTZ R9, R200, R9 ;  /* 0x00000009c8097221 */ /* 0x000fc60000010000 */
[----:B------:R-:W-:Y:S01]  /*1a3d0*/  HMMA.16816.F32.BF16 R80, R4, R172, R80 ;  /* 0x000000ac0450723c */ /* 0x000fe20000041850 */
        /* <DEDUP_REMOVED lines=8> */
[C---:B------:R-:W-:Y:S08]  /*1a460*/  HMMA.16816.F32.BF16 R116, R4.reuse, R170, R116 ;  /* 0x000000aa0474723c */ /* 0x040ff00000041874 */
        /* <DEDUP_REMOVED lines=8> */
[C---:B--2---:R-:W-:Y:S08]  /*1a4f0*/  HMMA.16816.F32.BF16 R120, R4.reuse, R12, R120 ;  /* 0x0000000c0478723c */ /* 0x044ff00000041878 */
[C---:B------:R-:W-:Y:S08]  /*1a500*/  HMMA.16816.F32.BF16 R124, R4.reuse, R14, R124 ;  /* 0x0000000e047c723c */ /* 0x040ff0000004187c */
[C---:B------:R-:W-:Y:S08]  /*1a510*/  HMMA.16816.F32.BF16 R132, R4.reuse, R10, R132 ;  /* 0x0000000a0484723c */ /* 0x040ff00000041884 */
[C---:B---3--:R-:W-:Y:S08]  /*1a520*/  HMMA.16816.F32.BF16 R156, R4.reuse, R16, R156 ;  /* 0x00000010049c723c */ /* 0x048ff0000004189c */
[----:B------:R-:W-:Y:S01]  /*1a530*/  HMMA.16816.F32.BF16 R152, R4, R18, R152 ;  /* 0x000000120498723c */ /* 0x000fe20000041898 */
[----:B------:R-:W-:-:S04]  /*1a540*/  NOP ;  /* 0x0000000000007918 */ /* 0x000fc80000000000 */
[----:B------:R-:W-:-:S15]  /*1a550*/  BRA.U !UP1, `(.L_x_861) ;  /* 0x00000045094c7547 */ /* 0x000fde000b800000 */
[----:B------:R-:W1:Y:S01]  /*1a560*/  S2R R2, SR_TID.X ;  /* 0x0000000000027919 */ /* 0x000e620000002100 */
[----:B------:R-:W2:Y:S01]  /*1a570*/  LDCU.64 UR4, c[0x0][0x4e0] ;  /* 0x00009c00ff0477ac */ /* 0x000ea20008000a00 */
[----:B------:R-:W3:Y:S01]  /*1a580*/  S2UR UR6, SR_CgaCtaId ;  /* 0x00000000000679c3 */ /* 0x000ee20000008800 */
[----:B------:R-:W-:Y:S01]  /*1a590*/  IMAD.MOV.U32 R4, RZ, RZ, 0x20 ;  /* 0x00000020ff047424 */ /* 0x000fe200078e00ff */
[----:B------:R-:W4:Y:S01]  /*1a5a0*/  S2R R0, SR_TID.X ;  /* 0x0000000000007919 */ /* 0x000f220000002100 */
[----:B------:R-:W-:Y:S01]  /*1a5b0*/  UISETP.NE.U32.AND UP1, UPT, UR12, URZ, UPT ;  /* 0x000000ff0c00728c */ /* 0x000fe2000bf25070 */
[----:B------:R-:W-:Y:S01]  /*1a5c0*/  IMAD.MOV.U32 R165, RZ, RZ, R164 ;  /* 0x000000ffffa57224 */ /* 0x000fe200078e00a4 */
[----:B------:R-:W-:Y:S01]  /*1a5d0*/  USHF.L.U32 UR19, UR21, 0x6, URZ ;  /* 0x0000000615137899 */ /* 0x000fe200080006ff */
[C---:B------:R-:W-:Y:S01]  /*1a5e0*/  IADD3 R235, PT, PT, R223.reuse, 0x10000, RZ ;  /* 0x00010000dfeb7810 */ /* 0x040fe20007ffe0ff */
[----:B------:R-:W-:Y:S01]  /*1a5f0*/  VIADD R234, R223, 0x10040 ;  /* 0x00010040dfea7836 */ /* 0x000fe20000000000 */
[----:B------:R-:W-:-:S02]  /*1a600*/  UISETP.NE.AND.EX UP1, UPT, UR13, URZ, UPT, UP1 ;  /* 0x000000ff0d00728c */ /* 0x000fc4000bf25310 */
[----:B------:R-:W-:Y:S01]  /*1a610*/  UIADD3 UR21, UPT, UPT, UR21, -0x2, URZ ;  /* 0xfffffffe15157890 */ /* 0x000fe2000fffe0ff */
[----:B------:R-:W1:Y:S01]  /*1a620*/  LDCU UR17, c[0x0][0x440] ;  /* 0x00008800ff1177ac */ /* 0x000e620008000800 */
[----:B------:R-:W1:Y:S01]  /*1a630*/  LDCU.64 UR22, c[0x0][0x358] ;  /* 0x00006b00ff1677ac */ /* 0x000e620008000a00 */
[----:B--2---:R-:W-:Y:S01]  /*1a640*/  UISETP.NE.U32.AND UP0, UPT, UR4, URZ, UPT ;  /* 0x000000ff0400728c */ /* 0x004fe2000bf05070 */
[----:B------:R-:W2:Y:S03]  /*1a650*/  LDCU UR4, c[0x0][0x45c] ;  /* 0x00008b80ff0477ac */ /* 0x000ea60008000800 */
[----:B------:R-:W-:Y:S01]  /*1a660*/  UISETP.NE.AND.EX UP0, UPT, UR5, URZ, UPT, UP0 ;  /* 0x000000ff0500728c */ /* 0x000fe2000bf05300 */
[----:B------:R-:W2:Y:S01]  /*1a670*/  LDCU.64 UR8, c[0x0][0x3b8] ;  /* 0x00007700ff0877ac */ /* 0x000ea20008000a00 */
[----:B-1----:R-:W-:Y:S02]  /*1a680*/  LOP3.LUT P1, RZ, R2, 0x2, RZ, 0xc0, !PT ;  /* 0x0000000202ff7812 */ /* 0x002fe4000782c0ff */
[----:B------:R-:W-:Y:S01]  /*1a690*/  MOV R2, 0x20 ;  /* 0x0000002000027802 */ /* 0x000fe20000000f00 */
[----:B------:R-:W-:Y:S01]  /*1a6a0*/  UMOV UR5, 0x400 ;  /* 0x0000040000057882 */ /* 0x000fe20000000000 */
[----:B----4-:R-:W-:Y:S01]  /*1a6b0*/  LOP3.LUT P0, RZ, R0, 0x2, RZ, 0xc0, !PT ;  /* 0x0000000200ff7812 */ /* 0x010fe2000780c0ff */
[----:B------:R-:W-:Y:S01]  /*1a6c0*/  IMAD.MOV.U32 R0, RZ, RZ, R3 ;  /* 0x000000ffff007224 */ /* 0x000fe200078e0003 */
[----:B------:R-:W-:Y:S01]  /*1a6d0*/  SEL R4, R4, 0xffffffe0, !P1 ;  /* 0xffffffe004047807 */ /* 0x000fe20004800000 */
[----:B------:R-:W1:Y:S01]  /*1a6e0*/  LDCU.64 UR10, c[0x0][0x3c0] ;  /* 0x00007800ff0a77ac */ /* 0x000e620008000a00 */
[----:B------:R-:W-:-:S02]  /*1a6f0*/  SEL R2, R2, 0xffffffe0, !P0 ;  /* 0xffffffe002027807 */ /* 0x000fc40004000000 */
[-C--:B------:R-:W-:Y:S01]  /*1a700*/  IADD3 R219, PT, PT, R4, R223.reuse, RZ ;  /* 0x000000df04db7210 */ /* 0x080fe20007ffe0ff */
[----:B------:R-:W4:Y:S01]  /*1a710*/  LDCU.64 UR12, c[0x0][0x3a0] ;  /* 0x00007400ff0c77ac */ /* 0x000f220008000a00 */
[C---:B------:R-:W-:Y:S01]  /*1a720*/  IADD3 R217, PT, PT, R2.reuse, R223, RZ ;  /* 0x000000df02d97210 */ /* 0x040fe20007ffe0ff */
[----:B------:R-:W-:Y:S01]  /*1a730*/  IMAD.IADD R218, R2, 0x1, R223 ;  /* 0x0000000102da7824 */ /* 0x000fe200078e02df */
[----:B------:R-:W1:Y:S01]  /*1a740*/  LDCU.64 UR14, c[0x0][0x3a8] ;  /* 0x00007500ff0e77ac */ /* 0x000e620008000a00 */
[----:B------:R-:W-:Y:S02]  /*1a750*/  UIADD3 UR19, UPT, UPT, UR19, -0x40, URZ ;  /* 0xffffffc013137890 */ /* 0x000fe4000fffe0ff */
[----:B--23--:R-:W-:-:S12]  /*1a760*/  ULEA UR6, UR6, UR5, 0x18 ;  /* 0x0000000506067291 */ /* 0x00cfd8000f8ec0ff */
.L_x_865:
[----:B------:R-:W-:Y:S01]  /*1a770*/  PLOP3.LUT P4, PT, PT, PT, UP1, 0x80, 0x8 ;  /* 0x000000000008781c */ /* 0x000fe20003f8f018 */
[----:B------:R-:W2:Y:S01]  /*1a780*/  S2R R221, SR_TID.X ;  /* 0x0000000000dd7919 */ /* 0x000ea20000002100 */
[----:B------:R-:W-:Y:S01]  /*1a790*/  PLOP3.LUT P1, PT, PT, PT, UP1, 0x80, 0x8 ;  /* 0x000000000008781c */ /* 0x000fe20003f2f018 */
[----:B------:R-:W3:Y:S01]  /*1a7a0*/  @!UP1 LDCU UR5, c[0x0][0x3c0] ;  /* 0x00007800ff0597ac */ /* 0x000ee20008000800 */
[----:B------:R-:W-:Y:S01]  /*1a7b0*/  PLOP3.LUT P0, PT, PT, PT, UP1, 0x80, 0x8 ;  /* 0x000000000008781c */ /* 0x000fe20003f0f018 */
[----:B------:R-:W1:Y:S01]  /*1a7c0*/  LDC R7, c[0x0][0x3c4] ;  /* 0x0000f100ff077b82 */ /* 0x000e620000000800 */
[----:B------:R-:W-:Y:S07]  /*1a7d0*/  DEPBAR.LE SB0, 0x0 ;  /* 0x000080000000791a */ /* 0x000fee0000000000 */
[----:B------:R-:W-:Y:S01]  /*1a7e0*/  BAR.SYNC.DEFER_BLOCKING 0x0 ;  /* 0x0000000000007b1d */ /* 0x000fe20000010000 */
[C---:B--2---:R-:W-:Y:S05]  /*1a7f0*/  LOP3.LUT R237, R221.reuse, 0x38, RZ, 0xc0, !PT ;  /* 0x00000038dded7812 */ /* 0x044fea00078ec0ff */
[----:B------:R-:W-:Y:S01]  /*1a800*/  @!UP1 UMOV UR18, URZ ;  /* 0x000000ff00129c82 */ /* 0x000fe20008000000 */
[----:B------:R-:W-:Y:S01]  /*1a810*/  SHF.R.U32.HI R220, RZ, 0x1, R221 ;  /* 0x00000001ffdc7819 */ /* 0x000fe200000116dd */
[C---:B------:R-:W-:Y:S01]  /*1a820*/  IMAD.SHL.U32 R4, R221.reuse, 0x8, RZ ;  /* 0x00000008dd047824 */ /* 0x040fe200078e00ff */
[----:B---3--:R-:W-:Y:S01]  /*1a830*/  @!UP1 USHF.L.U32 UR16, UR5, 0x6, URZ ;  /* 0x0000000605109899 */ /* 0x008fe200080006ff */
[C---:B------:R-:W-:Y:S01]  /*1a840*/  IMAD.SHL.U32 R216, R221.reuse, 0x20, RZ ;  /* 0x00000020ddd87824 */ /* 0x040fe200078e00ff */
[----:B------:R-:W-:Y:S01]  /*1a850*/  @!UP1 UIADD3 UR18, UP2, UPT, URZ, -UR18, URZ ;  /* 0x80000012ff129290 */ /* 0x000fe2000ff5e0ff */
[----:B------:R-:W-:Y:S01]  /*1a860*/  IMAD.SHL.U32 R5, R221, 0x40, RZ ;  /* 0x00000040dd057824 */ /* 0x000fe200078e00ff */
[----:B------:R-:W-:Y:S02]  /*1a870*/  LOP3.LUT R222, R4, 0x38, RZ, 0xc0, !PT ;  /* 0x0000003804de7812 */ /* 0x000fe400078ec0ff */
[--C-:B------:R-:W-:Y:S01]  /*1a880*/  LOP3.LUT R237, R237, 0x1f8, R4.reuse, 0x78, !PT ;  /* 0x000001f8eded7812 */ /* 0x100fe200078e7804 */
[----:B------:R-:W-:Y:S01]  /*1a890*/  @!UP1 UIADD3.X UR16, UPT, UPT, URZ, ~UR16, URZ, UP2, !UPT ;  /* 0x80000010ff109290 */ /* 0x000fe200097fe4ff */
[----:B------:R-:W-:Y:S02]  /*1a8a0*/  LOP3.LUT R2, R222, 0x40, RZ, 0xfc, !PT ;  /* 0x00000040de027812 */ /* 0x000fe400078efcff */
[----:B------:R-:W-:Y:S01]  /*1a8b0*/  LOP3.LUT R216, R216, 0x7c00, RZ, 0xc0, !PT ;  /* 0x00007c00d8d87812 */ /* 0x000fe200078ec0ff */
[----:B------:R-:W-:Y:S01]  /*1a8c0*/  @!UP1 USHF.R.S64 UR18, UR18, 0x1f, UR16 ;  /* 0x0000001f12129899 */ /* 0x000fe20008001010 */
[----:B------:R-:W-:Y:S01]  /*1a8d0*/  LOP3.LUT R237, R237, 0x1e00, R4, 0xf8, !PT ;  /* 0x00001e00eded7812 */ /* 0x000fe200078ef804 */
[----:B------:R-:W-:Y:S01]  /*1a8e0*/  IMAD.U32 R9, RZ, RZ, UR16 ;  /* 0x00000010ff097e24 */ /* 0x000fe2000f8e00ff */
[----:B------:R-:W-:Y:S02]  /*1a8f0*/  ISETP.GE.AND P3, PT, R2, UR17, PT ;  /* 0x0000001102007c0c */ /* 0x000fe4000bf66270 */
[----:B------:R-:W-:Y:S02]  /*1a900*/  LOP3.LUT R6, R222, 0x80, RZ, 0xfc, !PT ;  /* 0x00000080de067812 */ /* 0x000fe400078efcff */
[----:B------:R-:W-:Y:S02]  /*1a910*/  LOP3.LUT R2, R220, 0x8, RZ, 0xc0, !PT ;  /* 0x00000008dc027812 */ /* 0x000fe400078ec0ff */
[--C-:B------:R-:W-:Y:S02]  /*1a920*/  LOP3.LUT R4, R222, 0x1c0, R5.reuse, 0xf8, !PT ;  /* 0x000001c0de047812 */ /* 0x100fe400078ef805 */
[----:B------:R-:W-:Y:S02]  /*1a930*/  LOP3.LUT R3, R216, 0x200, R5, 0xf8, !PT ;  /* 0x00000200d8037812 */ /* 0x000fe400078ef805 */
[----:B------:R-:W-:Y:S02]  /*1a940*/  @!P4 IADD3 R8, P4, PT, R232, UR18, RZ ;  /* 0x00000012e808cc10 */ /* 0x000fe4000ff9e0ff */
[----:B------:R-:W-:Y:S01]  /*1a950*/  ISETP.GE.AND P2, PT, R6, UR17, PT ;  /* 0x0000001106007c0c */ /* 0x000fe2000bf46270 */
[----:B------:R-:W-:Y:S01]  /*1a960*/  IMAD.MOV.U32 R6, RZ, RZ, R232 ;  /* 0x000000ffff067224 */ /* 0x000fe200078e00e8 */
[----:B------:R-:W-:Y:S01]  /*1a970*/  LOP3.LUT R2, R3, R4, R2, 0xf6, !PT ;  /* 0x0000000403027212 */ /* 0x000fe200078ef602 */
[----:B------:R-:W-:Y:S01]  /*1a980*/  IMAD.MOV.U32 R3, RZ, RZ, R233 ;  /* 0x000000ffff037224 */ /* 0x000fe200078e00e9 */
[----:B------:R-:W-:Y:S01]  /*1a990*/  @!P1 LEA.HI.X.SX32 R233, R9, R233, 0x1, P4 ;  /* 0x000000e909e99211 */ /* 0x000fe200020f0eff */
[----:B------:R-:W-:Y:S01]  /*1a9a0*/  @!P0 IMAD.MOV.U32 R232, RZ, RZ, R8 ;  /* 0x000000ffffe88224 */ /* 0x000fe200078e0008 */
[----:B-1----:R-:W-:Y:S07]  /*1a9b0*/  BRA.U !UP1, `(.L_x_862) ;  /* 0x0000000109f87547 */ /* 0x002fee000b800000 */
        /* <DEDUP_REMOVED lines=24> */
[----:B------:R-:W-:Y:S02]  /*1ab40*/  @!P1 VIADD R14, R14, 0x1 ;  /* 0x000000010e0e9836 */ /* 0x000fe40000000000 */
[-C--:B------:R-:W-:Y:S01]  /*1ab50*/  ISETP.GE.U32.AND P5, PT, R10, R8.reuse, PT ;  /* 0x000000080a00720c */ /* 0x080fe20003fa6070 */
[----:B------:R-:W-:Y:S01]  /*1ab60*/  @!P4 VIADD R15, R15, 0x1 ;  /* 0x000000010f0fc836 */ /* 0x000fe20000000000 */
[----:B------:R-:W-:Y:S02]  /*1ab70*/  ISETP.GE.U32.AND P6, PT, R12, R8, PT ;  /* 0x000000080c00720c */ /* 0x000fe40003fc6070 */
[C---:B------:R-:W-:Y:S01]  /*1ab80*/  LOP3.LUT R8, R9.reuse, UR5, RZ, 0x3c, !PT ;  /* 0x0000000509087c12 */ /* 0x040fe2000f8e3cff */
[----:B------:R-:W-:Y:S01]  /*1ab90*/  UMOV UR5, UR10 ;  /* 0x0000000a00057c82 */ /* 0x000fe20008000000 */
[C---:B------:R-:W-:Y:S02]  /*1aba0*/  LOP3.LUT R10, R9.reuse, UR19, RZ, 0x3c, !PT ;  /* 0x00000013090a7c12 */ /* 0x040fe4000f8e3cff */
[----:B------:R-:W-:Y:S02]  /*1abb0*/  ISETP.GE.AND P0, PT, R8, RZ, PT ;  /* 0x000000ff0800720c */ /* 0x000fe40003f06270 */
[----:B------:R-:W-:Y:S02]  /*1abc0*/  ISETP.GE.AND P1, PT, R10, RZ, PT ;  /* 0x000000ff0a00720c */ /* 0x000fe40003f26270 */
[----:B------:R-:W-:Y:S02]  /*1abd0*/  ISETP.NE.AND P4, PT, R9, RZ, PT ;  /* 0x000000ff0900720c */ /* 0x000fe40003f85270 */
[----:B------:R-:W-:Y:S01]  /*1abe0*/  @P5 IADD3 R14, PT, PT, R14, 0x1, RZ ;  /* 0x000000010e0e5810 */ /* 0x000fe20007ffe0ff */
[----:B------:R-:W-:Y:S01]  /*1abf0*/  @P6 VIADD R15, R15, 0x1 ;  /* 0x000000010f0f6836 */ /* 0x000fe20000000000 */
[----:B------:R-:W-:Y:S05]  /*1ac00*/  LOP3.LUT R8, RZ, R9, RZ, 0x33, !PT ;  /* 0x00000009ff087212 */ /* 0x000fea00078e33ff */
[----:B------:R-:W-:Y:S02]  /*1ac10*/  @!P0 IMAD.MOV R14, RZ, RZ, -R14 ;  /* 0x000000ffff0e8224 */ /* 0x000fe400078e0a0e */
[----:B------:R-:W-:Y:S03]  /*1ac20*/  @!P1 IADD3 R15, PT, PT, -R15, RZ, RZ ;  /* 0x000000ff0f0f9210 */ /* 0x000fe60007ffe1ff */
[C---:B------:R-:W-:Y:S02]  /*1ac30*/  SEL R13, R8.reuse, R14, !P4 ;  /* 0x0000000e080d7207 */ /* 0x040fe40006000000 */
[----:B------:R-:W-:Y:S02]  /*1ac40*/  SEL R15, R8, R15, !P4 ;  /* 0x0000000f080f7207 */ /* 0x000fe40006000000 */
[-C--:B------:R-:W-:Y:S02]  /*1ac50*/  LEA R18, P1, R13, R230.reuse, 0x2 ;  /* 0x000000e60d127211 */ /* 0x080fe400078210ff */
[C---:B------:R-:W-:Y:S01]  /*1ac60*/  LEA R16, P0, R15.reuse, R230, 0x2 ;  /* 0x000000e60f107211 */ /* 0x040fe200078010ff */
[----:B------:R-:W-:Y:S01]  /*1ac70*/  IMAD.IADD R12, R15, 0x1, -R13 ;  /* 0x000000010f0c7824 */ /* 0x000fe200078e0a0d */
[-C--:B------:R-:W-:Y:S02]  /*1ac80*/  LEA.HI.X.SX32 R19, R13, R231.reuse, 0x2, P1 ;  /* 0x000000e70d137211 */ /* 0x080fe400008f16ff */
[----:B------:R-:W-:Y:S01]  /*1ac90*/  LEA.HI.X.SX32 R17, R15, R231, 0x2, P0 ;  /* 0x000000e70f117211 */ /* 0x000fe200000f16ff */
[----:B------:R-:W-:Y:S02]  /*1aca0*/  IMAD R12, R12, R9, -0x40 ;  /* 0xffffffc00c0c7424 */ /* 0x000fe400078e0209 */
[----:B------:R-:W2:Y:S03]  /*1acb0*/  LDG.E R11, desc[UR22][R18.64] ;  /* 0x00000016120b7981 */ /* 0x000ea6000c1e1900 */
[----:B------:R-:W-:Y:S01]  /*1acc0*/  SHF.R.S32.HI R9, RZ, 0x1f, R12 ;  /* 0x0000001fff097819 */ /* 0x000fe2000001140c */
[----:B------:R-:W2:Y:S04]  /*1acd0*/  LDG.E R8, desc[UR22][R16.64] ;  /* 0x0000001610087981 */ /* 0x000ea8000c1e1900 */
[----:B------:R-:W-:Y:S04]  /*1ace0*/  IMAD R9, R9, UR5, RZ ;  /* 0x0000000509097c24 */ /* 0x000fe8000f8e02ff */
[C---:B------:R-:W-:Y:S02]  /*1acf0*/  IMAD R9, R12.reuse, UR11, R9 ;  /* 0x0000000b0c097c24 */ /* 0x040fe4000f8e0209 */
[----:B------:R-:W-:Y:S05]  /*1ad00*/  IMAD.WIDE.U32 R12, R12, UR5, RZ ;  /* 0x000000050c0c7c25 */ /* 0x000fea000f8e00ff */
[----:B------:R-:W-:Y:S01]  /*1ad10*/  IADD3 R13, PT, PT, R13, R9, RZ ;  /* 0x000000090d0d7210 */ /* 0x000fe20007ffe0ff */
[----:B--2---:R-:W-:Y:S04]  /*1ad20*/  IMAD.IADD R11, R11, 0x1, -R8 ;  /* 0x000000010b0b7824 */ /* 0x004fe800078e0a08 */
[C---:B------:R-:W-:Y:S01]  /*1ad30*/  IMAD.WIDE.U32 R12, R11.reuse, UR14, R12 ;  /* 0x0000000e0b0c7c25 */ /* 0x040fe2000f8e000c */
[----:B------:R-:W-:Y:S02]  /*1ad40*/  SHF.R.S32.HI R8, RZ, 0x1f, R11 ;  /* 0x0000001fff087819 */ /* 0x000fe4000001140b */
[----:B------:R-:W-:Y:S03]  /*1ad50*/  LEA R232, P0, R12, R6, 0x1 ;  /* 0x000000060ce87211 */ /* 0x000fe600078008ff */
[----:B------:R-:W-:Y:S04]  /*1ad60*/  IMAD R8, R8, UR14, RZ ;  /* 0x0000000e08087c24 */ /* 0x000fe8000f8e02ff */
[----:B------:R-:W-:Y:S04]  /*1ad70*/  IMAD R8, R11, UR15, R8 ;  /* 0x0000000f0b087c24 */ /* 0x000fe8000f8e0208 */
[----:B------:R-:W-:Y:S05]  /*1ad80*/  IMAD.IADD R8, R13, 0x1, R8 ;  /* 0x000000010d087824 */ /* 0x000fea00078e0208 */
[----:B------:R-:W-:Y:S07]  /*1ad90*/  LEA.HI.X R233, R12, R3, R8, 0x1, P0 ;  /* 0x000000030ce97211 */ /* 0x000fee00000f0c08 */
.L_x_862:
[C---:B------:R-:W-:Y:S01]  /*1ada0*/  ISETP.GE.AND P4, PT, R222.reuse, UR17, PT ;  /* 0x00000011de007c0c */ /* 0x040fe2000bf86270 */
[----:B------:R-:W-:Y:S01]  /*1adb0*/  USHF.L.U32 UR16, UR5, 0x5, URZ ;  /* 0x0000000505107899 */ /* 0x000fe200080006ff */
[----:B------:R-:W-:Y:S01]  /*1adc0*/  LEA R237, R237, UR6, 0x1 ;  /* 0x00000006eded7c11 */ /* 0x000fe2000f8e08ff */
[----:B------:R-:W-:Y:S01]  /*1add0*/  IMAD.MOV.U32 R224, RZ, RZ, 0x20 ;  /* 0x00000020ffe07424 */ /* 0x000fe200078e00ff */
[----:B------:R-:W-:Y:S01]  /*1ade0*/  LOP3.LUT R6, R222, 0xc0, RZ, 0xfc, !PT ;  /* 0x000000c0de067812 */ /* 0x000fe200078efcff */
[----:B------:R-:W-:Y:S01]  /*1adf0*/  UISETP.NE.AND UP2, UPT, UR21, URZ, UPT ;  /* 0x000000ff1500728c */ /* 0x000fe2000bf45270 */
[----:B------:R-:W-:Y:S01]  /*1ae00*/  LOP3.LUT R226, R5, 0x400, RZ, 0xc0, !PT ;  /* 0x0000040005e27812 */ /* 0x000fe200078ec0ff */
[----:B------:R-:W-:Y:S01]  /*1ae10*/  IMAD.U32 R5, RZ, RZ, UR5 ;  /* 0x00000005ff057e24 */ /* 0x000fe2000f8e00ff */
[----:B------:R-:W-:Y:S02]  /*1ae20*/  ISETP.GE.AND P1, PT, R6, UR17, PT ;  /* 0x0000001106007c0c */ /* 0x000fe4000bf26270 */
[----:B------:R-:W-:Y:S01]  /*1ae30*/  LOP3.LUT R3, R4, 0x8, R221, 0x78, !PT ;  /* 0x0000000804037812 */ /* 0x000fe200078e78dd */
[----:B------:R-:W-:Y:S01]  /*1ae40*/  IMAD.U32 R4, RZ, RZ, UR5 ;  /* 0x00000005ff047e24 */ /* 0x000fe2000f8e00ff */
[----:B------:R-:W-:Y:S01]  /*1ae50*/  LEA R8, P0, R5, R232, 0x5 ;  /* 0x000000e805087211 */ /* 0x000fe200078028ff */
[----:B------:R-:W-:Y:S01]  /*1ae60*/  @!PT LDS RZ, [RZ] ;  /* 0x00000000fffff984 */ /* 0x000fe20000000800 */
[----:B------:R-:W-:Y:S01]  /*1ae70*/  @!PT LDS RZ, [RZ] ;  /* 0x00000000fffff984 */ /* 0x000fe20000000800 */
[----:B------:R-:W-:Y:S01]  /*1ae80*/  @!PT LDS RZ, [RZ] ;  /* 0x00000000fffff984 */ /* 0x000fe20000000800 */
[----:B------:R-:W-:Y:S01]  /*1ae90*/  @!P4 LDGSTS.E.BYPASS.LTC128B.128 [R237+0x10000], desc[UR22][R232.64] ;  /* 0x10000000e8edcfae */ /* 0x000fe2000b981a16 */
[----:B------:R-:W-:Y:S01]  /*1aea0*/  LEA R227, R2, UR6, 0x1 ;  /* 0x0000000602e37c11 */ /* 0x000fe2000f8e08ff */
[----:B------:R-:W-:Y:S01]  /*1aeb0*/  IMAD R226, R3, 0x2, R226 ;  /* 0x0000000203e27824 */ /* 0x000fe200078e02e2 */
[--C-:B------:R-:W-:Y:S01]  /*1aec0*/  LEA.HI.X R9, R5, R233, R7.reuse, 0x5, P0 ;  /* 0x000000e905097211 */ /* 0x100fe200000f2c07 */
[----:B------:R-:W-:Y:S01]  /*1aed0*/  @P4 STS.128 [R237+0x10000], RZ ;  /* 0x010000ffed004388 */ /* 0x000fe20000000c00 */
[----:B------:R-:W-:Y:S01]  /*1aee0*/  IADD3 R6, P5, PT, R8, UR16, RZ ;  /* 0x0000001008067c10 */ /* 0x000fe2000ffbe0ff */
[----:B------:R-:W-:Y:S01]  /*1aef0*/  IMAD.MOV.U32 R2, RZ, RZ, 0x40 ;  /* 0x00000040ff027424 */ /* 0x000fe200078e00ff */
[----:B------:R-:W-:Y:S01]  /*1af00*/  SHF.L.U64.HI R3, R4, 0x5, R7 ;  /* 0x0000000504037819 */ /* 0x000fe20000010207 */
[----:B------:R-:W-:Y:S01]  /*1af10*/  @!PT LDS RZ, [RZ] ;  /* 0x00000000fffff984 */ /* 0x000fe20000000800 */
[----:B------:R-:W-:Y:S01]  /*1af20*/  @!PT LDS RZ, [RZ] ;  /* 0x00000000fffff984 */ /* 0x000fe20000000800 */
[----:B------:R-:W-:Y:S01]  /*1af30*/  @!PT LDS RZ, [RZ] ;  /* 0x00000000fffff984 */ /* 0x000fe20000000800 */
[----:B------:R-:W-:Y:S01]  /*1af40*/  @!P3 LDGSTS.E.BYPASS.LTC128B.128 [R237+0x12000], desc[UR22][R232.64+0x80] ;  /* 0x12000080e8edbfae */ /* 0x000fe2000b981a16 */
[----:B------:R-:W-:Y:S03]  /*1af50*/  IADD3 R4, P0, PT, R6, UR16, RZ ;  /* 0x0000001006047c10 */ /* 0x000fe6000ff1e0ff */
[----:B------:R-:W-:Y:S01]  /*1af60*/  @P3 STS.128 [R237+0x12000], RZ ;  /* 0x012000ffed003388 */ /* 0x000fe20000000c00 */
[C---:B------:R-:W-:Y:S03]  /*1af70*/  IMAD.X R7, R3.reuse, 0x1, R9, P5 ;  /* 0x0000000103077824 */ /* 0x040fe600028e0609 */
[----:B------:R-:W-:Y:S01]  /*1af80*/  @!PT LDS RZ, [RZ] ;  /* 0x00000000fffff984 */ /* 0x000fe20000000800 */
[----:B------:R-:W-:Y:S01]  /*1af90*/  @!PT LDS RZ, [RZ] ;  /* 0x00000000fffff984 */ /* 0x000fe20000000800 */
[----:B------:R-:W-:Y:S01]  /*1afa0*/  @!PT LDS RZ, [RZ] ;  /* 0x00000000fffff984 */ /* 0x000fe20000000800 */
[----:B------:R-:W-:Y:S01]  /*1afb0*/  @!P2 LDGSTS.E.BYPASS.LTC128B.128 [R237+0x14000], desc[UR22][R232.64+0x100] ;  /* 0x14000100e8edafae */ /* 0x000fe2000b981a16 */
[----:B------:R-:W-:Y:S01]  /*1afc0*/  IMAD.X R5, R3, 0x1, R7, P0 ;  /* 0x0000000103057824 */ /* 0x000fe200000e0607 */
[C---:B------:R-:W-:Y:S01]  /*1afd0*/  LOP3.LUT P0, RZ, R221.reuse, 0x2, RZ, 0xc0, !PT ;  /* 0x00000002ddff7812 */ /* 0x040fe2000780c0ff */
[----:B------:R-:W-:Y:S01]  /*1afe0*/  VIADD R3, R226, UR6 ;  /* 0x00000006e2037c36 */ /* 0x000fe20008000000 */
[----:B------:R-:W-:Y:S02]  /*1aff0*/  @P2 STS.128 [R237+0x14000], RZ ;  /* 0x014000ffed002388 */ /* 0x000fe40000000c00 */
[----:B------:R-:W-:Y:S02]  /*1b000*/  SEL R224, R224, 0xffffffe0, !P0 ;  /* 0xffffffe0e0e07807 */ /* 0x000fe40004000000 */
[----:B------:R-:W-:Y:S01]  /*1b010*/  @!PT LDS RZ, [RZ] ;  /* 0x00000000fffff984 */ /* 0x000fe20000000800 */
[----:B------:R-:W-:Y:S01]  /*1b020*/  @!PT LDS RZ, [RZ] ;  /* 0x00000000fffff984 */ /* 0x000fe20000000800 */
[----:B------:R-:W-:Y:S01]  /*1b030*/  @!PT LDS RZ, [RZ] ;  /* 0x00000000fffff984 */ /* 0x000fe20000000800 */
[----:B------:R-:W-:Y:S01]  /*1b040*/  @!P1 LDGSTS.E.BYPASS.LTC128B.128 [R237+0x16000], desc[UR22][R232.64+0x180] ;  /* 0x16000180e8ed9fae */ /* 0x000fe2000b981a16 */
[----:B------:R-:W-:Y:S02]  /*1b050*/  LOP3.LUT P0, RZ, R221, 0x4, RZ, 0xc0, !PT ;  /* 0x00000004ddff7812 */ /* 0x000fe4000780c0ff */
[--C-:B------:R-:W-:Y:S01]  /*1b060*/  IMAD.IADD R225, R224, 0x1, R227.reuse ;  /* 0x00000001e0e17824 */ /* 0x100fe200078e02e3 */
[----:B------:R-:W-:Y:S01]  /*1b070*/  @P1 STS.128 [R237+0x16000], RZ ;  /* 0x016000ffed001388 */ /* 0x000fe20000000c00 */
[C---:B------:R-:W-:Y:S01]  /*1b080*/  IMAD.IADD R166, R3.reuse, 0x1, R224 ;  /* 0x0000000103a67824 */ /* 0x040fe200078e02e0 */
[----:B------:R-:W-:Y:S02]  /*1b090*/  SEL R2, R2, 0xffffffc0, !P0 ;  /* 0xffffffc002027807 */ /* 0x000fe40004000000 */
[----:B------:R-:W-:Y:S01]  /*1b0a0*/  @!PT LDS RZ, [RZ] ;  /* 0x00000000fffff984 */ /* 0x000fe20000000800 */
[----:B------:R-:W-:Y:S01]  /*1b0b0*/  @!PT LDS RZ, [RZ] ;  /* 0x00000000fffff984 */ /* 0x000fe20000000800 */
[----:B------:R-:W-:Y:S01]  /*1b0c0*/  @!PT LDS RZ, [RZ] ;  /* 0x00000000fffff984 */ /* 0x000fe20000000800 */
[----:B------:R-:W-:Y:S03]  /*1b0d0*/  @!P4 LDGSTS.E.BYPASS.LTC128B.128 [R237+0x10800], desc[UR22][R8.64] ;  /* 0x1080000008edcfae */ /* 0x000fe6000b981a16 */
[----:B------:R-:W-:Y:S01]  /*1b0e0*/  IMAD.IADD R167, R2, 0x1, R227 ;  /* 0x0000000102a77824 */ /* 0x000fe200078e02e3 */
[----:B------:R-:W-:Y:S01]  /*1b0f0*/  @P4 STS.128 [R237+0x10800], RZ ;  /* 0x010800ffed004388 */ /* 0x000fe20000000c00 */
[----:B------:R-:W-:Y:S02]  /*1b100*/  IMAD.IADD R3, R3, 0x1, R2 ;  /* 0x0000000103037824 */ /* 0x000fe400078e0202 */
[C---:B------:R-:W-:Y:S01]  /*1b110*/  IMAD.IADD R164, R224.reuse, 0x1, R167 ;  /* 0x00000001e0a47824 */ /* 0x040fe200078e02a7 */
[----:B------:R-:W-:Y:S01]  /*1b120*/  @!PT LDS RZ, [RZ] ;  /* 0x00000000fffff984 */ /* 0x000fe20000000800 */
[----:B------:R-:W-:Y:S01]  /*1b130*/  @!PT LDS RZ, [RZ] ;  /* 0x00000000fffff984 */ /* 0x000fe20000000800 */
[----:B------:R-:W-:Y:S01]  /*1b140*/  @!PT LDS RZ, [RZ] ;  /* 0x00000000fffff984 */ /* 0x000fe20000000800 */
[----:B------:R-:W-:Y:S01]  /*1b150*/  @!P3 LDGSTS.E.BYPASS.LTC128B.128 [R237+0x12800], desc[UR22][R8.64+0x80] ;  /* 0x1280008008edbfae */ /* 0x000fe2000b981a16 */
[----:B------:R-:W-:Y:S03]  /*1b160*/  IMAD.IADD R2, R224, 0x1, R3 ;  /* 0x00000001e0027824 */ /* 0x000fe600078e0203 */
        /* <DEDUP_REMOVED lines=52> */
[----:B-1----:R-:W2:Y:S04]  /*1b4b0*/  LDSM.16.M88.4 R8, [R226+UR6+0x8000] ;  /* 0x00800006e208783b */ /* 0x002ea80008000200 */
[----:B------:R-:W1:Y:S04]  /*1b4c0*/  LDSM.16.M88.4 R16, [R226+UR6+0x8800] ;  /* 0x00880006e210783b */ /* 0x000e680008000200 */
[----:B------:R-:W3:Y:S04]  /*1b4d0*/  LDSM.16.M88.4 R24, [R226+UR6+0x9000] ;  /* 0x00900006e218783b */ /* 0x000ee80008000200 */
[----:B------:R-:W0:Y:S04]  /*1b4e0*/  LDGDEPBAR ;  /* 0x00000000000079af */ /* 0x000e280000000000 */
[----:B------:R-:W5:Y:S04]  /*1b4f0*/  LDSM.16.M88.4 R168, [R226+UR6+0x9800] ;  /* 0x00980006e2a8783b */ /* 0x000f680008000200 */
[----:B------:R-:W-:Y:S04]  /*1b500*/  LDSM.16.M88.4 R172, [R225] ;  /* 0x00000000e1ac783b */ /* 0x000fe80000000200 */
[----:B------:R-:W4:Y:S04]  /*1b510*/  LDSM.16.M88.4 R176, [R166+0x8000] ;  /* 0x00800000a6b0783b */ /* 0x000f280000000200 */
[----:B------:R-:W4:Y:S04]  /*1b520*/  LDSM.16.M88.4 R180, [R166+0x8800] ;  /* 0x00880000a6b4783b */ /* 0x000f280000000200 */
[----:B------:R-:W4:Y:S04]  /*1b530*/  LDSM.16.M88.4 R184, [R166+0x9000] ;  /* 0x00900000a6b8783b */ /* 0x000f280000000200 */
[----:B------:R-:W4:Y:S01]  /*1b540*/  LDSM.16.M88.4 R188, [R166+0x9800] ;  /* 0x00980000a6bc783b */ /* 0x000f220000000200 */
[C---:B--2---:R-:W-:Y:S03]  /*1b550*/  HMMA.16816.F32.BF16 R4, R32.reuse, R8, RZ ;  /* 0x000000082004723c */ /* 0x044fe600000418ff */
[----:B------:R-:W-:Y:S04]  /*1b560*/  LDSM.16.M88.4 R192, [R167] ;  /* 0x00000000a7c0783b */ /* 0x000fe80000000200 */
[----:B------:R-:W2:Y:S01]  /*1b570*/  LDSM.16.M88.4 R196, [R3+0x8000] ;  /* 0x0080000003c4783b */ /* 0x000ea20000000200 */
[C---:B------:R-:W-:Y:S03]  /*1b580*/  HMMA.16816.F32.BF16 R8, R32.reuse, R10, RZ ;  /* 0x0000000a2008723c */ /* 0x040fe600000418ff */
[----:B------:R-:W2:Y:S04]  /*1b590*/  LDSM.16.M88.4 R200, [R3+0x8800] ;  /* 0x0088000003c8783b */ /* 0x000ea80000000200 */
[----:B------:R-:W-:Y:S01]  /*1b5a0*/  LDSM.16.M88.4 R204, [R2+0x8000] ;  /* 0x0080000002cc783b */ /* 0x000fe20000000200 */
[C---:B-1----:R-:W-:Y:S03]  /*1b5b0*/  HMMA.16816.F32.BF16 R12, R32.reuse, R16, RZ ;  /* 0x00000010200c723c */ /* 0x042fe600000418ff */
[----:B------:R-:W-:Y:S04]  /*1b5c0*/  LDSM.16.M88.4 R208, [R2+0x8800] ;  /* 0x0088000002d0783b */ /* 0x000fe80000000200 */
[----:B------:R-:W-:Y:S01]  /*1b5d0*/  LDSM.16.M88.4 R212, [R226+UR6+0xe000] ;  /* 0x00e00006e2d4783b */ /* 0x000fe20008000200 */
[C---:B------:R-:W-:Y:S08]  /*1b5e0*/  HMMA.16816.F32.BF16 R16, R32.reuse, R18, RZ ;  /* 0x000000122010723c */ /* 0x040ff000000418ff */
[C---:B---3--:R-:W-:Y:S08]  /*1b5f0*/  HMMA.16816.F32.BF16 R20, R32.reuse, R24, RZ ;  /* 0x000000182014723c */ /* 0x048ff000000418ff */
[C---:B------:R-:W-:Y:S08]  /*1b600*/  HMMA.16816.F32.BF16 R24, R32.reuse, R26, RZ ;  /* 0x0000001a2018723c */ /* 0x040ff000000418ff */
[C---:B-----5:R-:W-:Y:S08]  /*1b610*/  HMMA.16816.F32.BF16 R28, R32.reuse, R168, RZ ;  /* 0x000000a8201c723c */ /* 0x060ff000000418ff */
[----:B------:R-:W-:Y:S01]  /*1b620*/  HMMA.16816.F32.BF16 R32, R32, R170, RZ ;  /* 0x000000aa2020723c */ /* 0x000fe200000418ff */
[----:B------:R-:W1:Y:S07]  /*1b630*/  LDSM.16.M88.4 R168, [R3+0x9000] ;  /* 0x0090000003a8783b */ /* 0x000e6e0000000200 */
[C---:B----4-:R-:W-:Y:S08]  /*1b640*/  HMMA.16816.F32.BF16 R4, R172.reuse, R176, R4 ;  /* 0x000000b0ac04723c */ /* 0x050ff00000041804 */
[C---:B------:R-:W-:Y:S01]  /*1b650*/  HMMA.16816.F32.BF16 R8, R172.reuse, R178, R8 ;  /* 0x000000b2ac08723c */ /* 0x040fe20000041808 */
[----:B------:R-:W3:Y:S07]  /*1b660*/  LDSM.16.M88.4 R176, [R3+0x9800] ;  /* 0x0098000003b0783b */ /* 0x000eee0000000200 */
[C---:B------:R-:W-:Y:S08]  /*1b670*/  HMMA.16816.F32.BF16 R12, R172.reuse, R180, R12 ;  /* 0x000000b4ac0c723c */ /* 0x040ff0000004180c */
[C---:B------:R-:W-:Y:S01]  /*1b680*/  HMMA.16816.F32.BF16 R16, R172.reuse, R182, R16 ;  /* 0x000000b6ac10723c */ /* 0x040fe20000041810 */
[----:B------:R-:W4:Y:S07]  /*1b690*/  LDSM.16.M88.4 R180, [R164] ;  /* 0x00000000a4b4783b */ /* 0x000f2e0000000200 */
[C---:B------:R-:W-:Y:S08]  /*1b6a0*/  HMMA.16816.F32.BF16 R20, R172.reuse, R184, R20 ;  /* 0x000000b8ac14723c */ /* 0x040ff00000041814 */
[C---:B------:R-:W-:Y:S01]  /*1b6b0*/  HMMA.16816.F32.BF16 R24, R172.reuse, R186, R24 ;  /* 0x000000baac18723c */ /* 0x040fe20000041818 */
[----:B------:R-:W-:Y:S07]  /*1b6c0*/  LDSM.16.M88.4 R184, [R2+0x9800] ;  /* 0x0098000002b8783b */ /* 0x000fee0000000200 */
[C---:B------:R-:W-:Y:S08]  /*1b6d0*/  HMMA.16816.F32.BF16 R28, R172.reuse, R188, R28 ;  /* 0x000000bcac1c723c */ /* 0x040ff0000004181c */
[----:B------:R-:W-:Y:S01]  /*1b6e0*/  HMMA.16816.F32.BF16 R32, R172, R190, R32 ;  /* 0x000000beac20723c */ /* 0x000fe20000041820 */
[----:B------:R-:W5:Y:S04]  /*1b6f0*/  LDSM.16.M88.4 R172, [R2+0x9000] ;  /* 0x0090000002ac783b */ /* 0x000f680000000200 */
[----:B------:R-:W-:Y:S03]  /*1b700*/  LDSM.16.M88.4 R188, [R227+0x2000] ;  /* 0x00200000e3bc783b */ /* 0x000fe60000000200 */
[C---:B--2---:R-:W-:Y:S08]  /*1b710*/  HMMA.16816.F32.BF16 R4, R192.reuse, R196, R4 ;  /* 0x000000c4c004723c */ /* 0x044ff00000041804 */
[C---:B------:R-:W-:Y:S01]  /*1b720*/  HMMA.16816.F32.BF16 R8, R192.reuse, R198, R8 ;  /* 0x000000c6c008723c */ /* 0x040fe20000041808 */
[----:B------:R-:W2:Y:S07]  /*1b730*/  LDSM.16.M88.4 R196, [R226+UR6+0xa000] ;  /* 0x00a00006e2c4783b */ /* 0x000eae0008000200 */
[C---:B------:R-:W-:Y:S08]  /*1b740*/  HMMA.16816.F32.BF16 R12, R192.reuse, R200, R12 ;  /* 0x000000c8c00c723c */ /* 0x040ff0000004180c */
[C---:B------:R-:W-:Y:S01]  /*1b750*/  HMMA.16816.F32.BF16 R16, R192.reuse, R202, R16 ;  /* 0x000000cac010723c */ /* 0x040fe20000041810 */
[----:B------:R-:W2:Y:S07]  /*1b760*/  LDSM.16.M88.4 R200, [R226+UR6+0xa800] ;  /* 0x00a80006e2c8783b */ /* 0x000eae0008000200 */
[C---:B-1----:R-:W-:Y:S08]  /*1b770*/  HMMA.16816.F32.BF16 R20, R192.reuse, R168, R20 ;  /* 0x000000a8c014723c */ /* 0x042ff00000041814 */
[C---:B------:R-:W-:Y:S01]  /*1b780*/  HMMA.16816.F32.BF16 R24, R192.reuse, R170, R24 ;  /* 0x000000aac018723c */ /* 0x040fe20000041818 */
[----:B------:R-:W1:Y:S07]  /*1b790*/  LDSM.16.M88.4 R168, [R226+UR6+0xb000] ;  /* 0x00b00006e2a8783b */ /* 0x000e6e0008000200 */
[C---:B---3--:R-:W-:Y:S08]  /*1b7a0*/  HMMA.16816.F32.BF16 R28, R192.reuse, R176, R28 ;  /* 0x000000b0c01c723c */ /* 0x048ff0000004181c */
[----:B------:R-:W-:Y:S01]  /*1b7b0*/  HMMA.16816.F32.BF16 R32, R192, R178, R32 ;  /* 0x000000b2c020723c */ /* 0x000fe20000041820 */
[----:B------:R-:W3:Y:S04]  /*1b7c0*/  LDSM.16.M88.4 R176, [R226+UR6+0xb800] ;  /* 0x00b80006e2b0783b */ /* 0x000ee80008000200 */
[----:B------:R-:W-:Y:S03]  /*1b7d0*/  LDSM.16.M88.4 R192, [R225+0x2000] ;  /* 0x00200000e1c0783b */ /* 0x000fe60000000200 */
[C---:B----4-:R-:W-:Y:S08]  /*1b7e0*/  HMMA.16816.F32.BF16 R4, R180.reuse, R204, R4 ;  /* 0x000000ccb404723c */ /* 0x050ff00000041804 */
[C---:B------:R-:W-:Y:S01]  /*1b7f0*/  HMMA.16816.F32.BF16 R8, R180.reuse, R206, R8 ;  /* 0x000000ceb408723c */ /* 0x040fe20000041808 */
[----:B------:R-:W4:Y:S07]  /*1b800*/  LDSM.16.M88.4 R204, [R166+0xa000] ;  /* 0x00a00000a6cc783b */ /* 0x000f2e0000000200 */
[C---:B------:R-:W-:Y:S08]  /*1b810*/  HMMA.16816.F32.BF16 R12, R180.reuse, R208, R12 ;  /* 0x000000d0b40c723c */ /* 0x040ff0000004180c */
[C---:B------:R-:W-:Y:S01]  /*1b820*/  HMMA.16816.F32.BF16 R16, R180.reuse, R210, R16 ;  /* 0x000000d2b410723c */ /* 0x040fe20000041810 */
[----:B------:R-:W4:Y:S07]  /*1b830*/  LDSM.16.M88.4 R208, [R166+0xa800] ;  /* 0x00a80000a6d0783b */ /* 0x000f2e0000000200 */
[C---:B-----5:R-:W-:Y:S08]  /*1b840*/  HMMA.16816.F32.BF16 R20, R180.reuse, R172, R20 ;  /* 0x000000acb414723c */ /* 0x060ff00000041814 */
[C---:B------:R-:W-:Y:S01]  /*1b850*/  HMMA.16816.F32.BF16 R24, R180.reuse, R174, R24 ;  /* 0x000000aeb418723c */ /* 0x040fe20000041818 */
[----:B------:R-:W5:Y:S07]  /*1b860*/  LDSM.16.M88.4 R172, [R166+0xb000] ;  /* 0x00b00000a6ac783b */ /* 0x000f6e0000000200 */
[C---:B------:R-:W-:Y:S08]  /*1b870*/  HMMA.16816.F32.BF16 R28, R180.reuse, R184, R28 ;  /* 0x000000b8b41c723c */ /* 0x040ff0000004181c */
[----:B------:R-:W-:Y:S01]  /*1b880*/  HMMA.16816.F32.BF16 R32, R180, R186, R32 ;  /* 0x000000bab420723c */ /* 0x000fe20000041820 */
[----:B------:R-:W5:Y:S04]  /*1b890*/  LDSM.16.M88.4 R180, [R166+0xb800] ;  /* 0x00b80000a6b4783b */ /* 0x000f680000000200 */
[----:B------:R-:W-:Y:S03]  /*1b8a0*/  LDSM.16.M88.4 R184, [R3+0xa800] ;  /* 0x00a8000003b8783b */ /* 0x000fe60000000200 */
[C---:B--2---:R-:W-:Y:S08]  /*1b8b0*/  HMMA.16816.F32.BF16 R4, R188.reuse, R196, R4 ;  /* 0x000000c4bc04723c */ /* 0x044ff00000041804 */
[C---:B------:R-:W-:Y:S01]  /*1b8c0*/  HMMA.16816.F32.BF16 R8, R188.reuse, R198, R8 ;  /* 0x000000c6bc08723c */ /* 0x040fe20000041808 */
[----:B------:R-:W-:Y:S07]  /*1b8d0*/  LDSM.16.M88.4 R196, [R164+0x2000] ;  /* 0x00200000a4c4783b */ /* 0x000fee0000000200 */
[C---:B------:R-:W-:Y:S08]  /*1b8e0*/  HMMA.16816.F32.BF16 R12, R188.reuse, R200, R12 ;  /* 0x000000c8bc0c723c */ /* 0x040ff0000004180c */
[C---:B------:R-:W-:Y:S01]  /*1b8f0*/  HMMA.16816.F32.BF16 R16, R188.reuse, R202, R16 ;  /* 0x000000cabc10723c */ /* 0x040fe20000041810 */
[----:B------:R-:W-:Y:S07]  /*1b900*/  LDSM.16.M88.4 R200, [R2+0xa000] ;  /* 0x00a0000002c8783b */ /* 0x000fee0000000200 */
[C---:B-1----:R-:W-:Y:S08]  /*1b910*/  HMMA.16816.F32.BF16 R20, R188.reuse, R168, R20 ;  /* 0x000000a8bc14723c */ /* 0x042ff00000041814 */
[C---:B------:R-:W-:Y:S01]  /*1b920*/  HMMA.16816.F32.BF16 R24, R188.reuse, R170, R24 ;  /* 0x000000aabc18723c */ /* 0x040fe20000041818 */
[----:B------:R-:W-:Y:S07]  /*1b930*/  LDSM.16.M88.4 R168, [R167+0x2000] ;  /* 0x00200000a7a8783b */ /* 0x000fee0000000200 */
[C---:B---3--:R-:W-:Y:S08]  /*1b940*/  HMMA.16816.F32.BF16 R28, R188.reuse, R176, R28 ;  /* 0x000000b0bc1c723c */ /* 0x048ff0000004181c */
[----:B------:R-:W-:Y:S01]  /*1b950*/  HMMA.16816.F32.BF16 R32, R188, R178, R32 ;  /* 0x000000b2bc20723c */ /* 0x000fe20000041820 */
[----:B------:R-:W1:Y:S04]  /*1b960*/  LDSM.16.M88.4 R176, [R3+0xa000] ;  /* 0x00a0000003b0783b */ /* 0x000e680000000200 */
[----:B------:R-:W2:Y:S03]  /*1b970*/  LDSM.16.M88.4 R188, [R3+0xb000] ;  /* 0x00b0000003bc783b */ /* 0x000ea60000000200 */
[C---:B----4-:R-:W-:Y:S08]  /*1b980*/  HMMA.16816.F32.BF16 R4, R192.reuse, R204, R4 ;  /* 0x000000ccc004723c */ /* 0x050ff00000041804 */
[C---:B------:R-:W-:Y:S01]  /*1b990*/  HMMA.16816.F32.BF16 R8, R192.reuse, R206, R8 ;  /* 0x000000cec008723c */ /* 0x040fe20000041808 */
[----:B------:R-:W-:Y:S07]  /*1b9a0*/  LDSM.16.M88.4 R204, [R166+0xc000] ;  /* 0x00c00000a6cc783b */ /* 0x000fee0000000200 */
[C---:B------:R-:W-:Y:S08]  /*1b9b0*/  HMMA.16816.F32.BF16 R12, R192.reuse, R208, R12 ;  /* 0x000000d0c00c723c */ /* 0x040ff0000004180c */
[C---:B------:R-:W-:Y:S01]  /*1b9c0*/  HMMA.16816.F32.BF16 R16, R192.reuse, R210, R16 ;  /* 0x000000d2c010723c */ /* 0x040fe20000041810 */
[----:B------:R-:W-:Y:S07]  /*1b9d0*/  LDSM.16.M88.4 R208, [R227+0x6000] ;  /* 0x00600000e3d0783b */ /* 0x000fee0000000200 */
[C---:B-----5:R-:W-:Y:S08]  /*1b9e0*/  HMMA.16816.F32.BF16 R20, R192.reuse, R172, R20 ;  /* 0x000000acc014723c */ /* 0x060ff00000041814 */
[C---:B------:R-:W-:Y:S01]  /*1b9f0*/  HMMA.16816.F32.BF16 R24, R192.reuse, R174, R24 ;  /* 0x000000aec018723c */ /* 0x040fe20000041818 */
[----:B------:R-:W3:Y:S07]  /*1ba00*/  LDSM.16.M88.4 R172, [R3+0xb800] ;  /* 0x00b8000003ac783b */ /* 0x000eee0000000200 */
[C---:B------:R-:W-:Y:S08]  /*1ba10*/  HMMA.16816.F32.BF16 R28, R192.reuse, R180, R28 ;  /* 0x000000b4c01c723c */ /* 0x040ff0000004181c */
[----:B------:R-:W-:Y:S01]  /*1ba20*/  HMMA.16816.F32.BF16 R32, R192, R182, R32 ;  /* 0x000000b6c020723c */ /* 0x000fe20000041820 */
[----:B------:R-:W4:Y:S04]  /*1ba30*/  LDSM.16.M88.4 R180, [R2+0xa800] ;  /* 0x00a8000002b4783b */ /* 0x000f280000000200 */
[----:B------:R-:W-:Y:S03]  /*1ba40*/  LDSM.16.M88.4 R192, [R226+UR6+0xd000] ;  /* 0x00d00006e2c0783b */ /* 0x000fe60008000200 */
[C---:B-1----:R-:W-:Y:S08]  /*1ba50*/  HMMA.16816.F32.BF16 R4, R168.reuse, R176, R4 ;  /* 0x000000b0a804723c */ /* 0x042ff00000041804 */
[C---:B------:R-:W-:Y:S01]  /*1ba60*/  HMMA.16816.F32.BF16 R8, R168.reuse, R178, R8 ;  /* 0x000000b2a808723c */ /* 0x040fe20000041808 */
[----:B------:R-:W1:Y:S07]  /*1ba70*/  LDSM.16.M88.4 R176, [R2+0xb000] ;  /* 0x00b0000002b0783b */ /* 0x000e6e0000000200 */
        /* <DEDUP_REMOVED lines=8> */
[----:B------:R-:W2:Y:S04]  /*1bb00*/  LDSM.16.M88.4 R168, [R2+0xb800] ;  /* 0x00b8000002a8783b */ /* 0x000ea80000000200 */
[----:B------:R-:W3:Y:S03]  /*1bb10*/  LDSM.16.M88.4 R172, [R227+0x4000] ;  /* 0x00400000e3ac783b */ /* 0x000ee60000000200 */
[C---:B------:R-:W-:Y:S08]  /*1bb20*/  HMMA.16816.F32.BF16 R4, R196.reuse, R200, R4 ;  /* 0x000000c8c404723c */ /* 0x040ff00000041804 */
[C---:B------:R-:W-:Y:S01]  /*1bb30*/  HMMA.16816.F32.BF16 R8, R196.reuse, R202, R8 ;  /* 0x000000cac408723c */ /* 0x040fe20000041808 */
[----:B------:R-:W-:Y:S07]  /*1bb40*/  LDSM.16.M88.4 R200, [R225+0x4000] ;  /* 0x00400000e1c8783b */ /* 0x000fee0000000200 */
[C---:B----4-:R-:W-:Y:S08]  /*1bb50*/  HMMA.16816.F32.BF16 R12, R196.reuse, R180, R12 ;  /* 0x000000b4c40c723c */ /* 0x050ff0000004180c */
[C---:B------:R-:W-:Y:S01]  /*1bb60*/  HMMA.16816.F32.BF16 R16, R196.reuse, R182, R16 ;  /* 0x000000b6c410723c */ /* 0x040fe20000041810 */
[----:B------:R-:W4:Y:S07]  /*1bb70*/  LDSM.16.M88.4 R180, [R226+UR6+0xd800] ;  /* 0x00d80006e2b4783b */ /* 0x000f2e0008000200 */
[C---:B-1----:R-:W-:Y:S08]  /*1bb80*/  HMMA.16816.F32.BF16 R20, R196.reuse, R176, R20 ;  /* 0x000000b0c414723c */ /* 0x042ff00000041814 */
[C---:B------:R-:W-:Y:S01]  /*1bb90*/  HMMA.16816.F32.BF16 R24, R196.reuse, R178, R24 ;  /* 0x000000b2c418723c */ /* 0x040fe20000041818 */
[----:B------:R-:W-:Y:S07]  /*1bba0*/  LDSM.16.M88.4 R176, [R166+0xd000] ;  /* 0x00d00000a6b0783b */ /* 0x000fee0000000200 */
[C---:B--2---:R-:W-:Y:S08]  /*1bbb0*/  HMMA.16816.F32.BF16 R28, R196.reuse, R168, R28 ;  /* 0x000000a8c41c723c */ /* 0x044ff0000004181c */
[----:B------:R-:W-:Y:S01]  /*1bbc0*/  HMMA.16816.F32.BF16 R32, R196, R170, R32 ;  /* 0x000000aac420723c */ /* 0x000fe20000041820 */
[----:B------:R-:W1:Y:S04]  /*1bbd0*/  LDSM.16.M88.4 R168, [R166+0xc800] ;  /* 0x00c80000a6a8783b */ /* 0x000e680000000200 */
[----:B------:R-:W-:Y:S03]  /*1bbe0*/  LDSM.16.M88.4 R196, [R2+0xc000] ;  /* 0x00c0000002c4783b */ /* 0x000fe60000000200 */
[C---:B---3--:R-:W-:Y:S08]  /*1bbf0*/  HMMA.16816.F32.BF16 R4, R172.reuse, R184, R4 ;  /* 0x000000b8ac04723c */ /* 0x048ff00000041804 */
        /* <DEDUP_REMOVED lines=8> */
[C---:B----4-:R-:W-:Y:S08]  /*1bc80*/  HMMA.16816.F32.BF16 R28, R172.reuse, R180, R28 ;  /* 0x000000b4ac1c723c */ /* 0x050ff0000004181c */
        /* <DEDUP_REMOVED lines=164> */
.L_x_864:
        /* <DEDUP_REMOVED lines=93> */
.L_x_863:
[----:B--2---:R-:W-:Y:S01]  /*1cca0*/  FMNMX3.FTZ R2, R0, R6, R7, !PT ;  /* 0x0000000600027276 */ /* 0x004fe20007810007 */
[----:B------:R-:W-:Y:S01]  /*1ccb0*/  LDSM.16.MT88.4 R172, [R219+0x10000] ;  /* 0x01000000dbac783b */ /* 0x000fe20000004200 */
[----:B------:R-:W-:Y:S01]  /*1ccc0*/  FMNMX3.FTZ R3, R165, R4, R5, !PT ;  /* 0x00000004a5037276 */ /* 0x000fe20007810005 */
[----:B------:R-:W-:Y:S01]  /*1ccd0*/  UISETP.GT.AND UP2, UPT, UR21, URZ, UPT ;  /* 0x000000ff1500728c */ /* 0x000fe2000bf44270 */
[----:B------:R-:W-:Y:S01]  /*1cce0*/  FMNMX3.FTZ R2, R2, R10, R11, !PT ;  /* 0x0000000a02027276 */ /* 0x000fe2000781000b */
[----:B------:R-:W-:Y:S01]  /*1ccf0*/  UIADD3 UR5, UPT, UPT, UR21, -0x1, URZ ;  /* 0xffffffff15057890 */ /* 0x000fe2000fffe0ff */
[----:B------:R-:W-:Y:S01]  /*1cd00*/  FMNMX3.FTZ R3, R3, R8, R9, !PT ;  /* 0x0000000803037276 */ /* 0x000fe20007810009 */
[----:B------:R-:W-:Y:S01]  /*1cd10*/  UIADD3 UR19, UPT, UPT, UR19, -0x40, URZ ;  /* 0xffffffc013137890 */ /* 0x000fe2000fffe0ff */
[----:B------:R-:W-:Y:S01]  /*1cd20*/  FMNMX3.FTZ R2, R2, R14, R15, !PT ;  /* 0x0000000e02027276 */ /* 0x000fe2000781000f */
[----:B------:R-:W-:Y:S01]  /*1cd30*/  LDSM.16.MT88.4 R184, [R219+0x14800] ;  /* 0x01480000dbb8783b */ /* 0x000fe20000004200 */
[----:B------:R-:W-:Y:S02]  /*1cd40*/  FMNMX3.FTZ R3, R3, R12, R13, !PT ;  /* 0x0000000c03037276 */ /* 0x000fe4000781000d */
[----:B------:R-:W-:Y:S01]  /*1cd50*/  FMNMX3.FTZ R2, R2, R18, R19, !PT ;  /* 0x0000001202027276 */ /* 0x000fe20007810013 */
[----:B------:R-:W-:Y:S01]  /*1cd60*/  UMOV UR21, UR5 ;  /* 0x0000000500157c82 */ /* 0x000fe20008000000 */
        /* <DEDUP_REMOVED lines=39> */
[----:B------:R-:W-:Y:S01]  /*1cfe0*/  MOV R7, R234 ;  /* 0x000000ea00077202 */ /* 0x000fe20000000f00 */
        /* <DEDUP_REMOVED lines=426> */
.L_x_861:
[----:B------:R-:W1:Y:S01]  /*1ea90*/  SHFL.BFLY PT, R0, R239, 0x2, 0x1f ;  /* 0x0c401f00ef007f89 */ /* 0x000e6200000e0000 */
[C---:B------:R-:W-:Y:S01]  /*1eaa0*/  SHF.L.U32 R4, R221.reuse, 0x4, RZ ;  /* 0x00000004dd047819 */ /* 0x040fe200000006ff */
[----:B------:R-:W-:Y:S01]  /*1eab0*/  UISETP.NE.AND UP1, UPT, UR7, -0x1, UPT ;  /* 0xffffffff0700788c */ /* 0x000fe2000bf25270 */
[C---:B------:R-:W-:Y:S01]  /*1eac0*/  LOP3.LUT P1, RZ, R221.reuse, 0x10, RZ, 0xc0, !PT ;  /* 0x00000010ddff7812 */ /* 0x040fe2000782c0ff */
[----:B------:R-:W2:Y:S01]  /*1ead0*/  SHFL.BFLY PT, R8, R241, 0x2, 0x1f ;  /* 0x0c401f00f1087f89 */ /* 0x000ea200000e0000 */
[----:B------:R-:W-:Y:S01]  /*1eae0*/  LOP3.LUT R4, R4, 0x1c0, RZ, 0xc0, !PT ;  /* 0x000001c004047812 */ /* 0x000fe200078ec0ff */
[----:B------:R-:W3:Y:S01]  /*1eaf0*/  LDCU.U8 UR10, c[0x0][0x548] ;  /* 0x0000a900ff0a77ac */ /* 0x000ee20008000000 */
[----:B------:R-:W-:Y:S01]  /*1eb00*/  LOP3.LUT P2, RZ, R221, 0x8, RZ, 0xc0, !PT ;  /* 0x00000008ddff7812 */ /* 0x000fe2000784c0ff */
[----:B------:R-:W-:Y:S01]  /*1eb10*/  BSSY.RECONVERGENT B0, `(.L_x_866) ;  /* 0x0000153000007945 */ /* 0x000fe20003800200 */
[----:B------:R-:W-:Y:S01]  /*1eb20*/  SHF.R.U32.HI R12, RZ, 0x2, R221 ;  /* 0x00000002ff0c7819 */ /* 0x000fe200000116dd */
[----:B------:R-:W4:Y:S03]  /*1eb30*/  LDCU UR14, c[0x0][0x434] ;  /* 0x00008680ff0e77ac */ /* 0x000f260008000800 */
[----:B------:R-:W5:Y:S01]  /*1eb40*/  @!UP1 LDCU.64 UR8, c[0x0][0x400] ;  /* 0x00008000ff0897ac */ /* 0x000f620008000a00 */
[----:B------:R-:W4:Y:S01]  /*1eb50*/  @UP1 LDCU.64 UR4, c[0x0][0x408] ;  /* 0x00008100ff0417ac */ /* 0x000f220008000a00 */
[----:B------:R-:W4:Y:S01]  /*1eb60*/  LDCU.64 UR12, c[0x0][0x358] ;  /* 0x00006b00ff0c77ac */ /* 0x000f220008000a00 */
[----:B-1----:R-:W-:Y:S01]  /*1eb70*/  FADD.FTZ R9, R0, R239 ;  /* 0x000000ef00097221 */ /* 0x002fe20000010000 */
[----:B---3--:R-:W-:Y:S01]  /*1eb80*/  UISETP.NE.AND UP2, UPT, UR10, URZ, UPT ;  /* 0x000000ff0a00728c */ /* 0x008fe2000bf45270 */
[----:B--2---:R-:W-:-:S03]  /*1eb90*/  FADD.FTZ R8, R8, R241 ;  /* 0x000000f108087221 */ /* 0x004fc60000010000 */
[----:B------:R-:W1:Y:S01]  /*1eba0*/  SHFL.BFLY PT, R0, R9, 0x1, 0x1f ;  /* 0x0c201f0009007f89 */ /* 0x000e6200000e0000 */
[----:B------:R-:W-:-:S03]  /*1ebb0*/  UISETP.NE.OR UP0, UPT, UR7, -0x1, !UP2 ;  /* 0xffffffff0700788c */ /* 0x000fc6000d705670 */
[----:B------:R-:W2:Y:S01]  /*1ebc0*/  SHFL.BFLY PT, R5, R8, 0x1, 0x1f ;  /* 0x0c201f0008057f89 */ /* 0x000ea200000e0000 */
[----:B----4-:R-:W-:Y:S01]  /*1ebd0*/  @UP1 UIMAD.WIDE.U32 UR16, UR7, UR4, URZ ;  /* 0x00000004071012a5 */ /* 0x010fe2000f8e00ff */
[----:B------:R-:W-:Y:S01]  /*1ebe0*/  S2UR UR4, SR_CTAID.X ;  /* 0x00000000000479c3 */ /* 0x000fe20000002500 */
[----:B------:R-:W3:Y:S01]  /*1ebf0*/  @!UP2 LDCU UR10, c[0x0][0x3e0] ;  /* 0x00007c00ff0aa7ac */ /* 0x000ee20008000800 */
[----:B-1----:R-:W-:Y:S01]  /*1ec00*/  FADD.FTZ R0, R9, R0 ;  /* 0x0000000009007221 */ /* 0x002fe20000010000 */
[----:B--2---:R-:W-:-:S03]  /*1ec10*/  FADD.FTZ R2, R8, R5 ;  /* 0x0000000508027221 */ /* 0x004fc60000010000 */
[----:B------:R-:W1:Y:S01]  /*1ec20*/  MUFU.RCP R6, R0 ;  /* 0x0000000000067308 */ /* 0x000e620000001000 */
[----:B------:R-:W-:Y:S02]  /*1ec30*/  SHF.L.U32 R5, R221, 0x1, RZ ;  /* 0x00000001dd057819 */ /* 0x000fe400000006ff */
[----:B------:R-:W-:Y:S02]  /*1ec40*/  FSETP.NE.FTZ.AND P3, PT, R0, RZ, PT ;  /* 0x000000ff0000720b */ /* 0x000fe40003f75000 */
[--C-:B------:R-:W-:Y:S02]  /*1ec50*/  LOP3.LUT R216, R216, 0x6, R5.reuse, 0xf8, !PT ;  /* 0x00000006d8d87812 */ /* 0x100fe400078ef805 */
[----:B------:R-:W-:Y:S01]  /*1ec60*/  FSETP.NE.FTZ.AND P4, PT, R2, RZ, PT ;  /* 0x000000ff0200720b */ /* 0x000fe20003f95000 */
[----:B------:R-:W2:Y:S01]  /*1ec70*/  MUFU.RCP R7, R2 ;  /* 0x0000000200077308 */ /* 0x000ea20000001000 */
[----:B------:R-:W-:Y:S02]  /*1ec80*/  LOP3.LUT R5, R4, 0x38, R5, 0xf8, !PT ;  /* 0x0000003804057812 */ /* 0x000fe400078ef805 */
[----:B------:R-:W-:-:S02]  /*1ec90*/  MOV R4, 0x20 ;  /* 0x0000002000047802 */ /* 0x000fc40000000f00 */
[----:B------:R-:W-:Y:S02]  /*1eca0*/  LOP3.LUT R5, R216, R5, RZ, 0xfc, !PT ;  /* 0x00000005d8057212 */ /* 0x000fe400078efcff */
[----:B------:R-:W-:Y:S01]  /*1ecb0*/  SEL R4, R4, 0xffffffe0, !P2 ;  /* 0xffffffe004047807 */ /* 0x000fe20005000000 */
[----:B------:R-:W4:Y:S01]  /*1ecc0*/  @P3 MUFU.LG2 R0, R0 ;  /* 0x0000000000003308 */ /* 0x000f220000000c00 */
[----:B------:R-:W-:Y:S01]  /*1ecd0*/  LEA R5, R5, UR6, 0x1 ;  /* 0x0000000605057c11 */ /* 0x000fe2000f8e08ff */
[----:B------:R-:W5:Y:S01]  /*1ece0*/  S2UR UR6, SR_CTAID.Y ;  /* 0x00000000000679c3 */ /* 0x000f620000002600 */
[----:B-1----:R-:W-:Y:S02]  /*1ecf0*/  FSEL R6, R6, 1, P3 ;  /* 0x3f80000006067808 */ /* 0x002fe40001800000 */
[C---:B------:R-:W-:Y:S02]  /*1ed00*/  IADD3 R13, PT, PT, R5.reuse, 0x40, RZ ;  /* 0x00000040050d7810 */ /* 0x040fe40007ffe0ff */
[----:B------:R-:W-:Y:S01]  /*1ed10*/  IADD3 R11, PT, PT, R5, R4, RZ ;  /* 0x00000004050b7210 */ /* 0x000fe20007ffe0ff */
        /* <DEDUP_REMOVED lines=77> */
[----:B------:R-:W-:Y:S01]  /*1f1f0*/  @P1 IADD3 R13, PT, PT, R5, -0x40, RZ ;  /* 0xffffffc0050d1810 */ /* 0x000fe20007ffe0ff */
[C---:B------:R-:W-:Y:S01]  /*1f200*/  FMUL.FTZ R52, R7.reuse, R52 ;  /* 0x0000003407347220 */ /* 0x040fe20000410000 */
        /* <DEDUP_REMOVED lines=141> */
[----:B-----5:R-:W-:Y:S01]  /*1fae0*/  @!UP1 UIMAD.WIDE.U32 UR18, UR6, UR8, URZ ;  /* 0x00000008061292a5 */ /* 0x020fe2000f8e00ff */
[----:B------:R-:W-:Y:S01]  /*1faf0*/  F2FP.BF16.F32.PACK_AB R138, R139, R138 ;  /* 0x0000008a8b8a723e */ /* 0x000fe200000010ff */
[----:B------:R-:W-:Y:S01]  /*1fb00*/  STS [R21+0x2000], R92 ;  /* 0x0020005c15007388 */ /* 0x000fe20000000800 */
[----:B------:R-:W-:Y:S01]  /*1fb10*/  F2FP.BF16.F32.PACK_AB R140, R141, R140 ;  /* 0x0000008c8d8c723e */ /* 0x000fe200000010ff */
[----:B------:R-:W3:Y:S01]  /*1fb20*/  S2UR UR8, SR_CTAID.Z ;  /* 0x00000000000879c3 */ /* 0x000ee20000002700 */
[----:B------:R-:W-:Y:S01]  /*1fb30*/  F2FP.BF16.F32.PACK_AB R142, R143, R142 ;  /* 0x0000008e8f8e723e */ /* 0x000fe200000010ff */
[----:B------:R-:W-:Y:S01]  /*1fb40*/  STS [R21+0x2400], R94 ;  /* 0x0024005e15007388 */ /* 0x000fe20000000800 */
[----:B------:R-:W-:Y:S01]  /*1fb50*/  F2FP.BF16.F32.PACK_AB R144, R145, R144 ;  /* 0x000000909190723e */ /* 0x000fe200000010ff */
[----:B------:R-:W-:Y:S01]  /*1fb60*/  @!UP1 UIMAD UR9, UR6, UR9, UR19 ;  /* 0x00000009060992a4 */ /* 0x000fe2000f8e0213 */
[----:B------:R-:W-:Y:S01]  /*1fb70*/  F2FP.BF16.F32.PACK_AB R146, R147, R146 ;  /* 0x000000929392723e */ /* 0x000fe200000010ff */
[----:B------:R-:W-:Y:S01]  /*1fb80*/  STS [R5+0x4000], R96 ;  /* 0x0040006005007388 */ /* 0x000fe20000000800 */
[----:B------:R-:W-:Y:S01]  /*1fb90*/  F2FP.BF16.F32.PACK_AB R148, R149, R148 ;  /* 0x000000949594723e */ /* 0x000fe200000010ff */
[----:B------:R-:W1:Y:S01]  /*1fba0*/  @P3 LDC R6, c[0x0][0x458] ;  /* 0x00011600ff063b82 */ /* 0x000e620000000800 */
[----:B------:R-:W-:Y:S01]  /*1fbb0*/  F2FP.BF16.F32.PACK_AB R150, R151, R150 ;  /* 0x000000969796723e */ /* 0x000fe200000010ff */
[----:B------:R-:W-:Y:S01]  /*1fbc0*/  STS [R5+0x4400], R98 ;  /* 0x0044006205007388 */ /* 0x000fe20000000800 */
[----:B------:R-:W-:Y:S01]  /*1fbd0*/  F2FP.BF16.F32.PACK_AB R156, R157, R156 ;  /* 0x0000009c9d9c723e */ /* 0x000fe200000010ff */
[----:B------:R-:W2:Y:S01]  /*1fbe0*/  @P4 MUFU.LG2 R2, R2 ;  /* 0x0000000200024308 */ /* 0x000ea20000000c00 */
[----:B------:R-:W-:Y:S01]  /*1fbf0*/  F2FP.BF16.F32.PACK_AB R158, R159, R158 ;  /* 0x0000009e9f9e723e */ /* 0x000fe200000010ff */
[----:B------:R-:W-:Y:S01]  /*1fc00*/  STS [R9+0x4000], R100 ;  /* 0x0040006409007388 */ /* 0x000fe20000000800 */
[----:B------:R-:W-:Y:S01]  /*1fc10*/  F2FP.BF16.F32.PACK_AB R7, R7, R152 ;  /* 0x000000980707723e */ /* 0x000fe200000010ff */
[----:B------:R-:W-:Y:S01]  /*1fc20*/  @UP1 UIMAD UR9, UR7, UR5, UR17 ;  /* 0x00000005070912a4 */ /* 0x000fe2000f8e0211 */
[----:B------:R-:W-:Y:S01]  /*1fc30*/  F2FP.BF16.F32.PACK_AB R154, R155, R154 ;  /* 0x0000009a9b9a723e */ /* 0x000fe200000010ff */
[----:B------:R-:W-:Y:S01]  /*1fc40*/  STS [R9+0x4400], R102 ;  /* 0x0044006609007388 */ /* 0x000fe20000000800 */
[----:B------:R-:W5:Y:S01]  /*1fc50*/  @UP2 LDCU UR5, c[0x0][0x454] ;  /* 0x00008a80ff0527ac */ /* 0x000f620008000800 */
[----:B------:R-:W-:Y:S01]  /*1fc60*/  LOP3.LUT P0, RZ, R221, 0x3, RZ, 0xc0, !PT ;  /* 0x00000003ddff7812 */ /* 0x000fe2000780c0ff */
[----:B----4-:R-:W-:Y:S01]  /*1fc70*/  @P3 FMUL.FTZ R0, R0, 0.69314718246459960938 ;  /* 0x3f31721800003820 */ /* 0x010fe20000410000 */
[----:B------:R-:W-:Y:S01]  /*1fc80*/  STS [R11+0x4000], R104 ;  /* 0x004000680b007388 */ /* 0x000fe20000000800 */
[----:B------:R-:W-:-:S02]  /*1fc90*/  @!UP0 UIMAD UR7, UR6, UR14, URZ ;  /* 0x0000000e060782a4 */ /* 0x000fc4000f8e02ff */
[----:B---3--:R-:W-:Y:S01]  /*1fca0*/  @!UP2 UIMAD UR11, UR6, UR10, UR8 ;  /* 0x0000000a060ba2a4 */ /* 0x008fe2000f8e0208 */
[----:B------:R-:W-:Y:S01]  /*1fcb0*/  STS [R11+0x4400], R106 ;  /* 0x0044006a0b007388 */ /* 0x000fe20000000800 */
[----:B------:R-:W-:Y:S01]  /*1fcc0*/  USHF.L.U32 UR6, UR4, 0x6, URZ ;  /* 0x0000000604067899 */ /* 0x000fe200080006ff */
[----:B------:R-:W-:Y:S02]  /*1fcd0*/  @!UP1 UMOV UR10, UR18 ;  /* 0x00000012000a9c82 */ /* 0x000fe40008000000 */
[----:B------:R-:W-:Y:S01]  /*1fce0*/  STS [R15+0x4000], R108 ;  /* 0x0040006c0f007388 */ /* 0x000fe20000000800 */
[----:B------:R-:W-:Y:S01]  /*1fcf0*/  @!UP2 UIMAD UR11, UR11, UR14, URZ ;  /* 0x0000000e0b0ba2a4 */ /* 0x000fe2000f8e02ff */
[----:B------:R-:W-:Y:S02]  /*1fd00*/  @UP1 UMOV UR10, UR16 ;  /* 0x00000010000a1c82 */ /* 0x000fe40008000000 */
[----:B------:R-:W-:Y:S01]  /*1fd10*/  STS [R15+0x4400], R110 ;  /* 0x0044006e0f007388 */ /* 0x000fe20000000800 */
[----:B-----5:R-:W-:-:S03]  /*1fd20*/  @UP2 UIMAD UR11, UR8, UR5, UR7 ;  /* 0x00000005080b22a4 */ /* 0x020fc6000f8e0207 */
        /* <DEDUP_REMOVED lines=13> */
[----:B------:R-:W-:Y:S04]  /*1fe00*/  STS [R11+0x6400], R138 ;  /* 0x0064008a0b007388 */ /* 0x000fe80000000800 */
[----:B------:R-:W-:Y:S04]  /*1fe10*/  STS [R15+0x6000], R140 ;  /* 0x0060008c0f007388 */ /* 0x000fe80000000800 */
[----:B------:R2:W-:Y:S01]  /*1fe20*/  STS [R15+0x6400], R142 ;  /* 0x0064008e0f007388 */ /* 0x0005e20000000800 */
[----:B---3--:R-:W3:Y:S03]  /*1fe30*/  LDC.64 R4, c[0x0][0x408] ;  /* 0x00010200ff047b82 */ /* 0x008ee60000000a00 */
[----:B------:R-:W-:Y:S04]  /*1fe40*/  STS [R13+0x6000], R144 ;  /* 0x006000900d007388 */ /* 0x000fe80000000800 */
[----:B------:R4:W-:Y:S04]  /*1fe50*/  STS [R13+0x6400], R146 ;  /* 0x006400920d007388 */ /* 0x0009e80000000800 */
[----:B------:R-:W-:Y:S04]  /*1fe60*/  STS [R19+0x6000], R148 ;  /* 0x0060009413007388 */ /* 0x000fe80000000800 */
[----:B------:R-:W-:Y:S04]  /*1fe70*/  STS [R19+0x6400], R150 ;  /* 0x0064009613007388 */ /* 0x000fe80000000800 */
[----:B------:R-:W-:Y:S04]  /*1fe80*/  STS [R17+0x6000], R156 ;  /* 0x0060009c11007388 */ /* 0x000fe80000000800 */
[----:B------:R-:W-:Y:S01]  /*1fe90*/  STS [R17+0x6400], R158 ;  /* 0x0064009e11007388 */ /* 0x000fe20000000800 */
[----:B--2---:R-:W-:Y:S01]  /*1fea0*/  @P4 FMUL.FTZ R15, R2, 0.69314718246459960938 ;  /* 0x3f317218020f4820 */ /* 0x004fe20000410000 */
        /* <DEDUP_REMOVED lines=11> */
[----:B---3--:R-:W-:Y:S06]  /*1ff60*/  @P0 BRA `(.L_x_867) ;  /* 0x0000000000340947 */ /* 0x008fec0003800000 */
[----:B------:R-:W3:Y:S01]  /*1ff70*/  LDCU.64 UR4, c[0x0][0x420] ;  /* 0x00008400ff0477ac */ /* 0x000ee20008000a00 */
[----:B------:R-:W-:Y:S01]  /*1ff80*/  VIADD R6, R7, 0x8 ;  /* 0x0000000807067836 */ /* 0x000fe20000000000 */
[----:B------:R-:W-:Y:S02]  /*1ff90*/  UIADD3 UR15, UPT, UPT, UR6, UR11, URZ ;  /* 0x0000000b060f7290 */ /* 0x000fe4000fffe0ff */
[----:B------:R-:W-:-:S04]  /*1ffa0*/  UIADD3 UR14, UPT, UPT, -UR6, UR20, URZ ;  /* 0x00000014060e7290 */ /* 0x000fc8000fffe1ff */
[----:B------:R-:W-:Y:S01]  /*1ffb0*/  IMAD.U32 R0, RZ, RZ, UR15 ;  /* 0x0000000fff007e24 */ /* 0x000fe2000f8e00ff */
[C---:B------:R-:W-:Y:S02]  /*1ffc0*/  IADD3 R3, P0, PT, R7.reuse, UR15, RZ ;  /* 0x0000000f07037c10 */ /* 0x040fe4000ff1e0ff */
[----:B------:R-:W-:Y:S02]  /*1ffd0*/  ISETP.GE.AND P2, PT, R7, UR14, PT ;  /* 0x0000000e07007c0c */ /* 0x000fe4000bf46270 */
[----:B------:R-:W-:Y:S02]  /*1ffe0*/  ISETP.GE.AND P1, PT, R6, UR14, PT ;  /* 0x0000000e06007c0c */ /* 0x000fe4000bf26270 */
[----:B------:R-:W-:Y:S02]  /*1fff0*/  LEA.HI.X.SX32 R0, R0, RZ, 0x1, P0 ;  /* 0x000000ff00007211 */ /* 0x000fe400000f0eff */
[----:B---3--:R-:W-:-:S04]  /*20000*/  LEA R6, P0, R3, UR4, 0x2 ;  /* 0x0000000403067c11 */ /* 0x008fc8000f8010ff */
[----:B------:R-:W-:-:S05]  /*20010*/  LEA.HI.X R7, R3, UR5, R0, 0x2, P0 ;  /* 0x0000000503077c11 */ /* 0x000fca00080f1400 */
[----:B------:R3:W-:Y:S04]  /*20020*/  @!P2 STG.E desc[UR12][R6.64], R12 ;  /* 0x0000000c0600a986 */ /* 0x0007e8000c10190c */
[----:B------:R3:W-:Y:S02]  /*20030*/  @!P1 STG.E desc[UR12][R6.64+0x20], R2 ;  /* 0x0000200206009986 */ /* 0x0007e4000c10190c */
.L_x_867:
[----:B------:R-:W-:Y:S05]  /*20040*/  BSYNC.RECONVERGENT B0 ;  /* 0x0000000000007941 */ /* 0x000fea0003800200 */
.L_x_866:
[----:B------:R-:W4:Y:S01]  /*20050*/  LDCU.64 UR4, c[0x0][0x410] ;  /* 0x00008200ff0477ac */ /* 0x000f220008000a00 */
[----:B------:R-:W-:Y:S01]  /*20060*/  IMAD.MOV.U32 R223, RZ, RZ, RZ ;  /* 0x000000ffffdf7224 */ /* 0x000fe200078e00ff */
[----:B------:R1:W1:Y:S01]  /*20070*/  LDS.128 R24, [R237] ;  /* 0x00000000ed187984 */ /* 0x0002620000000c00 */
[----:B------:R-:W-:Y:S01]  /*20080*/  SHF.R.U32.HI R0, RZ, 0x3, R221 ;  /* 0x00000003ff007819 */ /* 0x000fe200000116dd */
[----:B------:R-:W-:Y:S01]  /*20090*/  BSSY.RECONVERGENT B0, `(.L_x_868) ;  /* 0x0000027000007945 */ /* 0x000fe20003800200 */
[----:B---3--:R-:W-:Y:S01]  /*200a0*/  IMAD.WIDE.U32 R12, R4, UR6, R222 ;  /* 0x00000006040c7c25 */ /* 0x008fe2000f8e00de */
[----:B--2---:R2:W3:Y:S03]  /*200b0*/  LDS.128 R20, [R237+0x2000] ;  /* 0x00200000ed147984 */ /* 0x0044e60000000c00 */
[----:B------:R-:W-:Y:S01]  /*200c0*/  IMAD R7, R5, UR6, R13 ;  /* 0x0000000605077c24 */ /* 0x000fe2000f8e020d */
[----:B------:R-:W-:Y:S01]  /*200d0*/  IADD3 R12, P0, PT, R12, UR10, RZ ;  /* 0x0000000a0c0c7c10 */ /* 0x000fe2000ff1e0ff */
[----:B------:R2:W1:Y:S01]  /*200e0*/  LDS.128 R16, [R237+0x4000] ;  /* 0x00400000ed107984 */ /* 0x0004620000000c00 */
[----:B------:R-:W-:Y:S01]  /*200f0*/  UIADD3 UR6, UPT, UPT, -UR6, UR20, URZ ;  /* 0x0000001406067290 */ /* 0x000fe2000fffe1ff */
[C---:B------:R-:W-:Y:S01]  /*20100*/  VIADD R6, R0.reuse, 0x10 ;  /* 0x0000001000067836 */ /* 0x040fe20000000000 */
[----:B------:R-:W-:Y:S01]  /*20110*/  IADD3.X R13, PT, PT, R7, UR9, RZ, P0, !PT ;  /* 0x00000009070d7c10 */ /* 0x000fe200087fe4ff */
[----:B------:R-:W-:-:S02]  /*20120*/  VIADD R3, R0, 0x20 ;  /* 0x0000002000037836 */ /* 0x000fc40000000000 */
[C---:B------:R-:W-:Y:S01]  /*20130*/  VIADD R2, R0.reuse, 0x30 ;  /* 0x0000003000027836 */ /* 0x040fe20000000000 */
[----:B------:R-:W-:Y:S01]  /*20140*/  ISETP.GE.AND P0, PT, R0, UR6, PT ;  /* 0x0000000600007c0c */ /* 0x000fe2000bf06270 */
[----:B----4-:R-:W-:Y:S01]  /*20150*/  IMAD.U32 R28, RZ, RZ, UR4 ;  /* 0x00000004ff1c7e24 */ /* 0x010fe2000f8e00ff */
[----:B------:R-:W-:Y:S01]  /*20160*/  ISETP.GE.AND P4, PT, R6, UR6, PT ;  /* 0x0000000606007c0c */ /* 0x000fe2000bf86270 */
[----:B------:R-:W-:Y:S01]  /*20170*/  IMAD.U32 R31, RZ, RZ, UR5 ;  /* 0x00000005ff1f7e24 */ /* 0x000fe2000f8e00ff */
[----:B------:R-:W-:Y:S01]  /*20180*/  ISETP.GE.AND P6, PT, R3, UR6, PT ;  /* 0x0000000603007c0c */ /* 0x000fe2000bfc6270 */
[----:B------:R-:W-:Y:S01]  /*20190*/  IMAD.WIDE.U32 R28, R28, UR8, R12 ;  /* 0x000000081c1c7c25 */ /* 0x000fe2000f8e000c */
[----:B------:R-:W-:Y:S01]  /*201a0*/  ISETP.GE.AND P5, PT, R2, UR6, PT ;  /* 0x0000000602007c0c */ /* 0x000fe2000bfa6270 */
[----:B------:R2:W4:Y:S01]  /*201b0*/  LDS.128 R12, [R237+0x6000] ;  /* 0x00600000ed0c7984 */ /* 0x0005220000000c00 */
[C---:B------:R-:W-:Y:S01]  /*201c0*/  LOP3.LUT R6, R222.reuse, 0x40, RZ, 0xfc, !PT ;  /* 0x00000040de067812 */ /* 0x040fe200078efcff */
[----:B------:R-:W-:Y:S01]  /*201d0*/  IMAD R31, R31, UR8, R29 ;  /* 0x000000081f1f7c24 */ /* 0x000fe2000f8e021d */
[----:B------:R-:W-:-:S02]  /*201e0*/  LOP3.LUT R3, R222, 0x80, RZ, 0xfc, !PT ;  /* 0x00000080de037812 */ /* 0x000fc400078efcff */
[----:B------:R-:W-:Y:S01]  /*201f0*/  LOP3.LUT R2, R222, 0xc0, RZ, 0xfc, !PT ;  /* 0x000000c0de027812 */ /* 0x000fe200078efcff */
        /* <DEDUP_REMOVED lines=16> */
.L_x_869:
[----:B------:R-:W-:Y:S05]  /*20300*/  BSYNC.RECONVERGENT B0 ;  /* 0x0000000000007941 */ /* 0x000fea0003800200 */
.L_x_868:
        /* <DEDUP_REMOVED lines=9> */
[----:B------:R-:W2:Y:S01]  /*203a0*/  LDCU.64 UR4, c[0x0][0x3f0] ;  /* 0x00007e00ff0477ac */ /* 0x000ea20008000a00 */
[----:B------:R-:W-:Y:S02]  /*203b0*/  IMAD.MOV.U32 R35, RZ, RZ, R31 ;  /* 0x000000ffff237224 */ /* 0x000fe400078e001f */
[----:B------:R-:W-:Y:S02]  /*203c0*/  IMAD.X R33, RZ, RZ, RZ, P0 ;  /* 0x000000ffff217224 */ /* 0x000fe400000e06ff */
[----:B------:R-:W-:-:S04]  /*203d0*/  IMAD.WIDE.U32 R34, R7, R4, R34 ;  /* 0x0000000407227225 */ /* 0x000fc800078e0022 */
[----:B------:R-:W-:-:S04]  /*203e0*/  IMAD R32, R33, R4, RZ ;  /* 0x0000000421207224 */ /* 0x000fc800078e02ff */
[----:B------:R-:W-:Y:S01]  /*203f0*/  IMAD R32, R7, R5, R32 ;  /* 0x0000000507207224 */ /* 0x000fe200078e0220 */
[----:B-----5:R-:W-:Y:S02]  /*20400*/  ISETP.GE.AND P3, PT, R222, UR7, PT ;  /* 0x00000007de007c0c */ /* 0x020fe4000bf66270 */
[----:B------:R-:W-:Y:S01]  /*20410*/  ISETP.GE.AND P2, PT, R6, UR7, PT ;  /* 0x0000000706007c0c */ /* 0x000fe2000bf46270 */
[----:B------:R-:W-:Y:S01]  /*20420*/  IMAD.IADD R32, R32, 0x1, R35 ;  /* 0x0000000120207824 */ /* 0x000fe200078e0223 */
[----:B------:R-:W-:Y:S02]  /*20430*/  ISETP.GE.AND P1, PT, R3, UR7, PT ;  /* 0x0000000703007c0c */ /* 0x000fe4000bf26270 */
[----:B------:R-:W-:Y:S02]  /*20440*/  ISETP.GE.AND P0, PT, R2, UR7, PT ;  /* 0x0000000702007c0c */ /* 0x000fe4000bf06270 */
[----:B--2---:R-:W-:-:S04]  /*20450*/  LEA R36, P4, R34, UR4, 0x1 ;  /* 0x0000000422247c11 */ /* 0x004fc8000f8808ff */
[----:B------:R-:W-:-:S05]  /*20460*/  LEA.HI.X R37, R34, UR5, R32, 0x1, P4 ;  /* 0x0000000522257c11 */ /* 0x000fca000a0f0c20 */
[----:B-1----:R1:W-:Y:S04]  /*20470*/  @!P3 STG.E.128 desc[UR12][R36.64], R24 ;  /* 0x000000182400b986 */ /* 0x0023e8000c101d0c */
[----:B------:R1:W-:Y:S04]  /*20480*/  @!P2 STG.E.128 desc[UR12][R36.64+0x80], R20 ;  /* 0x000080142400a986 */ /* 0x0003e8000c101d0c */
[----:B------:R1:W-:Y:S04]  /*20490*/  @!P1 STG.E.128 desc[UR12][R36.64+0x100], R16 ;  /* 0x0001001024009986 */ /* 0x0003e8000c101d0c */
[----:B----4-:R1:W-:Y:S02]  /*204a0*/  @!P0 STG.E.128 desc[UR12][R36.64+0x180], R12 ;  /* 0x0001800c24008986 */ /* 0x0103e4000c101d0c */
.L_x_871:
[----:B------:R-:W-:Y:S05]  /*204b0*/  BSYNC.RECONVERGENT B0 ;  /* 0x0000000000007941 */ /* 0x000fea0003800200 */
.L_x_870:
        /* <DEDUP_REMOVED lines=25> */
[----:B------:R1:W-:Y:S02]  /*20650*/  @!P0 STG.E.128 desc[UR12][R36.64+0x180], R12 ;  /* 0x0001800c24008986 */ /* 0x0003e4000c101d0c */
.L_x_873:
[----:B------:R-:W-:Y:S05]  /*20660*/  BSYNC.RECONVERGENT B0 ;  /* 0x0000000000007941 */ /* 0x000fea0003800200 */
.L_x_872:
[----:B-1----:R1:W1:Y:S04]  /*20670*/  LDS.128 R16, [R237+0x3800] ;  /* 0x00380000ed107984 */ /* 0x0022680000000c00 */
[----:B------:R1:W1:Y:S01]  /*20680*/  LDS.128 R12, [R237+0x5800] ;  /* 0x00580000ed0c7984 */ /* 0x0002620000000c00 */
[----:B------:R-:W-:Y:S05]  /*20690*/  @P5 EXIT ;  /* 0x000000000000594d */ /* 0x000fea0003800000 */
[----:B------:R-:W-:Y:S01]  /*206a0*/  IADD3 R7, P0, PT, R0, 0x30, RZ ;  /* 0x0000003000077810 */ /* 0x000fe20007f1e0ff */
[----:B------:R-:W5:Y:S01]  /*206b0*/  LDCU.64 UR4, c[0x0][0x3f0] ;  /* 0x00007e00ff0477ac */ /* 0x000f620008000a00 */
[----:B------:R1:W2:Y:S01]  /*206c0*/  LDS.128 R20, [R237+0x7800] ;  /* 0x00780000ed147984 */ /* 0x0002a20000000c00 */
[----:B------:R-:W-:Y:S01]  /*206d0*/  IMAD.MOV.U32 R24, RZ, RZ, R28 ;  /* 0x000000ffff187224 */ /* 0x000fe200078e001c */
[----:B------:R-:W3:Y:S01]  /*206e0*/  LDCU UR6, c[0x0][0x440] ;  /* 0x00008800ff0677ac */ /* 0x000ee20008000800 */
[----:B------:R-:W-:-:S04]  /*206f0*/  IMAD.X R25, RZ, RZ, RZ, P0 ;  /* 0x000000ffff197224 */ /* 0x000fc800000e06ff */
[-C--:B------:R-:W-:Y:S02]  /*20700*/  IMAD R0, R25, R4.reuse, RZ ;  /* 0x0000000419007224 */ /* 0x080fe400078e02ff */
[----:B------:R-:W-:Y:S02]  /*20710*/  IMAD.MOV.U32 R25, RZ, RZ, R31 ;  /* 0x000000ffff197224 */ /* 0x000fe400078e001f */
[C---:B------:R-:W-:Y:S02]  /*20720*/  IMAD R0, R7.reuse, R5, R0 ;  /* 0x0000000507007224 */ /* 0x040fe400078e0200 */
[----:B------:R-:W-:-:S04]  /*20730*/  IMAD.WIDE.U32 R24, R7, R4, R24 ;  /* 0x0000000407187225 */ /* 0x000fc800078e0018 */
[----:B------:R-:W-:Y:S01]  /*20740*/  IMAD.IADD R0, R0, 0x1, R25 ;  /* 0x0000000100007824 */ /* 0x000fe200078e0219 */
[----:B-----5:R-:W-:Y:S02]  /*20750*/  LEA R4, P0, R24, UR4, 0x1 ;  /* 0x0000000418047c11 */ /* 0x020fe4000f8008ff */
        /* <DEDUP_REMOVED lines=11> */
.L_x_874:
        /* <DEDUP_REMOVED lines=15> */
.L_x_7462:


//--------------------- .text._ZN5flash24flash_fwd_splitkv_kernelI23Flash_fwd_kernel_traitsILi256ELi64ELi64ELi4ELb0ELb0EN7cutlass10bfloat16_tE19Flash_kernel_traitsILi256ELi64ELi64ELi4ES3_EELb0ELb0ELb0ELb0ELb0ELb1ELb0ELb1EEEvNS_16Flash_fwd_paramsE --------------------------
	.section	.text._ZN5flash24flash_fwd_splitkv_kernelI23Flash_fwd_kernel_traitsILi256ELi64ELi64ELi4ELb0ELb0EN7cutlass10bfloat16_tE19Flash_kernel_traitsILi256ELi64ELi64ELi4ES3_EELb0ELb0ELb0ELb0ELb0ELb1ELb0ELb1EEEvNS_16Flash_fwd_paramsE,"ax",@progbits
	.align	128
        .global         _ZN5flash24flash_fwd_splitkv_kernelI23Flash_fwd_kernel_traitsILi256ELi64ELi64ELi4ELb0ELb0EN7cutlass10bfloat16_tE19Flash_kernel_traitsILi256ELi64ELi64ELi4ES3_EELb0ELb0ELb0ELb0ELb0ELb1ELb0ELb1EEEvNS_16Flash_fwd_paramsE
        .type           _ZN5flash24flash_fwd_splitkv_kernelI23Flash_fwd_kernel_traitsILi256ELi64ELi64ELi4ELb0ELb0EN7cutlass10bfloat16_tE19Flash_kernel_traitsILi256ELi64ELi64ELi4ES3_EELb0ELb0ELb0ELb0ELb0ELb1ELb0ELb1EEEvNS_16Flash_fwd_paramsE,@function
        .size           _ZN5flash24flash_fwd_splitkv_kernelI23Flash_fwd_kernel_traitsILi256ELi64ELi64ELi4ELb0ELb0EN7cutlass10bfloat16_tE19Flash_kernel_traitsILi256ELi64ELi64ELi4ES3_EELb0ELb0ELb0ELb0ELb0ELb1ELb0ELb1EEEvNS_16Flash_fwd_paramsE,(.L_x_7463 - _ZN5flash24flash_fwd_splitkv_kernelI23Flash_fwd_kernel_traitsILi256ELi64ELi64ELi4ELb0ELb0EN7cutlass10bfloat16_tE19Flash_kernel_traitsILi256ELi64ELi64ELi4ES3_EELb0ELb0ELb0ELb0ELb0ELb1ELb0ELb1EEEvNS_16Flash_fwd_paramsE)
        .other          _ZN5flash24flash_fwd_splitkv_kernelI23Flash_fwd_kernel_traitsILi256ELi64ELi64ELi4ELb0ELb0EN7cutlass10bfloat16_tE19Flash_kernel_traitsILi256ELi64ELi64ELi4ES3_EELb0ELb0ELb0ELb0ELb0ELb1ELb0ELb1EEEvNS_16Flash_fwd_paramsE,@"STO_CUDA_ENTRY STV_DEFAULT"
_ZN5flash24flash_fwd_splitkv_kernelI23Flash_fwd_kernel_traitsILi256ELi64ELi64ELi4ELb0ELb0EN7cutlass10bfloat16_tE19Flash_kernel_traitsILi256ELi64ELi64ELi4ES3_EELb0ELb0ELb0ELb0ELb0ELb1ELb0ELb1EEEvNS_16Flash_fwd_paramsE:
.text._ZN5flash24flash_fwd_splitkv_kernelI23Flash_fwd_kernel_traitsILi256ELi64ELi64ELi4ELb0ELb0EN7cutlass10bfloat16_tE19Flash_kernel_traitsILi256ELi64ELi64ELi4ES3_EELb0ELb0ELb0ELb0ELb0ELb1ELb0ELb1EEEvNS_16Flash_fwd_paramsE:
        /* <DEDUP_REMOVED lines=67> */
.L_x_875:
        /* <DEDUP_REMOVED lines=76> */
.L_x_878:
[----:B------:R-:W-:Y:S05]  /*08f0*/  BSYNC.RECONVERGENT B0 ;  /* 0x0000000000007941 */ /* 0x000fea0003800200 */
.L_x_877:
        /* <DEDUP_REMOVED lines=23> */
.L_x_880:
[----:B------:R-:W-:Y:S05]  /*0a70*/  BSYNC.RECONVERGENT B0 ;  /* 0x0000000000007941 */ /* 0x000fea0003800200 */
.L_x_879:
        /* <DEDUP_REMOVED lines=22> */
.L_x_882:
[----:B------:R-:W-:Y:S05]  /*0be0*/  BSYNC.RECONVERGENT B0 ;  /* 0x0000000000007941 */ /* 0x000fea0003800200 */
.L_x_881:
        /* <DEDUP_REMOVED lines=21> */
.L_x_884:
[----:B------:R-:W-:Y:S05]  /*0d40*/  BSYNC.RECONVERGENT B0 ;  /* 0x0000000000007941 */ /* 0x000fea0003800200 */
.L_x_883:
        /* <DEDUP_REMOVED lines=20> */
.L_x_876:
        /* <DEDUP_REMOVED lines=12> */
.L_x_885:
        /* <DEDUP_REMOVED lines=105> */
.L_x_886:
        /* <DEDUP_REMOVED lines=15> */
.L_x_888:
[----:B-1----:R-:W1:Y:S01]  /*16d0*/  LDC.64 R2, c[0x0][0x3b8] ;  /* 0x0000ee00ff027b82 */ /* 0x002e620000000a00 */
[----:B------:R-:W-:-:S06]  /*16e0*/  UIADD3 UR8, UPT, UPT, UR6, UR10, URZ ;  /* 0x0000000a06087290 */ /* 0x000fcc000fffe0ff */
[----:B-1----:R-:W-:Y:S02]  /*16f0*/  IMAD R13, R3, UR8, RZ ;  /* 0x00000008030d7c24 */ /* 0x002fe4000f8e02ff */
[----:B------:R-:W-:-:S05]  /*1700*/  IMAD.WIDE.U32 R8, R2, UR8, RZ ;  /* 0x0000000802087c25 */ /* 0x000fca000f8e00ff */
[----:B------:R-:W-:Y:S02]  /*1710*/  IADD3 R13, PT, PT, R9, R13, RZ ;  /* 0x0000000d090d7210 */ /* 0x000fe40007ffe0ff */
[----:B------:R-:W-:Y:S02]  /*1720*/  MOV R12, R8 ;  /* 0x00000008000c7202 */ /* 0x000fe40000000f00 */
.L_x_889:
        /* <DEDUP_REMOVED lines=14> */
.L_x_890:
[----:B------:R-:W1:Y:S01]  /*1810*/  LDC.64 R62, c[0x0][0x3c0] ;  /* 0x0000f000ff3e7b82 */ /* 0x000e620000000a00 */
[----:B------:R-:W-:-:S06]  /*1820*/  UIADD3 UR6, UPT, UPT, UR6, UR10, URZ ;  /* 0x0000000a06067290 */ /* 0x000fcc000fffe0ff */
[----:B-1----:R-:W-:Y:S02]  /*1830*/  IMAD R15, R63, UR6, RZ ;  /* 0x000000063f0f7c24 */ /* 0x002fe4000f8e02ff */
[----:B-----5:R-:W-:-:S05]  /*1840*/  IMAD.WIDE.U32 R4, R62, UR6, RZ ;  /* 0x000000063e047c25 */ /* 0x020fca000f8e00ff */
[----:B------:R-:W-:Y:S02]  /*1850*/  IADD3 R15, PT, PT, R5, R15, RZ ;  /* 0x0000000f050f7210 */ /* 0x000fe40007ffe0ff */
[----:B------:R-:W-:-:S07]  /*1860*/  MOV R14, R4 ;  /* 0x00000004000e7202 */ /* 0x000fce0000000f00 */
.L_x_891:
        /* <DEDUP_REMOVED lines=49> */
.L_x_887:
        /* <DEDUP_REMOVED lines=178> */
.L_x_976:
        /* <DEDUP_REMOVED lines=20> */
.L_x_894:
[----:B--23--:R-:W-:Y:S05]  /*27e0*/  BSYNC.RECONVERGENT B0 ;  /* 0x0000000000007941 */ /* 0x00cfea0003800200 */
.L_x_893:
        /* <DEDUP_REMOVED lines=19> */
.L_x_896:
[----:B------:R-:W-:Y:S05]  /*2920*/  BSYNC.RECONVERGENT B0 ;  /* 0x0000000000007941 */ /* 0x000fea0003800200 */
.L_x_895:
        /* <DEDUP_REMOVED lines=23> */
.L_x_898:
[----:B------:R-:W-:Y:S05]  /*2aa0*/  BSYNC.RECONVERGENT B0 ;  /* 0x0000000000007941 */ /* 0x000fea0003800200 */
.L_x_897:
        /* <DEDUP_REMOVED lines=25> */
.L_x_900:
[----:B------:R-:W-:Y:S05]  /*2c40*/  BSYNC.RECONVERGENT B0 ;  /* 0x0000000000007941 */ /* 0x000fea0003800200 */
.L_x_899:
        /* <DEDUP_REMOVED lines=20> */
.L_x_904:
[----:B------:R-:W-:Y:S05]  /*2d90*/  BSYNC.RECONVERGENT B0 ;  /* 0x0000000000007941 */ /* 0x000fea0003800200 */
.L_x_903:
        /* <DEDUP_REMOVED lines=18> */
.L_x_906:
[----:B------:R-:W-:Y:S05]  /*2ec0*/  BSYNC.RECONVERGENT B0 ;  /* 0x0000000000007941 */ /* 0x000fea0003800200 */
.L_x_905:
        /* <DEDUP_REMOVED lines=20> */
.L_x_908:
[----:B------:R-:W-:Y:S05]  /*3010*/  BSYNC.RECONVERGENT B0 ;  /* 0x0000000000007941 */ /* 0x000fea0003800200 */
.L_x_907:
        /* <DEDUP_REMOVED lines=25> */
.L_x_902:
        /* <DEDUP_REMOVED lines=56> */
.L_x_914:
[----:B------:R-:W-:Y:S05]  /*3530*/  BSYNC.RECONVERGENT B0 ;  /* 0x0000000000007941 */ /* 0x000fea0003800200 */
.L_x_913:
        /* <DEDUP_REMOVED lines=48> */
.L_x_916:
[----:B------:R-:W-:Y:S05]  /*3840*/  BSYNC.RECONVERGENT B0 ;  /* 0x0000000000007941 */ /* 0x000fea0003800200 */
.L_x_915:
        /* <DEDUP_REMOVED lines=48> */
.L_x_918:
[----:B------:R-:W-:Y:S05]  /*3b50*/  BSYNC.RECONVERGENT B0 ;  /* 0x0000000000007941 */ /* 0x000fea0003800200 */
.L_x_917:
        /* <DEDUP_REMOVED lines=47> */
.L_x_912:
[----:B------:R-:W-:Y:S05]  /*3e50*/  BSYNC.RECONVERGENT B1 ;  /* 0x0000000000017941 */ /* 0x000fea0003800200 */
.L_x_911:
        /* <DEDUP_REMOVED lines=65> */
.L_x_922:
[----:B------:R-:W-:Y:S05]  /*4270*/  BSYNC.RECONVERGENT B0 ;  /* 0x0000000000007941 */ /* 0x000fea0003800200 */
.L_x_921:
        /* <DEDUP_REMOVED lines=48> */
.L_x_924:
[----:B------:R-:W-:Y:S05]  /*4580*/  BSYNC.RECONVERGENT B0 ;  /* 0x0000000000007941 */ /* 0x000fea0003800200 */
.L_x_923:
        /* <DEDUP_REMOVED lines=48> */
.L_x_926:
[----:B------:R-:W-:Y:S05]  /*4890*/  BSYNC.RECONVERGENT B0 ;  /* 0x0000000000007941 */ /* 0x000fea0003800200 */
.L_x_925:
        /* <DEDUP_REMOVED lines=47> */
.L_x_920:
[----:B------:R-:W-:Y:S05]  /*4b90*/  BSYNC.RECONVERGENT B1 ;  /* 0x0000000000017941 */ /* 0x000fea0003800200 */
.L_x_919:
        /* <DEDUP_REMOVED lines=65> */
.L_x_930:
[----:B------:R-:W-:Y:S05]  /*4fb0*/  BSYNC.RECONVERGENT B0 ;  /* 0x0000000000007941 */ /* 0x000fea0003800200 */
.L_x_929:
        /* <DEDUP_REMOVED lines=48> */
.L_x_932:
[----:B------:R-:W-:Y:S05]  /*52c0*/  BSYNC.RECONVERGENT B0 ;  /* 0x0000000000007941 */ /* 0x000fea0003800200 */
.L_x_931:
        /* <DEDUP_REMOVED lines=48> */
.L_x_934:
[----:B------:R-:W-:Y:S05]  /*55d0*/  BSYNC.RECONVERGENT B0 ;  /* 0x0000000000007941 */ /* 0x000fea0003800200 */
.L_x_933:
        /* <DEDUP_REMOVED lines=47> */
.L_x_928:
[----:B------:R-:W-:Y:S05]  /*58d0*/  BSYNC.RECONVERGENT B1 ;  /* 0x0000000000017941 */ /* 0x000fea0003800200 */
.L_x_927:
        /* <DEDUP_REMOVED lines=67> */
.L_x_938:
[----:B------:R-:W-:Y:S05]  /*5d10*/  BSYNC.RECONVERGENT B0 ;  /* 0x0000000000007941 */ /* 0x000fea0003800200 */
.L_x_937:
        /* <DEDUP_REMOVED lines=48> */
.L_x_940:
[----:B------:R-:W-:Y:S05]  /*6020*/  BSYNC.RECONVERGENT B0 ;  /* 0x0000000000007941 */ /* 0x000fea0003800200 */
.L_x_939:
        /* <DEDUP_REMOVED lines=48> */
.L_x_942:
[----:B------:R-:W-:Y:S05]  /*6330*/  BSYNC.RECONVERGENT B0 ;  /* 0x0000000000007941 */ /* 0x000fea0003800200 */
.L_x_941:
        /* <DEDUP_REMOVED lines=47> */
.L_x_936:
[----:B------:R-:W-:Y:S05]  /*6630*/  BSYNC.RECONVERGENT B1 ;  /* 0x0000000000017941 */ /* 0x000fea0003800200 */
.L_x_935:
        /* <DEDUP_REMOVED lines=8> */
.L_x_910:
        /* <DEDUP_REMOVED lines=95> */
.L_x_946:
[----:B------:R-:W-:Y:S05]  /*6cb0*/  BSYNC.RECONVERGENT B0 ;  /* 0x0000000000007941 */ /* 0x000fea0003800200 */
.L_x_945:
        /* <DEDUP_REMOVED lines=89> */
.L_x_948:
[----:B------:R-:W-:Y:S05]  /*7250*/  BSYNC.RECONVERGENT B0 ;  /* 0x0000000000007941 */ /* 0x000fea0003800200 */
.L_x_947:
        /* <DEDUP_REMOVED lines=89> */
.L_x_950:
[----:B------:R-:W-:Y:S05]  /*77f0*/  BSYNC.RECONVERGENT B0 ;  /* 0x0000000000007941 */ /* 0x000fea0003800200 */
.L_x_949:
        /* <DEDUP_REMOVED lines=88> */
.L_x_944:
[----:B------:R-:W-:Y:S05]  /*7d80*/  BSYNC.RECONVERGENT B1 ;  /* 0x0000000000017941 */ /* 0x000fea0003800200 */
.L_x_943:
        /* <DEDUP_REMOVED lines=96> */
.L_x_954:
[----:B------:R-:W-:Y:S05]  /*8390*/  BSYNC.RECONVERGENT B0 ;  /* 0x0000000000007941 */ /* 0x000fea0003800200 */
.L_x_953:
        /* <DEDUP_REMOVED lines=88> */
.L_x_956:
[----:B------:R-:W-:Y:S05]  /*8920*/  BSYNC.RECONVERGENT B0 ;  /* 0x0000000000007941 */ /* 0x000fea0003800200 */
.L_x_955:
        /* <DEDUP_REMOVED lines=88> */
.L_x_958:
[----:B------:R-:W-:Y:S05]  /*8eb0*/  BSYNC.RECONVERGENT B0 ;  /* 0x0000000000007941 */ /* 0x000fea0003800200 */
.L_x_957:
        /* <DEDUP_REMOVED lines=86> */
.L_x_952:
[----:B------:R-:W-:Y:S05]  /*9420*/  BSYNC.RECONVERGENT B1 ;  /* 0x0000000000017941 */ /* 0x000fea0003800200 */
.L_x_951:
        /* <DEDUP_REMOVED lines=99> */
.L_x_962:
[----:B------:R-:W-:Y:S05]  /*9a60*/  BSYNC.RECONVERGENT B0 ;  /* 0x0000000000007941 */ /* 0x000fea0003800200 */
.L_x_961:
        /* <DEDUP_REMOVED lines=88> */
.L_x_964:
[----:B------:R-:W-:Y:S05]  /*9ff0*/  BSYNC.RECONVERGENT B0 ;  /* 0x0000000000007941 */ /* 0x000fea0003800200 */
.L_x_963:
        /* <DEDUP_REMOVED lines=87> */
.L_x_966:
[----:B------:R-:W-:Y:S05]  /*a570*/  BSYNC.RECONVERGENT B0 ;  /* 0x0000000000007941 */ /* 0x000fea0003800200 */
.L_x_965:
        /* <DEDUP_REMOVED lines=86> */
.L_x_960:
[----:B------:R-:W-:Y:S05]  /*aae0*/  BSYNC.RECONVERGENT B1 ;  /* 0x0000000000017941 */ /* 0x000fea0003800200 */
.L_x_959:
        /* <DEDUP_REMOVED lines=102> */
.L_x_970:
[----:B------:R-:W-:Y:S05]  /*b150*/  BSYNC.RECONVERGENT B0 ;  /* 0x0000000000007941 */ /* 0x000fea0003800200 */
.L_x_969:
        /* <DEDUP_REMOVED lines=87> */
.L_x_972:
[----:B------:R-:W-:Y:S05]  /*b6d0*/  BSYNC.RECONVERGENT B0 ;  /* 0x0000000000007941 */ /* 0x000fea0003800200 */
.L_x_971:
        /* <DEDUP_REMOVED lines=87> */
.L_x_974:
[----:B------:R-:W-:Y:S05]  /*bc50*/  BSYNC.RECONVERGENT B0 ;  /* 0x0000000000007941 */ /* 0x000fea0003800200 */
.L_x_973:
        /* <DEDUP_REMOVED lines=86> */
.L_x_968:
[----:B------:R-:W-:Y:S05]  /*c1c0*/  BSYNC.RECONVERGENT B1 ;  /* 0x0000000000017941 */ /* 0x000fea0003800200 */
.L_x_967:
[----:B------:R-:W5:Y:S08]  /*c1d0*/  LDC R3, c[0x0][0x450] ;  /* 0x00011400ff037b82 */ /* 0x000f700000000800 */
[----:B------:R-:W1:Y:S01]  /*c1e0*/  LDC R18, c[0x0][0x450] ;  /* 0x00011400ff127b82 */ /* 0x000e620000000800 */
[----:B-----5:R-:W-:Y:S05]  /*c1f0*/  IMAD.U32 R3, R3, -0x20, RZ ;  /* 0xffffffe003037824 */ /* 0x020fea00078e00ff */
[C---:B------:R-:W-:Y:S02]  /*c200*/  LEA R82, P1, R3.reuse, R82, 0x1 ;  /* 0x0000005203527211 */ /* 0x040fe400078208ff */
[C---:B------:R-:W-:Y:S02]  /*c210*/  LEA R80, P0, R3.reuse, R80, 0x1 ;  /* 0x0000005003507211 */ /* 0x040fe400078008ff */
[C---:B------:R-:W-:Y:S02]  /*c220*/  LEA.HI.X.SX32 R83, R3.reuse, R83, 0x1, P1 ;  /* 0x0000005303537211 */ /* 0x040fe400008f0eff */
[----:B-1----:R-:W-:Y:S09]  /*c230*/  LEA.HI.X.SX32 R81, R3, R81, 0x1, P0 ;  /* 0x0000005103517211 */ /* 0x002ff200000f0eff */
.L_x_909:
[----:B------:R-:W-:Y:S05]  /*c240*/  BSYNC.RECONVERGENT B2 ;  /* 0x0000000000027941 */ /* 0x000fea0003800200 */
.L_x_901:
        /* <DEDUP_REMOVED lines=89> */
.L_x_975:
[----:B------:R-:W-:Y:S01]  /*c7e0*/  UISETP.GT.AND UP0, UPT, UR26, UR6, UPT ;  /* 0x000000061a00728c */ /* 0x000fe2000bf04270 */
[----:B------:R-:W-:Y:S02]  /*c7f0*/  IADD3 R78, P1, PT, R78, R85, RZ ;  /* 0x000000554e4e7210 */ /* 0x000fe40007f3e0ff */
[----:B------:R-:W-:Y:S03]  /*c800*/  IADD3 R14, P0, PT, R14, R89, RZ ;  /* 0x000000590e0e7210 */ /* 0x000fe60007f1e0ff */
[----:B------:R-:W-:Y:S02]  /*c810*/  IMAD.X R79, R79, 0x1, R84, P1 ;  /* 0x000000014f4f7824 */ /* 0x000fe400008e0654 */
[----:B------:R-:W-:Y:S01]  /*c820*/  IMAD.X R15, R15, 0x1, R87, P0 ;  /* 0x000000010f0f7824 */ /* 0x000fe200000e0657 */
[----:B------:R-:W-:Y:S07]  /*c830*/  BRA.U UP0, `(.L_x_976) ;  /* 0xffffff5d00987547 */ /* 0x000fee000b83ffff */
.L_x_892:
        /* <DEDUP_REMOVED lines=57> */
.L_x_980:
[----:B------:R-:W-:Y:S05]  /*cbd0*/  BSYNC.RECONVERGENT B0 ;  /* 0x0000000000007941 */ /* 0x000fea0003800200 */
.L_x_979:
        /* <DEDUP_REMOVED lines=29> */
.L_x_982:
[----:B------:R-:W-:Y:S05]  /*cdb0*/  BSYNC.RECONVERGENT B0 ;  /* 0x0000000000007941 */ /* 0x000fea0003800200 */
.L_x_981:
        /* <DEDUP_REMOVED lines=29> */
.L_x_984:
[----:B------:R-:W-:Y:S05]  /*cf90*/  BSYNC.RECONVERGENT B0 ;  /* 0x0000000000007941 */ /* 0x000fea0003800200 */
.L_x_983:
        /* <DEDUP_REMOVED lines=30> */
.L_x_978:
        /* <DEDUP_REMOVED lines=79> */
.L_x_992:
[----:B------:R-:W-:Y:S05]  /*d670*/  BSYNC.RECONVERGENT B0 ;  /* 0x0000000000007941 */ /* 0x000fea0003800200 */
.L_x_991:
[----:B-----5:R-:W-:Y:S01]  /*d680*/  IMAD.MOV.U32 R6, RZ, RZ, R22 ;  /* 0x000000ffff067224 */ /* 0x020fe200078e0016 */
[----:B------:R-:W-:Y:S01]  /*d690*/  MOV R4, R20 ;  /* 0x0000001400047202 */ /* 0x000fe20000000f00 */
[----:B------:R-:W-:Y:S01]  /*d6a0*/  IMAD.MOV.U32 R7, RZ, RZ, R23 ;  /* 0x000000ffff077224 */ /* 0x000fe200078e0017 */
[----:B------:R-:W-:Y:S02]  /*d6b0*/  MOV R5, R21 ;  /* 0x0000001500057202 */ /* 0x000fe40000000f00 */
.L_x_990:
[----:B------:R-:W-:Y:S05]  /*d6c0*/  BSYNC.RECONVERGENT B1 ;  /* 0x0000000000017941 */ /* 0x000fea0003800200 */
.L_x_989:
        /* <DEDUP_REMOVED lines=47> */
.L_x_996:
[----:B------:R-:W-:Y:S05]  /*d9c0*/  BSYNC.RECONVERGENT B0 ;  /* 0x0000000000007941 */ /* 0x000fea0003800200 */
.L_x_995:
[----:B-----5:R4:W-:Y:S02]  /*d9d0*/  STS.128 [R237+0x2000], R20 ;  /* 0x00200014ed007388 */ /* 0x0209e40000000c00 */
.L_x_994:
[----:B------:R-:W-:Y:S05]  /*d9e0*/  BSYNC.RECONVERGENT B1 ;  /* 0x0000000000017941 */ /* 0x000fea0003800200 */
.L_x_993:
        /* <DEDUP_REMOVED lines=46> */
.L_x_1000:
[----:B------:R-:W-:Y:S05]  /*dcd0*/  BSYNC.RECONVERGENT B0 ;  /* 0x0000000000007941 */ /* 0x000fea0003800200 */
.L_x_999:
[----:B-----5:R1:W-:Y:S02]  /*dce0*/  STS.128 [R237+0x4000], R20 ;  /* 0x00400014ed007388 */ /* 0x0203e40000000c00 */
.L_x_998:
[----:B------:R-:W-:Y:S05]  /*dcf0*/  BSYNC.RECONVERGENT B1 ;  /* 0x0000000000017941 */ /* 0x000fea0003800200 */
.L_x_997:
        /* <DEDUP_REMOVED lines=45> */
.L_x_1002:
[----:B------:R-:W-:Y:S05]  /*dfd0*/  BSYNC.RECONVERGENT B0 ;  /* 0x0000000000007941 */ /* 0x000fea0003800200 */
.L_x_1001:
[----:B-----5:R4:W-:Y:S02]  /*dfe0*/  STS.128 [R237+0x6000], R20 ;  /* 0x00600014ed007388 */ /* 0x0209e40000000c00 */
.L_x_988:
[----:B------:R-:W-:Y:S05]  /*dff0*/  BSYNC.RECONVERGENT B2 ;  /* 0x0000000000027941 */ /* 0x000fea0003800200 */
.L_x_987:
        /* <DEDUP_REMOVED lines=53> */
.L_x_1008:
[----:B------:R-:W-:Y:S05]  /*e350*/  BSYNC.RECONVERGENT B0 ;  /* 0x0000000000007941 */ /* 0x000fea0003800200 */
.L_x_1007:
[----:B-----5:R4:W-:Y:S02]  /*e360*/  STS.128 [R237+0x800], R20 ;  /* 0x00080014ed007388 */ /* 0x0209e40000000c00 */
.L_x_1006:
[----:B------:R-:W-:Y:S05]  /*e370*/  BSYNC.RECONVERGENT B1 ;  /* 0x0000000000017941 */ /* 0x000fea0003800200 */
.L_x_1005:
        /* <DEDUP_REMOVED lines=46> */
.L_x_1012:
[----:B------:R-:W-:Y:S05]  /*e660*/  BSYNC.RECONVERGENT B0 ;  /* 0x0000000000007941 */ /* 0x000fea0003800200 */
.L_x_1011:
[----:B-----5:R4:W-:Y:S02]  /*e670*/  STS.128 [R237+0x2800], R20 ;  /* 0x00280014ed007388 */ /* 0x0209e40000000c00 */
.L_x_1010:
[----:B------:R-:W-:Y:S05]  /*e680*/  BSYNC.RECONVERGENT B1 ;  /* 0x0000000000017941 */ /* 0x000fea0003800200 */
.L_x_1009:
        /* <DEDUP_REMOVED lines=46> */
.L_x_1016:
[----:B------:R-:W-:Y:S05]  /*e970*/  BSYNC.RECONVERGENT B0 ;  /* 0x0000000000007941 */ /* 0x000fea0003800200 */
.L_x_1015:
[----:B-----5:R4:W-:Y:S02]  /*e980*/  STS.128 [R237+0x4800], R20 ;  /* 0x00480014ed007388 */ /* 0x0209e40000000c00 */
.L_x_1014:
[----:B------:R-:W-:Y:S05]  /*e990*/  BSYNC.RECONVERGENT B1 ;  /* 0x0000000000017941 */ /* 0x000fea0003800200 */
.L_x_1013:
        /* <DEDUP_REMOVED lines=45> */
.L_x_1018:
[----:B------:R-:W-:Y:S05]  /*ec70*/  BSYNC.RECONVERGENT B0 ;  /* 0x0000000000007941 */ /* 0x000fea0003800200 */
.L_x_1017:
[----:B-----5:R4:W-:Y:S02]  /*ec80*/  STS.128 [R237+0x6800], R20 ;  /* 0x00680014ed007388 */ /* 0x0209e40000000c00 */
.L_x_1004:
[----:B------:R-:W-:Y:S05]  /*ec90*/  BSYNC.RECONVERGENT B2 ;  /* 0x0000000000027941 */ /* 0x000fea0003800200 */
.L_x_1003:
        /* <DEDUP_REMOVED lines=53> */
.L_x_1024:
[----:B------:R-:W-:Y:S05]  /*eff0*/  BSYNC.RECONVERGENT B0 ;  /* 0x0000000000007941 */ /* 0x000fea0003800200 */
.L_x_1023:
[----:B-----5:R1:W-:Y:S02]  /*f000*/  STS.128 [R237+0x1000], R20 ;  /* 0x00100014ed007388 */ /* 0x0203e40000000c00 */
.L_x_1022:
[----:B------:R-:W-:Y:S05]  /*f010*/  BSYNC.RECONVERGENT B1 ;  /* 0x0000000000017941 */ /* 0x000fea0003800200 */
.L_x_1021:
        /* <DEDUP_REMOVED lines=46> */
.L_x_1028:
[----:B------:R-:W-:Y:S05]  /*f300*/  BSYNC.RECONVERGENT B0 ;  /* 0x0000000000007941 */ /* 0x000fea0003800200 */
.L_x_1027:
[----:B-----5:R4:W-:Y:S02]  /*f310*/  STS.128 [R237+0x3000], R20 ;  /* 0x00300014ed007388 */ /* 0x0209e40000000c00 */
.L_x_1026:
[----:B------:R-:W-:Y:S05]  /*f320*/  BSYNC.RECONVERGENT B1 ;  /* 0x0000000000017941 */ /* 0x000fea0003800200 */
.L_x_1025:
        /* <DEDUP_REMOVED lines=46> */
.L_x_1032:
[----:B------:R-:W-:Y:S05]  /*f610*/  BSYNC.RECONVERGENT B0 ;  /* 0x0000000000007941 */ /* 0x000fea0003800200 */
.L_x_1031:
[----:B-----5:R4:W-:Y:S02]  /*f620*/  STS.128 [R237+0x5000], R20 ;  /* 0x00500014ed007388 */ /* 0x0209e40000000c00 */
.L_x_1030:
[----:B------:R-:W-:Y:S05]  /*f630*/  BSYNC.RECONVERGENT B1 ;  /* 0x0000000000017941 */ /* 0x000fea0003800200 */
.L_x_1029:
        /* <DEDUP_REMOVED lines=45> */
.L_x_1034:
[----:B------:R-:W-:Y:S05]  /*f910*/  BSYNC.RECONVERGENT B0 ;  /* 0x0000000000007941 */ /* 0x000fea0003800200 */
.L_x_1033:
[----:B-----5:R4:W-:Y:S02]  /*f920*/  STS.128 [R237+0x7000], R20 ;  /* 0x00700014ed007388 */ /* 0x0209e40000000c00 */
.L_x_1020:
[----:B------:R-:W-:Y:S05]  /*f930*/  BSYNC.RECONVERGENT B2 ;  /* 0x0000000000027941 */ /* 0x000fea0003800200 */
.L_x_1019:
        /* <DEDUP_REMOVED lines=53> */
.L_x_1038:
[----:B------:R-:W-:Y:S05]  /*fc90*/  BSYNC.RECONVERGENT B0 ;  /* 0x0000000000007941 */ /* 0x000fea0003800200 */
.L_x_1037:
[----:B-----5:R4:W-:Y:S02]  /*fca0*/  STS.128 [R237+0x1800], R20 ;  /* 0x00180014ed007388 */ /* 0x0209e40000000c00 */
.L_x_1036:
[----:B------:R-:W-:Y:S05]  /*fcb0*/  BSYNC.RECONVERGENT B1 ;  /* 0x0000000000017941 */ /* 0x000fea0003800200 */
.L_x_1035:
        /* <DEDUP_REMOVED lines=46> */
.L_x_1042:
[----:B------:R-:W-:Y:S05]  /*ffa0*/  BSYNC.RECONVERGENT B0 ;  /* 0x0000000000007941 */ /* 0x000fea0003800200 */
.L_x_1041:
[----:B-----5:R4:W-:Y:S02]  /*ffb0*/  STS.128 [R237+0x3800], R20 ;  /* 0x00380014ed007388 */ /* 0x0209e40000000c00 */
.L_x_1040:
[----:B------:R-:W-:Y:S05]  /*ffc0*/  BSYNC.RECONVERGENT B1 ;  /* 0x0000000000017941 */ /* 0x000fea0003800200 */
.L_x_1039:
        /* <DEDUP_REMOVED lines=46> */
.L_x_1046:
[----:B------:R-:W-:Y:S05]  /*102b0*/  BSYNC.RECONVERGENT B0 ;  /* 0x0000000000007941 */ /* 0x000fea0003800200 */
.L_x_1045:
[----:B-----5:R4:W-:Y:S02]  /*102c0*/  STS.128 [R237+0x5800], R20 ;  /* 0x00580014ed007388 */ /* 0x0209e40000000c00 */
.L_x_1044:
[----:B------:R-:W-:Y:S05]  /*102d0*/  BSYNC.RECONVERGENT B1 ;  /* 0x0000000000017941 */ /* 0x000fea0003800200 */
.L_x_1043:
        /* <DEDUP_REMOVED lines=45> */
.L_x_1048:
[----:B------:R-:W-:Y:S05]  /*105b0*/  BSYNC.RECONVERGENT B0 ;  /* 0x0000000000007941 */ /* 0x000fea0003800200 */
.L_x_1047:
[----:B-----5:R4:W-:Y:S01]  /*105c0*/  STS.128 [R237+0x7800], R20 ;  /* 0x00780014ed007388 */ /* 0x0209e20000000c00 */
[----:B------:R-:W-:Y:S05]  /*105d0*/  BRA `(.L_x_985) ;  /* 0x0000005800c87947 */ /* 0x000fea0003800000 */
.L_x_986:
        /* <DEDUP_REMOVED lines=99> */
.L_x_1053:
[----:B------:R-:W-:Y:S05]  /*10c10*/  BSYNC.RECONVERGENT B0 ;  /* 0x0000000000007941 */ /* 0x000fea0003800200 */
.L_x_1052:
[----:B------:R-:W-:Y:S05]  /*10c20*/  BSYNC.RECONVERGENT B1 ;  /* 0x0000000000017941 */ /* 0x000fea0003800200 */
.L_x_1051:
        /* <DEDUP_REMOVED lines=88> */
.L_x_1057:
[----:B------:R-:W-:Y:S05]  /*111b0*/  BSYNC.RECONVERGENT B0 ;  /* 0x0000000000007941 */ /* 0x000fea0003800200 */
.L_x_1056:
[----:B-----5:R4:W-:Y:S02]  /*111c0*/  STS.128 [R237+0x2000], R24 ;  /* 0x00200018ed007388 */ /* 0x0209e40000000c00 */
.L_x_1055:
[----:B------:R-:W-:Y:S05]  /*111d0*/  BSYNC.RECONVERGENT B1 ;  /* 0x0000000000017941 */ /* 0x000fea0003800200 */
.L_x_1054:
        /* <DEDUP_REMOVED lines=87> */
.L_x_1061:
[----:B------:R-:W-:Y:S05]  /*11750*/  BSYNC.RECONVERGENT B0 ;  /* 0x0000000000007941 */ /* 0x000fea0003800200 */
.L_x_1060:
[----:B-----5:R1:W-:Y:S02]  /*11760*/  STS.128 [R237+0x4000], R24 ;  /* 0x00400018ed007388 */ /* 0x0203e40000000c00 */
.L_x_1059:
[----:B------:R-:W-:Y:S05]  /*11770*/  BSYNC.RECONVERGENT B1 ;  /* 0x0000000000017941 */ /* 0x000fea0003800200 */
.L_x_1058:
        /* <DEDUP_REMOVED lines=85> */
.L_x_1063:
[----:B------:R-:W-:Y:S05]  /*11cd0*/  BSYNC.RECONVERGENT B0 ;  /* 0x0000000000007941 */ /* 0x000fea0003800200 */
.L_x_1062:
[----:B-----5:R4:W-:Y:S02]  /*11ce0*/  STS.128 [R237+0x6000], R24 ;  /* 0x00600018ed007388 */ /* 0x0209e40000000c00 */
.L_x_1050:
[----:B------:R-:W-:Y:S05]  /*11cf0*/  BSYNC.RECONVERGENT B2 ;  /* 0x0000000000027941 */ /* 0x000fea0003800200 */
.L_x_1049:
        /* <DEDUP_REMOVED lines=93> */
.L_x_1069:
[----:B------:R-:W-:Y:S05]  /*122d0*/  BSYNC.RECONVERGENT B0 ;  /* 0x0000000000007941 */ /* 0x000fea0003800200 */
.L_x_1068:
[----:B-----5:R4:W-:Y:S02]  /*122e0*/  STS.128 [R237+0x800], R24 ;  /* 0x00080018ed007388 */ /* 0x0209e40000000c00 */
.L_x_1067:
[----:B------:R-:W-:Y:S05]  /*122f0*/  BSYNC.RECONVERGENT B1 ;  /* 0x0000000000017941 */ /* 0x000fea0003800200 */
.L_x_1066:
        /* <DEDUP_REMOVED lines=86> */
.L_x_1073:
[----:B------:R-:W-:Y:S05]  /*12860*/  BSYNC.RECONVERGENT B0 ;  /* 0x0000000000007941 */ /* 0x000fea0003800200 */
.L_x_1072:
[----:B-----5:R4:W-:Y:S02]  /*12870*/  STS.128 [R237+0x2800], R24 ;  /* 0x00280018ed007388 */ /* 0x0209e40000000c00 */
.L_x_1071:
[----:B------:R-:W-:Y:S05]  /*12880*/  BSYNC.RECONVERGENT B1 ;  /* 0x0000000000017941 */ /* 0x000fea0003800200 */
.L_x_1070:
        /* <DEDUP_REMOVED lines=86> */
.L_x_1077:
[----:B------:R-:W-:Y:S05]  /*12df0*/  BSYNC.RECONVERGENT B0 ;  /* 0x0000000000007941 */ /* 0x000fea0003800200 */
.L_x_1076:
[----:B-----5:R4:W-:Y:S02]  /*12e00*/  STS.128 [R237+0x4800], R24 ;  /* 0x00480018ed007388 */ /* 0x0209e40000000c00 */
.L_x_1075:
[----:B------:R-:W-:Y:S05]  /*12e10*/  BSYNC.RECONVERGENT B1 ;  /* 0x0000000000017941 */ /* 0x000fea0003800200 */
.L_x_1074:
        /* <DEDUP_REMOVED lines=85> */
.L_x_1079:
[----:B------:R-:W-:Y:S05]  /*13370*/  BSYNC.RECONVERGENT B0 ;  /* 0x0000000000007941 */ /* 0x000fea0003800200 */
.L_x_1078:
[----:B-----5:R4:W-:Y:S02]  /*13380*/  STS.128 [R237+0x6800], R24 ;  /* 0x00680018ed007388 */ /* 0x0209e40000000c00 */
.L_x_1065:
[----:B------:R-:W-:Y:S05]  /*13390*/  BSYNC.RECONVERGENT B2 ;  /* 0x0000000000027941 */ /* 0x000fea0003800200 */
.L_x_1064:
        /* <DEDUP_REMOVED lines=93> */
.L_x_1085:
[----:B------:R-:W-:Y:S05]  /*13970*/  BSYNC.RECONVERGENT B0 ;  /* 0x0000000000007941 */ /* 0x000fea0003800200 */
.L_x_1084:
[----:B-----5:R1:W-:Y:S02]  /*13980*/  STS.128 [R237+0x1000], R24 ;  /* 0x00100018ed007388 */ /* 0x0203e40000000c00 */
.L_x_1083:
[----:B------:R-:W-:Y:S05]  /*13990*/  BSYNC.RECONVERGENT B1 ;  /* 0x0000000000017941 */ /* 0x000fea0003800200 */
.L_x_1082:
        /* <DEDUP_REMOVED lines=86> */
.L_x_1089:
[----:B------:R-:W-:Y:S05]  /*13f00*/  BSYNC.RECONVERGENT B0 ;  /* 0x0000000000007941 */ /* 0x000fea0003800200 */
.L_x_1088:
[----:B-----5:R4:W-:Y:S02]  /*13f10*/  STS.128 [R237+0x3000], R24 ;  /* 0x00300018ed007388 */ /* 0x0209e40000000c00 */
.L_x_1087:
[----:B------:R-:W-:Y:S05]  /*13f20*/  BSYNC.RECONVERGENT B1 ;  /* 0x0000000000017941 */ /* 0x000fea0003800200 */
.L_x_1086:
        /* <DEDUP_REMOVED lines=86> */
.L_x_1093:
[----:B------:R-:W-:Y:S05]  /*14490*/  BSYNC.RECONVERGENT B0 ;  /* 0x0000000000007941 */ /* 0x000fea0003800200 */
.L_x_1092:
[----:B-----5:R4:W-:Y:S02]  /*144a0*/  STS.128 [R237+0x5000], R24 ;  /* 0x00500018ed007388 */ /* 0x0209e40000000c00 */
.L_x_1091:
[----:B------:R-:W-:Y:S05]  /*144b0*/  BSYNC.RECONVERGENT B1 ;  /* 0x0000000000017941 */ /* 0x000fea0003800200 */
.L_x_1090:
        /* <DEDUP_REMOVED lines=85> */
.L_x_1095:
[----:B------:R-:W-:Y:S05]  /*14a10*/  BSYNC.RECONVERGENT B0 ;  /* 0x0000000000007941 */ /* 0x000fea0003800200 */
.L_x_1094:
[----:B-----5:R4:W-:Y:S02]  /*14a20*/  STS.128 [R237+0x7000], R24 ;  /* 0x00700018ed007388 */ /* 0x0209e40000000c00 */
.L_x_1081:
[----:B------:R-:W-:Y:S05]  /*14a30*/  BSYNC.RECONVERGENT B2 ;  /* 0x0000000000027941 */ /* 0x000fea0003800200 */
.L_x_1080:
        /* <DEDUP_REMOVED lines=94> */
.L_x_1099:
[----:B------:R-:W-:Y:S05]  /*15020*/  BSYNC.RECONVERGENT B0 ;  /* 0x0000000000007941 */ /* 0x000fea0003800200 */
.L_x_1098:
[----:B-----5:R4:W-:Y:S02]  /*15030*/  STS.128 [R237+0x1800], R24 ;  /* 0x00180018ed007388 */ /* 0x0209e40000000c00 */
.L_x_1097:
[----:B------:R-:W-:Y:S05]  /*15040*/  BSYNC.RECONVERGENT B1 ;  /* 0x0000000000017941 */ /* 0x000fea0003800200 */
.L_x_1096:
        /* <DEDUP_REMOVED lines=86> */
.L_x_1103:
[----:B------:R-:W-:Y:S05]  /*155b0*/  BSYNC.RECONVERGENT B0 ;  /* 0x0000000000007941 */ /* 0x000fea0003800200 */
.L_x_1102:
[----:B-----5:R1:W-:Y:S02]  /*155c0*/  STS.128 [R237+0x3800], R24 ;  /* 0x00380018ed007388 */ /* 0x0203e40000000c00 */
.L_x_1101:
[----:B------:R-:W-:Y:S05]  /*155d0*/  BSYNC.RECONVERGENT B1 ;  /* 0x0000000000017941 */ /* 0x000fea0003800200 */
.L_x_1100:
        /* <DEDUP_REMOVED lines=86> */
.L_x_1107:
[----:B------:R-:W-:Y:S05]  /*15b40*/  BSYNC.RECONVERGENT B0 ;  /* 0x0000000000007941 */ /* 0x000fea0003800200 */
.L_x_1106:
[----:B-----5:R4:W-:Y:S02]  /*15b50*/  STS.128 [R237+0x5800], R24 ;  /* 0x00580018ed007388 */ /* 0x0209e40000000c00 */
.L_x_1105:
[----:B------:R-:W-:Y:S05]  /*15b60*/  BSYNC.RECONVERGENT B1 ;  /* 0x0000000000017941 */ /* 0x000fea0003800200 */
.L_x_1104:
        /* <DEDUP_REMOVED lines=87> */
.L_x_1109:
[----:B------:R-:W-:Y:S05]  /*160e0*/  BSYNC.RECONVERGENT B0 ;  /* 0x0000000000007941 */ /* 0x000fea0003800200 */
.L_x_1108:
[----:B-----5:R1:W-:Y:S02]  /*160f0*/  STS.128 [R237+0x7800], R4 ;  /* 0x00780004ed007388 */ /* 0x0203e40000000c00 */
.L_x_985:
[----:B------:R-:W-:Y:S05]  /*16100*/  BSYNC.RECONVERGENT B3 ;  /* 0x0000000000037941 */ /* 0x000fea0003800200 */
.L_x_977:
        /* <DEDUP_REMOVED lines=35> */
.L_x_1111:
[----:B------:R-:W-:Y:S05]  /*16340*/  BSYNC.RECONVERGENT B0 ;  /* 0x0000000000007941 */ /* 0x000fea0003800200 */
.L_x_1110:
        /* <DEDUP_REMOVED lines=29> */
.L_x_1113:
[----:B------:R-:W-:Y:S05]  /*16520*/  BSYNC.RECONVERGENT B0 ;  /* 0x0000000000007941 */ /* 0x000fea0003800200 */
.L_x_1112:
        /* <DEDUP_REMOVED lines=31> */
.L_x_1115:
[----:B------:R-:W-:Y:S05]  /*16720*/  BSYNC.RECONVERGENT B0 ;  /* 0x0000000000007941 */ /* 0x000fea0003800200 */
.L_x_1114:
        /* <DEDUP_REMOVED lines=31> */
.L_x_1117:
[----:B------:R-:W-:Y:S05]  /*16920*/  BSYNC.RECONVERGENT B0 ;  /* 0x0000000000007941 */ /* 0x000fea0003800200 */
.L_x_1116:
        /* <DEDUP_REMOVED lines=31> */
.L_x_1119:
[----:B------:R1:W-:Y:S04]  /*16b20*/  STS.128 [R237+0x10000], RZ ;  /* 0x010000ffed007388 */ /* 0x0003e80000000c00 */
[----:B------:R1:W-:Y:S04]  /*16b30*/  STS.128 [R237+0x12000], RZ ;  /* 0x012000ffed007388 */ /* 0x0003e80000000c00 */
[----:B------:R1:W-:Y:S04]  /*16b40*/  STS.128 [R237+0x14000], RZ ;  /* 0x014000ffed007388 */ /* 0x0003e80000000c00 */
[----:B------:R1:W-:Y:S02]  /*16b50*/  STS.128 [R237+0x16000], RZ ;  /* 0x016000ffed007388 */ /* 0x0003e40000000c00 */
.L_x_1120:
[----:B------:R-:W-:Y:S05]  /*16b60*/  BSYNC.RECONVERGENT B0 ;  /* 0x0000000000007941 */ /* 0x000fea0003800200 */
.L_x_1118:
        /* <DEDUP_REMOVED lines=43> */
.L_x_1122:
[----:B------:R-:W-:Y:S05]  /*16e20*/  BSYNC.RECONVERGENT B0 ;  /* 0x0000000000007941 */ /* 0x000fea0003800200 */
.L_x_1121:
        /* <DEDUP_REMOVED lines=36> */
.L_x_1124:
[----:B------:R-:W-:Y:S05]  /*17070*/  BSYNC.RECONVERGENT B0 ;  /* 0x0000000000007941 */ /* 0x000fea0003800200 */
.L_x_1123:
        /* <DEDUP_REMOVED lines=35> */
.L_x_1126:
[----:B------:R-:W-:Y:S05]  /*172b0*/  BSYNC.RECONVERGENT B0 ;  /* 0x0000000000007941 */ /* 0x000fea0003800200 */
.L_x_1125:
[----:B------:R-:W-:Y:S01]  /*172c0*/  LDSM.16.M88.4 R88, [R67] ;  /* 0x000000004358783b */ /* 0x000fe20000000200 */
[----:B------:R-:W-:Y:S01]  /*172d0*/  IMAD.MOV.U32 R0, RZ, RZ, 0x20 ;  /* 0x00000020ff007424 */ /* 0x000fe200078e00ff */
[----:B------:R-:W-:Y:S01]  /*172e0*/  LOP3.LUT P0, RZ, R64, 0x2, RZ, 0xc0, !PT ;  /* 0x0000000240ff7812 */ /* 0x000fe2000780c0ff */
[----:B------:R-:W-:Y:S01]  /*172f0*/  VIADD R15, R2, UR6 ;  /* 0x00000006020f7c36 */ /* 0x000fe20008000000 */
[----:B------:R-:W5:Y:S01]  /*17300*/  LDSM.16.M88.4 R44, [R2+UR6+0x8800] ;  /* 0x00880006022c783b */ /* 0x000f620008000200 */
[----:B--2---:R-:W-:Y:S01]  /*17310*/  IMAD.MOV.U32 R4, RZ, RZ, 0x40 ;  /* 0x00000040ff047424 */ /* 0x004fe200078e00ff */
[----:B------:R-:W-:Y:S01]  /*17320*/  SEL R0, R0, 0xffffffe0, !P0 ;  /* 0xffffffe000007807 */ /* 0x000fe20004000000 */
[----:B------:R-:W2:Y:S01]  /*17330*/  LDCU UR8, c[0x0][0x50c] ;  /* 0x0000a180ff0877ac */ /* 0x000ea20008000800 */
[----:B------:R-:W3:Y:S01]  /*17340*/  LDSM.16.M88.4 R52, [R2+UR6+0x8000] ;  /* 0x008000060234783b */ /* 0x000ee20008000200 */
[----:B------:R-:W-:Y:S02]  /*17350*/  LOP3.LUT P0, RZ, R64, 0x4, RZ, 0xc0, !PT ;  /* 0x0000000440ff7812 */ /* 0x000fe4000780c0ff */
[--C-:B------:R-:W-:Y:S01]  /*17360*/  IMAD.IADD R65, R67, 0x1, R0.reuse ;  /* 0x0000000143417824 */ /* 0x100fe200078e0200 */
[----:B------:R-:W1:Y:S01]  /*17370*/  LDSM.16.M88.4 R36, [R2+UR6+0x9000] ;  /* 0x009000060224783b */ /* 0x000e620008000200 */
[C---:B------:R-:W-:Y:S01]  /*17380*/  IMAD.IADD R14, R15.reuse, 0x1, R0 ;  /* 0x000000010f0e7824 */ /* 0x040fe200078e0200 */
[----:B------:R-:W-:Y:S01]  /*17390*/  SEL R4, R4, 0xffffffc0, !P0 ;  /* 0xffffffc004047807 */ /* 0x000fe20004000000 */
[----:B------:R-:W-:Y:S01]  /*173a0*/  UISETP.NE.AND UP1, UPT, UR21, 0x1, UPT ;  /* 0x000000011500788c */ /* 0x000fe2000bf25270 */
[----:B------:R-:W2:Y:S02]  /*173b0*/  LDSM.16.M88.4 R68, [R2+UR6+0x9800] ;  /* 0x009800060244783b */ /* 0x000ea40008000200 */
[----:B------:R-:W-:Y:S01]  /*173c0*/  IADD3 R15, PT, PT, R15, R4, RZ ;  /* 0x000000040f0f7210 */ /* 0x000fe20007ffe0ff */
[----:B------:R-:W-:Y:S01]  /*173d0*/  IMAD.IADD R63, R67, 0x1, R4 ;  /* 0x00000001433f7824 */ /* 0x000fe200078e0204 */
[----:B------:R-:W-:Y:S03]  /*173e0*/  LDSM.16.M88.4 R72, [R65] ;  /* 0x000000004148783b */ /* 0x000fe60000000200 */
[C---:B------:R-:W-:Y:S01]  /*173f0*/  IMAD.IADD R62, R0.reuse, 0x1, R63 ;  /* 0x00000001003e7824 */ /* 0x040fe200078e023f */
[----:B------:R-:W2:Y:S01]  /*17400*/  LDSM.16.M88.4 R24, [R14+0x8800] ;  /* 0x008800000e18783b */ /* 0x000ea20000000200 */
[----:B------:R-:W-:-:S03]  /*17410*/  IMAD.IADD R8, R0, 0x1, R15 ;  /* 0x0000000100087824 */ /* 0x000fc600078e020f */
[----:B------:R-:W2:Y:S04]  /*17420*/  LDSM.16.M88.4 R28, [R14+0x8000] ;  /* 0x008000000e1c783b */ /* 0x000ea80000000200 */
[----:B------:R-:W2:Y:S04]  /*17430*/  LDSM.16.M88.4 R80, [R14+0x9000] ;  /* 0x009000000e50783b */ /* 0x000ea80000000200 */
[----:B------:R-:W2:Y:S04]  /*17440*/  LDSM.16.M88.4 R76, [R14+0x9800] ;  /* 0x009800000e4c783b */ /* 0x000ea80000000200 */
[----:B----4-:R-:W-:Y:S01]  /*17450*/  LDSM.16.M88.4 R4, [R63] ;  /* 0x000000003f04783b */ /* 0x010fe20000000200 */
[C---:B-----5:R-:W-:Y:S03]  /*17460*/  HMMA.16816.F32.BF16 R48, R88.reuse, R44, RZ ;  /* 0x0000002c5830723c */ /* 0x060fe600000418ff */
[----:B------:R-:W4:Y:S04]  /*17470*/  LDSM.16.M88.4 R20, [R15+0x8000] ;  /* 0x008000000f14783b */ /* 0x000f280000000200 */
[----:B------:R-:W5:Y:S01]  /*17480*/  LDSM.16.M88.4 R16, [R15+0x8800] ;  /* 0x008800000f10783b */ /* 0x000f620000000200 */
[C---:B---3--:R-:W-:Y:S03]  /*17490*/  HMMA.16816.F32.BF16 R56, R88.reuse, R52, RZ ;  /* 0x000000345838723c */ /* 0x048fe600000418ff */
[----:B------:R-:W-:Y:S04]  /*174a0*/  LDSM.16.M88.4 R92, [R62] ;  /* 0x000000003e5c783b */ /* 0x000fe80000000200 */
[----:B------:R-:W-:Y:S01]  /*174b0*/  LDSM.16.M88.4 R96, [R8+0x9800] ;  /* 0x009800000860783b */ /* 0x000fe20000000200 */
[C---:B------:R-:W-:Y:S03]  /*174c0*/  HMMA.16816.F32.BF16 R44, R88.reuse, R46, RZ ;  /* 0x0000002e582c723c */ /* 0x040fe600000418ff */
[----:B------:R-:W-:Y:S04]  /*174d0*/  LDSM.16.M88.4 R84, [R2+UR6+0xb800] ;  /* 0x00b800060254783b */ /* 0x000fe80008000200 */
[----:B------:R-:W0:Y:S01]  /*174e0*/  LDGDEPBAR ;  /* 0x00000000000079af */ /* 0x000e220000000000 */
[C---:B------:R-:W-:Y:S08]  /*174f0*/  HMMA.16816.F32.BF16 R52, R88.reuse, R54, RZ ;  /* 0x000000365834723c */ /* 0x040ff000000418ff */
[C---:B-1----:R-:W-:Y:S08]  /*17500*/  HMMA.16816.F32.BF16 R40, R88.reuse, R36, RZ ;  /* 0x000000245828723c */ /* 0x042ff000000418ff */
[C---:B------:R-:W-:Y:S08]  /*17510*/  HMMA.16816.F32.BF16 R36, R88.reuse, R38, RZ ;  /* 0x000000265824723c */ /* 0x040ff000000418ff */
[C---:B--2---:R-:W-:Y:S08]  /*17520*/  HMMA.16816.F32.BF16 R32, R88.reuse, R68, RZ ;  /* 0x000000445820723c */ /* 0x044ff000000418ff */
[----:B------:R-:W-:Y:S01]  /*17530*/  HMMA.16816.F32.BF16 R88, R88, R70, RZ ;  /* 0x000000465858723c */ /* 0x000fe200000418ff */
[----:B------:R-:W1:Y:S07]  /*17540*/  LDSM.16.M88.4 R68, [R15+0x9000] ;  /* 0x009000000f44783b */ /* 0x000e6e0000000200 */
[C---:B------:R-:W-:Y:S08]  /*17550*/  HMMA.16816.F32.BF16 R48, R72.reuse, R24, R48 ;  /* 0x000000184830723c */ /* 0x040ff00000041830 */
        /* <DEDUP_REMOVED lines=12> */
[C---:B----4-:R-:W-:Y:S08]  /*17620*/  HMMA.16816.F32.BF16 R56, R4.reuse, R20, R56 ;  /* 0x000000140438723c */ /* 0x050ff00000041838 */
[C---:B------:R-:W-:Y:S01]  /*17630*/  HMMA.16816.F32.BF16 R52, R4.reuse, R22, R52 ;  /* 0x000000160434723c */ /* 0x040fe20000041834 */
[----:B------:R-:W3:Y:S07]  /*17640*/  LDSM.16.M88.4 R20, [R8+0x8800] ;  /* 0x008800000814783b */ /* 0x000eee0000000200 */
[C---:B-----5:R-:W-:Y:S08]  /*17650*/  HMMA.16816.F32.BF16 R48, R4.reuse, R16, R48 ;  /* 0x000000100430723c */ /* 0x060ff00000041830 */
[C---:B------:R-:W-:Y:S01]  /*17660*/  HMMA.16816.F32.BF16 R44, R4.reuse, R18, R44 ;  /* 0x00000012042c723c */ /* 0x040fe2000004182c */
[----:B------:R-:W4:Y:S07]  /*17670*/  LDSM.16.M88.4 R16, [R8+0x9000] ;  /* 0x009000000810783b */ /* 0x000f2e0000000200 */
[C---:B-1----:R-:W-:Y:S08]  /*17680*/  HMMA.16816.F32.BF16 R40, R4.reuse, R68, R40 ;  /* 0x000000440428723c */ /* 0x042ff00000041828 */
[C---:B------:R-:W-:Y:S01]  /*17690*/  HMMA.16816.F32.BF16 R36, R4.reuse, R70, R36 ;  /* 0x000000460424723c */ /* 0x040fe20000041824 */
[----:B------:R-:W-:Y:S07]  /*176a0*/  LDSM.16.M88.4 R68, [R14+0xa800] ;  /* 0x00a800000e44783b */ /* 0x000fee0000000200 */
[C---:B--2---:R-:W-:Y:S08]  /*176b0*/  HMMA.16816.F32.BF16 R32, R4.reuse, R24, R32 ;  /* 0x000000180420723c */ /* 0x044ff00000041820 */
[----:B------:R-:W-:Y:S01]  /*176c0*/  HMMA.16816.F32.BF16 R88, R4, R26, R88 ;  /* 0x0000001a0458723c */ /* 0x000fe20000041858 */
[----:B------:R-:W1:Y:S04]  /*176d0*/  LDSM.16.M88.4 R24, [R2+UR6+0xa800] ;  /* 0x00a800060218783b */ /* 0x000e680008000200 */
[----:B------:R-:W2:Y:S03]  /*176e0*/  LDSM.16.M88.4 R4, [R2+UR6+0xb000] ;  /* 0x00b000060204783b */ /* 0x000ea60008000200 */
        /* <DEDUP_REMOVED lines=12> */
[----:B------:R-:W-:Y:S03]  /*177b0*/  LDSM.16.M88.4 R96, [R8+0xb800] ;  /* 0x00b800000860783b */ /* 0x000fe60000000200 */
        /* <DEDUP_REMOVED lines=12> */
[----:B------:R-:W-:Y:S03]  /*17880*/  LDSM.16.M88.4 R80, [R2+UR6+0xc000] ;  /* 0x00c000060250783b */ /* 0x000fe60008000200 */
[C---:B---3--:R-:W-:Y:S08]  /*17890*/  HMMA.16816.F32.BF16 R56, R16.reuse, R76, R56 ;  /* 0x0000004c1038723c */ /* 0x048ff00000041838 */
[C---:B------:R-:W-:Y:S01]  /*178a0*/  HMMA.16816.F32.BF16 R52, R16.reuse, R78, R52 ;  /* 0x0000004e1034723c */ /* 0x040fe20000041834 */
[----:B------:R-:W-:Y:S07]  /*178b0*/  LDSM.16.M88.4 R76, [R2+UR6+0xc800] ;  /* 0x00c80006024c783b */ /* 0x000fee0008000200 */
[C---:B------:R-:W-:Y:S08]  /*178c0*/  HMMA.16816.F32.BF16 R48, R16.reuse, R68, R48 ;  /* 0x000000441030723c */ /* 0x040ff00000041830 */
[C---:B------:R-:W-:Y:S01]  /*178d0*/  HMMA.16816.F32.BF16 R44, R16.reuse, R70, R44 ;  /* 0x00000046102c723c */ /* 0x040fe2000004182c */
[----:B------:R-:W3:Y:S07]  /*178e0*/  LDSM.16.M88.4 R68, [R15+0xb000] ;  /* 0x00b000000f44783b */ /* 0x000eee0000000200 */
[C---:B----4-:R-:W-:Y:S08]  /*178f0*/  HMMA.16816.F32.BF16 R40, R16.reuse, R28, R40 ;  /* 0x0000001c1028723c */ /* 0x050ff00000041828 */
[C---:B------:R-:W-:Y:S01]  /*17900*/  HMMA.16816.F32.BF16 R36, R16.reuse, R30, R36 ;  /* 0x0000001e1024723c */ /* 0x040fe20000041824 */
[----:B------:R-:W4:Y:S07]  /*17910*/  LDSM.16.M88.4 R28, [R15+0xb800] ;  /* 0x00b800000f1c783b */ /* 0x000f2e0000000200 */
[C---:B------:R-:W-:Y:S08]  /*17920*/  HMMA.16816.F32.BF16 R32, R16.reuse, R20, R32 ;  /* 0x000000141020723c */ /* 0x040ff00000041820 */
[----:B------:R-:W-:Y:S01]  /*17930*/  HMMA.16816.F32.BF16 R88, R16, R22, R88 ;  /* 0x000000161058723c */ /* 0x000fe20000041858 */
[----:B------:R-:W5:Y:S04]  /*17940*/  LDSM.16.M88.4 R16, [R8+0xa800] ;  /* 0x00a800000810783b */ /* 0x000f680000000200 */
[----:B------:R-:W5:Y:S03]  /*17950*/  LDSM.16.M88.4 R20, [R8+0xa000] ;  /* 0x00a000000814783b */ /* 0x000f660000000200 */
[C---:B-1----:R-:W-:Y:S08]  /*17960*/  HMMA.16816.F32.BF16 R56, R24.reuse, R4, R56 ;  /* 0x000000041838723c */ /* 0x042ff00000041838 */
[C---:B------:R-:W-:Y:S01]  /*17970*/  HMMA.16816.F32.BF16 R52, R24.reuse, R6, R52 ;  /* 0x000000061834723c */ /* 0x040fe20000041834 */
[----:B------:R-:W1:Y:S07]  /*17980*/  LDSM.16.M88.4 R4, [R8+0xb000] ;  /* 0x00b000000804783b */ /* 0x000e6e0000000200 */
[C---:B--2---:R-:W-:Y:S08]  /*17990*/  HMMA.16816.F32.BF16 R48, R24.reuse, R72, R48 ;  /* 0x000000481830723c */ /* 0x044ff00000041830 */
[C---:B------:R-:W-:Y:S01]  /*179a0*/  HMMA.16816.F32.BF16 R44, R24.reuse, R74, R44 ;  /* 0x0000004a182c723c */ /* 0x040fe2000004182c */
[----:B------:R-:W2:Y:S07]  /*179b0*/  LDSM.16.M88.4 R72, [R2+UR6+0xd000] ;  /* 0x00d000060248783b */ /* 0x000eae0008000200 */
[C---:B---3--:R-:W-:Y:S08]  /*179c0*/  HMMA.16816.F32.BF16 R40, R24.reuse, R68, R40 ;  /* 0x000000441828723c */ /* 0x048ff00000041828 */
[C---:B------:R-:W-:Y:S01]  /*179d0*/  HMMA.16816.F32.BF16 R36, R24.reuse, R70, R36 ;  /* 0x000000461824723c */ /* 0x040fe20000041824 */
[----:B------:R-:W3:Y:S07]  /*179e0*/  LDSM.16.M88.4 R68, [R2+UR6+0xd800] ;  /* 0x00d800060244783b */ /* 0x000eee0008000200 */
[C---:B----4-:R-:W-:Y:S08]  /*179f0*/  HMMA.16816.F32.BF16 R32, R24.reuse, R28, R32 ;  /* 0x0000001c1820723c */ /* 0x050ff00000041820 */
[----:B------:R-:W-:Y:S01]  /*17a00*/  HMMA.16816.F32.BF16 R88, R24, R30, R88 ;  /* 0x0000001e1858723c */ /* 0x000fe20000041858 */
[----:B------:R-:W-:Y:S04]  /*17a10*/  LDSM.16.M88.4 R28, [R65+0x4000] ;  /* 0x00400000411c783b */ /* 0x000fe80000000200 */
[----:B------:R-:W-:Y:S03]  /*17a20*/  LDSM.16.M88.4 R24, [R14+0xc000] ;  /* 0x00c000000e18783b */ /* 0x000fe60000000200 */
[C---:B-----5:R-:W-:Y:S08]  /*17a30*/  HMMA.16816.F32.BF16 R48, R92.reuse, R16, R48 ;  /* 0x000000105c30723c */ /* 0x060ff00000041830 */
        /* <DEDUP_REMOVED lines=8> */
[C---:B------:R-:W-:Y:S08]  /*17ac0*/  HMMA.16816.F32.BF16 R32, R92.reuse, R96, R32 ;  /* 0x000000605c20723c */ /* 0x040ff00000041820 */
[----:B------:R-:W-:Y:S01]  /*17ad0*/  HMMA.16816.F32.BF16 R88, R92, R98, R88 ;  /* 0x000000625c58723c */ /* 0x000fe20000041858 */
[----:B------:R-:W-:Y:S07]  /*17ae0*/  LDSM.16.M88.4 R92, [R65+0x6000] ;  /* 0x00600000415c783b */ /* 0x000fee0000000200 */
[C---:B------:R-:W-:Y:S08]  /*17af0*/  HMMA.16816.F32.BF16 R48, R84.reuse, R76, R48 ;  /* 0x0000004c5430723c */ /* 0x040ff00000041830 */
[C---:B------:R-:W-:Y:S08]  /*17b00*/  HMMA.16816.F32.BF16 R44, R84.reuse, R78, R44 ;  /* 0x0000004e542c723c */ /* 0x040ff0000004182c */
[C---:B------:R-:W-:Y:S08]  /*17b10*/  HMMA.16816.F32.BF16 R56, R84.reuse, R80, R56 ;  /* 0x000000505438723c */ /* 0x040ff00000041838 */
[C---:B------:R-:W-:Y:S08]  /*17b20*/  HMMA.16816.F32.BF16 R52, R84.reuse, R82, R52 ;  /* 0x000000525434723c */ /* 0x040ff00000041834 */
[C---:B--2---:R-:W-:Y:S08]  /*17b30*/  HMMA.16816.F32.BF16 R40, R84.reuse, R72, R40 ;  /* 0x000000485428723c */ /* 0x044ff00000041828 */
[C---:B------:R-:W-:Y:S01]  /*17b40*/  HMMA.16816.F32.BF16 R76, R84.reuse, R74, R36 ;  /* 0x0000004a544c723c */ /* 0x040fe20000041824 */
[----:B------:R-:W-:Y:S04]  /*17b50*/  LDSM.16.M88.4 R72, [R63+0x4000] ;  /* 0x004000003f48783b */ /* 0x000fe80000000200 */
[----:B------:R-:W2:Y:S03]  /*17b60*/  LDSM.16.M88.4 R36, [R15+0xc000] ;  /* 0x00c000000f24783b */ /* 0x000ea60000000200 */
[C---:B---3--:R-:W-:Y:S01]  /*17b70*/  HMMA.16816.F32.BF16 R80, R84.reuse, R68, R32 ;  /* 0x000000445450723c */ /* 0x048fe20000041820 */
[----:B------:R-:W3:Y:S07]  /*17b80*/  LDSM.16.M88.4 R32, [R15+0xc800] ;  /* 0x00c800000f20783b */ /* 0x000eee0000000200 */
[----:B------:R-:W-:Y:S01]  /*17b90*/  HMMA.16816.F32.BF16 R88, R84, R70, R88 ;  /* 0x000000465458723c */ /* 0x000fe20000041858 */
[----:B------:R-:W-:Y:S04]  /*17ba0*/  LDSM.16.M88.4 R68, [R67+0x6000] ;  /* 0x006000004344783b */ /* 0x000fe80000000200 */
[----:B------:R-:W-:Y:S03]  /*17bb0*/  LDSM.16.M88.4 R84, [R8+0xd800] ;  /* 0x00d800000854783b */ /* 0x000fe60000000200 */
[C---:B----4-:R-:W-:Y:S08]  /*17bc0*/  HMMA.16816.F32.BF16 R40, R28.reuse, R16, R40 ;  /* 0x000000101c28723c */ /* 0x050ff00000041828 */
[C---:B------:R-:W-:Y:S01]  /*17bd0*/  HMMA.16816.F32.BF16 R76, R28.reuse, R18, R76 ;  /* 0x000000121c4c723c */ /* 0x040fe2000004184c */
[----:B------:R-:W4:Y:S07]  /*17be0*/  LDSM.16.M88.4 R16, [R15+0xd000] ;  /* 0x00d000000f10783b */ /* 0x000f2e0000000200 */
[C---:B------:R-:W-:Y:S08]  /*17bf0*/  HMMA.16816.F32.BF16 R56, R28.reuse, R24, R56 ;  /* 0x000000181c38723c */ /* 0x040ff00000041838 */
[C---:B------:R-:W-:Y:S01]  /*17c00*/  HMMA.16816.F32.BF16 R52, R28.reuse, R26, R52 ;  /* 0x0000001a1c34723c */ /* 0x040fe20000041834 */
[----:B------:R-:W-:Y:S07]  /*17c10*/  LDSM.16.M88.4 R24, [R8+0xc800] ;  /* 0x00c800000818783b */ /* 0x000fee0000000200 */
[C---:B-----5:R-:W-:Y:S08]  /*17c20*/  HMMA.16816.F32.BF16 R48, R28.reuse, R20, R48 ;  /* 0x000000141c30723c */ /* 0x060ff00000041830 */
[C---:B------:R-:W-:Y:S01]  /*17c30*/  HMMA.16816.F32.BF16 R44, R28.reuse, R22, R44 ;  /* 0x000000161c2c723c */ /* 0x040fe2000004182c */
[----:B------:R-:W-:Y:S07]  /*17c40*/  LDSM.16.M88.4 R20, [R62+0x4000] ;  /* 0x004000003e14783b */ /* 0x000fee0000000200 */
[C---:B-1----:R-:W-:Y:S08]  /*17c50*/  HMMA.16816.F32.BF16 R80, R28.reuse, R4, R80 ;  /* 0x000000041c50723c */ /* 0x042ff00000041850 */
[----:B------:R-:W-:Y:S01]  /*17c60*/  HMMA.16816.F32.BF16 R88, R28, R6, R88 ;  /* 0x000000061c58723c */ /* 0x000fe20000041858 */
[----:B------:R-:W1:Y:S04]  /*17c70*/  LDSM.16.M88.4 R4, [R8+0xc000] ;  /* 0x00c000000804783b */ /* 0x000e680000000200 */
[----:B------:R-:W5:Y:S03]  /*17c80*/  LDSM.16.M88.4 R28, [R15+0xd800] ;  /* 0x00d800000f1c783b */ /* 0x000f660000000200 */
[C---:B--2---:R-:W-:Y:S08]  /*17c90*/  HMMA.16816.F32.BF16 R56, R72.reuse, R36, R56 ;  /* 0x000000244838723c */ /* 0x044ff00000041838 */
[C---:B------:R-:W-:Y:S01]  /*17ca0*/  HMMA.16816.F32.BF16 R52, R72.reuse, R38, R52 ;  /* 0x000000264834723c */ /* 0x040fe20000041834 */
[----:B------:R-:W2:Y:S07]  /*17cb0*/  LDSM.16.M88.4 R36, [R2+UR6+0xe000] ;  /* 0x00e000060224783b */ /* 0x000eae0008000200 */
[C---:B---3--:R-:W-:Y:S08]  /*17cc0*/  HMMA.16816.F32.BF16 R48, R72.reuse, R32, R48 ;  /* 0x000000204830723c */ /* 0x048ff00000041830 */
[C---:B------:R-:W-:Y:S01]  /*17cd0*/  HMMA.16816.F32.BF16 R44, R72.reuse, R34, R44 ;  /* 0x00000022482c723c */ /* 0x040fe2000004182c */
[----:B------:R-:W3:Y:S07]  /*17ce0*/  LDSM.16.M88.4 R32, [R8+0xd000] ;  /* 0x00d000000820783b */ /* 0x000eee0000000200 */
[C---:B----4-:R-:W-:Y:S08]  /*17cf0*/  HMMA.16816.F32.BF16 R40, R72.reuse, R16, R40 ;  /* 0x000000104828723c */ /* 0x050ff00000041828 */
[----:B------:R-:W-:Y:S01]  /*17d00*/  HMMA.16816.F32.BF16 R76, R72, R18, R76 ;  /* 0x00000012484c723c */ /* 0x000fe2000004184c */
[----:B------:R-:W4:Y:S07]  /*17d10*/  LDSM.16.M88.4 R16, [R14+0xe000] ;  /* 0x00e000000e10783b */ /* 0x000f2e0000000200 */
[C---:B-1----:R-:W-:Y:S08]  /*17d20*/  HMMA.16816.F32.BF16 R56, R20.reuse, R4, R56 ;  /* 0x000000041438723c */ /* 0x042ff00000041838 */
[----:B------:R-:W-:Y:S01]  /*17d30*/  HMMA.16816.F32.BF16 R52, R20, R6, R52 ;  /* 0x000000061434723c */ /* 0x000fe20000041834 */
[----:B------:R-:W-:Y:S07]  /*17d40*/  LDSM.16.M88.4 R4, [R15+0xe000] ;  /* 0x00e000000f04783b */ /* 0x000fee0000000200 */
[C---:B-----5:R-:W-:Y:S08]  /*17d50*/  HMMA.16816.F32.BF16 R80, R72.reuse, R28, R80 ;  /* 0x0000001c4850723c */ /* 0x060ff00000041850 */
[----:B------:R-:W-:Y:S01]  /*17d60*/  HMMA.16816.F32.BF16 R88, R72, R30, R88 ;  /* 0x0000001e4858723c */ /* 0x000fe20000041858 */
[----:B------:R-:W1:Y:S07]  /*17d70*/  LDSM.16.M88.4 R28, [R2+UR6+0xe800] ;  /* 0x00e80006021c783b */ /* 0x000e6e0008000200 */
[C---:B------:R-:W-:Y:S08]  /*17d80*/  HMMA.16816.F32.BF16 R48, R20.reuse, R24, R48 ;  /* 0x000000181430723c */ /* 0x040ff00000041830 */
[----:B------:R-:W-:Y:S01]  /*17d90*/  HMMA.16816.F32.BF16 R44, R20, R26, R44 ;  /* 0x0000001a142c723c */ /* 0x000fe2000004182c */
[----:B------:R-:W5:Y:S07]  /*17da0*/  LDSM.16.M88.4 R24, [R63+0x6000] ;  /* 0x006000003f18783b */ /* 0x000f6e0000000200 */
[C---:B--2---:R-:W-:Y:S08]  /*17db0*/  HMMA.16816.F32.BF16 R56, R68.reuse, R36, R56 ;  /* 0x000000244438723c */ /* 0x044ff00000041838 */
[----:B------:R-:W-:Y:S01]  /*17dc0*/  HMMA.16816.F32.BF16 R52, R68, R38, R52 ;  /* 0x000000264434723c */ /* 0x000fe20000041834 */
[----:B------:R-:W-:Y:S07]  /*17dd0*/  LDSM.16.M88.4 R36, [R62+0x6000] ;  /* 0x006000003e24783b */ /* 0x000fee0000000200 */
[C---:B---3--:R-:W-:Y:S08]  /*17de0*/  HMMA.16816.F32.BF16 R40, R20.reuse, R32, R40 ;  /* 0x000000201428723c */ /* 0x048ff00000041828 */
[C---:B------:R-:W-:Y:S01]  /*17df0*/  HMMA.16816.F32.BF16 R76, R20.reuse, R34, R76 ;  /* 0x00000022144c723c */ /* 0x040fe2000004184c */
[----:B------:R-:W-:Y:S07]  /*17e00*/  LDSM.16.M88.4 R32, [R8+0xe000] ;  /* 0x00e000000820783b */ /* 0x000fee0000000200 */
[C---:B------:R-:W-:Y:S08]  /*17e10*/  HMMA.16816.F32.BF16 R80, R20.reuse, R84, R80 ;  /* 0x000000541450723c */ /* 0x040ff00000041850 */
[----:B------:R-:W-:Y:S01]  /*17e20*/  HMMA.16816.F32.BF16 R88, R20, R86, R88 ;  /* 0x000000561458723c */ /* 0x000fe20000041858 */
[----:B------:R-:W2:Y:S07]  /*17e30*/  LDSM.16.M88.4 R20, [R14+0xe800] ;  /* 0x00e800000e14783b */ /* 0x000eae0000000200 */
[C---:B----4-:R-:W-:Y:S08]  /*17e40*/  HMMA.16816.F32.BF16 R56, R92.reuse, R16, R56 ;  /* 0x000000105c38723c */ /* 0x050ff00000041838 */
[----:B------:R-:W-:Y:S01]  /*17e50*/  HMMA.16816.F32.BF16 R52, R92, R18, R52 ;  /* 0x000000125c34723c */ /* 0x000fe20000041834 */
[----:B------:R-:W3:Y:S07]  /*17e60*/  LDSM.16.M88.4 R16, [R15+0xe800] ;  /* 0x00e800000f10783b */ /* 0x000eee0000000200 */
[----:B-1----:R-:W-:Y:S08]  /*17e70*/  HMMA.16816.F32.BF16 R48, R68, R28, R48 ;  /* 0x0000001c4430723c */ /* 0x002ff00000041830 */
[----:B-----5:R-:W-:Y:S08]  /*17e80*/  HMMA.16816.F32.BF16 R56, R24, R4, R56 ;  /* 0x000000041838723c */ /* 0x020ff00000041838 */
[----:B------:R-:W-:Y:S01]  /*17e90*/  HMMA.16816.F32.BF16 R44, R68, R30, R44 ;  /* 0x0000001e442c723c */ /* 0x000fe2000004182c */
[----:B------:R-:W-:Y:S07]  /*17ea0*/  LDSM.16.M88.4 R28, [R8+0xe800] ;  /* 0x00e80000081c783b */ /* 0x000fee0000000200 */
[----:B------:R-:W-:Y:S01]  /*17eb0*/  HMMA.16816.F32.BF16 R52, R24, R6, R52 ;  /* 0x000000061834723c */ /* 0x000fe20000041834 */
[----:B------:R-:W1:Y:S07]  /*17ec0*/  LDSM.16.M88.4 R4, [R2+UR6+0xf000] ;  /* 0x00f000060204783b */ /* 0x000e6e0008000200 */
[C---:B--2---:R-:W-:Y:S08]  /*17ed0*/  HMMA.16816.F32.BF16 R48, R92.reuse, R20, R48 ;  /* 0x000000145c30723c */ /* 0x044ff00000041830 */
[----:B------:R-:W-:Y:S01]  /*17ee0*/  HMMA.16816.F32.BF16 R44, R92, R22, R44 ;  /* 0x000000165c2c723c */ /* 0x000fe2000004182c */
[----:B------:R-:W2:Y:S07]  /*17ef0*/  LDSM.16.M88.4 R20, [R14+0xf000] ;  /* 0x00f000000e14783b */ /* 0x000eae0000000200 */
[----:B------:R-:W-:Y:S08]  /*17f00*/  HMMA.16816.F32.BF16 R56, R36, R32, R56 ;  /* 0x000000202438723c */ /* 0x000ff00000041838 */
[----:B---3--:R-:W-:Y:S08]  /*17f10*/  HMMA.16816.F32.BF16 R48, R24, R16, R48 ;  /* 0x000000101830723c */ /* 0x008ff00000041830 */
[----:B------:R-:W-:Y:S01]  /*17f20*/  HMMA.16816.F32.BF16 R52, R36, R34, R52 ;  /* 0x000000222434723c */ /* 0x000fe20000041834 */
[----:B------:R3:W4:Y:S02]  /*17f30*/  LDSM.16.M88.4 R32, [R2+UR6+0xf800] ;  /* 0x00f800060220783b */ /* 0x0007240008000200 */
[----:B------:R-:W-:Y:S01]  /*17f40*/  FMUL.FTZ R56, R56, UR8 ;  /* 0x0000000838387c20 */ /* 0x000fe20008410000 */
[----:B------:R-:W-:Y:S01]  /*17f50*/  FMUL.FTZ R57, R57, UR8 ;  /* 0x0000000839397c20 */ /* 0x000fe20008410000 */
[----:B------:R-:W-:Y:S01]  /*17f60*/  FMUL.FTZ R58, R58, UR8 ;  /* 0x000000083a3a7c20 */ /* 0x000fe20008410000 */
[----:B------:R-:W-:Y:S01]  /*17f70*/  FMUL.FTZ R59, R59, UR8 ;  /* 0x000000083b3b7c20 */ /* 0x000fe20008410000 */
[----:B------:R-:W-:Y:S01]  /*17f80*/  MUFU.TANH R62, R56 ;  /* 0x00000038003e7308 */ /* 0x000fe20000002400 */
[----:B-1----:R-:W-:Y:S07]  /*17f90*/  HMMA.16816.F32.BF16 R40, R68, R4, R40 ;  /* 0x000000044428723c */ /* 0x002fee0000041828 */
[----:B------:R-:W-:Y:S01]  /*17fa0*/  MUFU.TANH R63, R57 ;  /* 0x00000039003f7308 */ /* 0x000fe20000002400 */
[----:B------:R-:W-:Y:S03]  /*17fb0*/  HMMA.16816.F32.BF16 R48, R36, R28, R48 ;  /* 0x0000001c2430723c */ /* 0x000fe60000041830 */
[----:B------:R-:W-:Y:S01]  /*17fc0*/  FMUL.FTZ R52, R52, UR8 ;  /* 0x0000000834347c20 */ /* 0x000fe20008410000 */
[----:B------:R-:W-:Y:S01]  /*17fd0*/  FMUL.FTZ R29, R54, UR8 ;  /* 0x00000008361d7c20 */ /* 0x000fe20008410000 */
[----:B------:R-:W-:Y:S01]  /*17fe0*/  FMUL.FTZ R28, R53, UR8 ;  /* 0x00000008351c7c20 */ /* 0x000fe20008410000 */
[----:B------:R-:W-:Y:S01]  /*17ff0*/  FMUL.FTZ R53, R55, UR8 ;  /* 0x0000000837357c20 */ /* 0x000fe20008410000 */
[----:B------:R-:W1:Y:S01]  /*18000*/  MUFU.TANH R65, R58 ;  /* 0x0000003a00417308 */ /* 0x000e620000002400 */
[----:B------:R-:W-:Y:S01]  /*18010*/  HMMA.16816.F32.BF16 R44, R24, R18, R44 ;  /* 0x00000012182c723c */ /* 0x000fe2000004182c */
[----:B------:R-:W5:Y:S06]  /*18020*/  LDSM.16.M88.4 R16, [R15+0xf000] ;  /* 0x00f000000f10783b */ /* 0x000f6c0000000200 */
[----:B------:R1:W5:Y:S01]  /*18030*/  MUFU.TANH R66, R59 ;  /* 0x0000003b00427308 */ /* 0x0003620000002400 */
[----:B------:R-:W-:Y:S01]  /*18040*/  HMMA.16816.F32.BF16 R76, R68, R6, R76 ;  /* 0x00000006444c723c */ /* 0x000fe2000004184c */
[----:B------:R4:W5:Y:S02]  /*18050*/  LDSM.16.M88.4 R4, [R14+0xf800] ;  /* 0x00f800000e04783b */ /* 0x0009640000000200 */
[----:B---3--:R-:W-:-:S04]  /*18060*/  FMUL.FTZ R2, R49, UR8 ;  /* 0x0000000831027c20 */ /* 0x008fc80008410000 */
[----:B------:R-:W3:Y:S01]  /*18070*/  MUFU.TANH R52, R52 ;  /* 0x0000003400347308 */ /* 0x000ee20000002400 */
[----:B--2---:R-:W-:Y:S01]  /*18080*/  HMMA.16816.F32.BF16 R40, R92, R20, R40 ;  /* 0x000000145c28723c */ /* 0x004fe20000041828 */
[----:B------:R-:W-:Y:S01]  /*18090*/  FMUL.FTZ R20, R48, UR8 ;  /* 0x0000000830147c20 */ /* 0x000fe20008410000 */
[----:B------:R-:W-:-:S05]  /*180a0*/  FMUL.FTZ R48, R51, UR8 ;  /* 0x0000000833307c20 */ /* 0x000fca0008410000 */
[----:B------:R-:W-:Y:S01]  /*180b0*/  MUFU.TANH R29, R29 ;  /* 0x0000001d001d7308 */ /* 0x000fe20000002400 */
[----:B------:R-:W-:Y:S01]  /*180c0*/  HMMA.16816.F32.BF16 R44, R36, R30, R44 ;  /* 0x0000001e242c723c */ /* 0x000fe2000004182c */
[----:B-1----:R-:W1:Y:S01]  /*180d0*/  LDSM.16.M88.4 R56, [R8+0xf000] ;  /* 0x00f000000838783b */ /* 0x002e620000000200 */
[----:B------:R-:W-:-:S05]  /*180e0*/  FMUL.FTZ R31, R50, UR8 ;  /* 0x00000008321f7c20 */ /* 0x000fca0008410000 */
[----:B------:R2:W-:Y:S01]  /*180f0*/  MUFU.TANH R30, R20 ;  /* 0x00000014001e7308 */ /* 0x0005e20000002400 */
[----:B------:R-:W-:Y:S07]  /*18100*/  HMMA.16816.F32.BF16 R76, R92, R22, R76 ;  /* 0x000000165c4c723c */ /* 0x000fee000004184c */
[----:B------:R-:W3:Y:S01]  /*18110*/  MUFU.TANH R2, R2 ;  /* 0x0000000200027308 */ /* 0x000ee20000002400 */
[----:B----4-:R-:W-:Y:S03]  /*18120*/  HMMA.16816.F32.BF16 R80, R68, R32, R80 ;  /* 0x000000204450723c */ /* 0x010fe60000041850 */
[----:B------:R-:W-:Y:S01]  /*18130*/  FMUL.FTZ R14, R44, UR8 ;  /* 0x000000082c0e7c20 */ /* 0x000fe20008410000 */
[----:B------:R-:W-:Y:S01]  /*18140*/  FMUL.FTZ R33, R46, UR8 ;  /* 0x000000082e217c20 */ /* 0x000fe20008410000 */
[----:B------:R-:W-:-:S02]  /*18150*/  FMUL.FTZ R32, R45, UR8 ;  /* 0x000000082d207c20 */ /* 0x000fc40008410000 */
[----:B------:R-:W-:Y:S01]  /*18160*/  MUFU.TANH R28, R28 ;  /* 0x0000001c001c7308 */ /* 0x000fe20000002400 */
[----:B------:R-:W-:Y:S01]  /*18170*/  HMMA.16816.F32.BF16 R88, R68, R34, R88 ;  /* 0x000000224458723c */ /* 0x000fe20000041858 */
[----:B--2---:R-:W2:Y:S06]  /*18180*/  LDSM.16.M88.4 R20, [R15+0xf800] ;  /* 0x00f800000f14783b */ /* 0x004eac0000000200 */
[----:B------:R-:W4:Y:S01]  /*18190*/  MUFU.TANH R53, R53 ;  /* 0x0000003500357308 */ /* 0x000f220000002400 */
[C---:B-----5:R-:W-:Y:S07]  /*181a0*/  HMMA.16816.F32.BF16 R40, R24.reuse, R16, R40 ;  /* 0x000000101828723c */ /* 0x060fee0000041828 */
[----:B------:R-:W-:Y:S01]  /*181b0*/  MUFU.TANH R14, R14 ;  /* 0x0000000e000e7308 */ /* 0x000fe20000002400 */
[----:B------:R-:W-:Y:S01]  /*181c0*/  HMMA.16816.F32.BF16 R76, R24, R18, R76 ;  /* 0x00000012184c723c */ /* 0x000fe2000004184c */
[----:B------:R5:W3:Y:S01]  /*181d0*/  LDSM.16.M88.4 R16, [R8+0xf800] ;  /* 0x00f800000810783b */ /* 0x000ae20000000200 */
[----:B------:R-:W-:-:S05]  /*181e0*/  DEPBAR.LE SB0, 0x0 ;  /* 0x000080000000791a */ /* 0x000fca0000000000 */
[----:B------:R-:W4:Y:S01]  /*181f0*/  MUFU.TANH R33, R33 ;  /* 0x0000002100217308 */ /* 0x000f220000002400 */
[----:B------:R-:W-:Y:S01]  /*18200*/  HMMA.16816.F32.BF16 R80, R92, R4, R80 ;  /* 0x000000045c50723c */ /* 0x000fe20000041850 */
[----:B------:R-:W-:-:S06]  /*18210*/  FMUL.FTZ R4, R47, UR8 ;  /* 0x000000082f047c20 */ /* 0x000fcc0008410000 */
[----:B------:R-:W4:Y:S01]  /*18220*/  MUFU.TANH R31, R31 ;  /* 0x0000001f001f7308 */ /* 0x000f220000002400 */
[----:B------:R-:W-:Y:S01]  /*18230*/  HMMA.16816.F32.BF16 R88, R92, R6, R88 ;  /* 0x000000065c58723c */ /* 0x000fe20000041858 */
[----:B------:R-:W-:-:S05]  /*18240*/  IMAD.SHL.U32 R6, R64, 0x2, RZ ;  /* 0x0000000240067824 */ /* 0x000fca00078e00ff */
[----:B------:R-:W-:Y:S01]  /*18250*/  LOP3.LUT R6, R6, 0x6, RZ, 0xc0, !PT ;  /* 0x0000000606067812 */ /* 0x000fe200078ec0ff */
[----:B------:R-:W-:Y:S01]  /*18260*/  MUFU.TANH R32, R32 ;  /* 0x0000002000207308 */ /* 0x000fe20000002400 */
[----:B-1----:R-:W-:Y:S03]  /*18270*/  HMMA.16816.F32.BF16 R40, R36, R56, R40 ;  /* 0x000000382428723c */ /* 0x002fe60000041828 */
[----:B------:R-:W-:-:S04]  /*18280*/  VIADD R6, R6, UR24 ;  /* 0x0000001806067c36 */ /* 0x000fc80008000000 */
[C---:B------:R-:W-:Y:S01]  /*18290*/  VIADD R5, R6.reuse, 0x1 ;  /* 0x0000000106057836 */ /* 0x040fe20000000000 */
[C---:B--2---:R-:W-:Y:S01]  /*182a0*/  HMMA.16816.F32.BF16 R80, R24.reuse, R20, R80 ;  /* 0x000000141850723c */ /* 0x044fe20000041850 */
[C---:B------:R-:W-:Y:S01]  /*182b0*/  ISETP.GE.AND P4, PT, R6.reuse, UR23, PT ;  /* 0x0000001706007c0c */ /* 0x040fe2000bf86270 */
[C---:B------:R-:W-:Y:S01]  /*182c0*/  VIADD R7, R6.reuse, 0x9 ;  /* 0x0000000906077836 */ /* 0x040fe20000000000 */
[C---:B-----5:R-:W-:Y:S01]  /*182d0*/  IADD3 R8, PT, PT, R6.reuse, 0x8, RZ ;  /* 0x0000000806087810 */ /* 0x060fe20007ffe0ff */
[----:B------:R-:W1:Y:S01]  /*182e0*/  MUFU.TANH R4, R4 ;  /* 0x0000000400047308 */ /* 0x000e620000002400 */
[----:B------:R-:W-:Y:S01]  /*182f0*/  ISETP.GE.AND P3, PT, R5, UR23, PT ;  /* 0x0000001705007c0c */ /* 0x000fe2000bf66270 */
[----:B------:R-:W-:Y:S01]  /*18300*/  VIADD R5, R6, 0x10 ;  /* 0x0000001006057836 */ /* 0x000fe20000000000 */
[----:B------:R-:W-:Y:S01]  /*18310*/  FSEL R65, R65, -INF , !P4 ;  /* 0xff80000041417808 */ /* 0x000fe20006000000 */
[----:B------:R-:W-:Y:S01]  /*18320*/  HMMA.16816.F32.BF16 R88, R24, R22, R88 ;  /* 0x000000161858723c */ /* 0x000fe20000041858 */
[----:B------:R-:W-:Y:S01]  /*18330*/  ISETP.GE.AND P2, PT, R8, UR23, PT ;  /* 0x0000001708007c0c */ /* 0x000fe2000bf46270 */
[C---:B------:R-:W-:Y:S01]  /*18340*/  VIADD R8, R6.reuse, 0x20 ;  /* 0x0000002006087836 */ /* 0x040fe20000000000 */
[----:B------:R-:W-:Y:S01]  /*18350*/  ISETP.GE.AND P6, PT, R5, UR23, PT ;  /* 0x0000001705007c0c */ /* 0x000fe2000bfc6270 */
[----:B------:R-:W-:-:S02]  /*18360*/  VIADD R5, R6, 0x11 ;  /* 0x0000001106057836 */ /* 0x000fc40000000000 */
[----:B------:R-:W-:Y:S01]  /*18370*/  FMUL.FTZ R40, R40, UR8 ;  /* 0x0000000828287c20 */ /* 0x000fe20008410000 */
[----:B------:R-:W-:Y:S01]  /*18380*/  FMUL.FTZ R41, R41, UR8 ;  /* 0x0000000829297c20 */ /* 0x000fe20008410000 */
[----:B------:R-:W-:Y:S01]  /*18390*/  FMUL.FTZ R42, R42, UR8 ;  /* 0x000000082a2a7c20 */ /* 0x000fe20008410000 */
[C---:B------:R-:W-:Y:S01]  /*183a0*/  HMMA.16816.F32.BF16 R76, R36.reuse, R58, R76 ;  /* 0x0000003a244c723c */ /* 0x040fe2000004184c */
[----:B------:R-:W-:Y:S01]  /*183b0*/  ISETP.GE.AND P5, PT, R5, UR23, PT ;  /* 0x0000001705007c0c */ /* 0x000fe2000bfa6270 */
[----:B------:R-:W-:Y:S02]  /*183c0*/  VIADD R5, R6, 0x18 ;  /* 0x0000001806057836 */ /* 0x000fe40000000000 */
[----:B------:R-:W-:Y:S01]  /*183d0*/  FMUL.FTZ R43, R43, UR8 ;  /* 0x000000082b2b7c20 */ /* 0x000fe20008410000 */
[----:B------:R-:W-:Y:S01]  /*183e0*/  ISETP.GE.AND P1, PT, R7, UR23, PT ;  /* 0x0000001707007c0c */ /* 0x000fe2000bf26270 */
[----:B------:R-:W2:Y:S01]  /*183f0*/  MUFU.TANH R48, R48 ;  /* 0x0000003000307308 */ /* 0x000ea20000002400 */
[----:B------:R-:W-:Y:S01]  /*18400*/  FSEL R7, R66, -INF , !P3 ;  /* 0xff80000042077808 */ /* 0x000fe20005800000 */
[----:B---3--:R-:W-:Y:S01]  /*18410*/  HMMA.16816.F32.BF16 R80, R36, R16, R80 ;  /* 0x000000102450723c */ /* 0x008fe20000041850 */
[----:B------:R-:W-:-:S02]  /*18420*/  FSEL R63, R63, -INF , !P3 ;  /* 0xff8000003f3f7808 */ /* 0x000fc40005800000 */
[----:B------:R-:W-:-:S03]  /*18430*/  FSEL R35, R52, -INF , !P2 ;  /* 0xff80000034237808 */ /* 0x000fc60005000000 */
[----:B------:R-:W-:Y:S01]  /*18440*/  MUFU.TANH R215, R40 ;  /* 0x0000002800d77308 */ /* 0x000fe20000002400 */
[----:B------:R-:W-:Y:S01]  /*18450*/  FSEL R15, R2, -INF , !P5 ;  /* 0xff800000020f7808 */ /* 0x000fe20006800000 */
[----:B------:R-:W-:Y:S01]  /*18460*/  HMMA.16816.F32.BF16 R88, R36, R18, R88 ;  /* 0x000000122458723c */ /* 0x000fe20000041858 */
[----:B------:R-:W-:Y:S02]  /*18470*/  FSEL R37, R62, -INF , !P4 ;  /* 0xff8000003e257808 */ /* 0x000fe40006000000 */
[----:B------:R-:W-:Y:S01]  /*18480*/  ISETP.GE.AND P4, PT, R5, UR23, PT ;  /* 0x0000001705007c0c */ /* 0x000fe2000bf86270 */
[----:B------:R-:W-:Y:S01]  /*18490*/  FMUL.FTZ R76, R76, UR8 ;  /* 0x000000084c4c7c20 */ /* 0x000fe20008410000 */
[----:B------:R-:W-:Y:S01]  /*184a0*/  IADD3 R5, PT, PT, R6, 0x19, RZ ;  /* 0x0000001906057810 */ /* 0x000fe20007ffe0ff */
[----:B------:R-:W-:Y:S01]  /*184b0*/  MUFU.TANH R213, R41 ;  /* 0x0000002900d57308 */ /* 0x000fe20000002400 */
[----:B------:R-:W-:Y:S01]  /*184c0*/  FMUL.FTZ R77, R77, UR8 ;  /* 0x000000084d4d7c20 */ /* 0x000fe20008410000 */
[----:B------:R-:W-:Y:S01]  /*184d0*/  FMUL.FTZ R78, R78, UR8 ;  /* 0x000000084e4e7c20 */ /* 0x000fe20008410000 */
[----:B------:R-:W-:Y:S01]  /*184e0*/  ISETP.GE.AND P3, PT, R5, UR23, PT ;  /* 0x0000001705007c0c */ /* 0x000fe2000bf66270 */
[----:B------:R-:W-:Y:S01]  /*184f0*/  FMUL.FTZ R79, R79, UR8 ;  /* 0x000000084f4f7c20 */ /* 0x000fe20008410000 */
[----:B------:R-:W-:Y:S01]  /*18500*/  FSEL R5, R29, -INF , !P2 ;  /* 0xff8000001d057808 */ /* 0x000fe20005000000 */
[----:B------:R-:W-:Y:S01]  /*18510*/  FMUL.FTZ R80, R80, UR8 ;  /* 0x0000000850507c20 */ /* 0x000fe20008410000 */
[----:B------:R-:W-:Y:S01]  /*18520*/  ISETP.GE.AND P2, PT, R8, UR23, PT ;  /* 0x0000001708007c0c */ /* 0x000fe2000bf46270 */
[----:B------:R-:W3:Y:S01]  /*18530*/  MUFU.TANH R209, R42 ;  /* 0x0000002a00d17308 */ /* 0x000ee20000002400 */
[----:B------:R-:W-:Y:S01]  /*18540*/  FMUL.FTZ R81, R81, UR8 ;  /* 0x0000000851517c20 */ /* 0x000fe20008410000 */
[----:B------:R-:W-:Y:S01]  /*18550*/  FMUL.FTZ R82, R82, UR8 ;  /* 0x0000000852527c20 */ /* 0x000fe20008410000 */
[----:B------:R-:W-:Y:S01]  /*18560*/  FMUL.FTZ R83, R83, UR8 ;  /* 0x0000000853537c20 */ /* 0x000fe20008410000 */
[----:B------:R-:W-:-:S02]  /*18570*/  VIADD R8, R6, 0x21 ;  /* 0x0000002106087836 */ /* 0x000fc40000000000 */
[----:B------:R-:W-:Y:S01]  /*18580*/  FMUL.FTZ R88, R88, UR8 ;  /* 0x0000000858587c20 */ /* 0x000fe20008410000 */
[----:B------:R-:W-:Y:S01]  /*18590*/  FMUL.FTZ R89, R89, UR8 ;  /* 0x0000000859597c20 */ /* 0x000fe20008410000 */
[----:B------:R-:W-:Y:S01]  /*185a0*/  FMUL.FTZ R90, R90, UR8 ;  /* 0x000000085a5a7c20 */ /* 0x000fe20008410000 */
[----:B------:R-:W5:Y:S01]  /*185b0*/  MUFU.TANH R207, R43 ;  /* 0x0000002b00cf7308 */ /* 0x000f620000002400 */
[----:B------:R-:W-:Y:S01]  /*185c0*/  FMUL.FTZ R91, R91, UR8 ;  /* 0x000000085b5b7c20 */ /* 0x000fe20008410000 */
[----:B------:R-:W-:Y:S02]  /*185d0*/  IADD3 R2, PT, PT, R6, 0x30, RZ ;  /* 0x0000003006027810 */ /* 0x000fe40007ffe0ff */
[----:B----4-:R-:W-:Y:S02]  /*185e0*/  FSEL R53, R53, -INF , !P1 ;  /* 0xff80000035357808 */ /* 0x010fe40004800000 */
[----:B------:R-:W-:Y:S02]  /*185f0*/  FSEL R39, R28, -INF , !P1 ;  /* 0xff8000001c277808 */ /* 0x000fe40004800000 */
[----:B------:R-:W-:Y:S01]  /*18600*/  MUFU.TANH R201, R76 ;  /* 0x0000004c00c97308 */ /* 0x000fe20000002400 */
[----:B------:R-:W-:-:S02]  /*18610*/  FSEL R19, R33, -INF , !P4 ;  /* 0xff80000021137808 */ /* 0x000fc40006000000 */
[----:B------:R-:W-:Y:S02]  /*18620*/  FSEL R27, R14, -INF , !P4 ;  /* 0xff8000000e1b7808 */ /* 0x000fe40006000000 */
[----:B------:R-:W-:Y:S01]  /*18630*/  ISETP.GE.AND P1, PT, R8, UR23, PT ;  /* 0x0000001708007c0c */ /* 0x000fe2000bf26270 */
[----:B------:R-:W-:Y:S01]  /*18640*/  VIADD R8, R6, 0x28 ;  /* 0x0000002806087836 */ /* 0x000fe20000000000 */
[----:B------:R-:W-:Y:S01]  /*18650*/  ISETP.GE.AND P4, PT, R2, UR23, PT ;  /* 0x0000001702007c0c */ /* 0x000fe2000bf86270 */
[----:B------:R-:W-:Y:S01]  /*18660*/  MUFU.TANH R197, R77 ;  /* 0x0000004d00c57308 */ /* 0x000fe20000002400 */
[----:B------:R-:W-:Y:S01]  /*18670*/  VIADD R2, R6, 0x31 ;  /* 0x0000003106027836 */ /* 0x000fe20000000000 */
[----:B------:R-:W-:Y:S02]  /*18680*/  FSEL R23, R31, -INF , !P6 ;  /* 0xff8000001f177808 */ /* 0x000fe40007000000 */
[----:B------:R-:W-:Y:S02]  /*18690*/  FSEL R29, R30, -INF , !P6 ;  /* 0xff8000001e1d7808 */ /* 0x000fe40007000000 */
[----:B-1----:R-:W-:-:S02]  /*186a0*/  FSEL R17, R4, -INF , !P3 ;  /* 0xff80000004117808 */ /* 0x002fc40005800000 */
[----:B------:R-:W1:Y:S01]  /*186b0*/  MUFU.TANH R183, R78 ;  /* 0x0000004e00b77308 */ /* 0x000e620000002400 */
[----:B------:R-:W-:Y:S02]  /*186c0*/  FSEL R25, R32, -INF , !P3 ;  /* 0xff80000020197808 */ /* 0x000fe40005800000 */
[----:B------:R-:W-:Y:S01]  /*186d0*/  ISETP.GE.AND P6, PT, R8, UR23, PT ;  /* 0x0000001708007c0c */ /* 0x000fe2000bfc6270 */
[----:B------:R-:W-:Y:S01]  /*186e0*/  VIADD R8, R6, 0x29 ;  /* 0x0000002906087836 */ /* 0x000fe20000000000 */
[----:B------:R-:W-:Y:S01]  /*186f0*/  ISETP.GE.AND P3, PT, R2, UR23, PT ;  /* 0x0000001702007c0c */ /* 0x000fe2000bf66270 */
[----:B------:R-:W-:Y:S01]  /*18700*/  VIADD R2, R6, 0x38 ;  /* 0x0000003806027836 */ /* 0x000fe20000000000 */
[----:B--2---:R-:W-:Y:S01]  /*18710*/  FSEL R21, R48, -INF , !P5 ;  /* 0xff80000030157808 */ /* 0x004fe20006800000 */
[----:B------:R-:W2:Y:S01]  /*18720*/  MUFU.TANH R181, R79 ;  /* 0x0000004f00b57308 */ /* 0x000ea20000002400 */
[----:B------:R-:W-:Y:S01]  /*18730*/  VIADD R6, R6, 0x39 ;  /* 0x0000003906067836 */ /* 0x000fe20000000000 */
[----:B---3--:R-:W-:-:S02]  /*18740*/  FSEL R209, R209, -INF , !P2 ;  /* 0xff800000d1d17808 */ /* 0x008fc40005000000 */
[----:B------:R-:W-:Y:S02]  /*18750*/  FSEL R215, R215, -INF , !P2 ;  /* 0xff800000d7d77808 */ /* 0x000fe40005000000 */
[----:B-----5:R-:W-:Y:S02]  /*18760*/  FSEL R207, R207, -INF , !P1 ;  /* 0xff800000cfcf7808 */ /* 0x020fe40004800000 */
[----:B------:R-:W3:Y:S01]  /*18770*/  MUFU.TANH R210, R80 ;  /* 0x0000005000d27308 */ /* 0x000ee20000002400 */
[----:B------:R-:W-:Y:S02]  /*18780*/  FSEL R213, R213, -INF , !P1 ;  /* 0xff800000d5d57808 */ /* 0x000fe40004800000 */
[----:B------:R-:W-:Y:S02]  /*18790*/  ISETP.GE.AND P5, PT, R8, UR23, PT ;  /* 0x0000001708007c0c */ /* 0x000fe4000bfa6270 */
[----:B------:R-:W-:Y:S02]  /*187a0*/  ISETP.GE.AND P2, PT, R2, UR23, PT ;  /* 0x0000001702007c0c */ /* 0x000fe4000bf46270 */
[----:B------:R-:W-:Y:S01]  /*187b0*/  ISETP.GE.AND P1, PT, R6, UR23, PT ;  /* 0x0000001706007c0c */ /* 0x000fe2000bf26270 */
[----:B------:R-:W4:Y:S01]  /*187c0*/  MUFU.TANH R211, R81 ;  /* 0x0000005100d37308 */ /* 0x000f220000002400 */
[----:B-1----:R-:W-:-:S02]  /*187d0*/  FSEL R183, R183, -INF , !P6 ;  /* 0xff800000b7b77808 */ /* 0x002fc40007000000 */
[----:B------:R-:W-:Y:S02]  /*187e0*/  FSEL R201, R201, -INF , !P6 ;  /* 0xff800000c9c97808 */ /* 0x000fe40007000000 */
[----:B--2---:R-:W-:Y:S02]  /*187f0*/  FSEL R181, R181, -INF , !P5 ;  /* 0xff800000b5b57808 */ /* 0x004fe40006800000 */
[----:B------:R-:W-:Y:S01]  /*18800*/  FSEL R197, R197, -INF , !P5 ;  /* 0xff800000c5c57808 */ /* 0x000fe20006800000 */
[----:B------:R-:W1:Y:S01]  /*18810*/  MUFU.TANH R205, R82 ;  /* 0x0000005200cd7308 */ /* 0x000e620000002400 */
[----:B---3--:R-:W-:-:S07]  /*18820*/  FSEL R210, R210, -INF , !P4 ;  /* 0xff800000d2d27808 */ /* 0x008fce0006000000 */
[----:B------:R-:W2:Y:S01]  /*18830*/  MUFU.TANH R200, R83 ;  /* 0x0000005300c87308 */ /* 0x000ea20000002400 */
[----:B----4-:R-:W-:-:S07]  /*18840*/  FSEL R211, R211, -INF , !P3 ;  /* 0xff800000d3d37808 */ /* 0x010fce0005800000 */
[----:B------:R-:W3:Y:S01]  /*18850*/  MUFU.TANH R204, R88 ;  /* 0x0000005800cc7308 */ /* 0x000ee20000002400 */
[----:B-1----:R-:W-:-:S07]  /*18860*/  FSEL R205, R205, -INF , !P4 ;  /* 0xff800000cdcd7808 */ /* 0x002fce0006000000 */
[----:B------:R-:W1:Y:S01]  /*18870*/  MUFU.TANH R203, R89 ;  /* 0x0000005900cb7308 */ /* 0x000e620000002400 */
[----:B--2---:R-:W-:-:S07]  /*18880*/  FSEL R200, R200, -INF , !P3 ;  /* 0xff800000c8c87808 */ /* 0x004fce0005800000 */
[----:B------:R-:W2:Y:S01]  /*18890*/  MUFU.TANH R199, R90 ;  /* 0x0000005a00c77308 */ /* 0x000ea20000002400 */
[----:B---3--:R-:W-:-:S07]  /*188a0*/  FSEL R204, R204, -INF , !P2 ;  /* 0xff800000cccc7808 */ /* 0x008fce0005000000 */
[----:B------:R-:W3:Y:S01]  /*188b0*/  MUFU.TANH R198, R91 ;  /* 0x0000005b00c67308 */ /* 0x000ee20000002400 */
[----:B-1----:R-:W-:Y:S02]  /*188c0*/  FSEL R203, R203, -INF , !P1 ;  /* 0xff800000cbcb7808 */ /* 0x002fe40004800000 */
[----:B--2---:R-:W-:Y:S02]  /*188d0*/  FSEL R199, R199, -INF , !P2 ;  /* 0xff800000c7c77808 */ /* 0x004fe40005000000 */
[----:B---3--:R-:W-:Y:S01]  /*188e0*/  FSEL R198, R198, -INF , !P1 ;  /* 0xff800000c6c67808 */ /* 0x008fe20004800000 */
        /* <DEDUP_REMOVED lines=14> */
.L_x_1128:
        /* <DEDUP_REMOVED lines=21> */
[----:B------:R-:W-:Y:S01]  /*18b20*/  IMAD R31, R2, R31, R6 ;  /* 0x0000001f021f7224 */ /* 0x000fe200078e0206 */
[----:B------:R-:W-:Y:S01]  /*18b30*/  LOP3.LUT R6, R4, UR24, RZ, 0x3c, !PT ;  /* 0x0000001804067c12 */ /* 0x000fe2000f8e3cff */
[----:B------:R-:W-:-:S03]  /*18b40*/  IMAD R33, R2, R33, R8 ;  /* 0x0000002102217224 */ /* 0x000fc600078e0208 */
        /* <DEDUP_REMOVED lines=14> */
[----:B------:R-:W-:-:S04]  /*18c30*/  @P6 VIADD R16, R16, 0x1 ;  /* 0x0000000110106836 */ /* 0x000fc80000000000 */
[----:B------:R-:W-:Y:S02]  /*18c40*/  @!P3 IMAD.MOV R16, RZ, RZ, -R16 ;  /* 0x000000ffff10b224 */ /* 0x000fe400078e0a10 */
[----:B------:R-:W-:-:S04]  /*18c50*/  @!P1 IADD3 R14, PT, PT, -R14, RZ, RZ ;  /* 0x000000ff0e0e9210 */ /* 0x000fc80007ffe1ff */
[C---:B------:R-:W-:Y:S02]  /*18c60*/  SEL R6, R31.reuse, R14, !P2 ;  /* 0x0000000e1f067207 */ /* 0x040fe40005000000 */
[----:B------:R-:W-:-:S03]  /*18c70*/  SEL R31, R31, R16, !P2 ;  /* 0x000000101f1f7207 */ /* 0x000fc60005000000 */
[----:B------:R-:W-:-:S04]  /*18c80*/  IMAD.WIDE R32, R6, 0x4, R230 ;  /* 0x0000000406207825 */ /* 0x000fc800078e02e6 */
[C---:B------:R-:W-:Y:S02]  /*18c90*/  IMAD.WIDE R40, R31.reuse, 0x4, R230 ;  /* 0x000000041f287825 */ /* 0x040fe400078e02e6 */
[----:B------:R1:W4:Y:S04]  /*18ca0*/  LDG.E R33, desc[UR4][R32.64] ;  /* 0x0000000420217981 */ /* 0x000328000c1e1900 */
[----:B------:R-:W4:Y:S01]  /*18cb0*/  LDG.E R2, desc[UR4][R40.64] ;  /* 0x0000000428027981 */ /* 0x000f22000c1e1900 */
[----:B------:R-:W-:-:S05]  /*18cc0*/  IADD3 R31, PT, PT, R31, -R6, RZ ;  /* 0x800000061f1f7210 */ /* 0x000fca0007ffe0ff */
[----:B------:R-:W-:-:S05]  /*18cd0*/  IMAD R31, R31, R4, -0x40 ;  /* 0xffffffc01f1f7424 */ /* 0x000fca00078e0204 */
[----:B------:R-:W-:-:S05]  /*18ce0*/  SHF.R.S32.HI R4, RZ, 0x1f, R31 ;  /* 0x0000001fff047819 */ /* 0x000fca000001141f */
[----:B--2---:R-:W-:-:S04]  /*18cf0*/  IMAD R4, R4, UR10, RZ ;  /* 0x0000000a04047c24 */ /* 0x004fc8000f8e02ff */
[C---:B------:R-:W-:Y:S02]  /*18d00*/  IMAD R4, R31.reuse, UR11, R4 ;  /* 0x0000000b1f047c24 */ /* 0x040fe4000f8e0204 */
[----:B------:R-:W-:-:S04]  /*18d10*/  IMAD.WIDE.U32 R30, R31, UR10, RZ ;  /* 0x0000000a1f1e7c25 */ /* 0x000fc8000f8e00ff */
[----:B-1----:R-:W-:Y:S02]  /*18d20*/  IMAD.MOV.U32 R32, RZ, RZ, R30 ;  /* 0x000000ffff207224 */ /* 0x002fe400078e001e */
[----:B----4-:R-:W-:Y:S01]  /*18d30*/  IMAD.IADD R2, R33, 0x1, -R2 ;  /* 0x0000000121027824 */ /* 0x010fe200078e0a02 */
[----:B------:R-:W-:-:S04]  /*18d40*/  IADD3 R33, PT, PT, R31, R4, RZ ;  /* 0x000000041f217210 */ /* 0x000fc80007ffe0ff */
[----:B------:R-:W-:Y:S01]  /*18d50*/  SHF.R.S32.HI R6, RZ, 0x1f, R2 ;  /* 0x0000001fff067819 */ /* 0x000fe20000011402 */
[----:B---3--:R-:W-:-:S04]  /*18d60*/  IMAD.WIDE.U32 R32, R2, UR8, R32 ;  /* 0x0000000802207c25 */ /* 0x008fc8000f8e0020 */
[----:B------:R-:W-:Y:S01]  /*18d70*/  IMAD R31, R6, UR8, RZ ;  /* 0x00000008061f7c24 */ /* 0x000fe2000f8e02ff */
[----:B------:R-:W-:-:S03]  /*18d80*/  LEA R228, P1, R32, R228, 0x1 ;  /* 0x000000e420e47211 */ /* 0x000fc600078208ff */
[----:B------:R-:W-:-:S05]  /*18d90*/  IMAD R31, R2, UR9, R31 ;  /* 0x00000009021f7c24 */ /* 0x000fca000f8e021f */
[----:B------:R-:W-:-:S04]  /*18da0*/  IADD3 R2, PT, PT, R33, R31, RZ ;  /* 0x0000001f21027210 */ /* 0x000fc80007ffe0ff */
[----:B------:R-:W-:-:S07]  /*18db0*/  LEA.HI.X R229, R32, R229, R2, 0x1, P1 ;  /* 0x000000e520e57211 */ /* 0x000fce00008f0c02 */
.L_x_1129:
[----:B------:R-:W1:Y:S01]  /*18dc0*/  LDCU UR9, c[0x0][0x440] ;  /* 0x00008800ff0977ac */ /* 0x000e620008000800 */
[----:B------:R-:W-:Y:S01]  /*18dd0*/  LEA R8, P1, R61, R228, 0x1 ;  /* 0x000000e43d087211 */ /* 0x000fe200078208ff */
[----:B------:R-:W2:Y:S01]  /*18de0*/  LDCU UR8, c[0x0][0x3bc] ;  /* 0x00007780ff0877ac */ /* 0x000ea20008000800 */
[----:B------:R-:W-:Y:S01]  /*18df0*/  USHF.L.U32 UR11, UR10, 0x5, URZ ;  /* 0x000000050a0b7899 */ /* 0x000fe200080006ff */
[----:B-1----:R-:W-:Y:S02]  /*18e00*/  ISETP.GE.AND P5, PT, R12, UR9, PT ;  /* 0x000000090c007c0c */ /* 0x002fe4000bfa6270 */
[----:B------:R-:W-:Y:S02]  /*18e10*/  ISETP.GE.AND P4, PT, R11, UR9, PT ;  /* 0x000000090b007c0c */ /* 0x000fe4000bf86270 */
[----:B------:R-:W-:Y:S01]  /*18e20*/  ISETP.GE.AND P3, PT, R10, UR9, PT ;  /* 0x000000090a007c0c */ /* 0x000fe2000bf66270 */
[----:B--2---:R-:W-:Y:S01]  /*18e30*/  USHF.L.U64.HI UR8, UR10, 0x5, UR8 ;  /* 0x000000050a087899 */ /* 0x004fe20008010208 */
[----:B------:R-:W-:-:S02]  /*18e40*/  ISETP.GE.AND P2, PT, R9, UR9, PT ;  /* 0x0000000909007c0c */ /* 0x000fc4000bf46270 */
[----:B------:R-:W-:Y:S02]  /*18e50*/  LEA.HI.X R9, R61, R229, R60, 0x1, P1 ;  /* 0x000000e53d097211 */ /* 0x000fe400008f0c3c */
[----:B------:R-:W-:-:S03]  /*18e60*/  IADD3 R12, P1, PT, R8, UR11, RZ ;  /* 0x0000000b080c7c10 */ /* 0x000fc6000ff3e0ff */
[----:B------:R-:W-:Y:S01]  /*18e70*/  @!PT LDS RZ, [RZ] ;  /* 0x00000000fffff984 */ /* 0x000fe20000000800 */
[----:B------:R-:W-:Y:S01]  /*18e80*/  @!PT LDS RZ, [RZ] ;  /* 0x00000000fffff984 */ /* 0x000fe20000000800 */
[----:B------:R-:W-:Y:S01]  /*18e90*/  @!PT LDS RZ, [RZ] ;  /* 0x00000000fffff984 */ /* 0x000fe20000000800 */
[----:B------:R1:W-:Y:S01]  /*18ea0*/  @!P5 LDGSTS.E.BYPASS.LTC128B.128 [R237+0x8000], desc[UR4][R228.64] ;  /* 0x08000000e4eddfae */ /* 0x0003e2000b981a04 */
[----:B------:R-:W-:Y:S02]  /*18eb0*/  IADD3.X R13, PT, PT, R9, UR8, RZ, P1, !PT ;  /* 0x00000008090d7c10 */ /* 0x000fe40008ffe4ff */
[----:B------:R-:W-:Y:S01]  /*18ec0*/  IADD3 R10, P1, PT, R12, UR11, RZ ;  /* 0x0000000b0c0a7c10 */ /* 0x000fe2000ff3e0ff */
[----:B------:R1:W-:Y:S03]  /*18ed0*/  @P5 STS.128 [R237+0x8000], RZ ;  /* 0x008000ffed005388 */ /* 0x0003e60000000c00 */
[----:B------:R-:W-:Y:S01]  /*18ee0*/  IADD3.X R11, PT, PT, R13, UR8, RZ, P1, !PT ;  /* 0x000000080d0b7c10 */ /* 0x000fe20008ffe4ff */
        /* <DEDUP_REMOVED lines=76> */
.L_x_1127:
[----:B------:R-:W-:Y:S01]  /*193b0*/  FMNMX3.FTZ R4, R37, R63, R35, !PT ;  /* 0x0000003f25047276 */ /* 0x000fe20007810023 */
[----:B------:R-:W2:Y:S01]  /*193c0*/  S2R R219, SR_TID.X ;  /* 0x0000000000db7919 */ /* 0x000ea20000002100 */
[----:B------:R-:W-:Y:S01]  /*193d0*/  FMNMX3.FTZ R2, R65, R7, R5, !PT ;  /* 0x0000000741027276 */ /* 0x000fe20007810005 */
[----:B------:R-:W3:Y:S01]  /*193e0*/  LDCU UR4, c[0x0][0x45c] ;  /* 0x00008b80ff0477ac */ /* 0x000ee20008000800 */
        /* <DEDUP_REMOVED lines=9> */
[----:B-1----:R-:W-:-:S02]  /*19480*/  FMNMX3.FTZ R9, R2, R181, R205, !PT ;  /* 0x000000b502097276 */ /* 0x002fc400078100cd */
[----:B------:R-:W-:Y:S02]  /*19490*/  FMNMX3.FTZ R4, R4, R211, R204, !PT ;  /* 0x000000d304047276 */ /* 0x000fe400078100cc */
[----:B------:R-:W-:Y:S02]  /*194a0*/  FMNMX3.FTZ R9, R9, R200, R199, !PT ;  /* 0x000000c809097276 */ /* 0x000fe400078100c7 */
[----:B------:R-:W-:Y:S02]  /*194b0*/  FMNMX.FTZ R4, R203, R4, !PT ;  /* 0x00000004cb047209 */ /* 0x000fe40007810000 */
[----:B------:R-:W-:-:S03]  /*194c0*/  FMNMX.FTZ R6, R198, R9, !PT ;  /* 0x00000009c6067209 */ /* 0x000fc60007810000 */
[----:B------:R-:W1:Y:S01]  /*194d0*/  SHFL.BFLY PT, R11, R4, 0x2, 0x1f ;  /* 0x0c401f00040b7f89 */ /* 0x000e6200000e0000 */
[----:B--2---:R-:W-:Y:S02]  /*194e0*/  SHF.L.U32 R220, R219, 0x3, RZ ;  /* 0x00000003dbdc7819 */ /* 0x004fe400000006ff */
[----:B------:R-:W-:Y:S01]  /*194f0*/  SHF.R.U32.HI R218, RZ, 0x1, R219 ;  /* 0x00000001ffda7819 */ /* 0x000fe200000116db */
[----:B------:R-:W2:Y:S01]  /*19500*/  SHFL.BFLY PT, R9, R6, 0x2, 0x1f ;  /* 0x0c401f0006097f89 */ /* 0x000ea200000e0000 */
[----:B------:R-:W-:-:S04]  /*19510*/  LOP3.LUT R220, R220, 0x38, RZ, 0xc0, !PT ;  /* 0x00000038dcdc7812 */ /* 0x000fc800078ec0ff */
[----:B------:R-:W-:Y:S02]  /*19520*/  LOP3.LUT R13, R220, 0x1c0, R3, 0xf8, !PT ;  /* 0x000001c0dc0d7812 */ /* 0x000fe400078ef803 */
[----:B-1----:R-:W-:Y:S02]  /*19530*/  FMNMX.FTZ R11, R4, R11, !PT ;  /* 0x0000000b040b7209 */ /* 0x002fe40007810000 */
[----:B------:R-:W-:Y:S02]  /*19540*/  LOP3.LUT R4, R218, 0x8, RZ, 0xc0, !PT ;  /* 0x00000008da047812 */ /* 0x000fe400078ec0ff */
[----:B--2---:R-:W-:Y:S01]  /*19550*/  FMNMX.FTZ R9, R6, R9, !PT ;  /* 0x0000000906097209 */ /* 0x004fe20007810000 */
[----:B------:R-:W1:Y:S01]  /*19560*/  SHFL.BFLY PT, R164, R11, 0x1, 0x1f ;  /* 0x0c201f000ba47f89 */ /* 0x000e6200000e0000 */
[----:B------:R-:W-:-:S03]  /*19570*/  LOP3.LUT R4, R13, R4, RZ, 0x3c, !PT ;  /* 0x000000040d047212 */ /* 0x000fc600078e3cff */
[----:B------:R-:W2:Y:S01]  /*19580*/  SHFL.BFLY PT, R2, R9, 0x1, 0x1f ;  /* 0x0c201f0009027f89 */ /* 0x000ea200000e0000 */
[----:B------:R-:W-:-:S04]  /*19590*/  LOP3.LUT R221, R4, 0x200, R3, 0xf8, !PT ;  /* 0x0000020004dd7812 */ /* 0x000fc800078ef803 */
[----:B------:R-:W-:-:S04]  /*195a0*/  LEA R221, R221, UR6, 0x1 ;  /* 0x00000006dddd7c11 */ /* 0x000fc8000f8e08ff */
[----:B------:R-:W-:Y:S01]  /*195b0*/  IADD3 R195, PT, PT, R0, R221, RZ ;  /* 0x000000dd00c37210 */ /* 0x000fe20007ffe0ff */
[----:B------:R-:W-:Y:S01]  /*195c0*/  LDSM.16.MT88.4 R156, [R221+0x10000] ;  /* 0x01000000dd9c783b */ /* 0x000fe20000004200 */
[----:B------:R-:W-:-:S03]  /*195d0*/  IADD3 R193, PT, PT, R221, 0x10040, RZ ;  /* 0x00010040ddc17810 */ /* 0x000fc60007ffe0ff */
[----:B------:R-:W4:Y:S04]  /*195e0*/  LDSM.16.MT88.4 R48, [R195+0x12000] ;  /* 0x01200000c330783b */ /* 0x000f280000004200 */
[----:B------:R-:W5:Y:S01]  /*195f0*/  LDSM.16.MT88.4 R148, [R195+0x10000] ;  /* 0x01000000c394783b */ /* 0x000f620000004200 */
[----:B-1----:R-:W-:-:S03]  /*19600*/  FMNMX.FTZ R164, R11, R164, !PT ;  /* 0x000000a40ba47209 */ /* 0x002fc60007810000 */
[----:B------:R-:W1:Y:S01]  /*19610*/  LDSM.16.MT88.4 R80, [R195+0x14000] ;  /* 0x01400000c350783b */ /* 0x000e620000004200 */
[----:B--2---:R-:W-:Y:S01]  /*19620*/  FMNMX.FTZ R3, R9, R2, !PT ;  /* 0x0000000209037209 */ /* 0x004fe20007810000 */
[C---:B---3--:R-:W-:Y:S01]  /*19630*/  FMUL.FTZ R212, R164.reuse, UR4 ;  /* 0x00000004a4d47c20 */ /* 0x048fe20008410000 */
[----:B------:R-:W-:Y:S01]  /*19640*/  FSETP.NEU.FTZ.AND P1, PT, R164, -INF , PT ;  /* 0xff800000a400780b */ /* 0x000fe20003f3d000 */
[----:B------:R-:W2:Y:S01]  /*19650*/  LDSM.16.MT88.4 R112, [R195+0x16000] ;  /* 0x01600000c370783b */ /* 0x000ea20000004200 */
[----:B------:R-:W-:Y:S01]  /*19660*/  IADD3 R2, PT, PT, R221, 0x10000, RZ ;  /* 0x00010000dd027810 */ /* 0x000fe20007ffe0ff */
[C---:B------:R-:W-:Y:S01]  /*19670*/  FMUL.FTZ R206, R3.reuse, UR4 ;  /* 0x0000000403ce7c20 */ /* 0x040fe20008410000 */
[----:B------:R-:W-:Y:S01]  /*19680*/  FSEL R212, R212, RZ, P1 ;  /* 0x000000ffd4d47208 */ /* 0x000fe20000800000 */
[----:B------:R-:W-:Y:S01]  /*19690*/  LDSM.16.MT88.4 R40, [R221+0x12000] ;  /* 0x01200000dd28783b */ /* 0x000fe20000004200 */
[----:B------:R-:W-:Y:S02]  /*196a0*/  FSETP.NEU.FTZ.AND P1, PT, R3, -INF , PT ;  /* 0xff8000000300780b */ /* 0x000fe40003f3d000 */
[----:B------:R-:W-:Y:S01]  /*196b0*/  @P0 IADD3 R193, PT, PT, R2, -0x40, RZ ;  /* 0xffffffc002c10810 */ /* 0x000fe20007ffe0ff */
[----:B------:R-:W-:Y:S01]  /*196c0*/  LDSM.16.MT88.4 R72, [R221+0x14000] ;  /* 0x01400000dd48783b */ /* 0x000fe20000004200 */
[----:B------:R-:W-:Y:S01]  /*196d0*/  FSEL R206, R206, RZ, P1 ;  /* 0x000000ffcece7208 */ /* 0x000fe20000800000 */
[--C-:B------:R-:W-:Y:S01]  /*196e0*/  FFMA.FTZ R191, R37, UR4, -R212.reuse ;  /* 0x0000000425bf7c23 */ /* 0x100fe200080108d4 */
[----:B------:R-:W-:Y:S01]  /*196f0*/  IADD3 R192, PT, PT, R0, R193, RZ ;  /* 0x000000c100c07210 */ /* 0x000fe20007ffe0ff */
[----:B------:R-:W3:Y:S01]  /*19700*/  LDSM.16.MT88.4 R140, [R193] ;  /* 0x00000000c18c783b */ /* 0x000ee20000004200 */
[----:B------:R-:W-:Y:S01]  /*19710*/  FFMA.FTZ R190, R63, UR4, -R212 ;  /* 0x000000043fbe7c23 */ /* 0x000fe200080108d4 */
[--C-:B------:R-:W-:Y:S01]  /*19720*/  FFMA.FTZ R189, R65, UR4, -R206.reuse ;  /* 0x0000000441bd7c23 */ /* 0x100fe200080108ce */
[--C-:B------:R-:W-:Y:S01]  /*19730*/  FFMA.FTZ R188, R7, UR4, -R206.reuse ;  /* 0x0000000407bc7c23 */ /* 0x100fe200080108ce */
[----:B------:R-:W-:Y:S01]  /*19740*/  FFMA.FTZ R185, R5, UR4, -R206 ;  /* 0x0000000405b97c23 */ /* 0x000fe200080108ce */
[----:B------:R-:W3:Y:S01]  /*19750*/  LDSM.16.MT88.4 R132, [R192] ;  /* 0x00000000c084783b */ /* 0x000ee20000004200 */
[--C-:B------:R-:W-:Y:S01]  /*19760*/  FFMA.FTZ R187, R35, UR4, -R212.reuse ;  /* 0x0000000423bb7c23 */ /* 0x100fe200080108d4 */
[----:B------:R-:W-:Y:S01]  /*19770*/  FFMA.FTZ R186, R39, UR4, -R212 ;  /* 0x0000000427ba7c23 */ /* 0x000fe200080108d4 */
[----:B------:R-:W-:Y:S01]  /*19780*/  FFMA.FTZ R184, R53, UR4, -R206 ;  /* 0x0000000435b87c23 */ /* 0x000fe200080108ce */
[----:B------:R-:W3:Y:S01]  /*19790*/  LDSM.16.MT88.4 R56, [R193+0x2000] ;  /* 0x00200000c138783b */ /* 0x000ee20000004200 */
[----:B------:R-:W-:Y:S01]  /*197a0*/  MUFU.EX2 R191, R191 ;  /* 0x000000bf00bf7308 */ /* 0x000fe20000000800 */
[--C-:B------:R-:W-:Y:S01]  /*197b0*/  FFMA.FTZ R168, R15, UR4, -R212.reuse ;  /* 0x000000040fa87c23 */ /* 0x100fe200080108d4 */
[--C-:B------:R-:W-:Y:S01]  /*197c0*/  FFMA.FTZ R171, R29, UR4, -R212.reuse ;  /* 0x000000041dab7c23 */ /* 0x100fe200080108d4 */
[----:B------:R-:W3:Y:S01]  /*197d0*/  LDSM.16.MT88.4 R64, [R192+0x2000] ;  /* 0x00200000c040783b */ /* 0x000ee20000004200 */
[----:B------:R-:W4:Y:S01]  /*197e0*/  MUFU.EX2 R190, R190 ;  /* 0x000000be00be7308 */ /* 0x000f220000000800 */
[--C-:B------:R-:W-:Y:S01]  /*197f0*/  FFMA.FTZ R167, R27, UR4, -R212.reuse ;  /* 0x000000041ba77c23 */ /* 0x100fe200080108d4 */
[----:B------:R-:W-:Y:S01]  /*19800*/  FFMA.FTZ R2, R25, UR4, -R212 ;  /* 0x0000000419027c23 */ /* 0x000fe200080108d4 */
[----:B------:R-:W3:Y:S01]  /*19810*/  LDSM.16.MT88.4 R88, [R193+0x4000] ;  /* 0x00400000c158783b */ /* 0x000ee20000004200 */
[----:B------:R-:W-:Y:S01]  /*19820*/  MUFU.EX2 R187, R187 ;  /* 0x000000bb00bb7308 */ /* 0x000fe20000000800 */
[--C-:B------:R-:W-:Y:S01]  /*19830*/  FFMA.FTZ R169, R23, UR4, -R206.reuse ;  /* 0x0000000417a97c23 */ /* 0x100fe200080108ce */
[--C-:B------:R-:W-:Y:S01]  /*19840*/  FFMA.FTZ R166, R21, UR4, -R206.reuse ;  /* 0x0000000415a67c23 */ /* 0x100fe200080108ce */
[----:B------:R-:W3:Y:S01]  /*19850*/  LDSM.16.MT88.4 R96, [R192+0x4000] ;  /* 0x00400000c060783b */ /* 0x000ee20000004200 */
[----:B------:R-:W5:Y:S01]  /*19860*/  MUFU.EX2 R186, R186 ;  /* 0x000000ba00ba7308 */ /* 0x000f620000000800 */
[--C-:B------:R-:W-:Y:S01]  /*19870*/  FFMA.FTZ R165, R19, UR4, -R206.reuse ;  /* 0x0000000413a57c23 */ /* 0x100fe200080108ce */
[--C-:B------:R-:W-:Y:S01]  /*19880*/  FFMA.FTZ R0, R17, UR4, -R206.reuse ;  /* 0x0000000411007c23 */ /* 0x100fe200080108ce */
[----:B------:R-:W3:Y:S01]  /*19890*/  LDSM.16.MT88.4 R104, [R221+0x16000] ;  /* 0x01600000dd68783b */ /* 0x000ee20000004200 */
[----:B------:R-:W-:Y:S01]  /*198a0*/  MUFU.EX2 R189, R189 ;  /* 0x000000bd00bd7308 */ /* 0x000fe20000000800 */
[----:B------:R-:W-:Y:S01]  /*198b0*/  FFMA.FTZ R208, R209, UR4, -R206 ;  /* 0x00000004d1d07c23 */ /* 0x000fe200080108ce */
[----:B----4-:R-:W-:Y:S01]  /*198c0*/  F2FP.BF16.F32.PACK_AB R128, R190, R191 ;  /* 0x000000bfbe80723e */ /* 0x010fe200000010ff */
[----:B------:R-:W4:Y:S01]  /*198d0*/  LDSM.16.MT88.4 R120, [R193+0x6000] ;  /* 0x00600000c178783b */ /* 0x000f220000004200 */
[----:B------:R-:W1:Y:S01]  /*198e0*/  MUFU.EX2 R188, R188 ;  /* 0x000000bc00bc7308 */ /* 0x000e620000000800 */
[--C-:B------:R-:W-:Y:S01]  /*198f0*/  FFMA.FTZ R194, R215, UR4, -R212.reuse ;  /* 0x00000004d7c27c23 */ /* 0x100fe200080108d4 */
[----:B------:R-:W-:Y:S01]  /*19900*/  FFMA.FTZ R196, R197, UR4, -R212 ;  /* 0x00000004c5c47c23 */ /* 0x000fe200080108d4 */
[----:B------:R-:W4:Y:S01]  /*19910*/  LDSM.16.MT88.4 R4, [R192+0x6000] ;  /* 0x00600000c004783b */ /* 0x000f220000004200 */
[----:B------:R-:W-:Y:S01]  /*19920*/  MUFU.EX2 R185, R185 ;  /* 0x000000b900b97308 */ /* 0x000fe20000000800 */
[--C-:B------:R-:W-:Y:S01]  /*19930*/  FFMA.FTZ R207, R207, UR4, -R206.reuse ;  /* 0x00000004cfcf7c23 */ /* 0x100fe200080108ce */
[----:B-----5:R-:W-:Y:S01]  /*19940*/  F2FP.BF16.F32.PACK_AB R130, R186, R187 ;  /* 0x000000bbba82723e */ /* 0x020fe200000010ff */
[----:B------:R-:W5:Y:S01]  /*19950*/  LDSM.16.MT88.4 R8, [R195+0x12800] ;  /* 0x01280000c308783b */ /* 0x000f620000004200 */
[----:B------:R-:W2:Y:S01]  /*19960*/  MUFU.EX2 R184, R184 ;  /* 0x000000b800b87308 */ /* 0x000ea20000000800 */
[--C-:B------:R-:W-:Y:S01]  /*19970*/  FFMA.FTZ R202, R183, UR4, -R206.reuse ;  /* 0x00000004b7ca7c23 */ /* 0x100fe200080108ce */
[----:B------:R-:W-:Y:S01]  /*19980*/  FFMA.FTZ R209, R181, UR4, -R206 ;  /* 0x00000004b5d17c23 */ /* 0x000fe200080108ce */
[----:B------:R-:W5:Y:S01]  /*19990*/  LDSM.16.MT88.4 R12, [R195+0x10800] ;  /* 0x01080000c30c783b */ /* 0x000f620000004200 */
[----:B------:R-:W-:Y:S01]  /*199a0*/  MUFU.EX2 R171, R171 ;  /* 0x000000ab00ab7308 */ /* 0x000fe20000000800 */
[--C-:B------:R-:W-:Y:S01]  /*199b0*/  FFMA.FTZ R213, R213, UR4, -R212.reuse ;  /* 0x00000004d5d57c23 */ /* 0x100fe200080108d4 */
[----:B-1----:R-:W-:Y:S01]  /*199c0*/  F2FP.BF16.F32.PACK_AB R129, R188, R189 ;  /* 0x000000bdbc81723e */ /* 0x002fe200000010ff */
[----:B------:R-:W1:Y:S01]  /*199d0*/  LDSM.16.MT88.4 R16, [R195+0x16800] ;  /* 0x01680000c310783b */ /* 0x000e620000004200 */
[----:B------:R-:W5:Y:S01]  /*199e0*/  MUFU.EX2 R168, R168 ;  /* 0x000000a800a87308 */ /* 0x000f620000000800 */
[----:B------:R-:W-:Y:S01]  /*199f0*/  FFMA.FTZ R241, R203, UR4, -R212 ;  /* 0x00000004cbf17c23 */ /* 0x000fe200080108d4 */
[--C-:B------:R-:W-:Y:S01]  /*19a00*/  FFMA.FTZ R200, R200, UR4, -R206.reuse ;  /* 0x00000004c8c87c23 */ /* 0x100fe200080108ce */
[----:B------:R-:W1:Y:S01]  /*19a10*/  LDSM.16.MT88.4 R20, [R195+0x14800] ;  /* 0x01480000c314783b */ /* 0x000e620000004200 */
[----:B------:R-:W-:Y:S01]  /*19a20*/  MUFU.EX2 R167, R167 ;  /* 0x000000a700a77308 */ /* 0x000fe20000000800 */
[--C-:B------:R-:W-:Y:S01]  /*19a30*/  FFMA.FTZ R239, R198, UR4, -R206.reuse ;  /* 0x00000004c6ef7c23 */ /* 0x100fe200080108ce */
[----:B--2---:R-:W-:Y:S01]  /*19a40*/  F2FP.BF16.F32.PACK_AB R131, R184, R185 ;  /* 0x000000b9b883723e */ /* 0x004fe200000010ff */
[----:B------:R-:W-:Y:S01]  /*19a50*/  LDSM.16.MT88.4 R24, [R221+0x14800] ;  /* 0x01480000dd18783b */ /* 0x000fe20000004200 */
[----:B------:R-:W-:Y:S01]  /*19a60*/  MUFU.EX2 R2, R2 ;  /* 0x0000000200027308 */ /* 0x000fe20000000800 */
[----:B------:R-:W-:Y:S01]  /*19a70*/  FFMA.FTZ R199, R199, UR4, -R206 ;  /* 0x00000004c7c77c23 */ /* 0x000fe200080108ce */
[----:B------:R-:W-:Y:S01]  /*19a80*/  FADD.FTZ R190, R191, R190 ;  /* 0x000000bebfbe7221 */ /* 0x000fe20000010000 */
[----:B------:R-:W-:Y:S01]  /*19a90*/  LDSM.16.MT88.4 R28, [R192+0x2800] ;  /* 0x00280000c01c783b */ /* 0x000fe20000004200 */
        /* <DEDUP_REMOVED lines=11> */
[----:B------:R-:W-:Y:S01]  /*19b50*/  LDSM.16.MT88.4 R32, [R193+0x2800] ;  /* 0x00280000c120783b */ /* 0x000fe20000004200 */
[----:B------:R-:W1:Y:S01]  /*19b60*/  MUFU.EX2 R0, R0 ;  /* 0x0000000000007308 */ /* 0x000e620000000800 */
[----:B------:R-:W-:-:S02]  /*19b70*/  FADD.FTZ R184, R184, R185 ;  /* 0x000000b9b8b87221 */ /* 0x000fc40000010000 */
        /* <DEDUP_REMOVED lines=16> */
[C---:B---3--:R-:W-:Y:S08]  /*19c80*/  HMMA.16816.F32.BF16 R144, R128.reuse, R140, RZ ;  /* 0x0000008c8090723c */ /* 0x048ff000000418ff */
        /* <DEDUP_REMOVED lines=23> */
[----:B-----5:R-:W-:Y:S01]  /*19e00*/  F2FP.BF16.F32.PACK_AB R4, R168, R171 ;  /* 0x000000aba804723e */ /* 0x020fe200000010ff */
[----:B------:R-:W-:Y:S01]  /*19e10*/  FADD.FTZ R171, R171, R186 ;  /* 0x000000baabab7221 */ /* 0x000fe20000010000 */
[----:B--2---:R-:W-:Y:S01]  /*19e20*/  F2FP.BF16.F32.PACK_AB R5, R166, R169 ;  /* 0x000000a9a605723e */ /* 0x004fe200000010ff */
[----:B------:R-:W-:-:S02]  /*19e30*/  FADD.FTZ R169, R169, R184 ;  /* 0x000000b8a9a97221 */ /* 0x000fc40000010000 */
[----:B------:R-:W-:Y:S02]  /*19e40*/  FADD.FTZ R168, R168, R171 ;  /* 0x000000aba8a87221 */ /* 0x000fe40000010000 */
[----:B------:R-:W-:Y:S01]  /*19e50*/  HMMA.16816.F32.BF16 R128, R128, R6, RZ ;  /* 0x000000068080723c */ /* 0x000fe200000418ff */
[----:B------:R-:W-:Y:S01]  /*19e60*/  F2FP.BF16.F32.PACK_AB R6, R2, R167 ;  /* 0x000000a70206723e */ /* 0x000fe200000010ff */
[----:B------:R-:W-:Y:S01]  /*19e70*/  FADD.FTZ R166, R166, R169 ;  /* 0x000000a9a6a67221 */ /* 0x000fe20000010000 */
[----:B-1----:R-:W-:-:S07]  /*19e80*/  F2FP.BF16.F32.PACK_AB R7, R0, R165 ;  /* 0x000000a50007723e */ /* 0x002fce00000010ff */
        /* <DEDUP_REMOVED lines=13> */
[C---:B--2---:R-:W-:Y:S08]  /*19f60*/  HMMA.16816.F32.BF16 R160, R4.reuse, R12, R160 ;  /* 0x0000000c04a0723c */ /* 0x044ff000000418a0 */
[C---:B------:R-:W-:Y:S01]  /*19f70*/  HMMA.16816.F32.BF16 R156, R4.reuse, R14, R156 ;  /* 0x0000000e049c723c */ /* 0x040fe2000004189c */
[----:B------:R-:W2:Y:S07]  /*19f80*/  LDSM.16.MT88.4 R12, [R221+0x16800] ;  /* 0x01680000dd0c783b */ /* 0x000eae0000004200 */
        /* <DEDUP_REMOVED lines=9> */
[----:B------:R-:W-:-:S02]  /*1a020*/  FFMA.FTZ R28, R201, UR4, -R212 ;  /* 0x00000004c91c7c23 */ /* 0x000fc400080108d4 */
[----:B------:R-:W5:Y:S04]  /*1a030*/  MUFU.EX2 R201, R213 ;  /* 0x000000d500c97308 */ /* 0x000f680000000800 */
[----:B------:R4:W3:Y:S01]  /*1a040*/  MUFU.EX2 R197, R28 ;  /* 0x0000001c00c57308 */ /* 0x0008e20000000800 */
        /* <DEDUP_REMOVED lines=22> */
[----:B------:R-:W-:Y:S01]  /*1a1b0*/  F2FP.BF16.F32.PACK_AB R4, R201, R194 ;  /* 0x000000c2c904723e */ /* 0x000fe200000010ff */
[----:B------:R-:W-:Y:S01]  /*1a1c0*/  LDSM.16.MT88.4 R24, [R221+0x15000] ;  /* 0x01500000dd18783b */ /* 0x000fe20000004200 */
[----:B------:R-:W-:-:S02]  /*1a1d0*/  F2FP.BF16.F32.PACK_AB R5, R207, R208 ;  /* 0x000000d0cf05723e */ /* 0x000fc400000010ff */
[----:B---3--:R-:W-:Y:S02]  /*1a1e0*/  F2FP.BF16.F32.PACK_AB R6, R196, R197 ;  /* 0x000000c5c406723e */ /* 0x008fe400000010ff */
[----:B------:R-:W-:-:S07]  /*1a1f0*/  F2FP.BF16.F32.PACK_AB R7, R209, R202 ;  /* 0x000000cad107723e */ /* 0x000fce00000010ff */
[C---:B------:R-:W-:Y:S08]  /*1a200*/  HMMA.16816.F32.BF16 R44, R4.reuse, R16, R44 ;  /* 0x00000010042c723c */ /* 0x040ff0000004182c */
[C---:B------:R-:W-:Y:S01]  /*1a210*/  HMMA.16816.F32.BF16 R48, R4.reuse, R18, R48 ;  /* 0x000000120430723c */ /* 0x040fe20000041830 */
[----:B------:R-:W3:Y:S07]  /*1a220*/  LDSM.16.MT88.4 R16, [R221+0x13000] ;  /* 0x01300000dd10783b */ /* 0x000eee0000004200 */
[C---:B-1----:R-:W-:Y:S08]  /*1a230*/  HMMA.16816.F32.BF16 R108, R4.reuse, R8, R108 ;  /* 0x00000008046c723c */ /* 0x042ff0000004186c */
[C---:B------:R-:W-:Y:S01]  /*1a240*/  HMMA.16816.F32.BF16 R112, R4.reuse, R10, R112 ;  /* 0x0000000a0470723c */ /* 0x040fe20000041870 */
[----:B------:R-:W1:Y:S07]  /*1a250*/  LDSM.16.MT88.4 R8, [R221+0x17000] ;  /* 0x01700000dd08783b */ /* 0x000e6e0000004200 */
[C---:B--2---:R-:W-:Y:S08]  /*1a260*/  HMMA.16816.F32.BF16 R76, R4.reuse, R12, R76 ;  /* 0x0000000c044c723c */ /* 0x044ff0000004184c */
[C---:B------:R-:W-:Y:S01]  /*1a270*/  HMMA.16816.F32.BF16 R80, R4.reuse, R14, R80 ;  /* 0x0000000e0450723c */ /* 0x040fe20000041850 */
[----:B------:R-:W2:Y:S07]  /*1a280*/  LDSM.16.MT88.4 R12, [R192+0x5000] ;  /* 0x00500000c00c783b */ /* 0x000eae0000004200 */
[C---:B----4-:R-:W-:Y:S08]  /*1a290*/  HMMA.16816.F32.BF16 R152, R4.reuse, R20, R152 ;  /* 0x000000140498723c */ /* 0x050ff00000041898 */
[C---:B---3--:R-:W-:Y:S08]  /*1a2a0*/  HMMA.16816.F32.BF16 R36, R4.reuse, R16, R36 ;  /* 0x000000100424723c */ /* 0x048ff00000041824 */
[C---:B------:R-:W-:Y:S01]  /*1a2b0*/  HMMA.16816.F32.BF16 R40, R4.reuse, R18, R40 ;  /* 0x000000120428723c */ /* 0x040fe20000041828 */
[----:B------:R-:W3:Y:S07]  /*1a2c0*/  LDSM.16.MT88.4 R16, [R193+0x7000] ;  /* 0x00700000c110783b */ /* 0x000eee0000004200 */
        /* <DEDUP_REMOVED lines=18> */
[----:B------:R-:W1:Y:S04]  /*1a3f0*/  MUFU.EX2 R181, R181 ;  /* 0x000000b500b57308 */ /* 0x000e680000000800 */
[----:B------:R-:W-:Y:S01]  /*1a400*/  MUFU.EX2 R182, R182 ;  /* 0x000000b600b67308 */ /* 0x000fe20000000800 */
[C---:B---3--:R-:W-:Y:S03]  /*1a410*/  HMMA.16816.F32.BF16 R116, R4.reuse, R16, R116 ;  /* 0x000000100474723c */ /* 0x048fe60000041874 */
[----:B------:R-:W3:Y:S05]  /*1a420*/  MUFU.EX2 R183, R183 ;  /* 0x000000b700b77308 */ /* 0x000eea0000000800 */
        /* <DEDUP_REMOVED lines=19> */
[----:B-1----:R-:W-:Y:S01]  /*1a560*/  F2FP.BF16.F32.PACK_AB R4, R181, R180 ;  /* 0x000000b4b504723e */ /* 0x002fe200000010ff */
[----:B------:R-:W-:Y:S01]  /*1a570*/  LDSM.16.MT88.4 R24, [R221+0x13800] ;  /* 0x01380000dd18783b */ /* 0x000fe20000004200 */
[----:B---3--:R-:W-:-:S02]  /*1a580*/  F2FP.BF16.F32.PACK_AB R5, R200, R183 ;  /* 0x000000b7c805723e */ /* 0x008fc400000010ff */
[----:B------:R-:W-:Y:S02]  /*1a590*/  F2FP.BF16.F32.PACK_AB R6, R241, R182 ;  /* 0x000000b6f106723e */ /* 0x000fe400000010ff */
[----:B------:R-:W-:-:S07]  /*1a5a0*/  F2FP.BF16.F32.PACK_AB R7, R239, R198 ;  /* 0x000000c6ef07723e */ /* 0x000fce00000010ff */
[C---:B------:R-:W-:Y:S08]  /*1a5b0*/  HMMA.16816.F32.BF16 R44, R4.reuse, R8, R44 ;  /* 0x00000008042c723c */ /* 0x040ff0000004182c */
[C---:B------:R-:W-:Y:S01]  /*1a5c0*/  HMMA.16816.F32.BF16 R48, R4.reuse, R10, R48 ;  /* 0x0000000a0430723c */ /* 0x040fe20000041830 */
[----:B------:R-:W1:Y:S07]  /*1a5d0*/  LDSM.16.MT88.4 R8, [R221+0x11800] ;  /* 0x01180000dd08783b */ /* 0x000e6e0000004200 */
[C---:B--2---:R-:W-:Y:S08]  /*1a5e0*/  HMMA.16816.F32.BF16 R152, R4.reuse, R12, R152 ;  /* 0x0000000c0498723c */ /* 0x044ff00000041898 */
        /* <DEDUP_REMOVED lines=17> */
[----:B-1----:R-:W-:Y:S01]  /*1a700*/  HMMA.16816.F32.BF16 R100, R4, R8, R100 ;  /* 0x000000080464723c */ /* 0x002fe20000041864 */
[----:B------:R-:W-:-:S04]  /*1a710*/  FADD.FTZ R9, R167, R168 ;  /* 0x000000a8a7097221 */ /* 0x000fc80000010000 */
[----:B------:R-:W-:-:S03]  /*1a720*/  FADD.FTZ R9, R2, R9 ;  /* 0x0000000902097221 */ /* 0x000fc60000010000 */
[C---:B------:R-:W-:Y:S08]  /*1a730*/  HMMA.16816.F32.BF16 R52, R4.reuse, R176, R52 ;  /* 0x000000b00434723c */ /* 0x040ff00000041834 */
[----:B--2---:R-:W-:Y:S01]  /*1a740*/  HMMA.16816.F32.BF16 R92, R4, R12, R92 ;  /* 0x0000000c045c723c */ /* 0x004fe2000004185c */
[----:B------:R-:W-:-:S04]  /*1a750*/  FADD.FTZ R13, R165, R166 ;  /* 0x000000a6a50d7221 */ /* 0x000fc80000010000 */
        /* <DEDUP_REMOVED lines=26> */
[C---:B----4-:R-:W-:Y:S08]  /*1a900*/  HMMA.16816.F32.BF16 R60, R4.reuse, R20, R60 ;  /* 0x00000014043c723c */ /* 0x050ff0000004183c */
[C---:B------:R-:W-:Y:S08]  /*1a910*/  HMMA.16816.F32.BF16 R64, R4.reuse, R22, R64 ;  /* 0x000000160440723c */ /* 0x040ff00000041840 */
        /* <DEDUP_REMOVED lines=19> */
[----:B------:R-:W1:Y:S01]  /*1aa50*/  LDCU UR17, c[0x0][0x50c] ;  /* 0x0000a180ff1177ac */ /* 0x000e620008000800 */
        /* <DEDUP_REMOVED lines=17> */
[----:B------:R-:W1:Y:S01]  /*1ab70*/  LDCU.64 UR14, c[0x0][0x3a8] ;  /* 0x00007500ff0e77ac */ /* 0x000e620008000a00 */
[----:B------:R-:W-:Y:S02]  /*1ab80*/  UIADD3 UR22, UPT, UPT, UR22, -0x40, URZ ;  /* 0xffffffc016167890 */ /* 0x000fe4000fffe0ff */
[----:B--23--:R-:W-:-:S12]  /*1ab90*/  ULEA UR6, UR6, UR5, 0x18 ;  /* 0x0000000506067291 */ /* 0x00cfd8000f8ec0ff */
.L_x_1134:
        /* <DEDUP_REMOVED lines=66> */
[----:B----4-:R-:W-:Y:S01]  /*1afc0*/  UMOV UR5, UR10 ;  /* 0x0000000a00057c82 */ /* 0x010fe20008000000 */
        /* <DEDUP_REMOVED lines=32> */
.L_x_1131:
[C---:B------:R-:W-:Y:S01]  /*1b1d0*/  ISETP.GE.AND P4, PT, R220.reuse, UR18, PT ;  /* 0x00000012dc007c0c */ /* 0x040fe2000bf86270 */
[----:B------:R-:W-:Y:S01]  /*1b1e0*/  USHF.L.U32 UR16, UR5, 0x5, URZ ;  /* 0x0000000505107899 */ /* 0x000fe200080006ff */
[----:B------:R-:W-:Y:S01]  /*1b1f0*/  LEA R237, R237, UR6, 0x1 ;  /* 0x00000006eded7c11 */ /* 0x000fe2000f8e08ff */
[----:B------:R-:W-:Y:S01]  /*1b200*/  UISETP.NE.AND UP2, UPT, UR21, URZ, UPT ;  /* 0x000000ff1500728c */ /* 0x000fe2000bf45270 */
[----:B------:R-:W-:Y:S02]  /*1b210*/  LOP3.LUT R6, R220, 0xc0, RZ, 0xfc, !PT ;  /* 0x000000c0dc067812 */ /* 0x000fe400078efcff */
[----:B------:R-:W-:Y:S02]  /*1b220*/  LOP3.LUT R226, R5, 0x400, RZ, 0xc0, !PT ;  /* 0x0000040005e27812 */ /* 0x000fe400078ec0ff */
[----:B------:R-:W-:Y:S02]  /*1b230*/  ISETP.GE.AND P1, PT, R6, UR18, PT ;  /* 0x0000001206007c0c */ /* 0x000fe4000bf26270 */
[----:B------:R-:W-:Y:S02]  /*1b240*/  MOV R5, UR5 ;  /* 0x0000000500057c02 */ /* 0x000fe40008000f00 */
[----:B------:R-:W-:Y:S01]  /*1b250*/  LOP3.LUT R3, R4, 0x8, R219, 0x78, !PT ;  /* 0x0000000804037812 */ /* 0x000fe200078e78db */
[----:B------:R-:W-:Y:S01]  /*1b260*/  @!PT LDS RZ, [RZ] ;  /* 0x00000000fffff984 */ /* 0x000fe20000000800 */
[----:B------:R-:W-:Y:S01]  /*1b270*/  @!PT LDS RZ, [RZ] ;  /* 0x00000000fffff984 */ /* 0x000fe20000000800 */
[----:B------:R-:W-:Y:S01]  /*1b280*/  @!PT LDS RZ, [RZ] ;  /* 0x00000000fffff984 */ /* 0x000fe20000000800 */
[----:B------:R-:W-:Y:S01]  /*1b290*/  @!P4 LDGSTS.E.BYPASS.LTC128B.128 [R237+0x10000], desc[UR24][R232.64] ;  /* 0x10000000e8edcfae */ /* 0x000fe2000b981a18 */
[C---:B------:R-:W-:Y:S02]  /*1b2a0*/  LEA R8, P0, R5.reuse, R232, 0x5 ;  /* 0x000000e805087211 */ /* 0x040fe400078028ff */
[----:B------:R-:W-:Y:S02]  /*1b2b0*/  MOV R4, UR5 ;  /* 0x0000000500047c02 */ /* 0x000fe40008000f00 */
[----:B------:R-:W-:Y:S01]  /*1b2c0*/  @P4 STS.128 [R237+0x10000], RZ ;  /* 0x010000ffed004388 */ /* 0x000fe20000000c00 */
[--C-:B------:R-:W-:Y:S02]  /*1b2d0*/  LEA.HI.X R9, R5, R233, R7.reuse, 0x5, P0 ;  /* 0x000000e905097211 */ /* 0x100fe400000f2c07 */
[----:B------:R-:W-:Y:S02]  /*1b2e0*/  LEA R226, R3, R226, 0x1 ;  /* 0x000000e203e27211 */ /* 0x000fe400078e08ff */
[----:B------:R-:W-:Y:S01]  /*1b2f0*/  @!PT LDS RZ, [RZ] ;  /* 0x00000000fffff984 */ /* 0x000fe20000000800 */
[----:B------:R-:W-:Y:S01]  /*1b300*/  @!PT LDS RZ, [RZ] ;  /* 0x00000000fffff984 */ /* 0x000fe20000000800 */
[----:B------:R-:W-:Y:S01]  /*1b310*/  @!PT LDS RZ, [RZ] ;  /* 0x00000000fffff984 */ /* 0x000fe20000000800 */
[----:B------:R-:W-:Y:S01]  /*1b320*/  @!P3 LDGSTS.E.BYPASS.LTC128B.128 [R237+0x12000], desc[UR24][R232.64+0x80] ;  /* 0x12000080e8edbfae */ /* 0x000fe2000b981a18 */
[----:B------:R-:W-:Y:S02]  /*1b330*/  IADD3 R6, P5, PT, R8, UR16, RZ ;  /* 0x0000001008067c10 */ /* 0x000fe4000ffbe0ff */
[----:B------:R-:W-:Y:S02]  /*1b340*/  SHF.L.U64.HI R3, R4, 0x5, R7 ;  /* 0x0000000504037819 */ /* 0x000fe40000010207 */
[----:B------:R-:W-:Y:S01]  /*1b350*/  @P3 STS.128 [R237+0x12000], RZ ;  /* 0x012000ffed003388 */ /* 0x000fe20000000c00 */
[----:B------:R-:W-:Y:S02]  /*1b360*/  IADD3 R4, P0, PT, R6, UR16, RZ ;  /* 0x0000001006047c10 */ /* 0x000fe4000ff1e0ff */
[C---:B------:R-:W-:Y:S02]  /*1b370*/  IADD3.X R7, PT, PT, R3.reuse, R9, RZ, P5, !PT ;  /* 0x0000000903077210 */ /* 0x040fe40002ffe4ff */
[----:B------:R-:W-:Y:S01]  /*1b380*/  @!PT LDS RZ, [RZ] ;  /* 0x00000000fffff984 */ /* 0x000fe20000000800 */
[----:B------:R-:W-:Y:S01]  /*1b390*/  @!PT LDS RZ, [RZ] ;  /* 0x00000000fffff984 */ /* 0x000fe20000000800 */
[----:B------:R-:W-:Y:S01]  /*1b3a0*/  @!PT LDS RZ, [RZ] ;  /* 0x00000000fffff984 */ /* 0x000fe20000000800 */
[----:B------:R-:W-:Y:S01]  /*1b3b0*/  @!P2 LDGSTS.E.BYPASS.LTC128B.128 [R237+0x14000], desc[UR24][R232.64+0x100] ;  /* 0x14000100e8edafae */ /* 0x000fe2000b981a18 */
[----:B------:R-:W-:Y:S02]  /*1b3c0*/  LEA R227, R2, UR6, 0x1 ;  /* 0x0000000602e37c11 */ /* 0x000fe4000f8e08ff */
[----:B------:R-:W-:Y:S02]  /*1b3d0*/  IADD3.X R5, PT, PT, R3, R7, RZ, P0, !PT ;  /* 0x0000000703057210 */ /* 0x000fe400007fe4ff */
        /* <DEDUP_REMOVED lines=37> */
[----:B------:R1:W-:Y:S05]  /*1b630*/  @!P1 LDGSTS.E.BYPASS.LTC128B.128 [R237+0x16800], desc[UR24][R8.64+0x180] ;  /* 0x1680018008ed9fae */ /* 0x0003ea000b981a18 */
        /* <DEDUP_REMOVED lines=42> */
[----:B-1----:R-:W2:Y:S05]  /*1b8e0*/  LDSM.16.M88.4 R8, [R226+UR6+0x8000] ;  /* 0x00800006e208783b */ /* 0x002eaa0008000200 */
[----:B------:R-:W1:Y:S05]  /*1b8f0*/  LDSM.16.M88.4 R16, [R226+UR6+0x8800] ;  /* 0x00880006e210783b */ /* 0x000e6a0008000200 */
[----:B------:R-:W3:Y:S05]  /*1b900*/  LDSM.16.M88.4 R24, [R226+UR6+0x9000] ;  /* 0x00900006e218783b */ /* 0x000eea0008000200 */
[----:B------:R-:W0:Y:S05]  /*1b910*/  LDGDEPBAR ;  /* 0x00000000000079af */ /* 0x000e2a0000000000 */
[----:B------:R-:W5:Y:S05]  /*1b920*/  LDSM.16.M88.4 R164, [R226+UR6+0x9800] ;  /* 0x00980006e2a4783b */ /* 0x000f6a0008000200 */
[----:B------:R-:W-:Y:S05]  /*1b930*/  LDSM.16.M88.4 R172, [R224] ;  /* 0x00000000e0ac783b */ /* 0x000fea0000000200 */
[----:B------:R-:W4:Y:S05]  /*1b940*/  LDSM.16.M88.4 R176, [R223+0x8000] ;  /* 0x00800000dfb0783b */ /* 0x000f2a0000000200 */
[----:B------:R-:W4:Y:S05]  /*1b950*/  LDSM.16.M88.4 R180, [R223+0x8800] ;  /* 0x00880000dfb4783b */ /* 0x000f2a0000000200 */
[----:B------:R-:W-:Y:S01]  /*1b960*/  LDSM.16.M88.4 R184, [R223+0x9800] ;  /* 0x00980000dfb8783b */ /* 0x000fe20000000200 */
[C---:B--2---:R-:W-:Y:S04]  /*1b970*/  HMMA.16816.F32.BF16 R4, R32.reuse, R8, RZ ;  /* 0x000000082004723c */ /* 0x044fe800000418ff */
[----:B------:R-:W-:Y:S04]  /*1b980*/  LDSM.16.M88.4 R188, [R225] ;  /* 0x00000000e1bc783b */ /* 0x000fe80000000200 */
[C---:B------:R-:W-:Y:S01]  /*1b990*/  HMMA.16816.F32.BF16 R8, R32.reuse, R10, RZ ;  /* 0x0000000a2008723c */ /* 0x040fe200000418ff */
[----:B------:R-:W-:Y:S05]  /*1b9a0*/  LDSM.16.M88.4 R192, [R3+0x8000] ;  /* 0x0080000003c0783b */ /* 0x000fea0000000200 */
[----:B------:R-:W-:Y:S02]  /*1b9b0*/  LDSM.16.M88.4 R196, [R3+0x9000] ;  /* 0x0090000003c4783b */ /* 0x000fe40000000200 */
[C---:B-1----:R-:W-:Y:S03]  /*1b9c0*/  HMMA.16816.F32.BF16 R12, R32.reuse, R16, RZ ;  /* 0x00000010200c723c */ /* 0x042fe600000418ff */
[----:B------:R-:W-:Y:S05]  /*1b9d0*/  LDSM.16.M88.4 R200, [R3+0x9800] ;  /* 0x0098000003c8783b */ /* 0x000fea0000000200 */
[C---:B------:R-:W-:Y:S01]  /*1b9e0*/  HMMA.16816.F32.BF16 R16, R32.reuse, R18, RZ ;  /* 0x000000122010723c */ /* 0x040fe200000418ff */
[----:B------:R-:W-:Y:S05]  /*1b9f0*/  LDSM.16.M88.4 R204, [R2+0x8000] ;  /* 0x0080000002cc783b */ /* 0x000fea0000000200 */
[----:B------:R-:W-:Y:S02]  /*1ba00*/  LDSM.16.M88.4 R208, [R3+0xa000] ;  /* 0x00a0000003d0783b */ /* 0x000fe40000000200 */
[C---:B---3--:R-:W-:Y:S03]  /*1ba10*/  HMMA.16816.F32.BF16 R20, R32.reuse, R24, RZ ;  /* 0x000000182014723c */ /* 0x048fe600000418ff */
[----:B------:R-:W-:Y:S05]  /*1ba20*/  LDSM.16.M88.4 R212, [R223+0xc000] ;  /* 0x00c00000dfd4783b */ /* 0x000fea0000000200 */
[C---:B------:R-:W-:Y:S08]  /*1ba30*/  HMMA.16816.F32.BF16 R24, R32.reuse, R26, RZ ;  /* 0x0000001a2018723c */ /* 0x040ff000000418ff */
[C---:B-----5:R-:W-:Y:S08]  /*1ba40*/  HMMA.16816.F32.BF16 R28, R32.reuse, R164, RZ ;  /* 0x000000a4201c723c */ /* 0x060ff000000418ff */
[----:B------:R-:W-:Y:S01]  /*1ba50*/  HMMA.16816.F32.BF16 R32, R32, R166, RZ ;  /* 0x000000a62020723c */ /* 0x000fe200000418ff */
[----:B------:R-:W1:Y:S07]  /*1ba60*/  LDSM.16.M88.4 R164, [R223+0x9000] ;  /* 0x00900000dfa4783b */ /* 0x000e6e0000000200 */
[C---:B----4-:R-:W-:Y:S08]  /*1ba70*/  HMMA.16816.F32.BF16 R4, R172.reuse, R176, R4 ;  /* 0x000000b0ac04723c */ /* 0x050ff00000041804 */
[C---:B------:R-:W-:Y:S01]  /*1ba80*/  HMMA.16816.F32.BF16 R8, R172.reuse, R178, R8 ;  /* 0x000000b2ac08723c */ /* 0x040fe20000041808 */
[----:B------:R-:W2:Y:S07]  /*1ba90*/  LDSM.16.M88.4 R176, [R3+0x8800] ;  /* 0x0088000003b0783b */ /* 0x000eae0000000200 */
[C---:B------:R-:W-:Y:S08]  /*1baa0*/  HMMA.16816.F32.BF16 R12, R172.reuse, R180, R12 ;  /* 0x000000b4ac0c723c */ /* 0x040ff0000004180c */
[C---:B------:R-:W-:Y:S01]  /*1bab0*/  HMMA.16816.F32.BF16 R16, R172.reuse, R182, R16 ;  /* 0x000000b6ac10723c */ /* 0x040fe20000041810 */
[----:B------:R-:W3:Y:S07]  /*1bac0*/  LDSM.16.M88.4 R180, [R168] ;  /* 0x00000000a8b4783b */ /* 0x000eee0000000200 */
[C---:B-1----:R-:W-:Y:S08]  /*1bad0*/  HMMA.16816.F32.BF16 R20, R172.reuse, R164, R20 ;  /* 0x000000a4ac14723c */ /* 0x042ff00000041814 */
[C---:B------:R-:W-:Y:S01]  /*1bae0*/  HMMA.16816.F32.BF16 R24, R172.reuse, R166, R24 ;  /* 0x000000a6ac18723c */ /* 0x040fe20000041818 */
[----:B------:R-:W1:Y:S07]  /*1baf0*/  LDSM.16.M88.4 R164, [R2+0x8800] ;  /* 0x0088000002a4783b */ /* 0x000e6e0000000200 */
[C---:B------:R-:W-:Y:S08]  /*1bb00*/  HMMA.16816.F32.BF16 R28, R172.reuse, R184, R28 ;  /* 0x000000b8ac1c723c */ /* 0x040ff0000004181c */
[----:B------:R-:W-:Y:S01]  /*1bb10*/  HMMA.16816.F32.BF16 R32, R172, R186, R32 ;  /* 0x000000baac20723c */ /* 0x000fe20000041820 */
[----:B------:R-:W4:Y:S05]  /*1bb20*/  LDSM.16.M88.4 R172, [R2+0x9000] ;  /* 0x0090000002ac783b */ /* 0x000f2a0000000200 */
[----:B------:R-:W-:Y:S02]  /*1bb30*/  LDSM.16.M88.4 R184, [R227+0x2000] ;  /* 0x00200000e3b8783b */ /* 0x000fe40000000200 */
[C---:B------:R-:W-:Y:S08]  /*1bb40*/  HMMA.16816.F32.BF16 R4, R188.reuse, R192, R4 ;  /* 0x000000c0bc04723c */ /* 0x040ff00000041804 */
[C---:B------:R-:W-:Y:S01]  /*1bb50*/  HMMA.16816.F32.BF16 R8, R188.reuse, R194, R8 ;  /* 0x000000c2bc08723c */ /* 0x040fe20000041808 */
[----:B------:R-:W-:Y:S07]  /*1bb60*/  LDSM.16.M88.4 R192, [R226+UR6+0xa800] ;  /* 0x00a80006e2c0783b */ /* 0x000fee0008000200 */
[C---:B--2---:R-:W-:Y:S08]  /*1bb70*/  HMMA.16816.F32.BF16 R12, R188.reuse, R176, R12 ;  /* 0x000000b0bc0c723c */ /* 0x044ff0000004180c */
[C---:B------:R-:W-:Y:S01]  /*1bb80*/  HMMA.16816.F32.BF16 R16, R188.reuse, R178, R16 ;  /* 0x000000b2bc10723c */ /* 0x040fe20000041810 */
[----:B------:R-:W2:Y:S07]  /*1bb90*/  LDSM.16.M88.4 R176, [R2+0x9800] ;  /* 0x0098000002b0783b */ /* 0x000eae0000000200 */
[C---:B------:R-:W-:Y:S08]  /*1bba0*/  HMMA.16816.F32.BF16 R20, R188.reuse, R196, R20 ;  /* 0x000000c4bc14723c */ /* 0x040ff00000041814 */
[C---:B------:R-:W-:Y:S01]  /*1bbb0*/  HMMA.16816.F32.BF16 R24, R188.reuse, R198, R24 ;  /* 0x000000c6bc18723c */ /* 0x040fe20000041818 */
[----:B------:R-:W-:Y:S07]  /*1bbc0*/  LDSM.16.M88.4 R196, [R226+UR6+0xb000] ;  /* 0x00b00006e2c4783b */ /* 0x000fee0008000200 */
[C---:B------:R-:W-:Y:S08]  /*1bbd0*/  HMMA.16816.F32.BF16 R28, R188.reuse, R200, R28 ;  /* 0x000000c8bc1c723c */ /* 0x040ff0000004181c */
[----:B------:R-:W-:Y:S01]  /*1bbe0*/  HMMA.16816.F32.BF16 R32, R188, R202, R32 ;  /* 0x000000cabc20723c */ /* 0x000fe20000041820 */
[----:B------:R-:W5:Y:S05]  /*1bbf0*/  LDSM.16.M88.4 R188, [R226+UR6+0xa000] ;  /* 0x00a00006e2bc783b */ /* 0x000f6a0008000200 */
[----:B------:R-:W-:Y:S02]  /*1bc00*/  LDSM.16.M88.4 R200, [R224+0x2000] ;  /* 0x00200000e0c8783b */ /* 0x000fe40000000200 */
[C---:B---3--:R-:W-:Y:S08]  /*1bc10*/  HMMA.16816.F32.BF16 R4, R180.reuse, R204, R4 ;  /* 0x000000ccb404723c */ /* 0x048ff00000041804 */
[C---:B------:R-:W-:Y:S01]  /*1bc20*/  HMMA.16816.F32.BF16 R8, R180.reuse, R206, R8 ;  /* 0x000000ceb408723c */ /* 0x040fe20000041808 */
[----:B------:R-:W-:Y:S07]  /*1bc30*/  LDSM.16.M88.4 R204, [R223+0xa000] ;  /* 0x00a00000dfcc783b */ /* 0x000fee0000000200 */
[C---:B-1----:R-:W-:Y:S08]  /*1bc40*/  HMMA.16816.F32.BF16 R12, R180.reuse, R164, R12 ;  /* 0x000000a4b40c723c */ /* 0x042ff0000004180c */
[C---:B------:R-:W-:Y:S01]  /*1bc50*/  HMMA.16816.F32.BF16 R16, R180.reuse, R166, R16 ;  /* 0x000000a6b410723c */ /* 0x040fe20000041810 */
[----:B------:R-:W1:Y:S07]  /*1bc60*/  LDSM.16.M88.4 R164, [R226+UR6+0xb800] ;  /* 0x00b80006e2a4783b */ /* 0x000e6e0008000200 */
[C---:B----4-:R-:W-:Y:S08]  /*1bc70*/  HMMA.16816.F32.BF16 R20, R180.reuse, R172, R20 ;  /* 0x000000acb414723c */ /* 0x050ff00000041814 */
[C---:B------:R-:W-:Y:S01]  /*1bc80*/  HMMA.16816.F32.BF16 R24, R180.reuse, R174, R24 ;  /* 0x000000aeb418723c */ /* 0x040fe20000041818 */
[----:B------:R-:W3:Y:S07]  /*1bc90*/  LDSM.16.M88.4 R172, [R223+0xa800] ;  /* 0x00a80000dfac783b */ /* 0x000eee0000000200 */
[C---:B--2---:R-:W-:Y:S08]  /*1bca0*/  HMMA.16816.F32.BF16 R28, R180.reuse, R176, R28 ;  /* 0x000000b0b41c723c */ /* 0x044ff0000004181c */
[----:B------:R-:W-:Y:S01]  /*1bcb0*/  HMMA.16816.F32.BF16 R32, R180, R178, R32 ;  /* 0x000000b2b420723c */ /* 0x000fe20000041820 */
[----:B------:R-:W2:Y:S05]  /*1bcc0*/  LDSM.16.M88.4 R176, [R223+0xb000] ;  /* 0x00b00000dfb0783b */ /* 0x000eaa0000000200 */
[----:B------:R-:W4:Y:S02]  /*1bcd0*/  LDSM.16.M88.4 R180, [R223+0xb800] ;  /* 0x00b80000dfb4783b */ /* 0x000f240000000200 */
[C---:B-----5:R-:W-:Y:S08]  /*1bce0*/  HMMA.16816.F32.BF16 R4, R184.reuse, R188, R4 ;  /* 0x000000bcb804723c */ /* 0x060ff00000041804 */
[C---:B------:R-:W-:Y:S01]  /*1bcf0*/  HMMA.16816.F32.BF16 R8, R184.reuse, R190, R8 ;  /* 0x000000beb808723c */ /* 0x040fe20000041808 */
[----:B------:R-:W5:Y:S07]  /*1bd00*/  LDSM.16.M88.4 R188, [R225+0x2000] ;  /* 0x00200000e1bc783b */ /* 0x000f6e0000000200 */
        /* <DEDUP_REMOVED lines=9> */
[----:B------:R-:W1:Y:S02]  /*1bda0*/  LDSM.16.M88.4 R184, [R3+0xb000] ;  /* 0x00b0000003b8783b */ /* 0x000e640000000200 */
[C---:B------:R-:W-:Y:S08]  /*1bdb0*/  HMMA.16816.F32.BF16 R4, R200.reuse, R204, R4 ;  /* 0x000000ccc804723c */ /* 0x040ff00000041804 */
[C---:B------:R-:W-:Y:S01]  /*1bdc0*/  HMMA.16816.F32.BF16 R8, R200.reuse, R206, R8 ;  /* 0x000000cec808723c */ /* 0x040fe20000041808 */
[----:B------:R-:W1:Y:S07]  /*1bdd0*/  LDSM.16.M88.4 R204, [R2+0xa000] ;  /* 0x00a0000002cc783b */ /* 0x000e6e0000000200 */
[C---:B---3--:R-:W-:Y:S08]  /*1bde0*/  HMMA.16816.F32.BF16 R12, R200.reuse, R172, R12 ;  /* 0x000000acc80c723c */ /* 0x048ff0000004180c */
[C---:B------:R-:W-:Y:S01]  /*1bdf0*/  HMMA.16816.F32.BF16 R16, R200.reuse, R174, R16 ;  /* 0x000000aec810723c */ /* 0x040fe20000041810 */
[----:B------:R-:W3:Y:S07]  /*1be00*/  LDSM.16.M88.4 R172, [R2+0xa800] ;  /* 0x00a8000002ac783b */ /* 0x000eee0000000200 */
[C---:B--2---:R-:W-:Y:S08]  /*1be10*/  HMMA.16816.F32.BF16 R20, R200.reuse, R176, R20 ;  /* 0x000000b0c814723c */ /* 0x044ff00000041814 */
[C---:B------:R-:W-:Y:S01]  /*1be20*/  HMMA.16816.F32.BF16 R24, R200.reuse, R178, R24 ;  /* 0x000000b2c818723c */ /* 0x040fe20000041818 */
[----:B------:R-:W2:Y:S07]  /*1be30*/  LDSM.16.M88.4 R176, [R2+0xb000] ;  /* 0x00b0000002b0783b */ /* 0x000eae0000000200 */
[C---:B----4-:R-:W-:Y:S08]  /*1be40*/  HMMA.16816.F32.BF16 R28, R200.reuse, R180, R28 ;  /* 0x000000b4c81c723c */ /* 0x050ff0000004181c */
[----:B------:R-:W-:Y:S01]  /*1be50*/  HMMA.16816.F32.BF16 R32, R200, R182, R32 ;  /* 0x000000b6c820723c */ /* 0x000fe20000041820 */
[----:B------:R-:W4:Y:S05]  /*1be60*/  LDSM.16.M88.4 R180, [R2+0xb800] ;  /* 0x00b8000002b4783b */ /* 0x000f2a0000000200 */
[----:B------:R-:W-:Y:S02]  /*1be70*/  LDSM.16.M88.4 R200, [R227+0x4000] ;  /* 0x00400000e3c8783b */ /* 0x000fe40000000200 */
[C---:B-----5:R-:W-:Y:S08]  /*1be80*/  HMMA.16816.F32.BF16 R4, R188.reuse, R208, R4 ;  /* 0x000000d0bc04723c */ /* 0x060ff00000041804 */
[C---:B------:R-:W-:Y:S01]  /*1be90*/  HMMA.16816.F32.BF16 R8, R188.reuse, R210, R8 ;  /* 0x000000d2bc08723c */ /* 0x040fe20000041808 */
[----:B------:R-:W5:Y:S07]  /*1bea0*/  LDSM.16.M88.4 R208, [R226+UR6+0xc000] ;  /* 0x00c00006e2d0783b */ /* 0x000f6e0008000200 */
[C---:B-1----:R-:W-:Y:S08]  /*1beb0*/  HMMA.16816.F32.BF16 R12, R188.reuse, R164, R12 ;  /* 0x000000a4bc0c723c */ /* 0x042ff0000004180c */
[C---:B------:R-:W-:Y:S01]  /*1bec0*/  HMMA.16816.F32.BF16 R16, R188.reuse, R166, R16 ;  /* 0x000000a6bc10723c */ /* 0x040fe20000041810 */
[----:B------:R-:W1:Y:S07]  /*1bed0*/  LDSM.16.M88.4 R164, [R226+UR6+0xc800] ;  /* 0x00c80006e2a4783b */ /* 0x000e6e0008000200 */
[C---:B------:R-:W-:Y:S08]  /*1bee0*/  HMMA.16816.F32.BF16 R20, R188.reuse, R184, R20 ;  /* 0x000000b8bc14723c */ /* 0x040ff00000041814 */
[C---:B------:R-:W-:Y:S01]  /*1bef0*/  HMMA.16816.F32.BF16 R24, R188.reuse, R186, R24 ;  /* 0x000000babc18723c */ /* 0x040fe20000041818 */
[----:B------:R-:W1:Y:S07]  /*1bf00*/  LDSM.16.M88.4 R184, [R226+UR6+0xd000] ;  /* 0x00d00006e2b8783b */ /* 0x000e6e0008000200 */
[C---:B------:R-:W-:Y:S08]  /*1bf10*/  HMMA.16816.F32.BF16 R28, R188.reuse, R192, R28 ;  /* 0x000000c0bc1c723c */ /* 0x040ff0000004181c */
[----:B------:R-:W-:Y:S01]  /*1bf20*/  HMMA.16816.F32.BF16 R32, R188, R194, R32 ;  /* 0x000000c2bc20723c */ /* 0x000fe20000041820 */
[----:B------:R-:W1:Y:S05]  /*1bf30*/  LDSM.16.M88.4 R188, [R226+UR6+0xd800] ;  /* 0x00d80006e2bc783b */ /* 0x000e6a0008000200 */
[----:B------:R-:W1:Y:S02]  /*1bf40*/  LDSM.16.M88.4 R192, [R224+0x4000] ;  /* 0x00400000e0c0783b */ /* 0x000e640000000200 */
[C---:B------:R-:W-:Y:S08]  /*1bf50*/  HMMA.16816.F32.BF16 R4, R196.reuse, R204, R4 ;  /* 0x000000ccc404723c */ /* 0x040ff00000041804 */
[C---:B------:R-:W-:Y:S01]  /*1bf60*/  HMMA.16816.F32.BF16 R8, R196.reuse, R206, R8 ;  /* 0x000000cec408723c */ /* 0x040fe20000041808 */
[----:B------:R-:W-:Y:S07]  /*1bf70*/  LDSM.16.M88.4 R204, [R3+0xc000] ;  /* 0x00c0000003cc783b */ /* 0x000fee0000000200 */
        /* <DEDUP_REMOVED lines=9> */
[----:B------:R-:W4:Y:S02]  /*1c010*/  LDSM.16.M88.4 R196, [R225+0x4000] ;  /* 0x00400000e1c4783b */ /* 0x000f240000000200 */
[C---:B-----5:R-:W-:Y:S08]  /*1c020*/  HMMA.16816.F32.BF16 R4, R200.reuse, R208, R4 ;  /* 0x000000d0c804723c */ /* 0x060ff00000041804 */
[C---:B------:R-:W-:Y:S01]  /*1c030*/  HMMA.16816.F32.BF16 R8, R200.reuse, R210, R8 ;  /* 0x000000d2c808723c */ /* 0x040fe20000041808 */
[----:B------:R-:W-:Y:S07]  /*1c040*/  LDSM.16.M88.4 R208, [R2+0xc000] ;  /* 0x00c0000002d0783b */ /* 0x000fee0000000200 */
[C---:B-1----:R-:W-:Y:S08]  /*1c050*/  HMMA.16816.F32.BF16 R12, R200.reuse, R164, R12 ;  /* 0x000000a4c80c723c */ /* 0x042ff0000004180c */
[C---:B------:R-:W-:Y:S01]  /*1c060*/  HMMA.16816.F32.BF16 R16, R200.reuse, R166, R16 ;  /* 0x000000a6c810723c */ /* 0x040fe20000041810 */
[----:B------:R-:W1:Y:S07]  /*1c070*/  LDSM.16.M88.4 R164, [R3+0xc800] ;  /* 0x00c8000003a4783b */ /* 0x000e6e0000000200 */
[C---:B------:R-:W-:Y:S08]  /*1c080*/  HMMA.16816.F32.BF16 R20, R200.reuse, R184, R20 ;  /* 0x000000b8c814723c */ /* 0x040ff00000041814 */
        /* <DEDUP_REMOVED lines=19> */
[C---:B------:R-:W-:Y:S08]  /*1c1c0*/  HMMA.16816.F32.BF16 R4, R196.reuse, R204, R4 ;  /* 0x000000ccc404723c */ /* 0x040ff00000041804 */
[C---:B------:R-:W-:Y:S01]  /*1c1d0*/  HMMA.16816.F32.BF16 R8, R196.reuse, R206, R8 ;  /* 0x000000cec408723c */ /* 0x040fe20000041808 */
[----:B------:R-:W4:Y:S07]  /*1c1e0*/  LDSM.16.M88.4 R204, [R226+UR6+0xe000] ;  /* 0x00e00006e2cc783b */ /* 0x000f2e0008000200 */
        /* <DEDUP_REMOVED lines=25> */
[----:B------:R-:W4:Y:S07]  /*1c380*/  LDSM.16.M88.4 R204, [R3+0xe000] ;  /* 0x00e0000003cc783b */ /* 0x000f2e0000000200 */
        /* <DEDUP_REMOVED lines=13> */
[C---:B------:R-:W-:Y:S08]  /*1c460*/  HMMA.16816.F32.BF16 R16, R196.reuse, R174, R16 ;  /* 0x000000aec410723c */ /* 0x040ff00000041810 */
[C---:B--2---:R-:W-:Y:S08]  /*1c470*/  HMMA.16816.F32.BF16 R20, R196.reuse, R176, R20 ;  /* 0x000000b0c414723c */ /* 0x044ff00000041814 */
[C---:B------:R-:W-:Y:S08]  /*1c480*/  HMMA.16816.F32.BF16 R24, R196.reuse, R178, R24 ;  /* 0x000000b2c418723c */ /* 0x040ff00000041818 */
[C---:B----4-:R-:W-:Y:S08]  /*1c490*/  HMMA.16816.F32.BF16 R28, R196.reuse, R180, R28 ;  /* 0x000000b4c41c723c */ /* 0x050ff0000004181c */
        /* <DEDUP_REMOVED lines=12> */
[C---:B-1----:R-:W-:Y:S03]  /*1c560*/  HMMA.16816.F32.BF16 R12, R192.reuse, R164, R12 ;  /* 0x000000a4c00c723c */ /* 0x042fe6000004180c */
[----:B------:R-:W-:Y:S01]  /*1c570*/  FMUL.FTZ R203, R4, UR17 ;  /* 0x0000001104cb7c20 */ /* 0x000fe20008410000 */
[----:B------:R-:W-:Y:S01]  /*1c580*/  FMUL.FTZ R197, R5, UR17 ;  /* 0x0000001105c57c20 */ /* 0x000fe20008410000 */
[----:B------:R-:W-:Y:S01]  /*1c590*/  FMUL.FTZ R191, R6, UR17 ;  /* 0x0000001106bf7c20 */ /* 0x000fe20008410000 */
[----:B------:R-:W-:Y:S02]  /*1c5a0*/  FMUL.FTZ R189, R7, UR17 ;  /* 0x0000001107bd7c20 */ /* 0x000fe40008410000 */
[----:B------:R-:W1:Y:S01]  /*1c5b0*/  LDSM.16.M88.4 R4, [R2+0xf000] ;  /* 0x00f000000204783b */ /* 0x000e620000000200 */
[----:B------:R-:W2:Y:S01]  /*1c5c0*/  MUFU.TANH R203, R203 ;  /* 0x000000cb00cb7308 */ /* 0x000ea20000002400 */
[C---:B------:R-:W-:Y:S03]  /*1c5d0*/  HMMA.16816.F32.BF16 R16, R192.reuse, R166, R16 ;  /* 0x000000a6c010723c */ /* 0x040fe60000041810 */
[----:B------:R-:W-:Y:S01]  /*1c5e0*/  FMUL.FTZ R9, R9, UR17 ;  /* 0x0000001109097c20 */ /* 0x000fe20008410000 */
[----:B------:R-:W-:Y:S01]  /*1c5f0*/  FMUL.FTZ R10, R10, UR17 ;  /* 0x000000110a0a7c20 */ /* 0x000fe20008410000 */
[----:B------:R-:W-:Y:S01]  /*1c600*/  FMUL.FTZ R11, R11, UR17 ;  /* 0x000000110b0b7c20 */ /* 0x000fe20008410000 */
[----:B------:R-:W-:Y:S03]  /*1c610*/  FMUL.FTZ R247, R8, UR17 ;  /* 0x0000001108f77c20 */ /* 0x000fe60008410000 */
[----:B------:R-:W3:Y:S01]  /*1c620*/  MUFU.TANH R245, R9 ;  /* 0x0000000900f57308 */ /* 0x000ee20000002400 */
[----:B------:R-:W-:Y:S01]  /*1c630*/  FMUL.FTZ R201, R12, UR17 ;  /* 0x000000110cc97c20 */ /* 0x000fe20008410000 */
[----:B------:R-:W-:Y:S01]  /*1c640*/  FMUL.FTZ R13, R13, UR17 ;  /* 0x000000110d0d7c20 */ /* 0x000fe20008410000 */
[----:B------:R-:W-:Y:S01]  /*1c650*/  FMUL.FTZ R14, R14, UR17 ;  /* 0x000000110e0e7c20 */ /* 0x000fe20008410000 */
[----:B------:R-:W-:Y:S06]  /*1c660*/  FMUL.FTZ R15, R15, UR17 ;  /* 0x000000110f0f7c20 */ /* 0x000fec0008410000 */
[----:B------:R-:W4:Y:S01]  /*1c670*/  MUFU.TANH R243, R10 ;  /* 0x0000000a00f37308 */ /* 0x000f220000002400 */
[----:B------:R-:W-:Y:S01]  /*1c680*/  FMUL.FTZ R179, R16, UR17 ;  /* 0x0000001110b37c20 */ /* 0x000fe20008410000 */
[----:B------:R-:W-:Y:S01]  /*1c690*/  FMUL.FTZ R17, R17, UR17 ;  /* 0x0000001111117c20 */ /* 0x000fe20008410000 */
[----:B------:R-:W-:Y:S01]  /*1c6a0*/  FMUL.FTZ R18, R18, UR17 ;  /* 0x0000001112127c20 */ /* 0x000fe20008410000 */
[----:B------:R-:W-:Y:S06]  /*1c6b0*/  FMUL.FTZ R19, R19, UR17 ;  /* 0x0000001113137c20 */ /* 0x000fec0008410000 */
[----:B------:R5:W2:Y:S10]  /*1c6c0*/  MUFU.TANH R205, R11 ;  /* 0x0000000b00cd7308 */ /* 0x000ab40000002400 */
[----:B------:R-:W2:Y:S01]  /*1c6d0*/  MUFU.TANH R197, R197 ;  /* 0x000000c500c57308 */ /* 0x000ea20000002400 */
[C---:B-1----:R-:W-:Y:S09]  /*1c6e0*/  HMMA.16816.F32.BF16 R20, R192.reuse, R4, R20 ;  /* 0x00000004c014723c */ /* 0x042ff20000041814 */
[----:B------:R-:W1:Y:S01]  /*1c6f0*/  MUFU.TANH R191, R191 ;  /* 0x000000bf00bf7308 */ /* 0x000e620000002400 */
[----:B-----5:R-:W5:Y:S01]  /*1c700*/  LDSM.16.M88.4 R8, [R2+0xf800] ;  /* 0x00f800000208783b */ /* 0x020f620000000200 */
[----:B------:R-:W-:Y:S08]  /*1c710*/  DEPBAR.LE SB0, 0x0 ;  /* 0x000080000000791a */ /* 0x000ff00000000000 */
[----:B------:R-:W1:Y:S01]  /*1c720*/  MUFU.TANH R189, R189 ;  /* 0x000000bd00bd7308 */ /* 0x000e620000002400 */
[----:B------:R-:W-:Y:S01]  /*1c730*/  BAR.SYNC.DEFER_BLOCKING 0x0 ;  /* 0x0000000000007b1d */ /* 0x000fe20000010000 */
[C---:B------:R-:W-:Y:S08]  /*1c740*/  HMMA.16816.F32.BF16 R24, R192.reuse, R6, R24 ;  /* 0x00000006c018723c */ /* 0x040ff00000041818 */
[----:B------:R-:W1:Y:S01]  /*1c750*/  MUFU.TANH R247, R247 ;  /* 0x000000f700f77308 */ /* 0x000e620000002400 */
[----:B------:R-:W-:Y:S01]  /*1c760*/  FMUL.FTZ R20, R20, UR17 ;  /* 0x0000001114147c20 */ /* 0x000fe20008410000 */
[----:B------:R-:W-:Y:S01]  /*1c770*/  FMUL.FTZ R21, R21, UR17 ;  /* 0x0000001115157c20 */ /* 0x000fe20008410000 */
[----:B------:R-:W-:Y:S01]  /*1c780*/  FMUL.FTZ R22, R22, UR17 ;  /* 0x0000001116167c20 */ /* 0x000fe20008410000 */
[----:B------:R-:W-:Y:S06]  /*1c790*/  FMUL.FTZ R23, R23, UR17 ;  /* 0x0000001117177c20 */ /* 0x000fec0008410000 */
[----:B------:R-:W1:Y:S01]  /*1c7a0*/  MUFU.TANH R201, R201 ;  /* 0x000000c900c97308 */ /* 0x000e620000002400 */
[----:B------:R-:W-:Y:S01]  /*1c7b0*/  FMUL.FTZ R227, R24, UR17 ;  /* 0x0000001118e37c20 */ /* 0x000fe20008410000 */
[----:B------:R-:W-:Y:S01]  /*1c7c0*/  FMUL.FTZ R25, R25, UR17 ;  /* 0x0000001119197c20 */ /* 0x000fe20008410000 */
[----:B------:R-:W-:Y:S07]  /*1c7d0*/  FMUL.FTZ R26, R26, UR17 ;  /* 0x000000111a1a7c20 */ /* 0x000fee0008410000 */
[----:B------:R1:W1:Y:S01]  /*1c7e0*/  MUFU.TANH R199, R13 ;  /* 0x0000000d00c77308 */ /* 0x0002620000002400 */
[----:B------:R-:W-:Y:S09]  /*1c7f0*/  FMUL.FTZ R27, R27, UR17 ;  /* 0x000000111b1b7c20 */ /* 0x000ff20008410000 */
[----:B------:R1:W1:Y:S01]  /*1c800*/  MUFU.TANH R183, R14 ;  /* 0x0000000e00b77308 */ /* 0x0002620000002400 */
[C---:B-----5:R-:W-:Y:S09]  /*1c810*/  HMMA.16816.F32.BF16 R28, R192.reuse, R8, R28 ;  /* 0x00000008c01c723c */ /* 0x060ff2000004181c */
[----:B------:R1:W1:Y:S01]  /*1c820*/  MUFU.TANH R177, R15 ;  /* 0x0000000f00b17308 */ /* 0x0002620000002400 */
[----:B------:R-:W-:Y:S09]  /*1c830*/  HMMA.16816.F32.BF16 R32, R192, R10, R32 ;  /* 0x0000000ac020723c */ /* 0x000ff20000041820 */
[----:B------:R-:W1:Y:S01]  /*1c840*/  MUFU.TANH R179, R179 ;  /* 0x000000b300b37308 */ /* 0x000e620000002400 */
[----:B------:R-:W-:Y:S01]  /*1c850*/  FMUL.FTZ R184, R28, UR17 ;  /* 0x000000111cb87c20 */ /* 0x000fe20008410000 */
[----:B------:R-:W-:Y:S01]  /*1c860*/  FMUL.FTZ R29, R29, UR17 ;  /* 0x000000111d1d7c20 */ /* 0x000fe20008410000 */
[----:B------:R-:W-:Y:S07]  /*1c870*/  FMUL.FTZ R30, R30, UR17 ;  /* 0x000000111e1e7c20 */ /* 0x000fee0008410000 */
[----:B------:R1:W1:Y:S01]  /*1c880*/  MUFU.TANH R181, R17 ;  /* 0x0000001100b57308 */ /* 0x0002620000002400 */
[----:B------:R-:W-:Y:S01]  /*1c890*/  FMUL.FTZ R31, R31, UR17 ;  /* 0x000000111f1f7c20 */ /* 0x000fe20008410000 */
[----:B------:R-:W-:Y:S01]  /*1c8a0*/  FMUL.FTZ R185, R32, UR17 ;  /* 0x0000001120b97c20 */ /* 0x000fe20008410000 */
[----:B------:R-:W-:Y:S01]  /*1c8b0*/  FMUL.FTZ R33, R33, UR17 ;  /* 0x0000001121217c20 */ /* 0x000fe20008410000 */
[----:B------:R-:W-:Y:S06]  /*1c8c0*/  FMUL.FTZ R34, R34, UR17 ;  /* 0x0000001122227c20 */ /* 0x000fec0008410000 */
[----:B------:R1:W1:Y:S01]  /*1c8d0*/  MUFU.TANH R175, R18 ;  /* 0x0000001200af7308 */ /* 0x0002620000002400 */
[----:B------:R-:W-:Y:S09]  /*1c8e0*/  FMUL.FTZ R35, R35, UR17 ;  /* 0x0000001123237c20 */ /* 0x000ff20008410000 */
[----:B------:R1:W1:Y:S10]  /*1c8f0*/  MUFU.TANH R173, R19 ;  /* 0x0000001300ad7308 */ /* 0x0002740000002400 */
[----:B------:R1:W1:Y:S10]  /*1c900*/  MUFU.TANH R223, R20 ;  /* 0x0000001400df7308 */ /* 0x0002740000002400 */
[----:B------:R1:W1:Y:S10]  /*1c910*/  MUFU.TANH R225, R21 ;  /* 0x0000001500e17308 */ /* 0x0002740000002400 */
[----:B------:R1:W1:Y:S10]  /*1c920*/  MUFU.TANH R207, R22 ;  /* 0x0000001600cf7308 */ /* 0x0002740000002400 */
[----:B------:R1:W1:Y:S10]  /*1c930*/  MUFU.TANH R211, R23 ;  /* 0x0000001700d37308 */ /* 0x0002740000002400 */
[----:B------:R-:W1:Y:S10]  /*1c940*/  MUFU.TANH R227, R227 ;  /* 0x000000e300e37308 */ /* 0x000e740000002400 */
        /* <DEDUP_REMOVED lines=28> */
[----:B------:R-:W-:Y:S06]  /*1cb10*/  UIADD3 UR5, UPT, UPT, UR22, -0x40, URZ ;  /* 0xffffffc016057890 */ /* 0x000fec000fffe0ff */
        /* <DEDUP_REMOVED lines=14> */
[----:B------:R-:W-:Y:S04]  /*1cc00*/  IMAD.HI.U32 R10, R10, R7, RZ ;  /* 0x000000070a0a7227 */ /* 0x000fe800078e00ff */
[----:B------:R-:W-:Y:S01]  /*1cc10*/  IMAD.MOV R6, RZ, RZ, -R9 ;  /* 0x000000ffff067224 */ /* 0x000fe200078e0a09 */
[C---:B------:R-:W-:Y:S03]  /*1cc20*/  IADD3 R8, PT, PT, -R10.reuse, RZ, RZ ;  /* 0x000000ff0a087210 */ /* 0x040fe60007ffe1ff */
[C---:B------:R-:W-:Y:S02]  /*1cc30*/  IMAD R5, R3.reuse, R6, R5 ;  /* 0x0000000603057224 */ /* 0x040fe400078e0205 */
[C---:B------:R-:W-:Y:S03]  /*1cc40*/  IMAD R7, R3.reuse, R8, R7 ;  /* 0x0000000803077224 */ /* 0x040fe600078e0207 */
[C---:B------:R-:W-:Y:S02]  /*1cc50*/  ISETP.GT.U32.AND P5, PT, R3.reuse, R5, PT ;  /* 0x000000050300720c */ /* 0x040fe40003fa4070 */
[----:B------:R-:W-:Y:S11]  /*1cc60*/  ISETP.GT.U32.AND P6, PT, R3, R7, PT ;  /* 0x000000070300720c */ /* 0x000ff60003fc4070 */
[----:B------:R-:W-:Y:S01]  /*1cc70*/  @!P5 IADD3 R9, PT, PT, R9, 0x1, RZ ;  /* 0x000000010909d810 */ /* 0x000fe20007ffe0ff */
[--C-:B------:R-:W-:Y:S02]  /*1cc80*/  @!P5 IMAD.IADD R5, R5, 0x1, -R3.reuse ;  /* 0x000000010505d824 */ /* 0x100fe400078e0a03 */
[----:B------:R-:W-:Y:S02]  /*1cc90*/  @!P6 IMAD.IADD R7, R7, 0x1, -R3 ;  /* 0x000000010707e824 */ /* 0x000fe400078e0a03 */
[----:B------:R-:W-:Y:S01]  /*1cca0*/  @!P6 VIADD R10, R10, 0x1 ;  /* 0x000000010a0ae836 */ /* 0x000fe20000000000 */
[-C--:B------:R-:W-:Y:S02]  /*1ccb0*/  ISETP.GE.U32.AND P5, PT, R5, R3.reuse, PT ;  /* 0x000000030500720c */ /* 0x080fe40003fa6070 */
[----:B------:R-:W-:Y:S02]  /*1ccc0*/  ISETP.GE.U32.AND P6, PT, R7, R3, PT ;  /* 0x000000030700720c */ /* 0x000fe40003fc6070 */
[C---:B------:R-:W-:Y:S01]  /*1ccd0*/  LOP3.LUT R3, R4.reuse, UR16, RZ, 0x3c, !PT ;  /* 0x0000001004037c12 */ /* 0x040fe2000f8e3cff */
[----:B------:R-:W-:Y:S01]  /*1cce0*/  UMOV UR16, UR8 ;  /* 0x0000000800107c82 */ /* 0x000fe20008000000 */
[----:B------:R-:W-:Y:S07]  /*1ccf0*/  LOP3.LUT R5, R4, UR5, RZ, 0x3c, !PT ;  /* 0x0000000504057c12 */ /* 0x000fee000f8e3cff */
[----:B------:R-:W-:Y:S01]  /*1cd00*/  @P5 VIADD R9, R9, 0x1 ;  /* 0x0000000109095836 */ /* 0x000fe20000000000 */
[----:B------:R-:W-:Y:S02]  /*1cd10*/  ISETP.GE.AND P5, PT, R3, RZ, PT ;  /* 0x000000ff0300720c */ /* 0x000fe40003fa6270 */
[----:B------:R-:W-:Y:S02]  /*1cd20*/  @P6 IADD3 R10, PT, PT, R10, 0x1, RZ ;  /* 0x000000010a0a6810 */ /* 0x000fe40007ffe0ff */
[----:B------:R-:W-:Y:S02]  /*1cd30*/  ISETP.GE.AND P6, PT, R5, RZ, PT ;  /* 0x000000ff0500720c */ /* 0x000fe40003fc6270 */
[----:B------:R-:W-:Y:S07]  /*1cd40*/  LOP3.LUT R3, RZ, R4, RZ, 0x33, !PT ;  /* 0x00000004ff037212 */ /* 0x000fee00078e33ff */
[----:B------:R-:W-:Y:S01]  /*1cd50*/  @!P5 IMAD.MOV R9, RZ, RZ, -R9 ;  /* 0x000000ffff09d224 */ /* 0x000fe200078e0a09 */
[----:B------:R-:W-:Y:S03]  /*1cd60*/  ISETP.NE.AND P5, PT, R4, RZ, PT ;  /* 0x000000ff0400720c */ /* 0x000fe60003fa5270 */
[----:B------:R-:W-:Y:S01]  /*1cd70*/  @!P6 IMAD.MOV R10, RZ, RZ, -R10 ;  /* 0x000000ffff0ae224 */ /* 0x000fe200078e0a0a */
[C---:B------:R-:W-:Y:S04]  /*1cd80*/  SEL R9, R3.reuse, R9, !P5 ;  /* 0x0000000903097207 */ /* 0x040fe80006800000 */
[----:B------:R-:W-:Y:S02]  /*1cd90*/  SEL R3, R3, R10, !P5 ;  /* 0x0000000a03037207 */ /* 0x000fe40006800000 */
[-C--:B------:R-:W-:Y:S02]  /*1cda0*/  LEA R6, P6, R9, R230.reuse, 0x2 ;  /* 0x000000e609067211 */ /* 0x080fe400078c10ff */
[----:B------:R-:W-:Y:S02]  /*1cdb0*/  LEA R12, P5, R3, R230, 0x2 ;  /* 0x000000e6030c7211 */ /* 0x000fe400078a10ff */
[-C--:B------:R-:W-:Y:S02]  /*1cdc0*/  LEA.HI.X.SX32 R7, R9, R231.reuse, 0x2, P6 ;  /* 0x000000e709077211 */ /* 0x080fe400030f16ff */
[C---:B-1----:R-:W-:Y:S02]  /*1cdd0*/  LEA.HI.X.SX32 R13, R3.reuse, R231, 0x2, P5 ;  /* 0x000000e7030d7211 */ /* 0x042fe400028f16ff */
[----:B------:R-:W-:Y:S01]  /*1cde0*/  IADD3 R3, PT, PT, R3, -R9, RZ ;  /* 0x8000000903037210 */ /* 0x000fe20007ffe0ff */
[----:B------:R-:W3:Y:S04]  /*1cdf0*/  LDG.E R6, desc[UR24][R6.64] ;  /* 0x0000001806067981 */ /* 0x000ee8000c1e1900 */
[----:B------:R-:W-:Y:S01]  /*1ce00*/  IMAD R4, R3, R4, -0x40 ;  /* 0xffffffc003047424 */ /* 0x000fe200078e0204 */
[----:B------:R-:W3:Y:S03]  /*1ce10*/  LDG.E R5, desc[UR24][R12.64] ;  /* 0x000000180c057981 */ /* 0x000ee6000c1e1900 */
[C---:B------:R-:W-:Y:S01]  /*1ce20*/  IMAD.WIDE.U32 R8, R4.reuse, UR16, RZ ;  /* 0x0000001004087c25 */ /* 0x040fe2000f8e00ff */
[----:B------:R-:W-:Y:S05]  /*1ce30*/  SHF.R.S32.HI R3, RZ, 0x1f, R4 ;  /* 0x0000001fff037819 */ /* 0x000fea0000011404 */
[----:B------:R-:W-:Y:S04]  /*1ce40*/  IMAD R3, R3, UR16, RZ ;  /* 0x0000001003037c24 */ /* 0x000fe8000f8e02ff */
[----:B------:R-:W-:Y:S04]  /*1ce50*/  IMAD R3, R4, UR9, R3 ;  /* 0x0000000904037c24 */ /* 0x000fe8000f8e0203 */
[----:B------:R-:W-:Y:S02]  /*1ce60*/  IMAD.IADD R9, R9, 0x1, R3 ;  /* 0x0000000109097824 */ /* 0x000fe400078e0203 */
[----:B---3--:R-:W-:Y:S04]  /*1ce70*/  IMAD.IADD R5, R6, 0x1, -R5 ;  /* 0x0000000106057824 */ /* 0x008fe800078e0a05 */
[C---:B------:R-:W-:Y:S01]  /*1ce80*/  IMAD.WIDE.U32 R8, R5.reuse, UR12, R8 ;  /* 0x0000000c05087c25 */ /* 0x040fe2000f8e0008 */
[----:B------:R-:W-:Y:S02]  /*1ce90*/  SHF.R.S32.HI R4, RZ, 0x1f, R5 ;  /* 0x0000001fff047819 */ /* 0x000fe40000011405 */
[----:B------:R-:W-:Y:S03]  /*1cea0*/  LEA R228, P5, R8, R228, 0x1 ;  /* 0x000000e408e47211 */ /* 0x000fe600078a08ff */
[----:B------:R-:W-:Y:S04]  /*1ceb0*/  IMAD R4, R4, UR12, RZ ;  /* 0x0000000c04047c24 */ /* 0x000fe8000f8e02ff */
[----:B------:R-:W-:Y:S05]  /*1cec0*/  IMAD R4, R5, UR13, R4 ;  /* 0x0000000d05047c24 */ /* 0x000fea000f8e0204 */
[----:B------:R-:W-:Y:S04]  /*1ced0*/  IADD3 R4, PT, PT, R9, R4, RZ ;  /* 0x0000000409047210 */ /* 0x000fe80007ffe0ff */
[----:B------:R-:W-:Y:S07]  /*1cee0*/  LEA.HI.X R229, R8, R229, R4, 0x1, P5 ;  /* 0x000000e508e57211 */ /* 0x000fee00028f0c04 */
.L_x_1133:
        /* <DEDUP_REMOVED lines=93> */
.L_x_1132:
[----:B-1-3--:R-:W-:Y:S01]  /*1d4c0*/  FMNMX3.FTZ R2, R0, R191, R189, !PT ;  /* 0x000000bf00027276 */ /* 0x00afe200078100bd */
        /* <DEDUP_REMOVED lines=13> */
[----:B------:R-:W-:Y:S02]  /*1d5a0*/  FMNMX3.FTZ R2, R2, R207, R211, !PT ;  /* 0x000000cf02027276 */ /* 0x000fe400078100d3 */
        /* <DEDUP_REMOVED lines=19> */
[C---:B------:R-:W-:Y:S01]  /*1d6e0*/  FMUL.FTZ R196, R3.reuse, UR4 ;  /* 0x0000000403c47c20 */ /* 0x040fe20008410000 */
        /* <DEDUP_REMOVED lines=8> */
[----:B------:R-:W-:Y:S01]  /*1d770*/  FFMA.FTZ R192, R245, UR4, -R198 ;  /* 0x00000004f5c07c23 */ /* 0x000fe200080108c6 */
[--C-:B------:R-:W-:Y:S01]  /*1d780*/  FFMA.FTZ R195, R191, UR4, -R196.reuse ;  /* 0x00000004bfc37c23 */ /* 0x100fe200080108c4 */
[--C-:B------:R-:W-:Y:S01]  /*1d790*/  FFMA.FTZ R188, R205, UR4, -R196.reuse ;  /* 0x00000004cdbc7c23 */ /* 0x100fe200080108c4 */
[--C-:B------:R-:W-:Y:S01]  /*1d7a0*/  FFMA.FTZ R190, R189, UR4, -R196.reuse ;  /* 0x00000004bdbe7c23 */ /* 0x100fe200080108c4 */
[----:B------:R-:W-:Y:S01]  /*1d7b0*/  FFMA.FTZ R191, R243, UR4, -R196 ;  /* 0x00000004f3bf7c23 */ /* 0x000fe200080108c4 */
[----:B------:R-:W-:Y:S01]  /*1d7c0*/  FFMA.FTZ R203, R203, UR4, -R198 ;  /* 0x00000004cbcb7c23 */ /* 0x000fe200080108c6 */
[----:B------:R-:W1:Y:S01]  /*1d7d0*/  MUFU.EX2 R2, R2 ;  /* 0x0000000200027308 */ /* 0x000e620000000800 */
[----:B------:R-:W-:Y:S01]  /*1d7e0*/  MOV R189, R235 ;  /* 0x000000eb00bd7202 */ /* 0x000fe20000000f00 */
[----:B------:R-:W-:Y:S01]  /*1d7f0*/  FFMA.FTZ R204, R183, UR4, -R196 ;  /* 0x00000004b7cc7c23 */ /* 0x000fe200080108c4 */
[----:B------:R-:W-:Y:S07]  /*1d800*/  @P0 IADD3 R189, PT, PT, R234, -0x40, RZ ;  /* 0xffffffc0eabd0810 */ /* 0x000fee0007ffe0ff */
[----:B------:R-:W2:Y:S01]  /*1d810*/  MUFU.EX2 R0, R0 ;  /* 0x0000000000007308 */ /* 0x000ea20000000800 */
[--C-:B------:R-:W-:Y:S01]  /*1d820*/  FFMA.FTZ R202, R179, UR4, -R198.reuse ;  /* 0x00000004b3ca7c23 */ /* 0x100fe200080108c6 */
[----:B------:R-:W-:Y:S01]  /*1d830*/  FFMA.FTZ R205, R181, UR4, -R198 ;  /* 0x00000004b5cd7c23 */ /* 0x000fe200080108c6 */
[----:B------:R-:W-:Y:S07]  /*1d840*/  IADD3 R222, PT, PT, R222, R189, RZ ;  /* 0x000000bddede7210 */ /* 0x000fee0007ffe0ff */
[----:B------:R-:W-:Y:S01]  /*1d850*/  MUFU.EX2 R197, R203 ;  /* 0x000000cb00c57308 */ /* 0x000fe20000000800 */
[----:B------:R-:W3:Y:S01]  /*1d860*/  LDSM.16.MT88.4 R28, [R189] ;  /* 0x00000000bd1c783b */ /* 0x000ee20000004200 */
[----:B------:R-:W-:Y:S01]  /*1d870*/  FFMA.FTZ R206, R173, UR4, -R196 ;  /* 0x00000004adce7c23 */ /* 0x000fe200080108c4 */
[--C-:B------:R-:W-:Y:S07]  /*1d880*/  FFMA.FTZ R187, R187, UR4, -R198.reuse ;  /* 0x00000004bbbb7c23 */ /* 0x100fee00080108c6 */
[----:B------:R-:W4:Y:S01]  /*1d890*/  MUFU.EX2 R194, R194 ;  /* 0x000000c200c27308 */ /* 0x000f220000000800 */
[----:B------:R-:W-:Y:S01]  /*1d8a0*/  FFMA.FTZ R200, R201, UR4, -R198 ;  /* 0x00000004c9c87c23 */ /* 0x000fe200080108c6 */
        /* <DEDUP_REMOVED lines=12> */
[----:B----4-:R-:W-:Y:S01]  /*1d970*/  F2FP.BF16.F32.PACK_AB R160, R194, R197 ;  /* 0x000000c5c2a0723e */ /* 0x010fe200000010ff */
        /* <DEDUP_REMOVED lines=17> */
[--C-:B------:R-:W-:Y:S01]  /*1da90*/  FFMA.FTZ R201, R177, UR4, -R196.reuse ;  /* 0x00000004b1c97c23 */ /* 0x100fe200080108c4 */
[----:B------:R-:W-:Y:S01]  /*1daa0*/  FFMA.FTZ R203, R175, UR4, -R196 ;  /* 0x00000004afcb7c23 */ /* 0x000fe200080108c4 */
        /* <DEDUP_REMOVED lines=10> */
[----:B------:R-:W-:Y:S01]  /*1db50*/  FMUL.FTZ R43, R0, R43 ;  /* 0x0000002b002b7220 */ /* 0x000fe20000410000 */
        /* <DEDUP_REMOVED lines=8> */
[----:B------:R-:W-:Y:S01]  /*1dbe0*/  FMUL.FTZ R15, R0, R155 ;  /* 0x0000009b000f7220 */ /* 0x000fe20000410000 */
[----:B------:R-:W-:Y:S01]  /*1dbf0*/  LDSM.16.MT88.4 R172, [R189+0x4800] ;  /* 0x00480000bdac783b */ /* 0x000fe20000004200 */
[C---:B------:R-:W-:Y:S01]  /*1dc00*/  FMUL.FTZ R44, R2.reuse, R44 ;  /* 0x0000002c022c7220 */ /* 0x040fe20000410000 */
[----:B------:R-:W-:Y:S01]  /*1dc10*/  FMUL.FTZ R45, R2, R45 ;  /* 0x0000002d022d7220 */ /* 0x000fe20000410000 */
[C---:B------:R-:W-:Y:S01]  /*1dc20*/  FMUL.FTZ R46, R0.reuse, R46 ;  /* 0x0000002e002e7220 */ /* 0x040fe20000410000 */
[----:B------:R-:W-:Y:S01]  /*1dc30*/  FMUL.FTZ R47, R0, R47 ;  /* 0x0000002f002f7220 */ /* 0x000fe20000410000 */
[C---:B------:R-:W-:Y:S01]  /*1dc40*/  FMUL.FTZ R48, R2.reuse, R48 ;  /* 0x0000003002307220 */ /* 0x040fe20000410000 */
[C---:B------:R-:W-:Y:S01]  /*1dc50*/  HMMA.16816.F32.BF16 R12, R160.reuse, R20, R12 ;  /* 0x00000014a00c723c */ /* 0x040fe2000004180c */
[----:B------:R-:W-:Y:S01]  /*1dc60*/  MUFU.EX2 R201, R201 ;  /* 0x000000c900c97308 */ /* 0x000fe20000000800 */
[----:B------:R-:W1:Y:S01]  /*1dc70*/  LDSM.16.MT88.4 R152, [R222] ;  /* 0x00000000de98783b */ /* 0x000e620000004200 */
[C---:B------:R-:W-:Y:S01]  /*1dc80*/  FMUL.FTZ R20, R2.reuse, R144 ;  /* 0x0000009002147220 */ /* 0x040fe20000410000 */
[C---:B------:R-:W-:Y:S01]  /*1dc90*/  FMUL.FTZ R21, R2.reuse, R145 ;  /* 0x0000009102157220 */ /* 0x040fe20000410000 */
[----:B------:R-:W-:Y:S01]  /*1dca0*/  FMUL.FTZ R49, R2, R49 ;  /* 0x0000003102317220 */ /* 0x000fe20000410000 */
[C---:B------:R-:W-:Y:S01]  /*1dcb0*/  FMUL.FTZ R50, R0.reuse, R50 ;  /* 0x0000003200327220 */ /* 0x040fe20000410000 */
[C---:B------:R-:W-:Y:S01]  /*1dcc0*/  FMUL.FTZ R51, R0.reuse, R51 ;  /* 0x0000003300337220 */ /* 0x040fe20000410000 */
[C---:B------:R-:W-:Y:S03]  /*1dcd0*/  HMMA.16816.F32.BF16 R16, R160.reuse, R22, R16 ;  /* 0x00000016a010723c */ /* 0x040fe60000041810 */
[----:B------:R-:W-:Y:S01]  /*1dce0*/  MUFU.EX2 R202, R202 ;  /* 0x000000ca00ca7308 */ /* 0x000fe20000000800 */
[----:B------:R-:W-:Y:S01]  /*1dcf0*/  LDSM.16.MT88.4 R176, [R222+0x4800] ;  /* 0x00480000deb0783b */ /* 0x000fe20000004200 */
[C---:B------:R-:W-:Y:S01]  /*1dd00*/  FMUL.FTZ R22, R0.reuse, R146 ;  /* 0x0000009200167220 */ /* 0x040fe20000410000 */
[----:B------:R-:W-:Y:S01]  /*1dd10*/  FMUL.FTZ R23, R0, R147 ;  /* 0x0000009300177220 */ /* 0x000fe20000410000 */
[C---:B------:R-:W-:Y:S01]  /*1dd20*/  FMUL.FTZ R52, R2.reuse, R52 ;  /* 0x0000003402347220 */ /* 0x040fe20000410000 */
[----:B------:R-:W-:Y:S01]  /*1dd30*/  FMUL.FTZ R53, R2, R53 ;  /* 0x0000003502357220 */ /* 0x000fe20000410000 */
[C---:B------:R-:W-:Y:S01]  /*1dd40*/  FMUL.FTZ R54, R0.reuse, R54 ;  /* 0x0000003600367220 */ /* 0x040fe20000410000 */
[----:B------:R-:W-:Y:S01]  /*1dd50*/  FMUL.FTZ R55, R0, R55 ;  /* 0x0000003700377220 */ /* 0x000fe20000410000 */
[C---:B------:R-:W-:Y:S01]  /*1dd60*/  FMUL.FTZ R56, R2.reuse, R56 ;  /* 0x0000003802387220 */ /* 0x040fe20000410000 */
[----:B------:R-:W2:Y:S01]  /*1dd70*/  LDSM.16.MT88.4 R144, [R221+0x12000] ;  /* 0x01200000dd90783b */ /* 0x000ea20000004200 */
[C---:B---3--:R-:W-:Y:S01]  /*1dd80*/  HMMA.16816.F32.BF16 R20, R160.reuse, R28, R20 ;  /* 0x0000001ca014723c */ /* 0x048fe20000041814 */
[----:B------:R-:W-:Y:S02]  /*1dd90*/  MUFU.EX2 R205, R205 ;  /* 0x000000cd00cd7308 */ /* 0x000fe40000000800 */
[C---:B------:R-:W-:Y:S01]  /*1dda0*/  FMUL.FTZ R28, R2.reuse, R136 ;  /* 0x00000088021c7220 */ /* 0x040fe20000410000 */
[C---:B------:R-:W-:Y:S01]  /*1ddb0*/  FMUL.FTZ R29, R2.reuse, R137 ;  /* 0x00000089021d7220 */ /* 0x040fe20000410000 */
[----:B------:R-:W-:Y:S01]  /*1ddc0*/  FMUL.FTZ R57, R2, R57 ;  /* 0x0000003902397220 */ /* 0x000fe20000410000 */
[C---:B------:R-:W-:Y:S01]  /*1ddd0*/  FMUL.FTZ R58, R0.reuse, R58 ;  /* 0x0000003a003a7220 */ /* 0x040fe20000410000 */
[----:B------:R-:W-:Y:S01]  /*1dde0*/  LDSM.16.MT88.4 R180, [R217+0x16800] ;  /* 0x01680000d9b4783b */ /* 0x000fe20000004200 */
[C---:B------:R-:W-:Y:S03]  /*1ddf0*/  HMMA.16816.F32.BF16 R24, R160.reuse, R30, R24 ;  /* 0x0000001ea018723c */ /* 0x040fe60000041818 */
[----:B------:R-:W-:Y:S01]  /*1de00*/  MUFU.EX2 R203, R203 ;  /* 0x000000cb00cb7308 */ /* 0x000fe20000000800 */
[C---:B------:R-:W-:Y:S01]  /*1de10*/  FMUL.FTZ R30, R0.reuse, R138 ;  /* 0x0000008a001e7220 */ /* 0x040fe20000410000 */
[C---:B------:R-:W-:Y:S01]  /*1de20*/  FMUL.FTZ R31, R0.reuse, R139 ;  /* 0x0000008b001f7220 */ /* 0x040fe20000410000 */
[----:B------:R-:W-:Y:S01]  /*1de30*/  FMUL.FTZ R59, R0, R59 ;  /* 0x0000003b003b7220 */ /* 0x000fe20000410000 */
[C---:B------:R-:W-:Y:S01]  /*1de40*/  FMUL.FTZ R60, R2.reuse, R60 ;  /* 0x0000003c023c7220 */ /* 0x040fe20000410000 */
[----:B------:R-:W3:Y:S01]  /*1de50*/  LDSM.16.MT88.4 R136, [R217+0x12000] ;  /* 0x01200000d988783b */ /* 0x000ee20000004200 */
[----:B------:R-:W-:Y:S01]  /*1de60*/  FMUL.FTZ R61, R2, R61 ;  /* 0x0000003d023d7220 */ /* 0x000fe20000410000 */
[C---:B------:R-:W-:Y:S01]  /*1de70*/  FMUL.FTZ R62, R0.reuse, R62 ;  /* 0x0000003e003e7220 */ /* 0x040fe20000410000 */
[----:B------:R-:W-:Y:S01]  /*1de80*/  FMUL.FTZ R63, R0, R63 ;  /* 0x0000003f003f7220 */ /* 0x000fe20000410000 */
[C---:B------:R-:W-:Y:S01]  /*1de90*/  FMUL.FTZ R64, R2.reuse, R64 ;  /* 0x0000004002407220 */ /* 0x040fe20000410000 */
[----:B------:R-:W-:Y:S01]  /*1dea0*/  FMUL.FTZ R65, R2, R65 ;  /* 0x0000004102417220 */ /* 0x000fe20000410000 */
[C---:B------:R-:W-:Y:S01]  /*1deb0*/  FMUL.FTZ R66, R0.reuse, R66 ;  /* 0x0000004200427220 */ /* 0x040fe20000410000 */
[----:B------:R-:W-:Y:S01]  /*1dec0*/  FMUL.FTZ R67, R0, R67 ;  /* 0x0000004300437220 */ /* 0x000fe20000410000 */
[C---:B-1----:R-:W-:Y:S01]  /*1ded0*/  HMMA.16816.F32.BF16 R28, R160.reuse, R152, R28 ;  /* 0x00000098a01c723c */ /* 0x042fe2000004181c */
[----:B------:R-:W-:Y:S02]  /*1dee0*/  MUFU.EX2 R206, R206 ;  /* 0x000000ce00ce7308 */ /* 0x000fe40000000800 */
[C---:B------:R-:W-:Y:S01]  /*1def0*/  FMUL.FTZ R68, R2.reuse, R68 ;  /* 0x0000004402447220 */ /* 0x040fe20000410000 */
[----:B------:R-:W-:Y:S01]  /*1df00*/  FMUL.FTZ R69, R2, R69 ;  /* 0x0000004502457220 */ /* 0x000fe20000410000 */
[C---:B------:R-:W-:Y:S01]  /*1df10*/  FMUL.FTZ R70, R0.reuse, R70 ;  /* 0x0000004600467220 */ /* 0x040fe20000410000 */
[----:B------:R-:W-:Y:S01]  /*1df20*/  FMUL.FTZ R71, R0, R71 ;  /* 0x0000004700477220 */ /* 0x000fe20000410000 */
[C---:B------:R-:W-:Y:S01]  /*1df30*/  FMUL.FTZ R72, R2.reuse, R72 ;  /* 0x0000004802487220 */ /* 0x040fe20000410000 */
[C---:B------:R-:W-:Y:S01]  /*1df40*/  HMMA.16816.F32.BF16 R32, R160.reuse, R154, R32 ;  /* 0x0000009aa020723c */ /* 0x040fe20000041820 */
[----:B------:R-:W-:Y:S02]  /*1df50*/  LDSM.16.MT88.4 R152, [R189+0x2800] ;  /* 0x00280000bd98783b */ /* 0x000fe40000004200 */
        /* <DEDUP_REMOVED lines=25> */
[----:B------:R-:W1:Y:S02]  /*1e0f0*/  LDSM.16.MT88.4 R136, [R221+0x14000] ;  /* 0x01400000dd88783b */ /* 0x000e640000004200 */
        /* <DEDUP_REMOVED lines=31> */
[C---:B------:R-:W-:Y:S01]  /*1e2f0*/  FMUL.FTZ R118, R0.reuse, R118 ;  /* 0x0000007600767220 */ /* 0x040fe20000410000 */
[C---:B-1----:R-:W-:Y:S03]  /*1e300*/  HMMA.16816.F32.BF16 R68, R160.reuse, R136, R68 ;  /* 0x00000088a044723c */ /* 0x042fe60000041844 */
[----:B------:R-:W-:Y:S01]  /*1e310*/  FMUL.FTZ R119, R0, R119 ;  /* 0x0000007700777220 */ /* 0x000fe20000410000 */
[C---:B------:R-:W-:Y:S01]  /*1e320*/  FMUL.FTZ R120, R2.reuse, R120 ;  /* 0x0000007802787220 */ /* 0x040fe20000410000 */
[----:B------:R-:W-:Y:S01]  /*1e330*/  FMUL.FTZ R121, R2, R121 ;  /* 0x0000007902797220 */ /* 0x000fe20000410000 */
[C---:B------:R-:W-:Y:S01]  /*1e340*/  FMUL.FTZ R122, R0.reuse, R122 ;  /* 0x0000007a007a7220 */ /* 0x040fe20000410000 */
[----:B------:R-:W-:Y:S01]  /*1e350*/  FMUL.FTZ R123, R0, R123 ;  /* 0x0000007b007b7220 */ /* 0x000fe20000410000 */
[C---:B------:R-:W-:Y:S01]  /*1e360*/  HMMA.16816.F32.BF16 R72, R160.reuse, R138, R72 ;  /* 0x0000008aa048723c */ /* 0x040fe20000041848 */
[----:B------:R-:W1:Y:S02]  /*1e370*/  LDSM.16.MT88.4 R136, [R222+0x4000] ;  /* 0x00400000de88783b */ /* 0x000e640000004200 */
[--C-:B------:R-:W-:Y:S01]  /*1e380*/  FFMA.FTZ R199, R199, UR4, -R198.reuse ;  /* 0x00000004c7c77c23 */ /* 0x100fe200080108c6 */
[C---:B------:R-:W-:Y:S01]  /*1e390*/  FMUL.FTZ R124, R2.reuse, R124 ;  /* 0x0000007c027c7220 */ /* 0x040fe20000410000 */
[----:B------:R-:W-:Y:S01]  /*1e3a0*/  FMUL.FTZ R125, R2, R125 ;  /* 0x0000007d027d7220 */ /* 0x000fe20000410000 */
[C---:B------:R-:W-:Y:S01]  /*1e3b0*/  FMUL.FTZ R126, R0.reuse, R126 ;  /* 0x0000007e007e7220 */ /* 0x040fe20000410000 */
[----:B------:R-:W-:Y:S01]  /*1e3c0*/  FMUL.FTZ R127, R0, R127 ;  /* 0x0000007f007f7220 */ /* 0x000fe20000410000 */
[C---:B--2---:R-:W-:Y:S01]  /*1e3d0*/  HMMA.16816.F32.BF16 R76, R160.reuse, R132, R76 ;  /* 0x00000084a04c723c */ /* 0x044fe2000004184c */
[----:B------:R-:W2:Y:S02]  /*1e3e0*/  MUFU.EX2 R199, R199 ;  /* 0x000000c700c77308 */ /* 0x000ea40000000800 */
[C---:B------:R-:W-:Y:S01]  /*1e3f0*/  FMUL.FTZ R128, R2.reuse, R128 ;  /* 0x0000008002807220 */ /* 0x040fe20000410000 */
[----:B------:R-:W-:Y:S01]  /*1e400*/  FMUL.FTZ R129, R2, R129 ;  /* 0x0000008102817220 */ /* 0x000fe20000410000 */
[C---:B------:R-:W-:Y:S01]  /*1e410*/  FMUL.FTZ R130, R0.reuse, R130 ;  /* 0x0000008200827220 */ /* 0x040fe20000410000 */
[----:B------:R-:W-:Y:S01]  /*1e420*/  FMUL.FTZ R131, R0, R131 ;  /* 0x0000008300837220 */ /* 0x000fe20000410000 */
[--C-:B------:R-:W-:Y:S01]  /*1e430*/  FFMA.FTZ R208, R223, UR4, -R198.reuse ;  /* 0x00000004dfd07c23 */ /* 0x100fe200080108c6 */
[C---:B------:R-:W-:Y:S01]  /*1e440*/  HMMA.16816.F32.BF16 R80, R160.reuse, R134, R80 ;  /* 0x00000086a050723c */ /* 0x040fe20000041850 */
[----:B------:R-:W4:Y:S02]  /*1e450*/  LDSM.16.MT88.4 R132, [R221+0x16000] ;  /* 0x01600000dd84783b */ /* 0x000f240000004200 */
[--C-:B------:R-:W-:Y:S01]  /*1e460*/  FFMA.FTZ R223, R225, UR4, -R198.reuse ;  /* 0x00000004e1df7c23 */ /* 0x100fe200080108c6 */
[----:B------:R-:W-:Y:S01]  /*1e470*/  FFMA.FTZ R212, R209, UR4, -R198 ;  /* 0x00000004d1d47c23 */ /* 0x000fe200080108c6 */
[----:B------:R-:W-:Y:S01]  /*1e480*/  FFMA.FTZ R214, R215, UR4, -R196 ;  /* 0x00000004d7d67c23 */ /* 0x000fe200080108c4 */
[--C-:B------:R-:W-:Y:S01]  /*1e490*/  FFMA.FTZ R215, R185, UR4, -R198.reuse ;  /* 0x00000004b9d77c23 */ /* 0x100fe200080108c6 */
[----:B------:R-:W-:Y:S01]  /*1e4a0*/  FFMA.FTZ R227, R227, UR4, -R198 ;  /* 0x00000004e3e37c23 */ /* 0x000fe200080108c6 */
[C---:B---3--:R-:W-:Y:S01]  /*1e4b0*/  HMMA.16816.F32.BF16 R84, R160.reuse, R140, R84 ;  /* 0x0000008ca054723c */ /* 0x048fe20000041854 */
[----:B------:R-:W-:Y:S02]  /*1e4c0*/  MUFU.EX2 R208, R208 ;  /* 0x000000d000d07308 */ /* 0x000fe40000000800 */
[--C-:B------:R-:W-:Y:S01]  /*1e4d0*/  FFMA.FTZ R224, R168, UR4, -R196.reuse ;  /* 0x00000004a8e07c23 */ /* 0x100fe200080108c4 */
[--C-:B------:R-:W-:Y:S07]  /*1e4e0*/  FFMA.FTZ R210, R207, UR4, -R196.reuse ;  /* 0x00000004cfd27c23 */ /* 0x100fee00080108c4 */
[----:B------:R3:W-:Y:S01]  /*1e4f0*/  MUFU.EX2 R168, R187 ;  /* 0x000000bb00a87308 */ /* 0x0007e20000000800 */
[--C-:B------:R-:W-:Y:S01]  /*1e500*/  FFMA.FTZ R207, R211, UR4, -R196.reuse ;  /* 0x00000004d3cf7c23 */ /* 0x100fe200080108c4 */
[----:B------:R-:W-:Y:S01]  /*1e510*/  FFMA.FTZ R211, R213, UR4, -R196 ;  /* 0x00000004d5d37c23 */ /* 0x000fe200080108c4 */
[C---:B------:R-:W-:Y:S01]  /*1e520*/  HMMA.16816.F32.BF16 R88, R160.reuse, R142, R88 ;  /* 0x0000008ea058723c */ /* 0x040fe20000041858 */
[----:B------:R-:W5:Y:S06]  /*1e530*/  LDSM.16.MT88.4 R140, [R217+0x16000] ;  /* 0x01600000d98c783b */ /* 0x000f6c0000004200 */
[----:B------:R-:W2:Y:S01]  /*1e540*/  MUFU.EX2 R223, R223 ;  /* 0x000000df00df7308 */ /* 0x000ea20000000800 */
[--C-:B------:R-:W-:Y:S01]  /*1e550*/  FFMA.FTZ R213, R184, UR4, -R198.reuse ;  /* 0x00000004b8d57c23 */ /* 0x100fe200080108c6 */
[----:B------:R-:W-:Y:S01]  /*1e560*/  FFMA.FTZ R198, R186, UR4, -R198 ;  /* 0x00000004bac67c23 */ /* 0x000fe200080108c6 */
[--C-:B------:R-:W-:Y:S07]  /*1e570*/  FFMA.FTZ R167, R167, UR4, -R196.reuse ;  /* 0x00000004a7a77c23 */ /* 0x100fee00080108c4 */
[----:B------:R-:W-:Y:S01]  /*1e580*/  MUFU.EX2 R210, R210 ;  /* 0x000000d200d27308 */ /* 0x000fe20000000800 */
[--C-:B------:R-:W-:Y:S01]  /*1e590*/  FFMA.FTZ R166, R166, UR4, -R196.reuse ;  /* 0x00000004a6a67c23 */ /* 0x100fe200080108c4 */
[----:B------:R-:W-:Y:S01]  /*1e5a0*/  FFMA.FTZ R196, R165, UR4, -R196 ;  /* 0x00000004a5c47c23 */ /* 0x000fe200080108c4 */
[C---:B-1----:R-:W-:Y:S07]  /*1e5b0*/  HMMA.16816.F32.BF16 R92, R160.reuse, R136, R92 ;  /* 0x00000088a05c723c */ /* 0x042fee000004185c */
[----:B------:R-:W1:Y:S01]  /*1e5c0*/  MUFU.EX2 R207, R207 ;  /* 0x000000cf00cf7308 */ /* 0x000e620000000800 */
[----:B---3--:R-:W-:Y:S01]  /*1e5d0*/  LDSM.16.MT88.4 R184, [R189+0x5800] ;  /* 0x00580000bdb8783b */ /* 0x008fe20000004200 */
[----:B------:R-:W-:Y:S01]  /*1e5e0*/  FFMA.FTZ R197, R2, R241, R197 ;  /* 0x000000f102c57223 */ /* 0x000fe200000100c5 */
[----:B------:R-:W-:Y:S07]  /*1e5f0*/  FFMA.FTZ R195, R0, R239, R195 ;  /* 0x000000ef00c37223 */ /* 0x000fee00000100c3 */
[----:B------:R-:W-:Y:S01]  /*1e600*/  MUFU.EX2 R209, R227 ;  /* 0x000000e300d17308 */ /* 0x000fe20000000800 */
[----:B------:R-:W-:Y:S01]  /*1e610*/  FADD.FTZ R194, R194, R197 ;  /* 0x000000c5c2c27221 */ /* 0x000fe20000010000 */
[C---:B------:R-:W-:Y:S08]  /*1e620*/  HMMA.16816.F32.BF16 R96, R160.reuse, R138, R96 ;  /* 0x0000008aa060723c */ /* 0x040ff00000041860 */
[----:B------:R-:W3:Y:S01]  /*1e630*/  MUFU.EX2 R212, R212 ;  /* 0x000000d400d47308 */ /* 0x000ee20000000800 */
[----:B------:R-:W2:Y:S01]  /*1e640*/  LDSM.16.MT88.4 R136, [R189+0x6000] ;  /* 0x00600000bd88783b */ /* 0x000ea20000004200 */
[----:B------:R-:W-:Y:S08]  /*1e650*/  FADD.FTZ R190, R190, R195 ;  /* 0x000000c3bebe7221 */ /* 0x000ff00000010000 */
[----:B------:R-:W-:Y:S01]  /*1e660*/  MUFU.EX2 R211, R211 ;  /* 0x000000d300d37308 */ /* 0x000fe20000000800 */
[----:B------:R-:W-:Y:S01]  /*1e670*/  FADD.FTZ R191, R191, R190 ;  /* 0x000000bebfbf7221 */ /* 0x000fe20000010000 */
[C---:B----4-:R-:W-:Y:S08]  /*1e680*/  HMMA.16816.F32.BF16 R100, R160.reuse, R132, R100 ;  /* 0x00000084a064723c */ /* 0x050ff00000041864 */
[----:B------:R-:W4:Y:S01]  /*1e690*/  MUFU.EX2 R214, R214 ;  /* 0x000000d600d67308 */ /* 0x000f220000000800 */
[----:B------:R-:W-:Y:S09]  /*1e6a0*/  FADD.FTZ R191, R188, R191 ;  /* 0x000000bfbcbf7221 */ /* 0x000ff20000010000 */
[----:B------:R-:W4:Y:S01]  /*1e6b0*/  MUFU.EX2 R213, R213 ;  /* 0x000000d500d57308 */ /* 0x000f220000000800 */
[C---:B------:R-:W-:Y:S01]  /*1e6c0*/  HMMA.16816.F32.BF16 R104, R160.reuse, R134, R104 ;  /* 0x00000086a068723c */ /* 0x040fe20000041868 */
[----:B------:R-:W1:Y:S08]  /*1e6d0*/  LDSM.16.MT88.4 R132, [R222+0x6000] ;  /* 0x00600000de84783b */ /* 0x000e700000004200 */
[----:B------:R-:W-:Y:S10]  /*1e6e0*/  MUFU.EX2 R224, R224 ;  /* 0x000000e000e07308 */ /* 0x000ff40000000800 */
[----:B------:R-:W4:Y:S01]  /*1e6f0*/  MUFU.EX2 R167, R167 ;  /* 0x000000a700a77308 */ /* 0x000f220000000800 */
[C---:B-----5:R-:W-:Y:S09]  /*1e700*/  HMMA.16816.F32.BF16 R108, R160.reuse, R140, R108 ;  /* 0x0000008ca06c723c */ /* 0x060ff2000004186c */
[----:B------:R-:W-:Y:S10]  /*1e710*/  MUFU.EX2 R215, R215 ;  /* 0x000000d700d77308 */ /* 0x000ff40000000800 */
[----:B------:R-:W5:Y:S01]  /*1e720*/  MUFU.EX2 R198, R198 ;  /* 0x000000c600c67308 */ /* 0x000f620000000800 */
[C---:B------:R-:W-:Y:S01]  /*1e730*/  HMMA.16816.F32.BF16 R112, R160.reuse, R142, R112 ;  /* 0x0000008ea070723c */ /* 0x040fe20000041870 */
[----:B------:R-:W-:Y:S08]  /*1e740*/  LDSM.16.MT88.4 R140, [R217+0x10800] ;  /* 0x01080000d98c783b */ /* 0x000ff00000004200 */
[----:B------:R-:W-:Y:S10]  /*1e750*/  MUFU.EX2 R165, R166 ;  /* 0x000000a600a57308 */ /* 0x000ff40000000800 */
[----:B------:R-:W5:Y:S01]  /*1e760*/  MUFU.EX2 R196, R196 ;  /* 0x000000c400c47308 */ /* 0x000f620000000800 */
[C---:B--2---:R-:W-:Y:S08]  /*1e770*/  HMMA.16816.F32.BF16 R116, R160.reuse, R136, R116 ;  /* 0x00000088a074723c */ /* 0x044ff00000041874 */
[C---:B------:R-:W-:Y:S01]  /*1e780*/  HMMA.16816.F32.BF16 R120, R160.reuse, R138, R120 ;  /* 0x0000008aa078723c */ /* 0x040fe20000041878 */
[----:B------:R-:W2:Y:S07]  /*1e790*/  LDSM.16.MT88.4 R136, [R221+0x10800] ;  /* 0x01080000dd88783b */ /* 0x000eae0000004200 */
[C---:B-1----:R-:W-:Y:S03]  /*1e7a0*/  HMMA.16816.F32.BF16 R124, R160.reuse, R132, R124 ;  /* 0x00000084a07c723c */ /* 0x042fe6000004187c */
[----:B------:R-:W-:Y:S02]  /*1e7b0*/  F2FP.BF16.F32.PACK_AB R132, R199, R200 ;  /* 0x000000c8c784723e */ /* 0x000fe400000010ff */
[----:B------:R-:W-:Y:S01]  /*1e7c0*/  F2FP.BF16.F32.PACK_AB R133, R201, R204 ;  /* 0x000000ccc985723e */ /* 0x000fe200000010ff */
[----:B------:R-:W-:Y:S02]  /*1e7d0*/  FADD.FTZ R204, R204, R191 ;  /* 0x000000bfcccc7221 */ /* 0x000fe40000010000 */
[----:B------:R-:W-:Y:S01]  /*1e7e0*/  HMMA.16816.F32.BF16 R128, R160, R134, R128 ;  /* 0x00000086a080723c */ /* 0x000fe20000041880 */
[----:B------:R-:W-:Y:S02]  /*1e7f0*/  LDSM.16.MT88.4 R160, [R217+0x14800] ;  /* 0x01480000d9a0783b */ /* 0x000fe40000004200 */
[----:B------:R-:W-:Y:S01]  /*1e800*/  F2FP.BF16.F32.PACK_AB R134, R205, R202 ;  /* 0x000000cacd86723e */ /* 0x000fe200000010ff */
[----:B------:R-:W-:Y:S01]  /*1e810*/  FADD.FTZ R204, R201, R204 ;  /* 0x000000ccc9cc7221 */ /* 0x000fe20000010000 */
[C---:B------:R-:W-:Y:S03]  /*1e820*/  F2FP.BF16.F32.PACK_AB R135, R206.reuse, R203 ;  /* 0x000000cbce87723e */ /* 0x040fe600000010ff */
[----:B------:R-:W-:Y:S04]  /*1e830*/  FADD.FTZ R203, R203, R204 ;  /* 0x000000cccbcb7221 */ /* 0x000fe80000010000 */
[----:B------:R-:W-:Y:S01]  /*1e840*/  FADD.FTZ R203, R206, R203 ;  /* 0x000000cbcecb7221 */ /* 0x000fe20000010000 */
[C---:B--2---:R-:W-:Y:S08]  /*1e850*/  HMMA.16816.F32.BF16 R4, R132.reuse, R136, R4 ;  /* 0x000000888404723c */ /* 0x044ff00000041804 */
        /* <DEDUP_REMOVED lines=23> */
[C---:B---3--:R-:W-:Y:S08]  /*1e9d0*/  HMMA.16816.F32.BF16 R68, R132.reuse, R144, R68 ;  /* 0x000000908444723c */ /* 0x048ff00000041844 */
        /* <DEDUP_REMOVED lines=24> */
[C---:B------:R-:W-:Y:S01]  /*1eb60*/  F2FP.BF16.F32.PACK_AB R133, R207.reuse, R210 ;  /* 0x000000d2cf85723e */ /* 0x040fe200000010ff */
[----:B------:R-:W-:Y:S01]  /*1eb70*/  FADD.FTZ R210, R210, R203 ;  /* 0x000000cbd2d27221 */ /* 0x000fe20000010000 */
[----:B------:R-:W-:Y:S02]  /*1eb80*/  F2FP.BF16.F32.PACK_AB R134, R212, R209 ;  /* 0x000000d1d486723e */ /* 0x000fe400000010ff */
[C---:B------:R-:W-:Y:S01]  /*1eb90*/  F2FP.BF16.F32.PACK_AB R135, R214.reuse, R211 ;  /* 0x000000d3d687723e */ /* 0x040fe200000010ff */
        /* <DEDUP_REMOVED lines=35> */
[----:B------:R-:W-:Y:S01]  /*1edd0*/  F2FP.BF16.F32.PACK_AB R174, R198, R215 ;  /* 0x000000d7c6ae723e */ /* 0x000fe200000010ff */
[----:B------:R-:W-:Y:S01]  /*1ede0*/  FADD.FTZ R224, R167, R224 ;  /* 0x000000e0a7e07221 */ /* 0x000fe20000010000 */
[C---:B------:R-:W-:Y:S03]  /*1edf0*/  F2FP.BF16.F32.PACK_AB R175, R196.reuse, R165 ;  /* 0x000000a5c4af723e */ /* 0x040fe600000010ff */
[C---:B------:R-:W-:Y:S03]  /*1ee00*/  HMMA.16816.F32.BF16 R92, R132.reuse, R176, R92 ;  /* 0x000000b0845c723c */ /* 0x040fe6000004185c */
[----:B------:R-:W-:Y:S04]  /*1ee10*/  FADD.FTZ R165, R165, R224 ;  /* 0x000000e0a5a57221 */ /* 0x000fe80000010000 */
[----:B------:R-:W-:Y:S01]  /*1ee20*/  FADD.FTZ R239, R196, R165 ;  /* 0x000000a5c4ef7221 */ /* 0x000fe20000010000 */
        /* <DEDUP_REMOVED lines=8> */
[C---:B--2---:R-:W-:Y:S08]  /*1eeb0*/  HMMA.16816.F32.BF16 R116, R132.reuse, R140, R116 ;  /* 0x0000008c8474723c */ /* 0x044ff00000041874 */
[C---:B------:R-:W-:Y:S08]  /*1eec0*/  HMMA.16816.F32.BF16 R120, R132.reuse, R142, R120 ;  /* 0x0000008e8478723c */ /* 0x040ff00000041878 */
[C---:B-1----:R-:W-:Y:S08]  /*1eed0*/  HMMA.16816.F32.BF16 R124, R132.reuse, R136, R124 ;  /* 0x00000088847c723c */ /* 0x042ff0000004187c */
        /* <DEDUP_REMOVED lines=10> */
[C---:B------:R-:W-:Y:S01]  /*1ef80*/  HMMA.16816.F32.BF16 R144, R172.reuse, R176, R20 ;  /* 0x000000b0ac90723c */ /* 0x040fe20000041814 */
[----:B------:R-:W5:Y:S07]  /*1ef90*/  LDSM.16.MT88.4 R20, [R171+0x15800] ;  /* 0x01580000ab14783b */ /* 0x000f6e0000004200 */
[C---:B------:R-:W-:Y:S01]  /*1efa0*/  HMMA.16816.F32.BF16 R140, R172.reuse, R178, R24 ;  /* 0x000000b2ac8c723c */ /* 0x040fe20000041818 */
[----:B------:R-:W5:Y:S07]  /*1efb0*/  LDSM.16.MT88.4 R24, [R222+0x5800] ;  /* 0x00580000de18783b */ /* 0x000f6e0000004200 */
[C---:B-1----:R-:W-:Y:S01]  /*1efc0*/  HMMA.16816.F32.BF16 R136, R172.reuse, R132, R28 ;  /* 0x00000084ac88723c */ /* 0x042fe2000004181c */
[----:B------:R-:W1:Y:S07]  /*1efd0*/  LDSM.16.MT88.4 R28, [R221+0x17800] ;  /* 0x01780000dd1c783b */ /* 0x000e6e0000004200 */
        /* <DEDUP_REMOVED lines=25> */
[----:B------:R-:W-:Y:S01]  /*1f170*/  FADD.FTZ R209, R209, R0 ;  /* 0x00000000d1d17221 */ /* 0x000fe20000010000 */
[----:B------:R-:W-:Y:S03]  /*1f180*/  MOV R0, R3 ;  /* 0x0000000300007202 */ /* 0x000fe60000000f00 */
        /* <DEDUP_REMOVED lines=8> */
[C---:B-1----:R-:W-:Y:S08]  /*1f210*/  HMMA.16816.F32.BF16 R100, R172.reuse, R28, R100 ;  /* 0x0000001cac64723c */ /* 0x042ff00000041864 */
[C---:B------:R-:W-:Y:S08]  /*1f220*/  HMMA.16816.F32.BF16 R104, R172.reuse, R30, R104 ;  /* 0x0000001eac68723c */ /* 0x040ff00000041868 */
[C---:B--2---:R-:W-:Y:S08]  /*1f230*/  HMMA.16816.F32.BF16 R108, R172.reuse, R4, R108 ;  /* 0x00000004ac6c723c */ /* 0x044ff0000004186c */
[C---:B------:R-:W-:Y:S08]  /*1f240*/  HMMA.16816.F32.BF16 R112, R172.reuse, R6, R112 ;  /* 0x00000006ac70723c */ /* 0x040ff00000041870 */
[C---:B---3--:R-:W-:Y:S08]  /*1f250*/  HMMA.16816.F32.BF16 R116, R172.reuse, R8, R116 ;  /* 0x00000008ac74723c */ /* 0x048ff00000041874 */
[C---:B------:R-:W-:Y:S08]  /*1f260*/  HMMA.16816.F32.BF16 R120, R172.reuse, R10, R120 ;  /* 0x0000000aac78723c */ /* 0x040ff00000041878 */
[C---:B----4-:R-:W-:Y:S08]  /*1f270*/  HMMA.16816.F32.BF16 R124, R172.reuse, R12, R124 ;  /* 0x0000000cac7c723c */ /* 0x050ff0000004187c */
[----:B------:R-:W-:Y:S01]  /*1f280*/  HMMA.16816.F32.BF16 R128, R172, R14, R128 ;  /* 0x0000000eac80723c */ /* 0x000fe20000041880 */
[----:B------:R-:W-:Y:S08]  /*1f290*/  @!UPT UIADD3 URZ, UPT, UPT, URZ, URZ, URZ ;  /* 0x000000fffffff290 */ /* 0x000ff0000fffe0ff */
[----:B------:R-:W-:Y:S11]  /*1f2a0*/  BRA.U UP2, `(.L_x_1134) ;  /* 0xffffffb9023c7547 */ /* 0x000ff6000b83ffff */
.L_x_1130:
        /* <DEDUP_REMOVED lines=347> */
.L_x_1136:
[----:B------:R-:W-:Y:S05]  /*20860*/  BSYNC.RECONVERGENT B0 ;  /* 0x0000000000007941 */ /* 0x000fea0003800200 */
.L_x_1135:
        /* <DEDUP_REMOVED lines=43> */
.L_x_1138:
[----:B------:R-:W-:Y:S05]  /*20b20*/  BSYNC.RECONVERGENT B0 ;  /* 0x0000000000007941 */ /* 0x000fea0003800200 */
.L_x_1137:
        /* <DEDUP_REMOVED lines=26> */
.L_x_1140:
[----:B------:R-:W-:Y:S05]  /*20cd0*/  BSYNC.RECONVERGENT B0 ;  /* 0x0000000000007941 */ /* 0x000fea0003800200 */
.L_x_1139:
        /* <DEDUP_REMOVED lines=26> */
.L_x_1142:
[----:B------:R-:W-:Y:S05]  /*20e80*/  BSYNC.RECONVERGENT B0 ;  /* 0x0000000000007941 */ /* 0x000fea0003800200 */
.L_x_1141:
        /* <DEDUP_REMOVED lines=26> */
.L_x_1143:
        /* <DEDUP_REMOVED lines=13> */
.L_x_7463:


//--------------------- .text._ZN5flash24flash_fwd_splitkv_kernelI23Flash_fwd_kernel_traitsILi256ELi64ELi64ELi4ELb0ELb0EN7cutlass10bfloat16_tE19Flash_kernel_traitsILi256ELi64ELi64ELi4ES3_EELb0ELb0ELb0ELb0ELb0ELb0ELb1ELb0EEEvNS_16Flash_fwd_paramsE --------------------------
	.section	.text._ZN5flash24flash_fwd_splitkv_kernelI23Flash_fwd_kernel_traitsILi256ELi64ELi64ELi4ELb0ELb0EN7cutlass10bfloat16_tE19Flash_kernel_traitsILi256ELi64ELi64ELi4ES3_EELb0ELb0ELb0ELb0ELb0ELb0ELb1ELb0EEEvNS_16Flash_fwd_paramsE,"ax",@progbits
	.align	128
        .global         _ZN5flash24flash_fwd_splitkv_kernelI23Flash_fwd_kernel_traitsILi256ELi64ELi64ELi4ELb0ELb0EN7cutlass10bfloat16_tE19Flash_kernel_traitsILi256ELi64ELi64ELi4ES3_EELb0ELb0ELb0ELb0ELb0ELb0ELb1ELb0EEEvNS_16Flash_fwd_paramsE
        .type           _ZN5flash24flash_fwd_splitkv_kernelI23Flash_fwd_kernel_traitsILi256ELi64ELi64ELi4ELb0ELb0EN7cutlass10bfloat16_tE19Flash_kernel_traitsILi256ELi64ELi64ELi4ES3_EELb0ELb0ELb0ELb0ELb0ELb0ELb1ELb0EEEvNS_16Flash_fwd_paramsE,@function
        .size           _ZN5flash24flash_fwd_splitkv_kernelI23Flash_fwd_kernel_traitsILi256ELi64ELi64ELi4ELb0ELb0EN7cutlass10bfloat16_tE19Flash_kernel_traitsILi256ELi64ELi64ELi4ES3_EELb0ELb0ELb0ELb0ELb0ELb0ELb1ELb0EEEvNS_16Flash_fwd_paramsE,(.L_x_7464 - _ZN5flash24flash_fwd_splitkv_kernelI23Flash_fwd_kernel_traitsILi256ELi64ELi64ELi4ELb0ELb0EN7cutlass10bfloat16_tE19Flash_kernel_traitsILi256ELi64ELi64ELi4ES3_EELb0ELb0ELb0ELb0ELb0ELb0ELb1ELb0EEEvNS_16Flash_fwd_paramsE)
        .other          _ZN5flash24flash_fwd_splitkv_kernelI23Flash_fwd_kernel_traitsILi256ELi64ELi64ELi4ELb0ELb0EN7cutlass10bfloat16_tE19Flash_kernel_traitsILi256ELi64ELi64ELi4ES3_EELb0ELb0ELb0ELb0ELb0ELb0ELb1ELb0EEEvNS_16Flash_fwd_paramsE,@"STO_CUDA_ENTRY STV_DEFAULT"
_ZN5flash24flash_fwd_splitkv_kernelI23Flash_fwd_kernel_traitsILi256ELi64ELi64ELi4ELb0ELb0EN7cutlass10bfloat16_tE19Flash_kernel_traitsILi256ELi64ELi64ELi4ES3_EELb0ELb0ELb0ELb0ELb0ELb0ELb1ELb0EEEvNS_16Flash_fwd_paramsE:
.text._ZN5flash24flash_fwd_splitkv_kernelI23Flash_fwd_kernel_traitsILi256ELi64ELi64ELi4ELb0ELb0EN7cutlass10bfloat16_tE19Flash_kernel_traitsILi256ELi64ELi64ELi4ES3_EELb0ELb0ELb0ELb0ELb0ELb0ELb1ELb0EEEvNS_16Flash_fwd_paramsE:
[----:B------:R-:W-:Y:S01]  /*0000*/  LDC R1, c[0x0][0x37c] ;  /* 0x0000df00ff017b82 */ /* 0x000fe20000000800 */
[----:B------:R-:W1:Y:S07]  /*0010*/  LDCU UR11, c[0x0][0x3e0] ;  /* 0x00007c00ff0b77ac */ /* 0x000e6e0008000800 */
[----:B------:R-:W2:Y:S01]  /*0020*/  S2UR UR23, SR_CTAID.Z ;  /* 0x00000000001779c3 */ /* 0x000ea20000002700 */
[----:B------:R-:W3:Y:S01]  /*0030*/  LDCU.64 UR12, c[0x0][0x470] ;  /* 0x00008e00ff0c77ac */ /* 0x000ee20008000a00 */
[----:B------:R-:W4:Y:S01]  /*0040*/  LDCU.64 UR8, c[0x0][0x478] ;  /* 0x00008f00ff0877ac */ /* 0x000f220008000a00 */
[----:B------:R-:W4:Y:S01]  /*0050*/  LDCU.64 UR16, c[0x0][0x460] ;  /* 0x00008c00ff1077ac */ /* 0x000f220008000a00 */
[----:B------:R-:W4:Y:S01]  /*0060*/  LDCU.64 UR18, c[0x0][0x358] ;  /* 0x00006b00ff1277ac */ /* 0x000f220008000a00 */
[----:B-1----:R-:W1:Y:S01]  /*0070*/  I2F.U32.RP R2, UR11 ;  /* 0x0000000b00027d06 */ /* 0x002e620008209000 */
[----:B------:R-:W-:-:S02]  /*0080*/  UISETP.NE.U32.AND UP0, UPT, UR11, URZ, UPT ;  /* 0x000000ff0b00728c */ /* 0x000fc4000bf05070 */
[----:B---3--:R-:W-:-:S04]  /*0090*/  UISETP.NE.U32.AND UP3, UPT, UR12, URZ, UPT ;  /* 0x000000ff0c00728c */ /* 0x008fc8000bf65070 */
[----:B------:R-:W-:Y:S01]  /*00a0*/  UISETP.NE.AND.EX UP3, UPT, UR13, URZ, UPT, UP3 ;  /* 0x000000ff0d00728c */ /* 0x000fe2000bf65330 */
[----:B-1----:R-:W1:Y:S02]  /*00b0*/  MUFU.RCP R0, R2 ;  /* 0x0000000200007308 */ /* 0x002e640000001000 */
[----:B-1----:R-:W-:-:S06]  /*00c0*/  VIADD R0, R0, 0xffffffe ;  /* 0x0ffffffe00007836 */ /* 0x002fcc0000000000 */
[----:B------:R-:W1:Y:S02]  /*00d0*/  F2I.FTZ.U32.TRUNC.NTZ R0, R0 ;  /* 0x0000000000007305 */ /* 0x000e64000021f000 */
[----:B-1----:R-:W-:-:S13]  /*00e0*/  R2UR UR5, R0 ;  /* 0x00000000000572ca */ /* 0x002fda00000e0000 */
[----:B------:R-:W-:-:S04]  /*00f0*/  UIADD3 UR4, UPT, UPT, URZ, -UR5, URZ ;  /* 0x80000005ff047290 */ /* 0x000fc8000fffe0ff */
[----:B------:R-:W-:-:S03]  /*0100*/  UIMAD UR6, UR4, UR11, URZ ;  /* 0x0000000b040672a4 */ /* 0x000fc6000f8e02ff */
[----:B------:R-:W-:Y:S02]  /*0110*/  UMOV UR4, URZ ;  /* 0x000000ff00047c82 */ /* 0x000fe40008000000 */
[----:B------:R-:W-:Y:S02]  /*0120*/  UIMAD.WIDE.U32 UR6, UR5, UR6, UR4 ;  /* 0x00000006050672a5 */ /* 0x000fe4000f8e0004 */
[----:B------:R-:W1:Y:S02]  /*0130*/  LDCU.64 UR4, c[0x0][0x460] ;  /* 0x00008c00ff0477ac */ /* 0x000e640008000a00 */
[----:B--2---:R-:W-:-:S04]  /*0140*/  UIMAD.WIDE.U32 UR14, UR7, UR23, URZ ;  /* 0x00000017070e72a5 */ /* 0x004fc8000f8e00ff */
[----:B------:R-:W-:-:S04]  /*0150*/  UIADD3 UR6, UPT, UPT, -UR15, URZ, URZ ;  /* 0x000000ff0f067290 */ /* 0x000fc8000fffe1ff */
[----:B------:R-:W-:-:S04]  /*0160*/  UIMAD UR6, UR11, UR6, UR23 ;  /* 0x000000060b0672a4 */ /* 0x000fc8000f8e0217 */
[----:B------:R-:W-:Y:S02]  /*0170*/  UISETP.GE.U32.AND UP2, UPT, UR6, UR11, UPT ;  /* 0x0000000b0600728c */ /* 0x000fe4000bf46070 */
[----:B-1----:R-:W-:Y:S01]  /*0180*/  UISETP.NE.U32.AND UP4, UPT, UR4, URZ, UPT ;  /* 0x000000ff0400728c */ /* 0x002fe2000bf85070 */
[----:B------:R-:W-:-:S03]  /*0190*/  ISETP.NE.U32.AND P4, PT, RZ, UR4, PT ;  /* 0x00000004ff007c0c */ /* 0x000fc6000bf85070 */
[----:B------:R-:W-:Y:S01]  /*01a0*/  UISETP.NE.AND.EX UP4, UPT, UR5, URZ, UPT, UP4 ;  /* 0x000000ff0500728c */ /* 0x000fe2000bf85340 */
[----:B------:R-:W-:Y:S01]  /*01b0*/  ISETP.NE.AND.EX P4, PT, RZ, UR5, PT, P4 ;  /* 0x00000005ff007c0c */ /* 0x000fe2000bf85340 */
[----:B------:R-:W1:Y:S03]  /*01c0*/  LDCU.64 UR4, c[0x0][0x468] ;  /* 0x00008d00ff0477ac */ /* 0x000e660008000a00 */
[----:B------:R-:W-:Y:S01]  /*01d0*/  @UP2 UIADD3 UR6, UPT, UPT, UR6, -UR11, URZ ;  /* 0x8000000b06062290 */ /* 0x000fe2000fffe0ff */
[----:B------:R-:W-:Y:S01]  /*01e0*/  PLOP3.LUT P2, PT, PT, PT, UP4, 0x80, 0x8 ;  /* 0x000000000008781c */ /* 0x000fe20003f4f048 */
[----:B------:R-:W-:Y:S02]  /*01f0*/  @UP2 UIADD3 UR15, UPT, UPT, UR15, 0x1, URZ ;  /* 0x000000010f0f2890 */ /* 0x000fe4000fffe0ff */
[----:B------:R-:W-:Y:S02]  /*0200*/  UISETP.GE.U32.AND UP1, UPT, UR6, UR11, UPT ;  /* 0x0000000b0600728c */ /* 0x000fe4000bf26070 */
[----:B----4-:R-:W-:-:S05]  /*0210*/  UISETP.NE.U32.AND UP2, UPT, UR8, URZ, UPT ;  /* 0x000000ff0800728c */ /* 0x010fca000bf45070 */
[----:B------:R-:W2:Y:S04]  /*0220*/  LDCU.U8 UR6, c[0x0][0x532] ;  /* 0x0000a640ff0677ac */ /* 0x000ea80008000000 */
[----:B------:R-:W-:Y:S02]  /*0230*/  @UP1 UIADD3 UR15, UPT, UPT, UR15, 0x1, URZ ;  /* 0x000000010f0f1890 */ /* 0x000fe4000fffe0ff */
[----:B------:R-:W-:Y:S02]  /*0240*/  @!UP0 ULOP3.LUT UR15, URZ, UR11, URZ, 0x33, !UPT ;  /* 0x0000000bff0f8292 */ /* 0x000fe4000f8e33ff */
[----:B------:R-:W-:Y:S02]  /*0250*/  UISETP.NE.AND.EX UP2, UPT, UR9, URZ, UPT, UP2 ;  /* 0x000000ff0900728c */ /* 0x000fe4000bf45320 */
[----:B------:R-:W-:-:S02]  /*0260*/  UIMAD.WIDE.U32 UR16, UR15, 0x4, UR16 ;  /* 0x000000040f1078a5 */ /* 0x000fc4000f8e0010 */
[----:B-1----:R-:W-:Y:S02]  /*0270*/  UISETP.EQ.U32.AND UP6, UPT, UR4, URZ, UPT ;  /* 0x000000ff0400728c */ /* 0x002fe4000bfc2070 */
[----:B------:R-:W-:Y:S02]  /*0280*/  USHF.L.U32 UR10, UR15, 0x2, URZ ;  /* 0x000000020f0a7899 */ /* 0x000fe400080006ff */
[----:B------:R-:W-:Y:S01]  /*0290*/  IMAD.U32 R6, RZ, RZ, UR16 ;  /* 0x00000010ff067e24 */ /* 0x000fe2000f8e00ff */
[----:B--2---:R-:W-:Y:S01]  /*02a0*/  UISETP.NE.AND UP5, UPT, UR6, URZ, UPT ;  /* 0x000000ff0600728c */ /* 0x004fe2000bfa5270 */
[----:B------:R-:W-:Y:S01]  /*02b0*/  IMAD.U32 R7, RZ, RZ, UR17 ;  /* 0x00000011ff077e24 */ /* 0x000fe2000f8e00ff */
[----:B------:R-:W-:Y:S02]  /*02c0*/  USHF.R.U32.HI UR7, URZ, 0x1e, UR15 ;  /* 0x0000001eff077899 */ /* 0x000fe4000801160f */
[----:B------:R-:W-:Y:S02]  /*02d0*/  UISETP.EQ.OR.EX UP6, UPT, UR5, URZ, !UP5, UP6 ;  /* 0x000000ff0500728c */ /* 0x000fe4000efc2760 */
[----:B------:R-:W-:Y:S01]  /*02e0*/  @UP3 UIADD3 UR12, UP0, UPT, UR10, UR12, URZ ;  /* 0x0000000c0a0c3290 */ /* 0x000fe2000ff1e0ff */
[----:B------:R-:W2:Y:S01]  /*02f0*/  @P4 LDG.E R5, desc[UR18][R6.64] ;  /* 0x0000001206054981 */ /* 0x000ea2000c1e1900 */
[----:B------:R-:W-:-:S02]  /*0300*/  UIADD3 UR6, UP1, UPT, UR10, UR4, URZ ;  /* 0x000000040a067290 */ /* 0x000fc4000ff3e0ff */
[----:B------:R-:W-:Y:S01]  /*0310*/  @UP3 UIADD3.X UR13, UPT, UPT, UR7, UR13, URZ, UP0, !UPT ;  /* 0x0000000d070d3290 */ /* 0x000fe200087fe4ff */
[----:B------:R1:W3:Y:S01]  /*0320*/  @P2 LDG.E R2, desc[UR18][R6.64+0x4] ;  /* 0x0000041206022981 */ /* 0x0002e2000c1e1900 */
[----:B------:R-:W-:Y:S01]  /*0330*/  PLOP3.LUT P3, PT, PT, PT, UP6, 0x80, 0x8 ;  /* 0x000000000008781c */ /* 0x000fe20003f6f068 */
[----:B------:R-:W-:Y:S01]  /*0340*/  @UP2 UIADD3 UR16, UP0, UPT, UR10, UR8, URZ ;  /* 0x000000080a102290 */ /* 0x000fe2000ff1e0ff */
[----:B------:R-:W-:Y:S01]  /*0350*/  PLOP3.LUT P1, PT, PT, PT, UP3, 0x80, 0x8 ;  /* 0x000000000008781c */ /* 0x000fe20003f2f038 */
[----:B------:R-:W-:Y:S01]  /*0360*/  UIADD3.X UR8, UPT, UPT, UR7, UR5, URZ, UP1, !UPT ;  /* 0x0000000507087290 */ /* 0x000fe20008ffe4ff */
[----:B------:R-:W-:Y:S01]  /*0370*/  PLOP3.LUT P0, PT, PT, PT, UP2, 0x80, 0x8 ;  /* 0x000000000008781c */ /* 0x000fe20003f0f028 */
[----:B------:R-:W-:Y:S01]  /*0380*/  @UP2 UIADD3.X UR17, UPT, UPT, UR7, UR9, URZ, UP0, !UPT ;  /* 0x0000000907112290 */ /* 0x000fe200087fe4ff */
[----:B------:R-:W-:Y:S02]  /*0390*/  IMAD.U32 R10, RZ, RZ, UR12 ;  /* 0x0000000cff0a7e24 */ /* 0x000fe4000f8e00ff */
[----:B------:R-:W-:-:S02]  /*03a0*/  IMAD.U32 R11, RZ, RZ, UR13 ;  /* 0x0000000dff0b7e24 */ /* 0x000fc4000f8e00ff */
[----:B------:R-:W-:Y:S02]  /*03b0*/  IMAD.U32 R8, RZ, RZ, UR16 ;  /* 0x00000010ff087e24 */ /* 0x000fe4000f8e00ff */
[----:B-1----:R-:W-:-:S03]  /*03c0*/  IMAD.U32 R6, RZ, RZ, UR6 ;  /* 0x00000006ff067e24 */ /* 0x002fc6000f8e00ff */
[----:B------:R1:W5:Y:S01]  /*03d0*/  @P1 LDG.E R3, desc[UR18][R10.64] ;  /* 0x000000120a031981 */ /* 0x000362000c1e1900 */
[----:B------:R-:W-:-:S05]  /*03e0*/  IMAD.U32 R7, RZ, RZ, UR8 ;  /* 0x00000008ff077e24 */ /* 0x000fca000f8e00ff */
[----:B------:R-:W4:Y:S01]  /*03f0*/  @!P3 LDG.E R4, desc[UR18][R6.64] ;  /* 0x000000120604b981 */ /* 0x000f22000c1e1900 */
[----:B------:R-:W-:-:S05]  /*0400*/  IMAD.U32 R9, RZ, RZ, UR17 ;  /* 0x00000011ff097e24 */ /* 0x000fca000f8e00ff */
[----:B------:R1:W5:Y:S01]  /*0410*/  @P0 LDG.E R0, desc[UR18][R8.64] ;  /* 0x0000001208000981 */ /* 0x000362000c1e1900 */
[----:B------:R-:W1:Y:S01]  /*0420*/  S2UR UR20, SR_CTAID.X ;  /* 0x00000000001479c3 */ /* 0x000e620000002500 */
[----:B------:R-:W3:Y:S01]  /*0430*/  @!UP4 LDCU UR21, c[0x0][0x434] ;  /* 0x00008680ff15c7ac */ /* 0x000ee20008000800 */
[----:B------:R-:W-:Y:S01]  /*0440*/  UMOV UR22, 0xffffffff ;  /* 0xffffffff00167882 */ /* 0x000fe20000000000 */
[----:B------:R-:W-:Y:S01]  /*0450*/  UISETP.NE.U32.AND UP0, UPT, UR4, URZ, UPT ;  /* 0x000000ff0400728c */ /* 0x000fe2000bf05070 */
[----:B------:R-:W-:-:S03]  /*0460*/  UMOV UR12, 0xffffffff ;  /* 0xffffffff000c7882 */ /* 0x000fc60000000000 */
[----:B------:R-:W-:Y:S02]  /*0470*/  UISETP.NE.AND.EX UP0, UPT, UR5, URZ, UPT, UP0 ;  /* 0x000000ff0500728c */ /* 0x000fe4000bf05300 */
[----:B-1----:R-:W-:-:S09]  /*0480*/  USHF.L.U32 UR20, UR20, 0x6, URZ ;  /* 0x0000000614147899 */ /* 0x002fd200080006ff */
[----:B------:R-:W1:Y:S01]  /*0490*/  @!UP0 LDCU UR16, c[0x0][0x438] ;  /* 0x00008700ff1087ac */ /* 0x000e620008000800 */
[----:B--2---:R-:W-:Y:S02]  /*04a0*/  @P4 R2UR UR22, R5 ;  /* 0x00000000051642ca */ /* 0x004fe400000e0000 */
[----:B---3--:R-:W-:-:S13]  /*04b0*/  @P2 R2UR UR6, R2 ;  /* 0x00000000020622ca */ /* 0x008fda00000e0000 */
[----:B------:R-:W-:-:S04]  /*04c0*/  @UP4 UIADD3 UR21, UPT, UPT, UR6, -UR22, URZ ;  /* 0x8000001606154290 */ /* 0x000fc8000fffe0ff */
[----:B------:R-:W-:-:S06]  /*04d0*/  UISETP.GT.AND UP1, UPT, UR21, UR20, UPT ;  /* 0x000000141500728c */ /* 0x000fcc000bf24270 */
[----:B------:R-:W-:Y:S02]  /*04e0*/  PLOP3.LUT P2, PT, PT, PT, UP1, 0x80, 0x8 ;  /* 0x000000000008781c */ /* 0x000fe40003f4f018 */
[----:B----4-:R-:W-:Y:S01]  /*04f0*/  @!P3 R2UR UR12, R4 ;  /* 0x00000000040cb2ca */ /* 0x010fe200000e0000 */
[----:B-1----:R-:W-:-:S14]  /*0500*/  BRA.U !UP0, `(.L_x_1144) ;  /* 0x0000000108187547 */ /* 0x002fdc000b800000 */
[----:B------:R-:W-:-:S13]  /*0510*/  PLOP3.LUT P3, PT, PT, PT, UP5, 0x80, 0x8 ;  /* 0x000000000008781c */ /* 0x000fda0003f6f058 */
[----:B------:R-:W2:Y:S04]  /*0520*/  @P3 LDG.E R2, desc[UR18][R6.64+0x4] ;  /* 0x0000041206023981 */ /* 0x000ea8000c1e1900 */
[----:B------:R-:W3:Y:S01]  /*0530*/  @!P3 LDG.E R4, desc[UR18][R6.64] ;  /* 0x000000120604b981 */ /* 0x000ee2000c1e1900 */
[----:B--2---:R-:W-:-:S13]  /*0540*/  @P3 R2UR UR16, R2 ;  /* 0x00000000021032ca */ /* 0x004fda00000e0000 */
[----:B------:R-:W-:-:S07]  /*0550*/  @UP5 UIADD3 UR16, UPT, UPT, UR16, -UR12, URZ ;  /* 0x8000000c10105290 */ /* 0x000fce000fffe0ff */
[----:B---3--:R-:W-:-:S15]  /*0560*/  @!P3 R2UR UR16, R4 ;  /* 0x000000000410b2ca */ /* 0x008fde00000e0000 */
.L_x_1144:
[----:B------:R-:W-:Y:S05]  /*0570*/  @!P2 EXIT ;  /* 0x000000000000a94d */ /* 0x000fea0003800000 */
[----:B------:R-:W1:Y:S01]  /*0580*/  LDCU UR9, c[0x0][0x374] ;  /* 0x00006e80ff0977ac */ /* 0x000e620008000800 */
[----:B------:R-:W2:Y:S01]  /*0590*/  LDC R2, c[0x0][0x374] ;  /* 0x0000dd00ff027b82 */ /* 0x000ea20000000800 */
[----:B------:R-:W3:Y:S01]  /*05a0*/  S2R R218, SR_TID.X ;  /* 0x0000000000da7919 */ /* 0x000ee20000002100 */
[----:B------:R-:W4:Y:S01]  /*05b0*/  LDCU UR5, c[0x0][0x438] ;  /* 0x00008700ff0577ac */ /* 0x000f220008000800 */
[----:B------:R-:W-:Y:S01]  /*05c0*/  UMOV UR26, URZ ;  /* 0x000000ff001a7c82 */ /* 0x000fe20008000000 */
[----:B------:R-:W3:Y:S01]  /*05d0*/  @!UP2 LDCU UR25, c[0x0][0x43c] ;  /* 0x00008780ff19a7ac */ /* 0x000ee20008000800 */
[----:B------:R-:W-:Y:S01]  /*05e0*/  UMOV UR6, URZ ;  /* 0x000000ff00067c82 */ /* 0x000fe20008000000 */
[----:B-----5:R-:W-:Y:S01]  /*05f0*/  @P1 R2UR UR6, R3 ;  /* 0x00000000030612ca */ /* 0x020fe200000e0000 */
[----:B----4-:R-:W-:Y:S01]  /*0600*/  UIADD3 UR5, UPT, UPT, UR5, 0x3f, URZ ;  /* 0x0000003f05057890 */ /* 0x010fe2000fffe0ff */
[----:B--2---:R-:W-:-:S03]  /*0610*/  IABS R4, R2 ;  /* 0x0000000200047213 */ /* 0x004fc60000000000 */
[----:B------:R-:W-:Y:S01]  /*0620*/  USHF.R.S32.HI UR4, URZ, 0x1f, UR5 ;  /* 0x0000001fff047899 */ /* 0x000fe20008011405 */
[----:B------:R-:W-:Y:S02]  /*0630*/  IABS R2, R2 ;  /* 0x0000000200027213 */ /* 0x000fe40000000000 */
[----:B------:R-:W-:Y:S01]  /*0640*/  R2UR UR8, R4 ;  /* 0x00000000040872ca */ /* 0x000fe200000e0000 */
[----:B------:R-:W-:Y:S02]  /*0650*/  ULEA.HI UR4, UR4, UR5, URZ, 0x6 ;  /* 0x0000000504047291 */ /* 0x000fe4000f8f30ff */
[----:B------:R-:W-:Y:S02]  /*0660*/  IMAD.MOV R2, RZ, RZ, -R2 ;  /* 0x000000ffff027224 */ /* 0x000fe400078e0a02 */
[----:B-1----:R-:W-:-:S03]  /*0670*/  ULEA.HI.SX32 UR14, UR4, UR9, 0x1a ;  /* 0x00000009040e7291 */ /* 0x002fc6000f8fd2ff */
[----:B------:R-:W-:Y:S01]  /*0680*/  R2UR UR17, R2 ;  /* 0x00000000021172ca */ /* 0x000fe200000e0000 */
[----:B------:R-:W-:-:S04]  /*0690*/  UIADD3 UR14, UPT, UPT, UR14, -0x1, URZ ;  /* 0xffffffff0e0e7890 */ /* 0x000fc8000fffe0ff */
[----:B------:R-:W1:Y:S08]  /*06a0*/  I2F.RP R6, UR8 ;  /* 0x0000000800067d06 */ /* 0x000e700008209400 */
[----:B-1----:R-:W1:Y:S02]  /*06b0*/  MUFU.RCP R5, R6 ;  /* 0x0000000600057308 */ /* 0x002e640000001000 */
[----:B-1----:R-:W-:-:S06]  /*06c0*/  VIADD R5, R5, 0xffffffe ;  /* 0x0ffffffe05057836 */ /* 0x002fcc0000000000 */
[----:B------:R-:W1:Y:S02]  /*06d0*/  F2I.FTZ.U32.TRUNC.NTZ R4, R5 ;  /* 0x0000000500047305 */ /* 0x000e64000021f000 */
[----:B-1----:R-:W-:Y:S01]  /*06e0*/  R2UR UR27, R4 ;  /* 0x00000000041b72ca */ /* 0x002fe200000e0000 */
[----:B------:R-:W-:Y:S01]  /*06f0*/  IMAD.U32 R4, RZ, RZ, UR14 ;  /* 0x0000000eff047e24 */ /* 0x000fe2000f8e00ff */
[----:B------:R-:W-:-:S04]  /*0700*/  ULOP3.LUT UR14, UR14, UR9, URZ, 0x3c, !UPT ;  /* 0x000000090e0e7292 */ /* 0x000fc8000f8e3cff */
[----:B------:R-:W-:-:S04]  /*0710*/  IABS R4, R4 ;  /* 0x0000000400047213 */ /* 0x000fc80000000000 */
[----:B------:R-:W-:-:S03]  /*0720*/  R2UR UR24, R4 ;  /* 0x00000000041872ca */ /* 0x000fc600000e0000 */
[----:B------:R-:W-:-:S04]  /*0730*/  UIADD3 UR4, UPT, UPT, URZ, -UR27, URZ ;  /* 0x8000001bff047290 */ /* 0x000fc8000fffe0ff */
[----:B------:R-:W-:-:S04]  /*0740*/  UIMAD UR28, UR4, UR8, URZ ;  /* 0x00000008041c72a4 */ /* 0x000fc8000f8e02ff */
[----:B------:R-:W-:Y:S01]  /*0750*/  UIMAD.WIDE.U32 UR28, UR27, UR28, UR26 ;  /* 0x0000001c1b1c72a5 */ /* 0x000fe2000f8e001a */
[----:B------:R-:W-:Y:S02]  /*0760*/  @P0 R2UR UR26, R0 ;  /* 0x00000000001a02ca */ /* 0x000fe400000e0000 */
[----:B------:R-:W1:Y:S01]  /*0770*/  @!UP2 LDCU.64 UR4, c[0x0][0x488] ;  /* 0x00009100ff04a7ac */ /* 0x000e620008000a00 */
[----:B------:R-:W-:-:S07]  /*0780*/  UIMAD.WIDE.U32 UR28, UR29, UR24, URZ ;  /* 0x000000181d1c72a5 */ /* 0x000fce000f8e00ff */
[----:B------:R-:W-:Y:S02]  /*0790*/  UMOV UR13, UR29 ;  /* 0x0000001d000d7c82 */ /* 0x000fe40008000000 */
[----:B------:R-:W-:Y:S02]  /*07a0*/  UIMAD UR24, UR13, UR17, UR24 ;  /* 0x000000110d1872a4 */ /* 0x000fe4000f8e0218 */
[----:B------:R-:W-:Y:S02]  /*07b0*/  @UP2 UIADD3 UR17, UPT, UPT, UR26, -UR6, URZ ;  /* 0x800000061a112290 */ /* 0x000fe4000fffe0ff */
[----:B------:R-:W-:Y:S02]  /*07c0*/  UISETP.GT.U32.AND UP1, UPT, UR8, UR24, UPT ;  /* 0x000000180800728c */ /* 0x000fe4000bf24070 */
[----:B-1----:R-:W-:Y:S01]  /*07d0*/  @!UP2 UISETP.NE.U32.AND UP0, UPT, UR4, URZ, UPT ;  /* 0x000000ff0400a28c */ /* 0x002fe2000bf05070 */
[----:B------:R-:W1:Y:S03]  /*07e0*/  S2UR UR4, SR_CTAID.Y ;  /* 0x00000000000479c3 */ /* 0x000e660000002600 */
[----:B------:R-:W-:-:S04]  /*07f0*/  @!UP2 UISETP.NE.AND.EX UP0, UPT, UR5, URZ, UPT, UP0 ;  /* 0x000000ff0500a28c */ /* 0x000fc8000bf05300 */
[----:B---3--:R-:W-:Y:S02]  /*0800*/  @!UP2 USEL UR25, UR25, URZ, UP0 ;  /* 0x000000ff1919a287 */ /* 0x008fe40008000000 */
[----:B------:R-:W-:Y:S02]  /*0810*/  @!UP1 UIADD3 UR24, UPT, UPT, UR24, -UR8, URZ ;  /* 0x8000000818189290 */ /* 0x000fe4000fffe0ff */
[----:B------:R-:W-:Y:S02]  /*0820*/  @!UP2 UIADD3 UR17, UPT, UPT, UR25, UR16, -UR6 ;  /* 0x000000101911a290 */ /* 0x000fe4000fffe806 */
[----:B------:R-:W-:Y:S02]  /*0830*/  UISETP.GE.U32.AND UP2, UPT, UR24, UR8, UPT ;  /* 0x000000081800728c */ /* 0x000fe4000bf46070 */
[----:B------:R-:W-:Y:S02]  /*0840*/  @!UP1 UIADD3 UR13, UPT, UPT, UR13, 0x1, URZ ;  /* 0x000000010d0d9890 */ /* 0x000fe4000fffe0ff */
[----:B------:R-:W-:-:S02]  /*0850*/  UIADD3 UR5, UPT, UPT, UR17, 0x3f, URZ ;  /* 0x0000003f11057890 */ /* 0x000fc4000fffe0ff */
[----:B------:R-:W-:Y:S02]  /*0860*/  UISETP.GE.AND UP1, UPT, UR14, URZ, UPT ;  /* 0x000000ff0e00728c */ /* 0x000fe4000bf26270 */
[----:B------:R-:W-:Y:S02]  /*0870*/  UISETP.NE.AND UP0, UPT, UR9, URZ, UPT ;  /* 0x000000ff0900728c */ /* 0x000fe4000bf05270 */
[----:B------:R-:W-:Y:S02]  /*0880*/  USHF.R.S32.HI UR8, URZ, 0x1f, UR5 ;  /* 0x0000001fff087899 */ /* 0x000fe40008011405 */
[----:B------:R-:W-:Y:S02]  /*0890*/  @UP2 UIADD3 UR13, UPT, UPT, UR13, 0x1, URZ ;  /* 0x000000010d0d2890 */ /* 0x000fe4000fffe0ff */
[----:B------:R-:W-:-:S03]  /*08a0*/  ULEA.HI UR5, UR8, UR5, URZ, 0x6 ;  /* 0x0000000508057291 */ /* 0x000fc6000f8f30ff */
[----:B------:R-:W-:Y:S02]  /*08b0*/  @!UP1 UIADD3 UR13, UPT, UPT, -UR13, URZ, URZ ;  /* 0x000000ff0d0d9290 */ /* 0x000fe4000fffe1ff */
[----:B------:R-:W-:Y:S02]  /*08c0*/  USHF.R.S32.HI UR5, URZ, 0x6, UR5 ;  /* 0x00000006ff057899 */ /* 0x000fe40008011405 */
[----:B------:R-:W-:-:S04]  /*08d0*/  @!UP0 ULOP3.LUT UR13, URZ, UR9, URZ, 0x33, !UPT ;  /* 0x00000009ff0d8292 */ /* 0x000fc8000f8e33ff */
[----:B-1----:R-:W-:Y:S01]  /*08e0*/  UIMAD UR14, UR13, UR4, URZ ;  /* 0x000000040d0e72a4 */ /* 0x002fe2000f8e02ff */
[----:B------:R-:W-:Y:S01]  /*08f0*/  IMAD.U32 R3, RZ, RZ, UR5 ;  /* 0x00000005ff037e24 */ /* 0x000fe2000f8e00ff */
[----:B------:R-:W-:Y:S01]  /*0900*/  UIADD3 UR5, UPT, UPT, -UR15, URZ, URZ ;  /* 0x000000ff0f057290 */ /* 0x000fe2000fffe1ff */
[----:B------:R-:W-:-:S03]  /*0910*/  IMAD.U32 R0, RZ, RZ, UR13 ;  /* 0x0000000dff007e24 */ /* 0x000fc6000f8e00ff */
[----:B------:R-:W-:Y:S02]  /*0920*/  UIMAD UR23, UR11, UR5, UR23 ;  /* 0x000000050b1772a4 */ /* 0x000fe4000f8e0217 */
[----:B------:R-:W-:-:S04]  /*0930*/  VIADDMNMX R0, R0, UR14, R3, PT ;  /* 0x0000000e00007c46 */ /* 0x000fc8000b800103 */
[----:B------:R-:W-:-:S13]  /*0940*/  R2UR UR16, R0 ;  /* 0x00000000001072ca */ /* 0x000fda00000e0000 */
[----:B------:R-:W-:-:S09]  /*0950*/  UISETP.GE.AND UP0, UPT, UR14, UR16, UPT ;  /* 0x000000100e00728c */ /* 0x000fd2000bf06270 */
[----:B------:R-:W-:Y:S05]  /*0960*/  BRA.U !UP0, `(.L_x_1145) ;  /* 0x0000000d08fc7547 */ /* 0x000fea000b800000 */
[----:B------:R-:W1:Y:S01]  /*0970*/  LDCU.64 UR6, c[0x0][0x430] ;  /* 0x00008600ff0677ac */ /* 0x000e620008000a00 */
[----:B------:R-:W-:Y:S01]  /*0980*/  SHF.R.U32.HI R0, RZ, 0x4, R218 ;  /* 0x00000004ff007819 */ /* 0x000fe200000116da */
[C---:B------:R-:W-:Y:S01]  /*0990*/  IMAD.SHL.U32 R19, R218.reuse, 0x4, RZ ;  /* 0x00000004da137824 */ /* 0x040fe200078e00ff */
[----:B------:R-:W-:Y:S01]  /*09a0*/  BSSY.RECONVERGENT B0, `(.L_x_1146) ;  /* 0x0000026000007945 */ /* 0x000fe20003800200 */
[----:B------:R-:W2:Y:S01]  /*09b0*/  LDCU UR5, c[0x0][0x44c] ;  /* 0x00008980ff0577ac */ /* 0x000ea20008000800 */
[----:B------:R-:W-:Y:S02]  /*09c0*/  IMAD.SHL.U32 R218, R218, 0x10, RZ ;  /* 0x00000010dada7824 */ /* 0x000fe400078e00ff */
[----:B------:R-:W-:Y:S01]  /*09d0*/  LOP3.LUT R19, R19, 0x3c, RZ, 0xc0, !PT ;  /* 0x0000003c13137812 */ /* 0x000fe200078ec0ff */
[----:B------:R-:W-:Y:S01]  /*09e0*/  UIADD3 UR21, UPT, UPT, -UR20, UR21, URZ ;  /* 0x0000001514157290 */ /* 0x000fe2000fffe1ff */
[C---:B------:R-:W-:Y:S02]  /*09f0*/  VIADD R18, R0.reuse, 0x8 ;  /* 0x0000000800127836 */ /* 0x040fe40000000000 */
[C---:B------:R-:W-:Y:S01]  /*0a00*/  LOP3.LUT R11, R19.reuse, 0x3f00, R218, 0xf8, !PT ;  /* 0x00003f00130b7812 */ /* 0x040fe200078ef8da */
[C---:B------:R-:W-:Y:S01]  /*0a10*/  VIADD R17, R0.reuse, 0x10 ;  /* 0x0000001000117836 */ /* 0x040fe20000000000 */
[----:B------:R-:W-:Y:S01]  /*0a20*/  LOP3.LUT R22, R19, 0x40, RZ, 0xfc, !PT ;  /* 0x0000004013167812 */ /* 0x000fe200078efcff */
[C---:B------:R-:W-:Y:S01]  /*0a30*/  VIADD R16, R0.reuse, 0x18 ;  /* 0x0000001800107836 */ /* 0x040fe20000000000 */
[C---:B------:R-:W-:Y:S01]  /*0a40*/  ISETP.GE.AND P3, PT, R0.reuse, UR21, PT ;  /* 0x0000001500007c0c */ /* 0x040fe2000bf66270 */
[----:B------:R-:W-:Y:S01]  /*0a50*/  VIADD R15, R0, 0x20 ;  /* 0x00000020000f7836 */ /* 0x000fe20000000000 */
[----:B------:R-:W-:Y:S01]  /*0a60*/  ISETP.GE.AND P1, PT, R18, UR21, PT ;  /* 0x0000001512007c0c */ /* 0x000fe2000bf26270 */
[----:B-1----:R-:W-:Y:S01]  /*0a70*/  UIMAD UR6, UR4, UR6, UR15 ;  /* 0x00000006040672a4 */ /* 0x002fe2000f8e020f */
[C---:B------:R-:W-:Y:S01]  /*0a80*/  VIADD R14, R0.reuse, 0x28 ;  /* 0x00000028000e7836 */ /* 0x040fe20000000000 */
[----:B------:R-:W-:Y:S01]  /*0a90*/  ISETP.GE.AND P0, PT, R17, UR21, PT ;  /* 0x0000001511007c0c */ /* 0x000fe2000bf06270 */
[----:B------:R-:W-:Y:S01]  /*0aa0*/  VIADD R13, R0, 0x30 ;  /* 0x00000030000d7836 */ /* 0x000fe20000000000 */
[----:B------:R-:W-:Y:S01]  /*0ab0*/  UIMAD UR6, UR6, UR11, UR23 ;  /* 0x0000000b060672a4 */ /* 0x000fe2000f8e0217 */
[----:B------:R-:W-:-:S02]  /*0ac0*/  LOP3.LUT R21, R19, 0x80, RZ, 0xfc, !PT ;  /* 0x0000008013157812 */ /* 0x000fc400078efcff */
[----:B------:R-:W-:Y:S01]  /*0ad0*/  LOP3.LUT R20, R19, 0xc0, RZ, 0xfc, !PT ;  /* 0x000000c013147812 */ /* 0x000fe200078efcff */
[----:B------:R-:W-:-:S04]  /*0ae0*/  UIMAD UR7, UR6, UR7, UR20 ;  /* 0x00000007060772a4 */ /* 0x000fc8000f8e0214 */
[----:B--2---:R-:W-:-:S06]  /*0af0*/  UIMAD UR5, UR7, UR5, URZ ;  /* 0x00000005070572a4 */ /* 0x004fcc000f8e02ff */
[----:B------:R-:W-:Y:S01]  /*0b00*/  IMAD.U32 R10, RZ, RZ, UR5 ;  /* 0x00000005ff0a7e24 */ /* 0x000fe2000f8e00ff */
[----:B------:R-:W-:-:S04]  /*0b10*/  IADD3 R11, P2, PT, R11, UR5, RZ ;  /* 0x000000050b0b7c10 */ /* 0x000fc8000ff5e0ff */
[----:B------:R-:W-:Y:S01]  /*0b20*/  LEA.HI.X.SX32 R10, R10, RZ, 0x1, P2 ;  /* 0x000000ff0a0a7211 */ /* 0x000fe200010f0eff */
[----:B------:R-:W-:Y:S08]  /*0b30*/  @P3 BRA `(.L_x_1147) ;  /* 0x0000000000303947 */ /* 0x000ff00003800000 */
[----:B------:R-:W1:Y:S01]  /*0b40*/  LDCU UR6, c[0x0][0x440] ;  /* 0x00008800ff0677ac */ /* 0x000e620008000800 */
[----:B------:R-:W2:Y:S01]  /*0b50*/  LDCU.64 UR4, c[0x0][0x3f8] ;  /* 0x00007f00ff0477ac */ /* 0x000ea20008000a00 */
        /* <DEDUP_REMOVED lines=10> */
.L_x_1147:
[----:B------:R-:W-:Y:S05]  /*0c00*/  BSYNC.RECONVERGENT B0 ;  /* 0x0000000000007941 */ /* 0x000fea0003800200 */
.L_x_1146:
[----:B------:R-:W-:Y:S01]  /*0c10*/  ISETP.GE.AND P4, PT, R16, UR21, PT ;  /* 0x0000001510007c0c */ /* 0x000fe2000bf86270 */
[----:B------:R-:W-:Y:S01]  /*0c20*/  BSSY.RECONVERGENT B0, `(.L_x_1148) ;  /* 0x000001e000007945 */ /* 0x000fe20003800200 */
[----:B------:R-:W-:Y:S01]  /*0c30*/  ISETP.GE.AND P3, PT, R15, UR21, PT ;  /* 0x000000150f007c0c */ /* 0x000fe2000bf66270 */
[----:B------:R-:W-:Y:S01]  /*0c40*/  VIADD R12, R0, 0x38 ;  /* 0x00000038000c7836 */ /* 0x000fe20000000000 */
[----:B------:R-:W-:Y:S02]  /*0c50*/  ISETP.GE.AND P2, PT, R14, UR21, PT ;  /* 0x000000150e007c0c */ /* 0x000fe4000bf46270 */
[----:B------:R-:W-:Y:S02]  /*0c60*/  P2R R4, PR, RZ, 0x10 ;  /* 0x00000010ff047803 */ /* 0x000fe40000000000 */
[----:B------:R-:W-:Y:S02]  /*0c70*/  ISETP.GE.AND P6, PT, R13, UR21, PT ;  /* 0x000000150d007c0c */ /* 0x000fe4000bfc6270 */
[----:B------:R-:W-:-:S02]  /*0c80*/  P2R R6, PR, RZ, 0x8 ;  /* 0x00000008ff067803 */ /* 0x000fc40000000000 */
[----:B------:R-:W-:Y:S01]  /*0c90*/  P2R R8, PR, RZ, 0x4 ;  /* 0x00000004ff087803 */ /* 0x000fe20000000000 */
[----:B------:R-:W-:Y:S08]  /*0ca0*/  @P1 BRA `(.L_x_1149) ;  /* 0x0000000000541947 */ /* 0x000ff00003800000 */
[----:B------:R-:W2:Y:S02]  /*0cb0*/  LDCU UR4, c[0x0][0x440] ;  /* 0x00008800ff0477ac */ /* 0x000ea40008000800 */
[----:B--2---:R-:W-:Y:S02]  /*0cc0*/  ISETP.GE.AND P5, PT, R19, UR4, PT ;  /* 0x0000000413007c0c */ /* 0x004fe4000bfa6270 */
[----:B------:R-:W-:Y:S02]  /*0cd0*/  ISETP.GE.AND P4, PT, R22, UR4, PT ;  /* 0x0000000416007c0c */ /* 0x000fe4000bf86270 */
[----:B------:R-:W-:Y:S02]  /*0ce0*/  ISETP.GE.AND P3, PT, R21, UR4, PT ;  /* 0x0000000415007c0c */ /* 0x000fe4000bf66270 */
[----:B------:R-:W-:-:S07]  /*0cf0*/  ISETP.GE.AND P2, PT, R20, UR4, PT ;  /* 0x0000000414007c0c */ /* 0x000fce000bf46270 */
[----:B-1----:R-:W1:Y:S02]  /*0d00*/  @!P5 LDC.64 R2, c[0x0][0x3f8] ;  /* 0x0000fe00ff02db82 */ /* 0x002e640000000a00 */
[----:B-1----:R-:W-:-:S04]  /*0d10*/  @!P5 LEA R24, P1, R11, R2, 0x2 ;  /* 0x000000020b18d211 */ /* 0x002fc800078210ff */
[C---:B------:R-:W-:Y:S02]  /*0d20*/  @!P5 LEA.HI.X R25, R11.reuse, R3, R10, 0x2, P1 ;  /* 0x000000030b19d211 */ /* 0x040fe400008f140a */
[----:B------:R-:W1:Y:S03]  /*0d30*/  @!P4 LDC.64 R2, c[0x0][0x3f8] ;  /* 0x0000fe00ff02cb82 */ /* 0x000e660000000a00 */
[----:B------:R2:W-:Y:S01]  /*0d40*/  @!P5 STG.E.128 desc[UR18][R24.64+0x2000], RZ ;  /* 0x002000ff1800d986 */ /* 0x0005e2000c101d12 */
        /* <DEDUP_REMOVED lines=9> */
[----:B------:R-:W-:-:S05]  /*0de0*/  @!P2 LEA.HI.X R3, R11, R3, R10, 0x2, P1 ;  /* 0x000000030b03a211 */ /* 0x000fca00008f140a */
[----:B------:R2:W-:Y:S04]  /*0df0*/  @!P2 STG.E.128 desc[UR18][R2.64+0x2300], RZ ;  /* 0x002300ff0200a986 */ /* 0x0005e8000c101d12 */
.L_x_1149:
[----:B------:R-:W-:Y:S05]  /*0e00*/  BSYNC.RECONVERGENT B0 ;  /* 0x0000000000007941 */ /* 0x000fea0003800200 */
.L_x_1148:
[----:B------:R-:W-:Y:S01]  /*0e10*/  BSSY.RECONVERGENT B0, `(.L_x_1150) ;  /* 0x0000018000007945 */ /* 0x000fe20003800200 */
[----:B------:R-:W-:-:S03]  /*0e20*/  ISETP.GE.AND P5, PT, R12, UR21, PT ;  /* 0x000000150c007c0c */ /* 0x000fc6000bfa6270 */
[----:B------:R-:W-:Y:S10]  /*0e30*/  @P0 BRA `(.L_x_1151) ;  /* 0x0000000000540947 */ /* 0x000ff40003800000 */
[----:B------:R-:W3:Y:S02]  /*0e40*/  LDCU UR4, c[0x0][0x440] ;  /* 0x00008800ff0477ac */ /* 0x000ee40008000800 */
[----:B---3--:R-:W-:Y:S02]  /*0e50*/  ISETP.GE.AND P4, PT, R19, UR4, PT ;  /* 0x0000000413007c0c */ /* 0x008fe4000bf86270 */
[----:B------:R-:W-:Y:S02]  /*0e60*/  ISETP.GE.AND P3, PT, R22, UR4, PT ;  /* 0x0000000416007c0c */ /* 0x000fe4000bf66270 */
[----:B------:R-:W-:Y:S02]  /*0e70*/  ISETP.GE.AND P2, PT, R21, UR4, PT ;  /* 0x0000000415007c0c */ /* 0x000fe4000bf46270 */
[----:B------:R-:W-:-:S07]  /*0e80*/  ISETP.GE.AND P1, PT, R20, UR4, PT ;  /* 0x0000000414007c0c */ /* 0x000fce000bf26270 */
[----:B-12---:R-:W1:Y:S02]  /*0e90*/  @!P4 LDC.64 R2, c[0x0][0x3f8] ;  /* 0x0000fe00ff02cb82 */ /* 0x006e640000000a00 */
        /* <DEDUP_REMOVED lines=15> */
.L_x_1151:
[----:B------:R-:W-:Y:S05]  /*0f90*/  BSYNC.RECONVERGENT B0 ;  /* 0x0000000000007941 */ /* 0x000fea0003800200 */
.L_x_1150:
[----:B------:R-:W-:Y:S01]  /*0fa0*/  ISETP.NE.AND P0, PT, R4, RZ, PT ;  /* 0x000000ff0400720c */ /* 0x000fe20003f05270 */
[----:B------:R-:W-:-:S12]  /*0fb0*/  BSSY.RECONVERGENT B0, `(.L_x_1152) ;  /* 0x0000017000007945 */ /* 0x000fd80003800200 */
[----:B------:R-:W-:Y:S05]  /*0fc0*/  @P0 BRA `(.L_x_1153) ;  /* 0x0000000000540947 */ /* 0x000fea0003800000 */
[----:B------:R-:W4:Y:S02]  /*0fd0*/  LDCU UR4, c[0x0][0x440] ;  /* 0x00008800ff0477ac */ /* 0x000f240008000800 */
[----:B----4-:R-:W-:Y:S02]  /*0fe0*/  ISETP.GE.AND P4, PT, R19, UR4, PT ;  /* 0x0000000413007c0c */ /* 0x010fe4000bf86270 */
[----:B------:R-:W-:Y:S02]  /*0ff0*/  ISETP.GE.AND P3, PT, R22, UR4, PT ;  /* 0x0000000416007c0c */ /* 0x000fe4000bf66270 */
[----:B------:R-:W-:Y:S02]  /*1000*/  ISETP.GE.AND P2, PT, R21, UR4, PT ;  /* 0x0000000415007c0c */ /* 0x000fe4000bf46270 */
[----:B------:R-:W-:-:S07]  /*1010*/  ISETP.GE.AND P1, PT, R20, UR4, PT ;  /* 0x0000000414007c0c */ /* 0x000fce000bf26270 */
[----:B------:R-:W4:Y:S08]  /*1020*/  @!P4 LDC.64 R4, c[0x0][0x3f8] ;  /* 0x0000fe00ff04cb82 */ /* 0x000f300000000a00 */
[----:B-123--:R-:W1:Y:S01]  /*1030*/  @!P3 LDC.64 R2, c[0x0][0x3f8] ;  /* 0x0000fe00ff02bb82 */ /* 0x00ee620000000a00 */
[----:B----4-:R-:W-:-:S04]  /*1040*/  @!P4 LEA R4, P0, R11, R4, 0x2 ;  /* 0x000000040b04c211 */ /* 0x010fc800078010ff */
[C---:B------:R-:W-:Y:S02]  /*1050*/  @!P4 LEA.HI.X R5, R11.reuse, R5, R10, 0x2, P0 ;  /* 0x000000050b05c211 */ /* 0x040fe400000f140a */
[----:B-1----:R-:W-:-:S03]  /*1060*/  @!P3 LEA R24, P0, R11, R2, 0x2 ;  /* 0x000000020b18b211 */ /* 0x002fc600078010ff */
[----:B------:R4:W-:Y:S01]  /*1070*/  @!P4 STG.E.128 desc[UR18][R4.64+0x6000], RZ ;  /* 0x006000ff0400c986 */ /* 0x0009e2000c101d12 */
        /* <DEDUP_REMOVED lines=10> */
.L_x_1153:
[----:B------:R-:W-:Y:S05]  /*1120*/  BSYNC.RECONVERGENT B0 ;  /* 0x0000000000007941 */ /* 0x000fea0003800200 */
.L_x_1152:
[----:B------:R-:W-:Y:S01]  /*1130*/  ISETP.NE.AND P0, PT, R6, RZ, PT ;  /* 0x000000ff0600720c */ /* 0x000fe20003f05270 */
[----:B------:R-:W-:-:S12]  /*1140*/  BSSY.RECONVERGENT B0, `(.L_x_1154) ;  /* 0x0000017000007945 */ /* 0x000fd80003800200 */
[----:B------:R-:W-:Y:S05]  /*1150*/  @P0 BRA `(.L_x_1155) ;  /* 0x0000000000540947 */ /* 0x000fea0003800000 */
[----:B------:R-:W5:Y:S02]  /*1160*/  LDCU UR4, c[0x0][0x440] ;  /* 0x00008800ff0477ac */ /* 0x000f640008000800 */
[----:B-----5:R-:W-:Y:S02]  /*1170*/  ISETP.GE.AND P0, PT, R19, UR4, PT ;  /* 0x0000000413007c0c */ /* 0x020fe4000bf06270 */
[----:B------:R-:W-:Y:S02]  /*1180*/  ISETP.GE.AND P3, PT, R22, UR4, PT ;  /* 0x0000000416007c0c */ /* 0x000fe4000bf66270 */
[----:B------:R-:W-:-:S09]  /*1190*/  ISETP.GE.AND P2, PT, R21, UR4, PT ;  /* 0x0000000415007c0c */ /* 0x000fd2000bf46270 */
[----:B-1234-:R-:W1:Y:S08]  /*11a0*/  @!P0 LDC.64 R2, c[0x0][0x3f8] ;  /* 0x0000fe00ff028b82 */ /* 0x01ee700000000a00 */
[----:B------:R-:W2:Y:S08]  /*11b0*/  @!P3 LDC.64 R6, c[0x0][0x3f8] ;  /* 0x0000fe00ff06bb82 */ /* 0x000eb00000000a00 */
[----:B------:R-:W3:Y:S01]  /*11c0*/  @!P2 LDC.64 R4, c[0x0][0x3f8] ;  /* 0x0000fe00ff04ab82 */ /* 0x000ee20000000a00 */
[----:B-1----:R-:W-:-:S04]  /*11d0*/  @!P0 LEA R24, P1, R11, R2, 0x2 ;  /* 0x000000020b188211 */ /* 0x002fc800078210ff */
[----:B------:R-:W-:Y:S02]  /*11e0*/  @!P0 LEA.HI.X R25, R11, R3, R10, 0x2, P1 ;  /* 0x000000030b198211 */ /* 0x000fe400008f140a */
[----:B------:R-:W-:-:S03]  /*11f0*/  ISETP.GE.AND P1, PT, R20, UR4, PT ;  /* 0x0000000414007c0c */ /* 0x000fc6000bf26270 */
[----:B------:R1:W-:Y:S01]  /*1200*/  @!P0 STG.E.128 desc[UR18][R24.64+0x8000], RZ ;  /* 0x008000ff18008986 */ /* 0x0003e2000c101d12 */
[----:B--2---:R-:W-:-:S04]  /*1210*/  @!P3 LEA R6, P0, R11, R6, 0x2 ;  /* 0x000000060b06b211 */ /* 0x004fc800078010ff */
[C---:B------:R-:W-:Y:S02]  /*1220*/  @!P3 LEA.HI.X R7, R11.reuse, R7, R10, 0x2, P0 ;  /* 0x000000070b07b211 */ /* 0x040fe400000f140a */
[----:B---3--:R-:W-:-:S03]  /*1230*/  @!P2 LEA R4, P0, R11, R4, 0x2 ;  /* 0x000000040b04a211 */ /* 0x008fc600078010ff */
[----:B------:R-:W2:Y:S01]  /*1240*/  @!P1 LDC.64 R2, c[0x0][0x3f8] ;  /* 0x0000fe00ff029b82 */ /* 0x000ea20000000a00 */
[C---:B------:R-:W-:Y:S01]  /*1250*/  @!P2 LEA.HI.X R5, R11.reuse, R5, R10, 0x2, P0 ;  /* 0x000000050b05a211 */ /* 0x040fe200000f140a */
[----:B------:R1:W-:Y:S04]  /*1260*/  @!P3 STG.E.128 desc[UR18][R6.64+0x8100], RZ ;  /* 0x008100ff0600b986 */ /* 0x0003e8000c101d12 */
[----:B------:R1:W-:Y:S01]  /*1270*/  @!P2 STG.E.128 desc[UR18][R4.64+0x8200], RZ ;  /* 0x008200ff0400a986 */ /* 0x0003e2000c101d12 */
[----:B--2---:R-:W-:-:S04]  /*1280*/  @!P1 LEA R2, P0, R11, R2, 0x2 ;  /* 0x000000020b029211 */ /* 0x004fc800078010ff */
[----:B------:R-:W-:-:S05]  /*1290*/  @!P1 LEA.HI.X R3, R11, R3, R10, 0x2, P0 ;  /* 0x000000030b039211 */ /* 0x000fca00000f140a */
[----:B------:R1:W-:Y:S04]  /*12a0*/  @!P1 STG.E.128 desc[UR18][R2.64+0x8300], RZ ;  /* 0x008300ff02009986 */ /* 0x0003e8000c101d12 */
.L_x_1155:
[----:B------:R-:W-:Y:S05]  /*12b0*/  BSYNC.RECONVERGENT B0 ;  /* 0x0000000000007941 */ /* 0x000fea0003800200 */
.L_x_1154:
[----:B------:R-:W-:Y:S01]  /*12c0*/  ISETP.NE.AND P0, PT, R8, RZ, PT ;  /* 0x000000ff0800720c */ /* 0x000fe20003f05270 */
[----:B------:R-:W-:-:S12]  /*12d0*/  BSSY.RECONVERGENT B0, `(.L_x_1156) ;  /* 0x0000017000007945 */ /* 0x000fd80003800200 */
[----:B------:R-:W-:Y:S05]  /*12e0*/  @P0 BRA `(.L_x_1157) ;  /* 0x0000000000540947 */ /* 0x000fea0003800000 */
[----:B------:R-:W5:Y:S02]  /*12f0*/  LDCU UR4, c[0x0][0x440] ;  /* 0x00008800ff0477ac */ /* 0x000f640008000800 */
[----:B-----5:R-:W-:Y:S02]  /*1300*/  ISETP.GE.AND P4, PT, R19, UR4, PT ;  /* 0x0000000413007c0c */ /* 0x020fe4000bf86270 */
[----:B------:R-:W-:Y:S02]  /*1310*/  ISETP.GE.AND P3, PT, R22, UR4, PT ;  /* 0x0000000416007c0c */ /* 0x000fe4000bf66270 */
[----:B------:R-:W-:Y:S02]  /*1320*/  ISETP.GE.AND P2, PT, R21, UR4, PT ;  /* 0x0000000415007c0c */ /* 0x000fe4000bf46270 */
[----:B------:R-:W-:-:S07]  /*1330*/  ISETP.GE.AND P1, PT, R20, UR4, PT ;  /* 0x0000000414007c0c */ /* 0x000fce000bf26270 */
[----:B------:R-:W5:Y:S08]  /*1340*/  @!P4 LDC.64 R8, c[0x0][0x3f8] ;  /* 0x0000fe00ff08cb82 */ /* 0x000f700000000a00 */
[----:B-1----:R-:W1:Y:S08]  /*1350*/  @!P3 LDC.64 R6, c[0x0][0x3f8] ;  /* 0x0000fe00ff06bb82 */ /* 0x002e700000000a00 */
[----:B----4-:R-:W4:Y:S08]  /*1360*/  @!P2 LDC.64 R4, c[0x0][0x3f8] ;  /* 0x0000fe00ff04ab82 */ /* 0x010f300000000a00 */
[----:B--23--:R-:W2:Y:S01]  /*1370*/  @!P1 LDC.64 R2, c[0x0][0x3f8] ;  /* 0x0000fe00ff029b82 */ /* 0x00cea20000000a00 */
[----:B-----5:R-:W-:-:S04]  /*1380*/  @!P4 LEA R8, P0, R11, R8, 0x2 ;  /* 0x000000080b08c211 */ /* 0x020fc800078010ff */
[C---:B------:R-:W-:Y:S02]  /*1390*/  @!P4 LEA.HI.X R9, R11.reuse, R9, R10, 0x2, P0 ;  /* 0x000000090b09c211 */ /* 0x040fe400000f140a */
[----:B-1----:R-:W-:-:S03]  /*13a0*/  @!P3 LEA R6, P0, R11, R6, 0x2 ;  /* 0x000000060b06b211 */ /* 0x002fc600078010ff */
[----:B------:R1:W-:Y:S01]  /*13b0*/  @!P4 STG.E.128 desc[UR18][R8.64+0xa000], RZ ;  /* 0x00a000ff0800c986 */ /* 0x0003e2000c101d12 */
[C---:B------:R-:W-:Y:S02]  /*13c0*/  @!P3 LEA.HI.X R7, R11.reuse, R7, R10, 0x2, P0 ;  /* 0x000000070b07b211 */ /* 0x040fe400000f140a */
[----:B----4-:R-:W-:-:S03]  /*13d0*/  @!P2 LEA R4, P0, R11, R4, 0x2 ;  /* 0x000000040b04a211 */ /* 0x010fc600078010ff */
[----:B------:R1:W-:Y:S01]  /*13e0*/  @!P3 STG.E.128 desc[UR18][R6.64+0xa100], RZ ;  /* 0x00a100ff0600b986 */ /* 0x0003e2000c101d12 */
[C---:B------:R-:W-:Y:S02]  /*13f0*/  @!P2 LEA.HI.X R5, R11.reuse, R5, R10, 0x2, P0 ;  /* 0x000000050b05a211 */ /* 0x040fe400000f140a */
[----:B--2---:R-:W-:-:S03]  /*1400*/  @!P1 LEA R2, P0, R11, R2, 0x2 ;  /* 0x000000020b029211 */ /* 0x004fc600078010ff */
[----:B------:R1:W-:Y:S01]  /*1410*/  @!P2 STG.E.128 desc[UR18][R4.64+0xa200], RZ ;  /* 0x00a200ff0400a986 */ /* 0x0003e2000c101d12 */
[----:B------:R-:W-:-:S05]  /*1420*/  @!P1 LEA.HI.X R3, R11, R3, R10, 0x2, P0 ;  /* 0x000000030b039211 */ /* 0x000fca00000f140a */
[----:B------:R1:W-:Y:S04]  /*1430*/  @!P1 STG.E.128 desc[UR18][R2.64+0xa300], RZ ;  /* 0x00a300ff02009986 */ /* 0x0003e8000c101d12 */
.L_x_1157:
[----:B------:R-:W-:Y:S05]  /*1440*/  BSYNC.RECONVERGENT B0 ;  /* 0x0000000000007941 */ /* 0x000fea0003800200 */
.L_x_1156:
[----:B------:R-:W-:Y:S04]  /*1450*/  BSSY.RECONVERGENT B0, `(.L_x_1158) ;  /* 0x0000017000007945 */ /* 0x000fe80003800200 */
[----:B------:R-:W-:Y:S05]  /*1460*/  @P6 BRA `(.L_x_1159) ;  /* 0x0000000000546947 */ /* 0x000fea0003800000 */
[----:B------:R-:W5:Y:S02]  /*1470*/  LDCU UR4, c[0x0][0x440] ;  /* 0x00008800ff0477ac */ /* 0x000f640008000800 */
[----:B-----5:R-:W-:Y:S02]  /*1480*/  ISETP.GE.AND P6, PT, R19, UR4, PT ;  /* 0x0000000413007c0c */ /* 0x020fe4000bfc6270 */
[----:B------:R-:W-:Y:S02]  /*1490*/  ISETP.GE.AND P4, PT, R22, UR4, PT ;  /* 0x0000000416007c0c */ /* 0x000fe4000bf86270 */
[----:B------:R-:W-:Y:S02]  /*14a0*/  ISETP.GE.AND P3, PT, R21, UR4, PT ;  /* 0x0000000415007c0c */ /* 0x000fe4000bf66270 */
[----:B------:R-:W-:-:S07]  /*14b0*/  ISETP.GE.AND P1, PT, R20, UR4, PT ;  /* 0x0000000414007c0c */ /* 0x000fce000bf26270 */
[----:B-1----:R-:W1:Y:S08]  /*14c0*/  @!P6 LDC.64 R8, c[0x0][0x3f8] ;  /* 0x0000fe00ff08eb82 */ /* 0x002e700000000a00 */
[----:B------:R-:W5:Y:S08]  /*14d0*/  @!P4 LDC.64 R6, c[0x0][0x3f8] ;  /* 0x0000fe00ff06cb82 */ /* 0x000f700000000a00 */
[----:B----4-:R-:W4:Y:S08]  /*14e0*/  @!P3 LDC.64 R4, c[0x0][0x3f8] ;  /* 0x0000fe00ff04bb82 */ /* 0x010f300000000a00 */
[----:B--23--:R-:W2:Y:S01]  /*14f0*/  @!P1 LDC.64 R2, c[0x0][0x3f8] ;  /* 0x0000fe00ff029b82 */ /* 0x00cea20000000a00 */
[----:B-1----:R-:W-:-:S04]  /*1500*/  @!P6 LEA R8, P2, R11, R8, 0x2 ;  /* 0x000000080b08e211 */ /* 0x002fc800078410ff */
[C---:B------:R-:W-:Y:S02]  /*1510*/  @!P6 LEA.HI.X R9, R11.reuse, R9, R10, 0x2, P2 ;  /* 0x000000090b09e211 */ /* 0x040fe400010f140a */
[----:B-----5:R-:W-:-:S03]  /*1520*/  @!P4 LEA R6, P0, R11, R6, 0x2 ;  /* 0x000000060b06c211 */ /* 0x020fc600078010ff */
        /* <DEDUP_REMOVED lines=9> */
.L_x_1159:
[----:B------:R-:W-:Y:S05]  /*15c0*/  BSYNC.RECONVERGENT B0 ;  /* 0x0000000000007941 */ /* 0x000fea0003800200 */
.L_x_1158:
        /* <DEDUP_REMOVED lines=23> */
.L_x_1161:
[----:B------:R-:W-:Y:S05]  /*1740*/  BSYNC.RECONVERGENT B0 ;  /* 0x0000000000007941 */ /* 0x000fea0003800200 */
.L_x_1160:
[----:B------:R-:W5:Y:S01]  /*1750*/  LDCU.64 UR4, c[0x0][0x428] ;  /* 0x00008500ff0477ac */ /* 0x000f620008000a00 */
[----:B------:R-:W-:Y:S02]  /*1760*/  ISETP.NE.AND P0, PT, R19, RZ, PT ;  /* 0x000000ff1300720c */ /* 0x000fe40003f05270 */
[C---:B-1234-:R-:W-:Y:S02]  /*1770*/  IADD3 R3, P2, PT, R0.reuse, UR7, RZ ;  /* 0x0000000700037c10 */ /* 0x05efe4000ff5e0ff */
[----:B------:R-:W-:Y:S01]  /*1780*/  ISETP.GE.OR P1, PT, R0, UR21, P0 ;  /* 0x0000001500007c0c */ /* 0x000fe20008726670 */
[----:B------:R-:W-:Y:S01]  /*1790*/  IMAD.U32 R0, RZ, RZ, UR7 ;  /* 0x00000007ff007e24 */ /* 0x000fe2000f8e00ff */
[----:B------:R-:W-:Y:S02]  /*17a0*/  ISETP.GE.OR P6, PT, R18, UR21, P0 ;  /* 0x0000001512007c0c */ /* 0x000fe400087c6670 */
[----:B------:R-:W-:Y:S02]  /*17b0*/  ISETP.GE.OR P5, PT, R17, UR21, P0 ;  /* 0x0000001511007c0c */ /* 0x000fe400087a6670 */
[----:B------:R-:W-:-:S02]  /*17c0*/  LEA.HI.X.SX32 R0, R0, RZ, 0x1, P2 ;  /* 0x000000ff00007211 */ /* 0x000fc400010f0eff */
[----:B------:R-:W-:Y:S02]  /*17d0*/  ISETP.GE.OR P4, PT, R16, UR21, P0 ;  /* 0x0000001510007c0c */ /* 0x000fe40008786670 */
[----:B------:R-:W-:Y:S02]  /*17e0*/  ISETP.GE.OR P3, PT, R15, UR21, P0 ;  /* 0x000000150f007c0c */ /* 0x000fe40008766670 */
[C---:B-----5:R-:W-:Y:S01]  /*17f0*/  LEA R2, P2, R3.reuse, UR4, 0x2 ;  /* 0x0000000403027c11 */ /* 0x060fe2000f8410ff */
[----:B------:R-:W-:Y:S02]  /*1800*/  @!P1 IMAD.MOV.U32 R5, RZ, RZ, -0x800000 ;  /* 0xff800000ff059424 */ /* 0x000fe400078e00ff */
[----:B------:R-:W-:Y:S01]  /*1810*/  @!P6 IMAD.MOV.U32 R17, RZ, RZ, -0x800000 ;  /* 0xff800000ff11e424 */ /* 0x000fe200078e00ff */
[----:B------:R-:W-:Y:S01]  /*1820*/  LEA.HI.X R3, R3, UR5, R0, 0x2, P2 ;  /* 0x0000000503037c11 */ /* 0x000fe200090f1400 */
[----:B------:R-:W-:Y:S01]  /*1830*/  @!P5 IMAD.MOV.U32 R15, RZ, RZ, -0x800000 ;  /* 0xff800000ff0fd424 */ /* 0x000fe200078e00ff */
[----:B------:R-:W-:-:S03]  /*1840*/  ISETP.GE.OR P2, PT, R14, UR21, P0 ;  /* 0x000000150e007c0c */ /* 0x000fc60008746670 */
[----:B------:R1:W-:Y:S01]  /*1850*/  @!P1 STG.E desc[UR18][R2.64], R5 ;  /* 0x0000000502009986 */ /* 0x0003e2000c101912 */
[----:B------:R-:W-:Y:S01]  /*1860*/  ISETP.GE.OR P1, PT, R13, UR21, P0 ;  /* 0x000000150d007c0c */ /* 0x000fe20008726670 */
[----:B------:R-:W-:Y:S01]  /*1870*/  @!P4 IMAD.MOV.U32 R13, RZ, RZ, -0x800000 ;  /* 0xff800000ff0dc424 */ /* 0x000fe200078e00ff */
[----:B------:R-:W-:Y:S01]  /*1880*/  ISETP.GE.OR P0, PT, R12, UR21, P0 ;  /* 0x000000150c007c0c */ /* 0x000fe20008706670 */
[----:B------:R-:W-:Y:S01]  /*1890*/  @!P3 IMAD.MOV.U32 R11, RZ, RZ, -0x800000 ;  /* 0xff800000ff0bb424 */ /* 0x000fe200078e00ff */
[----:B------:R1:W-:Y:S04]  /*18a0*/  @!P6 STG.E desc[UR18][R2.64+0x20], R17 ;  /* 0x000020110200e986 */ /* 0x0003e8000c101912 */
[----:B------:R1:W-:Y:S01]  /*18b0*/  @!P5 STG.E desc[UR18][R2.64+0x40], R15 ;  /* 0x0000400f0200d986 */ /* 0x0003e2000c101912 */
[----:B------:R-:W-:-:S03]  /*18c0*/  @!P2 IMAD.MOV.U32 R9, RZ, RZ, -0x800000 ;  /* 0xff800000ff09a424 */ /* 0x000fc600078e00ff */
[----:B------:R1:W-:Y:S01]  /*18d0*/  @!P4 STG.E desc[UR18][R2.64+0x60], R13 ;  /* 0x0000600d0200c986 */ /* 0x0003e2000c101912 */
[----:B------:R-:W-:-:S03]  /*18e0*/  @!P1 IMAD.MOV.U32 R7, RZ, RZ, -0x800000 ;  /* 0xff800000ff079424 */ /* 0x000fc600078e00ff */
[----:B------:R1:W-:Y:S04]  /*18f0*/  @!P3 STG.E desc[UR18][R2.64+0x80], R11 ;  /* 0x0000800b0200b986 */ /* 0x0003e8000c101912 */
[----:B------:R1:W-:Y:S04]  /*1900*/  @!P2 STG.E desc[UR18][R2.64+0xa0], R9 ;  /* 0x0000a0090200a986 */ /* 0x0003e8000c101912 */
[----:B------:R1:W-:Y:S01]  /*1910*/  @!P1 STG.E desc[UR18][R2.64+0xc0], R7 ;  /* 0x0000c00702009986 */ /* 0x0003e2000c101912 */
[----:B------:R-:W-:Y:S05]  /*1920*/  @P0 EXIT ;  /* 0x000000000000094d */ /* 0x000fea0003800000 */
[----:B-1----:R-:W-:-:S05]  /*1930*/  MOV R5, 0xff800000 ;  /* 0xff80000000057802 */ /* 0x002fca0000000f00 */
[----:B------:R-:W-:Y:S01]  /*1940*/  STG.E desc[UR18][R2.64+0xe0], R5 ;  /* 0x0000e00502007986 */ /* 0x000fe2000c101912 */
[----:B------:R-:W-:Y:S05]  /*1950*/  EXIT ;  /* 0x000000000000794d */ /* 0x000fea0003800000 */
.L_x_1145:
[----:B------:R-:W1:Y:S01]  /*1960*/  LDCU.64 UR4, c[0x0][0x4d8] ;  /* 0x00009b00ff0477ac */ /* 0x000e620008000a00 */
[----:B------:R-:W-:Y:S01]  /*1970*/  MOV R7, UR15 ;  /* 0x0000000f00077c02 */ /* 0x000fe20008000f00 */
        /* <DEDUP_REMOVED lines=11> */
.L_x_1162:
        /* <DEDUP_REMOVED lines=17> */
[----:B------:R-:W-:-:S05]  /*1b40*/  MOV R231, UR5 ;  /* 0x0000000500e77c02 */ /* 0x000fca0008000f00 */
[----:B------:R-:W2:Y:S01]  /*1b50*/  LDCU.64 UR4, c[0x0][0x3a8] ;  /* 0x00007500ff0477ac */ /* 0x000ea20008000a00 */
[----:B-1----:R-:W1:Y:S02]  /*1b60*/  MUFU.RCP R6, R4 ;  /* 0x0000000400067308 */ /* 0x002e640000001000 */
[----:B-1----:R-:W-:-:S06]  /*1b70*/  IADD3 R6, PT, PT, R6, 0xffffffe, RZ ;  /* 0x0ffffffe06067810 */ /* 0x002fcc0007ffe0ff */
[----:B-----5:R-:W1:Y:S02]  /*1b80*/  F2I.FTZ.U32.TRUNC.NTZ R7, R6 ;  /* 0x0000000600077305 */ /* 0x020e64000021f000 */
[----:B-1----:R-:W-:Y:S02]  /*1b90*/  IMAD.MOV R2, RZ, RZ, -R7 ;  /* 0x000000ffff027224 */ /* 0x002fe400078e0a07 */
[----:B------:R-:W-:Y:S02]  /*1ba0*/  IMAD.MOV.U32 R6, RZ, RZ, RZ ;  /* 0x000000ffff067224 */ /* 0x000fe400078e00ff */
[----:B------:R-:W-:-:S04]  /*1bb0*/  IMAD R2, R2, R3, RZ ;  /* 0x0000000302027224 */ /* 0x000fc800078e02ff */
[----:B------:R-:W-:Y:S01]  /*1bc0*/  IMAD.HI.U32 R7, R7, R2, R6 ;  /* 0x0000000207077227 */ /* 0x000fe200078e0006 */
[----:B------:R-:W-:-:S05]  /*1bd0*/  MOV R2, R0 ;  /* 0x0000000000027202 */ /* 0x000fca0000000f00 */
[----:B------:R-:W-:-:S04]  /*1be0*/  IMAD.HI.U32 R4, R7, R2, RZ ;  /* 0x0000000207047227 */ /* 0x000fc800078e00ff */
[----:B------:R-:W-:-:S04]  /*1bf0*/  IMAD.MOV R0, RZ, RZ, -R4 ;  /* 0x000000ffff007224 */ /* 0x000fc800078e0a04 */
[----:B------:R-:W-:-:S05]  /*1c00*/  IMAD R0, R3, R0, R2 ;  /* 0x0000000003007224 */ /* 0x000fca00078e0202 */
[----:B------:R-:W-:-:S13]  /*1c10*/  ISETP.GT.U32.AND P1, PT, R3, R0, PT ;  /* 0x000000000300720c */ /* 0x000fda0003f24070 */
[-C--:B------:R-:W-:Y:S01]  /*1c20*/  @!P1 IADD3 R0, PT, PT, R0, -R3.reuse, RZ ;  /* 0x8000000300009210 */ /* 0x080fe20007ffe0ff */
[----:B------:R-:W-:Y:S01]  /*1c30*/  @!P1 VIADD R4, R4, 0x1 ;  /* 0x0000000104049836 */ /* 0x000fe20000000000 */
[C---:B------:R-:W-:Y:S02]  /*1c40*/  ISETP.NE.AND P1, PT, R5.reuse, RZ, PT ;  /* 0x000000ff0500720c */ /* 0x040fe40003f25270 */
[----:B------:R-:W-:Y:S02]  /*1c50*/  ISETP.GE.U32.AND P2, PT, R0, R3, PT ;  /* 0x000000030000720c */ /* 0x000fe40003f46070 */
[----:B------:R-:W-:-:S04]  /*1c60*/  LOP3.LUT R0, R5, UR24, RZ, 0x3c, !PT ;  /* 0x0000001805007c12 */ /* 0x000fc8000f8e3cff */
[----:B------:R-:W-:Y:S02]  /*1c70*/  ISETP.GE.AND P0, PT, R0, RZ, PT ;  /* 0x000000ff0000720c */ /* 0x000fe40003f06270 */
[----:B------:R-:W1:Y:S05]  /*1c80*/  LDC R0, c[0x0][0x3e8] ;  /* 0x0000fa00ff007b82 */ /* 0x000e6a0000000800 */
[----:B------:R-:W-:-:S04]  /*1c90*/  @P2 IADD3 R4, PT, PT, R4, 0x1, RZ ;  /* 0x0000000104042810 */ /* 0x000fc80007ffe0ff */
[----:B------:R-:W-:-:S05]  /*1ca0*/  MOV R2, R4 ;  /* 0x0000000400027202 */ /* 0x000fca0000000f00 */
[----:B------:R-:W-:Y:S01]  /*1cb0*/  @!P0 IMAD.MOV R2, RZ, RZ, -R2 ;  /* 0x000000ffff028224 */ /* 0x000fe200078e0a02 */
[----:B------:R-:W-:-:S05]  /*1cc0*/  @!P1 LOP3.LUT R2, RZ, R5, RZ, 0x33, !PT ;  /* 0x00000005ff029212 */ /* 0x000fca00078e33ff */
[----:B------:R-:W-:-:S05]  /*1cd0*/  IMAD.WIDE R14, R2, 0x4, R230 ;  /* 0x00000004020e7825 */ /* 0x000fca00078e02e6 */
[----:B------:R-:W2:Y:S01]  /*1ce0*/  LDG.E R10, desc[UR18][R14.64] ;  /* 0x000000120e0a7981 */ /* 0x000ea2000c1e1900 */
[----:B-1----:R-:W-:Y:S02]  /*1cf0*/  IABS R6, R0 ;  /* 0x0000000000067213 */ /* 0x002fe40000000000 */
[----:B------:R-:W-:Y:S02]  /*1d00*/  MOV R3, UR23 ;  /* 0x0000001700037c02 */ /* 0x000fe40008000f00 */
[----:B------:R-:W1:Y:S01]  /*1d10*/  I2F.RP R12, R6 ;  /* 0x00000006000c7306 */ /* 0x000e620000209400 */
[----:B------:R-:W-:Y:S02]  /*1d20*/  IADD3 R2, PT, PT, -R2, RZ, RZ ;  /* 0x000000ff02027210 */ /* 0x000fe40007ffe1ff */
[----:B------:R-:W-:-:S05]  /*1d30*/  IABS R3, R3 ;  /* 0x0000000300037213 */ /* 0x000fca0000000000 */
[----:B-1----:R-:W1:Y:S02]  /*1d40*/  MUFU.RCP R11, R12 ;  /* 0x0000000c000b7308 */ /* 0x002e640000001000 */
[----:B-1----:R-:W-:-:S06]  /*1d50*/  VIADD R11, R11, 0xffffffe ;  /* 0x0ffffffe0b0b7836 */ /* 0x002fcc0000000000 */
        /* <DEDUP_REMOVED lines=8> */
[----:B----4-:R-:W-:-:S04]  /*1de0*/  MOV R4, UR10 ;  /* 0x0000000a00047c02 */ /* 0x010fc80008000f00 */
[----:B------:R-:W-:-:S13]  /*1df0*/  ISETP.GT.U32.AND P1, PT, R6, R3, PT ;  /* 0x000000030600720c */ /* 0x000fda0003f24070 */
[----:B------:R-:W-:Y:S01]  /*1e00*/  @!P1 IMAD.IADD R3, R3, 0x1, -R6 ;  /* 0x0000000103039824 */ /* 0x000fe200078e0a06 */
[----:B------:R-:W-:Y:S02]  /*1e10*/  @!P1 IADD3 R8, PT, PT, R8, 0x1, RZ ;  /* 0x0000000108089810 */ /* 0x000fe40007ffe0ff */
[C---:B------:R-:W-:Y:S02]  /*1e20*/  ISETP.NE.AND P1, PT, R0.reuse, RZ, PT ;  /* 0x000000ff0000720c */ /* 0x040fe40003f25270 */
[----:B------:R-:W-:Y:S02]  /*1e30*/  ISETP.GE.U32.AND P2, PT, R3, R6, PT ;  /* 0x000000060300720c */ /* 0x000fe40003f46070 */
[----:B------:R-:W-:-:S04]  /*1e40*/  LOP3.LUT R3, R0, UR23, RZ, 0x3c, !PT ;  /* 0x0000001700037c12 */ /* 0x000fc8000f8e3cff */
[----:B------:R-:W-:-:S07]  /*1e50*/  ISETP.GE.AND P0, PT, R3, RZ, PT ;  /* 0x000000ff0300720c */ /* 0x000fce0003f06270 */
[----:B------:R-:W-:-:S06]  /*1e60*/  @P2 IADD3 R8, PT, PT, R8, 0x1, RZ ;  /* 0x0000000108082810 */ /* 0x000fcc0007ffe0ff */
[----:B------:R-:W-:Y:S01]  /*1e70*/  @!P0 IMAD.MOV R8, RZ, RZ, -R8 ;  /* 0x000000ffff088224 */ /* 0x000fe200078e0a08 */
[----:B------:R-:W-:Y:S01]  /*1e80*/  @!P1 LOP3.LUT R8, RZ, R0, RZ, 0x33, !PT ;  /* 0x00000000ff089212 */ /* 0x000fe200078e33ff */
[----:B------:R-:W-:Y:S01]  /*1e90*/  IMAD R0, R5, R2, UR24 ;  /* 0x0000001805007e24 */ /* 0x000fe2000f8e0202 */
[----:B------:R-:W-:Y:S01]  /*1ea0*/  MOV R5, UR11 ;  /* 0x0000000b00057c02 */ /* 0x000fe20008000f00 */
[----:B---3--:R-:W-:Y:S01]  /*1eb0*/  IMAD.U32 R2, RZ, RZ, UR12 ;  /* 0x0000000cff027e24 */ /* 0x008fe2000f8e00ff */
[----:B--2---:R-:W-:Y:S01]  /*1ec0*/  SHF.R.S32.HI R3, RZ, 0x1f, R10 ;  /* 0x0000001fff037819 */ /* 0x004fe2000001140a */
[----:B------:R-:W-:-:S04]  /*1ed0*/  IMAD.WIDE.U32 R12, R10, UR6, RZ ;  /* 0x000000060a0c7c25 */ /* 0x000fc8000f8e00ff */
[C---:B------:R-:W-:Y:S02]  /*1ee0*/  IMAD R7, R3.reuse, UR6, RZ ;  /* 0x0000000603077c24 */ /* 0x040fe4000f8e02ff */
[----:B------:R-:W-:Y:S02]  /*1ef0*/  IMAD R3, R3, UR4, RZ ;  /* 0x0000000403037c24 */ /* 0x000fe4000f8e02ff */
[C---:B------:R-:W-:Y:S02]  /*1f00*/  IMAD R7, R10.reuse, UR7, R7 ;  /* 0x000000070a077c24 */ /* 0x040fe4000f8e0207 */
[C---:B------:R-:W-:Y:S02]  /*1f10*/  IMAD R3, R10.reuse, UR5, R3 ;  /* 0x000000050a037c24 */ /* 0x040fe4000f8e0203 */
[----:B------:R-:W-:Y:S01]  /*1f20*/  IMAD.WIDE.U32 R10, R10, UR4, RZ ;  /* 0x000000040a0a7c25 */ /* 0x000fe2000f8e00ff */
[----:B------:R-:W1:Y:S01]  /*1f30*/  LDCU.128 UR4, c[0x0][0x3d0] ;  /* 0x00007a00ff0477ac */ /* 0x000e620008000c00 */
[----:B------:R-:W-:-:S02]  /*1f40*/  IADD3 R13, PT, PT, R13, R7, RZ ;  /* 0x000000070d0d7210 */ /* 0x000fc40007ffe0ff */
[----:B------:R-:W-:Y:S02]  /*1f50*/  SHF.R.S32.HI R7, RZ, 0x1f, R0 ;  /* 0x0000001fff077819 */ /* 0x000fe40000011400 */
[----:B------:R-:W-:Y:S01]  /*1f60*/  IADD3 R11, PT, PT, R11, R3, RZ ;  /* 0x000000030b0b7210 */ /* 0x000fe20007ffe0ff */
[----:B------:R-:W-:Y:S02]  /*1f70*/  IMAD.U32 R3, RZ, RZ, UR13 ;  /* 0x0000000dff037e24 */ /* 0x000fe4000f8e00ff */
[C---:B------:R-:W-:Y:S02]  /*1f80*/  IMAD R6, R7.reuse, R2, RZ ;  /* 0x0000000207067224 */ /* 0x040fe400078e02ff */
[----:B------:R-:W-:Y:S02]  /*1f90*/  IMAD R7, R7, R4, RZ ;  /* 0x0000000407077224 */ /* 0x000fe400078e02ff */
[C---:B------:R-:W-:Y:S02]  /*1fa0*/  IMAD R6, R0.reuse, R3, R6 ;  /* 0x0000000300067224 */ /* 0x040fe400078e0206 */
[----:B------:R-:W-:-:S04]  /*1fb0*/  IMAD.WIDE.U32 R12, R0, R2, R12 ;  /* 0x00000002000c7225 */ /* 0x000fc800078e000c */
[C---:B------:R-:W-:Y:S01]  /*1fc0*/  IMAD R7, R0.reuse, R5, R7 ;  /* 0x0000000500077224 */ /* 0x040fe200078e0207 */
[----:B------:R-:W-:Y:S01]  /*1fd0*/  IADD3 R13, PT, PT, R13, R6, RZ ;  /* 0x000000060d0d7210 */ /* 0x000fe20007ffe0ff */
[----:B------:R-:W-:Y:S01]  /*1fe0*/  IMAD.WIDE.U32 R10, R0, R4, R10 ;  /* 0x00000004000a7225 */ /* 0x000fe200078e000a */
[----:B------:R-:W-:-:S03]  /*1ff0*/  SHF.R.S32.HI R0, RZ, 0x1f, R8 ;  /* 0x0000001fff007819 */ /* 0x000fc60000011408 */
[----:B------:R-:W-:Y:S02]  /*2000*/  IMAD.IADD R11, R11, 0x1, R7 ;  /* 0x000000010b0b7824 */ /* 0x000fe400078e0207 */
[C---:B-1----:R-:W-:Y:S02]  /*2010*/  IMAD R7, R0.reuse, UR4, RZ ;  /* 0x0000000400077c24 */ /* 0x042fe4000f8e02ff */
[----:B------:R-:W-:Y:S02]  /*2020*/  IMAD R9, R0, UR6, RZ ;  /* 0x0000000600097c24 */ /* 0x000fe4000f8e02ff */
[C---:B------:R-:W-:Y:S02]  /*2030*/  IMAD R7, R8.reuse, UR5, R7 ;  /* 0x0000000508077c24 */ /* 0x040fe4000f8e0207 */
[----:B------:R-:W-:-:S04]  /*2040*/  IMAD.WIDE.U32 R12, R8, UR4, R12 ;  /* 0x00000004080c7c25 */ /* 0x000fc8000f8e000c */
[C---:B------:R-:W-:Y:S01]  /*2050*/  IMAD R9, R8.reuse, UR7, R9 ;  /* 0x0000000708097c24 */ /* 0x040fe2000f8e0209 */
[----:B------:R-:W-:Y:S01]  /*2060*/  IADD3 R6, PT, PT, R13, R7, RZ ;  /* 0x000000070d067210 */ /* 0x000fe20007ffe0ff */
[----:B------:R-:W-:-:S05]  /*2070*/  IMAD.WIDE.U32 R10, R8, UR6, R10 ;  /* 0x00000006080a7c25 */ /* 0x000fca000f8e000a */
[----:B------:R-:W-:Y:S01]  /*2080*/  IADD3 R0, PT, PT, R11, R9, RZ ;  /* 0x000000090b007210 */ /* 0x000fe20007ffe0ff */
[----:B------:R-:W-:Y:S06]  /*2090*/  BRA `(.L_x_1164) ;  /* 0x0000000400687947 */ /* 0x000fec0003800000 */
.L_x_1163:
        /* <DEDUP_REMOVED lines=15> */
.L_x_1165:
[----:B-1----:R-:W1:Y:S01]  /*2190*/  LDC.64 R2, c[0x0][0x3b8] ;  /* 0x0000ee00ff027b82 */ /* 0x002e620000000a00 */
[----:B------:R-:W-:-:S06]  /*21a0*/  UIADD3 UR4, UPT, UPT, UR6, UR12, URZ ;  /* 0x0000000c06047290 */ /* 0x000fcc000fffe0ff */
[----:B-1----:R-:W-:Y:S02]  /*21b0*/  IMAD R13, R3, UR4, RZ ;  /* 0x00000004030d7c24 */ /* 0x002fe4000f8e02ff */
[----:B------:R-:W-:-:S05]  /*21c0*/  IMAD.WIDE.U32 R4, R2, UR4, RZ ;  /* 0x0000000402047c25 */ /* 0x000fca000f8e00ff */
[----:B------:R-:W-:Y:S02]  /*21d0*/  IADD3 R13, PT, PT, R5, R13, RZ ;  /* 0x0000000d050d7210 */ /* 0x000fe40007ffe0ff */
[----:B------:R-:W-:Y:S02]  /*21e0*/  MOV R12, R4 ;  /* 0x00000004000c7202 */ /* 0x000fe40000000f00 */
.L_x_1166:
        /* <DEDUP_REMOVED lines=14> */
.L_x_1167:
[----:B------:R-:W1:Y:S01]  /*22d0*/  LDC.64 R4, c[0x0][0x3c0] ;  /* 0x0000f000ff047b82 */ /* 0x000e620000000a00 */
[----:B------:R-:W-:-:S06]  /*22e0*/  UIADD3 UR6, UPT, UPT, UR6, UR12, URZ ;  /* 0x0000000c06067290 */ /* 0x000fcc000fffe0ff */
[----:B-1----:R-:W-:Y:S02]  /*22f0*/  IMAD R15, R5, UR6, RZ ;  /* 0x00000006050f7c24 */ /* 0x002fe4000f8e02ff */
[----:B-----5:R-:W-:-:S05]  /*2300*/  IMAD.WIDE.U32 R6, R4, UR6, RZ ;  /* 0x0000000604067c25 */ /* 0x020fca000f8e00ff */
[----:B------:R-:W-:Y:S02]  /*2310*/  IADD3 R15, PT, PT, R7, R15, RZ ;  /* 0x0000000f070f7210 */ /* 0x000fe40007ffe0ff */
[----:B------:R-:W-:-:S07]  /*2320*/  MOV R14, R6 ;  /* 0x00000006000e7202 */ /* 0x000fce0000000f00 */
.L_x_1168:
[----:B------:R-:W1:Y:S01]  /*2330*/  LDC R0, c[0x0][0x3e8] ;  /* 0x0000fa00ff007b82 */ /* 0x000e620000000800 */
[----:B------:R-:W-:Y:S01]  /*2340*/  IMAD.U32 R6, RZ, RZ, UR23 ;  /* 0x00000017ff067e24 */ /* 0x000fe2000f8e00ff */
[----:B------:R-:W-:Y:S01]  /*2350*/  ULEA UR4, UR16, 0xffffffc0, 0x6 ;  /* 0xffffffc010047891 */ /* 0x000fe2000f8e30ff */
[----:B------:R-:W-:-:S03]  /*2360*/  CS2R R230, SRZ ;  /* 0x0000000000e67805 */ /* 0x000fc6000001ff00 */
[----:B------:R-:W-:Y:S01]  /*2370*/  IABS R6, R6 ;  /* 0x0000000600067213 */ /* 0x000fe20000000000 */
[----:B------:R-:W-:Y:S01]  /*2380*/  USHF.R.S32.HI UR5, URZ, 0x1f, UR4 ;  /* 0x0000001fff057899 */ /* 0x000fe20008011404 */
[----:B------:R-:W-:-:S04]  /*2390*/  IMAD.WIDE.U32 R14, R4, UR4, R14 ;  /* 0x00000004040e7c25 */ /* 0x000fc8000f8e000e */
[----:B------:R-:W-:-:S04]  /*23a0*/  IMAD.WIDE.U32 R12, R2, UR4, R12 ;  /* 0x00000004020c7c25 */ /* 0x000fc8000f8e000c */
[----:B------:R-:W-:Y:S01]  /*23b0*/  IMAD.MOV.U32 R16, RZ, RZ, R14 ;  /* 0x000000ffff107224 */ /* 0x000fe200078e000e */
[----:B-1----:R-:W-:-:S04]  /*23c0*/  IABS R8, R0 ;  /* 0x0000000000087213 */ /* 0x002fc80000000000 */
[----:B------:R-:W1:Y:S08]  /*23d0*/  I2F.RP R9, R8 ;  /* 0x0000000800097306 */ /* 0x000e700000209400 */
[----:B-1----:R-:W1:Y:S02]  /*23e0*/  MUFU.RCP R10, R9 ;  /* 0x00000009000a7308 */ /* 0x002e640000001000 */
[----:B-1----:R-:W-:-:S06]  /*23f0*/  IADD3 R10, PT, PT, R10, 0xffffffe, RZ ;  /* 0x0ffffffe0a0a7810 */ /* 0x002fcc0007ffe0ff */
[----:B------:R-:W1:Y:S02]  /*2400*/  F2I.FTZ.U32.TRUNC.NTZ R11, R10 ;  /* 0x0000000a000b7305 */ /* 0x000e64000021f000 */
[----:B-1----:R-:W-:Y:S02]  /*2410*/  IADD3 R7, PT, PT, RZ, -R11, RZ ;  /* 0x8000000bff077210 */ /* 0x002fe40007ffe0ff */
[----:B------:R-:W-:-:S03]  /*2420*/  MOV R10, RZ ;  /* 0x000000ff000a7202 */ /* 0x000fc60000000f00 */
[----:B------:R-:W-:-:S04]  /*2430*/  IMAD R7, R7, R8, RZ ;  /* 0x0000000807077224 */ /* 0x000fc800078e02ff */
[----:B------:R-:W-:-:S04]  /*2440*/  IMAD.HI.U32 R7, R11, R7, R10 ;  /* 0x000000070b077227 */ /* 0x000fc800078e000a */
[----:B------:R-:W-:Y:S02]  /*2450*/  IMAD R10, R4, UR5, RZ ;  /* 0x00000005040a7c24 */ /* 0x000fe4000f8e02ff */
[----:B------:R-:W-:-:S04]  /*2460*/  IMAD.HI.U32 R11, R7, R6, RZ ;  /* 0x00000006070b7227 */ /* 0x000fc800078e00ff */
[----:B------:R-:W-:Y:S01]  /*2470*/  IMAD R10, R5, UR4, R10 ;  /* 0x00000004050a7c24 */ /* 0x000fe2000f8e020a */
[----:B------:R-:W-:-:S04]  /*2480*/  IADD3 R7, PT, PT, -R11, RZ, RZ ;  /* 0x000000ff0b077210 */ /* 0x000fc80007ffe1ff */
[----:B------:R-:W-:Y:S01]  /*2490*/  IADD3 R17, PT, PT, R15, R10, RZ ;  /* 0x0000000a0f117210 */ /* 0x000fe20007ffe0ff */
[----:B------:R-:W-:Y:S01]  /*24a0*/  IMAD R7, R8, R7, R6 ;  /* 0x0000000708077224 */ /* 0x000fe200078e0206 */
[----:B------:R-:W-:-:S04]  /*24b0*/  LOP3.LUT R6, R0, UR23, RZ, 0x3c, !PT ;  /* 0x0000001700067c12 */ /* 0x000fc8000f8e3cff */
[----:B------:R-:W-:Y:S02]  /*24c0*/  ISETP.GT.U32.AND P0, PT, R8, R7, PT ;  /* 0x000000070800720c */ /* 0x000fe40003f04070 */
[----:B------:R-:W-:-:S11]  /*24d0*/  ISETP.GE.AND P1, PT, R6, RZ, PT ;  /* 0x000000ff0600720c */ /* 0x000fd60003f26270 */
[----:B------:R-:W-:Y:S01]  /*24e0*/  @!P0 IMAD.IADD R7, R7, 0x1, -R8 ;  /* 0x0000000107078824 */ /* 0x000fe200078e0a08 */
[----:B------:R-:W-:Y:S02]  /*24f0*/  @!P0 IADD3 R11, PT, PT, R11, 0x1, RZ ;  /* 0x000000010b0b8810 */ /* 0x000fe40007ffe0ff */
[----:B------:R-:W-:Y:S02]  /*2500*/  ISETP.NE.AND P0, PT, R0, RZ, PT ;  /* 0x000000ff0000720c */ /* 0x000fe40003f05270 */
[----:B------:R-:W-:Y:S02]  /*2510*/  ISETP.GE.U32.AND P2, PT, R7, R8, PT ;  /* 0x000000080700720c */ /* 0x000fe40003f46070 */
[----:B------:R-:W1:Y:S08]  /*2520*/  LDC.64 R8, c[0x0][0x3d8] ;  /* 0x0000f600ff087b82 */ /* 0x000e700000000a00 */
[----:B------:R-:W2:Y:S03]  /*2530*/  LDC.64 R6, c[0x0][0x3d0] ;  /* 0x0000f400ff067b82 */ /* 0x000ea60000000a00 */
[----:B------:R-:W-:-:S05]  /*2540*/  @P2 IADD3 R11, PT, PT, R11, 0x1, RZ ;  /* 0x000000010b0b2810 */ /* 0x000fca0007ffe0ff */
[----:B------:R-:W-:Y:S01]  /*2550*/  @!P1 IMAD.MOV R11, RZ, RZ, -R11 ;  /* 0x000000ffff0b9224 */ /* 0x000fe200078e0a0b */
[----:B------:R-:W-:Y:S01]  /*2560*/  @!P0 LOP3.LUT R11, RZ, R0, RZ, 0x33, !PT ;  /* 0x00000000ff0b8212 */ /* 0x000fe200078e33ff */
[----:B------:R-:W-:-:S03]  /*2570*/  IMAD R0, R2, UR5, RZ ;  /* 0x0000000502007c24 */ /* 0x000fc6000f8e02ff */
[----:B------:R-:W-:Y:S01]  /*2580*/  SHF.R.S32.HI R15, RZ, 0x1f, R11 ;  /* 0x0000001fff0f7819 */ /* 0x000fe2000001140b */
[----:B------:R-:W-:Y:S02]  /*2590*/  IMAD R0, R3, UR4, R0 ;  /* 0x0000000403007c24 */ /* 0x000fe4000f8e0200 */
[----:B-1----:R-:W-:-:S03]  /*25a0*/  IMAD.WIDE.U32 R16, R11, R8, R16 ;  /* 0x000000080b107225 */ /* 0x002fc600078e0010 */
[----:B------:R-:W-:Y:S01]  /*25b0*/  IADD3 R13, PT, PT, R13, R0, RZ ;  /* 0x000000000d0d7210 */ /* 0x000fe20007ffe0ff */
[C---:B------:R-:W-:Y:S02]  /*25c0*/  IMAD R0, R15.reuse, R8, RZ ;  /* 0x000000080f007224 */ /* 0x040fe400078e02ff */
[-C--:B--2---:R-:W-:Y:S02]  /*25d0*/  IMAD R10, R15, R6.reuse, RZ ;  /* 0x000000060f0a7224 */ /* 0x084fe400078e02ff */
[C---:B------:R-:W-:Y:S02]  /*25e0*/  IMAD R0, R11.reuse, R9, R0 ;  /* 0x000000090b007224 */ /* 0x040fe400078e0200 */
[----:B------:R-:W-:-:S03]  /*25f0*/  IMAD.WIDE.U32 R12, R11, R6, R12 ;  /* 0x000000060b0c7225 */ /* 0x000fc600078e000c */
[----:B------:R-:W-:Y:S01]  /*2600*/  IADD3 R0, PT, PT, R17, R0, RZ ;  /* 0x0000000011007210 */ /* 0x000fe20007ffe0ff */
[----:B------:R-:W-:Y:S01]  /*2610*/  IMAD R7, R11, R7, R10 ;  /* 0x000000070b077224 */ /* 0x000fe200078e020a */
[----:B------:R-:W-:-:S04]  /*2620*/  MOV R10, R16 ;  /* 0x00000010000a7202 */ /* 0x000fc80000000f00 */
[----:B------:R-:W-:-:S07]  /*2630*/  IADD3 R6, PT, PT, R13, R7, RZ ;  /* 0x000000070d067210 */ /* 0x000fce0007ffe0ff */
.L_x_1164:
[----:B------:R-:W-:Y:S01]  /*2640*/  UISETP.NE.AND UP0, UPT, UR22, -0x1, UPT ;  /* 0xffffffff1600788c */ /* 0x000fe2000bf05270 */
[----:B------:R-:W-:Y:S01]  /*2650*/  IMAD.SHL.U32 R8, R218, 0x8, RZ ;  /* 0x00000008da087824 */ /* 0x000fe200078e00ff */
[----:B------:R-:W1:Y:S01]  /*2660*/  LDCU.64 UR10, c[0x0][0x388] ;  /* 0x00007100ff0a77ac */ /* 0x000e620008000a00 */
[----:B------:R-:W2:Y:S01]  /*2670*/  S2R R17, SR_CTAID.X ;  /* 0x0000000000117919 */ /* 0x000ea20000002500 */
[--C-:B------:R-:W-:Y:S01]  /*2680*/  SHF.R.U32.HI R18, RZ, 0x3, R218.reuse ;  /* 0x00000003ff127819 */ /* 0x100fe200000116da */
[----:B------:R-:W-:Y:S01]  /*2690*/  IMAD.MOV.U32 R19, RZ, RZ, RZ ;  /* 0x000000ffff137224 */ /* 0x000fe200078e00ff */
[C---:B------:R-:W-:Y:S01]  /*26a0*/  LOP3.LUT R88, R8.reuse, 0x38, RZ, 0xc0, !PT ;  /* 0x0000003808587812 */ /* 0x040fe200078ec0ff */
[----:B------:R-:W3:Y:S01]  /*26b0*/  LDCU.64 UR6, c[0x0][0x390] ;  /* 0x00007200ff0677ac */ /* 0x000ee20008000a00 */
        /* <DEDUP_REMOVED lines=8> */
[----:B------:R-:W-:Y:S01]  /*2740*/  IADD3 R10, P0, PT, R88, R10, RZ ;  /* 0x0000000a580a7210 */ /* 0x000fe20007f1e0ff */
[----:B------:R-:W-:Y:S01]  /*2750*/  UIADD3 UR20, UPT, UPT, -UR20, UR21, URZ ;  /* 0x0000001514147290 */ /* 0x000fe2000fffe1ff */
[C---:B------:R-:W-:Y:S01]  /*2760*/  IMAD.WIDE.U32 R6, R18.reuse, R2, R12 ;  /* 0x0000000212067225 */ /* 0x040fe200078e000c */
[----:B------:R-:W-:Y:S01]  /*2770*/  UIADD3 UR21, UPT, UPT, UR16, -0x1, URZ ;  /* 0xffffffff10157890 */ /* 0x000fe2000fffe0ff */
[----:B------:R-:W-:Y:S02]  /*2780*/  LOP3.LUT R89, R89, 0x1e00, R8, 0xf8, !PT ;  /* 0x00001e0059597812 */ /* 0x000fe400078ef808 */
[----:B------:R-:W-:Y:S01]  /*2790*/  IMAD R225, R18, R3, R7 ;  /* 0x0000000312e17224 */ /* 0x000fe200078e0207 */
[----:B-1----:R-:W-:Y:S01]  /*27a0*/  LEA R226, P1, R6, UR10, 0x1 ;  /* 0x0000000a06e27c11 */ /* 0x002fe2000f8208ff */
[----:B------:R-:W-:Y:S01]  /*27b0*/  USHF.R.S32.HI UR10, URZ, 0x1f, UR23 ;  /* 0x0000001fff0a7899 */ /* 0x000fe20008011417 */
[----:B------:R-:W-:Y:S01]  /*27c0*/  IMAD.X R11, RZ, RZ, R0, P0 ;  /* 0x000000ffff0b7224 */ /* 0x000fe200000e0600 */
[----:B------:R-:W-:Y:S01]  /*27d0*/  ISETP.GE.AND P2, PT, R18, UR20, PT ;  /* 0x0000001412007c0c */ /* 0x000fe2000bf46270 */
[----:B----4-:R-:W-:Y:S01]  /*27e0*/  @!UP0 UIMAD.WIDE.U32 UR26, UR15, UR4, URZ ;  /* 0x000000040f1a82a5 */ /* 0x010fe2000f8e00ff */
[----:B------:R-:W-:Y:S01]  /*27f0*/  LEA.HI.X R225, R6, UR11, R225, 0x1, P1 ;  /* 0x0000000b06e17c11 */ /* 0x000fe200088f0ce1 */
[----:B------:R-:W-:Y:S01]  /*2800*/  IMAD.WIDE.U32 R10, R18, R4, R10 ;  /* 0x00000004120a7225 */ /* 0x000fe200078e000a */
[----:B------:R-:W-:Y:S01]  /*2810*/  UMOV UR11, 0x400 ;  /* 0x00000400000b7882 */ /* 0x000fe20000000000 */
[----:B------:R-:W-:Y:S01]  /*2820*/  @!UP0 UIMAD UR24, UR15, UR5, UR27 ;  /* 0x000000050f1882a4 */ /* 0x000fe2000f8e021b */
[----:B------:R-:W-:Y:S01]  /*2830*/  LOP3.LUT R86, R88, 0x80, RZ, 0xfc, !PT ;  /* 0x0000008058567812 */ /* 0x000fe200078efcff */
[----:B------:R-:W1:Y:S01]  /*2840*/  LDCU.64 UR4, c[0x0][0x3c8] ;  /* 0x00007900ff0477ac */ /* 0x000e620008000a00 */
[----:B------:R-:W-:Y:S01]  /*2850*/  IMAD R233, R18, R5, R11 ;  /* 0x0000000512e97224 */ /* 0x000fe200078e020b */
[C---:B---3--:R-:W-:Y:S01]  /*2860*/  LEA R232, P1, R10.reuse, UR6, 0x1 ;  /* 0x000000060ae87c11 */ /* 0x048fe2000f8208ff */
[----:B--2---:R-:W-:Y:S01]  /*2870*/  IMAD.WIDE.U32 R16, R17, 0x40, R18 ;  /* 0x0000004011107825 */ /* 0x004fe200078e0012 */
[----:B-----5:R-:W-:Y:S01]  /*2880*/  @UP0 UIMAD.WIDE.U32 UR28, UR22, UR12, URZ ;  /* 0x0000000c161c02a5 */ /* 0x020fe2000f8e00ff */
[----:B------:R-:W2:Y:S01]  /*2890*/  S2UR UR12, SR_CgaCtaId ;  /* 0x00000000000c79c3 */ /* 0x000ea20000008800 */
[----:B------:R-:W-:-:S02]  /*28a0*/  LEA.HI.X R233, R10, UR7, R233, 0x1, P1 ;  /* 0x000000070ae97c11 */ /* 0x000fc400088f0ce9 */
[----:B------:R-:W-:Y:S01]  /*28b0*/  @UP0 UIMAD UR24, UR22, UR13, UR29 ;  /* 0x0000000d161802a4 */ /* 0x000fe2000f8e021d */
[C---:B------:R-:W-:Y:S01]  /*28c0*/  LOP3.LUT R85, R88.reuse, 0xc0, RZ, 0xfc, !PT ;  /* 0x000000c058557812 */ /* 0x040fe200078efcff */
[----:B------:R-:W-:Y:S01]  /*28d0*/  USHF.L.U32 UR22, UR21, 0x6, URZ ;  /* 0x0000000615167899 */ /* 0x000fe200080006ff */
[----:B------:R-:W-:Y:S02]  /*28e0*/  @UP0 UMOV UR26, UR28 ;  /* 0x0000001c001a0c82 */ /* 0x000fe40008000000 */
[----:B------:R-:W-:Y:S01]  /*28f0*/  IADD3 R6, P0, PT, R88, UR26, RZ ;  /* 0x0000001a58067c10 */ /* 0x000fe2000ff1e0ff */
[----:B-1----:R-:W-:-:S04]  /*2900*/  UIMAD UR10, UR10, UR4, URZ ;  /* 0x000000040a0a72a4 */ /* 0x002fc8000f8e02ff */
[----:B------:R-:W-:Y:S02]  /*2910*/  IMAD.X R7, RZ, RZ, UR24, P0 ;  /* 0x00000018ff077e24 */ /* 0x000fe400080e06ff */
[----:B------:R-:W-:Y:S01]  /*2920*/  IMAD.U32 R12, RZ, RZ, UR4 ;  /* 0x00000004ff0c7e24 */ /* 0x000fe2000f8e00ff */
[----:B------:R-:W-:Y:S02]  /*2930*/  UIMAD UR10, UR23, UR5, UR10 ;  /* 0x00000005170a72a4 */ /* 0x000fe4000f8e020a */
[----:B------:R-:W-:Y:S01]  /*2940*/  UIADD3 UR4, UPT, UPT, -UR22, UR17, URZ ;  /* 0x0000001116047290 */ /* 0x000fe2000fffe1ff */
[----:B------:R-:W-:Y:S01]  /*2950*/  IMAD.WIDE.U32 R12, R12, UR23, R6 ;  /* 0x000000170c0c7c25 */ /* 0x000fe2000f8e0006 */
[----:B--2---:R-:W-:-:S03]  /*2960*/  ULEA UR5, UR12, UR11, 0x18 ;  /* 0x0000000b0c057291 */ /* 0x004fc6000f8ec0ff */
[C---:B------:R-:W-:Y:S02]  /*2970*/  VIADD R7, R18.reuse, 0x10 ;  /* 0x0000001012077836 */ /* 0x040fe40000000000 */
[----:B------:R-:W-:Y:S02]  /*2980*/  VIADD R6, R18, 0x20 ;  /* 0x0000002012067836 */ /* 0x000fe40000000000 */
[----:B------:R-:W-:Y:S01]  /*2990*/  VIADD R11, R13, UR10 ;  /* 0x0000000a0d0b7c36 */ /* 0x000fe20008000000 */
[----:B------:R-:W-:Y:S02]  /*29a0*/  ISETP.GE.AND P0, PT, R7, UR20, PT ;  /* 0x0000001407007c0c */ /* 0x000fe4000bf06270 */
[----:B------:R-:W-:Y:S02]  /*29b0*/  ISETP.GE.AND P1, PT, R6, UR20, PT ;  /* 0x0000001406007c0c */ /* 0x000fe4000bf26270 */
[----:B------:R-:W-:Y:S01]  /*29c0*/  LEA R89, R89, UR5, 0x1 ;  /* 0x0000000559597c11 */ /* 0x000fe2000f8e08ff */
[----:B------:R-:W-:Y:S10]  /*29d0*/  @P2 BRA `(.L_x_1170) ;  /* 0x0000000000882947 */ /* 0x000ff40003800000 */
        /* <DEDUP_REMOVED lines=34> */
.L_x_1170:
[----:B------:R-:W-:Y:S05]  /*2c00*/  BSYNC.RECONVERGENT B0 ;  /* 0x0000000000007941 */ /* 0x000fea0003800200 */
.L_x_1169:
[----:B------:R-:W-:Y:S01]  /*2c10*/  BSSY.RECONVERGENT B0, `(.L_x_1171) ;  /* 0x0000029000007945 */ /* 0x000fe20003800200 */
[C---:B------:R-:W-:Y:S02]  /*2c20*/  ISETP.GE.AND P6, PT, R18.reuse, UR4, PT ;  /* 0x0000000412007c0c */ /* 0x040fe4000bfc6270 */
[----:B------:R-:W-:Y:S01]  /*2c30*/  IADD3 R0, PT, PT, R18, 0x30, RZ ;  /* 0x0000003012007810 */ /* 0x000fe20007ffe0ff */
[----:B------:R-:W-:Y:S10]  /*2c40*/  @P0 BRA `(.L_x_1172) ;  /* 0x0000000000940947 */ /* 0x000ff40003800000 */
[----:B------:R-:W2:Y:S01]  /*2c50*/  LDCU.64 UR10, c[0x0][0x3b0] ;  /* 0x00007600ff0a77ac */ /* 0x000ea20008000a00 */
[----:B------:R-:W-:Y:S01]  /*2c60*/  IADD3 R14, P0, PT, R16, 0x10, RZ ;  /* 0x00000010100e7810 */ /* 0x000fe20007f1e0ff */
[----:B------:R-:W-:Y:S01]  /*2c70*/  IMAD.MOV.U32 R18, RZ, RZ, R12 ;  /* 0x000000ffff127224 */ /* 0x000fe200078e000c */
[----:B------:R-:W3:Y:S01]  /*2c80*/  LDCU UR12, c[0x0][0x440] ;  /* 0x00008800ff0c77ac */ /* 0x000ee20008000800 */
[----:B------:R-:W-:Y:S02]  /*2c90*/  IMAD.MOV.U32 R19, RZ, RZ, R11 ;  /* 0x000000ffff137224 */ /* 0x000fe400078e000b */
[----:B------:R-:W-:Y:S01]  /*2ca0*/  IMAD.X R9, RZ, RZ, R17, P0 ;  /* 0x000000ffff097224 */ /* 0x000fe200000e0611 */
[----:B------:R-:W4:Y:S03]  /*2cb0*/  LDCU.64 UR6, c[0x0][0x380] ;  /* 0x00007000ff0677ac */ /* 0x000f260008000a00 */
[----:B--2---:R-:W-:-:S02]  /*2cc0*/  IMAD R9, R9, UR10, RZ ;  /* 0x0000000a09097c24 */ /* 0x004fc4000f8e02ff */
[----:B------:R-:W-:Y:S01]  /*2cd0*/  IMAD.WIDE.U32 R18, R14, UR10, R18 ;  /* 0x0000000a0e127c25 */ /* 0x000fe2000f8e0012 */
[----:B---3--:R-:W-:-:S03]  /*2ce0*/  ISETP.GE.AND P4, PT, R88, UR12, PT ;  /* 0x0000000c58007c0c */ /* 0x008fc6000bf86270 */
[----:B------:R-:W-:Y:S01]  /*2cf0*/  IMAD R9, R14, UR11, R9 ;  /* 0x0000000b0e097c24 */ /* 0x000fe2000f8e0209 */
[----:B------:R-:W-:Y:S02]  /*2d00*/  ISETP.GE.AND P3, PT, R87, UR12, PT ;  /* 0x0000000c57007c0c */ /* 0x000fe4000bf66270 */
[----:B----4-:R-:W-:Y:S01]  /*2d10*/  LEA R14, P5, R18, UR6, 0x1 ;  /* 0x00000006120e7c11 */ /* 0x010fe2000f8a08ff */
        /* <DEDUP_REMOVED lines=24> */
.L_x_1172:
[----:B------:R-:W-:Y:S05]  /*2ea0*/  BSYNC.RECONVERGENT B0 ;  /* 0x0000000000007941 */ /* 0x000fea0003800200 */
.L_x_1171:
[----:B------:R-:W-:Y:S01]  /*2eb0*/  BSSY.RECONVERGENT B0, `(.L_x_1173) ;  /* 0x0000028000007945 */ /* 0x000fe20003800200 */
[----:B------:R-:W-:-:S03]  /*2ec0*/  ISETP.GE.AND P0, PT, R0, UR20, PT ;  /* 0x0000001400007c0c */ /* 0x000fc6000bf06270 */
[----:B------:R-:W-:Y:S10]  /*2ed0*/  @P1 BRA `(.L_x_1174) ;  /* 0x0000000000941947 */ /* 0x000ff40003800000 */
[----:B------:R-:W3:Y:S01]  /*2ee0*/  LDCU.64 UR10, c[0x0][0x3b0] ;  /* 0x00007600ff0a77ac */ /* 0x000ee20008000a00 */
[----:B--2---:R-:W-:Y:S01]  /*2ef0*/  IADD3 R14, P1, PT, R16, 0x20, RZ ;  /* 0x00000020100e7810 */ /* 0x004fe20007f3e0ff */
[----:B------:R-:W-:Y:S01]  /*2f00*/  IMAD.MOV.U32 R18, RZ, RZ, R12 ;  /* 0x000000ffff127224 */ /* 0x000fe200078e000c */
[----:B------:R-:W2:Y:S01]  /*2f10*/  LDCU UR12, c[0x0][0x440] ;  /* 0x00008800ff0c77ac */ /* 0x000ea20008000800 */
[----:B------:R-:W-:Y:S02]  /*2f20*/  IMAD.MOV.U32 R19, RZ, RZ, R11 ;  /* 0x000000ffff137224 */ /* 0x000fe400078e000b */
[----:B------:R-:W-:Y:S01]  /*2f30*/  IMAD.X R9, RZ, RZ, R17, P1 ;  /* 0x000000ffff097224 */ /* 0x000fe200008e0611 */
[----:B------:R-:W4:Y:S03]  /*2f40*/  LDCU.64 UR6, c[0x0][0x380] ;  /* 0x00007000ff0677ac */ /* 0x000f260008000a00 */
[----:B---3--:R-:W-:-:S02]  /*2f50*/  IMAD R9, R9, UR10, RZ ;  /* 0x0000000a09097c24 */ /* 0x008fc4000f8e02ff */
[----:B------:R-:W-:Y:S01]  /*2f60*/  IMAD.WIDE.U32 R18, R14, UR10, R18 ;  /* 0x0000000a0e127c25 */ /* 0x000fe2000f8e0012 */
[----:B--2---:R-:W-:-:S03]  /*2f70*/  ISETP.GE.AND P4, PT, R88, UR12, PT ;  /* 0x0000000c58007c0c */ /* 0x004fc6000bf86270 */
        /* <DEDUP_REMOVED lines=27> */
.L_x_1174:
[----:B------:R-:W-:Y:S05]  /*3130*/  BSYNC.RECONVERGENT B0 ;  /* 0x0000000000007941 */ /* 0x000fea0003800200 */
.L_x_1173:
[----:B------:R-:W-:Y:S01]  /*3140*/  BSSY.RECONVERGENT B0, `(.L_x_1175) ;  /* 0x000002a000007945 */ /* 0x000fe20003800200 */
[----:B------:R-:W-:Y:S01]  /*3150*/  ISETP.GE.AND P5, PT, R7, UR4, PT ;  /* 0x0000000407007c0c */ /* 0x000fe2000bfa6270 */
[----:B------:R-:W-:Y:S01]  /*3160*/  IMAD.SHL.U32 R83, R2, 0x10, RZ ;  /* 0x0000001002537824 */ /* 0x000fe200078e00ff */
[----:B------:R-:W-:Y:S02]  /*3170*/  ISETP.GE.AND P4, PT, R6, UR4, PT ;  /* 0x0000000406007c0c */ /* 0x000fe4000bf86270 */
[----:B------:R-:W-:Y:S01]  /*3180*/  SHF.L.U64.HI R84, R2, 0x4, R3 ;  /* 0x0000000402547819 */ /* 0x000fe20000010203 */
[----:B------:R-:W-:Y:S05]  /*3190*/  @P0 BRA `(.L_x_1176) ;  /* 0x0000000000900947 */ /* 0x000fea0003800000 */
[----:B------:R-:W4:Y:S01]  /*31a0*/  LDCU.64 UR10, c[0x0][0x3b0] ;  /* 0x00007600ff0a77ac */ /* 0x000f220008000a00 */
[----:B------:R-:W-:Y:S01]  /*31b0*/  IADD3 R10, P0, PT, R16, 0x30, RZ ;  /* 0x00000030100a7810 */ /* 0x000fe20007f1e0ff */
[----:B------:R-:W-:Y:S01]  /*31c0*/  IMAD.MOV.U32 R13, RZ, RZ, R11 ;  /* 0x000000ffff0d7224 */ /* 0x000fe200078e000b */
[----:B------:R-:W5:Y:S03]  /*31d0*/  LDCU UR12, c[0x0][0x440] ;  /* 0x00008800ff0c77ac */ /* 0x000f660008000800 */
[----:B------:R-:W-:Y:S01]  /*31e0*/  IMAD.X R9, RZ, RZ, R17, P0 ;  /* 0x000000ffff097224 */ /* 0x000fe200000e0611 */
[----:B------:R-:W1:Y:S03]  /*31f0*/  LDCU.64 UR6, c[0x0][0x380] ;  /* 0x00007000ff0677ac */ /* 0x000e660008000a00 */
[----:B----4-:R-:W-:-:S02]  /*3200*/  IMAD R9, R9, UR10, RZ ;  /* 0x0000000a09097c24 */ /* 0x010fc4000f8e02ff */
[----:B------:R-:W-:Y:S01]  /*3210*/  IMAD.WIDE.U32 R12, R10, UR10, R12 ;  /* 0x0000000a0a0c7c25 */ /* 0x000fe2000f8e000c */
[----:B-----5:R-:W-:-:S03]  /*3220*/  ISETP.GE.AND P3, PT, R88, UR12, PT ;  /* 0x0000000c58007c0c */ /* 0x020fc6000bf66270 */
[----:B------:R-:W-:Y:S01]  /*3230*/  IMAD R9, R10, UR11, R9 ;  /* 0x0000000b0a097c24 */ /* 0x000fe2000f8e0209 */
[----:B------:R-:W-:Y:S02]  /*3240*/  ISETP.GE.AND P2, PT, R87, UR12, PT ;  /* 0x0000000c57007c0c */ /* 0x000fe4000bf46270 */
[----:B-1----:R-:W-:Y:S01]  /*3250*/  LEA R10, P0, R12, UR6, 0x1 ;  /* 0x000000060c0a7c11 */ /* 0x002fe2000f8008ff */
        /* <DEDUP_REMOVED lines=24> */
.L_x_1176:
[----:B------:R-:W-:Y:S05]  /*33e0*/  BSYNC.RECONVERGENT B0 ;  /* 0x0000000000007941 */ /* 0x000fea0003800200 */
.L_x_1175:
[----:B------:R-:W-:Y:S04]  /*33f0*/  BSSY.RECONVERGENT B0, `(.L_x_1177) ;  /* 0x0000020000007945 */ /* 0x000fe80003800200 */
[----:B------:R-:W-:Y:S05]  /*3400*/  @P6 BRA `(.L_x_1178) ;  /* 0x0000000000786947 */ /* 0x000fea0003800000 */
[----:B------:R-:W5:Y:S02]  /*3410*/  LDCU UR6, c[0x0][0x440] ;  /* 0x00008800ff0677ac */ /* 0x000f640008000800 */
[----:B-----5:R-:W-:Y:S02]  /*3420*/  ISETP.GE.AND P3, PT, R88, UR6, PT ;  /* 0x0000000658007c0c */ /* 0x020fe4000bf66270 */
[----:B------:R-:W-:Y:S02]  /*3430*/  ISETP.GE.AND P2, PT, R87, UR6, PT ;  /* 0x0000000657007c0c */ /* 0x000fe4000bf46270 */
[----:B------:R-:W-:Y:S02]  /*3440*/  ISETP.GE.AND P1, PT, R86, UR6, PT ;  /* 0x0000000656007c0c */ /* 0x000fe4000bf26270 */
[----:B------:R-:W-:-:S07]  /*3450*/  ISETP.GE.AND P0, PT, R85, UR6, PT ;  /* 0x0000000655007c0c */ /* 0x000fce000bf06270 */
[--C-:B------:R-:W-:Y:S02]  /*3460*/  @!P3 IMAD.MOV.U32 R224, RZ, RZ, R226.reuse ;  /* 0x000000ffffe0b224 */ /* 0x100fe400078e00e2 */
[----:B----4-:R-:W-:Y:S01]  /*3470*/  @!P2 IMAD.MOV.U32 R10, RZ, RZ, R226 ;  /* 0x000000ffff0aa224 */ /* 0x010fe200078e00e2 */
[----:B------:R-:W-:Y:S01]  /*3480*/  @!P2 MOV R11, R225 ;  /* 0x000000e1000ba202 */ /* 0x000fe20000000f00 */
        /* <DEDUP_REMOVED lines=16> */
[----:B----4-:R-:W-:-:S05]  /*3590*/  @!P0 MOV R224, R226 ;  /* 0x000000e200e08202 */ /* 0x010fca0000000f00 */
[----:B------:R-:W-:Y:S01]  /*35a0*/  @!PT LDS RZ, [RZ] ;  /* 0x00000000fffff984 */ /* 0x000fe20000000800 */
[----:B------:R-:W-:Y:S01]  /*35b0*/  @!PT LDS RZ, [RZ] ;  /* 0x00000000fffff984 */ /* 0x000fe20000000800 */
[----:B------:R-:W-:Y:S01]  /*35c0*/  @!PT LDS RZ, [RZ] ;  /* 0x00000000fffff984 */ /* 0x000fe20000000800 */
[----:B------:R1:W-:Y:S04]  /*35d0*/  @!P0 LDGSTS.E.BYPASS.LTC128B.128 [R89+0xe000], desc[UR18][R224.64+0x180] ;  /* 0x0e000180e0598fae */ /* 0x0003e8000b981a12 */
[----:B------:R1:W-:Y:S02]  /*35e0*/  @P0 STS.128 [R89+0xe000], RZ ;  /* 0x00e000ff59000388 */ /* 0x0003e40000000c00 */
.L_x_1178:
[----:B------:R-:W-:Y:S05]  /*35f0*/  BSYNC.RECONVERGENT B0 ;  /* 0x0000000000007941 */ /* 0x000fea0003800200 */
.L_x_1177:
[----:B------:R-:W-:Y:S04]  /*3600*/  BSSY.RECONVERGENT B0, `(.L_x_1179) ;  /* 0x000001d000007945 */ /* 0x000fe80003800200 */
[----:B------:R-:W-:Y:S05]  /*3610*/  @P5 BRA `(.L_x_1180) ;  /* 0x00000000006c5947 */ /* 0x000fea0003800000 */
[----:B------:R-:W5:Y:S01]  /*3620*/  LDCU UR6, c[0x0][0x440] ;  /* 0x00008800ff0677ac */ /* 0x000f620008000800 */
[----:B-1--4-:R-:W-:-:S04]  /*3630*/  LEA R10, P5, R83, R226, 0x1 ;  /* 0x000000e2530a7211 */ /* 0x012fc800078a08ff */
        /* <DEDUP_REMOVED lines=25> */
.L_x_1180:
[----:B------:R-:W-:Y:S05]  /*37d0*/  BSYNC.RECONVERGENT B0 ;  /* 0x0000000000007941 */ /* 0x000fea0003800200 */
.L_x_1179:
[----:B------:R-:W-:Y:S01]  /*37e0*/  BSSY.RECONVERGENT B0, `(.L_x_1181) ;  /* 0x000001e000007945 */ /* 0x000fe20003800200 */
[----:B------:R-:W-:-:S03]  /*37f0*/  ISETP.GE.AND P0, PT, R0, UR4, PT ;  /* 0x0000000400007c0c */ /* 0x000fc6000bf06270 */
[----:B------:R-:W-:Y:S10]  /*3800*/  @P4 BRA `(.L_x_1182) ;  /* 0x00000000006c4947 */ /* 0x000ff40003800000 */
        /* <DEDUP_REMOVED lines=27> */
.L_x_1182:
[----:B------:R-:W-:Y:S05]  /*39c0*/  BSYNC.RECONVERGENT B0 ;  /* 0x0000000000007941 */ /* 0x000fea0003800200 */
.L_x_1181:
[----:B------:R-:W-:Y:S04]  /*39d0*/  BSSY.RECONVERGENT B0, `(.L_x_1183) ;  /* 0x000001f000007945 */ /* 0x000fe80003800200 */
[----:B------:R-:W-:Y:S05]  /*39e0*/  @P0 BRA `(.L_x_1184) ;  /* 0x0000000000740947 */ /* 0x000fea0003800000 */
[----:B------:R-:W5:Y:S01]  /*39f0*/  LDCU UR6, c[0x0][0x440] ;  /* 0x00008800ff0677ac */ /* 0x000f620008000800 */
[----:B-1----:R-:W-:Y:S02]  /*3a00*/  IMAD.MOV.U32 R224, RZ, RZ, R226 ;  /* 0x000000ffffe07224 */ /* 0x002fe400078e00e2 */
[----:B------:R-:W-:Y:S02]  /*3a10*/  IMAD R9, R3, 0x60, RZ ;  /* 0x0000006003097824 */ /* 0x000fe400078e02ff */
[----:B----4-:R-:W-:-:S04]  /*3a20*/  IMAD.WIDE.U32 R10, R2, 0x60, R224 ;  /* 0x00000060020a7825 */ /* 0x010fc800078e00e0 */
[----:B------:R-:W-:Y:S01]  /*3a30*/  IMAD.IADD R11, R11, 0x1, R9 ;  /* 0x000000010b0b7824 */ /* 0x000fe200078e0209 */
        /* <DEDUP_REMOVED lines=24> */
.L_x_1184:
[----:B------:R-:W-:Y:S05]  /*3bc0*/  BSYNC.RECONVERGENT B0 ;  /* 0x0000000000007941 */ /* 0x000fea0003800200 */
.L_x_1183:
[----:B------:R-:W0:Y:S01]  /*3bd0*/  LDGDEPBAR ;  /* 0x00000000000079af */ /* 0x000e220000000000 */
[----:B------:R-:W-:Y:S01]  /*3be0*/  IMAD.SHL.U32 R82, R218, 0x40, RZ ;  /* 0x00000040da527824 */ /* 0x000fe200078e00ff */
[----:B------:R-:W-:Y:S01]  /*3bf0*/  SHF.R.U32.HI R220, RZ, 0x1, R218 ;  /* 0x00000001ffdc7819 */ /* 0x000fe200000116da */
[----:B------:R-:W-:Y:S03]  /*3c00*/  BSSY.RECONVERGENT B0, `(.L_x_1185) ;  /* 0x0000026000007945 */ /* 0x000fe60003800200 */
[----:B------:R-:W-:Y:S02]  /*3c10*/  LOP3.LUT R9, R82, 0x1c0, RZ, 0xc0, !PT ;  /* 0x000001c052097812 */ /* 0x000fe400078ec0ff */
[----:B------:R-:W-:Y:S02]  /*3c20*/  LOP3.LUT R81, R220, 0x8, RZ, 0xc0, !PT ;  /* 0x00000008dc517812 */ /* 0x000fe400078ec0ff */
[----:B------:R-:W-:-:S04]  /*3c30*/  LOP3.LUT R8, R9, 0x38, R8, 0xf8, !PT ;  /* 0x0000003809087812 */ /* 0x000fc800078ef808 */
[----:B------:R-:W-:Y:S01]  /*3c40*/  LOP3.LUT R81, R8, R81, RZ, 0x3c, !PT ;  /* 0x0000005108517212 */ /* 0x000fe200078e3cff */
        /* <DEDUP_REMOVED lines=29> */
.L_x_1186:
[----:B------:R1:W-:Y:S04]  /*3e20*/  STS.128 [R89+0x10000], RZ ;  /* 0x010000ff59007388 */ /* 0x0003e80000000c00 */
[----:B------:R1:W-:Y:S04]  /*3e30*/  STS.128 [R89+0x12000], RZ ;  /* 0x012000ff59007388 */ /* 0x0003e80000000c00 */
[----:B------:R1:W-:Y:S04]  /*3e40*/  STS.128 [R89+0x14000], RZ ;  /* 0x014000ff59007388 */ /* 0x0003e80000000c00 */
[----:B------:R1:W-:Y:S02]  /*3e50*/  STS.128 [R89+0x16000], RZ ;  /* 0x016000ff59007388 */ /* 0x0003e40000000c00 */
.L_x_1187:
[----:B------:R-:W-:Y:S05]  /*3e60*/  BSYNC.RECONVERGENT B0 ;  /* 0x0000000000007941 */ /* 0x000fea0003800200 */
.L_x_1185:
[----:B------:R-:W-:Y:S01]  /*3e70*/  ISETP.GE.AND P0, PT, R7, UR4, PT ;  /* 0x0000000407007c0c */ /* 0x000fe2000bf06270 */
[C---:B------:R-:W-:Y:S01]  /*3e80*/  IMAD.SHL.U32 R217, R218.reuse, 0x20, RZ ;  /* 0x00000020dad97824 */ /* 0x040fe200078e00ff */
[----:B------:R-:W-:Y:S01]  /*3e90*/  SHF.R.U32.HI R9, RZ, 0x4, R218 ;  /* 0x00000004ff097819 */ /* 0x000fe200000116da */
[----:B------:R-:W-:Y:S01]  /*3ea0*/  BSSY.RECONVERGENT B0, `(.L_x_1188) ;  /* 0x000002c000007945 */ /* 0x000fe20003800200 */
[----:B------:R-:W-:Y:S02]  /*3eb0*/  LOP3.LUT R7, R218, 0x8, RZ, 0xc0, !PT ;  /* 0x00000008da077812 */ /* 0x000fe400078ec0ff */
[----:B------:R-:W-:Y:S01]  /*3ec0*/  LOP3.LUT R217, R217, 0x7c00, RZ, 0xc0, !PT ;  /* 0x00007c00d9d97812 */ /* 0x000fe200078ec0ff */
[----:B------:R-:W-:Y:S01]  /*3ed0*/  IMAD.SHL.U32 R9, R9, 0x400, RZ ;  /* 0x0000040009097824 */ /* 0x000fe200078e00ff */
[----:B------:R-:W-:Y:S02]  /*3ee0*/  LOP3.LUT R7, R8, R7, RZ, 0x3c, !PT ;  /* 0x0000000708077212 */ /* 0x000fe400078e3cff */
[----:B------:R-:W-:-:S02]  /*3ef0*/  ISETP.GE.AND P5, PT, R0, UR4, PT ;  /* 0x0000000400007c0c */ /* 0x000fc4000bfa6270 */
[----:B------:R-:W-:Y:S01]  /*3f00*/  LOP3.LUT R96, R9, 0x400, RZ, 0xc0, !PT ;  /* 0x0000040009607812 */ /* 0x000fe200078ec0ff */
[----:B------:R1:W-:Y:S01]  /*3f10*/  @P0 STS.128 [R89+0x10800], RZ ;  /* 0x010800ff59000388 */ /* 0x0003e20000000c00 */
[----:B------:R-:W-:Y:S02]  /*3f20*/  ISETP.GE.AND P6, PT, R6, UR4, PT ;  /* 0x0000000406007c0c */ /* 0x000fe4000bfc6270 */
[----:B------:R-:W-:Y:S01]  /*3f30*/  LOP3.LUT R0, R217, 0x200, R82, 0xf8, !PT ;  /* 0x00000200d9007812 */ /* 0x000fe200078ef852 */
[----:B------:R1:W-:Y:S01]  /*3f40*/  @P0 STS.128 [R89+0x12800], RZ ;  /* 0x012800ff59000388 */ /* 0x0003e20000000c00 */
[----:B------:R-:W-:-:S03]  /*3f50*/  IMAD R96, R7, 0x2, R96 ;  /* 0x0000000207607824 */ /* 0x000fc600078e0260 */
[----:B------:R1:W-:Y:S04]  /*3f60*/  @P0 STS.128 [R89+0x14800], RZ ;  /* 0x014800ff59000388 */ /* 0x0003e80000000c00 */
[----:B------:R1:W-:Y:S01]  /*3f70*/  @P0 STS.128 [R89+0x16800], RZ ;  /* 0x016800ff59000388 */ /* 0x0003e20000000c00 */
[----:B------:R-:W-:Y:S05]  /*3f80*/  @P0 BRA `(.L_x_1189) ;  /* 0x0000000000740947 */ /* 0x000fea0003800000 */
[----:B------:R-:W5:Y:S01]  /*3f90*/  LDCU UR6, c[0x0][0x440] ;  /* 0x00008800ff0677ac */ /* 0x000f620008000800 */
[C---:B------:R-:W-:Y:S01]  /*3fa0*/  IMAD.SHL.U32 R9, R4.reuse, 0x10, RZ ;  /* 0x0000001004097824 */ /* 0x040fe200078e00ff */
[----:B------:R-:W-:-:S04]  /*3fb0*/  SHF.L.U64.HI R7, R4, 0x4, R5 ;  /* 0x0000000404077819 */ /* 0x000fc80000010205 */
        /* <DEDUP_REMOVED lines=26> */
.L_x_1189:
[----:B------:R-:W-:Y:S05]  /*4160*/  BSYNC.RECONVERGENT B0 ;  /* 0x0000000000007941 */ /* 0x000fea0003800200 */
.L_x_1188:
        /* <DEDUP_REMOVED lines=9> */
[----:B-1----:R-:W-:-:S04]  /*4200*/  LEA R6, P4, R4, R232, 0x6 ;  /* 0x000000e804067211 */ /* 0x002fc800078830ff */
        /* <DEDUP_REMOVED lines=25> */
.L_x_1191:
[----:B------:R-:W-:Y:S05]  /*43a0*/  BSYNC.RECONVERGENT B0 ;  /* 0x0000000000007941 */ /* 0x000fea0003800200 */
.L_x_1190:
[----:B------:R1:W-:Y:S01]  /*43b0*/  @P5 STS.128 [R89+0x11800], RZ ;  /* 0x011800ff59005388 */ /* 0x0003e20000000c00 */
[----:B------:R-:W-:Y:S03]  /*43c0*/  BSSY.RECONVERGENT B0, `(.L_x_1192) ;  /* 0x0000021000007945 */ /* 0x000fe60003800200 */
[----:B------:R1:W-:Y:S04]  /*43d0*/  @P5 STS.128 [R89+0x13800], RZ ;  /* 0x013800ff59005388 */ /* 0x0003e80000000c00 */
[----:B------:R1:W-:Y:S04]  /*43e0*/  @P5 STS.128 [R89+0x15800], RZ ;  /* 0x015800ff59005388 */ /* 0x0003e80000000c00 */
[----:B------:R1:W-:Y:S01]  /*43f0*/  @P5 STS.128 [R89+0x17800], RZ ;  /* 0x017800ff59005388 */ /* 0x0003e20000000c00 */
[----:B------:R-:W-:Y:S05]  /*4400*/  @P5 BRA `(.L_x_1193) ;  /* 0x0000000000705947 */ /* 0x000fea0003800000 */
[----:B------:R-:W5:Y:S01]  /*4410*/  LDCU UR4, c[0x0][0x440] ;  /* 0x00008800ff0477ac */ /* 0x000f620008000800 */
[----:B------:R-:W-:Y:S02]  /*4420*/  IMAD R5, R5, 0x60, RZ ;  /* 0x0000006005057824 */ /* 0x000fe400078e02ff */
[----:B-1----:R-:W-:-:S04]  /*4430*/  IMAD.WIDE.U32 R6, R4, 0x60, R232 ;  /* 0x0000006004067825 */ /* 0x002fc800078e00e8 */
        /* <DEDUP_REMOVED lines=25> */
.L_x_1193:
[----:B------:R-:W-:Y:S05]  /*45d0*/  BSYNC.RECONVERGENT B0 ;  /* 0x0000000000007941 */ /* 0x000fea0003800200 */
.L_x_1192:
[----:B------:R-:W-:Y:S01]  /*45e0*/  LDSM.16.M88.4 R52, [R97] ;  /* 0x000000006134783b */ /* 0x000fe20000000200 */
[----:B------:R-:W-:Y:S01]  /*45f0*/  IMAD.MOV.U32 R0, RZ, RZ, 0x20 ;  /* 0x00000020ff007424 */ /* 0x000fe200078e00ff */
[----:B------:R-:W-:Y:S01]  /*4600*/  LOP3.LUT P6, RZ, R218, 0x2, RZ, 0xc0, !PT ;  /* 0x00000002daff7812 */ /* 0x000fe200078cc0ff */
[----:B------:R-:W-:Y:S01]  /*4610*/  VIADD R91, R96, UR5 ;  /* 0x00000005605b7c36 */ /* 0x000fe20008000000 */
[----:B------:R-:W5:Y:S01]  /*4620*/  LDSM.16.M88.4 R24, [R96+UR5+0x8000] ;  /* 0x008000056018783b */ /* 0x000f620008000200 */
[----:B------:R-:W-:Y:S01]  /*4630*/  IMAD.MOV.U32 R80, RZ, RZ, 0x40 ;  /* 0x00000040ff507424 */ /* 0x000fe200078e00ff */
[----:B------:R-:W-:Y:S01]  /*4640*/  SEL R0, R0, 0xffffffe0, !P6 ;  /* 0xffffffe000007807 */ /* 0x000fe20007000000 */
[----:B------:R-:W-:Y:S01]  /*4650*/  UISETP.GT.AND UP0, UPT, UR21, UR14, UPT ;  /* 0x0000000e1500728c */ /* 0x000fe2000bf04270 */
[----:B------:R-:W5:Y:S01]  /*4660*/  LDSM.16.M88.4 R16, [R96+UR5+0x8800] ;  /* 0x008800056010783b */ /* 0x000f620008000200 */
[----:B------:R-:W-:Y:S02]  /*4670*/  LOP3.LUT P0, RZ, R218, 0x4, RZ, 0xc0, !PT ;  /* 0x00000004daff7812 */ /* 0x000fe4000780c0ff */
[--C-:B------:R-:W-:Y:S01]  /*4680*/  IMAD.IADD R94, R97, 0x1, R0.reuse ;  /* 0x00000001615e7824 */ /* 0x100fe200078e0200 */
[----:B------:R-:W5:Y:S01]  /*4690*/  LDSM.16.M88.4 R60, [R96+UR5+0x9000] ;  /* 0x00900005603c783b */ /* 0x000f620008000200 */
[----:B------:R-:W-:Y:S01]  /*46a0*/  IMAD.IADD R92, R91, 0x1, R0 ;  /* 0x000000015b5c7824 */ /* 0x000fe200078e0200 */
[----:B------:R-:W-:-:S02]  /*46b0*/  SEL R80, R80, 0xffffffc0, !P0 ;  /* 0xffffffc050507807 */ /* 0x000fc40004000000 */
[----:B------:R-:W5:Y:S03]  /*46c0*/  LDSM.16.M88.4 R32, [R96+UR5+0x9800] ;  /* 0x009800056020783b */ /* 0x000f660008000200 */
[--C-:B------:R-:W-:Y:S01]  /*46d0*/  IMAD.IADD R95, R97, 0x1, R80.reuse ;  /* 0x00000001615f7824 */ /* 0x100fe200078e0250 */
[----:B------:R-:W-:Y:S01]  /*46e0*/  LDSM.16.M88.4 R40, [R94] ;  /* 0x000000005e28783b */ /* 0x000fe20000000200 */
[----:B------:R-:W-:Y:S02]  /*46f0*/  IMAD.IADD R91, R91, 0x1, R80 ;  /* 0x000000015b5b7824 */ /* 0x000fe400078e0250 */
[C---:B------:R-:W-:Y:S01]  /*4700*/  IMAD.IADD R93, R0.reuse, 0x1, R95 ;  /* 0x00000001005d7824 */ /* 0x040fe200078e025f */
[----:B-1----:R-:W1:Y:S01]  /*4710*/  LDSM.16.M88.4 R4, [R92+0x8000] ;  /* 0x008000005c04783b */ /* 0x002e620000000200 */
[----:B------:R-:W-:-:S03]  /*4720*/  IMAD.IADD R90, R0, 0x1, R91 ;  /* 0x00000001005a7824 */ /* 0x000fc600078e025b */
[----:B----4-:R-:W4:Y:S04]  /*4730*/  LDSM.16.M88.4 R8, [R92+0x8800] ;  /* 0x008800005c08783b */ /* 0x010f280000000200 */
[----:B--23--:R-:W2:Y:S04]  /*4740*/  LDSM.16.M88.4 R12, [R92+0x9000] ;  /* 0x009000005c0c783b */ /* 0x00cea80000000200 */
[----:B------:R-:W3:Y:S04]  /*4750*/  LDSM.16.M88.4 R72, [R92+0x9800] ;  /* 0x009800005c48783b */ /* 0x000ee80000000200 */
[----:B------:R-:W-:Y:S01]  /*4760*/  LDSM.16.M88.4 R48, [R91+0x8000] ;  /* 0x008000005b30783b */ /* 0x000fe20000000200 */
[C---:B-----5:R-:W-:Y:S03]  /*4770*/  HMMA.16816.F32.BF16 R28, R52.reuse, R24, RZ ;  /* 0x00000018341c723c */ /* 0x060fe600000418ff */
[----:B------:R-:W-:Y:S04]  /*4780*/  LDSM.16.M88.4 R36, [R91+0x8800] ;  /* 0x008800005b24783b */ /* 0x000fe80000000200 */
[----:B------:R-:W-:Y:S01]  /*4790*/  LDSM.16.M88.4 R68, [R91+0x9800] ;  /* 0x009800005b44783b */ /* 0x000fe20000000200 */
[C---:B------:R-:W-:Y:S03]  /*47a0*/  HMMA.16816.F32.BF16 R20, R52.reuse, R16, RZ ;  /* 0x000000103414723c */ /* 0x040fe600000418ff */
        /* <DEDUP_REMOVED lines=8> */
[C---:B-1----:R-:W-:Y:S08]  /*4830*/  HMMA.16816.F32.BF16 R28, R40.reuse, R4, R28 ;  /* 0x00000004281c723c */ /* 0x042ff0000004181c */
[C---:B------:R-:W-:Y:S01]  /*4840*/  HMMA.16816.F32.BF16 R24, R40.reuse, R6, R24 ;  /* 0x000000062818723c */ /* 0x040fe20000041818 */
[----:B------:R-:W1:Y:S07]  /*4850*/  LDSM.16.M88.4 R4, [R95] ;  /* 0x000000005f04783b */ /* 0x000e6e0000000200 */
[C---:B----4-:R-:W-:Y:S08]  /*4860*/  HMMA.16816.F32.BF16 R20, R40.reuse, R8, R20 ;  /* 0x000000082814723c */ /* 0x050ff00000041814 */
[----:B------:R-:W-:Y:S01]  /*4870*/  HMMA.16816.F32.BF16 R16, R40, R10, R16 ;  /* 0x0000000a2810723c */ /* 0x000fe20000041810 */
[----:B------:R-:W4:Y:S07]  /*4880*/  LDSM.16.M88.4 R8, [R91+0x9000] ;  /* 0x009000005b08783b */ /* 0x000f2e0000000200 */
[----:B------:R-:W-:Y:S01]  /*4890*/  HMMA.16816.F32.BF16 R52, R52, R34, RZ ;  /* 0x000000223434723c */ /* 0x000fe200000418ff */
[----:B------:R-:W5:Y:S07]  /*48a0*/  LDSM.16.M88.4 R32, [R93] ;  /* 0x000000005d20783b */ /* 0x000f6e0000000200 */
[C---:B--2---:R-:W-:Y:S08]  /*48b0*/  HMMA.16816.F32.BF16 R64, R40.reuse, R12, R64 ;  /* 0x0000000c2840723c */ /* 0x044ff00000041840 */
[C---:B------:R-:W-:Y:S01]  /*48c0*/  HMMA.16816.F32.BF16 R60, R40.reuse, R14, R60 ;  /* 0x0000000e283c723c */ /* 0x040fe2000004183c */
[----:B------:R-:W2:Y:S07]  /*48d0*/  LDSM.16.M88.4 R12, [R90+0x8800] ;  /* 0x008800005a0c783b */ /* 0x000eae0000000200 */
[C---:B---3--:R-:W-:Y:S08]  /*48e0*/  HMMA.16816.F32.BF16 R56, R40.reuse, R72, R56 ;  /* 0x000000482838723c */ /* 0x048ff00000041838 */
[----:B------:R-:W-:Y:S01]  /*48f0*/  HMMA.16816.F32.BF16 R52, R40, R74, R52 ;  /* 0x0000004a2834723c */ /* 0x000fe20000041834 */
[----:B------:R-:W3:Y:S04]  /*4900*/  LDSM.16.M88.4 R40, [R90+0x9000] ;  /* 0x009000005a28783b */ /* 0x000ee80000000200 */
[----:B------:R-:W-:Y:S03]  /*4910*/  LDSM.16.M88.4 R72, [R96+UR5+0xb000] ;  /* 0x00b000056048783b */ /* 0x000fe60008000200 */
[C---:B-1----:R-:W-:Y:S08]  /*4920*/  HMMA.16816.F32.BF16 R28, R4.reuse, R48, R28 ;  /* 0x00000030041c723c */ /* 0x042ff0000004181c */
[C---:B------:R-:W-:Y:S01]  /*4930*/  HMMA.16816.F32.BF16 R24, R4.reuse, R50, R24 ;  /* 0x000000320418723c */ /* 0x040fe20000041818 */
[----:B------:R-:W-:Y:S07]  /*4940*/  LDSM.16.M88.4 R48, [R97+0x2000] ;  /* 0x002000006130783b */ /* 0x000fee0000000200 */
[C---:B------:R-:W-:Y:S08]  /*4950*/  HMMA.16816.F32.BF16 R20, R4.reuse, R36, R20 ;  /* 0x000000240414723c */ /* 0x040ff00000041814 */
[C---:B------:R-:W-:Y:S01]  /*4960*/  HMMA.16816.F32.BF16 R16, R4.reuse, R38, R16 ;  /* 0x000000260410723c */ /* 0x040fe20000041810 */
[----:B------:R-:W1:Y:S07]  /*4970*/  LDSM.16.M88.4 R36, [R90+0x9800] ;  /* 0x009800005a24783b */ /* 0x000e6e0000000200 */
        /* <DEDUP_REMOVED lines=10> */
[C---:B--2---:R-:W-:Y:S08]  /*4a20*/  HMMA.16816.F32.BF16 R20, R32.reuse, R12, R20 ;  /* 0x0000000c2014723c */ /* 0x044ff00000041814 */
[C---:B------:R-:W-:Y:S01]  /*4a30*/  HMMA.16816.F32.BF16 R16, R32.reuse, R14, R16 ;  /* 0x0000000e2010723c */ /* 0x040fe20000041810 */
[----:B------:R-:W2:Y:S07]  /*4a40*/  LDSM.16.M88.4 R12, [R94+0x2000] ;  /* 0x002000005e0c783b */ /* 0x000eae0000000200 */
[C---:B---3--:R-:W-:Y:S08]  /*4a50*/  HMMA.16816.F32.BF16 R64, R32.reuse, R40, R64 ;  /* 0x000000282040723c */ /* 0x048ff00000041840 */
[C---:B------:R-:W-:Y:S01]  /*4a60*/  HMMA.16816.F32.BF16 R60, R32.reuse, R42, R60 ;  /* 0x0000002a203c723c */ /* 0x040fe2000004183c */
[----:B------:R-:W3:Y:S07]  /*4a70*/  LDSM.16.M88.4 R40, [R92+0xa800] ;  /* 0x00a800005c28783b */ /* 0x000eee0000000200 */
[C---:B-1----:R-:W-:Y:S08]  /*4a80*/  HMMA.16816.F32.BF16 R56, R32.reuse, R36, R56 ;  /* 0x000000242038723c */ /* 0x042ff00000041838 */
[----:B------:R-:W-:Y:S01]  /*4a90*/  HMMA.16816.F32.BF16 R52, R32, R38, R52 ;  /* 0x000000262034723c */ /* 0x000fe20000041834 */
[----:B------:R-:W1:Y:S04]  /*4aa0*/  LDSM.16.M88.4 R36, [R92+0xb000] ;  /* 0x00b000005c24783b */ /* 0x000e680000000200 */
        /* <DEDUP_REMOVED lines=14> */
[C---:B--2---:R-:W-:Y:S08]  /*4b90*/  HMMA.16816.F32.BF16 R28, R12.reuse, R44, R28 ;  /* 0x0000002c0c1c723c */ /* 0x044ff0000004181c */
[C---:B------:R-:W-:Y:S01]  /*4ba0*/  HMMA.16816.F32.BF16 R24, R12.reuse, R46, R24 ;  /* 0x0000002e0c18723c */ /* 0x040fe20000041818 */
[----:B------:R-:W2:Y:S07]  /*4bb0*/  LDSM.16.M88.4 R44, [R90+0xa000] ;  /* 0x00a000005a2c783b */ /* 0x000eae0000000200 */
[C---:B---3--:R-:W-:Y:S08]  /*4bc0*/  HMMA.16816.F32.BF16 R20, R12.reuse, R40, R20 ;  /* 0x000000280c14723c */ /* 0x048ff00000041814 */
[C---:B------:R-:W-:Y:S01]  /*4bd0*/  HMMA.16816.F32.BF16 R16, R12.reuse, R42, R16 ;  /* 0x0000002a0c10723c */ /* 0x040fe20000041810 */
[----:B------:R-:W3:Y:S07]  /*4be0*/  LDSM.16.M88.4 R40, [R90+0xa800] ;  /* 0x00a800005a28783b */ /* 0x000eee0000000200 */
[C---:B-1----:R-:W-:Y:S08]  /*4bf0*/  HMMA.16816.F32.BF16 R64, R12.reuse, R36, R64 ;  /* 0x000000240c40723c */ /* 0x042ff00000041840 */
[C---:B------:R-:W-:Y:S01]  /*4c00*/  HMMA.16816.F32.BF16 R60, R12.reuse, R38, R60 ;  /* 0x000000260c3c723c */ /* 0x040fe2000004183c */
[----:B------:R-:W1:Y:S07]  /*4c10*/  LDSM.16.M88.4 R36, [R90+0xb000] ;  /* 0x00b000005a24783b */ /* 0x000e6e0000000200 */
[C---:B-----5:R-:W-:Y:S08]  /*4c20*/  HMMA.16816.F32.BF16 R56, R12.reuse, R32, R56 ;  /* 0x000000200c38723c */ /* 0x060ff00000041838 */
[----:B------:R-:W-:Y:S01]  /*4c30*/  HMMA.16816.F32.BF16 R52, R12, R34, R52 ;  /* 0x000000220c34723c */ /* 0x000fe20000041834 */
[----:B------:R-:W5:Y:S04]  /*4c40*/  LDSM.16.M88.4 R32, [R90+0xb800] ;  /* 0x00b800005a20783b */ /* 0x000f680000000200 */
[----:B------:R-:W-:Y:S03]  /*4c50*/  LDSM.16.M88.4 R12, [R97+0x4000] ;  /* 0x00400000610c783b */ /* 0x000fe60000000200 */
[C---:B----4-:R-:W-:Y:S08]  /*4c60*/  HMMA.16816.F32.BF16 R28, R76.reuse, R8, R28 ;  /* 0x000000084c1c723c */ /* 0x050ff0000004181c */
        /* <DEDUP_REMOVED lines=8> */
[C---:B--2---:R-:W-:Y:S08]  /*4cf0*/  HMMA.16816.F32.BF16 R28, R48.reuse, R44, R28 ;  /* 0x0000002c301c723c */ /* 0x044ff0000004181c */
[----:B------:R-:W-:Y:S01]  /*4d00*/  HMMA.16816.F32.BF16 R24, R48, R46, R24 ;  /* 0x0000002e3018723c */ /* 0x000fe20000041818 */
[----:B------:R-:W2:Y:S07]  /*4d10*/  LDSM.16.M88.4 R44, [R96+UR5+0xd000] ;  /* 0x00d00005602c783b */ /* 0x000eae0008000200 */
[C---:B------:R-:W-:Y:S08]  /*4d20*/  HMMA.16816.F32.BF16 R64, R76.reuse, R72, R64 ;  /* 0x000000484c40723c */ /* 0x040ff00000041840 */
[----:B------:R-:W-:Y:S01]  /*4d30*/  HMMA.16816.F32.BF16 R60, R76, R74, R60 ;  /* 0x0000004a4c3c723c */ /* 0x000fe2000004183c */
[----:B------:R-:W-:Y:S07]  /*4d40*/  LDSM.16.M88.4 R72, [R97+0x6000] ;  /* 0x006000006148783b */ /* 0x000fee0000000200 */
[C---:B---3--:R-:W-:Y:S08]  /*4d50*/  HMMA.16816.F32.BF16 R20, R48.reuse, R40, R20 ;  /* 0x000000283014723c */ /* 0x048ff00000041814 */
[C---:B------:R-:W-:Y:S01]  /*4d60*/  HMMA.16816.F32.BF16 R16, R48.reuse, R42, R16 ;  /* 0x0000002a3010723c */ /* 0x040fe20000041810 */
[----:B------:R-:W-:Y:S07]  /*4d70*/  LDSM.16.M88.4 R40, [R92+0xd800] ;  /* 0x00d800005c28783b */ /* 0x000fee0000000200 */
[C---:B-1----:R-:W-:Y:S08]  /*4d80*/  HMMA.16816.F32.BF16 R64, R48.reuse, R36, R64 ;  /* 0x000000243040723c */ /* 0x042ff00000041840 */
        /* <DEDUP_REMOVED lines=8> */
[----:B------:R-:W1:Y:S07]  /*4e10*/  LDSM.16.M88.4 R8, [R92+0xc800] ;  /* 0x00c800005c08783b */ /* 0x000e6e0000000200 */
[C---:B------:R-:W-:Y:S08]  /*4e20*/  HMMA.16816.F32.BF16 R20, R12.reuse, R4, R20 ;  /* 0x000000040c14723c */ /* 0x040ff00000041814 */
[C---:B------:R-:W-:Y:S01]  /*4e30*/  HMMA.16816.F32.BF16 R16, R12.reuse, R6, R16 ;  /* 0x000000060c10723c */ /* 0x040fe20000041810 */
[----:B------:R-:W3:Y:S07]  /*4e40*/  LDSM.16.M88.4 R4, [R92+0xd000] ;  /* 0x00d000005c04783b */ /* 0x000eee0000000200 */
[C---:B--2---:R-:W-:Y:S08]  /*4e50*/  HMMA.16816.F32.BF16 R64, R12.reuse, R44, R64 ;  /* 0x0000002c0c40723c */ /* 0x044ff00000041840 */
[C---:B------:R-:W-:Y:S01]  /*4e60*/  HMMA.16816.F32.BF16 R60, R12.reuse, R46, R60 ;  /* 0x0000002e0c3c723c */ /* 0x040fe2000004183c */
[----:B------:R-:W-:Y:S07]  /*4e70*/  LDSM.16.M88.4 R44, [R91+0xc000] ;  /* 0x00c000005b2c783b */ /* 0x000fee0000000200 */
[C---:B------:R-:W-:Y:S08]  /*4e80*/  HMMA.16816.F32.BF16 R56, R12.reuse, R68, R56 ;  /* 0x000000440c38723c */ /* 0x040ff00000041838 */
[----:B------:R-:W-:Y:S01]  /*4e90*/  HMMA.16816.F32.BF16 R52, R12, R70, R52 ;  /* 0x000000460c34723c */ /* 0x000fe20000041834 */
[----:B------:R-:W2:Y:S04]  /*4ea0*/  LDSM.16.M88.4 R12, [R91+0xc800] ;  /* 0x00c800005b0c783b */ /* 0x000ea80000000200 */
[----:B------:R-:W-:Y:S03]  /*4eb0*/  LDSM.16.M88.4 R68, [R96+UR5+0xe000] ;  /* 0x00e000056044783b */ /* 0x000fe60008000200 */
[C---:B-1----:R-:W-:Y:S08]  /*4ec0*/  HMMA.16816.F32.BF16 R20, R36.reuse, R8, R20 ;  /* 0x000000082414723c */ /* 0x042ff00000041814 */
[C---:B------:R-:W-:Y:S01]  /*4ed0*/  HMMA.16816.F32.BF16 R16, R36.reuse, R10, R16 ;  /* 0x0000000a2410723c */ /* 0x040fe20000041810 */
[----:B------:R-:W-:Y:S07]  /*4ee0*/  LDSM.16.M88.4 R8, [R91+0xd000] ;  /* 0x00d000005b08783b */ /* 0x000fee0000000200 */
[C---:B---3--:R-:W-:Y:S08]  /*4ef0*/  HMMA.16816.F32.BF16 R64, R36.reuse, R4, R64 ;  /* 0x000000042440723c */ /* 0x048ff00000041840 */
[C---:B------:R-:W-:Y:S01]  /*4f00*/  HMMA.16816.F32.BF16 R60, R36.reuse, R6, R60 ;  /* 0x00000006243c723c */ /* 0x040fe2000004183c */
[----:B------:R-:W1:Y:S07]  /*4f10*/  LDSM.16.M88.4 R4, [R91+0xd800] ;  /* 0x00d800005b04783b */ /* 0x000e6e0000000200 */
[C---:B------:R-:W-:Y:S08]  /*4f20*/  HMMA.16816.F32.BF16 R28, R36.reuse, R32, R28 ;  /* 0x00000020241c723c */ /* 0x040ff0000004181c */
[C---:B------:R-:W-:Y:S01]  /*4f30*/  HMMA.16816.F32.BF16 R24, R36.reuse, R34, R24 ;  /* 0x000000222418723c */ /* 0x040fe20000041818 */
[----:B------:R-:W-:Y:S07]  /*4f40*/  LDSM.16.M88.4 R32, [R90+0xc000] ;  /* 0x00c000005a20783b */ /* 0x000fee0000000200 */
[C---:B------:R-:W-:Y:S08]  /*4f50*/  HMMA.16816.F32.BF16 R56, R36.reuse, R40, R56 ;  /* 0x000000282438723c */ /* 0x040ff00000041838 */
        /* <DEDUP_REMOVED lines=8> */
[----:B------:R-:W3:Y:S07]  /*4fe0*/  LDSM.16.M88.4 R44, [R90+0xc800] ;  /* 0x00c800005a2c783b */ /* 0x000eee0000000200 */
[C---:B-1----:R-:W-:Y:S08]  /*4ff0*/  HMMA.16816.F32.BF16 R56, R48.reuse, R4, R56 ;  /* 0x000000043038723c */ /* 0x042ff00000041838 */
[C---:B------:R-:W-:Y:S01]  /*5000*/  HMMA.16816.F32.BF16 R52, R48.reuse, R6, R52 ;  /* 0x000000063034723c */ /* 0x040fe20000041834 */
[----:B------:R-:W-:Y:S07]  /*5010*/  LDSM.16.M88.4 R4, [R96+UR5+0xf000] ;  /* 0x00f000056004783b */ /* 0x000fee0008000200 */
[C---:B------:R-:W-:Y:S08]  /*5020*/  HMMA.16816.F32.BF16 R64, R48.reuse, R8, R64 ;  /* 0x000000083040723c */ /* 0x040ff00000041840 */
[----:B------:R-:W-:Y:S01]  /*5030*/  HMMA.16816.F32.BF16 R60, R48, R10, R60 ;  /* 0x0000000a303c723c */ /* 0x000fe2000004183c */
[----:B------:R-:W1:Y:S04]  /*5040*/  LDSM.16.M88.4 R8, [R96+UR5+0xe800] ;  /* 0x00e800056008783b */ /* 0x000e680008000200 */
[----:B------:R-:W-:Y:S03]  /*5050*/  LDSM.16.M88.4 R48, [R95+0x6000] ;  /* 0x006000005f30783b */ /* 0x000fe60000000200 */
[C---:B--2---:R-:W-:Y:S08]  /*5060*/  HMMA.16816.F32.BF16 R56, R36.reuse, R12, R56 ;  /* 0x0000000c2438723c */ /* 0x044ff00000041838 */
[C---:B------:R-:W-:Y:S01]  /*5070*/  HMMA.16816.F32.BF16 R52, R36.reuse, R14, R52 ;  /* 0x0000000e2434723c */ /* 0x040fe20000041834 */
[----:B------:R-:W2:Y:S04]  /*5080*/  LDSM.16.M88.4 R12, [R96+UR5+0xf800] ;  /* 0x00f80005600c783b */ /* 0x000ea80008000200 */
        /* <DEDUP_REMOVED lines=11> */
[C---:B-1----:R-:W-:Y:S08]  /*5140*/  HMMA.16816.F32.BF16 R20, R72.reuse, R8, R20 ;  /* 0x000000084814723c */ /* 0x042ff00000041814 */
[C---:B------:R-:W-:Y:S01]  /*5150*/  HMMA.16816.F32.BF16 R16, R72.reuse, R10, R16 ;  /* 0x0000000a4810723c */ /* 0x040fe20000041810 */
[----:B------:R-:W1:Y:S07]  /*5160*/  LDSM.16.M88.4 R8, [R92+0xe800] ;  /* 0x00e800005c08783b */ /* 0x000e6e0000000200 */
[C---:B------:R-:W-:Y:S08]  /*5170*/  HMMA.16816.F32.BF16 R28, R72.reuse, R68, R28 ;  /* 0x00000044481c723c */ /* 0x040ff0000004181c */
[C---:B------:R-:W-:Y:S08]  /*5180*/  HMMA.16816.F32.BF16 R24, R72.reuse, R70, R24 ;  /* 0x000000464818723c */ /* 0x040ff00000041818 */
[C---:B--2---:R-:W-:Y:S01]  /*5190*/  HMMA.16816.F32.BF16 R68, R72.reuse, R12, R56 ;  /* 0x0000000c4844723c */ /* 0x044fe20000041838 */
[----:B------:R-:W-:Y:S07]  /*51a0*/  LDSM.16.M88.4 R56, [R91+0xe800] ;  /* 0x00e800005b38783b */ /* 0x000fee0000000200 */
[C---:B------:R-:W-:Y:S01]  /*51b0*/  HMMA.16816.F32.BF16 R52, R72.reuse, R14, R52 ;  /* 0x0000000e4834723c */ /* 0x040fe20000041834 */
[----:B------:R-:W2:Y:S07]  /*51c0*/  LDSM.16.M88.4 R12, [R91+0xf000] ;  /* 0x00f000005b0c783b */ /* 0x000eae0000000200 */
        /* <DEDUP_REMOVED lines=8> */
[C---:B-1----:R-:W-:Y:S08]  /*5250*/  HMMA.16816.F32.BF16 R20, R36.reuse, R8, R20 ;  /* 0x000000082414723c */ /* 0x042ff00000041814 */
[C---:B------:R-:W-:Y:S01]  /*5260*/  HMMA.16816.F32.BF16 R16, R36.reuse, R10, R16 ;  /* 0x0000000a2410723c */ /* 0x040fe20000041810 */
[----:B------:R-:W1:Y:S07]  /*5270*/  LDSM.16.M88.4 R8, [R90+0xe800] ;  /* 0x00e800005a08783b */ /* 0x000e6e0000000200 */
[----:B------:R-:W-:Y:S08]  /*5280*/  HMMA.16816.F32.BF16 R60, R36, R42, R60 ;  /* 0x0000002a243c723c */ /* 0x000ff0000004183c */
[----:B--2---:R-:W-:Y:S01]  /*5290*/  HMMA.16816.F32.BF16 R64, R48, R12, R64 ;  /* 0x0000000c3040723c */ /* 0x004fe20000041840 */
[----:B------:R-:W-:-:S05]  /*52a0*/  IMAD.SHL.U32 R12, R218, 0x2, RZ ;  /* 0x00000002da0c7824 */ /* 0x000fca00078e00ff */
[----:B------:R-:W-:Y:S02]  /*52b0*/  LOP3.LUT R12, R12, 0x6, RZ, 0xc0, !PT ;  /* 0x000000060c0c7812 */ /* 0x000fe400078ec0ff */
[C---:B-----5:R-:W-:Y:S08]  /*52c0*/  HMMA.16816.F32.BF16 R76, R48.reuse, R4, R76 ;  /* 0x00000004304c723c */ /* 0x060ff0000004184c */
[----:B------:R-:W-:Y:S01]  /*52d0*/  HMMA.16816.F32.BF16 R24, R48, R6, R24 ;  /* 0x000000063018723c */ /* 0x000fe20000041818 */
[----:B------:R-:W2:Y:S07]  /*52e0*/  LDSM.16.M88.4 R4, [R90+0xf000] ;  /* 0x00f000005a04783b */ /* 0x000eae0000000200 */
[C---:B------:R-:W-:Y:S08]  /*52f0*/  HMMA.16816.F32.BF16 R68, R36.reuse, R44, R68 ;  /* 0x0000002c2444723c */ /* 0x040ff00000041844 */
[----:B------:R-:W-:Y:S01]  /*5300*/  HMMA.16816.F32.BF16 R52, R36, R46, R52 ;  /* 0x0000002e2434723c */ /* 0x000fe20000041834 */
[----:B------:R-:W-:-:S04]  /*5310*/  VIADD R36, R12, UR22 ;  /* 0x000000160c247c36 */ /* 0x000fc80008000000 */
[C---:B------:R-:W-:Y:S01]  /*5320*/  VIADD R12, R36.reuse, 0x1 ;  /* 0x00000001240c7836 */ /* 0x040fe20000000000 */
[C---:B------:R-:W-:Y:S01]  /*5330*/  ISETP.GE.AND P1, PT, R36.reuse, UR17, PT ;  /* 0x0000001124007c0c */ /* 0x040fe2000bf26270 */
[----:B------:R-:W-:Y:S01]  /*5340*/  VIADD R32, R36, 0x8 ;  /* 0x0000000824207836 */ /* 0x000fe20000000000 */
[----:B------:R-:W-:Y:S02]  /*5350*/  HMMA.16816.F32.BF16 R20, R48, R56, R20 ;  /* 0x000000383014723c */ /* 0x000fe40000041814 */
[----:B------:R-:W-:Y:S02]  /*5360*/  ISETP.GE.AND P5, PT, R12, UR17, PT ;  /* 0x000000110c007c0c */ /* 0x000fe4000bfa6270 */
[----:B------:R-:W-:Y:S01]  /*5370*/  ISETP.GE.AND P4, PT, R32, UR17, PT ;  /* 0x0000001120007c0c */ /* 0x000fe2000bf86270 */
[----:B------:R-:W-:-:S03]  /*5380*/  VIADD R32, R36, 0x9 ;  /* 0x0000000924207836 */ /* 0x000fc60000000000 */
[----:B------:R-:W-:Y:S01]  /*5390*/  HMMA.16816.F32.BF16 R60, R48, R14, R60 ;  /* 0x0000000e303c723c */ /* 0x000fe2000004183c */
[----:B------:R-:W4:Y:S01]  /*53a0*/  LDSM.16.M88.4 R12, [R90+0xf800] ;  /* 0x00f800005a0c783b */ /* 0x000f220000000200 */
[----:B------:R-:W-:Y:S01]  /*53b0*/  ISETP.GE.AND P3, PT, R32, UR17, PT ;  /* 0x0000001120007c0c */ /* 0x000fe2000bf66270 */
[----:B------:R-:W-:-:S05]  /*53c0*/  DEPBAR.LE SB0, 0x0 ;  /* 0x000080000000791a */ /* 0x000fca0000000000 */
[----:B------:R-:W-:Y:S08]  /*53d0*/  HMMA.16816.F32.BF16 R16, R48, R58, R16 ;  /* 0x0000003a3010723c */ /* 0x000ff00000041810 */
[C---:B---3--:R-:W-:Y:S08]  /*53e0*/  HMMA.16816.F32.BF16 R76, R28.reuse, R96, R76 ;  /* 0x000000601c4c723c */ /* 0x048ff0000004184c */
[----:B-1----:R-:W-:Y:S01]  /*53f0*/  HMMA.16816.F32.BF16 R20, R28, R8, R20 ;  /* 0x000000081c14723c */ /* 0x002fe20000041814 */
[----:B------:R-:W-:-:S02]  /*5400*/  VIADD R9, R36, 0x10 ;  /* 0x0000001024097836 */ /* 0x000fc40000000000 */
[----:B------:R-:W-:-:S03]  /*5410*/  VIADD R8, R36, 0x11 ;  /* 0x0000001124087836 */ /* 0x000fc60000000000 */
[----:B------:R-:W-:Y:S01]  /*5420*/  ISETP.GE.AND P2, PT, R9, UR17, PT ;  /* 0x0000001109007c0c */ /* 0x000fe2000bf46270 */
[----:B------:R-:W-:Y:S01]  /*5430*/  VIADD R9, R36, 0x18 ;  /* 0x0000001824097836 */ /* 0x000fe20000000000 */
[----:B------:R-:W-:Y:S03]  /*5440*/  HMMA.16816.F32.BF16 R24, R28, R98, R24 ;  /* 0x000000621c18723c */ /* 0x000fe60000041818 */
[----:B------:R-:W-:Y:S02]  /*5450*/  FSEL R41, R78, -INF , !P1 ;  /* 0xff8000004e297808 */ /* 0x000fe40004800000 */
[----:B------:R-:W-:Y:S02]  /*5460*/  FSEL R37, R76, -INF , !P1 ;  /* 0xff8000004c257808 */ /* 0x000fe40004800000 */
[----:B------:R-:W-:Y:S01]  /*5470*/  ISETP.GE.AND P1, PT, R8, UR17, PT ;  /* 0x0000001108007c0c */ /* 0x000fe2000bf26270 */
[----:B------:R-:W-:Y:S01]  /*5480*/  HMMA.16816.F32.BF16 R68, R48, R72, R68 ;  /* 0x000000483044723c */ /* 0x000fe20000041844 */
[----:B------:R-:W-:Y:S01]  /*5490*/  VIADD R8, R36, 0x19 ;  /* 0x0000001924087836 */ /* 0x000fe20000000000 */
[----:B------:R-:W-:-:S02]  /*54a0*/  FSEL R79, R79, -INF , !P5 ;  /* 0xff8000004f4f7808 */ /* 0x000fc40006800000 */
[----:B------:R-:W-:Y:S02]  /*54b0*/  FSEL R77, R77, -INF , !P5 ;  /* 0xff8000004d4d7808 */ /* 0x000fe40006800000 */
[----:B------:R-:W-:Y:S02]  /*54c0*/  ISETP.GE.AND P5, PT, R9, UR17, PT ;  /* 0x0000001109007c0c */ /* 0x000fe4000bfa6270 */
[----:B------:R-:W-:Y:S01]  /*54d0*/  HMMA.16816.F32.BF16 R52, R48, R74, R52 ;  /* 0x0000004a3034723c */ /* 0x000fe20000041834 */
[----:B------:R-:W-:Y:S02]  /*54e0*/  FSEL R9, R22, -INF , !P2 ;  /* 0xff80000016097808 */ /* 0x000fe40005000000 */
[----:B------:R-:W-:Y:S02]  /*54f0*/  FSEL R43, R26, -INF , !P4 ;  /* 0xff8000001a2b7808 */ /* 0x000fe40006000000 */
[----:B------:R-:W-:Y:S01]  /*5500*/  FSEL R45, R24, -INF , !P4 ;  /* 0xff800000182d7808 */ /* 0x000fe20006000000 */
[----:B------:R-:W-:Y:S01]  /*5510*/  BAR.SYNC.DEFER_BLOCKING 0x0 ;  /* 0x0000000000007b1d */ /* 0x000fe20000010000 */
[----:B------:R-:W-:Y:S01]  /*5520*/  ISETP.GE.AND P4, PT, R8, UR17, PT ;  /* 0x0000001108007c0c */ /* 0x000fe2000bf86270 */
[----:B------:R-:W-:Y:S01]  /*5530*/  HMMA.16816.F32.BF16 R32, R28, R10, R16 ;  /* 0x0000000a1c20723c */ /* 0x000fe20000041810 */
[----:B------:R-:W-:Y:S01]  /*5540*/  FSEL R11, R20, -INF , !P2 ;  /* 0xff800000140b7808 */ /* 0x000fe20005000000 */
[----:B------:R-:W-:Y:S01]  /*5550*/  VIADD R8, R36, 0x20 ;  /* 0x0000002024087836 */ /* 0x000fe20000000000 */
[----:B------:R-:W-:-:S02]  /*5560*/  FSEL R19, R23, -INF , !P1 ;  /* 0xff80000017137808 */ /* 0x000fc40004800000 */
[----:B------:R-:W-:-:S03]  /*5570*/  FSEL R47, R25, -INF , !P3 ;  /* 0xff800000192f7808 */ /* 0x000fc60005800000 */
[C---:B--2---:R-:W-:Y:S01]  /*5580*/  HMMA.16816.F32.BF16 R64, R28.reuse, R4, R64 ;  /* 0x000000041c40723c */ /* 0x044fe20000041840 */
[----:B------:R-:W-:Y:S01]  /*5590*/  VIADD R4, R36, 0x21 ;  /* 0x0000002124047836 */ /* 0x000fe20000000000 */
[----:B------:R-:W-:Y:S02]  /*55a0*/  FSEL R5, R27, -INF , !P3 ;  /* 0xff8000001b057808 */ /* 0x000fe40005800000 */
[----:B------:R-:W-:Y:S02]  /*55b0*/  ISETP.GE.AND P3, PT, R8, UR17, PT ;  /* 0x0000001108007c0c */ /* 0x000fe4000bf66270 */
[----:B------:R-:W-:Y:S01]  /*55c0*/  ISETP.GE.AND P2, PT, R4, UR17, PT ;  /* 0x0000001104007c0c */ /* 0x000fe2000bf46270 */
[C---:B------:R-:W-:Y:S01]  /*55d0*/  VIADD R4, R36.reuse, 0x29 ;  /* 0x0000002924047836 */ /* 0x040fe20000000000 */
[----:B------:R-:W-:Y:S01]  /*55e0*/  HMMA.16816.F32.BF16 R60, R28, R6, R60 ;  /* 0x000000061c3c723c */ /* 0x000fe2000004183c */
[----:B------:R-:W-:Y:S01]  /*55f0*/  VIADD R6, R36, 0x28 ;  /* 0x0000002824067836 */ /* 0x000fe20000000000 */
[----:B------:R-:W-:-:S02]  /*5600*/  FSEL R27, R21, -INF , !P1 ;  /* 0xff800000151b7808 */ /* 0x000fc40004800000 */
[----:B------:R-:W-:Y:S02]  /*5610*/  FSEL R17, R34, -INF , !P5 ;  /* 0xff80000022117808 */ /* 0x000fe40006800000 */
[----:B------:R-:W-:Y:S02]  /*5620*/  FSEL R23, R32, -INF , !P5 ;  /* 0xff80000020177808 */ /* 0x000fe40006800000 */
[C---:B----4-:R-:W-:Y:S01]  /*5630*/  HMMA.16816.F32.BF16 R68, R28.reuse, R12, R68 ;  /* 0x0000000c1c44723c */ /* 0x050fe20000041844 */
[----:B------:R-:W-:Y:S01]  /*5640*/  ISETP.GE.AND P5, PT, R4, UR17, PT ;  /* 0x0000001104007c0c */ /* 0x000fe2000bfa6270 */
[----:B------:R-:W-:Y:S01]  /*5650*/  VIADD R4, R36, 0x31 ;  /* 0x0000003124047836 */ /* 0x000fe20000000000 */
[----:B------:R-:W-:Y:S02]  /*5660*/  FSEL R195, R66, -INF , !P3 ;  /* 0xff80000042c37808 */ /* 0x000fe40005800000 */
[----:B------:R-:W-:Y:S02]  /*5670*/  FSEL R221, R64, -INF , !P3 ;  /* 0xff80000040dd7808 */ /* 0x000fe40005800000 */
[----:B------:R-:W-:Y:S01]  /*5680*/  ISETP.GE.AND P1, PT, R6, UR17, PT ;  /* 0x0000001106007c0c */ /* 0x000fe2000bf26270 */
[----:B------:R-:W-:Y:S01]  /*5690*/  HMMA.16816.F32.BF16 R52, R28, R14, R52 ;  /* 0x0000000e1c34723c */ /* 0x000fe20000041834 */
[----:B------:R-:W-:Y:S01]  /*56a0*/  ISETP.GE.AND P3, PT, R4, UR17, PT ;  /* 0x0000001104007c0c */ /* 0x000fe2000bf66270 */
[C---:B------:R-:W-:Y:S01]  /*56b0*/  VIADD R6, R36.reuse, 0x30 ;  /* 0x0000003024067836 */ /* 0x040fe20000000000 */
[----:B------:R-:W-:Y:S01]  /*56c0*/  FSEL R21, R35, -INF , !P4 ;  /* 0xff80000023157808 */ /* 0x000fe20006000000 */
[C---:B------:R-:W-:Y:S01]  /*56d0*/  VIADD R4, R36.reuse, 0x38 ;  /* 0x0000003824047836 */ /* 0x040fe20000000000 */
[----:B------:R-:W-:Y:S01]  /*56e0*/  FSEL R25, R33, -INF , !P4 ;  /* 0xff80000021197808 */ /* 0x000fe20006000000 */
[----:B------:R-:W-:Y:S01]  /*56f0*/  VIADD R36, R36, 0x39 ;  /* 0x0000003924247836 */ /* 0x000fe20000000000 */
        /* <DEDUP_REMOVED lines=16> */
[----:B------:R-:W-:Y:S01]  /*5800*/  FSEL R205, R53, -INF , !P1 ;  /* 0xff80000035cd7808 */ /* 0x000fe20004800000 */
[----:B------:R-:W-:Y:S06]  /*5810*/  BRA.U !UP0, `(.L_x_1194) ;  /* 0x0000000908a47547 */ /* 0x000fec000b800000 */
[----:B------:R-:W-:-:S04]  /*5820*/  UISETP.NE.U32.AND UP0, UPT, UR8, URZ, UPT ;  /* 0x000000ff0800728c */ /* 0x000fc8000bf05070 */
[----:B------:R-:W-:-:S09]  /*5830*/  UISETP.NE.AND.EX UP0, UPT, UR9, URZ, UPT, UP0 ;  /* 0x000000ff0900728c */ /* 0x000fd2000bf05300 */
[----:B------:R-:W-:Y:S05]  /*5840*/  BRA.U UP0, `(.L_x_1195) ;  /* 0x0000000100207547 */ /* 0x000fea000b800000 */
[----:B------:R-:W-:Y:S01]  /*5850*/  UMOV UR4, URZ ;  /* 0x000000ff00047c82 */ /* 0x000fe20008000000 */
[----:B------:R-:W-:Y:S01]  /*5860*/  IMAD.SHL.U32 R4, R2, 0x40, RZ ;  /* 0x0000004002047824 */ /* 0x000fe200078e00ff */
[----:B------:R-:W-:-:S05]  /*5870*/  IADD3 R7, P1, PT, RZ, -UR4, RZ ;  /* 0x80000004ff077c10 */ /* 0x000fca000ff3e0ff */
[----:B------:R-:W-:-:S05]  /*5880*/  IMAD.X R4, RZ, RZ, ~R4, P1 ;  /* 0x000000ffff047224 */ /* 0x000fca00008e0e04 */
[----:B------:R-:W-:-:S04]  /*5890*/  SHF.R.S64 R7, R7, 0x1f, R4 ;  /* 0x0000001f07077819 */ /* 0x000fc80000001004 */
[----:B------:R-:W-:-:S04]  /*58a0*/  IADD3 R226, P1, PT, R7, R226, RZ ;  /* 0x000000e207e27210 */ /* 0x000fc80007f3e0ff */
[----:B------:R-:W-:Y:S01]  /*58b0*/  LEA.HI.X.SX32 R225, R4, R225, 0x1, P1 ;  /* 0x000000e104e17211 */ /* 0x000fe200008f0eff */
[----:B------:R-:W-:Y:S08]  /*58c0*/  BRA `(.L_x_1196) ;  /* 0x0000000000f07947 */ /* 0x000ff00003800000 */
.L_x_1195:
        /* <DEDUP_REMOVED lines=48> */
[----:B------:R-:W-:-:S04]  /*5bd0*/  IMAD R6, R15, R2, RZ ;  /* 0x000000020f067224 */ /* 0x000fc800078e02ff */
[----:B------:R-:W-:Y:S01]  /*5be0*/  IMAD R6, R7, R3, R6 ;  /* 0x0000000307067224 */ /* 0x000fe200078e0206 */
[----:B---3--:R-:W-:Y:S01]  /*5bf0*/  IADD3 R4, PT, PT, R13, -R4, RZ ;  /* 0x800000040d047210 */ /* 0x008fe20007ffe0ff */
[----:B------:R-:W-:-:S03]  /*5c00*/  IMAD.WIDE.U32 R12, R7, R2, RZ ;  /* 0x00000002070c7225 */ /* 0x000fc600078e00ff */
        /* <DEDUP_REMOVED lines=8> */
.L_x_1196:
[----:B------:R-:W1:Y:S01]  /*5c90*/  LDCU UR4, c[0x0][0x440] ;  /* 0x00008800ff0477ac */ /* 0x000e620008000800 */
[C---:B------:R-:W-:Y:S01]  /*5ca0*/  LEA R6, P1, R83.reuse, R226, 0x1 ;  /* 0x000000e253067211 */ /* 0x040fe200078208ff */
[C---:B------:R-:W-:Y:S01]  /*5cb0*/  IMAD.SHL.U32 R13, R2.reuse, 0x20, RZ ;  /* 0x00000020020d7824 */ /* 0x040fe200078e00ff */
[----:B------:R-:W-:Y:S02]  /*5cc0*/  SHF.L.U64.HI R3, R2, 0x5, R3 ;  /* 0x0000000502037819 */ /* 0x000fe40000010203 */
[----:B------:R-:W-:Y:S02]  /*5cd0*/  LEA.HI.X R7, R83, R225, R84, 0x1, P1 ;  /* 0x000000e153077211 */ /* 0x000fe400008f0c54 */
[----:B------:R-:W-:-:S05]  /*5ce0*/  IADD3 R14, P1, PT, R13, R6, RZ ;  /* 0x000000060d0e7210 */ /* 0x000fca0007f3e0ff */
[----:B------:R-:W-:Y:S01]  /*5cf0*/  IMAD.X R15, R3, 0x1, R7, P1 ;  /* 0x00000001030f7824 */ /* 0x000fe200008e0607 */
[----:B------:R-:W-:Y:S02]  /*5d00*/  IADD3 R2, P1, PT, R13, R14, RZ ;  /* 0x0000000e0d027210 */ /* 0x000fe40007f3e0ff */
[----:B-1----:R-:W-:-:S03]  /*5d10*/  ISETP.GE.AND P5, PT, R88, UR4, PT ;  /* 0x0000000458007c0c */ /* 0x002fc6000bfa6270 */
[----:B------:R-:W-:Y:S01]  /*5d20*/  IMAD.X R3, R3, 0x1, R15, P1 ;  /* 0x0000000103037824 */ /* 0x000fe200008e060f */
[----:B------:R-:W-:Y:S02]  /*5d30*/  ISETP.GE.AND P4, PT, R87, UR4, PT ;  /* 0x0000000457007c0c */ /* 0x000fe4000bf86270 */
[----:B------:R-:W-:Y:S02]  /*5d40*/  ISETP.GE.AND P3, PT, R86, UR4, PT ;  /* 0x0000000456007c0c */ /* 0x000fe4000bf66270 */
[----:B------:R-:W-:-:S05]  /*5d50*/  ISETP.GE.AND P2, PT, R85, UR4, PT ;  /* 0x0000000455007c0c */ /* 0x000fca000bf46270 */
[----:B------:R-:W-:-:S05]  /*5d60*/  @!P5 IMAD.MOV.U32 R224, RZ, RZ, R226 ;  /* 0x000000ffffe0d224 */ /* 0x000fca00078e00e2 */
[----:B------:R-:W-:Y:S01]  /*5d70*/  @!PT LDS RZ, [RZ] ;  /* 0x00000000fffff984 */ /* 0x000fe20000000800 */
[----:B------:R-:W-:Y:S01]  /*5d80*/  @!PT LDS RZ, [RZ] ;  /* 0x00000000fffff984 */ /* 0x000fe20000000800 */
[----:B------:R-:W-:Y:S01]  /*5d90*/  @!PT LDS RZ, [RZ] ;  /* 0x00000000fffff984 */ /* 0x000fe20000000800 */
[----:B------:R1:W-:Y:S04]  /*5da0*/  @!P5 LDGSTS.E.BYPASS.LTC128B.128 [R89+0x8000], desc[UR18][R224.64] ;  /* 0x08000000e059dfae */ /* 0x0003e8000b981a12 */
[----:B------:R2:W-:Y:S01]  /*5db0*/  @P5 STS.128 [R89+0x8000], RZ ;  /* 0x008000ff59005388 */ /* 0x0005e20000000c00 */
[----:B-1----:R-:W-:-:S05]  /*5dc0*/  @!P4 IMAD.MOV.U32 R224, RZ, RZ, R226 ;  /* 0x000000ffffe0c224 */ /* 0x002fca00078e00e2 */
        /* <DEDUP_REMOVED lines=78> */
.L_x_1194:
[----:B------:R-:W-:Y:S01]  /*62b0*/  FMNMX3.FTZ R4, R37, R77, R45, !PT ;  /* 0x0000004d25047276 */ /* 0x000fe2000781002d */
[----:B------:R-:W1:Y:S01]  /*62c0*/  LDCU UR4, c[0x0][0x45c] ;  /* 0x00008b80ff0477ac */ /* 0x000e620008000800 */
[----:B--2---:R-:W-:Y:S02]  /*62d0*/  FMNMX3.FTZ R2, R41, R79, R43, !PT ;  /* 0x0000004f29027276 */ /* 0x004fe4000781002b */
[----:B------:R-:W-:Y:S01]  /*62e0*/  FMNMX3.FTZ R4, R4, R47, R11, !PT ;  /* 0x0000002f04047276 */ /* 0x000fe2000781000b */
[----:B------:R-:W-:Y:S01]  /*62f0*/  UIADD3 UR16, UPT, UPT, UR16, -0x2, URZ ;  /* 0xfffffffe10107890 */ /* 0x000fe2000fffe0ff */
[----:B------:R-:W-:Y:S02]  /*6300*/  FMNMX3.FTZ R2, R2, R5, R9, !PT ;  /* 0x0000000502027276 */ /* 0x000fe40007810009 */
[----:B------:R-:W-:Y:S01]  /*6310*/  FMNMX3.FTZ R4, R4, R27, R23, !PT ;  /* 0x0000001b04047276 */ /* 0x000fe20007810017 */
[----:B------:R-:W-:Y:S01]  /*6320*/  UISETP.GE.AND UP0, UPT, UR16, UR14, UPT ;  /* 0x0000000e1000728c */ /* 0x000fe2000bf06270 */
        /* <DEDUP_REMOVED lines=49> */
[----:B------:R-:W2:Y:S01]  /*6640*/  LDSM.16.MT88.4 R36, [R219+0x10000] ;  /* 0x01000000db24783b */ /* 0x000ea20000004200 */
[--C-:B------:R-:W-:Y:S01]  /*6650*/  FFMA.FTZ R182, R5, UR4, -R206.reuse ;  /* 0x0000000405b67c23 */ /* 0x100fe200080108ce */
[--C-:B------:R-:W-:Y:S01]  /*6660*/  FFMA.FTZ R189, R41, UR4, -R206.reuse ;  /* 0x0000000429bd7c23 */ /* 0x100fe200080108ce */
[----:B------:R-:W-:Y:S01]  /*6670*/  FFMA.FTZ R185, R43, UR4, -R206 ;  /* 0x000000042bb97c23 */ /* 0x000fe200080108ce */
[----:B------:R-:W3:Y:S01]  /*6680*/  LDSM.16.MT88.4 R76, [R194+0x12000] ;  /* 0x01200000c24c783b */ /* 0x000ee20000004200 */
[----:B------:R-:W-:Y:S01]  /*6690*/  MUFU.EX2 R191, R191 ;  /* 0x000000bf00bf7308 */ /* 0x000fe20000000800 */
[----:B------:R-:W-:Y:S01]  /*66a0*/  FFMA.FTZ R183, R11, UR4, -R208 ;  /* 0x000000040bb77c23 */ /* 0x000fe200080108d0 */
[----:B------:R-:W-:Y:S01]  /*66b0*/  FFMA.FTZ R181, R9, UR4, -R206 ;  /* 0x0000000409b57c23 */ /* 0x000fe200080108ce */
[----:B------:R-:W4:Y:S01]  /*66c0*/  LDSM.16.MT88.4 R4, [R190+0x16000] ;  /* 0x01600000be04783b */ /* 0x000f220000004200 */
[----:B------:R-:W5:Y:S01]  /*66d0*/  MUFU.EX2 R188, R188 ;  /* 0x000000bc00bc7308 */ /* 0x000f620000000800 */
[--C-:B------:R-:W-:Y:S01]  /*66e0*/  FFMA.FTZ R180, R27, UR4, -R208.reuse ;  /* 0x000000041bb47c23 */ /* 0x100fe200080108d0 */
[--C-:B------:R-:W-:Y:S01]  /*66f0*/  FFMA.FTZ R167, R23, UR4, -R208.reuse ;  /* 0x0000000417a77c23 */ /* 0x100fe200080108d0 */
[----:B------:R-:W4:Y:S01]  /*6700*/  LDSM.16.MT88.4 R8, [R194+0x10800] ;  /* 0x01080000c208783b */ /* 0x000f220000004200 */
[----:B------:R-:W5:Y:S01]  /*6710*/  MUFU.EX2 R184, R184 ;  /* 0x000000b800b87308 */ /* 0x000f620000000800 */
[----:B------:R-:W-:Y:S01]  /*6720*/  FFMA.FTZ R2, R25, UR4, -R208 ;  /* 0x0000000419027c23 */ /* 0x000fe200080108d0 */
[--C-:B------:R-:W-:Y:S01]  /*6730*/  FFMA.FTZ R166, R19, UR4, -R206.reuse ;  /* 0x0000000413a67c23 */ /* 0x100fe200080108ce */
[----:B------:R-:W4:Y:S01]  /*6740*/  LDSM.16.MT88.4 R12, [R219+0x10800] ;  /* 0x01080000db0c783b */ /* 0x000f220000004200 */
[----:B------:R-:W-:Y:S01]  /*6750*/  MUFU.EX2 R189, R189 ;  /* 0x000000bd00bd7308 */ /* 0x000fe20000000800 */
[--C-:B------:R-:W-:Y:S01]  /*6760*/  FFMA.FTZ R165, R17, UR4, -R206.reuse ;  /* 0x0000000411a57c23 */ /* 0x100fe200080108ce */
[----:B------:R-:W-:Y:S01]  /*6770*/  FFMA.FTZ R0, R21, UR4, -R206 ;  /* 0x0000000415007c23 */ /* 0x000fe200080108ce */
[----:B------:R-:W4:Y:S01]  /*6780*/  LDSM.16.MT88.4 R16, [R190+0x10800] ;  /* 0x01080000be10783b */ /* 0x000f220000004200 */
[----:B------:R-:W1:Y:S01]  /*6790*/  MUFU.EX2 R186, R186 ;  /* 0x000000ba00ba7308 */ /* 0x000e620000000800 */
[--C-:B------:R-:W-:Y:S01]  /*67a0*/  FFMA.FTZ R198, R193, UR4, -R208.reuse ;  /* 0x00000004c1c67c23 */ /* 0x100fe200080108d0 */
[----:B-----5:R-:W-:Y:S01]  /*67b0*/  F2FP.BF16.F32.PACK_AB R152, R188, R191 ;  /* 0x000000bfbc98723e */ /* 0x020fe200000010ff */
[----:B------:R-:W5:Y:S01]  /*67c0*/  LDSM.16.MT88.4 R20, [R192+0x10800] ;  /* 0x01080000c014783b */ /* 0x000f620000004200 */
[----:B------:R-:W-:Y:S01]  /*67d0*/  MUFU.EX2 R185, R185 ;  /* 0x000000b900b97308 */ /* 0x000fe20000000800 */
[----:B------:R-:W-:Y:S01]  /*67e0*/  FFMA.FTZ R196, R215, UR4, -R208 ;  /* 0x00000004d7c47c23 */ /* 0x000fe200080108d0 */
[----:B------:R-:W-:Y:S01]  /*67f0*/  F2FP.BF16.F32.PACK_AB R154, R184, R187 ;  /* 0x000000bbb89a723e */ /* 0x000fe200000010ff */
[----:B------:R-:W-:Y:S01]  /*6800*/  LDSM.16.MT88.4 R24, [R192+0x14800] ;  /* 0x01480000c018783b */ /* 0x000fe20000004200 */
[----:B------:R-:W2:Y:S01]  /*6810*/  MUFU.EX2 R182, R182 ;  /* 0x000000b600b67308 */ /* 0x000ea20000000800 */
[--C-:B------:R-:W-:Y:S01]  /*6820*/  FFMA.FTZ R200, R195, UR4, -R206.reuse ;  /* 0x00000004c3c87c23 */ /* 0x100fe200080108ce */
[----:B------:R-:W-:Y:S01]  /*6830*/  FFMA.FTZ R204, R177, UR4, -R206 ;  /* 0x00000004b1cc7c23 */ /* 0x000fe200080108ce */
[----:B------:R-:W-:Y:S01]  /*6840*/  LDSM.16.MT88.4 R28, [R194+0x14800] ;  /* 0x01480000c21c783b */ /* 0x000fe20000004200 */
[----:B------:R-:W-:Y:S01]  /*6850*/  MUFU.EX2 R183, R183 ;  /* 0x000000b700b77308 */ /* 0x000fe20000000800 */
[----:B------:R-:W-:Y:S01]  /*6860*/  FFMA.FTZ R221, R221, UR4, -R208 ;  /* 0x00000004dddd7c23 */ /* 0x000fe200080108d0 */
[----:B-1----:R-:W-:Y:S01]  /*6870*/  F2FP.BF16.F32.PACK_AB R153, R186, R189 ;  /* 0x000000bdba99723e */ /* 0x002fe200000010ff */
[----:B------:R-:W-:Y:S01]  /*6880*/  LDSM.16.MT88.4 R172, [R194+0x12800] ;  /* 0x01280000c2ac783b */ /* 0x000fe20000004200 */
[----:B------:R-:W1:Y:S01]  /*6890*/  MUFU.EX2 R180, R180 ;  /* 0x000000b400b47308 */ /* 0x000e620000000800 */
[----:B------:R-:W-:Y:S01]  /*68a0*/  FFMA.FTZ R203, R203, UR4, -R206 ;  /* 0x00000004cbcb7c23 */ /* 0x000fe200080108ce */
[----:B------:R-:W-:Y:S01]  /*68b0*/  FFMA.FTZ R235, R205, UR4, -R208 ;  /* 0x00000004cdeb7c23 */ /* 0x000fe200080108d0 */
[----:B------:R-:W-:Y:S01]  /*68c0*/  LDSM.16.MT88.4 R168, [R192+0x12800] ;  /* 0x01280000c0a8783b */ /* 0x000fe20000004200 */
[----:B------:R-:W-:Y:S01]  /*68d0*/  MUFU.EX2 R167, R167 ;  /* 0x000000a700a77308 */ /* 0x000fe20000000800 */
[----:B------:R-:W-:Y:S01]  /*68e0*/  FADD.FTZ R188, R191, R188 ;  /* 0x000000bcbfbc7221 */ /* 0x000fe20000010000 */
[----:B--2---:R-:W-:Y:S01]  /*68f0*/  F2FP.BF16.F32.PACK_AB R155, R182, R185 ;  /* 0x000000b9b69b723e */ /* 0x004fe200000010ff */
[----:B------:R-:W-:Y:S01]  /*6900*/  LDSM.16.MT88.4 R32, [R219+0x14800] ;  /* 0x01480000db20783b */ /* 0x000fe20000004200 */
[----:B------:R-:W-:Y:S01]  /*6910*/  MUFU.EX2 R2, R2 ;  /* 0x0000000200027308 */ /* 0x000fe20000000800 */
[----:B------:R-:W-:Y:S01]  /*6920*/  FADD.FTZ R186, R189, R186 ;  /* 0x000000babdba7221 */ /* 0x000fe20000010000 */
[----:B------:R-:W-:-:S02]  /*6930*/  FADD.FTZ R187, R187, R188 ;  /* 0x000000bcbbbb7221 */ /* 0x000fc40000010000 */
[----:B------:R-:W-:Y:S01]  /*6940*/  MUFU.EX2 R181, R181 ;  /* 0x000000b500b57308 */ /* 0x000fe20000000800 */
[C---:B------:R-:W-:Y:S01]  /*6950*/  HMMA.16816.F32.BF16 R40, R152.reuse, R44, RZ ;  /* 0x0000002c9828723c */ /* 0x040fe200000418ff */
[----:B------:R-:W-:Y:S01]  /*6960*/  FADD.FTZ R185, R185, R186 ;  /* 0x000000bab9b97221 */ /* 0x000fe20000010000 */
[----:B------:R-:W-:Y:S01]  /*6970*/  FADD.FTZ R184, R184, R187 ;  /* 0x000000bbb8b87221 */ /* 0x000fe20000010000 */
[----:B------:R-:W2:Y:S02]  /*6980*/  MUFU.EX2 R166, R166 ;  /* 0x000000a600a67308 */ /* 0x000ea40000000800 */
[----:B------:R-:W-:Y:S02]  /*6990*/  FADD.FTZ R182, R182, R185 ;  /* 0x000000b9b6b67221 */ /* 0x000fe40000010000 */
[----:B------:R-:W-:Y:S01]  /*69a0*/  MUFU.EX2 R165, R165 ;  /* 0x000000a500a57308 */ /* 0x000fe20000000800 */
[C---:B------:R-:W-:Y:S03]  /*69b0*/  HMMA.16816.F32.BF16 R44, R152.reuse, R46, RZ ;  /* 0x0000002e982c723c */ /* 0x040fe600000418ff */
[----:B------:R-:W5:Y:S04]  /*69c0*/  MUFU.EX2 R0, R0 ;  /* 0x0000000000007308 */ /* 0x000f680000000800 */
[----:B------:R-:W-:Y:S01]  /*69d0*/  MUFU.EX2 R193, R221 ;  /* 0x000000dd00c17308 */ /* 0x000fe20000000800 */
[C---:B------:R-:W-:Y:S03]  /*69e0*/  HMMA.16816.F32.BF16 R160, R152.reuse, R36, RZ ;  /* 0x0000002498a0723c */ /* 0x040fe600000418ff */
[----:B------:R-:W5:Y:S04]  /*69f0*/  MUFU.EX2 R198, R198 ;  /* 0x000000c600c67308 */ /* 0x000f680000000800 */
[----:B------:R-:W-:Y:S01]  /*6a00*/  MUFU.EX2 R196, R196 ;  /* 0x000000c400c47308 */ /* 0x000fe20000000800 */
[C---:B------:R-:W-:Y:S03]  /*6a10*/  HMMA.16816.F32.BF16 R48, R152.reuse, R52, RZ ;  /* 0x000000349830723c */ /* 0x040fe600000418ff */
[----:B------:R-:W-:Y:S04]  /*6a20*/  MUFU.EX2 R200, R200 ;  /* 0x000000c800c87308 */ /* 0x000fe80000000800 */
[----:B------:R-:W-:Y:S01]  /*6a30*/  MUFU.EX2 R204, R204 ;  /* 0x000000cc00cc7308 */ /* 0x000fe20000000800 */
[C---:B------:R-:W-:Y:S03]  /*6a40*/  HMMA.16816.F32.BF16 R56, R152.reuse, R60, RZ ;  /* 0x0000003c9838723c */ /* 0x040fe600000418ff */
[----:B------:R-:W-:Y:S05]  /*6a50*/  MUFU.EX2 R235, R235 ;  /* 0x000000eb00eb7308 */ /* 0x000fea0000000800 */
[C---:B------:R-:W-:Y:S08]  /*6a60*/  HMMA.16816.F32.BF16 R64, R152.reuse, R68, RZ ;  /* 0x000000449840723c */ /* 0x040ff000000418ff */
        /* <DEDUP_REMOVED lines=25> */
[----:B-1----:R-:W-:Y:S01]  /*6c00*/  F2FP.BF16.F32.PACK_AB R4, R180, R183 ;  /* 0x000000b7b404723e */ /* 0x002fe200000010ff */
[----:B------:R-:W-:Y:S01]  /*6c10*/  FADD.FTZ R183, R183, R184 ;  /* 0x000000b8b7b77221 */ /* 0x000fe20000010000 */
[----:B--2---:R-:W-:Y:S01]  /*6c20*/  F2FP.BF16.F32.PACK_AB R5, R166, R181 ;  /* 0x000000b5a605723e */ /* 0x004fe200000010ff */
[----:B------:R-:W-:-:S02]  /*6c30*/  FADD.FTZ R181, R181, R182 ;  /* 0x000000b6b5b57221 */ /* 0x000fc40000010000 */
[----:B------:R-:W-:Y:S02]  /*6c40*/  FADD.FTZ R180, R180, R183 ;  /* 0x000000b7b4b47221 */ /* 0x000fe40000010000 */
[----:B------:R-:W-:Y:S01]  /*6c50*/  HMMA.16816.F32.BF16 R152, R152, R6, RZ ;  /* 0x000000069898723c */ /* 0x000fe200000418ff */
[----:B------:R-:W-:Y:S01]  /*6c60*/  F2FP.BF16.F32.PACK_AB R6, R2, R167 ;  /* 0x000000a70206723e */ /* 0x000fe200000010ff */
[----:B------:R-:W-:Y:S01]  /*6c70*/  FADD.FTZ R166, R166, R181 ;  /* 0x000000b5a6a67221 */ /* 0x000fe20000010000 */
[----:B-----5:R-:W-:Y:S01]  /*6c80*/  F2FP.BF16.F32.PACK_AB R7, R0, R165 ;  /* 0x000000a50007723e */ /* 0x020fe200000010ff */
        /* <DEDUP_REMOVED lines=184> */
[----:B------:R-:W1:Y:S01]  /*7810*/  LDCU.64 UR4, c[0x0][0x4e0] ;  /* 0x00009c00ff0477ac */ /* 0x000e620008000a00 */
[----:B------:R-:W2:Y:S01]  /*7820*/  S2UR UR16, SR_CgaCtaId ;  /* 0x00000000001079c3 */ /* 0x000ea20000008800 */
[----:B------:R-:W-:Y:S01]  /*7830*/  IMAD.MOV.U32 R216, RZ, RZ, 0x20 ;  /* 0x00000020ffd87424 */ /* 0x000fe200078e00ff */
[----:B------:R-:W-:Y:S01]  /*7840*/  MOV R0, R3 ;  /* 0x0000000300007202 */ /* 0x000fe20000000f00 */
[----:B------:R-:W-:Y:S01]  /*7850*/  UISETP.NE.U32.AND UP1, UPT, UR8, URZ, UPT ;  /* 0x000000ff0800728c */ /* 0x000fe2000bf25070 */
[----:B------:R-:W-:Y:S01]  /*7860*/  IMAD.MOV.U32 R165, RZ, RZ, R164 ;  /* 0x000000ffffa57224 */ /* 0x000fe200078e00a4 */
[----:B------:R-:W-:Y:S01]  /*7870*/  IADD3 R228, PT, PT, R219, 0x10000, RZ ;  /* 0x00010000dbe47810 */ /* 0x000fe20007ffe0ff */
[----:B------:R-:W3:Y:S01]  /*7880*/  LDCU UR17, c[0x0][0x440] ;  /* 0x00008800ff1177ac */ /* 0x000ee20008000800 */
[----:B------:R-:W-:Y:S01]  /*7890*/  SEL R216, R216, 0xffffffe0, !P6 ;  /* 0xffffffe0d8d87807 */ /* 0x000fe20007000000 */
[----:B------:R-:W-:-:S04]  /*78a0*/  UISETP.NE.AND.EX UP1, UPT, UR9, URZ, UPT, UP1 ;  /* 0x000000ff0900728c */ /* 0x000fc8000bf25310 */
[----:B------:R-:W-:Y:S01]  /*78b0*/  IMAD.IADD R216, R216, 0x1, R219 ;  /* 0x00000001d8d87824 */ /* 0x000fe200078e02db */
[----:B------:R-:W4:Y:S01]  /*78c0*/  LDCU.64 UR8, c[0x0][0x3c0] ;  /* 0x00007800ff0877ac */ /* 0x000f220008000a00 */
[----:B-1----:R-:W-:Y:S01]  /*78d0*/  UISETP.NE.U32.AND UP0, UPT, UR4, URZ, UPT ;  /* 0x000000ff0400728c */ /* 0x002fe2000bf05070 */
[----:B------:R-:W1:Y:S03]  /*78e0*/  LDCU UR4, c[0x0][0x45c] ;  /* 0x00008b80ff0477ac */ /* 0x000e660008000800 */
[----:B------:R-:W-:Y:S01]  /*78f0*/  UISETP.NE.AND.EX UP0, UPT, UR5, URZ, UPT, UP0 ;  /* 0x000000ff0500728c */ /* 0x000fe2000bf05300 */
[----:B------:R-:W1:Y:S02]  /*7900*/  LDCU.64 UR6, c[0x0][0x3b8] ;  /* 0x00007700ff0677ac */ /* 0x000e640008000a00 */
[----:B------:R-:W-:Y:S01]  /*7910*/  UMOV UR5, 0x400 ;  /* 0x0000040000057882 */ /* 0x000fe20000000000 */
[----:B------:R-:W1:Y:S01]  /*7920*/  LDCU.64 UR10, c[0x0][0x3a0] ;  /* 0x00007400ff0a77ac */ /* 0x000e620008000a00 */
[----:B------:R-:W1:Y:S01]  /*7930*/  LDCU.64 UR12, c[0x0][0x3a8] ;  /* 0x00007500ff0c77ac */ /* 0x000e620008000a00 */
[----:B--23--:R-:W-:-:S12]  /*7940*/  ULEA UR5, UR16, UR5, 0x18 ;  /* 0x0000000510057291 */ /* 0x00cfd8000f8ec0ff */
.L_x_1201:
        /* <DEDUP_REMOVED lines=8> */
[----:B------:R-:W-:Y:S01]  /*79d0*/  IMAD.MOV.U32 R5, RZ, RZ, R232 ;  /* 0x000000ffff057224 */ /* 0x000fe200078e00e8 */
[C---:B--2---:R-:W-:Y:S01]  /*79e0*/  LOP3.LUT R237, R218.reuse, 0x38, RZ, 0xc0, !PT ;  /* 0x00000038daed7812 */ /* 0x044fe200078ec0ff */
[C---:B------:R-:W-:Y:S01]  /*79f0*/  IMAD.SHL.U32 R2, R218.reuse, 0x8, RZ ;  /* 0x00000008da027824 */ /* 0x040fe200078e00ff */
[----:B------:R-:W-:Y:S02]  /*7a00*/  SHF.R.U32.HI R220, RZ, 0x1, R218 ;  /* 0x00000001ffdc7819 */ /* 0x000fe400000116da */
[----:B------:R-:W-:Y:S01]  /*7a10*/  @!UP1 UMOV UR24, URZ ;  /* 0x000000ff00189c82 */ /* 0x000fe20008000000 */
[----:B---3--:R-:W-:Y:S01]  /*7a20*/  @!UP1 USHF.L.U32 UR23, UR16, 0x6, URZ ;  /* 0x0000000610179899 */ /* 0x008fe200080006ff */
[----:B------:R-:W-:Y:S01]  /*7a30*/  IMAD.SHL.U32 R164, R218, 0x40, RZ ;  /* 0x00000040daa47824 */ /* 0x000fe200078e00ff */
[----:B------:R-:W-:Y:S01]  /*7a40*/  LOP3.LUT R212, R2, 0x38, RZ, 0xc0, !PT ;  /* 0x0000003802d47812 */ /* 0x000fe200078ec0ff */
[----:B------:R-:W-:Y:S01]  /*7a50*/  @!UP1 UIADD3 UR24, UP2, UPT, URZ, -UR24, URZ ;  /* 0x80000018ff189290 */ /* 0x000fe2000ff5e0ff */
[--C-:B------:R-:W-:Y:S02]  /*7a60*/  LOP3.LUT R237, R237, 0x1f8, R2.reuse, 0x78, !PT ;  /* 0x000001f8eded7812 */ /* 0x100fe400078e7802 */
[----:B------:R-:W-:Y:S01]  /*7a70*/  LOP3.LUT R4, R212, 0x40, RZ, 0xfc, !PT ;  /* 0x00000040d4047812 */ /* 0x000fe200078efcff */
[----:B------:R-:W-:Y:S01]  /*7a80*/  @!UP1 UIADD3.X UR23, UPT, UPT, URZ, ~UR23, URZ, UP2, !UPT ;  /* 0x80000017ff179290 */ /* 0x000fe200097fe4ff */
[----:B------:R-:W-:Y:S02]  /*7a90*/  LOP3.LUT R167, R164, 0x1c0, RZ, 0xc0, !PT ;  /* 0x000001c0a4a77812 */ /* 0x000fe400078ec0ff */
[----:B------:R-:W-:Y:S01]  /*7aa0*/  ISETP.GE.AND P3, PT, R4, UR17, PT ;  /* 0x0000001104007c0c */ /* 0x000fe2000bf66270 */
[----:B------:R-:W-:Y:S01]  /*7ab0*/  IMAD.SHL.U32 R4, R218, 0x20, RZ ;  /* 0x00000020da047824 */ /* 0x000fe200078e00ff */
[--C-:B------:R-:W-:Y:S01]  /*7ac0*/  LOP3.LUT R167, R167, 0x38, R2.reuse, 0xf8, !PT ;  /* 0x00000038a7a77812 */ /* 0x100fe200078ef802 */
[----:B------:R-:W-:Y:S01]  /*7ad0*/  @!UP1 USHF.R.S64 UR24, UR24, 0x1f, UR23 ;  /* 0x0000001f18189899 */ /* 0x000fe20008001017 */
[----:B------:R-:W-:Y:S01]  /*7ae0*/  LOP3.LUT R237, R237, 0x1e00, R2, 0xf8, !PT ;  /* 0x00001e00eded7812 */ /* 0x000fe200078ef802 */
[----:B------:R-:W-:Y:S01]  /*7af0*/  IMAD.U32 R7, RZ, RZ, UR23 ;  /* 0x00000017ff077e24 */ /* 0x000fe2000f8e00ff */
[----:B------:R-:W-:Y:S02]  /*7b00*/  LOP3.LUT R217, R4, 0x7c00, RZ, 0xc0, !PT ;  /* 0x00007c0004d97812 */ /* 0x000fe400078ec0ff */
[----:B------:R-:W-:Y:S02]  /*7b10*/  LOP3.LUT R4, R212, 0x80, RZ, 0xfc, !PT ;  /* 0x00000080d4047812 */ /* 0x000fe400078efcff */
[----:B------:R-:W-:Y:S02]  /*7b20*/  @!P4 IADD3 R6, P4, PT, R232, UR24, RZ ;  /* 0x00000018e806cc10 */ /* 0x000fe4000ff9e0ff */
[----:B------:R-:W-:Y:S02]  /*7b30*/  LOP3.LUT R2, R220, 0x8, RZ, 0xc0, !PT ;  /* 0x00000008dc027812 */ /* 0x000fe400078ec0ff */
[----:B------:R-:W-:Y:S01]  /*7b40*/  LOP3.LUT R3, R217, 0x200, R164, 0xf8, !PT ;  /* 0x00000200d9037812 */ /* 0x000fe200078ef8a4 */
[----:B------:R-:W-:Y:S01]  /*7b50*/  @!P0 IMAD.MOV.U32 R232, RZ, RZ, R6 ;  /* 0x000000ffffe88224 */ /* 0x000fe200078e0006 */
[----:B------:R-:W-:Y:S01]  /*7b60*/  ISETP.GE.AND P2, PT, R4, UR17, PT ;  /* 0x0000001104007c0c */ /* 0x000fe2000bf46270 */
[----:B------:R-:W-:Y:S01]  /*7b70*/  IMAD.MOV.U32 R4, RZ, RZ, R233 ;  /* 0x000000ffff047224 */ /* 0x000fe200078e00e9 */
[----:B------:R-:W-:Y:S02]  /*7b80*/  LOP3.LUT R2, R3, R167, R2, 0xf6, !PT ;  /* 0x000000a703027212 */ /* 0x000fe400078ef602 */
[----:B------:R-:W-:Y:S01]  /*7b90*/  @!P1 LEA.HI.X.SX32 R233, R7, R233, 0x1, P4 ;  /* 0x000000e907e99211 */ /* 0x000fe200020f0eff */
[----:B-1----:R-:W-:Y:S08]  /*7ba0*/  BRA.U !UP1, `(.L_x_1198) ;  /* 0x0000000109f87547 */ /* 0x002ff0000b800000 */
        /* <DEDUP_REMOVED lines=62> */
.L_x_1198:
[C---:B------:R-:W-:Y:S01]  /*7f90*/  ISETP.GE.AND P4, PT, R212.reuse, UR17, PT ;  /* 0x00000011d4007c0c */ /* 0x040fe2000bf86270 */
[----:B------:R-:W-:Y:S01]  /*7fa0*/  IMAD.U32 R215, RZ, RZ, UR16 ;  /* 0x00000010ffd77e24 */ /* 0x000fe2000f8e00ff */
[----:B------:R-:W-:Y:S01]  /*7fb0*/  LEA R237, R237, UR5, 0x1 ;  /* 0x00000005eded7c11 */ /* 0x000fe2000f8e08ff */
[----:B------:R-:W-:Y:S01]  /*7fc0*/  USHF.L.U32 UR23, UR16, 0x5, URZ ;  /* 0x0000000510177899 */ /* 0x000fe200080006ff */
[----:B------:R-:W-:Y:S01]  /*7fd0*/  LOP3.LUT R212, R212, 0xc0, RZ, 0xfc, !PT ;  /* 0x000000c0d4d47812 */ /* 0x000fe200078efcff */
[----:B------:R-:W-:Y:S01]  /*7fe0*/  IMAD.U32 R214, RZ, RZ, UR16 ;  /* 0x00000010ffd67e24 */ /* 0x000fe2000f8e00ff */
[C---:B------:R-:W-:Y:S01]  /*7ff0*/  LEA R238, P0, R215.reuse, R232, 0x5 ;  /* 0x000000e8d7ee7211 */ /* 0x040fe200078028ff */
[----:B------:R-:W-:Y:S01]  /*8000*/  IMAD.MOV.U32 R221, RZ, RZ, 0x20 ;  /* 0x00000020ffdd7424 */ /* 0x000fe200078e00ff */
[----:B------:R-:W-:Y:S01]  /*8010*/  ISETP.GE.AND P1, PT, R212, UR17, PT ;  /* 0x00000011d4007c0c */ /* 0x000fe2000bf26270 */
[----:B------:R-:W-:Y:S01]  /*8020*/  IMAD.MOV.U32 R3, RZ, RZ, 0x40 ;  /* 0x00000040ff037424 */ /* 0x000fe200078e00ff */
[--C-:B------:R-:W-:Y:S01]  /*8030*/  LEA.HI.X R239, R215, R233, R213.reuse, 0x5, P0 ;  /* 0x000000e9d7ef7211 */ /* 0x100fe200000f2cd5 */
[----:B------:R-:W-:Y:S01]  /*8040*/  UIADD3 UR21, UPT, UPT, UR21, -0x1, URZ ;  /* 0xffffffff15157890 */ /* 0x000fe2000fffe0ff */
[----:B------:R-:W-:Y:S01]  /*8050*/  SHF.L.U64.HI R227, R214, 0x5, R213 ;  /* 0x00000005d6e37819 */ /* 0x000fe200000102d5 */
[----:B------:R-:W-:Y:S01]  /*8060*/  @!PT LDS RZ, [RZ] ;  /* 0x00000000fffff984 */ /* 0x000fe20000000800 */
[----:B------:R-:W-:Y:S01]  /*8070*/  @!PT LDS RZ, [RZ] ;  /* 0x00000000fffff984 */ /* 0x000fe20000000800 */
[----:B------:R-:W-:Y:S01]  /*8080*/  @!PT LDS RZ, [RZ] ;  /* 0x00000000fffff984 */ /* 0x000fe20000000800 */
[----:B------:R-:W-:Y:S01]  /*8090*/  @!P4 LDGSTS.E.BYPASS.LTC128B.128 [R237+0x10000], desc[UR18][R232.64] ;  /* 0x10000000e8edcfae */ /* 0x000fe2000b981a12 */
[----:B------:R-:W-:Y:S01]  /*80a0*/  IADD3 R214, P5, PT, R238, UR23, RZ ;  /* 0x00000017eed67c10 */ /* 0x000fe2000ffbe0ff */
[----:B------:R-:W-:Y:S01]  /*80b0*/  UISETP.GT.AND UP2, UPT, UR21, UR14, UPT ;  /* 0x0000000e1500728c */ /* 0x000fe2000bf44270 */
[----:B------:R-:W-:Y:S01]  /*80c0*/  LOP3.LUT R223, R164, 0x400, RZ, 0xc0, !PT ;  /* 0x00000400a4df7812 */ /* 0x000fe200078ec0ff */
[----:B------:R-:W-:Y:S01]  /*80d0*/  @P4 STS.128 [R237+0x10000], RZ ;  /* 0x010000ffed004388 */ /* 0x000fe20000000c00 */
[----:B------:R-:W-:Y:S01]  /*80e0*/  IADD3 R212, P0, PT, R214, UR23, RZ ;  /* 0x00000017d6d47c10 */ /* 0x000fe2000ff1e0ff */
[----:B------:R-:W-:Y:S01]  /*80f0*/  IMAD.X R215, R227, 0x1, R239, P5 ;  /* 0x00000001e3d77824 */ /* 0x000fe200028e06ef */
        /* <DEDUP_REMOVED lines=16> */
[----:B------:R-:W-:Y:S02]  /*8200*/  LOP3.LUT P0, RZ, R218, 0x4, RZ, 0xc0, !PT ;  /* 0x00000004daff7812 */ /* 0x000fe4000780c0ff */
[----:B------:R-:W-:Y:S01]  /*8210*/  @P2 STS.128 [R237+0x14000], RZ ;  /* 0x014000ffed002388 */ /* 0x000fe20000000c00 */
[----:B------:R-:W-:Y:S01]  /*8220*/  IMAD.IADD R222, R221, 0x1, R224 ;  /* 0x00000001ddde7824 */ /* 0x000fe200078e02e0 */
[----:B------:R-:W-:Y:S01]  /*8230*/  SEL R3, R3, 0xffffffc0, !P0 ;  /* 0xffffffc003037807 */ /* 0x000fe20004000000 */
[----:B------:R-:W-:Y:S01]  /*8240*/  IMAD.IADD R167, R221, 0x1, R164 ;  /* 0x00000001dda77824 */ /* 0x000fe200078e02a4 */
[----:B------:R-:W-:Y:S01]  /*8250*/  @!PT LDS RZ, [RZ] ;  /* 0x00000000fffff984 */ /* 0x000fe20000000800 */
[----:B------:R-:W-:Y:S01]  /*8260*/  @!PT LDS RZ, [RZ] ;  /* 0x00000000fffff984 */ /* 0x000fe20000000800 */
[----:B------:R-:W-:Y:S01]  /*8270*/  @!PT LDS RZ, [RZ] ;  /* 0x00000000fffff984 */ /* 0x000fe20000000800 */
[----:B------:R-:W-:Y:S03]  /*8280*/  @!P1 LDGSTS.E.BYPASS.LTC128B.128 [R237+0x16000], desc[UR18][R232.64+0x180] ;  /* 0x16000180e8ed9fae */ /* 0x000fe6000b981a12 */
[C---:B------:R-:W-:Y:S01]  /*8290*/  IMAD.IADD R166, R3.reuse, 0x1, R224 ;  /* 0x0000000103a67824 */ /* 0x040fe200078e02e0 */
        /* <DEDUP_REMOVED lines=355> */
.L_x_1200:
[-C--:B------:R-:W-:Y:S01]  /*98d0*/  @!P4 MOV R224, R226.reuse ;  /* 0x000000e200e0c202 */ /* 0x080fe20000000f00 */
[----:B------:R-:W-:Y:S01]  /*98e0*/  @!P1 IMAD.MOV.U32 R227, RZ, RZ, R225 ;  /* 0x000000ffffe39224 */ /* 0x000fe200078e00e1 */
[----:B------:R-:W-:Y:S01]  /*98f0*/  USHF.L.U32 UR16, UR23, 0x5, URZ ;  /* 0x0000000517107899 */ /* 0x000fe200080006ff */
[----:B------:R-:W-:Y:S02]  /*9900*/  IMAD.U32 R167, RZ, RZ, UR23 ;  /* 0x00000017ffa77e24 */ /* 0x000fe4000f8e00ff */
[----:B------:R-:W-:Y:S01]  /*9910*/  @!PT LDS RZ, [RZ] ;  /* 0x00000000fffff984 */ /* 0x000fe20000000800 */
[----:B------:R-:W-:Y:S01]  /*9920*/  @!PT LDS RZ, [RZ] ;  /* 0x00000000fffff984 */ /* 0x000fe20000000800 */
[----:B------:R-:W-:Y:S01]  /*9930*/  @!PT LDS RZ, [RZ] ;  /* 0x00000000fffff984 */ /* 0x000fe20000000800 */
[----:B------:R2:W-:Y:S01]  /*9940*/  @!P4 LDGSTS.E.BYPASS.LTC128B.128 [R237+0x8000], desc[UR18][R224.64] ;  /* 0x08000000e0edcfae */ /* 0x0005e2000b981a12 */
[----:B------:R-:W-:Y:S02]  /*9950*/  IMAD.U32 R3, RZ, RZ, UR23 ;  /* 0x00000017ff037e24 */ /* 0x000fe4000f8e00ff */
[-C--:B------:R-:W-:Y:S01]  /*9960*/  LEA R166, P5, R167, R226.reuse, 0x5 ;  /* 0x000000e2a7a67211 */ /* 0x080fe200078a28ff */
[----:B------:R3:W-:Y:S02]  /*9970*/  @P4 STS.128 [R237+0x8000], RZ ;  /* 0x008000ffed004388 */ /* 0x0007e40000000c00 */
[--C-:B-1----:R-:W-:Y:S02]  /*9980*/  SHF.L.U64.HI R3, R3, 0x5, R2.reuse ;  /* 0x0000000503037819 */ /* 0x102fe40000010202 */
[----:B------:R-:W-:Y:S02]  /*9990*/  LEA.HI.X R167, R167, R225, R2, 0x5, P5 ;  /* 0x000000e1a7a77211 */ /* 0x000fe400028f2c02 */
[----:B------:R-:W-:Y:S04]  /*99a0*/  IADD3 R168, P6, PT, R166, UR16, RZ ;  /* 0x00000010a6a87c10 */ /* 0x000fe8000ffde0ff */
[----:B------:R-:W-:Y:S01]  /*99b0*/  IADD3 R2, P5, PT, R168, UR16, RZ ;  /* 0x00000010a8027c10 */ /* 0x000fe2000ffbe0ff */
[C---:B------:R-:W-:Y:S05]  /*99c0*/  IMAD.X R169, R3.reuse, 0x1, R167, P6 ;  /* 0x0000000103a97824 */ /* 0x040fea00030e06a7 */
[----:B------:R-:W-:Y:S01]  /*99d0*/  IADD3.X R3, PT, PT, R3, R169, RZ, P5, !PT ;  /* 0x000000a903037210 */ /* 0x000fe20002ffe4ff */
[----:B--2---:R-:W-:Y:S05]  /*99e0*/  @!P3 IMAD.MOV.U32 R224, RZ, RZ, R226 ;  /* 0x000000ffffe0b224 */ /* 0x004fea00078e00e2 */
[----:B------:R-:W-:Y:S01]  /*99f0*/  @!PT LDS RZ, [RZ] ;  /* 0x00000000fffff984 */ /* 0x000fe20000000800 */
[----:B------:R-:W-:Y:S01]  /*9a00*/  @!PT LDS RZ, [RZ] ;  /* 0x00000000fffff984 */ /* 0x000fe20000000800 */
[----:B------:R-:W-:Y:S01]  /*9a10*/  @!PT LDS RZ, [RZ] ;  /* 0x00000000fffff984 */ /* 0x000fe20000000800 */
[----:B------:R1:W-:Y:S04]  /*9a20*/  @!P3 LDGSTS.E.BYPASS.LTC128B.128 [R237+0xa000], desc[UR18][R224.64+0x80] ;  /* 0x0a000080e0edbfae */ /* 0x0003e8000b981a12 */
[----:B------:R3:W-:Y:S01]  /*9a30*/  @P3 STS.128 [R237+0xa000], RZ ;  /* 0x00a000ffed003388 */ /* 0x0007e20000000c00 */
[----:B-1----:R-:W-:Y:S05]  /*9a40*/  @!P2 MOV R224, R226 ;  /* 0x000000e200e0a202 */ /* 0x002fea0000000f00 */
        /* <DEDUP_REMOVED lines=71> */
.L_x_1199:
[----:B---3--:R-:W-:Y:S01]  /*9ec0*/  FMNMX3.FTZ R2, R0, R6, R7, !PT ;  /* 0x0000000600027276 */ /* 0x008fe20007810007 */
[----:B------:R-:W-:Y:S01]  /*9ed0*/  LDSM.16.MT88.4 R172, [R216+0x10000] ;  /* 0x01000000d8ac783b */ /* 0x000fe20000004200 */
[----:B------:R-:W-:Y:S01]  /*9ee0*/  FMNMX3.FTZ R3, R165, R4, R5, !PT ;  /* 0x00000004a5037276 */ /* 0x000fe20007810005 */
[----:B------:R-:W-:Y:S01]  /*9ef0*/  UISETP.GT.AND UP2, UPT, UR21, UR14, UPT ;  /* 0x0000000e1500728c */ /* 0x000fe2000bf44270 */
[----:B------:R-:W-:Y:S01]  /*9f00*/  FMNMX3.FTZ R2, R2, R10, R11, !PT ;  /* 0x0000000a02027276 */ /* 0x000fe2000781000b */
[----:B------:R-:W-:Y:S01]  /*9f10*/  UIADD3 UR22, UPT, UPT, UR22, -0x40, URZ ;  /* 0xffffffc016167890 */ /* 0x000fe2000fffe0ff */
[----:B------:R-:W-:Y:S02]  /*9f20*/  FMNMX3.FTZ R3, R3, R8, R9, !PT ;  /* 0x0000000803037276 */ /* 0x000fe40007810009 */
        /* <DEDUP_REMOVED lines=261> */
[----:B------:R-:W-:Y:S01]  /*af80*/  FADD.FTZ R210, R209, R210 ;  /* 0x000000d2d1d27221 */ /* 0x000fe20000010000 */
[----:B------:R-:W-:Y:S03]  /*af90*/  FADD.FTZ R7, R211, R208 ;  /* 0x000000d0d3077221 */ /* 0x000fe60000010000 */
[----:B------:R-:W-:Y:S01]  /*afa0*/  FADD.FTZ R213, R213, R210 ;  /* 0x000000d2d5d57221 */ /* 0x000fe20000010000 */
[C---:B------:R-:W-:Y:S01]  /*afb0*/  HMMA.16816.F32.BF16 R132, R160.reuse, R170, R132 ;  /* 0x000000aaa084723c */ /* 0x040fe20000041884 */
[----:B------:R-:W1:Y:S02]  /*afc0*/  LDSM.16.MT88.4 R168, [R221+0x6000] ;  /* 0x00600000dda8783b */ /* 0x000e640000004200 */
[----:B------:R-:W-:Y:S01]  /*afd0*/  FADD.FTZ R7, R212, R7 ;  /* 0x00000007d4077221 */ /* 0x000fe20000010000 */
[----:B------:R-:W-:Y:S04]  /*afe0*/  FADD.FTZ R213, R214, R213 ;  /* 0x000000d5d6d57221 */ /* 0x000fe80000010000 */
        /* <DEDUP_REMOVED lines=61> */
[----:B------:R-:W-:Y:S01]  /*b3c0*/  FADD.FTZ R192, R192, R7 ;  /* 0x00000007c0c07221 */ /* 0x000fe20000010000 */
[----:B------:R-:W-:Y:S01]  /*b3d0*/  FADD.FTZ R194, R194, R213 ;  /* 0x000000d5c2c27221 */ /* 0x000fe20000010000 */
        /* <DEDUP_REMOVED lines=8> */
[----:B------:R-:W-:Y:S01]  /*b460*/  MUFU.EX2 R198, R198 ;  /* 0x000000c600c67308 */ /* 0x000fe20000000800 */
[----:B------:R-:W-:Y:S09]  /*b470*/  FADD.FTZ R193, R193, R194 ;  /* 0x000000c2c1c17221 */ /* 0x000ff20000010000 */
[----:B------:R-:W1:Y:S01]  /*b480*/  MUFU.EX2 R199, R199 ;  /* 0x000000c700c77308 */ /* 0x000e620000000800 */
[C---:B------:R-:W-:Y:S01]  /*b490*/  HMMA.16816.F32.BF16 R148, R152.reuse, R162, R148 ;  /* 0x000000a29894723c */ /* 0x040fe20000041894 */
[----:B------:R-:W5:Y:S02]  /*b4a0*/  LDSM.16.MT88.4 R160, [R221+0x1000] ;  /* 0x00100000dda0783b */ /* 0x000f640000004200 */
[----:B---3--:R-:W-:Y:S01]  /*b4b0*/  F2FP.BF16.F32.PACK_AB R22, R197, R196 ;  /* 0x000000c4c516723e */ /* 0x008fe200000010ff */
[----:B------:R-:W-:Y:S04]  /*b4c0*/  FADD.FTZ R196, R196, R195 ;  /* 0x000000c3c4c47221 */ /* 0x000fe80000010000 */
[C---:B--2---:R-:W-:Y:S03]  /*b4d0*/  HMMA.16816.F32.BF16 R12, R152.reuse, R156, R12 ;  /* 0x0000009c980c723c */ /* 0x044fe6000004180c */
[----:B-1----:R-:W-:Y:S01]  /*b4e0*/  F2FP.BF16.F32.PACK_AB R23, R199, R198 ;  /* 0x000000c6c717723e */ /* 0x002fe200000010ff */
[----:B------:R-:W-:Y:S01]  /*b4f0*/  FADD.FTZ R198, R198, R193 ;  /* 0x000000c1c6c67221 */ /* 0x000fe20000010000 */
[----:B------:R-:W-:Y:S03]  /*b500*/  FADD.FTZ R197, R197, R196 ;  /* 0x000000c4c5c57221 */ /* 0x000fe60000010000 */
        /* <DEDUP_REMOVED lines=61> */
[----:B---3--:R-:W-:Y:S01]  /*b8e0*/  F2FP.BF16.F32.PACK_AB R152, R181, R180 ;  /* 0x000000b4b598723e */ /* 0x008fe200000010ff */
[----:B------:R-:W-:Y:S01]  /*b8f0*/  FADD.FTZ R180, R180, R197 ;  /* 0x000000c5b4b47221 */ /* 0x000fe20000010000 */
[C---:B--2---:R-:W-:Y:S01]  /*b900*/  F2FP.BF16.F32.PACK_AB R153, R182.reuse, R183 ;  /* 0x000000b7b699723e */ /* 0x044fe200000010ff */
[----:B------:R-:W-:Y:S02]  /*b910*/  FADD.FTZ R183, R183, R198 ;  /* 0x000000c6b7b77221 */ /* 0x000fe40000010000 */
[C---:B------:R-:W-:Y:S03]  /*b920*/  HMMA.16816.F32.BF16 R148, R20.reuse, R154, R148 ;  /* 0x0000009a1494723c */ /* 0x040fe60000041894 */
[----:B----4-:R-:W-:Y:S01]  /*b930*/  F2FP.BF16.F32.PACK_AB R154, R185, R184 ;  /* 0x000000b8b99a723e */ /* 0x010fe200000010ff */
[----:B------:R-:W-:Y:S01]  /*b940*/  FADD.FTZ R181, R181, R180 ;  /* 0x000000b4b5b57221 */ /* 0x000fe20000010000 */
[----:B-----5:R-:W-:Y:S01]  /*b950*/  F2FP.BF16.F32.PACK_AB R155, R187, R186 ;  /* 0x000000babb9b723e */ /* 0x020fe200000010ff */
[----:B------:R-:W-:Y:S02]  /*b960*/  FADD.FTZ R183, R182, R183 ;  /* 0x000000b7b6b77221 */ /* 0x000fe40000010000 */
[C---:B------:R-:W-:Y:S03]  /*b970*/  HMMA.16816.F32.BF16 R12, R20.reuse, R24, R12 ;  /* 0x00000018140c723c */ /* 0x040fe6000004180c */
[----:B------:R-:W-:Y:S01]  /*b980*/  FADD.FTZ R184, R184, R181 ;  /* 0x000000b5b8b87221 */ /* 0x000fe20000010000 */
[----:B------:R-:W-:Y:S03]  /*b990*/  FADD.FTZ R186, R186, R183 ;  /* 0x000000b7baba7221 */ /* 0x000fe60000010000 */
[----:B------:R-:W-:Y:S01]  /*b9a0*/  FADD.FTZ R235, R185, R184 ;  /* 0x000000b8b9eb7221 */ /* 0x000fe20000010000 */
[----:B------:R-:W-:Y:S01]  /*b9b0*/  HMMA.16816.F32.BF16 R16, R20, R26, R16 ;  /* 0x0000001a1410723c */ /* 0x000fe20000041810 */
[----:B------:R-:W1:Y:S02]  /*b9c0*/  LDSM.16.MT88.4 R20, [R221+0x1800] ;  /* 0x00180000dd14783b */ /* 0x000e640000004200 */
[----:B------:R-:W-:Y:S05]  /*b9d0*/  FADD.FTZ R229, R187, R186 ;  /* 0x000000babbe57221 */ /* 0x000fea0000010000 */
        /* <DEDUP_REMOVED lines=20> */
[C---:B----4-:R-:W-:Y:S08]  /*bb20*/  HMMA.16816.F32.BF16 R80, R152.reuse, R156, R80 ;  /* 0x0000009c9850723c */ /* 0x050ff00000041850 */
[C---:B------:R-:W-:Y:S08]  /*bb30*/  HMMA.16816.F32.BF16 R84, R152.reuse, R158, R84 ;  /* 0x0000009e9854723c */ /* 0x040ff00000041854 */
[C---:B------:R-:W-:Y:S08]  /*bb40*/  HMMA.16816.F32.BF16 R88, R152.reuse, R168, R88 ;  /* 0x000000a89858723c */ /* 0x040ff00000041858 */
[C---:B------:R-:W-:Y:S08]  /*bb50*/  HMMA.16816.F32.BF16 R92, R152.reuse, R170, R92 ;  /* 0x000000aa985c723c */ /* 0x040ff0000004185c */
        /* <DEDUP_REMOVED lines=13> */
[C---:B---3--:R-:W-:Y:S08]  /*bc30*/  HMMA.16816.F32.BF16 R144, R152.reuse, R24, R144 ;  /* 0x000000189890723c */ /* 0x048ff00000041890 */
[C---:B------:R-:W-:Y:S08]  /*bc40*/  HMMA.16816.F32.BF16 R148, R152.reuse, R26, R148 ;  /* 0x0000001a9894723c */ /* 0x040ff00000041894 */
[C---:B-1----:R-:W-:Y:S08]  /*bc50*/  HMMA.16816.F32.BF16 R156, R152.reuse, R20, R12 ;  /* 0x00000014989c723c */ /* 0x042ff0000004180c */
[----:B------:R-:W-:Y:S01]  /*bc60*/  HMMA.16816.F32.BF16 R152, R152, R22, R16 ;  /* 0x000000169898723c */ /* 0x000fe20000041810 */
[----:B------:R-:W-:Y:S08]  /*bc70*/  @!UPT UIADD3 URZ, UPT, UPT, URZ, URZ, URZ ;  /* 0x000000fffffff290 */ /* 0x000ff0000fffe0ff */
[----:B------:R-:W-:Y:S11]  /*bc80*/  BRA.U UP2, `(.L_x_1201) ;  /* 0xffffffbd02307547 */ /* 0x000ff6000b83ffff */
.L_x_1197:
[----:B------:R-:W1:Y:S01]  /*bc90*/  SHFL.BFLY PT, R0, R235, 0x2, 0x1f ;  /* 0x0c401f00eb007f89 */ /* 0x000e6200000e0000 */
[----:B------:R-:W-:Y:S01]  /*bca0*/  LOP3.LUT R2, R220, 0x30, RZ, 0xc0, !PT ;  /* 0x00000030dc027812 */ /* 0x000fe200078ec0ff */
[----:B------:R-:W2:Y:S01]  /*bcb0*/  S2UR UR12, SR_CTAID.Y ;  /* 0x00000000000c79c3 */ /* 0x000ea20000002600 */
[----:B------:R-:W-:Y:S01]  /*bcc0*/  SHF.R.U32.HI R9, RZ, 0x2, R218 ;  /* 0x00000002ff097819 */ /* 0x000fe200000116da */
[----:B------:R-:W3:Y:S01]  /*bcd0*/  SHFL.BFLY PT, R8, R229, 0x2, 0x1f ;  /* 0x0c401f00e5087f89 */ /* 0x000ee200000e0000 */
[----:B------:R-:W-:Y:S01]  /*bce0*/  SHF.L.U32 R4, R218, 0x4, RZ ;  /* 0x00000004da047819 */ /* 0x000fe200000006ff */
[----:B------:R-:W2:Y:S01]  /*bcf0*/  LDCU.64 UR6, c[0x0][0x430] ;  /* 0x00008600ff0677ac */ /* 0x000ea20008000a00 */
[----:B------:R-:W-:Y:S01]  /*bd00*/  LOP3.LUT R2, R2, 0x7, R9, 0xf8, !PT ;  /* 0x0000000702027812 */ /* 0x000fe200078ef809 */
[----:B------:R-:W-:Y:S01]  /*bd10*/  BSSY.RECONVERGENT B0, `(.L_x_1202) ;  /* 0x0000136000007945 */ /* 0x000fe20003800200 */
[----:B------:R-:W-:Y:S01]  /*bd20*/  SHF.L.U32 R10, R218, 0x1, RZ ;  /* 0x00000001da0a7819 */ /* 0x000fe200000006ff */
[----:B------:R-:W4:Y:S01]  /*bd30*/  S2UR UR11, SR_CTAID.Z ;  /* 0x00000000000b79c3 */ /* 0x000f220000002700 */
[----:B------:R-:W-:Y:S01]  /*bd40*/  LOP3.LUT R9, R4, 0x1c0, RZ, 0xc0, !PT ;  /* 0x000001c004097812 */ /* 0x000fe200078ec0ff */
[----:B------:R-:W4:Y:S01]  /*bd50*/  LDCU UR9, c[0x0][0x3e0] ;  /* 0x00007c00ff0977ac */ /* 0x000f220008000800 */
[----:B------:R-:W-:-:S02]  /*bd60*/  LOP3.LUT R217, R217, 0x6, R10, 0xf8, !PT ;  /* 0x00000006d9d97812 */ /* 0x000fc400078ef80a */
[----:B------:R-:W-:Y:S01]  /*bd70*/  LOP3.LUT R10, R9, 0x38, R10, 0xf8, !PT ;  /* 0x00000038090a7812 */ /* 0x000fe200078ef80a */
[----:B------:R-:W5:Y:S01]  /*bd80*/  LDCU UR4, c[0x0][0x44c] ;  /* 0x00008980ff0477ac */ /* 0x000f620008000800 */
[C---:B------:R-:W-:Y:S01]  /*bd90*/  R2P PR, R218.reuse, 0x18 ;  /* 0x00000018da007804 */ /* 0x040fe20000000000 */
[----:B------:R-:W5:Y:S01]  /*bda0*/  S2UR UR8, SR_CTAID.X ;  /* 0x00000000000879c3 */ /* 0x000f620000002500 */
[----:B------:R-:W-:Y:S01]  /*bdb0*/  LOP3.LUT P5, RZ, R218, 0x3, RZ, 0xc0, !PT ;  /* 0x00000003daff7812 */ /* 0x000fe200078ac0ff */
[----:B------:R-:W-:Y:S01]  /*bdc0*/  UIADD3 UR10, UPT, UPT, -UR15, URZ, URZ ;  /* 0x000000ff0f0a7290 */ /* 0x000fe2000fffe1ff */
[----:B------:R-:W-:Y:S02]  /*bdd0*/  LOP3.LUT R10, R217, R10, RZ, 0xfc, !PT ;  /* 0x0000000ad90a7212 */ /* 0x000fe400078efcff */
[----:B------:R-:W-:Y:S01]  /*bde0*/  LOP3.LUT R165, R4, 0x10, RZ, 0xc0, !PT ;  /* 0x0000001004a57812 */ /* 0x000fe200078ec0ff */
[----:B-1----:R-:W-:Y:S01]  /*bdf0*/  FADD.FTZ R0, R0, R235 ;  /* 0x000000eb00007221 */ /* 0x002fe20000010000 */
[----:B------:R-:W-:Y:S01]  /*be00*/  LEA R10, R10, UR5, 0x2 ;  /* 0x000000050a0a7c11 */ /* 0x000fe2000f8e10ff */
[----:B--2---:R-:W-:Y:S01]  /*be10*/  UIMAD UR6, UR12, UR6, UR15 ;  /* 0x000000060c0672a4 */ /* 0x004fe2000f8e020f */
[----:B---3--:R-:W-:-:S02]  /*be20*/  FADD.FTZ R8, R8, R229 ;  /* 0x000000e508087221 */ /* 0x008fc40000010000 */
[----:B------:R-:W1:Y:S04]  /*be30*/  SHFL.BFLY PT, R7, R0, 0x1, 0x1f ;  /* 0x0c201f0000077f89 */ /* 0x000e6800000e0000 */
[----:B------:R-:W2:Y:S01]  /*be40*/  SHFL.BFLY PT, R5, R8, 0x1, 0x1f ;  /* 0x0c201f0008057f89 */ /* 0x000ea200000e0000 */
[----:B----4-:R-:W-:-:S04]  /*be50*/  UIMAD UR10, UR9, UR10, UR11 ;  /* 0x0000000a090a72a4 */ /* 0x010fc8000f8e020b */
[----:B------:R-:W-:Y:S02]  /*be60*/  UIMAD UR6, UR6, UR9, UR10 ;  /* 0x00000009060672a4 */ /* 0x000fe4000f8e020a */
[----:B-----5:R-:W-:-:S04]  /*be70*/  USHF.L.U32 UR8, UR8, 0x6, URZ ;  /* 0x0000000608087899 */ /* 0x020fc800080006ff */
[----:B------:R-:W-:-:S04]  /*be80*/  UIMAD UR7, UR6, UR7, UR8 ;  /* 0x00000007060772a4 */ /* 0x000fc8000f8e0208 */
[----:B------:R-:W-:Y:S01]  /*be90*/  UIMAD UR4, UR7, UR4, URZ ;  /* 0x00000004070472a4 */ /* 0x000fe2000f8e02ff */
[----:B-1----:R-:W-:Y:S01]  /*bea0*/  FADD.FTZ R6, R0, R7 ;  /* 0x0000000700067221 */ /* 0x002fe20000010000 */
[----:B------:R-:W-:Y:S02]  /*beb0*/  SHF.L.U32 R0, R218, 0x2, RZ ;  /* 0x00000002da007819 */ /* 0x000fe400000006ff */
[----:B------:R-:W-:Y:S01]  /*bec0*/  SHF.R.U32.HI R218, RZ, 0x4, R218 ;  /* 0x00000004ffda7819 */ /* 0x000fe200000116da */
[----:B--2---:R-:W-:Y:S01]  /*bed0*/  FADD.FTZ R5, R8, R5 ;  /* 0x0000000508057221 */ /* 0x004fe20000010000 */
[----:B------:R-:W1:Y:S01]  /*bee0*/  MUFU.RCP R11, R6 ;  /* 0x00000006000b7308 */ /* 0x000e620000001000 */
[----:B------:R-:W-:Y:S02]  /*bef0*/  MOV R8, 0x40 ;  /* 0x0000004000087802 */ /* 0x000fe40000000f00 */
[----:B------:R-:W-:Y:S01]  /*bf00*/  LOP3.LUT R7, R0, 0x1f8, RZ, 0xc0, !PT ;  /* 0x000001f800077812 */ /* 0x000fe200078ec0ff */
[----:B------:R-:W-:Y:S01]  /*bf10*/  BAR.SYNC.DEFER_BLOCKING 0x0 ;  /* 0x0000000000007b1d */ /* 0x000fe20000010000 */
[----:B------:R-:W-:-:S02]  /*bf20*/  FSETP.NE.FTZ.AND P6, PT, R6, RZ, PT ;  /* 0x000000ff0600720b */ /* 0x000fc40003fd5000 */
[----:B------:R-:W-:Y:S02]  /*bf30*/  IADD3 R12, PT, PT, R218, 0x10, RZ ;  /* 0x00000010da0c7810 */ /* 0x000fe40007ffe0ff */
[----:B------:R-:W-:Y:S01]  /*bf40*/  SEL R8, R8, 0xffffffc0, !P3 ;  /* 0xffffffc008087807 */ /* 0x000fe20005800000 */
[----:B------:R-:W2:Y:S01]  /*bf50*/  MUFU.RCP R9, R5 ;  /* 0x0000000500097308 */ /* 0x000ea20000001000 */
[----:B------:R-:W-:Y:S02]  /*bf60*/  FSETP.NE.FTZ.AND P3, PT, R5, RZ, PT ;  /* 0x000000ff0500720b */ /* 0x000fe40003f75000 */
[----:B------:R-:W-:Y:S02]  /*bf70*/  LOP3.LUT R220, R7, 0x38, R220, 0x78, !PT ;  /* 0x0000003807dc7812 */ /* 0x000fe400078e78dc */
[----:B------:R-:W-:Y:S02]  /*bf80*/  MOV R7, 0x20 ;  /* 0x0000002000077802 */ /* 0x000fe40000000f00 */
[----:B------:R-:W-:Y:S01]  /*bf90*/  ISETP.GE.AND P1, PT, R12, UR20, PT ;  /* 0x000000140c007c0c */ /* 0x000fe2000bf26270 */
[----:B------:R-:W3:Y:S01]  /*bfa0*/  @P6 LDC R15, c[0x0][0x458] ;  /* 0x00011600ff0f6b82 */ /* 0x000ee20000000800 */
[----:B-1----:R-:W-:Y:S01]  /*bfb0*/  FSEL R11, R11, 1, P6 ;  /* 0x3f8000000b0b7808 */ /* 0x002fe20003000000 */
[----:B------:R-:W1:Y:S01]  /*bfc0*/  @P6 MUFU.LG2 R6, R6 ;  /* 0x0000000600066308 */ /* 0x000e620000000c00 */
[----:B------:R-:W-:-:S02]  /*bfd0*/  IADD3 R12, PT, PT, R218, 0x18, RZ ;  /* 0x00000018da0c7810 */ /* 0x000fc40007ffe0ff */
[----:B------:R-:W-:Y:S01]  /*bfe0*/  SEL R7, R7, 0xffffffe0, !P0 ;  /* 0xffffffe007077807 */ /* 0x000fe20004000000 */
[C---:B------:R-:W-:Y:S01]  /*bff0*/  FMUL.FTZ R160, R11.reuse, R160 ;  /* 0x000000a00ba07220 */ /* 0x040fe20000410000 */
[C---:B------:R-:W-:Y:S01]  /*c000*/  FMUL.FTZ R161, R11.reuse, R161 ;  /* 0x000000a10ba17220 */ /* 0x040fe20000410000 */
[C---:B------:R-:W-:Y:S01]  /*c010*/  FMUL.FTZ R36, R11.reuse, R36 ;  /* 0x000000240b247220 */ /* 0x040fe20000410000 */
[----:B------:R-:W-:Y:S01]  /*c020*/  FMUL.FTZ R37, R11, R37 ;  /* 0x000000250b257220 */ /* 0x000fe20000410000 */
        /* <DEDUP_REMOVED lines=61> */
[----:B------:R-:W-:Y:S01]  /*c400*/  IADD3 R13, PT, PT, R218, 0x8, RZ ;  /* 0x00000008da0d7810 */ /* 0x000fe20007ffe0ff */
[C---:B------:R-:W-:Y:S01]  /*c410*/  FMUL.FTZ R162, R9.reuse, R162 ;  /* 0x000000a209a27220 */ /* 0x040fe20000410000 */
[----:B------:R-:W-:Y:S01]  /*c420*/  ISETP.GE.AND P0, PT, R12, UR20, PT ;  /* 0x000000140c007c0c */ /* 0x000fe2000bf06270 */
[C---:B------:R-:W-:Y:S01]  /*c430*/  FMUL.FTZ R163, R9.reuse, R163 ;  /* 0x000000a309a37220 */ /* 0x040fe20000410000 */
[C---:B------:R-:W-:Y:S01]  /*c440*/  IADD3 R11, PT, PT, R10.reuse, 0x80, RZ ;  /* 0x000000800a0b7810 */ /* 0x040fe20007ffe0ff */
[C---:B------:R-:W-:Y:S01]  /*c450*/  FMUL.FTZ R38, R9.reuse, R38 ;  /* 0x0000002609267220 */ /* 0x040fe20000410000 */
[C---:B------:R-:W-:Y:S01]  /*c460*/  IADD3 R12, PT, PT, R10.reuse, R8, RZ ;  /* 0x000000080a0c7210 */ /* 0x040fe20007ffe0ff */
[C---:B------:R-:W-:Y:S01]  /*c470*/  FMUL.FTZ R39, R9.reuse, R39 ;  /* 0x0000002709277220 */ /* 0x040fe20000410000 */
[C---:B------:R-:W-:Y:S01]  /*c480*/  @P4 IADD3 R11, PT, PT, R10.reuse, -0x80, RZ ;  /* 0xffffff800a0b4810 */ /* 0x040fe20007ffe0ff */
        /* <DEDUP_REMOVED lines=60> */
[----:B------:R-:W-:Y:S01]  /*c850*/  IADD3 R9, PT, PT, R10, R7, RZ ;  /* 0x000000070a097210 */ /* 0x000fe20007ffe0ff */
[----:B------:R-:W-:Y:S01]  /*c860*/  STS.64 [R10], R160 ;  /* 0x000000a00a007388 */ /* 0x000fe20000000a00 */
[----:B------:R-:W-:Y:S01]  /*c870*/  ISETP.GE.AND P2, PT, R13, UR20, PT ;  /* 0x000000140d007c0c */ /* 0x000fe2000bf46270 */
[----:B------:R-:W2:Y:S01]  /*c880*/  @P3 LDC R16, c[0x0][0x458] ;  /* 0x00011600ff103b82 */ /* 0x000ea20000000800 */
[C---:B------:R-:W-:Y:S01]  /*c890*/  IADD3 R13, PT, PT, R7.reuse, R12, RZ ;  /* 0x0000000c070d7210 */ /* 0x040fe20007ffe0ff */
[----:B------:R-:W-:Y:S01]  /*c8a0*/  STS.64 [R10+0x800], R162 ;  /* 0x000800a20a007388 */ /* 0x000fe20000000a00 */
[-C--:B------:R-:W-:Y:S01]  /*c8b0*/  IADD3 R8, PT, PT, R8, R11.reuse, RZ ;  /* 0x0000000b08087210 */ /* 0x080fe20007ffe0ff */
[----:B------:R-:W4:Y:S01]  /*c8c0*/  @P3 MUFU.LG2 R5, R5 ;  /* 0x0000000500053308 */ /* 0x000f220000000c00 */
[C---:B------:R-:W-:Y:S01]  /*c8d0*/  IADD3 R14, PT, PT, R7.reuse, R11, RZ ;  /* 0x0000000b070e7210 */ /* 0x040fe20007ffe0ff */
[----:B------:R-:W-:Y:S01]  /*c8e0*/  STS.64 [R9], R36 ;  /* 0x0000002409007388 */ /* 0x000fe20000000a00 */
[----:B------:R-:W-:-:S02]  /*c8f0*/  IADD3 R7, PT, PT, R7, R8, RZ ;  /* 0x0000000807077210 */ /* 0x000fc40007ffe0ff */
[----:B------:R-:W-:Y:S01]  /*c900*/  LEA R165, R220, R165, 0x2 ;  /* 0x000000a5dca57211 */ /* 0x000fe200078e10ff */
[----:B------:R-:W-:Y:S04]  /*c910*/  STS.64 [R9+0x800], R38 ;  /* 0x0008002609007388 */ /* 0x000fe80000000a00 */
[----:B------:R-:W-:Y:S04]  /*c920*/  STS.64 [R12], R40 ;  /* 0x000000280c007388 */ /* 0x000fe80000000a00 */
        /* <DEDUP_REMOVED lines=45> */
[----:B------:R5:W-:Y:S04]  /*cc00*/  STS.64 [R9+0xc000], R132 ;  /* 0x00c0008409007388 */ /* 0x000be80000000a00 */
[----:B------:R1:W-:Y:S04]  /*cc10*/  STS.64 [R9+0xc800], R134 ;  /* 0x00c8008609007388 */ /* 0x0003e80000000a00 */
[----:B------:R4:W-:Y:S04]  /*cc20*/  STS.64 [R12+0xc000], R136 ;  /* 0x00c000880c007388 */ /* 0x0009e80000000a00 */
[----:B------:R-:W-:Y:S04]  /*cc30*/  STS.64 [R12+0xc800], R138 ;  /* 0x00c8008a0c007388 */ /* 0x000fe80000000a00 */
[----:B------:R-:W-:Y:S04]  /*cc40*/  STS.64 [R13+0xc000], R140 ;  /* 0x00c0008c0d007388 */ /* 0x000fe80000000a00 */
[----:B------:R-:W-:Y:S04]  /*cc50*/  STS.64 [R13+0xc800], R142 ;  /* 0x00c8008e0d007388 */ /* 0x000fe80000000a00 */
[----:B------:R-:W-:Y:S01]  /*cc60*/  STS.64 [R11+0xc000], R144 ;  /* 0x00c000900b007388 */ /* 0x000fe20000000a00 */
[----:B-----5:R-:W-:-:S03]  /*cc70*/  MOV R133, 0xff800000 ;  /* 0xff80000000857802 */ /* 0x020fc60000000f00 */
[----:B------:R5:W-:Y:S01]  /*cc80*/  STS.64 [R11+0xc800], R146 ;  /* 0x00c800920b007388 */ /* 0x000be20000000a00 */
[----:B-1----:R-:W-:-:S03]  /*cc90*/  @P6 FMUL.FTZ R9, R6, 0.69314718246459960938 ;  /* 0x3f31721806096820 */ /* 0x002fc60000410000 */
[----:B------:R1:W-:Y:S01]  /*cca0*/  STS.64 [R14+0xc000], R148 ;  /* 0x00c000940e007388 */ /* 0x0003e20000000a00 */
[----:B------:R-:W-:Y:S01]  /*ccb0*/  MOV R134, 0xff800000 ;  /* 0xff80000000867802 */ /* 0x000fe20000000f00 */
[----:B---3--:R-:W-:Y:S02]  /*ccc0*/  @P6 FFMA.FTZ R134, R164, R15, R9 ;  /* 0x0000000fa4866223 */ /* 0x008fe40000010009 */
[----:B------:R1:W-:Y:S01]  /*ccd0*/  STS.64 [R14+0xc800], R150 ;  /* 0x00c800960e007388 */ /* 0x0003e20000000a00 */
[----:B----4-:R-:W-:Y:S02]  /*cce0*/  MOV R137, UR4 ;  /* 0x0000000400897c02 */ /* 0x010fe40008000f00 */
[----:B------:R-:W-:Y:S01]  /*ccf0*/  IADD3 R135, PT, PT, R218, 0x20, RZ ;  /* 0x00000020da877810 */ /* 0x000fe20007ffe0ff */
[----:B------:R1:W-:Y:S04]  /*cd00*/  STS.64 [R8+0xc000], R156 ;  /* 0x00c0009c08007388 */ /* 0x0003e80000000a00 */
[----:B------:R1:W-:Y:S04]  /*cd10*/  STS.64 [R8+0xc800], R158 ;  /* 0x00c8009e08007388 */ /* 0x0003e80000000a00 */
[----:B------:R1:W-:Y:S04]  /*cd20*/  STS.64 [R7+0xc000], R152 ;  /* 0x00c0009807007388 */ /* 0x0003e80000000a00 */
[----:B------:R1:W-:Y:S01]  /*cd30*/  STS.64 [R7+0xc800], R154 ;  /* 0x00c8009a07007388 */ /* 0x0003e20000000a00 */
[----:B-----5:R-:W-:Y:S01]  /*cd40*/  LOP3.LUT R11, R4, 0x3f00, RZ, 0xc0, !PT ;  /* 0x00003f00040b7812 */ /* 0x020fe200078ec0ff */
[----:B------:R-:W-:Y:S01]  /*cd50*/  BAR.SYNC.DEFER_BLOCKING 0x0 ;  /* 0x0000000000007b1d */ /* 0x000fe20000010000 */
[----:B------:R-:W-:-:S02]  /*cd60*/  @P3 FMUL.FTZ R4, R5, 0.69314718246459960938 ;  /* 0x3f31721805043820 */ /* 0x000fc40000410000 */
[----:B------:R-:W-:Y:S02]  /*cd70*/  LOP3.LUT R11, R11, 0x3c, R0, 0xf8, !PT ;  /* 0x0000003c0b0b7812 */ /* 0x000fe400078ef800 */
[----:B--2---:R-:W-:Y:S01]  /*cd80*/  @P3 FFMA.FTZ R133, R3, R16, R4 ;  /* 0x0000001003853223 */ /* 0x004fe20000010004 */
[----:B------:R-:W-:Y:S02]  /*cd90*/  IADD3 R3, PT, PT, R218, 0x28, RZ ;  /* 0x00000028da037810 */ /* 0x000fe40007ffe0ff */
[----:B------:R-:W-:Y:S01]  /*cda0*/  IADD3 R132, P3, PT, R11, UR4, RZ ;  /* 0x000000040b847c10 */ /* 0x000fe2000ff7e0ff */
[----:B------:R1:W2:Y:S04]  /*cdb0*/  LDS.128 R128, [R165+UR5] ;  /* 0x00000005a5807984 */ /* 0x0002a80008000c00 */
[----:B------:R1:W3:Y:S04]  /*cdc0*/  LDS.128 R124, [R165+UR5+0x800] ;  /* 0x00080005a57c7984 */ /* 0x0002e80008000c00 */
[----:B------:R1:W4:Y:S04]  /*cdd0*/  LDS.128 R120, [R165+UR5+0x1000] ;  /* 0x00100005a5787984 */ /* 0x0003280008000c00 */
[----:B------:R1:W1:Y:S04]  /*cde0*/  LDS.128 R116, [R165+UR5+0x1800] ;  /* 0x00180005a5747984 */ /* 0x0002680008000c00 */
        /* <DEDUP_REMOVED lines=27> */
[----:B------:R1:W1:Y:S01]  /*cfa0*/  LDS.128 R4, [R165+UR5+0xf800] ;  /* 0x00f80005a5047984 */ /* 0x0002620008000c00 */
[----:B--234-:R-:W-:Y:S05]  /*cfb0*/  @P5 BRA `(.L_x_1203) ;  /* 0x00000000002c5947 */ /* 0x01cfea0003800000 */
[----:B------:R-:W2:Y:S01]  /*cfc0*/  LDCU.64 UR4, c[0x0][0x428] ;  /* 0x00008500ff0477ac */ /* 0x000ea20008000a00 */
[C---:B------:R-:W-:Y:S01]  /*cfd0*/  VIADD R139, R2.reuse, 0x8 ;  /* 0x00000008028b7836 */ /* 0x040fe20000000000 */
[C---:B------:R-:W-:Y:S01]  /*cfe0*/  IADD3 R138, P4, PT, R2.reuse, UR7, RZ ;  /* 0x00000007028a7c10 */ /* 0x040fe2000ff9e0ff */
[----:B------:R-:W-:Y:S01]  /*cff0*/  IMAD.U32 R136, RZ, RZ, UR7 ;  /* 0x00000007ff887e24 */ /* 0x000fe2000f8e00ff */
[----:B------:R-:W-:Y:S02]  /*d000*/  ISETP.GE.AND P6, PT, R2, UR20, PT ;  /* 0x0000001402007c0c */ /* 0x000fe4000bfc6270 */
[----:B------:R-:W-:Y:S02]  /*d010*/  ISETP.GE.AND P5, PT, R139, UR20, PT ;  /* 0x000000148b007c0c */ /* 0x000fe4000bfa6270 */
[----:B------:R-:W-:Y:S02]  /*d020*/  LEA.HI.X.SX32 R139, R136, RZ, 0x1, P4 ;  /* 0x000000ff888b7211 */ /* 0x000fe400020f0eff */
[----:B--2---:R-:W-:-:S04]  /*d030*/  LEA R140, P4, R138, UR4, 0x2 ;  /* 0x000000048a8c7c11 */ /* 0x004fc8000f8810ff */
[----:B------:R-:W-:-:S05]  /*d040*/  LEA.HI.X R141, R138, UR5, R139, 0x2, P4 ;  /* 0x000000058a8d7c11 */ /* 0x000fca000a0f148b */
[----:B------:R2:W-:Y:S04]  /*d050*/  @!P6 STG.E desc[UR18][R140.64], R134 ;  /* 0x000000868c00e986 */ /* 0x0005e8000c101912 */
[----:B------:R2:W-:Y:S02]  /*d060*/  @!P5 STG.E desc[UR18][R140.64+0x20], R133 ;  /* 0x000020858c00d986 */ /* 0x0005e4000c101912 */
.L_x_1203:
[----:B------:R-:W-:Y:S05]  /*d070*/  BSYNC.RECONVERGENT B0 ;  /* 0x0000000000007941 */ /* 0x000fea0003800200 */
.L_x_1202:
[C---:B------:R-:W-:Y:S01]  /*d080*/  ISETP.GE.AND P4, PT, R218.reuse, UR20, PT ;  /* 0x00000014da007c0c */ /* 0x040fe2000bf86270 */
[----:B------:R-:W-:Y:S01]  /*d090*/  BSSY.RECONVERGENT B0, `(.L_x_1204) ;  /* 0x0000018000007945 */ /* 0x000fe20003800200 */
[----:B------:R-:W-:Y:S01]  /*d0a0*/  ISETP.GE.AND P6, PT, R135, UR20, PT ;  /* 0x0000001487007c0c */ /* 0x000fe2000bfc6270 */
[----:B------:R-:W-:Y:S01]  /*d0b0*/  VIADD R2, R218, 0x30 ;  /* 0x00000030da027836 */ /* 0x000fe20000000000 */
[----:B------:R-:W-:Y:S02]  /*d0c0*/  ISETP.GE.AND P5, PT, R3, UR20, PT ;  /* 0x0000001403007c0c */ /* 0x000fe4000bfa6270 */
[----:B------:R-:W-:Y:S02]  /*d0d0*/  LOP3.LUT R136, R0, 0x3c, RZ, 0xc0, !PT ;  /* 0x0000003c00887812 */ /* 0x000fe400078ec0ff */
[----:B--2---:R-:W-:Y:S02]  /*d0e0*/  P2R R133, PR, RZ, 0x40 ;  /* 0x00000040ff857803 */ /* 0x004fe40000000000 */
[----:B------:R-:W-:-:S02]  /*d0f0*/  P2R R138, PR, RZ, 0x20 ;  /* 0x00000020ff8a7803 */ /* 0x000fc40000000000 */
[C---:B------:R-:W-:Y:S02]  /*d100*/  LOP3.LUT R135, R136.reuse, 0x40, RZ, 0xfc, !PT ;  /* 0x0000004088877812 */ /* 0x040fe400078efcff */
[C---:B------:R-:W-:Y:S02]  /*d110*/  LOP3.LUT R134, R136.reuse, 0x80, RZ, 0xfc, !PT ;  /* 0x0000008088867812 */ /* 0x040fe400078efcff */
[----:B------:R-:W-:Y:S02]  /*d120*/  LOP3.LUT R0, R136, 0xc0, RZ, 0xfc, !PT ;  /* 0x000000c088007812 */ /* 0x000fe400078efcff */
[----:B------:R-:W-:Y:S01]  /*d130*/  LEA.HI.X.SX32 R137, R137, RZ, 0x1, P3 ;  /* 0x000000ff89897211 */ /* 0x000fe200018f0eff */
[----:B------:R-:W-:Y:S06]  /*d140*/  @P4 BRA `(.L_x_1205) ;  /* 0x0000000000304947 */ /* 0x000fec0003800000 */
[----:B------:R-:W2:Y:S01]  /*d150*/  LDCU.64 UR4, c[0x0][0x3f8] ;  /* 0x00007f00ff0477ac */ /* 0x000ea20008000a00 */
[----:B------:R-:W3:Y:S01]  /*d160*/  LDCU UR6, c[0x0][0x440] ;  /* 0x00008800ff0677ac */ /* 0x000ee20008000800 */
[----:B--2---:R-:W-:-:S04]  /*d170*/  LEA R140, P3, R132, UR4, 0x2 ;  /* 0x00000004848c7c11 */ /* 0x004fc8000f8610ff */
[----:B------:R-:W-:Y:S02]  /*d180*/  LEA.HI.X R141, R132, UR5, R137, 0x2, P3 ;  /* 0x00000005848d7c11 */ /* 0x000fe400098f1489 */
[----:B---3--:R-:W-:Y:S02]  /*d190*/  ISETP.GE.AND P4, PT, R136, UR6, PT ;  /* 0x0000000688007c0c */ /* 0x008fe4000bf86270 */
[----:B------:R-:W-:-:S11]  /*d1a0*/  ISETP.GE.AND P3, PT, R135, UR6, PT ;  /* 0x0000000687007c0c */ /* 0x000fd6000bf66270 */
[----:B------:R2:W-:Y:S01]  /*d1b0*/  @!P4 STG.E.128 desc[UR18][R140.64], R128 ;  /* 0x000000808c00c986 */ /* 0x0005e2000c101d12 */
[----:B------:R-:W-:-:S03]  /*d1c0*/  ISETP.GE.AND P4, PT, R134, UR6, PT ;  /* 0x0000000686007c0c */ /* 0x000fc6000bf86270 */
[----:B-1----:R2:W-:Y:S01]  /*d1d0*/  @!P3 STG.E.128 desc[UR18][R140.64+0x100], R96 ;  /* 0x000100608c00b986 */ /* 0x0025e2000c101d12 */
[----:B------:R-:W-:-:S09]  /*d1e0*/  ISETP.GE.AND P3, PT, R0, UR6, PT ;  /* 0x0000000600007c0c */ /* 0x000fd2000bf66270 */
[----:B------:R2:W-:Y:S04]  /*d1f0*/  @!P4 STG.E.128 desc[UR18][R140.64+0x200], R64 ;  /* 0x000200408c00c986 */ /* 0x0005e8000c101d12 */
[----:B------:R2:W-:Y:S02]  /*d200*/  @!P3 STG.E.128 desc[UR18][R140.64+0x300], R32 ;  /* 0x000300208c00b986 */ /* 0x0005e4000c101d12 */
.L_x_1205:
[----:B------:R-:W-:Y:S05]  /*d210*/  BSYNC.RECONVERGENT B0 ;  /* 0x0000000000007941 */ /* 0x000fea0003800200 */
.L_x_1204:
[----:B------:R-:W-:Y:S01]  /*d220*/  ISETP.GE.AND P3, PT, R2, UR20, PT ;  /* 0x0000001402007c0c */ /* 0x000fe2000bf66270 */
[----:B------:R-:W-:Y:S01]  /*d230*/  BSSY.RECONVERGENT B0, `(.L_x_1206) ;  /* 0x0000019000007945 */ /* 0x000fe20003800200 */
[----:B------:R-:W-:Y:S02]  /*d240*/  VIADD R218, R218, 0x38 ;  /* 0x00000038dada7836 */ /* 0x000fe40000000000 */
[----:B-12---:R-:W-:Y:S01]  /*d250*/  P2R R32, PR, RZ, 0x8 ;  /* 0x00000008ff207803 */ /* 0x006fe20000000000 */
[----:B------:R-:W-:Y:S08]  /*d260*/  @P2 BRA `(.L_x_1207) ;  /* 0x0000000000542947 */ /* 0x000ff00003800000 */
[----:B------:R-:W1:Y:S02]  /*d270*/  LDCU UR4, c[0x0][0x440] ;  /* 0x00008800ff0477ac */ /* 0x000e640008000800 */
[----:B-1----:R-:W-:Y:S02]  /*d280*/  ISETP.GE.AND P6, PT, R136, UR4, PT ;  /* 0x0000000488007c0c */ /* 0x002fe4000bfc6270 */
[----:B------:R-:W-:Y:S02]  /*d290*/  ISETP.GE.AND P5, PT, R135, UR4, PT ;  /* 0x0000000487007c0c */ /* 0x000fe4000bfa6270 */
[----:B------:R-:W-:Y:S02]  /*d2a0*/  ISETP.GE.AND P4, PT, R134, UR4, PT ;  /* 0x0000000486007c0c */ /* 0x000fe4000bf86270 */
[----:B------:R-:W-:-:S07]  /*d2b0*/  ISETP.GE.AND P3, PT, R0, UR4, PT ;  /* 0x0000000400007c0c */ /* 0x000fce000bf66270 */
[----:B------:R-:W1:Y:S02]  /*d2c0*/  @!P6 LDC.64 R2, c[0x0][0x3f8] ;  /* 0x0000fe00ff02eb82 */ /* 0x000e640000000a00 */
[----:B-1----:R-:W-:-:S04]  /*d2d0*/  @!P6 LEA R34, P2, R132, R2, 0x2 ;  /* 0x000000028422e211 */ /* 0x002fc800078410ff */
[C---:B------:R-:W-:Y:S02]  /*d2e0*/  @!P6 LEA.HI.X R35, R132.reuse, R3, R137, 0x2, P2 ;  /* 0x000000038423e211 */ /* 0x040fe400010f1489 */
[----:B------:R-:W1:Y:S03]  /*d2f0*/  @!P5 LDC.64 R2, c[0x0][0x3f8] ;  /* 0x0000fe00ff02db82 */ /* 0x000e660000000a00 */
[----:B------:R2:W-:Y:S01]  /*d300*/  @!P6 STG.E.128 desc[UR18][R34.64+0x2000], R124 ;  /* 0x0020007c2200e986 */ /* 0x0005e2000c101d12 */
        /* <DEDUP_REMOVED lines=9> */
[----:B------:R-:W-:-:S05]  /*d3a0*/  @!P3 LEA.HI.X R3, R132, R3, R137, 0x2, P2 ;  /* 0x000000038403b211 */ /* 0x000fca00010f1489 */
[----:B------:R2:W-:Y:S04]  /*d3b0*/  @!P3 STG.E.128 desc[UR18][R2.64+0x2300], R28 ;  /* 0x0023001c0200b986 */ /* 0x0005e8000c101d12 */
.L_x_1207:
[----:B------:R-:W-:Y:S05]  /*d3c0*/  BSYNC.RECONVERGENT B0 ;  /* 0x0000000000007941 */ /* 0x000fea0003800200 */
.L_x_1206:
[----:B------:R-:W-:Y:S01]  /*d3d0*/  BSSY.RECONVERGENT B0, `(.L_x_1208) ;  /* 0x0000018000007945 */ /* 0x000fe20003800200 */
[----:B------:R-:W-:-:S03]  /*d3e0*/  ISETP.GE.AND P6, PT, R218, UR20, PT ;  /* 0x00000014da007c0c */ /* 0x000fc6000bfc6270 */
[----:B------:R-:W-:Y:S10]  /*d3f0*/  @P1 BRA `(.L_x_1209) ;  /* 0x0000000000541947 */ /* 0x000ff40003800000 */
[----:B------:R-:W1:Y:S02]  /*d400*/  LDCU UR4, c[0x0][0x440] ;  /* 0x00008800ff0477ac */ /* 0x000e640008000800 */
[----:B-1----:R-:W-:Y:S02]  /*d410*/  ISETP.GE.AND P5, PT, R136, UR4, PT ;  /* 0x0000000488007c0c */ /* 0x002fe4000bfa6270 */
[----:B------:R-:W-:Y:S02]  /*d420*/  ISETP.GE.AND P4, PT, R135, UR4, PT ;  /* 0x0000000487007c0c */ /* 0x000fe4000bf86270 */
[----:B------:R-:W-:Y:S02]  /*d430*/  ISETP.GE.AND P3, PT, R134, UR4, PT ;  /* 0x0000000486007c0c */ /* 0x000fe4000bf66270 */
[----:B------:R-:W-:-:S07]  /*d440*/  ISETP.GE.AND P2, PT, R0, UR4, PT ;  /* 0x0000000400007c0c */ /* 0x000fce000bf46270 */
[----:B--2---:R-:W1:Y:S02]  /*d450*/  @!P5 LDC.64 R2, c[0x0][0x3f8] ;  /* 0x0000fe00ff02db82 */ /* 0x004e640000000a00 */
        /* <DEDUP_REMOVED lines=15> */
.L_x_1209:
[----:B------:R-:W-:Y:S05]  /*d550*/  BSYNC.RECONVERGENT B0 ;  /* 0x0000000000007941 */ /* 0x000fea0003800200 */
.L_x_1208:
[----:B------:R-:W-:Y:S04]  /*d560*/  BSSY.RECONVERGENT B0, `(.L_x_1210) ;  /* 0x0000017000007945 */ /* 0x000fe80003800200 */
[----:B------:R-:W-:Y:S05]  /*d570*/  @P0 BRA `(.L_x_1211) ;  /* 0x0000000000540947 */ /* 0x000fea0003800000 */
[----:B------:R-:W1:Y:S02]  /*d580*/  LDCU UR4, c[0x0][0x440] ;  /* 0x00008800ff0477ac */ /* 0x000e640008000800 */
[----:B-1----:R-:W-:Y:S02]  /*d590*/  ISETP.GE.AND P4, PT, R136, UR4, PT ;  /* 0x0000000488007c0c */ /* 0x002fe4000bf86270 */
[----:B------:R-:W-:Y:S02]  /*d5a0*/  ISETP.GE.AND P3, PT, R135, UR4, PT ;  /* 0x0000000487007c0c */ /* 0x000fe4000bf66270 */
[----:B------:R-:W-:Y:S02]  /*d5b0*/  ISETP.GE.AND P2, PT, R134, UR4, PT ;  /* 0x0000000486007c0c */ /* 0x000fe4000bf46270 */
[----:B------:R-:W-:-:S07]  /*d5c0*/  ISETP.GE.AND P1, PT, R0, UR4, PT ;  /* 0x0000000400007c0c */ /* 0x000fce000bf26270 */
[----:B---3--:R-:W1:Y:S08]  /*d5d0*/  @!P4 LDC.64 R24, c[0x0][0x3f8] ;  /* 0x0000fe00ff18cb82 */ /* 0x008e700000000a00 */
[----:B--2---:R-:W2:Y:S01]  /*d5e0*/  @!P3 LDC.64 R2, c[0x0][0x3f8] ;  /* 0x0000fe00ff02bb82 */ /* 0x004ea20000000a00 */
[----:B-1----:R-:W-:-:S04]  /*d5f0*/  @!P4 LEA R24, P0, R132, R24, 0x2 ;  /* 0x000000188418c211 */ /* 0x002fc800078010ff */
[C---:B------:R-:W-:Y:S02]  /*d600*/  @!P4 LEA.HI.X R25, R132.reuse, R25, R137, 0x2, P0 ;  /* 0x000000198419c211 */ /* 0x040fe400000f1489 */
[----:B--2---:R-:W-:-:S03]  /*d610*/  @!P3 LEA R26, P0, R132, R2, 0x2 ;  /* 0x00000002841ab211 */ /* 0x004fc600078010ff */
[----:B------:R1:W-:Y:S01]  /*d620*/  @!P4 STG.E.128 desc[UR18][R24.64+0x6000], R116 ;  /* 0x006000741800c986 */ /* 0x0003e2000c101d12 */
[C---:B------:R-:W-:Y:S02]  /*d630*/  @!P3 LEA.HI.X R27, R132.reuse, R3, R137, 0x2, P0 ;  /* 0x00000003841bb211 */ /* 0x040fe400000f1489 */
[----:B------:R-:W2:Y:S03]  /*d640*/  @!P2 LDC.64 R2, c[0x0][0x3f8] ;  /* 0x0000fe00ff02ab82 */ /* 0x000ea60000000a00 */
[----:B------:R1:W-:Y:S01]  /*d650*/  @!P3 STG.E.128 desc[UR18][R26.64+0x6100], R84 ;  /* 0x006100541a00b986 */ /* 0x0003e2000c101d12 */
[----:B--2---:R-:W-:-:S04]  /*d660*/  @!P2 LEA R28, P0, R132, R2, 0x2 ;  /* 0x00000002841ca211 */ /* 0x004fc800078010ff */
[C---:B------:R-:W-:Y:S02]  /*d670*/  @!P2 LEA.HI.X R29, R132.reuse, R3, R137, 0x2, P0 ;  /* 0x00000003841da211 */ /* 0x040fe400000f1489 */
[----:B------:R-:W2:Y:S03]  /*d680*/  @!P1 LDC.64 R2, c[0x0][0x3f8] ;  /* 0x0000fe00ff029b82 */ /* 0x000ea60000000a00 */
[----:B------:R1:W-:Y:S01]  /*d690*/  @!P2 STG.E.128 desc[UR18][R28.64+0x6200], R52 ;  /* 0x006200341c00a986 */ /* 0x0003e2000c101d12 */
[----:B--2---:R-:W-:-:S04]  /*d6a0*/  @!P1 LEA R2, P0, R132, R2, 0x2 ;  /* 0x0000000284029211 */ /* 0x004fc800078010ff */
[----:B------:R-:W-:-:S05]  /*d6b0*/  @!P1 LEA.HI.X R3, R132, R3, R137, 0x2, P0 ;  /* 0x0000000384039211 */ /* 0x000fca00000f1489 */
[----:B------:R1:W-:Y:S04]  /*d6c0*/  @!P1 STG.E.128 desc[UR18][R2.64+0x6300], R20 ;  /* 0x0063001402009986 */ /* 0x0003e8000c101d12 */
.L_x_1211:
[----:B------:R-:W-:Y:S05]  /*d6d0*/  BSYNC.RECONVERGENT B0 ;  /* 0x0000000000007941 */ /* 0x000fea0003800200 */
.L_x_1210:
[----:B------:R-:W-:Y:S01]  /*d6e0*/  ISETP.NE.AND P0, PT, R133, RZ, PT ;  /* 0x000000ff8500720c */ /* 0x000fe20003f05270 */
[----:B------:R-:W-:-:S12]  /*d6f0*/  BSSY.RECONVERGENT B0, `(.L_x_1212) ;  /* 0x0000017000007945 */ /* 0x000fd80003800200 */
[----:B------:R-:W-:Y:S05]  /*d700*/  @P0 BRA `(.L_x_1213) ;  /* 0x0000000000540947 */ /* 0x000fea0003800000 */
[----:B------:R-:W4:Y:S02]  /*d710*/  LDCU UR4, c[0x0][0x440] ;  /* 0x00008800ff0477ac */ /* 0x000f240008000800 */
[----:B----4-:R-:W-:Y:S02]  /*d720*/  ISETP.GE.AND P0, PT, R136, UR4, PT ;  /* 0x0000000488007c0c */ /* 0x010fe4000bf06270 */
[----:B------:R-:W-:Y:S02]  /*d730*/  ISETP.GE.AND P3, PT, R135, UR4, PT ;  /* 0x0000000487007c0c */ /* 0x000fe4000bf66270 */
[----:B------:R-:W-:-:S09]  /*d740*/  ISETP.GE.AND P2, PT, R134, UR4, PT ;  /* 0x0000000486007c0c */ /* 0x000fd2000bf46270 */
[----:B-123--:R-:W1:Y:S08]  /*d750*/  @!P0 LDC.64 R2, c[0x0][0x3f8] ;  /* 0x0000fe00ff028b82 */ /* 0x00ee700000000a00 */
[----:B------:R-:W2:Y:S08]  /*d760*/  @!P3 LDC.64 R22, c[0x0][0x3f8] ;  /* 0x0000fe00ff16bb82 */ /* 0x000eb00000000a00 */
[----:B------:R-:W3:Y:S01]  /*d770*/  @!P2 LDC.64 R20, c[0x0][0x3f8] ;  /* 0x0000fe00ff14ab82 */ /* 0x000ee20000000a00 */
[----:B-1----:R-:W-:-:S04]  /*d780*/  @!P0 LEA R24, P1, R132, R2, 0x2 ;  /* 0x0000000284188211 */ /* 0x002fc800078210ff */
[----:B------:R-:W-:Y:S02]  /*d790*/  @!P0 LEA.HI.X R25, R132, R3, R137, 0x2, P1 ;  /* 0x0000000384198211 */ /* 0x000fe400008f1489 */
[----:B------:R-:W-:-:S03]  /*d7a0*/  ISETP.GE.AND P1, PT, R0, UR4, PT ;  /* 0x0000000400007c0c */ /* 0x000fc6000bf26270 */
[----:B------:R4:W-:Y:S01]  /*d7b0*/  @!P0 STG.E.128 desc[UR18][R24.64+0x8000], R112 ;  /* 0x0080007018008986 */ /* 0x0009e2000c101d12 */
[----:B--2---:R-:W-:-:S04]  /*d7c0*/  @!P3 LEA R22, P0, R132, R22, 0x2 ;  /* 0x000000168416b211 */ /* 0x004fc800078010ff */
[C---:B------:R-:W-:Y:S02]  /*d7d0*/  @!P3 LEA.HI.X R23, R132.reuse, R23, R137, 0x2, P0 ;  /* 0x000000178417b211 */ /* 0x040fe400000f1489 */
[----:B---3--:R-:W-:-:S03]  /*d7e0*/  @!P2 LEA R20, P0, R132, R20, 0x2 ;  /* 0x000000148414a211 */ /* 0x008fc600078010ff */
[----:B------:R-:W1:Y:S01]  /*d7f0*/  @!P1 LDC.64 R2, c[0x0][0x3f8] ;  /* 0x0000fe00ff029b82 */ /* 0x000e620000000a00 */
[C---:B------:R-:W-:Y:S01]  /*d800*/  @!P2 LEA.HI.X R21, R132.reuse, R21, R137, 0x2, P0 ;  /* 0x000000158415a211 */ /* 0x040fe200000f1489 */
[----:B------:R4:W-:Y:S04]  /*d810*/  @!P3 STG.E.128 desc[UR18][R22.64+0x8100], R80 ;  /* 0x008100501600b986 */ /* 0x0009e8000c101d12 */
[----:B------:R4:W-:Y:S01]  /*d820*/  @!P2 STG.E.128 desc[UR18][R20.64+0x8200], R48 ;  /* 0x008200301400a986 */ /* 0x0009e2000c101d12 */
[----:B-1----:R-:W-:-:S04]  /*d830*/  @!P1 LEA R2, P0, R132, R2, 0x2 ;  /* 0x0000000284029211 */ /* 0x002fc800078010ff */
[----:B------:R-:W-:-:S05]  /*d840*/  @!P1 LEA.HI.X R3, R132, R3, R137, 0x2, P0 ;  /* 0x0000000384039211 */ /* 0x000fca00000f1489 */
[----:B------:R4:W-:Y:S04]  /*d850*/  @!P1 STG.E.128 desc[UR18][R2.64+0x8300], R16 ;  /* 0x0083001002009986 */ /* 0x0009e8000c101d12 */
.L_x_1213:
[----:B------:R-:W-:Y:S05]  /*d860*/  BSYNC.RECONVERGENT B0 ;  /* 0x0000000000007941 */ /* 0x000fea0003800200 */
.L_x_1212:
        /* <DEDUP_REMOVED lines=8> */
[----:B-1--4-:R-:W1:Y:S08]  /*d8f0*/  @!P4 LDC.64 R20, c[0x0][0x3f8] ;  /* 0x0000fe00ff14cb82 */ /* 0x012e700000000a00 */
[----:B------:R-:W4:Y:S08]  /*d900*/  @!P3 LDC.64 R18, c[0x0][0x3f8] ;  /* 0x0000fe00ff12bb82 */ /* 0x000f300000000a00 */
[----:B------:R-:W5:Y:S08]  /*d910*/  @!P2 LDC.64 R16, c[0x0][0x3f8] ;  /* 0x0000fe00ff10ab82 */ /* 0x000f700000000a00 */
[----:B--23--:R-:W2:Y:S01]  /*d920*/  @!P1 LDC.64 R2, c[0x0][0x3f8] ;  /* 0x0000fe00ff029b82 */ /* 0x00cea20000000a00 */
[----:B-1----:R-:W-:-:S04]  /*d930*/  @!P4 LEA R20, P0, R132, R20, 0x2 ;  /* 0x000000148414c211 */ /* 0x002fc800078010ff */
[C---:B------:R-:W-:Y:S02]  /*d940*/  @!P4 LEA.HI.X R21, R132.reuse, R21, R137, 0x2, P0 ;  /* 0x000000158415c211 */ /* 0x040fe400000f1489 */
[----:B----4-:R-:W-:-:S03]  /*d950*/  @!P3 LEA R18, P0, R132, R18, 0x2 ;  /* 0x000000128412b211 */ /* 0x010fc600078010ff */
[----:B------:R1:W-:Y:S01]  /*d960*/  @!P4 STG.E.128 desc[UR18][R20.64+0xa000], R108 ;  /* 0x00a0006c1400c986 */ /* 0x0003e2000c101d12 */
[C---:B------:R-:W-:Y:S02]  /*d970*/  @!P3 LEA.HI.X R19, R132.reuse, R19, R137, 0x2, P0 ;  /* 0x000000138413b211 */ /* 0x040fe400000f1489 */
[----:B-----5:R-:W-:-:S03]  /*d980*/  @!P2 LEA R16, P0, R132, R16, 0x2 ;  /* 0x000000108410a211 */ /* 0x020fc600078010ff */
[----:B------:R1:W-:Y:S01]  /*d990*/  @!P3 STG.E.128 desc[UR18][R18.64+0xa100], R76 ;  /* 0x00a1004c1200b986 */ /* 0x0003e2000c101d12 */
[C---:B------:R-:W-:Y:S02]  /*d9a0*/  @!P2 LEA.HI.X R17, R132.reuse, R17, R137, 0x2, P0 ;  /* 0x000000118411a211 */ /* 0x040fe400000f1489 */
[----:B--2---:R-:W-:-:S03]  /*d9b0*/  @!P1 LEA R2, P0, R132, R2, 0x2 ;  /* 0x0000000284029211 */ /* 0x004fc600078010ff */
[----:B------:R1:W-:Y:S01]  /*d9c0*/  @!P2 STG.E.128 desc[UR18][R16.64+0xa200], R44 ;  /* 0x00a2002c1000a986 */ /* 0x0003e2000c101d12 */
[----:B------:R-:W-:-:S05]  /*d9d0*/  @!P1 LEA.HI.X R3, R132, R3, R137, 0x2, P0 ;  /* 0x0000000384039211 */ /* 0x000fca00000f1489 */
[----:B------:R1:W-:Y:S04]  /*d9e0*/  @!P1 STG.E.128 desc[UR18][R2.64+0xa300], R12 ;  /* 0x00a3000c02009986 */ /* 0x0003e8000c101d12 */
.L_x_1215:
[----:B------:R-:W-:Y:S05]  /*d9f0*/  BSYNC.RECONVERGENT B0 ;  /* 0x0000000000007941 */ /* 0x000fea0003800200 */
.L_x_1214:
        /* <DEDUP_REMOVED lines=24> */
.L_x_1217:
[----:B------:R-:W-:Y:S05]  /*db80*/  BSYNC.RECONVERGENT B0 ;  /* 0x0000000000007941 */ /* 0x000fea0003800200 */
.L_x_1216:
[----:B------:R-:W-:Y:S05]  /*db90*/  @P6 EXIT ;  /* 0x000000000000694d */ /* 0x000fea0003800000 */
[----:B------:R-:W5:Y:S02]  /*dba0*/  LDCU UR4, c[0x0][0x440] ;  /* 0x00008800ff0477ac */ /* 0x000f640008000800 */
[----:B-----5:R-:W-:Y:S02]  /*dbb0*/  ISETP.GE.AND P5, PT, R136, UR4, PT ;  /* 0x0000000488007c0c */ /* 0x020fe4000bfa6270 */
[----:B------:R-:W-:Y:S02]  /*dbc0*/  ISETP.GE.AND P4, PT, R135, UR4, PT ;  /* 0x0000000487007c0c */ /* 0x000fe4000bf86270 */
[----:B------:R-:W-:-:S09]  /*dbd0*/  ISETP.GE.AND P2, PT, R134, UR4, PT ;  /* 0x0000000486007c0c */ /* 0x000fd2000bf46270 */
[----:B-1----:R-:W1:Y:S08]  /*dbe0*/  @!P5 LDC.64 R10, c[0x0][0x3f8] ;  /* 0x0000fe00ff0adb82 */ /* 0x002e700000000a00 */
[----:B------:R-:W5:Y:S08]  /*dbf0*/  @!P4 LDC.64 R8, c[0x0][0x3f8] ;  /* 0x0000fe00ff08cb82 */ /* 0x000f700000000a00 */
[----:B--234-:R-:W2:Y:S01]  /*dc00*/  @!P2 LDC.64 R2, c[0x0][0x3f8] ;  /* 0x0000fe00ff02ab82 */ /* 0x01cea20000000a00 */
[----:B-1----:R-:W-:-:S04]  /*dc10*/  @!P5 LEA R10, P0, R132, R10, 0x2 ;  /* 0x0000000a840ad211 */ /* 0x002fc800078010ff */
[--C-:B------:R-:W-:Y:S02]  /*dc20*/  @!P5 LEA.HI.X R11, R132, R11, R137.reuse, 0x2, P0 ;  /* 0x0000000b840bd211 */ /* 0x100fe400000f1489 */
[----:B------:R-:W-:Y:S02]  /*dc30*/  ISETP.GE.AND P0, PT, R0, UR4, PT ;  /* 0x0000000400007c0c */ /* 0x000fe4000bf06270 */
[C---:B-----5:R-:W-:Y:S01]  /*dc40*/  @!P4 LEA R8, P3, R132.reuse, R8, 0x2 ;  /* 0x000000088408c211 */ /* 0x060fe200078610ff */
[----:B------:R1:W-:Y:S03]  /*dc50*/  @!P5 STG.E.128 desc[UR18][R10.64+0xe000], R100 ;  /* 0x00e000640a00d986 */ /* 0x0003e6000c101d12 */
[C---:B------:R-:W-:Y:S02]  /*dc60*/  @!P4 LEA.HI.X R9, R132.reuse, R9, R137, 0x2, P3 ;  /* 0x000000098409c211 */ /* 0x040fe400018f1489 */
[----:B--2---:R-:W-:-:S03]  /*dc70*/  @!P2 LEA R2, P1, R132, R2, 0x2 ;  /* 0x000000028402a211 */ /* 0x004fc600078210ff */
[----:B------:R1:W-:Y:S01]  /*dc80*/  @!P4 STG.E.128 desc[UR18][R8.64+0xe100], R68 ;  /* 0x00e100440800c986 */ /* 0x0003e2000c101d12 */
[----:B------:R-:W-:-:S05]  /*dc90*/  @!P2 LEA.HI.X R3, R132, R3, R137, 0x2, P1 ;  /* 0x000000038403a211 */ /* 0x000fca00008f1489 */
[----:B------:R1:W-:Y:S01]  /*dca0*/  @!P2 STG.E.128 desc[UR18][R2.64+0xe200], R36 ;  /* 0x00e200240200a986 */ /* 0x0003e2000c101d12 */
[----:B------:R-:W-:Y:S05]  /*dcb0*/  @P0 EXIT ;  /* 0x000000000000094d */ /* 0x000fea0003800000 */
[----:B------:R-:W1:Y:S02]  /*dcc0*/  LDCU.64 UR4, c[0x0][0x3f8] ;  /* 0x00007f00ff0477ac */ /* 0x000e640008000a00 */
[----:B-1----:R-:W-:-:S04]  /*dcd0*/  LEA R2, P0, R132, UR4, 0x2 ;  /* 0x0000000484027c11 */ /* 0x002fc8000f8010ff */
[----:B------:R-:W-:-:S05]  /*dce0*/  LEA.HI.X R3, R132, UR5, R137, 0x2, P0 ;  /* 0x0000000584037c11 */ /* 0x000fca00080f1489 */
[----:B------:R-:W-:Y:S01]  /*dcf0*/  STG.E.128 desc[UR18][R2.64+0xe300], R4 ;  /* 0x00e3000402007986 */ /* 0x000fe2000c101d12 */
[----:B------:R-:W-:Y:S05]  /*dd00*/  EXIT ;  /* 0x000000000000794d */ /* 0x000fea0003800000 */
.L_x_1218:
        /* <DEDUP_REMOVED lines=15> */
.L_x_7464:


//--------------------- .text._ZN5flash24flash_fwd_splitkv_kernelI23Flash_fwd_kernel_traitsILi256ELi64ELi64ELi4ELb0ELb0EN7cutlass10bfloat16_tE19Flash_kernel_traitsILi256ELi64ELi64ELi4ES3_EELb0ELb0ELb0ELb0ELb0ELb1ELb1ELb0EEEvNS_16Flash_fwd_paramsE --------------------------
	.section	.text._ZN5flash24flash_fwd_splitkv_kernelI23Flash_fwd_kernel_traitsILi256ELi64ELi64ELi4ELb0ELb0EN7cutlass10bfloat16_tE19Flash_kernel_traitsILi256ELi64ELi64ELi4ES3_EELb0ELb0ELb0ELb0ELb0ELb1ELb1ELb0EEEvNS_16Flash_fwd_paramsE,"ax",@progbits
	.align	128
        .global         _ZN5flash24flash_fwd_splitkv_kernelI23Flash_fwd_kernel_traitsILi256ELi64ELi64ELi4ELb0ELb0EN7cutlass10bfloat16_tE19Flash_kernel_traitsILi256ELi64ELi64ELi4ES3_EELb0ELb0ELb0ELb0ELb0ELb1ELb1ELb0EEEvNS_16Flash_fwd_paramsE
        .type           _ZN5flash24flash_fwd_splitkv_kernelI23Flash_fwd_kernel_traitsILi256ELi64ELi64ELi4ELb0ELb0EN7cutlass10bfloat16_tE19Flash_kernel_traitsILi256ELi64ELi64ELi4ES3_EELb0ELb0ELb0ELb0ELb0ELb1ELb1ELb0EEEvNS_16Flash_fwd_paramsE,@function
        .size           _ZN5flash24flash_fwd_splitkv_kernelI23Flash_fwd_kernel_traitsILi256ELi64ELi64ELi4ELb0ELb0EN7cutlass10bfloat16_tE19Flash_kernel_traitsILi256ELi64ELi64ELi4ES3_EELb0ELb0ELb0ELb0ELb0ELb1ELb1ELb0EEEvNS_16Flash_fwd_paramsE,(.L_x_7465 - _ZN5flash24flash_fwd_splitkv_kernelI23Flash_fwd_kernel_traitsILi256ELi64ELi64ELi4ELb0ELb0EN7cutlass10bfloat16_tE19Flash_kernel_traitsILi256ELi64ELi64ELi4ES3_EELb0ELb0ELb0ELb0ELb0ELb1ELb1ELb0EEEvNS_16Flash_fwd_paramsE)
        .other          _ZN5flash24flash_fwd_splitkv_kernelI23Flash_fwd_kernel_traitsILi256ELi64ELi64ELi4ELb0ELb0EN7cutlass10bfloat16_tE19Flash_kernel_traitsILi256ELi64ELi64ELi4ES3_EELb0ELb0ELb0ELb0ELb0ELb1ELb1ELb0EEEvNS_16Flash_fwd_paramsE,@"STO_CUDA_ENTRY STV_DEFAULT"
_ZN5flash24flash_fwd_splitkv_kernelI23Flash_fwd_kernel_traitsILi256ELi64ELi64ELi4ELb0ELb0EN7cutlass10bfloat16_tE19Flash_kernel_traitsILi256ELi64ELi64ELi4ES3_EELb0ELb0ELb0ELb0ELb0ELb1ELb1ELb0EEEvNS_16Flash_fwd_paramsE:
.text._ZN5flash24flash_fwd_splitkv_kernelI23Flash_fwd_kernel_traitsILi256ELi64ELi64ELi4ELb0ELb0EN7cutlass10bfloat16_tE19Flash_kernel_traitsILi256ELi64ELi64ELi4ES3_EELb0ELb0ELb0ELb0ELb0ELb1ELb1ELb0EEEvNS_16Flash_fwd_paramsE:
        /* <DEDUP_REMOVED lines=87> */
.L_x_1219:
        /* <DEDUP_REMOVED lines=105> */
.L_x_1222:
[----:B------:R-:W-:Y:S05]  /*0c00*/  BSYNC.RECONVERGENT B0 ;  /* 0x0000000000007941 */ /* 0x000fea0003800200 */
.L_x_1221:
        /* <DEDUP_REMOVED lines=31> */
.L_x_1224:
[----:B------:R-:W-:Y:S05]  /*0e00*/  BSYNC.RECONVERGENT B0 ;  /* 0x0000000000007941 */ /* 0x000fea0003800200 */
.L_x_1223:
        /* <DEDUP_REMOVED lines=24> */
.L_x_1226:
[----:B------:R-:W-:Y:S05]  /*0f90*/  BSYNC.RECONVERGENT B0 ;  /* 0x0000000000007941 */ /* 0x000fea0003800200 */
.L_x_1225:
        /* <DEDUP_REMOVED lines=24> */
.L_x_1228:
[----:B------:R-:W-:Y:S05]  /*1120*/  BSYNC.RECONVERGENT B0 ;  /* 0x0000000000007941 */ /* 0x000fea0003800200 */
.L_x_1227:
        /* <DEDUP_REMOVED lines=24> */
.L_x_1230:
[----:B------:R-:W-:Y:S05]  /*12b0*/  BSYNC.RECONVERGENT B0 ;  /* 0x0000000000007941 */ /* 0x000fea0003800200 */
.L_x_1229:
        /* <DEDUP_REMOVED lines=24> */
.L_x_1232:
[----:B------:R-:W-:Y:S05]  /*1440*/  BSYNC.RECONVERGENT B0 ;  /* 0x0000000000007941 */ /* 0x000fea0003800200 */
.L_x_1231:
        /* <DEDUP_REMOVED lines=23> */
.L_x_1234:
[----:B------:R-:W-:Y:S05]  /*15c0*/  BSYNC.RECONVERGENT B0 ;  /* 0x0000000000007941 */ /* 0x000fea0003800200 */
.L_x_1233:
        /* <DEDUP_REMOVED lines=23> */
.L_x_1236:
[----:B------:R-:W-:Y:S05]  /*1740*/  BSYNC.RECONVERGENT B0 ;  /* 0x0000000000007941 */ /* 0x000fea0003800200 */
.L_x_1235:
        /* <DEDUP_REMOVED lines=33> */
.L_x_1220:
        /* <DEDUP_REMOVED lines=13> */
.L_x_1237:
        /* <DEDUP_REMOVED lines=103> */
.L_x_1238:
        /* <DEDUP_REMOVED lines=15> */
.L_x_1240:
[----:B-1----:R-:W1:Y:S01]  /*2190*/  LDC.64 R2, c[0x0][0x3b8] ;  /* 0x0000ee00ff027b82 */ /* 0x002e620000000a00 */
[----:B------:R-:W-:-:S06]  /*21a0*/  UIADD3 UR4, UPT, UPT, UR6, UR12, URZ ;  /* 0x0000000c06047290 */ /* 0x000fcc000fffe0ff */
[----:B-1----:R-:W-:Y:S02]  /*21b0*/  IMAD R13, R3, UR4, RZ ;  /* 0x00000004030d7c24 */ /* 0x002fe4000f8e02ff */
[----:B------:R-:W-:-:S05]  /*21c0*/  IMAD.WIDE.U32 R4, R2, UR4, RZ ;  /* 0x0000000402047c25 */ /* 0x000fca000f8e00ff */
[----:B------:R-:W-:Y:S02]  /*21d0*/  IADD3 R13, PT, PT, R5, R13, RZ ;  /* 0x0000000d050d7210 */ /* 0x000fe40007ffe0ff */
[----:B------:R-:W-:Y:S02]  /*21e0*/  MOV R12, R4 ;  /* 0x00000004000c7202 */ /* 0x000fe40000000f00 */
.L_x_1241:
        /* <DEDUP_REMOVED lines=14> */
.L_x_1242:
[----:B------:R-:W1:Y:S01]  /*22d0*/  LDC.64 R4, c[0x0][0x3c0] ;  /* 0x0000f000ff047b82 */ /* 0x000e620000000a00 */
[----:B------:R-:W-:-:S06]  /*22e0*/  UIADD3 UR6, UPT, UPT, UR6, UR12, URZ ;  /* 0x0000000c06067290 */ /* 0x000fcc000fffe0ff */
[----:B-1----:R-:W-:Y:S02]  /*22f0*/  IMAD R15, R5, UR6, RZ ;  /* 0x00000006050f7c24 */ /* 0x002fe4000f8e02ff */
[----:B-----5:R-:W-:-:S05]  /*2300*/  IMAD.WIDE.U32 R6, R4, UR6, RZ ;  /* 0x0000000604067c25 */ /* 0x020fca000f8e00ff */
[----:B------:R-:W-:Y:S02]  /*2310*/  IADD3 R15, PT, PT, R7, R15, RZ ;  /* 0x0000000f070f7210 */ /* 0x000fe40007ffe0ff */
[----:B------:R-:W-:-:S07]  /*2320*/  MOV R14, R6 ;  /* 0x00000006000e7202 */ /* 0x000fce0000000f00 */
.L_x_1243:
        /* <DEDUP_REMOVED lines=49> */
.L_x_1239:
        /* <DEDUP_REMOVED lines=92> */
.L_x_1245:
[----:B------:R-:W-:Y:S05]  /*2c00*/  BSYNC.RECONVERGENT B0 ;  /* 0x0000000000007941 */ /* 0x000fea0003800200 */
.L_x_1244:
        /* <DEDUP_REMOVED lines=41> */
.L_x_1247:
[----:B------:R-:W-:Y:S05]  /*2ea0*/  BSYNC.RECONVERGENT B0 ;  /* 0x0000000000007941 */ /* 0x000fea0003800200 */
.L_x_1246:
        /* <DEDUP_REMOVED lines=40> */
.L_x_1249:
[----:B------:R-:W-:Y:S05]  /*3130*/  BSYNC.RECONVERGENT B0 ;  /* 0x0000000000007941 */ /* 0x000fea0003800200 */
.L_x_1248:
        /* <DEDUP_REMOVED lines=42> */
.L_x_1251:
[----:B------:R-:W-:Y:S05]  /*33e0*/  BSYNC.RECONVERGENT B0 ;  /* 0x0000000000007941 */ /* 0x000fea0003800200 */
.L_x_1250:
        /* <DEDUP_REMOVED lines=32> */
.L_x_1253:
[----:B------:R-:W-:Y:S05]  /*35f0*/  BSYNC.RECONVERGENT B0 ;  /* 0x0000000000007941 */ /* 0x000fea0003800200 */
.L_x_1252:
        /* <DEDUP_REMOVED lines=29> */
.L_x_1255:
[----:B------:R-:W-:Y:S05]  /*37d0*/  BSYNC.RECONVERGENT B0 ;  /* 0x0000000000007941 */ /* 0x000fea0003800200 */
.L_x_1254:
        /* <DEDUP_REMOVED lines=30> */
.L_x_1257:
[----:B------:R-:W-:Y:S05]  /*39c0*/  BSYNC.RECONVERGENT B0 ;  /* 0x0000000000007941 */ /* 0x000fea0003800200 */
.L_x_1256:
        /* <DEDUP_REMOVED lines=31> */
.L_x_1259:
[----:B------:R-:W-:Y:S05]  /*3bc0*/  BSYNC.RECONVERGENT B0 ;  /* 0x0000000000007941 */ /* 0x000fea0003800200 */
.L_x_1258:
        /* <DEDUP_REMOVED lines=37> */
.L_x_1261:
[----:B------:R1:W-:Y:S04]  /*3e20*/  STS.128 [R93+0x10000], RZ ;  /* 0x010000ff5d007388 */ /* 0x0003e80000000c00 */
[----:B------:R1:W-:Y:S04]  /*3e30*/  STS.128 [R93+0x12000], RZ ;  /* 0x012000ff5d007388 */ /* 0x0003e80000000c00 */
[----:B------:R1:W-:Y:S04]  /*3e40*/  STS.128 [R93+0x14000], RZ ;  /* 0x014000ff5d007388 */ /* 0x0003e80000000c00 */
[----:B------:R1:W-:Y:S02]  /*3e50*/  STS.128 [R93+0x16000], RZ ;  /* 0x016000ff5d007388 */ /* 0x0003e40000000c00 */
.L_x_1262:
[----:B------:R-:W-:Y:S05]  /*3e60*/  BSYNC.RECONVERGENT B0 ;  /* 0x0000000000007941 */ /* 0x000fea0003800200 */
.L_x_1260:
        /* <DEDUP_REMOVED lines=47> */
.L_x_1264:
[----:B------:R-:W-:Y:S05]  /*4160*/  BSYNC.RECONVERGENT B0 ;  /* 0x0000000000007941 */ /* 0x000fea0003800200 */
.L_x_1263:
        /* <DEDUP_REMOVED lines=35> */
.L_x_1266:
[----:B------:R-:W-:Y:S05]  /*43a0*/  BSYNC.RECONVERGENT B0 ;  /* 0x0000000000007941 */ /* 0x000fea0003800200 */
.L_x_1265:
        /* <DEDUP_REMOVED lines=34> */
.L_x_1268:
[----:B------:R-:W-:Y:S05]  /*45d0*/  BSYNC.RECONVERGENT B0 ;  /* 0x0000000000007941 */ /* 0x000fea0003800200 */
.L_x_1267:
        /* <DEDUP_REMOVED lines=14> */
[----:B------:R-:W-:Y:S01]  /*46c0*/  UISETP.GT.AND UP0, UPT, UR21, UR14, UPT ;  /* 0x0000000e1500728c */ /* 0x000fe2000bf04270 */
[----:B------:R-:W4:Y:S02]  /*46d0*/  LDSM.16.M88.4 R52, [R100+UR5+0x9800] ;  /* 0x009800056434783b */ /* 0x000f240008000200 */
[----:B------:R-:W-:Y:S01]  /*46e0*/  IADD3 R95, PT, PT, R95, R84, RZ ;  /* 0x000000545f5f7210 */ /* 0x000fe20007ffe0ff */
[----:B------:R-:W-:Y:S01]  /*46f0*/  IMAD.IADD R99, R101, 0x1, R84 ;  /* 0x0000000165637824 */ /* 0x000fe200078e0254 */
[----:B------:R-:W-:Y:S03]  /*4700*/  LDSM.16.M88.4 R56, [R98] ;  /* 0x000000006238783b */ /* 0x000fe60000000200 */
[C---:B------:R-:W-:Y:S01]  /*4710*/  IMAD.IADD R97, R0.reuse, 0x1, R99 ;  /* 0x0000000100617824 */ /* 0x040fe200078e0263 */
[----:B------:R-:W4:Y:S01]  /*4720*/  LDSM.16.M88.4 R16, [R96+0x8800] ;  /* 0x008800006010783b */ /* 0x000f220000000200 */
[----:B------:R-:W-:-:S03]  /*4730*/  IMAD.IADD R94, R0, 0x1, R95 ;  /* 0x00000001005e7824 */ /* 0x000fc600078e025f */
[----:B-1----:R-:W1:Y:S04]  /*4740*/  LDSM.16.M88.4 R20, [R96+0x8000] ;  /* 0x008000006014783b */ /* 0x002e680000000200 */
[----:B------:R-:W1:Y:S04]  /*4750*/  LDSM.16.M88.4 R64, [R96+0x9000] ;  /* 0x009000006040783b */ /* 0x000e680000000200 */
[----:B------:R-:W1:Y:S04]  /*4760*/  LDSM.16.M88.4 R60, [R96+0x9800] ;  /* 0x00980000603c783b */ /* 0x000e680000000200 */
[----:B------:R-:W-:Y:S01]  /*4770*/  LDSM.16.M88.4 R4, [R99] ;  /* 0x000000006304783b */ /* 0x000fe20000000200 */
[C---:B-----5:R-:W-:Y:S03]  /*4780*/  HMMA.16816.F32.BF16 R40, R72.reuse, R36, RZ ;  /* 0x000000244828723c */ /* 0x060fe600000418ff */
[----:B--23--:R-:W2:Y:S04]  /*4790*/  LDSM.16.M88.4 R12, [R95+0x8000] ;  /* 0x008000005f0c783b */ /* 0x00cea80000000200 */
[----:B----4-:R-:W3:Y:S01]  /*47a0*/  LDSM.16.M88.4 R8, [R95+0x8800] ;  /* 0x008800005f08783b */ /* 0x010ee20000000200 */
[C---:B------:R-:W-:Y:S03]  /*47b0*/  HMMA.16816.F32.BF16 R48, R72.reuse, R44, RZ ;  /* 0x0000002c4830723c */ /* 0x040fe600000418ff */
        /* <DEDUP_REMOVED lines=10> */
[----:B------:R-:W4:Y:S07]  /*4860*/  LDSM.16.M88.4 R52, [R95+0x9000] ;  /* 0x009000005f34783b */ /* 0x000f2e0000000200 */
[C---:B------:R-:W-:Y:S08]  /*4870*/  HMMA.16816.F32.BF16 R40, R56.reuse, R16, R40 ;  /* 0x000000103828723c */ /* 0x040ff00000041828 */
[C---:B------:R-:W-:Y:S01]  /*4880*/  HMMA.16816.F32.BF16 R36, R56.reuse, R18, R36 ;  /* 0x000000123824723c */ /* 0x040fe20000041824 */
[----:B------:R-:W5:Y:S07]  /*4890*/  LDSM.16.M88.4 R16, [R95+0x9800] ;  /* 0x009800005f10783b */ /* 0x000f6e0000000200 */
[C---:B-1----:R-:W-:Y:S08]  /*48a0*/  HMMA.16816.F32.BF16 R48, R56.reuse, R20, R48 ;  /* 0x000000143830723c */ /* 0x042ff00000041830 */
        /* <DEDUP_REMOVED lines=9> */
[C---:B--2---:R-:W-:Y:S08]  /*4940*/  HMMA.16816.F32.BF16 R48, R4.reuse, R12, R48 ;  /* 0x0000000c0430723c */ /* 0x044ff00000041830 */
[C---:B------:R-:W-:Y:S01]  /*4950*/  HMMA.16816.F32.BF16 R44, R4.reuse, R14, R44 ;  /* 0x0000000e042c723c */ /* 0x040fe2000004182c */
[----:B------:R-:W1:Y:S07]  /*4960*/  LDSM.16.M88.4 R12, [R94+0x8800] ;  /* 0x008800005e0c783b */ /* 0x000e6e0000000200 */
[C---:B---3--:R-:W-:Y:S08]  /*4970*/  HMMA.16816.F32.BF16 R40, R4.reuse, R8, R40 ;  /* 0x000000080428723c */ /* 0x048ff00000041828 */
[C---:B------:R-:W-:Y:S01]  /*4980*/  HMMA.16816.F32.BF16 R36, R4.reuse, R10, R36 ;  /* 0x0000000a0424723c */ /* 0x040fe20000041824 */
[----:B------:R-:W2:Y:S07]  /*4990*/  LDSM.16.M88.4 R8, [R94+0x9000] ;  /* 0x009000005e08783b */ /* 0x000eae0000000200 */
[C---:B----4-:R-:W-:Y:S08]  /*49a0*/  HMMA.16816.F32.BF16 R32, R4.reuse, R52, R32 ;  /* 0x000000340420723c */ /* 0x050ff00000041820 */
[C---:B------:R-:W-:Y:S01]  /*49b0*/  HMMA.16816.F32.BF16 R28, R4.reuse, R54, R28 ;  /* 0x00000036041c723c */ /* 0x040fe2000004181c */
[----:B------:R-:W-:Y:S07]  /*49c0*/  LDSM.16.M88.4 R52, [R96+0xa800] ;  /* 0x00a800006034783b */ /* 0x000fee0000000200 */
[C---:B-----5:R-:W-:Y:S08]  /*49d0*/  HMMA.16816.F32.BF16 R24, R4.reuse, R16, R24 ;  /* 0x000000100418723c */ /* 0x060ff00000041818 */
        /* <DEDUP_REMOVED lines=29> */
[C---:B-1----:R-:W-:Y:S08]  /*4bb0*/  HMMA.16816.F32.BF16 R48, R8.reuse, R60, R48 ;  /* 0x0000003c0830723c */ /* 0x042ff00000041830 */
        /* <DEDUP_REMOVED lines=35> */
[----:B------:R-:W-:Y:S01]  /*4df0*/  HMMA.16816.F32.BF16 R72, R76, R82, R72 ;  /* 0x000000524c48723c */ /* 0x000fe20000041848 */
[----:B------:R-:W-:Y:S07]  /*4e00*/  LDSM.16.M88.4 R76, [R98+0x6000] ;  /* 0x00600000624c783b */ /* 0x000fee0000000200 */
        /* <DEDUP_REMOVED lines=62> */
[----:B------:R-:W4:Y:S03]  /*51f0*/  LDSM.16.M88.4 R100, [R100+UR5+0xf800] ;  /* 0x00f800056464783b */ /* 0x000f260008000200 */
[C---:B-1----:R-:W-:Y:S08]  /*5200*/  HMMA.16816.F32.BF16 R40, R76.reuse, R12, R40 ;  /* 0x0000000c4c28723c */ /* 0x042ff00000041828 */
[----:B------:R-:W-:Y:S01]  /*5210*/  HMMA.16816.F32.BF16 R36, R76, R14, R36 ;  /* 0x0000000e4c24723c */ /* 0x000fe20000041824 */
[----:B------:R-:W1:Y:S04]  /*5220*/  LDSM.16.M88.4 R12, [R96+0xf000] ;  /* 0x00f00000600c783b */ /* 0x000e680000000200 */
[----:B------:R-:W5:Y:S03]  /*5230*/  LDSM.16.M88.4 R96, [R96+0xf800] ;  /* 0x00f800006060783b */ /* 0x000f660000000200 */
        /* <DEDUP_REMOVED lines=8> */
[C---:B---3--:R-:W-:Y:S01]  /*52c0*/  HMMA.16816.F32.BF16 R32, R52.reuse, R4, R32 ;  /* 0x000000043420723c */ /* 0x048fe20000041820 */
[----:B------:R-:W-:Y:S07]  /*52d0*/  MUFU.TANH R48, R48 ;  /* 0x0000003000307308 */ /* 0x000fee0000002400 */
[C---:B------:R-:W-:Y:S01]  /*52e0*/  HMMA.16816.F32.BF16 R60, R52.reuse, R6, R60 ;  /* 0x00000006343c723c */ /* 0x040fe2000004183c */
[----:B------:R-:W3:Y:S01]  /*52f0*/  LDSM.16.M88.4 R4, [R95+0xf800] ;  /* 0x00f800005f04783b */ /* 0x000ee20000000200 */
[----:B------:R-:W3:Y:S06]  /*5300*/  MUFU.TANH R50, R50 ;  /* 0x0000003200327308 */ /* 0x000eec0000002400 */
[----:B----4-:R-:W-:Y:S02]  /*5310*/  HMMA.16816.F32.BF16 R64, R52, R100, R64 ;  /* 0x000000643440723c */ /* 0x010fe40000041840 */
[----:B------:R-:W-:Y:S06]  /*5320*/  MUFU.TANH R49, R49 ;  /* 0x0000003100317308 */ /* 0x000fec0000002400 */
[C---:B-1----:R-:W-:Y:S02]  /*5330*/  HMMA.16816.F32.BF16 R32, R76.reuse, R12, R32 ;  /* 0x0000000c4c20723c */ /* 0x042fe40000041820 */
[----:B------:R-:W1:Y:S06]  /*5340*/  MUFU.TANH R51, R51 ;  /* 0x0000003300337308 */ /* 0x000e6c0000002400 */
[----:B------:R-:W-:Y:S08]  /*5350*/  HMMA.16816.F32.BF16 R60, R76, R14, R60 ;  /* 0x0000000e4c3c723c */ /* 0x000ff0000004183c */
[----:B------:R-:W-:Y:S08]  /*5360*/  HMMA.16816.F32.BF16 R72, R52, R102, R72 ;  /* 0x000000663448723c */ /* 0x000ff00000041848 */
[----:B-----5:R-:W-:Y:S08]  /*5370*/  HMMA.16816.F32.BF16 R64, R76, R96, R64 ;  /* 0x000000604c40723c */ /* 0x020ff00000041840 */
[----:B------:R-:W-:Y:S01]  /*5380*/  HMMA.16816.F32.BF16 R44, R28, R26, R44 ;  /* 0x0000001a1c2c723c */ /* 0x000fe2000004182c */
[----:B------:R-:W4:Y:S07]  /*5390*/  LDSM.16.M88.4 R24, [R94+0xf000] ;  /* 0x00f000005e18783b */ /* 0x000f2e0000000200 */
[C---:B--2---:R-:W-:Y:S08]  /*53a0*/  HMMA.16816.F32.BF16 R32, R16.reuse, R8, R32 ;  /* 0x000000081020723c */ /* 0x044ff00000041820 */
[----:B------:R-:W-:Y:S01]  /*53b0*/  HMMA.16816.F32.BF16 R60, R16, R10, R60 ;  /* 0x0000000a103c723c */ /* 0x000fe2000004183c */
[----:B------:R-:W2:Y:S01]  /*53c0*/  LDSM.16.M88.4 R8, [R94+0xf800] ;  /* 0x00f800005e08783b */ /* 0x000ea20000000200 */
[----:B------:R-:W-:-:S04]  /*53d0*/  DEPBAR.LE SB0, 0x0 ;  /* 0x000080000000791a */ /* 0x000fc80000000000 */
[----:B------:R-:W-:Y:S01]  /*53e0*/  FMUL.FTZ R44, R44, UR4 ;  /* 0x000000042c2c7c20 */ /* 0x000fe20008410000 */
[----:B------:R-:W-:Y:S01]  /*53f0*/  FMUL.FTZ R12, R46, UR4 ;  /* 0x000000042e0c7c20 */ /* 0x000fe20008410000 */
[----:B------:R-:W-:Y:S01]  /*5400*/  HMMA.16816.F32.BF16 R72, R76, R98, R72 ;  /* 0x000000624c48723c */ /* 0x000fe20000041848 */
[----:B------:R-:W-:-:S03]  /*5410*/  FMUL.FTZ R13, R47, UR4 ;  /* 0x000000042f0d7c20 */ /* 0x000fc60008410000 */
[----:B------:R-:W-:Y:S04]  /*5420*/  MUFU.TANH R44, R44 ;  /* 0x0000002c002c7308 */ /* 0x000fe80000002400 */
[----:B---3--:R-:W-:Y:S01]  /*5430*/  HMMA.16816.F32.BF16 R64, R16, R4, R64 ;  /* 0x000000041040723c */ /* 0x008fe20000041840 */
[----:B------:R-:W-:-:S03]  /*5440*/  IMAD.SHL.U32 R5, R216, 0x2, RZ ;  /* 0x00000002d8057824 */ /* 0x000fc600078e00ff */
[----:B------:R-:W3:Y:S02]  /*5450*/  MUFU.TANH R12, R12 ;  /* 0x0000000c000c7308 */ /* 0x000ee40000002400 */
[----:B------:R-:W-:Y:S02]  /*5460*/  LOP3.LUT R5, R5, 0x6, RZ, 0xc0, !PT ;  /* 0x0000000605057812 */ /* 0x000fe400078ec0ff */
[----:B------:R-:W-:Y:S01]  /*5470*/  HMMA.16816.F32.BF16 R40, R28, R20, R40 ;  /* 0x000000141c28723c */ /* 0x000fe20000041828 */
[----:B------:R-:W-:Y:S02]  /*5480*/  FMUL.FTZ R20, R45, UR4 ;  /* 0x000000042d147c20 */ /* 0x000fe40008410000 */
[----:B------:R-:W-:Y:S01]  /*5490*/  VIADD R5, R5, UR22 ;  /* 0x0000001605057c36 */ /* 0x000fe20008000000 */
[----:B------:R-:W-:Y:S03]  /*54a0*/  MUFU.TANH R13, R13 ;  /* 0x0000000d000d7308 */ /* 0x000fe60000002400 */
[C---:B------:R-:W-:Y:S01]  /*54b0*/  VIADD R4, R5.reuse, 0x1 ;  /* 0x0000000105047836 */ /* 0x040fe20000000000 */
[----:B------:R-:W-:Y:S01]  /*54c0*/  HMMA.16816.F32.BF16 R72, R16, R6, R72 ;  /* 0x000000061048723c */ /* 0x000fe20000041848 */
[C---:B------:R-:W-:Y:S01]  /*54d0*/  ISETP.GE.AND P1, PT, R5.reuse, UR17, PT ;  /* 0x0000001105007c0c */ /* 0x040fe2000bf26270 */
[C---:B------:R-:W-:Y:S01]  /*54e0*/  VIADD R6, R5.reuse, 0x9 ;  /* 0x0000000905067836 */ /* 0x040fe20000000000 */
[C---:B------:R-:W-:Y:S01]  /*54f0*/  IADD3 R7, PT, PT, R5.reuse, 0x8, RZ ;  /* 0x0000000805077810 */ /* 0x040fe20007ffe0ff */
[----:B------:R-:W-:Y:S01]  /*5500*/  MUFU.TANH R20, R20 ;  /* 0x0000001400147308 */ /* 0x000fe20000002400 */
[----:B------:R-:W-:Y:S01]  /*5510*/  ISETP.GE.AND P5, PT, R4, UR17, PT ;  /* 0x0000001104007c0c */ /* 0x000fe2000bfa6270 */
[----:B------:R-:W-:Y:S01]  /*5520*/  VIADD R4, R5, 0x10 ;  /* 0x0000001005047836 */ /* 0x000fe20000000000 */
[----:B------:R-:W-:Y:S01]  /*5530*/  FSEL R50, R50, -INF , !P1 ;  /* 0xff80000032327808 */ /* 0x000fe20004800000 */
[----:B------:R-:W-:Y:S01]  /*5540*/  HMMA.16816.F32.BF16 R36, R28, R22, R36 ;  /* 0x000000161c24723c */ /* 0x000fe20000041824 */
[----:B------:R-:W-:-:S02]  /*5550*/  FSEL R48, R48, -INF , !P1 ;  /* 0xff80000030307808 */ /* 0x000fc40004800000 */
[----:B------:R-:W-:Y:S01]  /*5560*/  FMUL.FTZ R23, R42, UR4 ;  /* 0x000000042a177c20 */ /* 0x000fe20008410000 */
[----:B------:R-:W-:Y:S01]  /*5570*/  ISETP.GE.AND P2, PT, R4, UR17, PT ;  /* 0x0000001104007c0c */ /* 0x000fe2000bf46270 */
[----:B------:R-:W-:Y:S02]  /*5580*/  VIADD R4, R5, 0x11 ;  /* 0x0000001105047836 */ /* 0x000fe40000000000 */
[----:B------:R-:W-:Y:S01]  /*5590*/  FMUL.FTZ R40, R40, UR4 ;  /* 0x0000000428287c20 */ /* 0x000fe20008410000 */
[----:B------:R-:W-:Y:S01]  /*55a0*/  FMUL.FTZ R21, R41, UR4 ;  /* 0x0000000429157c20 */ /* 0x000fe20008410000 */
[----:B------:R-:W-:Y:S01]  /*55b0*/  FMUL.FTZ R15, R43, UR4 ;  /* 0x000000042b0f7c20 */ /* 0x000fe20008410000 */
[----:B------:R-:W5:Y:S01]  /*55c0*/  MUFU.TANH R23, R23 ;  /* 0x0000001700177308 */ /* 0x000f620000002400 */
[----:B----4-:R-:W-:Y:S01]  /*55d0*/  HMMA.16816.F32.BF16 R32, R28, R24, R32 ;  /* 0x000000181c20723c */ /* 0x010fe20000041820 */
[----:B------:R-:W-:Y:S01]  /*55e0*/  ISETP.GE.AND P1, PT, R4, UR17, PT ;  /* 0x0000001104007c0c */ /* 0x000fe2000bf26270 */
[----:B------:R-:W-:Y:S01]  /*55f0*/  VIADD R4, R5, 0x18 ;  /* 0x0000001805047836 */ /* 0x000fe20000000000 */
[----:B------:R-:W-:-:S02]  /*5600*/  ISETP.GE.AND P3, PT, R6, UR17, PT ;  /* 0x0000001106007c0c */ /* 0x000fc4000bf66270 */
[----:B-1----:R-:W-:Y:S02]  /*5610*/  FSEL R6, R51, -INF , !P5 ;  /* 0xff80000033067808 */ /* 0x002fe40006800000 */
[----:B------:R-:W1:Y:S01]  /*5620*/  MUFU.TANH R22, R40 ;  /* 0x0000002800167308 */ /* 0x000e620000002400 */
[C---:B------:R-:W-:Y:S01]  /*5630*/  HMMA.16816.F32.BF16 R60, R28.reuse, R26, R60 ;  /* 0x0000001a1c3c723c */ /* 0x040fe2000004183c */
[----:B------:R-:W-:Y:S01]  /*5640*/  FMUL.FTZ R36, R36, UR4 ;  /* 0x0000000424247c20 */ /* 0x000fe20008410000 */
[----:B------:R-:W-:Y:S01]  /*5650*/  FMUL.FTZ R25, R38, UR4 ;  /* 0x0000000426197c20 */ /* 0x000fe20008410000 */
[----:B------:R-:W-:Y:S01]  /*5660*/  ISETP.GE.AND P4, PT, R7, UR17, PT ;  /* 0x0000001107007c0c */ /* 0x000fe2000bf86270 */
[----:B------:R-:W-:Y:S02]  /*5670*/  VIADD R7, R5, 0x20 ;  /* 0x0000002005077836 */ /* 0x000fe40000000000 */
[----:B------:R-:W-:Y:S01]  /*5680*/  FMUL.FTZ R24, R37, UR4 ;  /* 0x0000000425187c20 */ /* 0x000fe20008410000 */
[----:B------:R-:W-:Y:S01]  /*5690*/  FMUL.FTZ R37, R39, UR4 ;  /* 0x0000000427257c20 */ /* 0x000fe20008410000 */
[----:B------:R-:W-:Y:S01]  /*56a0*/  MUFU.TANH R21, R21 ;  /* 0x0000001500157308 */ /* 0x000fe20000002400 */
[----:B--2---:R-:W-:Y:S01]  /*56b0*/  HMMA.16816.F32.BF16 R64, R28, R8, R64 ;  /* 0x000000081c40723c */ /* 0x004fe20000041840 */
[----:B---3--:R-:W-:-:S02]  /*56c0*/  FSEL R26, R12, -INF , !P4 ;  /* 0xff8000000c1a7808 */ /* 0x008fc40006000000 */
[----:B------:R-:W-:Y:S01]  /*56d0*/  FSEL R44, R44, -INF , !P4 ;  /* 0xff8000002c2c7808 */ /* 0x000fe20006000000 */
[----:B------:R-:W-:Y:S01]  /*56e0*/  FMUL.FTZ R32, R32, UR4 ;  /* 0x0000000420207c20 */ /* 0x000fe20008410000 */
[----:B-----5:R-:W-:Y:S01]  /*56f0*/  FSEL R8, R23, -INF , !P2 ;  /* 0xff80000017087808 */ /* 0x020fe20005000000 */
[----:B------:R-:W-:Y:S01]  /*5700*/  FMUL.FTZ R34, R34, UR4 ;  /* 0x0000000422227c20 */ /* 0x000fe20008410000 */
[----:B------:R-:W2:Y:S01]  /*5710*/  MUFU.TANH R15, R15 ;  /* 0x0000000f000f7308 */ /* 0x000ea20000002400 */
[----:B------:R-:W-:Y:S01]  /*5720*/  HMMA.16816.F32.BF16 R72, R28, R10, R72 ;  /* 0x0000000a1c48723c */ /* 0x000fe20000041848 */
[----:B------:R-:W-:Y:S01]  /*5730*/  FSEL R30, R49, -INF , !P5 ;  /* 0xff800000311e7808 */ /* 0x000fe20006800000 */
[----:B------:R-:W-:Y:S01]  /*5740*/  FMUL.FTZ R33, R33, UR4 ;  /* 0x0000000421217c20 */ /* 0x000fe20008410000 */
[----:B------:R-:W-:Y:S01]  /*5750*/  ISETP.GE.AND P5, PT, R4, UR17, PT ;  /* 0x0000001104007c0c */ /* 0x000fe2000bfa6270 */
[----:B------:R-:W-:Y:S01]  /*5760*/  FMUL.FTZ R35, R35, UR4 ;  /* 0x0000000423237c20 */ /* 0x000fe20008410000 */
[----:B------:R-:W-:Y:S01]  /*5770*/  IADD3 R4, PT, PT, R5, 0x19, RZ ;  /* 0x0000001905047810 */ /* 0x000fe20007ffe0ff */
[----:B------:R-:W-:Y:S01]  /*5780*/  FMUL.FTZ R60, R60, UR4 ;  /* 0x000000043c3c7c20 */ /* 0x000fe20008410000 */
[----:B------:R-:W3:Y:S01]  /*5790*/  MUFU.TANH R36, R36 ;  /* 0x0000002400247308 */ /* 0x000ee20000002400 */
[----:B------:R-:W-:Y:S01]  /*57a0*/  FSEL R28, R20, -INF , !P3 ;  /* 0xff800000141c7808 */ /* 0x000fe20005800000 */
[----:B------:R-:W-:Y:S01]  /*57b0*/  FMUL.FTZ R62, R62, UR4 ;  /* 0x000000043e3e7c20 */ /* 0x000fe20008410000 */
[----:B------:R-:W-:Y:S01]  /*57c0*/  ISETP.GE.AND P4, PT, R4, UR17, PT ;  /* 0x0000001104007c0c */ /* 0x000fe2000bf86270 */
[----:B------:R-:W-:Y:S01]  /*57d0*/  FMUL.FTZ R61, R61, UR4 ;  /* 0x000000043d3d7c20 */ /* 0x000fe20008410000 */
[----:B------:R-:W-:Y:S01]  /*57e0*/  FSEL R4, R13, -INF , !P3 ;  /* 0xff8000000d047808 */ /* 0x000fe20005800000 */
[----:B------:R-:W-:Y:S01]  /*57f0*/  FMUL.FTZ R63, R63, UR4 ;  /* 0x000000043f3f7c20 */ /* 0x000fe20008410000 */
[----:B------:R-:W-:Y:S01]  /*5800*/  ISETP.GE.AND P3, PT, R7, UR17, PT ;  /* 0x0000001107007c0c */ /* 0x000fe2000bf66270 */
[----:B------:R-:W4:Y:S01]  /*5810*/  MUFU.TANH R25, R25 ;  /* 0x0000001900197308 */ /* 0x000f220000002400 */
[----:B------:R-:W-:Y:S01]  /*5820*/  VIADD R7, R5, 0x21 ;  /* 0x0000002105077836 */ /* 0x000fe20000000000 */
[----:B-1----:R-:W-:Y:S01]  /*5830*/  FSEL R14, R22, -INF , !P2 ;  /* 0xff800000160e7808 */ /* 0x002fe20005000000 */
[----:B------:R-:W-:Y:S01]  /*5840*/  FMUL.FTZ R64, R64, UR4 ;  /* 0x0000000440407c20 */ /* 0x000fe20008410000 */
[----:B--2---:R-:W-:Y:S01]  /*5850*/  FSEL R20, R15, -INF , !P1 ;  /* 0xff8000000f147808 */ /* 0x004fe20004800000 */
[----:B------:R-:W-:Y:S01]  /*5860*/  FMUL.FTZ R65, R65, UR4 ;  /* 0x0000000441417c20 */ /* 0x000fe20008410000 */
[----:B------:R-:W-:Y:S01]  /*5870*/  ISETP.GE.AND P2, PT, R7, UR17, PT ;  /* 0x0000001107007c0c */ /* 0x000fe2000bf46270 */
[----:B------:R-:W-:Y:S01]  /*5880*/  VIADD R7, R5, 0x28 ;  /* 0x0000002805077836 */ /* 0x000fe20000000000 */
[----:B------:R-:W1:Y:S01]  /*5890*/  MUFU.TANH R24, R24 ;  /* 0x0000001800187308 */ /* 0x000e620000002400 */
[----:B------:R-:W-:Y:S01]  /*58a0*/  FSEL R12, R21, -INF , !P1 ;  /* 0xff800000150c7808 */ /* 0x000fe20004800000 */
[----:B------:R-:W-:Y:S01]  /*58b0*/  FMUL.FTZ R66, R66, UR4 ;  /* 0x0000000442427c20 */ /* 0x000fe20008410000 */
[----:B---3--:R-:W-:Y:S01]  /*58c0*/  FSEL R22, R36, -INF , !P5 ;  /* 0xff80000024167808 */ /* 0x008fe20006800000 */
[----:B------:R-:W-:Y:S01]  /*58d0*/  FMUL.FTZ R67, R67, UR4 ;  /* 0x0000000443437c20 */ /* 0x000fe20008410000 */
[----:B------:R-:W-:Y:S01]  /*58e0*/  ISETP.GE.AND P1, PT, R7, UR17, PT ;  /* 0x0000001107007c0c */ /* 0x000fe2000bf26270 */
[----:B------:R-:W-:-:S02]  /*58f0*/  VIADD R7, R5, 0x29 ;  /* 0x0000002905077836 */ /* 0x000fc40000000000 */
[----:B------:R-:W-:Y:S01]  /*5900*/  FMUL.FTZ R72, R72, UR4 ;  /* 0x0000000448487c20 */ /* 0x000fe20008410000 */
[----:B------:R-:W2:Y:S01]  /*5910*/  MUFU.TANH R37, R37 ;  /* 0x0000002500257308 */ /* 0x000ea20000002400 */
[----:B------:R-:W-:Y:S01]  /*5920*/  FMUL.FTZ R74, R74, UR4 ;  /* 0x000000044a4a7c20 */ /* 0x000fe20008410000 */
[----:B----4-:R-:W-:Y:S01]  /*5930*/  FSEL R18, R25, -INF , !P5 ;  /* 0xff80000019127808 */ /* 0x010fe20006800000 */
[----:B------:R-:W-:Y:S01]  /*5940*/  FMUL.FTZ R75, R75, UR4 ;  /* 0x000000044b4b7c20 */ /* 0x000fe20008410000 */
[----:B------:R-:W-:Y:S01]  /*5950*/  ISETP.GE.AND P5, PT, R7, UR17, PT ;  /* 0x0000001107007c0c */ /* 0x000fe2000bfa6270 */
[----:B------:R-:W-:Y:S01]  /*5960*/  FMUL.FTZ R73, R73, UR4 ;  /* 0x0000000449497c20 */ /* 0x000fe20008410000 */
[----:B------:R-:W-:Y:S02]  /*5970*/  IADD3 R7, PT, PT, R5, 0x30, RZ ;  /* 0x0000003005077810 */ /* 0x000fe40007ffe0ff */
[----:B------:R-:W3:Y:S01]  /*5980*/  MUFU.TANH R222, R32 ;  /* 0x0000002000de7308 */ /* 0x000ee20000002400 */
[----:B-1----:R-:W-:-:S07]  /*5990*/  FSEL R10, R24, -INF , !P4 ;  /* 0xff800000180a7808 */ /* 0x002fce0006000000 */
[----:B------:R-:W1:Y:S01]  /*59a0*/  MUFU.TANH R196, R34 ;  /* 0x0000002200c47308 */ /* 0x000e620000002400 */
[----:B--2---:R-:W-:Y:S02]  /*59b0*/  FSEL R16, R37, -INF , !P4 ;  /* 0xff80000025107808 */ /* 0x004fe40006000000 */
[----:B------:R-:W-:Y:S01]  /*59c0*/  ISETP.GE.AND P4, PT, R7, UR17, PT ;  /* 0x0000001107007c0c */ /* 0x000fe2000bf86270 */
[----:B------:R-:W-:-:S04]  /*59d0*/  VIADD R7, R5, 0x31 ;  /* 0x0000003105077836 */ /* 0x000fc80000000000 */
[----:B------:R-:W2:Y:S01]  /*59e0*/  MUFU.TANH R194, R33 ;  /* 0x0000002100c27308 */ /* 0x000ea20000002400 */
[----:B---3--:R-:W-:-:S07]  /*59f0*/  FSEL R222, R222, -INF , !P3 ;  /* 0xff800000dede7808 */ /* 0x008fce0005800000 */
[----:B------:R-:W3:Y:S01]  /*5a00*/  MUFU.TANH R198, R35 ;  /* 0x0000002300c67308 */ /* 0x000ee20000002400 */
[----:B-1----:R-:W-:Y:S02]  /*5a10*/  FSEL R196, R196, -INF , !P3 ;  /* 0xff800000c4c47808 */ /* 0x002fe40005800000 */
[----:B------:R-:W-:Y:S01]  /*5a20*/  ISETP.GE.AND P3, PT, R7, UR17, PT ;  /* 0x0000001107007c0c */ /* 0x000fe2000bf66270 */
[C---:B------:R-:W-:Y:S02]  /*5a30*/  VIADD R7, R5.reuse, 0x38 ;  /* 0x0000003805077836 */ /* 0x040fe40000000000 */
[----:B------:R-:W-:Y:S02]  /*5a40*/  VIADD R5, R5, 0x39 ;  /* 0x0000003905057836 */ /* 0x000fe40000000000 */
[----:B------:R-:W1:Y:S01]  /*5a50*/  MUFU.TANH R220, R60 ;  /* 0x0000003c00dc7308 */ /* 0x000e620000002400 */
[----:B--2---:R-:W-:-:S07]  /*5a60*/  FSEL R194, R194, -INF , !P2 ;  /* 0xff800000c2c27808 */ /* 0x004fce0005000000 */
[----:B------:R-:W2:Y:S01]  /*5a70*/  MUFU.TANH R182, R62 ;  /* 0x0000003e00b67308 */ /* 0x000ea20000002400 */
[----:B---3--:R-:W-:Y:S02]  /*5a80*/  FSEL R198, R198, -INF , !P2 ;  /* 0xff800000c6c67808 */ /* 0x008fe40005000000 */
[----:B------:R-:W-:-:S05]  /*5a90*/  ISETP.GE.AND P2, PT, R7, UR17, PT ;  /* 0x0000001107007c0c */ /* 0x000fca000bf46270 */
[----:B------:R-:W3:Y:S01]  /*5aa0*/  MUFU.TANH R200, R61 ;  /* 0x0000003d00c87308 */ /* 0x000ee20000002400 */
[----:B-1----:R-:W-:-:S07]  /*5ab0*/  FSEL R220, R220, -INF , !P1 ;  /* 0xff800000dcdc7808 */ /* 0x002fce0004800000 */
[----:B------:R-:W1:Y:S01]  /*5ac0*/  MUFU.TANH R180, R63 ;  /* 0x0000003f00b47308 */ /* 0x000e620000002400 */
[----:B--2---:R-:W-:Y:S02]  /*5ad0*/  FSEL R182, R182, -INF , !P1 ;  /* 0xff800000b6b67808 */ /* 0x004fe40004800000 */
[----:B------:R-:W-:-:S05]  /*5ae0*/  ISETP.GE.AND P1, PT, R5, UR17, PT ;  /* 0x0000001105007c0c */ /* 0x000fca000bf26270 */
[----:B------:R-:W2:Y:S01]  /*5af0*/  MUFU.TANH R214, R64 ;  /* 0x0000004000d67308 */ /* 0x000ea20000002400 */
[----:B---3--:R-:W-:-:S07]  /*5b00*/  FSEL R200, R200, -INF , !P5 ;  /* 0xff800000c8c87808 */ /* 0x008fce0006800000 */
[----:B------:R-:W3:Y:S01]  /*5b10*/  MUFU.TANH R212, R65 ;  /* 0x0000004100d47308 */ /* 0x000ee20000002400 */
[----:B-1----:R-:W-:-:S07]  /*5b20*/  FSEL R180, R180, -INF , !P5 ;  /* 0xff800000b4b47808 */ /* 0x002fce0006800000 */
[----:B------:R-:W1:Y:S01]  /*5b30*/  MUFU.TANH R210, R66 ;  /* 0x0000004200d27308 */ /* 0x000e620000002400 */
[----:B--2---:R-:W-:-:S07]  /*5b40*/  FSEL R214, R214, -INF , !P4 ;  /* 0xff800000d6d67808 */ /* 0x004fce0006000000 */
        /* <DEDUP_REMOVED lines=25> */
.L_x_1270:
        /* <DEDUP_REMOVED lines=32> */
[----:B------:R-:W-:-:S04]  /*5ee0*/  LOP3.LUT R5, R7, UR4, RZ, 0x3c, !PT ;  /* 0x0000000407057c12 */ /* 0x000fc8000f8e3cff */
[----:B------:R-:W-:Y:S02]  /*5ef0*/  ISETP.GE.AND P1, PT, R5, RZ, PT ;  /* 0x000000ff0500720c */ /* 0x000fe40003f26270 */
[----:B------:R-:W-:Y:S02]  /*5f00*/  LOP3.LUT R5, RZ, R7, RZ, 0x33, !PT ;  /* 0x00000007ff057212 */ /* 0x000fe400078e33ff */
[----:B------:R-:W-:-:S03]  /*5f10*/  @P5 IADD3 R15, PT, PT, R15, 0x1, RZ ;  /* 0x000000010f0f5810 */ /* 0x000fc60007ffe0ff */
[----:B------:R-:W-:Y:S01]  /*5f20*/  @P4 VIADD R13, R13, 0x1 ;  /* 0x000000010d0d4836 */ /* 0x000fe20000000000 */
[----:B------:R-:W-:-:S05]  /*5f30*/  @!P3 IADD3 R15, PT, PT, -R15, RZ, RZ ;  /* 0x000000ff0f0fb210 */ /* 0x000fca0007ffe1ff */
[----:B------:R-:W-:-:S05]  /*5f40*/  @!P1 IMAD.MOV R13, RZ, RZ, -R13 ;  /* 0x000000ffff0d9224 */ /* 0x000fca00078e0a0d */
[C---:B------:R-:W-:Y:S02]  /*5f50*/  SEL R11, R5.reuse, R13, !P2 ;  /* 0x0000000d050b7207 */ /* 0x040fe40005000000 */
[----:B------:R-:W-:-:S03]  /*5f60*/  SEL R5, R5, R15, !P2 ;  /* 0x0000000f05057207 */ /* 0x000fc60005000000 */
[----:B------:R-:W-:-:S04]  /*5f70*/  IMAD.WIDE R24, R11, 0x4, R230 ;  /* 0x000000040b187825 */ /* 0x000fc800078e02e6 */
[C---:B------:R-:W-:Y:S02]  /*5f80*/  IMAD.WIDE R36, R5.reuse, 0x4, R230 ;  /* 0x0000000405247825 */ /* 0x040fe400078e02e6 */
[----:B------:R-:W3:Y:S04]  /*5f90*/  LDG.E R24, desc[UR18][R24.64] ;  /* 0x0000001218187981 */ /* 0x000ee8000c1e1900 */
[----:B------:R-:W3:Y:S01]  /*5fa0*/  LDG.E R9, desc[UR18][R36.64] ;  /* 0x0000001224097981 */ /* 0x000ee2000c1e1900 */
[----:B------:R-:W-:-:S04]  /*5fb0*/  IMAD.IADD R32, R5, 0x1, -R11 ;  /* 0x0000000105207824 */ /* 0x000fc800078e0a0b */
[----:B------:R-:W-:-:S04]  /*5fc0*/  IMAD R7, R32, R7, -0x40 ;  /* 0xffffffc020077424 */ /* 0x000fc800078e0207 */
[----:B------:R-:W-:Y:S01]  /*5fd0*/  IMAD.WIDE.U32 R34, R7, R2, RZ ;  /* 0x0000000207227225 */ /* 0x000fe200078e00ff */
[----:B------:R-:W-:-:S05]  /*5fe0*/  SHF.R.S32.HI R5, RZ, 0x1f, R7 ;  /* 0x0000001fff057819 */ /* 0x000fca0000011407 */
[----:B------:R-:W-:-:S04]  /*5ff0*/  IMAD R32, R5, R2, RZ ;  /* 0x0000000205207224 */ /* 0x000fc800078e02ff */
[----:B------:R-:W-:-:S04]  /*6000*/  IMAD R32, R7, R3, R32 ;  /* 0x0000000307207224 */ /* 0x000fc800078e0220 */
        /* <DEDUP_REMOVED lines=9> */
.L_x_1271:
        /* <DEDUP_REMOVED lines=98> */
.L_x_1269:
[----:B--2---:R-:W-:Y:S01]  /*66c0*/  FMNMX3.FTZ R3, R48, R30, R44, !PT ;  /* 0x0000001e30037276 */ /* 0x004fe2000781002c */
[----:B------:R-:W1:Y:S01]  /*66d0*/  LDCU UR4, c[0x0][0x45c] ;  /* 0x00008b80ff0477ac */ /* 0x000e620008000800 */
[----:B------:R-:W-:Y:S02]  /*66e0*/  FMNMX3.FTZ R7, R50, R6, R26, !PT ;  /* 0x0000000632077276 */ /* 0x000fe4000781001a */
        /* <DEDUP_REMOVED lines=38> */
[----:B---3--:R-:W-:Y:S01]  /*6950*/  FMNMX.FTZ R3, R2, R3, !PT ;  /* 0x0000000302037209 */ /* 0x008fe20007810000 */
[C---:B-1----:R-:W-:Y:S01]  /*6960*/  FMUL.FTZ R209, R164.reuse, UR4 ;  /* 0x00000004a4d17c20 */ /* 0x042fe20008410000 */
        /* <DEDUP_REMOVED lines=14> */
[--C-:B------:R-:W-:Y:S01]  /*6a50*/  FFMA.FTZ R170, R4, UR4, -R207.reuse ;  /* 0x0000000404aa7c23 */ /* 0x100fe200080108cf */
[----:B------:R-:W1:Y:S01]  /*6a60*/  LDSM.16.MT88.4 R48, [R195+0x12000] ;  /* 0x01200000c330783b */ /* 0x000e620000004200 */
[----:B------:R-:W-:Y:S01]  /*6a70*/  FFMA.FTZ R187, R26, UR4, -R207 ;  /* 0x000000041abb7c23 */ /* 0x000fe200080108cf */
[----:B------:R-:W-:Y:S01]  /*6a80*/  MUFU.EX2 R193, R193 ;  /* 0x000000c100c17308 */ /* 0x000fe20000000800 */
[----:B------:R-:W-:Y:S01]  /*6a90*/  FFMA.FTZ R2, R10, UR4, -R209 ;  /* 0x000000040a027c23 */ /* 0x000fe200080108d1 */
[----:B------:R-:W2:Y:S01]  /*6aa0*/  LDSM.16.MT88.4 R120, [R192+0x16000] ;  /* 0x01600000c078783b */ /* 0x000ea20000004200 */
[----:B------:R-:W-:Y:S01]  /*6ab0*/  FFMA.FTZ R169, R8, UR4, -R207 ;  /* 0x0000000408a97c23 */ /* 0x000fe200080108cf */
[----:B------:R-:W3:Y:S01]  /*6ac0*/  MUFU.EX2 R188, R188 ;  /* 0x000000bc00bc7308 */ /* 0x000ee20000000800 */
[--C-:B------:R-:W-:Y:S01]  /*6ad0*/  FFMA.FTZ R185, R14, UR4, -R209.reuse ;  /* 0x000000040eb97c23 */ /* 0x100fe200080108d1 */
[----:B------:R-:W4:Y:S01]  /*6ae0*/  LDSM.16.MT88.4 R4, [R190+0x16000] ;  /* 0x01600000be04783b */ /* 0x000f220000004200 */
[--C-:B------:R-:W-:Y:S01]  /*6af0*/  FFMA.FTZ R168, R12, UR4, -R209.reuse ;  /* 0x000000040ca87c23 */ /* 0x100fe200080108d1 */
[----:B------:R-:W-:Y:S01]  /*6b00*/  MUFU.EX2 R189, R189 ;  /* 0x000000bd00bd7308 */ /* 0x000fe20000000800 */
[----:B------:R-:W-:Y:S01]  /*6b10*/  FFMA.FTZ R167, R22, UR4, -R209 ;  /* 0x0000000416a77c23 */ /* 0x000fe200080108d1 */
[----:B------:R-:W5:Y:S01]  /*6b20*/  LDSM.16.MT88.4 R8, [R195+0x10800] ;  /* 0x01080000c308783b */ /* 0x000f620000004200 */
[--C-:B------:R-:W-:Y:S01]  /*6b30*/  FFMA.FTZ R166, R20, UR4, -R207.reuse ;  /* 0x0000000414a67c23 */ /* 0x100fe200080108cf */
[----:B------:R-:W3:Y:S01]  /*6b40*/  MUFU.EX2 R184, R184 ;  /* 0x000000b800b87308 */ /* 0x000ee20000000800 */
[--C-:B------:R-:W-:Y:S01]  /*6b50*/  FFMA.FTZ R165, R18, UR4, -R207.reuse ;  /* 0x0000000412a57c23 */ /* 0x100fe200080108cf */
[----:B------:R-:W5:Y:S01]  /*6b60*/  LDSM.16.MT88.4 R12, [R217+0x10800] ;  /* 0x01080000d90c783b */ /* 0x000f620000004200 */
[----:B------:R-:W-:Y:S01]  /*6b70*/  FFMA.FTZ R0, R16, UR4, -R207 ;  /* 0x0000000410007c23 */ /* 0x000fe200080108cf */
[----:B------:R-:W-:Y:S01]  /*6b80*/  MUFU.EX2 R191, R191 ;  /* 0x000000bf00bf7308 */ /* 0x000fe20000000800 */
[--C-:B------:R-:W-:Y:S01]  /*6b90*/  FFMA.FTZ R199, R194, UR4, -R209.reuse ;  /* 0x00000004c2c77c23 */ /* 0x100fe200080108d1 */
[----:B---3--:R-:W-:Y:S01]  /*6ba0*/  F2FP.BF16.F32.PACK_AB R128, R188, R193 ;  /* 0x000000c1bc80723e */ /* 0x008fe200000010ff */
[----:B------:R-:W3:Y:S01]  /*6bb0*/  LDSM.16.MT88.4 R16, [R190+0x10800] ;  /* 0x01080000be10783b */ /* 0x000ee20000004200 */
[----:B------:R-:W1:Y:S01]  /*6bc0*/  MUFU.EX2 R186, R186 ;  /* 0x000000ba00ba7308 */ /* 0x000e620000000800 */
[----:B------:R-:W-:Y:S01]  /*6bd0*/  FFMA.FTZ R197, R220, UR4, -R209 ;  /* 0x00000004dcc57c23 */ /* 0x000fe200080108d1 */
[--C-:B------:R-:W-:Y:S01]  /*6be0*/  FFMA.FTZ R201, R196, UR4, -R207.reuse ;  /* 0x00000004c4c97c23 */ /* 0x100fe200080108cf */
[----:B------:R-:W3:Y:S01]  /*6bf0*/  LDSM.16.MT88.4 R20, [R192+0x10800] ;  /* 0x01080000c014783b */ /* 0x000ee20000004200 */
        /* <DEDUP_REMOVED lines=9> */
[--C-:B------:R-:W-:Y:S01]  /*6c90*/  FFMA.FTZ R204, R204, UR4, -R207.reuse ;  /* 0x00000004cccc7c23 */ /* 0x100fe200080108cf */
[----:B-1----:R-:W-:Y:S01]  /*6ca0*/  F2FP.BF16.F32.PACK_AB R129, R186, R191 ;  /* 0x000000bfba81723e */ /* 0x002fe200000010ff */
[----:B------:R-:W-:Y:S01]  /*6cb0*/  LDSM.16.MT88.4 R176, [R195+0x12800] ;  /* 0x01280000c3b0783b */ /* 0x000fe20000004200 */
[----:B------:R-:W1:Y:S01]  /*6cc0*/  MUFU.EX2 R168, R168 ;  /* 0x000000a800a87308 */ /* 0x000e620000000800 */
[--C-:B------:R-:W-:Y:S01]  /*6cd0*/  FFMA.FTZ R235, R202, UR4, -R207.reuse ;  /* 0x00000004caeb7c23 */ /* 0x100fe200080108cf */
        /* <DEDUP_REMOVED lines=20> */
[----:B------:R-:W3:Y:S04]  /*6e20*/  MUFU.EX2 R199, R199 ;  /* 0x000000c700c77308 */ /* 0x000ee80000000800 */
        /* <DEDUP_REMOVED lines=43> */
[----:B-----5:R-:W-:-:S03]  /*70e0*/  F2FP.BF16.F32.PACK_AB R7, R0, R165 ;  /* 0x000000a50007723e */ /* 0x020fc600000010ff */
[----:B------:R-:W-:-:S04]  /*70f0*/  FADD.FTZ R165, R165, R166 ;  /* 0x000000a6a5a57221 */ /* 0x000fc80000010000 */
[----:B------:R-:W-:Y:S01]  /*7100*/  HMMA.16816.F32.BF16 R152, R4, R8, R152 ;  /* 0x000000080498723c */ /* 0x000fe20000041898 */
[----:B------:R-:W-:-:S07]  /*7110*/  FADD.FTZ R0, R0, R165 ;  /* 0x000000a500007221 */ /* 0x000fce0000010000 */
        /* <DEDUP_REMOVED lines=55> */
[----:B-1----:R-:W-:-:S02]  /*7490*/  F2FP.BF16.F32.PACK_AB R5, R200, R201 ;  /* 0x000000c9c805723e */ /* 0x002fc400000010ff */
[----:B------:R-:W-:Y:S02]  /*74a0*/  F2FP.BF16.F32.PACK_AB R6, R196, R197 ;  /* 0x000000c5c406723e */ /* 0x000fe400000010ff */
        /* <DEDUP_REMOVED lines=23> */
[--C-:B------:R-:W-:Y:S01]  /*7620*/  FFMA.FTZ R180, R214, UR4, -R209.reuse ;  /* 0x00000004d6b47c23 */ /* 0x100fe200080108d1 */
[----:B------:R-:W-:-:S05]  /*7630*/  FFMA.FTZ R181, R212, UR4, -R209 ;  /* 0x00000004d4b57c23 */ /* 0x000fca00080108d1 */
[----:B------:R-:W-:Y:S01]  /*7640*/  MUFU.EX2 R180, R180 ;  /* 0x000000b400b47308 */ /* 0x000fe20000000800 */
[C---:B------:R-:W-:Y:S01]  /*7650*/  HMMA.16816.F32.BF16 R40, R4.reuse, R182, R40 ;  /* 0x000000b60428723c */ /* 0x040fe20000041828 */
[----:B------:R-:W-:Y:S01]  /*7660*/  FFMA.FTZ R182, R208, UR4, -R209 ;  /* 0x00000004d0b67c23 */ /* 0x000fe200080108d1 */
[----:B------:R-:W-:Y:S01]  /*7670*/  FFMA.FTZ R183, R210, UR4, -R207 ;  /* 0x00000004d2b77c23 */ /* 0x000fe200080108cf */
[----:B------:R-:W3:Y:S04]  /*7680*/  MUFU.EX2 R181, R181 ;  /* 0x000000b500b57308 */ /* 0x000ee80000000800 */
[----:B------:R-:W-:Y:S01]  /*7690*/  MUFU.EX2 R182, R182 ;  /* 0x000000b600b67308 */ /* 0x000fe20000000800 */
[C---:B--2---:R-:W-:Y:S03]  /*76a0*/  HMMA.16816.F32.BF16 R100, R4.reuse, R12, R100 ;  /* 0x0000000c0464723c */ /* 0x044fe60000041864 */
[----:B------:R-:W2:Y:S05]  /*76b0*/  MUFU.EX2 R183, R183 ;  /* 0x000000b700b77308 */ /* 0x000eaa0000000800 */
[C---:B------:R-:W-:Y:S01]  /*76c0*/  HMMA.16816.F32.BF16 R104, R4.reuse, R14, R104 ;  /* 0x0000000e0468723c */ /* 0x040fe20000041868 */
[----:B------:R-:W2:Y:S07]  /*76d0*/  LDSM.16.MT88.4 R12, [R195+0x11800] ;  /* 0x01180000c30c783b */ /* 0x000eae0000004200 */
        /* <DEDUP_REMOVED lines=20> */
[----:B---3--:R-:W-:Y:S01]  /*7820*/  F2FP.BF16.F32.PACK_AB R4, R181, R180 ;  /* 0x000000b4b504723e */ /* 0x008fe200000010ff */
[----:B------:R-:W-:Y:S01]  /*7830*/  LDSM.16.MT88.4 R24, [R217+0x13800] ;  /* 0x01380000d918783b */ /* 0x000fe20000004200 */
[----:B--2---:R-:W-:-:S02]  /*7840*/  F2FP.BF16.F32.PACK_AB R5, R204, R183 ;  /* 0x000000b7cc05723e */ /* 0x004fc400000010ff */
        /* <DEDUP_REMOVED lines=72> */
[----:B------:R-:W4:Y:S01]  /*7cd0*/  LDCU UR17, c[0x0][0x50c] ;  /* 0x0000a180ff1177ac */ /* 0x000f220008000800 */
[----:B-1----:R-:W-:Y:S01]  /*7ce0*/  UISETP.NE.U32.AND UP0, UPT, UR4, URZ, UPT ;  /* 0x000000ff0400728c */ /* 0x002fe2000bf05070 */
[----:B------:R-:W1:Y:S03]  /*7cf0*/  LDCU UR4, c[0x0][0x45c] ;  /* 0x00008b80ff0477ac */ /* 0x000e660008000800 */
[----:B------:R-:W-:Y:S01]  /*7d00*/  UISETP.NE.AND.EX UP0, UPT, UR5, URZ, UPT, UP0 ;  /* 0x000000ff0500728c */ /* 0x000fe2000bf05300 */
[----:B------:R-:W1:Y:S02]  /*7d10*/  LDCU.64 UR8, c[0x0][0x3c0] ;  /* 0x00007800ff0877ac */ /* 0x000e640008000a00 */
[----:B------:R-:W-:Y:S01]  /*7d20*/  UMOV UR5, 0x400 ;  /* 0x0000040000057882 */ /* 0x000fe20000000000 */
[----:B------:R-:W1:Y:S01]  /*7d30*/  LDCU.64 UR6, c[0x0][0x3b8] ;  /* 0x00007700ff0677ac */ /* 0x000e620008000a00 */
[----:B------:R-:W1:Y:S01]  /*7d40*/  LDCU.64 UR10, c[0x0][0x3a0] ;  /* 0x00007400ff0a77ac */ /* 0x000e620008000a00 */
[----:B------:R-:W1:Y:S01]  /*7d50*/  LDCU.64 UR12, c[0x0][0x3a8] ;  /* 0x00007500ff0c77ac */ /* 0x000e620008000a00 */
[----:B--23--:R-:W-:-:S12]  /*7d60*/  ULEA UR5, UR16, UR5, 0x18 ;  /* 0x0000000510057291 */ /* 0x00cfd8000f8ec0ff */
.L_x_1276:
        /* <DEDUP_REMOVED lines=100> */
.L_x_1273:
[C---:B------:R-:W-:Y:S01]  /*83b0*/  ISETP.GE.AND P4, PT, R166.reuse, UR23, PT ;  /* 0x00000017a6007c0c */ /* 0x040fe2000bf86270 */
[----:B------:R-:W-:Y:S01]  /*83c0*/  USHF.L.U32 UR24, UR16, 0x5, URZ ;  /* 0x0000000510187899 */ /* 0x000fe200080006ff */
[----:B------:R-:W-:Y:S01]  /*83d0*/  LEA R239, R239, UR5, 0x1 ;  /* 0x00000005efef7c11 */ /* 0x000fe2000f8e08ff */
[----:B------:R-:W-:Y:S01]  /*83e0*/  UIADD3 UR21, UPT, UPT, UR21, -0x1, URZ ;  /* 0xffffffff15157890 */ /* 0x000fe2000fffe0ff */
[----:B------:R-:W-:Y:S02]  /*83f0*/  LOP3.LUT R166, R166, 0xc0, RZ, 0xfc, !PT ;  /* 0x000000c0a6a67812 */ /* 0x000fe400078efcff */
[----:B------:R-:W-:Y:S01]  /*8400*/  MOV R167, UR16 ;  /* 0x0000001000a77c02 */ /* 0x000fe20008000f00 */
[----:B------:R-:W-:Y:S01]  /*8410*/  UISETP.GT.AND UP2, UPT, UR21, UR14, UPT ;  /* 0x0000000e1500728c */ /* 0x000fe2000bf44270 */
[----:B------:R-:W-:Y:S02]  /*8420*/  ISETP.GE.AND P1, PT, R166, UR23, PT ;  /* 0x00000017a6007c0c */ /* 0x000fe4000bf26270 */
[C---:B------:R-:W-:Y:S02]  /*8430*/  LEA R204, P0, R167.reuse, R232, 0x5 ;  /* 0x000000e8a7cc7211 */ /* 0x040fe400078028ff */
[----:B------:R-:W-:Y:S01]  /*8440*/  MOV R168, UR16 ;  /* 0x0000001000a87c02 */ /* 0x000fe20008000f00 */
[----:B------:R-:W-:Y:S01]  /*8450*/  @!PT LDS RZ, [RZ] ;  /* 0x00000000fffff984 */ /* 0x000fe20000000800 */
[----:B------:R-:W-:Y:S01]  /*8460*/  @!PT LDS RZ, [RZ] ;  /* 0x00000000fffff984 */ /* 0x000fe20000000800 */
[----:B------:R-:W-:Y:S01]  /*8470*/  @!PT LDS RZ, [RZ] ;  /* 0x00000000fffff984 */ /* 0x000fe20000000800 */
[----:B------:R-:W-:Y:S01]  /*8480*/  @!P4 LDGSTS.E.BYPASS.LTC128B.128 [R239+0x10000], desc[UR18][R232.64] ;  /* 0x10000000e8efcfae */ /* 0x000fe2000b981a12 */
[--C-:B------:R-:W-:Y:S02]  /*8490*/  LEA.HI.X R205, R167, R233, R165.reuse, 0x5, P0 ;  /* 0x000000e9a7cd7211 */ /* 0x100fe400000f2ca5 */
[----:B------:R-:W-:Y:S02]  /*84a0*/  SHF.L.U64.HI R207, R168, 0x5, R165 ;  /* 0x00000005a8cf7819 */ /* 0x000fe400000102a5 */
[----:B------:R-:W-:Y:S01]  /*84b0*/  @P4 STS.128 [R239+0x10000], RZ ;  /* 0x010000ffef004388 */ /* 0x000fe20000000c00 */
[----:B------:R-:W-:Y:S02]  /*84c0*/  IADD3 R208, P5, PT, R204, UR24, RZ ;  /* 0x00000018ccd07c10 */ /* 0x000fe4000ffbe0ff */
[----:B------:R-:W-:Y:S02]  /*84d0*/  LOP3.LUT R224, R164, 0x400, RZ, 0xc0, !PT ;  /* 0x00000400a4e07812 */ /* 0x000fe400078ec0ff */
[----:B------:R-:W-:Y:S01]  /*84e0*/  @!PT LDS RZ, [RZ] ;  /* 0x00000000fffff984 */ /* 0x000fe20000000800 */
[----:B------:R-:W-:Y:S01]  /*84f0*/  @!PT LDS RZ, [RZ] ;  /* 0x00000000fffff984 */ /* 0x000fe20000000800 */
[----:B------:R-:W-:Y:S01]  /*8500*/  @!PT LDS RZ, [RZ] ;  /* 0x00000000fffff984 */ /* 0x000fe20000000800 */
[----:B------:R-:W-:Y:S01]  /*8510*/  @!P3 LDGSTS.E.BYPASS.LTC128B.128 [R239+0x12000], desc[UR18][R232.64+0x80] ;  /* 0x12000080e8efbfae */ /* 0x000fe2000b981a12 */
[----:B------:R-:W-:Y:S02]  /*8520*/  IADD3.X R209, PT, PT, R207, R205, RZ, P5, !PT ;  /* 0x000000cdcfd17210 */ /* 0x000fe40002ffe4ff */
        /* <DEDUP_REMOVED lines=21> */
[C---:B------:R-:W-:Y:S02]  /*8680*/  IADD3 R223, PT, PT, R219.reuse, R226, RZ ;  /* 0x000000e2dbdf7210 */ /* 0x040fe40007ffe0ff */
        /* <DEDUP_REMOVED lines=12> */
[C---:B------:R-:W-:Y:S04]  /*8750*/  IADD3 R222, PT, PT, R3.reuse, R226, RZ ;  /* 0x000000e203de7210 */ /* 0x040fe80007ffe0ff */
        /* <DEDUP_REMOVED lines=95> */
[----:B------:R-:W-:Y:S07]  /*8d50*/  LDSM.16.M88.4 R184, [R224+UR5+0xa000] ;  /* 0x00a00005e0b8783b */ /* 0x000fee0008000200 */
[C---:B------:R-:W-:Y:S08]  /*8d60*/  HMMA.16816.F32.BF16 R12, R180.reuse, R164, R12 ;  /* 0x000000a4b40c723c */ /* 0x040ff0000004180c */
[C---:B------:R-:W-:Y:S01]  /*8d70*/  HMMA.16816.F32.BF16 R16, R180.reuse, R166, R16 ;  /* 0x000000a6b410723c */ /* 0x040fe20000041810 */
[----:B------:R-:W5:Y:S07]  /*8d80*/  LDSM.16.M88.4 R164, [R2+0x9000] ;  /* 0x0090000002a4783b */ /* 0x000f6e0000000200 */
        /* <DEDUP_REMOVED lines=161> */
[----:B------:R-:W-:Y:S02]  /*97a0*/  FMUL.FTZ R249, R7, UR17 ;  /* 0x0000001107f97c20 */ /* 0x000fe40008410000 */
[C---:B------:R-:W-:Y:S01]  /*97b0*/  HMMA.16816.F32.BF16 R16, R200.reuse, R166, R16 ;  /* 0x000000a6c810723c */ /* 0x040fe20000041810 */
[----:B------:R-:W2:Y:S02]  /*97c0*/  MUFU.TANH R244, R244 ;  /* 0x000000f400f47308 */ /* 0x000ea40000002400 */
[----:B------:R-:W-:Y:S01]  /*97d0*/  FMUL.FTZ R165, R11, UR17 ;  /* 0x000000110ba57c20 */ /* 0x000fe20008410000 */
[----:B------:R-:W-:Y:S01]  /*97e0*/  FMUL.FTZ R246, R9, UR17 ;  /* 0x0000001109f67c20 */ /* 0x000fe20008410000 */
[----:B------:R-:W-:Y:S01]  /*97f0*/  FMUL.FTZ R168, R10, UR17 ;  /* 0x000000110aa87c20 */ /* 0x000fe20008410000 */
[----:B------:R-:W-:Y:S02]  /*9800*/  FMUL.FTZ R248, R8, UR17 ;  /* 0x0000001108f87c20 */ /* 0x000fe40008410000 */
[C---:B-1----:R-:W-:Y:S03]  /*9810*/  HMMA.16816.F32.BF16 R20, R200.reuse, R172, R20 ;  /* 0x000000acc814723c */ /* 0x042fe60000041814 */
[----:B------:R1:W3:Y:S01]  /*9820*/  MUFU.TANH R9, R165 ;  /* 0x000000a500097308 */ /* 0x0002e20000002400 */
[----:B------:R-:W-:Y:S01]  /*9830*/  FMUL.FTZ R240, R12, UR17 ;  /* 0x000000110cf07c20 */ /* 0x000fe20008410000 */
[----:B------:R-:W-:Y:S01]  /*9840*/  FMUL.FTZ R238, R13, UR17 ;  /* 0x000000110dee7c20 */ /* 0x000fe20008410000 */
[----:B------:R-:W-:Y:S01]  /*9850*/  FMUL.FTZ R247, R14, UR17 ;  /* 0x000000110ef77c20 */ /* 0x000fe20008410000 */
[----:B------:R-:W-:Y:S01]  /*9860*/  FMUL.FTZ R245, R15, UR17 ;  /* 0x000000110ff57c20 */ /* 0x000fe20008410000 */
[C---:B------:R-:W-:Y:S05]  /*9870*/  HMMA.16816.F32.BF16 R24, R200.reuse, R174, R24 ;  /* 0x000000aec818723c */ /* 0x040fea0000041818 */
[----:B------:R4:W2:Y:S01]  /*9880*/  MUFU.TANH R199, R168 ;  /* 0x000000a800c77308 */ /* 0x0008a20000002400 */
[----:B------:R-:W-:Y:S01]  /*9890*/  FMUL.FTZ R234, R16, UR17 ;  /* 0x0000001110ea7c20 */ /* 0x000fe20008410000 */
[----:B------:R-:W-:Y:S01]  /*98a0*/  FMUL.FTZ R236, R17, UR17 ;  /* 0x0000001111ec7c20 */ /* 0x000fe20008410000 */
[----:B------:R-:W-:Y:S01]  /*98b0*/  FMUL.FTZ R209, R18, UR17 ;  /* 0x0000001112d17c20 */ /* 0x000fe20008410000 */
[----:B------:R-:W-:Y:S06]  /*98c0*/  FMUL.FTZ R243, R19, UR17 ;  /* 0x0000001113f37c20 */ /* 0x000fec0008410000 */
[----:B------:R-:W2:Y:S01]  /*98d0*/  MUFU.TANH R242, R242 ;  /* 0x000000f200f27308 */ /* 0x000ea20000002400 */
[----:B-1----:R-:W1:Y:S01]  /*98e0*/  LDSM.16.M88.4 R164, [R2+0xf800] ;  /* 0x00f8000002a4783b */ /* 0x002e620000000200 */
        /* <DEDUP_REMOVED lines=13> */
[----:B------:R-:W2:Y:S10]  /*99c0*/  MUFU.TANH R246, R246 ;  /* 0x000000f600f67308 */ /* 0x000eb40000002400 */
[----:B------:R-:W2:Y:S01]  /*99d0*/  MUFU.TANH R240, R240 ;  /* 0x000000f000f07308 */ /* 0x000ea20000002400 */
[C---:B-1----:R-:W-:Y:S09]  /*99e0*/  HMMA.16816.F32.BF16 R28, R200.reuse, R164, R28 ;  /* 0x000000a4c81c723c */ /* 0x042ff2000004181c */
[----:B------:R-:W1:Y:S01]  /*99f0*/  MUFU.TANH R238, R238 ;  /* 0x000000ee00ee7308 */ /* 0x000e620000002400 */
[----:B------:R-:W-:Y:S09]  /*9a00*/  HMMA.16816.F32.BF16 R32, R200, R166, R32 ;  /* 0x000000a6c820723c */ /* 0x000ff20000041820 */
[----:B------:R-:W1:Y:S01]  /*9a10*/  MUFU.TANH R247, R247 ;  /* 0x000000f700f77308 */ /* 0x000e620000002400 */
[----:B------:R-:W-:Y:S01]  /*9a20*/  FMUL.FTZ R204, R28, UR17 ;  /* 0x000000111ccc7c20 */ /* 0x000fe20008410000 */
[----:B------:R-:W-:Y:S01]  /*9a30*/  FMUL.FTZ R207, R29, UR17 ;  /* 0x000000111dcf7c20 */ /* 0x000fe20008410000 */
[----:B----4-:R-:W-:Y:S07]  /*9a40*/  FMUL.FTZ R168, R30, UR17 ;  /* 0x000000111ea87c20 */ /* 0x010fee0008410000 */
[----:B------:R-:W4:Y:S01]  /*9a50*/  MUFU.TANH R245, R245 ;  /* 0x000000f500f57308 */ /* 0x000f220000002400 */
        /* <DEDUP_REMOVED lines=104> */
.L_x_1275:
        /* <DEDUP_REMOVED lines=11> */
[--C-:B--2---:R-:W-:Y:S02]  /*a190*/  SHF.L.U64.HI R3, R3, 0x5, R2.reuse ;  /* 0x0000000503037819 */ /* 0x104fe40000010202 */
[----:B------:R-:W-:Y:S02]  /*a1a0*/  LEA.HI.X R5, R5, R225, R2, 0x5, P5 ;  /* 0x000000e105057211 */ /* 0x000fe400028f2c02 */
[----:B------:R-:W-:Y:S04]  /*a1b0*/  IADD3 R6, P6, PT, R4, UR16, RZ ;  /* 0x0000001004067c10 */ /* 0x000fe8000ffde0ff */
[----:B------:R-:W-:Y:S01]  /*a1c0*/  IADD3 R2, P5, PT, R6, UR16, RZ ;  /* 0x0000001006027c10 */ /* 0x000fe2000ffbe0ff */
[C---:B------:R-:W-:Y:S05]  /*a1d0*/  IMAD.X R7, R3.reuse, 0x1, R5, P6 ;  /* 0x0000000103077824 */ /* 0x040fea00030e0605 */
[----:B------:R-:W-:Y:S01]  /*a1e0*/  IADD3.X R3, PT, PT, R3, R7, RZ, P5, !PT ;  /* 0x0000000703037210 */ /* 0x000fe20002ffe4ff */
[----:B---3--:R-:W-:Y:S05]  /*a1f0*/  @!P3 IMAD.MOV.U32 R224, RZ, RZ, R228 ;  /* 0x000000ffffe0b224 */ /* 0x008fea00078e00e4 */
[----:B------:R-:W-:Y:S01]  /*a200*/  @!PT LDS RZ, [RZ] ;  /* 0x00000000fffff984 */ /* 0x000fe20000000800 */
[----:B------:R-:W-:Y:S01]  /*a210*/  @!PT LDS RZ, [RZ] ;  /* 0x00000000fffff984 */ /* 0x000fe20000000800 */
[----:B------:R-:W-:Y:S01]  /*a220*/  @!PT LDS RZ, [RZ] ;  /* 0x00000000fffff984 */ /* 0x000fe20000000800 */
[----:B------:R2:W-:Y:S04]  /*a230*/  @!P3 LDGSTS.E.BYPASS.LTC128B.128 [R239+0xa000], desc[UR18][R224.64+0x80] ;  /* 0x0a000080e0efbfae */ /* 0x0005e8000b981a12 */
[----:B------:R4:W-:Y:S01]  /*a240*/  @P3 STS.128 [R239+0xa000], RZ ;  /* 0x00a000ffef003388 */ /* 0x0009e20000000c00 */
[----:B--2---:R-:W-:Y:S05]  /*a250*/  @!P2 MOV R224, R228 ;  /* 0x000000e400e0a202 */ /* 0x004fea0000000f00 */
        /* <DEDUP_REMOVED lines=71> */
.L_x_1274:
[----:B----4-:R-:W-:Y:S01]  /*a6d0*/  FMNMX3.FTZ R2, R0, R251, R249, !PT ;  /* 0x000000fb00027276 */ /* 0x010fe200078100f9 */
[----:B------:R-:W-:Y:S01]  /*a6e0*/  LDSM.16.MT88.4 R12, [R217+0x10000] ;  /* 0x01000000d90c783b */ /* 0x000fe20000004200 */
[----:B------:R-:W-:Y:S01]  /*a6f0*/  FMNMX3.FTZ R3, R169, R244, R242, !PT ;  /* 0x000000f4a9037276 */ /* 0x000fe200078100f2 */
[----:B------:R-:W-:Y:S01]  /*a700*/  UISETP.GT.AND UP2, UPT, UR21, UR14, UPT ;  /* 0x0000000e1500728c */ /* 0x000fe2000bf44270 */
[----:B------:R-:W-:Y:S01]  /*a710*/  FMNMX3.FTZ R2, R2, R199, R9, !PT ;  /* 0x000000c702027276 */ /* 0x000fe20007810009 */
[----:B------:R-:W-:Y:S01]  /*a720*/  UIADD3 UR22, UPT, UPT, UR22, -0x40, URZ ;  /* 0xffffffc016167890 */ /* 0x000fe2000fffe0ff */
[----:B------:R-:W-:Y:S02]  /*a730*/  FMNMX3.FTZ R3, R3, R248, R246, !PT ;  /* 0x000000f803037276 */ /* 0x000fe400078100f6 */
[----:B-1----:R-:W-:Y:S01]  /*a740*/  FMNMX3.FTZ R2, R2, R247, R245, !PT ;  /* 0x000000f702027276 */ /* 0x002fe200078100f5 */
        /* <DEDUP_REMOVED lines=95> */
[C---:B------:R-:W-:Y:S01]  /*ad40*/  FMUL.FTZ R40, R2.reuse, R40 ;  /* 0x0000002802287220 */ /* 0x040fe20000410000 */
        /* <DEDUP_REMOVED lines=373> */
.L_x_1272:
        /* <DEDUP_REMOVED lines=209> */
[----:B------:R5:W-:Y:S04]  /*d1b0*/  STS.64 [R8], R136 ;  /* 0x0000008808007388 */ /* 0x000be80000000a00 */
[----:B------:R-:W-:Y:S04]  /*d1c0*/  STS.64 [R8+0x800], R138 ;  /* 0x0008008a08007388 */ /* 0x000fe80000000a00 */
[----:B------:R1:W-:Y:S04]  /*d1d0*/  STS.64 [R7], R132 ;  /* 0x0000008407007388 */ /* 0x0003e80000000a00 */
[----:B------:R3:W-:Y:S04]  /*d1e0*/  STS.64 [R7+0x800], R134 ;  /* 0x0008008607007388 */ /* 0x0007e80000000a00 */
[----:B------:R-:W-:Y:S04]  /*d1f0*/  STS.64 [R10+0x4000], R36 ;  /* 0x004000240a007388 */ /* 0x000fe80000000a00 */
[----:B------:R-:W-:Y:S04]  /*d200*/  STS.64 [R10+0x4800], R38 ;  /* 0x004800260a007388 */ /* 0x000fe80000000a00 */
[----:B------:R-:W-:Y:S01]  /*d210*/  STS.64 [R9+0x4000], R40 ;  /* 0x0040002809007388 */ /* 0x000fe20000000a00 */
[----:B-----5:R-:W-:-:S03]  /*d220*/  MOV R137, UR4 ;  /* 0x0000000400897c02 */ /* 0x020fc60008000f00 */
[----:B------:R-:W-:Y:S04]  /*d230*/  STS.64 [R9+0x4800], R42 ;  /* 0x0048002a09007388 */ /* 0x000fe80000000a00 */
[----:B------:R-:W-:Y:S01]  /*d240*/  STS.64 [R12+0x4000], R44 ;  /* 0x0040002c0c007388 */ /* 0x000fe20000000a00 */
[----:B-1----:R-:W-:-:S03]  /*d250*/  MOV R133, 0xff800000 ;  /* 0xff80000000857802 */ /* 0x002fc60000000f00 */
[----:B------:R-:W-:Y:S01]  /*d260*/  STS.64 [R12+0x4800], R46 ;  /* 0x0048002e0c007388 */ /* 0x000fe20000000a00 */
[----:B---3--:R-:W-:-:S03]  /*d270*/  MOV R134, 0xff800000 ;  /* 0xff80000000867802 */ /* 0x008fc60000000f00 */
[----:B------:R-:W-:Y:S01]  /*d280*/  STS.64 [R13+0x4000], R48 ;  /* 0x004000300d007388 */ /* 0x000fe20000000a00 */
[----:B------:R-:W-:-:S03]  /*d290*/  IADD3 R135, PT, PT, R216, 0x20, RZ ;  /* 0x00000020d8877810 */ /* 0x000fc60007ffe0ff */
        /* <DEDUP_REMOVED lines=29> */
[----:B------:R-:W-:Y:S04]  /*d470*/  STS.64 [R12+0xc000], R108 ;  /* 0x00c0006c0c007388 */ /* 0x000fe80000000a00 */
[----:B------:R-:W-:Y:S04]  /*d480*/  STS.64 [R12+0xc800], R110 ;  /* 0x00c8006e0c007388 */ /* 0x000fe80000000a00 */
[----:B------:R-:W-:Y:S04]  /*d490*/  STS.64 [R13+0xc000], R112 ;  /* 0x00c000700d007388 */ /* 0x000fe80000000a00 */
[----:B------:R-:W-:Y:S04]  /*d4a0*/  STS.64 [R13+0xc800], R114 ;  /* 0x00c800720d007388 */ /* 0x000fe80000000a00 */
[----:B------:R-:W-:Y:S04]  /*d4b0*/  STS.64 [R11+0xc000], R116 ;  /* 0x00c000740b007388 */ /* 0x000fe80000000a00 */
[----:B------:R3:W-:Y:S01]  /*d4c0*/  STS.64 [R11+0xc800], R118 ;  /* 0x00c800760b007388 */ /* 0x0007e20000000a00 */
[----:B-1----:R-:W-:-:S03]  /*d4d0*/  @P6 FMUL.FTZ R9, R6, 0.69314718246459960938 ;  /* 0x3f31721806096820 */ /* 0x002fc60000410000 */
[----:B------:R1:W-:Y:S01]  /*d4e0*/  STS.64 [R14+0xc000], R120 ;  /* 0x00c000780e007388 */ /* 0x0003e20000000a00 */
[----:B------:R-:W-:-:S03]  /*d4f0*/  @P6 FFMA.FTZ R134, R164, R15, R9 ;  /* 0x0000000fa4866223 */ /* 0x000fc60000010009 */
[----:B------:R1:W-:Y:S04]  /*d500*/  STS.64 [R14+0xc800], R122 ;  /* 0x00c8007a0e007388 */ /* 0x0003e80000000a00 */
[----:B------:R1:W-:Y:S04]  /*d510*/  STS.64 [R8+0xc000], R124 ;  /* 0x00c0007c08007388 */ /* 0x0003e80000000a00 */
[----:B------:R1:W-:Y:S04]  /*d520*/  STS.64 [R8+0xc800], R126 ;  /* 0x00c8007e08007388 */ /* 0x0003e80000000a00 */
[----:B------:R1:W-:Y:S04]  /*d530*/  STS.64 [R7+0xc000], R128 ;  /* 0x00c0008007007388 */ /* 0x0003e80000000a00 */
[----:B------:R1:W-:Y:S01]  /*d540*/  STS.64 [R7+0xc800], R130 ;  /* 0x00c8008207007388 */ /* 0x0003e20000000a00 */
[----:B---3--:R-:W-:Y:S01]  /*d550*/  LOP3.LUT R11, R4, 0x3f00, RZ, 0xc0, !PT ;  /* 0x00003f00040b7812 */ /* 0x008fe200078ec0ff */
[----:B------:R-:W-:Y:S01]  /*d560*/  BAR.SYNC.DEFER_BLOCKING 0x0 ;  /* 0x0000000000007b1d */ /* 0x000fe20000010000 */
[----:B----4-:R-:W-:-:S02]  /*d570*/  @P3 FMUL.FTZ R4, R5, 0.69314718246459960938 ;  /* 0x3f31721805043820 */ /* 0x010fc40000410000 */
        /* <DEDUP_REMOVED lines=48> */
.L_x_1278:
[----:B------:R-:W-:Y:S05]  /*d880*/  BSYNC.RECONVERGENT B0 ;  /* 0x0000000000007941 */ /* 0x000fea0003800200 */
.L_x_1277:
        /* <DEDUP_REMOVED lines=25> */
.L_x_1280:
[----:B------:R-:W-:Y:S05]  /*da20*/  BSYNC.RECONVERGENT B0 ;  /* 0x0000000000007941 */ /* 0x000fea0003800200 */
.L_x_1279:
        /* <DEDUP_REMOVED lines=26> */
.L_x_1282:
[----:B------:R-:W-:Y:S05]  /*dbd0*/  BSYNC.RECONVERGENT B0 ;  /* 0x0000000000007941 */ /* 0x000fea0003800200 */
.L_x_1281:
        /* <DEDUP_REMOVED lines=24> */
.L_x_1284:
[----:B------:R-:W-:Y:S05]  /*dd60*/  BSYNC.RECONVERGENT B0 ;  /* 0x0000000000007941 */ /* 0x000fea0003800200 */
.L_x_1283:
        /* <DEDUP_REMOVED lines=23> */
.L_x_1286:
[----:B------:R-:W-:Y:S05]  /*dee0*/  BSYNC.RECONVERGENT B0 ;  /* 0x0000000000007941 */ /* 0x000fea0003800200 */
.L_x_1285:
        /* <DEDUP_REMOVED lines=24> */
.L_x_1288:
[----:B------:R-:W-:Y:S05]  /*e070*/  BSYNC.RECONVERGENT B0 ;  /* 0x0000000000007941 */ /* 0x000fea0003800200 */
.L_x_1287:
        /* <DEDUP_REMOVED lines=24> */
.L_x_1290:
[----:B------:R-:W-:Y:S05]  /*e200*/  BSYNC.RECONVERGENT B0 ;  /* 0x0000000000007941 */ /* 0x000fea0003800200 */
.L_x_1289:
        /* <DEDUP_REMOVED lines=24> */
.L_x_1292:
[----:B------:R-:W-:Y:S05]  /*e390*/  BSYNC.RECONVERGENT B0 ;  /* 0x0000000000007941 */ /* 0x000fea0003800200 */
.L_x_1291:
        /* <DEDUP_REMOVED lines=24> */
.L_x_1293:
        /* <DEDUP_REMOVED lines=14> */
.L_x_7465:


//--------------------- .text._ZN5flash24flash_fwd_splitkv_kernelI23Flash_fwd_kernel_traitsILi256ELi64ELi64ELi4ELb0ELb0EN7cutlass10bfloat16_tE19Flash_kernel_traitsILi256ELi64ELi64ELi4ES3_EELb0ELb0ELb0ELb0ELb0ELb0ELb1ELb1EEEvNS_16Flash_fwd_paramsE --------------------------
	.section	.text._ZN5flash24flash_fwd_splitkv_kernelI23Flash_fwd_kernel_traitsILi256ELi64ELi64ELi4ELb0ELb0EN7cutlass10bfloat16_tE19Flash_kernel_traitsILi256ELi64ELi64ELi4ES3_EELb0ELb0ELb0ELb0ELb0ELb0ELb1ELb1EEEvNS_16Flash_fwd_paramsE,"ax",@progbits
	.align	128
        .global         _ZN5flash24flash_fwd_splitkv_kernelI23Flash_fwd_kernel_traitsILi256ELi64ELi64ELi4ELb0ELb0EN7cutlass10bfloat16_tE19Flash_kernel_traitsILi256ELi64ELi64ELi4ES3_EELb0ELb0ELb0ELb0ELb0ELb0ELb1ELb1EEEvNS_16Flash_fwd_paramsE
        .type           _ZN5flash24flash_fwd_splitkv_kernelI23Flash_fwd_kernel_traitsILi256ELi64ELi64ELi4ELb0ELb0EN7cutlass10bfloat16_tE19Flash_kernel_traitsILi256ELi64ELi64ELi4ES3_EELb0ELb0ELb0ELb0ELb0ELb0ELb1ELb1EEEvNS_16Flash_fwd_paramsE,@function
        .size           _ZN5flash24flash_fwd_splitkv_kernelI23Flash_fwd_kernel_traitsILi256ELi64ELi64ELi4ELb0ELb0EN7cutlass10bfloat16_tE19Flash_kernel_traitsILi256ELi64ELi64ELi4ES3_EELb0ELb0ELb0ELb0ELb0ELb0ELb1ELb1EEEvNS_16Flash_fwd_paramsE,(.L_x_7466 - _ZN5flash24flash_fwd_splitkv_kernelI23Flash_fwd_kernel_traitsILi256ELi64ELi64ELi4ELb0ELb0EN7cutlass10bfloat16_tE19Flash_kernel_traitsILi256ELi64ELi64ELi4ES3_EELb0ELb0ELb0ELb0ELb0ELb0ELb1ELb1EEEvNS_16Flash_fwd_paramsE)
        .other          _ZN5flash24flash_fwd_splitkv_kernelI23Flash_fwd_kernel_traitsILi256ELi64ELi64ELi4ELb0ELb0EN7cutlass10bfloat16_tE19Flash_kernel_traitsILi256ELi64ELi64ELi4ES3_EELb0ELb0ELb0ELb0ELb0ELb0ELb1ELb1EEEvNS_16Flash_fwd_paramsE,@"STO_CUDA_ENTRY STV_DEFAULT"
_ZN5flash24flash_fwd_splitkv_kernelI23Flash_fwd_kernel_traitsILi256ELi64ELi64ELi4ELb0ELb0EN7cutlass10bfloat16_tE19Flash_kernel_traitsILi256ELi64ELi64ELi4ES3_EELb0ELb0ELb0ELb0ELb0ELb0ELb1ELb1EEEvNS_16Flash_fwd_paramsE:
.text._ZN5flash24flash_fwd_splitkv_kernelI23Flash_fwd_kernel_traitsILi256ELi64ELi64ELi4ELb0ELb0EN7cutlass10bfloat16_tE19Flash_kernel_traitsILi256ELi64ELi64ELi4ES3_EELb0ELb0ELb0ELb0ELb0ELb0ELb1ELb1EEEvNS_16Flash_fwd_paramsE:
[----:B------:R-:W-:Y:S01]  /*0000*/  LDC R1, c[0x0][0x37c] ;  /* 0x0000df00ff017b82 */ /* 0x000fe20000000800 */
[----:B------:R-:W1:Y:S07]  /*0010*/  LDCU UR8, c[0x0][0x3e0] ;  /* 0x00007c00ff0877ac */ /* 0x000e6e0008000800 */
[----:B------:R-:W2:Y:S01]  /*0020*/  S2UR UR9, SR_CTAID.Z ;  /* 0x00000000000979c3 */ /* 0x000ea20000002700 */
[----:B------:R-:W3:Y:S01]  /*0030*/  LDCU.64 UR12, c[0x0][0x460] ;  /* 0x00008c00ff0c77ac */ /* 0x000ee20008000a00 */
[----:B------:R-:W4:Y:S01]  /*0040*/  LDCU.64 UR10, c[0x0][0x478] ;  /* 0x00008f00ff0a77ac */ /* 0x000f220008000a00 */
[----:B------:R-:W3:Y:S01]  /*0050*/  LDCU.U8 UR14, c[0x0][0x532] ;  /* 0x0000a640ff0e77ac */ /* 0x000ee20008000000 */
[----:B-1----:R-:W1:Y:S01]  /*0060*/  I2F.U32.RP R2, UR8 ;  /* 0x0000000800027d06 */ /* 0x002e620008209000 */
[----:B------:R-:W-:-:S07]  /*0070*/  UISETP.NE.U32.AND UP0, UPT, UR8, URZ, UPT ;  /* 0x000000ff0800728c */ /* 0x000fce000bf05070 */
[----:B-1----:R-:W1:Y:S02]  /*0080*/  MUFU.RCP R0, R2 ;  /* 0x0000000200007308 */ /* 0x002e640000001000 */
[----:B-1----:R-:W-:-:S06]  /*0090*/  VIADD R0, R0, 0xffffffe ;  /* 0x0ffffffe00007836 */ /* 0x002fcc0000000000 */
[----:B------:R-:W1:Y:S02]  /*00a0*/  F2I.FTZ.U32.TRUNC.NTZ R0, R0 ;  /* 0x0000000000007305 */ /* 0x000e64000021f000 */
[----:B-1----:R-:W-:-:S13]  /*00b0*/  R2UR UR5, R0 ;  /* 0x00000000000572ca */ /* 0x002fda00000e0000 */
[----:B------:R-:W-:-:S04]  /*00c0*/  UIADD3 UR4, UPT, UPT, URZ, -UR5, URZ ;  /* 0x80000005ff047290 */ /* 0x000fc8000fffe0ff */
[----:B------:R-:W-:-:S03]  /*00d0*/  UIMAD UR6, UR4, UR8, URZ ;  /* 0x00000008040672a4 */ /* 0x000fc6000f8e02ff */
[----:B------:R-:W-:Y:S02]  /*00e0*/  UMOV UR4, URZ ;  /* 0x000000ff00047c82 */ /* 0x000fe40008000000 */
[----:B------:R-:W-:-:S04]  /*00f0*/  UIMAD.WIDE.U32 UR6, UR5, UR6, UR4 ;  /* 0x00000006050672a5 */ /* 0x000fc8000f8e0004 */
[----:B--2---:R-:W-:-:S04]  /*0100*/  UIMAD.WIDE.U32 UR20, UR7, UR9, URZ ;  /* 0x00000009071472a5 */ /* 0x004fc8000f8e00ff */
[----:B------:R-:W-:-:S03]  /*0110*/  UIADD3 UR4, UPT, UPT, -UR21, URZ, URZ ;  /* 0x000000ff15047290 */ /* 0x000fc6000fffe1ff */
[----:B------:R-:W1:Y:S01]  /*0120*/  LDCU.64 UR6, c[0x0][0x460] ;  /* 0x00008c00ff0677ac */ /* 0x000e620008000a00 */
[----:B------:R-:W-:-:S04]  /*0130*/  UIMAD UR4, UR8, UR4, UR9 ;  /* 0x00000004080472a4 */ /* 0x000fc8000f8e0209 */
[----:B------:R-:W-:Y:S02]  /*0140*/  UISETP.GE.U32.AND UP2, UPT, UR4, UR8, UPT ;  /* 0x000000080400728c */ /* 0x000fe4000bf46070 */
[----:B-1----:R-:W-:Y:S01]  /*0150*/  UISETP.NE.U32.AND UP3, UPT, UR6, URZ, UPT ;  /* 0x000000ff0600728c */ /* 0x002fe2000bf65070 */
[----:B------:R-:W-:-:S08]  /*0160*/  ISETP.NE.U32.AND P4, PT, RZ, UR6, PT ;  /* 0x00000006ff007c0c */ /* 0x000fd0000bf85070 */
[----:B------:R-:W-:Y:S02]  /*0170*/  @UP2 UIADD3 UR4, UPT, UPT, UR4, -UR8, URZ ;  /* 0x8000000804042290 */ /* 0x000fe4000fffe0ff */
[----:B------:R-:W-:Y:S01]  /*0180*/  @UP2 UIADD3 UR21, UPT, UPT, UR21, 0x1, URZ ;  /* 0x0000000115152890 */ /* 0x000fe2000fffe0ff */
[----:B------:R-:W-:Y:S01]  /*0190*/  ISETP.NE.AND.EX P4, PT, RZ, UR7, PT, P4 ;  /* 0x00000007ff007c0c */ /* 0x000fe2000bf85340 */
[----:B------:R-:W-:Y:S02]  /*01a0*/  UISETP.GE.U32.AND UP1, UPT, UR4, UR8, UPT ;  /* 0x000000080400728c */ /* 0x000fe4000bf26070 */
[----:B------:R-:W-:Y:S01]  /*01b0*/  UISETP.NE.AND.EX UP3, UPT, UR7, URZ, UPT, UP3 ;  /* 0x000000ff0700728c */ /* 0x000fe2000bf65330 */
[----:B------:R-:W1:Y:S04]  /*01c0*/  LDCU.64 UR6, c[0x0][0x468] ;  /* 0x00008d00ff0677ac */ /* 0x000e680008000a00 */
[----:B------:R-:W2:Y:S01]  /*01d0*/  LDCU.64 UR4, c[0x0][0x358] ;  /* 0x00006b00ff0477ac */ /* 0x000ea20008000a00 */
[----:B------:R-:W-:-:S03]  /*01e0*/  PLOP3.LUT P2, PT, PT, PT, UP3, 0x80, 0x8 ;  /* 0x000000000008781c */ /* 0x000fc60003f4f038 */
[----:B------:R-:W-:Y:S02]  /*01f0*/  @UP1 UIADD3 UR21, UPT, UPT, UR21, 0x1, URZ ;  /* 0x0000000115151890 */ /* 0x000fe4000fffe0ff */
[----:B------:R-:W-:Y:S02]  /*0200*/  @!UP0 ULOP3.LUT UR21, URZ, UR8, URZ, 0x33, !UPT ;  /* 0x00000008ff158292 */ /* 0x000fe4000f8e33ff */
[----:B----4-:R-:W-:Y:S02]  /*0210*/  UISETP.NE.U32.AND UP2, UPT, UR10, URZ, UPT ;  /* 0x000000ff0a00728c */ /* 0x010fe4000bf45070 */
[----:B---3--:R-:W-:Y:S02]  /*0220*/  UIMAD.WIDE.U32 UR12, UR21, 0x4, UR12 ;  /* 0x00000004150c78a5 */ /* 0x008fe4000f8e000c */
[----:B------:R-:W-:Y:S02]  /*0230*/  UISETP.NE.AND.EX UP2, UPT, UR11, URZ, UPT, UP2 ;  /* 0x000000ff0b00728c */ /* 0x000fe4000bf45320 */
[----:B------:R-:W-:-:S02]  /*0240*/  UISETP.NE.AND UP4, UPT, UR14, URZ, UPT ;  /* 0x000000ff0e00728c */ /* 0x000fc4000bf85270 */
[----:B------:R-:W-:Y:S01]  /*0250*/  IMAD.U32 R6, RZ, RZ, UR12 ;  /* 0x0000000cff067e24 */ /* 0x000fe2000f8e00ff */
[----:B-1----:R-:W-:Y:S01]  /*0260*/  UISETP.EQ.U32.AND UP5, UPT, UR6, URZ, UPT ;  /* 0x000000ff0600728c */ /* 0x002fe2000bfa2070 */
[----:B------:R-:W-:-:S03]  /*0270*/  IMAD.U32 R7, RZ, RZ, UR13 ;  /* 0x0000000dff077e24 */ /* 0x000fc6000f8e00ff */
[----:B------:R-:W1:Y:S02]  /*0280*/  LDCU.64 UR12, c[0x0][0x470] ;  /* 0x00008e00ff0c77ac */ /* 0x000e640008000a00 */
[----:B--2---:R-:W2:Y:S01]  /*0290*/  @P4 LDG.E R5, desc[UR4][R6.64] ;  /* 0x0000000406054981 */ /* 0x004ea2000c1e1900 */
[----:B------:R-:W-:Y:S02]  /*02a0*/  USHF.L.U32 UR15, UR21, 0x2, URZ ;  /* 0x00000002150f7899 */ /* 0x000fe400080006ff */
[----:B------:R-:W-:Y:S01]  /*02b0*/  UISETP.EQ.OR.EX UP5, UPT, UR7, URZ, !UP4, UP5 ;  /* 0x000000ff0700728c */ /* 0x000fe2000e7a2750 */
[----:B------:R3:W4:Y:S01]  /*02c0*/  @P2 LDG.E R2, desc[UR4][R6.64+0x4] ;  /* 0x0000040406022981 */ /* 0x000722000c1e1900 */
[----:B------:R-:W-:Y:S01]  /*02d0*/  USHF.R.U32.HI UR14, URZ, 0x1e, UR21 ;  /* 0x0000001eff0e7899 */ /* 0x000fe20008011615 */
[----:B------:R-:W-:Y:S01]  /*02e0*/  PLOP3.LUT P1, PT, PT, PT, UP2, 0x80, 0x8 ;  /* 0x000000000008781c */ /* 0x000fe20003f2f028 */
[----:B------:R-:W-:Y:S02]  /*02f0*/  UIADD3 UR16, UP1, UPT, UR15, UR6, URZ ;  /* 0x000000060f107290 */ /* 0x000fe4000ff3e0ff */
[----:B------:R-:W-:Y:S01]  /*0300*/  PLOP3.LUT P3, PT, PT, PT, UP5, 0x80, 0x8 ;  /* 0x000000000008781c */ /* 0x000fe20003f6f058 */
[----:B------:R-:W-:-:S02]  /*0310*/  @UP2 UIADD3 UR18, UP0, UPT, UR15, UR10, URZ ;  /* 0x0000000a0f122290 */ /* 0x000fc4000ff1e0ff */
[----:B------:R-:W-:Y:S02]  /*0320*/  UIADD3.X UR10, UPT, UPT, UR14, UR7, URZ, UP1, !UPT ;  /* 0x000000070e0a7290 */ /* 0x000fe40008ffe4ff */
[----:B------:R-:W-:Y:S01]  /*0330*/  @UP2 UIADD3.X UR19, UPT, UPT, UR14, UR11, URZ, UP0, !UPT ;  /* 0x0000000b0e132290 */ /* 0x000fe200087fe4ff */
[----:B-1----:R-:W-:Y:S01]  /*0340*/  ISETP.NE.U32.AND P0, PT, RZ, UR12, PT ;  /* 0x0000000cff007c0c */ /* 0x002fe2000bf05070 */
[----:B------:R-:W-:Y:S01]  /*0350*/  UIADD3 UR12, UP0, UPT, UR15, UR12, URZ ;  /* 0x0000000c0f0c7290 */ /* 0x000fe2000ff1e0ff */
[----:B------:R-:W-:Y:S02]  /*0360*/  IMAD.U32 R8, RZ, RZ, UR18 ;  /* 0x00000012ff087e24 */ /* 0x000fe4000f8e00ff */
[----:B------:R-:W-:Y:S01]  /*0370*/  ISETP.NE.AND.EX P0, PT, RZ, UR13, PT, P0 ;  /* 0x0000000dff007c0c */ /* 0x000fe2000bf05300 */
[----:B------:R-:W-:Y:S01]  /*0380*/  UIADD3.X UR13, UPT, UPT, UR14, UR13, URZ, UP0, !UPT ;  /* 0x0000000d0e0d7290 */ /* 0x000fe200087fe4ff */
[----:B------:R-:W-:Y:S02]  /*0390*/  IMAD.U32 R9, RZ, RZ, UR19 ;  /* 0x00000013ff097e24 */ /* 0x000fe4000f8e00ff */
[----:B------:R-:W-:-:S02]  /*03a0*/  IMAD.U32 R102, RZ, RZ, UR12 ;  /* 0x0000000cff667e24 */ /* 0x000fc4000f8e00ff */
[----:B---3--:R-:W-:Y:S01]  /*03b0*/  IMAD.U32 R6, RZ, RZ, UR16 ;  /* 0x00000010ff067e24 */ /* 0x008fe2000f8e00ff */
[----:B------:R1:W5:Y:S01]  /*03c0*/  @P1 LDG.E R0, desc[UR4][R8.64] ;  /* 0x0000000408001981 */ /* 0x000362000c1e1900 */
[----:B------:R-:W-:-:S05]  /*03d0*/  IMAD.U32 R7, RZ, RZ, UR10 ;  /* 0x0000000aff077e24 */ /* 0x000fca000f8e00ff */
[----:B------:R-:W3:Y:S01]  /*03e0*/  @!P3 LDG.E R4, desc[UR4][R6.64] ;  /* 0x000000040604b981 */ /* 0x000ee2000c1e1900 */
[----:B------:R-:W-:-:S05]  /*03f0*/  IMAD.U32 R103, RZ, RZ, UR13 ;  /* 0x0000000dff677e24 */ /* 0x000fca000f8e00ff */
[----:B------:R1:W5:Y:S01]  /*0400*/  @P0 LDG.E R3, desc[UR4][R102.64] ;  /* 0x0000000466030981 */ /* 0x000362000c1e1900 */
[----:B------:R-:W1:Y:S01]  /*0410*/  S2UR UR24, SR_CTAID.X ;  /* 0x00000000001879c3 */ /* 0x000e620000002500 */
[----:B------:R-:W4:Y:S01]  /*0420*/  @!UP3 LDCU UR20, c[0x0][0x434] ;  /* 0x00008680ff14b7ac */ /* 0x000f220008000800 */
[----:B------:R-:W-:Y:S01]  /*0430*/  UMOV UR18, 0xffffffff ;  /* 0xffffffff00127882 */ /* 0x000fe20000000000 */
[----:B------:R-:W-:Y:S01]  /*0440*/  UISETP.NE.U32.AND UP0, UPT, UR6, URZ, UPT ;  /* 0x000000ff0600728c */ /* 0x000fe2000bf05070 */
[----:B------:R-:W-:-:S03]  /*0450*/  UMOV UR11, 0xffffffff ;  /* 0xffffffff000b7882 */ /* 0x000fc60000000000 */
[----:B------:R-:W-:Y:S02]  /*0460*/  UISETP.NE.AND.EX UP0, UPT, UR7, URZ, UPT, UP0 ;  /* 0x000000ff0700728c */ /* 0x000fe4000bf05300 */
[----:B-1----:R-:W-:-:S09]  /*0470*/  USHF.L.U32 UR24, UR24, 0x6, URZ ;  /* 0x0000000618187899 */ /* 0x002fd200080006ff */
[----:B------:R-:W1:Y:S01]  /*0480*/  @!UP0 LDCU UR23, c[0x0][0x438] ;  /* 0x00008700ff1787ac */ /* 0x000e620008000800 */
[----:B--2---:R-:W-:Y:S02]  /*0490*/  @P4 R2UR UR18, R5 ;  /* 0x00000000051242ca */ /* 0x004fe400000e0000 */
[----:B----4-:R-:W-:-:S13]  /*04a0*/  @P2 R2UR UR10, R2 ;  /* 0x00000000020a22ca */ /* 0x010fda00000e0000 */
[----:B------:R-:W-:-:S04]  /*04b0*/  @UP3 UIADD3 UR20, UPT, UPT, UR10, -UR18, URZ ;  /* 0x800000120a143290 */ /* 0x000fc8000fffe0ff */
[----:B------:R-:W-:-:S06]  /*04c0*/  UISETP.GT.AND UP1, UPT, UR20, UR24, UPT ;  /* 0x000000181400728c */ /* 0x000fcc000bf24270 */
[----:B------:R-:W-:Y:S02]  /*04d0*/  PLOP3.LUT P2, PT, PT, PT, UP1, 0x80, 0x8 ;  /* 0x000000000008781c */ /* 0x000fe40003f4f018 */
[----:B---3--:R-:W-:Y:S01]  /*04e0*/  @!P3 R2UR UR11, R4 ;  /* 0x00000000040bb2ca */ /* 0x008fe200000e0000 */
[----:B-1----:R-:W-:-:S14]  /*04f0*/  BRA.U !UP0, `(.L_x_1294) ;  /* 0x0000000108187547 */ /* 0x002fdc000b800000 */
[----:B------:R-:W-:-:S13]  /*0500*/  PLOP3.LUT P3, PT, PT, PT, UP4, 0x80, 0x8 ;  /* 0x000000000008781c */ /* 0x000fda0003f6f048 */
[----:B------:R-:W2:Y:S04]  /*0510*/  @P3 LDG.E R2, desc[UR4][R6.64+0x4] ;  /* 0x0000040406023981 */ /* 0x000ea8000c1e1900 */
[----:B------:R-:W3:Y:S01]  /*0520*/  @!P3 LDG.E R4, desc[UR4][R6.64] ;  /* 0x000000040604b981 */ /* 0x000ee2000c1e1900 */
[----:B--2---:R-:W-:-:S13]  /*0530*/  @P3 R2UR UR23, R2 ;  /* 0x00000000021732ca */ /* 0x004fda00000e0000 */
[----:B------:R-:W-:-:S07]  /*0540*/  @UP4 UIADD3 UR23, UPT, UPT, UR23, -UR11, URZ ;  /* 0x8000000b17174290 */ /* 0x000fce000fffe0ff */
[----:B---3--:R-:W-:-:S15]  /*0550*/  @!P3 R2UR UR23, R4 ;  /* 0x000000000417b2ca */ /* 0x008fde00000e0000 */
.L_x_1294:
[----:B------:R-:W-:Y:S05]  /*0560*/  @!P2 EXIT ;  /* 0x000000000000a94d */ /* 0x000fea0003800000 */
[----:B------:R-:W1:Y:S01]  /*0570*/  LDCU UR13, c[0x0][0x374] ;  /* 0x00006e80ff0d77ac */ /* 0x000e620008000800 */
[----:B------:R-:W2:Y:S01]  /*0580*/  LDC R2, c[0x0][0x374] ;  /* 0x0000dd00ff027b82 */ /* 0x000ea20000000800 */
[----:B-----5:R-:W-:Y:S01]  /*0590*/  @P1 R2UR UR25, R0 ;  /* 0x00000000001912ca */ /* 0x020fe200000e0000 */
[----:B------:R-:W3:Y:S01]  /*05a0*/  S2R R64, SR_TID.X ;  /* 0x0000000000407919 */ /* 0x000ee20000002100 */
[----:B------:R-:W4:Y:S01]  /*05b0*/  LDCU UR7, c[0x0][0x438] ;  /* 0x00008700ff0777ac */ /* 0x000f220008000800 */
[----:B------:R-:W-:Y:S01]  /*05c0*/  UMOV UR16, URZ ;  /* 0x000000ff00107c82 */ /* 0x000fe20008000000 */
[----:B------:R-:W3:Y:S01]  /*05d0*/  @!UP2 LDCU UR22, c[0x0][0x43c] ;  /* 0x00008780ff16a7ac */ /* 0x000ee20008000800 */
[----:B------:R-:W-:Y:S01]  /*05e0*/  UMOV UR10, URZ ;  /* 0x000000ff000a7c82 */ /* 0x000fe20008000000 */
[----:B------:R-:W-:Y:S01]  /*05f0*/  @P0 R2UR UR10, R3 ;  /* 0x00000000030a02ca */ /* 0x000fe200000e0000 */
[----:B----4-:R-:W-:Y:S01]  /*0600*/  UIADD3 UR7, UPT, UPT, UR7, 0x3f, URZ ;  /* 0x0000003f07077890 */ /* 0x010fe2000fffe0ff */
[----:B--2---:R-:W-:-:S03]  /*0610*/  IABS R4, R2 ;  /* 0x0000000200047213 */ /* 0x004fc60000000000 */
[----:B------:R-:W-:Y:S01]  /*0620*/  USHF.R.S32.HI UR6, URZ, 0x1f, UR7 ;  /* 0x0000001fff067899 */ /* 0x000fe20008011407 */
[----:B------:R-:W-:-:S07]  /*0630*/  IABS R2, R2 ;  /* 0x0000000200027213 */ /* 0x000fce0000000000 */
[----:B------:R-:W-:Y:S01]  /*0640*/  UIADD3 UR23, UPT, UPT, UR23, -UR10, URZ ;  /* 0x8000000a17177290 */ /* 0x000fe2000fffe0ff */
[----:B------:R-:W-:Y:S01]  /*0650*/  R2UR UR12, R4 ;  /* 0x00000000040c72ca */ /* 0x000fe200000e0000 */
[----:B------:R-:W-:Y:S01]  /*0660*/  ULEA.HI UR6, UR6, UR7, URZ, 0x6 ;  /* 0x0000000706067291 */ /* 0x000fe2000f8f30ff */
[----:B------:R-:W-:Y:S01]  /*0670*/  IMAD.MOV R2, RZ, RZ, -R2 ;  /* 0x000000ffff027224 */ /* 0x000fe200078e0a02 */
[----:B------:R-:W-:Y:S02]  /*0680*/  @UP2 UIADD3 UR25, UPT, UPT, UR25, -UR10, URZ ;  /* 0x8000000a19192290 */ /* 0x000fe4000fffe0ff */
[----:B-1----:R-:W-:-:S04]  /*0690*/  ULEA.HI.SX32 UR19, UR6, UR13, 0x1a ;  /* 0x0000000d06137291 */ /* 0x002fc8000f8fd2ff */
        /* <DEDUP_REMOVED lines=13> */
[----:B------:R-:W-:Y:S02]  /*0770*/  R2UR UR16, R2 ;  /* 0x00000000021072ca */ /* 0x000fe400000e0000 */
[----:B------:R-:W1:Y:S01]  /*0780*/  @!UP2 LDCU.64 UR6, c[0x0][0x488] ;  /* 0x00009100ff06a7ac */ /* 0x000e620008000a00 */
[----:B------:R-:W-:-:S07]  /*0790*/  UIMAD.WIDE.U32 UR28, UR29, UR26, URZ ;  /* 0x0000001a1d1c72a5 */ /* 0x000fce000f8e00ff */
[----:B------:R-:W-:-:S03]  /*07a0*/  UMOV UR17, UR29 ;  /* 0x0000001d00117c82 */ /* 0x000fc60008000000 */
[----:B------:R-:W-:-:S04]  /*07b0*/  UIMAD UR16, UR17, UR16, UR26 ;  /* 0x00000010111072a4 */ /* 0x000fc8000f8e021a */
[----:B------:R-:W-:Y:S02]  /*07c0*/  UISETP.GT.U32.AND UP1, UPT, UR12, UR16, UPT ;  /* 0x000000100c00728c */ /* 0x000fe4000bf24070 */
[----:B-1----:R-:W-:-:S04]  /*07d0*/  @!UP2 UISETP.NE.U32.AND UP0, UPT, UR6, URZ, UPT ;  /* 0x000000ff0600a28c */ /* 0x002fc8000bf05070 */
[----:B------:R-:W-:-:S04]  /*07e0*/  @!UP2 UISETP.NE.AND.EX UP0, UPT, UR7, URZ, UPT, UP0 ;  /* 0x000000ff0700a28c */ /* 0x000fc8000bf05300 */
[----:B---3--:R-:W-:Y:S02]  /*07f0*/  @!UP2 USEL UR22, UR22, URZ, UP0 ;  /* 0x000000ff1616a287 */ /* 0x008fe40008000000 */
[----:B------:R-:W-:Y:S02]  /*0800*/  @!UP1 UIADD3 UR16, UPT, UPT, UR16, -UR12, URZ ;  /* 0x8000000c10109290 */ /* 0x000fe4000fffe0ff */
[----:B------:R-:W-:Y:S02]  /*0810*/  @!UP2 UIADD3 UR25, UPT, UPT, UR23, UR22, URZ ;  /* 0x000000161719a290 */ /* 0x000fe4000fffe0ff */
[----:B------:R-:W-:Y:S01]  /*0820*/  UISETP.GE.U32.AND UP2, UPT, UR16, UR12, UPT ;  /* 0x0000000c1000728c */ /* 0x000fe2000bf46070 */
[----:B------:R-:W1:Y:S01]  /*0830*/  S2UR UR12, SR_CTAID.Y ;  /* 0x00000000000c79c3 */ /* 0x000e620000002600 */
        /* <DEDUP_REMOVED lines=60> */
.L_x_1297:
[----:B------:R-:W-:Y:S05]  /*0c00*/  BSYNC.RECONVERGENT B0 ;  /* 0x0000000000007941 */ /* 0x000fea0003800200 */
.L_x_1296:
        /* <DEDUP_REMOVED lines=31> */
.L_x_1299:
[----:B------:R-:W-:Y:S05]  /*0e00*/  BSYNC.RECONVERGENT B0 ;  /* 0x0000000000007941 */ /* 0x000fea0003800200 */
.L_x_1298:
        /* <DEDUP_REMOVED lines=24> */
.L_x_1301:
[----:B------:R-:W-:Y:S05]  /*0f90*/  BSYNC.RECONVERGENT B0 ;  /* 0x0000000000007941 */ /* 0x000fea0003800200 */
.L_x_1300:
        /* <DEDUP_REMOVED lines=24> */
.L_x_1303:
[----:B------:R-:W-:Y:S05]  /*1120*/  BSYNC.RECONVERGENT B0 ;  /* 0x0000000000007941 */ /* 0x000fea0003800200 */
.L_x_1302:
        /* <DEDUP_REMOVED lines=24> */
.L_x_1305:
[----:B------:R-:W-:Y:S05]  /*12b0*/  BSYNC.RECONVERGENT B0 ;  /* 0x0000000000007941 */ /* 0x000fea0003800200 */
.L_x_1304:
        /* <DEDUP_REMOVED lines=24> */
.L_x_1307:
[----:B------:R-:W-:Y:S05]  /*1440*/  BSYNC.RECONVERGENT B0 ;  /* 0x0000000000007941 */ /* 0x000fea0003800200 */
.L_x_1306:
        /* <DEDUP_REMOVED lines=23> */
.L_x_1309:
[----:B------:R-:W-:Y:S05]  /*15c0*/  BSYNC.RECONVERGENT B0 ;  /* 0x0000000000007941 */ /* 0x000fea0003800200 */
.L_x_1308:
        /* <DEDUP_REMOVED lines=23> */
.L_x_1311:
[----:B------:R-:W-:Y:S05]  /*1740*/  BSYNC.RECONVERGENT B0 ;  /* 0x0000000000007941 */ /* 0x000fea0003800200 */
.L_x_1310:
        /* <DEDUP_REMOVED lines=33> */
.L_x_1295:
        /* <DEDUP_REMOVED lines=13> */
.L_x_1312:
        /* <DEDUP_REMOVED lines=40> */
[----:B------:R-:W-:-:S05]  /*1cb0*/  IMAD.WIDE R12, R0, 0x4, R230 ;  /* 0x00000004000c7825 */ /* 0x000fca00078e02e6 */
[----:B------:R-:W2:Y:S01]  /*1cc0*/  LDG.E R4, desc[UR4][R12.64] ;  /* 0x000000040c047981 */ /* 0x000ea2000c1e1900 */
[----:B---3--:R-:W-:Y:S02]  /*1cd0*/  IABS R2, R16 ;  /* 0x0000001000027213 */ /* 0x008fe40000000000 */
[----:B------:R-:W-:Y:S02]  /*1ce0*/  MOV R5, UR6 ;  /* 0x0000000600057c02 */ /* 0x000fe40008000f00 */
[----:B------:R-:W1:Y:S01]  /*1cf0*/  I2F.RP R10, R2 ;  /* 0x00000002000a7306 */ /* 0x000e620000209400 */
[----:B------:R-:W-:Y:S02]  /*1d00*/  IADD3 R0, PT, PT, -R0, RZ, RZ ;  /* 0x000000ff00007210 */ /* 0x000fe40007ffe1ff */
[----:B------:R-:W-:Y:S02]  /*1d10*/  IABS R5, R5 ;  /* 0x0000000500057213 */ /* 0x000fe40000000000 */
[----:B----4-:R-:W-:Y:S01]  /*1d20*/  MOV R62, UR14 ;  /* 0x0000000e003e7c02 */ /* 0x010fe20008000f00 */
[----:B------:R-:W-:Y:S01]  /*1d30*/  IMAD R0, R3, R0, UR19 ;  /* 0x0000001303007e24 */ /* 0x000fe2000f8e0200 */
[----:B------:R-:W-:Y:S01]  /*1d40*/  ISETP.NE.AND P4, PT, R16, RZ, PT ;  /* 0x000000ff1000720c */ /* 0x000fe20003f85270 */
[----:B------:R-:W-:Y:S01]  /*1d50*/  IMAD.U32 R3, RZ, RZ, UR17 ;  /* 0x00000011ff037e24 */ /* 0x000fe2000f8e00ff */
[----:B------:R-:W-:Y:S01]  /*1d60*/  MOV R63, UR15 ;  /* 0x0000000f003f7c02 */ /* 0x000fe20008000f00 */
[----:B-1----:R-:W1:Y:S02]  /*1d70*/  MUFU.RCP R8, R10 ;  /* 0x0000000a00087308 */ /* 0x002e640000001000 */
[----:B-1----:R-:W-:-:S06]  /*1d80*/  IADD3 R8, PT, PT, R8, 0xffffffe, RZ ;  /* 0x0ffffffe08087810 */ /* 0x002fcc0007ffe0ff */
[----:B------:R-:W1:Y:S02]  /*1d90*/  F2I.FTZ.U32.TRUNC.NTZ R9, R8 ;  /* 0x0000000800097305 */ /* 0x000e64000021f000 */
[----:B-1----:R-:W-:Y:S02]  /*1da0*/  IMAD.MOV R7, RZ, RZ, -R9 ;  /* 0x000000ffff077224 */ /* 0x002fe400078e0a09 */
[----:B------:R-:W-:Y:S02]  /*1db0*/  IMAD.MOV.U32 R8, RZ, RZ, RZ ;  /* 0x000000ffff087224 */ /* 0x000fe400078e00ff */
[----:B------:R-:W-:Y:S01]  /*1dc0*/  IMAD R6, R7, R2, RZ ;  /* 0x0000000207067224 */ /* 0x000fe200078e02ff */
[----:B------:R-:W-:-:S03]  /*1dd0*/  MOV R7, R5 ;  /* 0x0000000500077202 */ /* 0x000fc60000000f00 */
[----:B------:R-:W-:-:S06]  /*1de0*/  IMAD.HI.U32 R6, R9, R6, R8 ;  /* 0x0000000609067227 */ /* 0x000fcc00078e0008 */
[----:B------:R-:W-:-:S05]  /*1df0*/  IMAD.HI.U32 R6, R6, R7, RZ ;  /* 0x0000000706067227 */ /* 0x000fca00078e00ff */
[----:B------:R-:W-:-:S05]  /*1e00*/  IADD3 R5, PT, PT, -R6, RZ, RZ ;  /* 0x000000ff06057210 */ /* 0x000fca0007ffe1ff */
[----:B------:R-:W-:-:S05]  /*1e10*/  IMAD R7, R2, R5, R7 ;  /* 0x0000000502077224 */ /* 0x000fca00078e0207 */
[----:B------:R-:W-:-:S13]  /*1e20*/  ISETP.GT.U32.AND P2, PT, R2, R7, PT ;  /* 0x000000070200720c */ /* 0x000fda0003f44070 */
[----:B------:R-:W-:Y:S01]  /*1e30*/  @!P2 IMAD.IADD R7, R7, 0x1, -R2 ;  /* 0x000000010707a824 */ /* 0x000fe200078e0a02 */
[----:B------:R-:W-:-:S04]  /*1e40*/  @!P2 IADD3 R6, PT, PT, R6, 0x1, RZ ;  /* 0x000000010606a810 */ /* 0x000fc80007ffe0ff */
[----:B------:R-:W-:Y:S02]  /*1e50*/  ISETP.GE.U32.AND P1, PT, R7, R2, PT ;  /* 0x000000020700720c */ /* 0x000fe40003f26070 */
[----:B------:R-:W-:Y:S02]  /*1e60*/  LOP3.LUT R2, R16, UR6, RZ, 0x3c, !PT ;  /* 0x0000000610027c12 */ /* 0x000fe4000f8e3cff */
[----:B------:R-:W-:Y:S02]  /*1e70*/  LOP3.LUT R16, RZ, R16, RZ, 0x33, !PT ;  /* 0x00000010ff107212 */ /* 0x000fe400078e33ff */
[----:B------:R-:W-:Y:S02]  /*1e80*/  ISETP.GE.AND P3, PT, R2, RZ, PT ;  /* 0x000000ff0200720c */ /* 0x000fe40003f66270 */
[----:B------:R-:W-:-:S05]  /*1e90*/  MOV R2, UR16 ;  /* 0x0000001000027c02 */ /* 0x000fca0008000f00 */
[----:B------:R-:W-:Y:S02]  /*1ea0*/  @P1 IADD3 R6, PT, PT, R6, 0x1, RZ ;  /* 0x0000000106061810 */ /* 0x000fe40007ffe0ff */
[----:B--2---:R-:W-:Y:S01]  /*1eb0*/  SHF.R.S32.HI R5, RZ, 0x1f, R4 ;  /* 0x0000001fff057819 */ /* 0x004fe20000011404 */
[----:B------:R-:W-:-:S04]  /*1ec0*/  IMAD.WIDE.U32 R12, R4, UR10, RZ ;  /* 0x0000000a040c7c25 */ /* 0x000fc8000f8e00ff */
[C---:B------:R-:W-:Y:S02]  /*1ed0*/  IMAD R7, R5.reuse, UR10, RZ ;  /* 0x0000000a05077c24 */ /* 0x040fe4000f8e02ff */
[----:B------:R-:W-:Y:S02]  /*1ee0*/  IMAD R5, R5, UR8, RZ ;  /* 0x0000000805057c24 */ /* 0x000fe4000f8e02ff */
[C---:B------:R-:W-:Y:S01]  /*1ef0*/  IMAD R10, R4.reuse, UR11, R7 ;  /* 0x0000000b040a7c24 */ /* 0x040fe2000f8e0207 */
[----:B------:R-:W-:Y:S01]  /*1f00*/  MOV R7, R6 ;  /* 0x0000000600077202 */ /* 0x000fe20000000f00 */
[C---:B------:R-:W-:Y:S02]  /*1f10*/  IMAD R8, R4.reuse, UR9, R5 ;  /* 0x0000000904087c24 */ /* 0x040fe4000f8e0205 */
[----:B------:R-:W-:Y:S01]  /*1f20*/  IMAD.WIDE.U32 R4, R4, UR8, RZ ;  /* 0x0000000804047c25 */ /* 0x000fe2000f8e00ff */
[----:B------:R-:W1:Y:S03]  /*1f30*/  LDCU.128 UR8, c[0x0][0x3d0] ;  /* 0x00007a00ff0877ac */ /* 0x000e660008000c00 */
[----:B------:R-:W-:Y:S01]  /*1f40*/  @!P3 IMAD.MOV R7, RZ, RZ, -R7 ;  /* 0x000000ffff07b224 */ /* 0x000fe200078e0a07 */
[----:B------:R-:W-:Y:S01]  /*1f50*/  IADD3 R9, PT, PT, R5, R8, RZ ;  /* 0x0000000805097210 */ /* 0x000fe20007ffe0ff */
[----:B------:R-:W-:Y:S01]  /*1f60*/  IMAD.IADD R11, R13, 0x1, R10 ;  /* 0x000000010d0b7824 */ /* 0x000fe200078e020a */
[----:B------:R-:W-:Y:S01]  /*1f70*/  SHF.R.S32.HI R5, RZ, 0x1f, R0 ;  /* 0x0000001fff057819 */ /* 0x000fe20000011400 */
[----:B------:R-:W-:Y:S01]  /*1f80*/  IMAD.MOV.U32 R10, RZ, RZ, R12 ;  /* 0x000000ffff0a7224 */ /* 0x000fe200078e000c */
[----:B------:R-:W-:-:S02]  /*1f90*/  MOV R8, R4 ;  /* 0x0000000400087202 */ /* 0x000fc40000000f00 */
[----:B------:R-:W-:Y:S01]  /*1fa0*/  SEL R7, R16, R7, !P4 ;  /* 0x0000000710077207 */ /* 0x000fe20006000000 */
        /* <DEDUP_REMOVED lines=13> */
[----:B------:R-:W-:Y:S01]  /*2080*/  IMAD R0, R7, UR11, R0 ;  /* 0x0000000b07007c24 */ /* 0x000fe2000f8e0200 */
[----:B------:R-:W-:Y:S01]  /*2090*/  IADD3 R5, PT, PT, R19, R4, RZ ;  /* 0x0000000413057210 */ /* 0x000fe20007ffe0ff */
[----:B------:R-:W-:-:S05]  /*20a0*/  IMAD.WIDE.U32 R10, R7, UR10, R8 ;  /* 0x0000000a070a7c25 */ /* 0x000fca000f8e0008 */
[----:B------:R-:W-:Y:S01]  /*20b0*/  IADD3 R4, PT, PT, R11, R0, RZ ;  /* 0x000000000b047210 */ /* 0x000fe20007ffe0ff */
[----:B------:R-:W-:Y:S06]  /*20c0*/  BRA `(.L_x_1314) ;  /* 0x0000000400787947 */ /* 0x000fec0003800000 */
.L_x_1313:
        /* <DEDUP_REMOVED lines=15> */
.L_x_1315:
[----:B-1----:R-:W1:Y:S01]  /*21c0*/  LDC.64 R2, c[0x0][0x3b8] ;  /* 0x0000ee00ff027b82 */ /* 0x002e620000000a00 */
[----:B------:R-:W-:-:S06]  /*21d0*/  UIADD3 UR8, UPT, UPT, UR10, UR11, URZ ;  /* 0x0000000b0a087290 */ /* 0x000fcc000fffe0ff */
[----:B-1----:R-:W-:Y:S02]  /*21e0*/  IMAD R13, R3, UR8, RZ ;  /* 0x00000008030d7c24 */ /* 0x002fe4000f8e02ff */
[----:B------:R-:W-:-:S05]  /*21f0*/  IMAD.WIDE.U32 R6, R2, UR8, RZ ;  /* 0x0000000802067c25 */ /* 0x000fca000f8e00ff */
[----:B------:R-:W-:Y:S02]  /*2200*/  IADD3 R13, PT, PT, R7, R13, RZ ;  /* 0x0000000d070d7210 */ /* 0x000fe40007ffe0ff */
[----:B------:R-:W-:Y:S02]  /*2210*/  MOV R12, R6 ;  /* 0x00000006000c7202 */ /* 0x000fe40000000f00 */
.L_x_1316:
        /* <DEDUP_REMOVED lines=14> */
.L_x_1317:
[----:B------:R-:W1:Y:S01]  /*2300*/  LDC.64 R62, c[0x0][0x3c0] ;  /* 0x0000f000ff3e7b82 */ /* 0x000e620000000a00 */
[----:B------:R-:W-:-:S06]  /*2310*/  UIADD3 UR10, UPT, UPT, UR10, UR11, URZ ;  /* 0x0000000b0a0a7290 */ /* 0x000fcc000fffe0ff */
[----:B-1---5:R-:W-:Y:S02]  /*2320*/  IMAD R5, R63, UR10, RZ ;  /* 0x0000000a3f057c24 */ /* 0x022fe4000f8e02ff */
[----:B------:R-:W-:-:S05]  /*2330*/  IMAD.WIDE.U32 R6, R62, UR10, RZ ;  /* 0x0000000a3e067c25 */ /* 0x000fca000f8e00ff */
[----:B------:R-:W-:Y:S02]  /*2340*/  IADD3 R5, PT, PT, R7, R5, RZ ;  /* 0x0000000507057210 */ /* 0x000fe40007ffe0ff */
[----:B------:R-:W-:-:S07]  /*2350*/  MOV R4, R6 ;  /* 0x0000000600047202 */ /* 0x000fce0000000f00 */
.L_x_1318:
[----:B------:R-:W1:Y:S01]  /*2360*/  LDC R16, c[0x0][0x3e8] ;  /* 0x0000fa00ff107b82 */ /* 0x000e620000000800 */
[----:B------:R-:W-:Y:S01]  /*2370*/  IMAD.U32 R6, RZ, RZ, UR6 ;  /* 0x00000006ff067e24 */ /* 0x000fe2000f8e00ff */
[----:B------:R-:W-:Y:S01]  /*2380*/  MOV R8, RZ ;  /* 0x000000ff00087202 */ /* 0x000fe20000000f00 */
[----:B------:R-:W-:Y:S01]  /*2390*/  ULEA UR8, UR22, 0xffffffc0, 0x6 ;  /* 0xffffffc016087891 */ /* 0x000fe2000f8e30ff */
[----:B------:R-:W-:Y:S01]  /*23a0*/  MOV R14, R4 ;  /* 0x00000004000e7202 */ /* 0x000fe20000000f00 */
[----:B------:R-:W-:Y:S01]  /*23b0*/  IMAD.MOV.U32 R15, RZ, RZ, R5 ;  /* 0x000000ffff0f7224 */ /* 0x000fe200078e0005 */
[----:B------:R-:W-:Y:S01]  /*23c0*/  IABS R6, R6 ;  /* 0x0000000600067213 */ /* 0x000fe20000000000 */
[----:B------:R-:W-:Y:S01]  /*23d0*/  USHF.R.S32.HI UR9, URZ, 0x1f, UR8 ;  /* 0x0000001fff097899 */ /* 0x000fe20008011408 */
[----:B------:R-:W2:Y:S01]  /*23e0*/  LDC.64 R4, c[0x0][0x3d0] ;  /* 0x0000f400ff047b82 */ /* 0x000ea20000000a00 */
[----:B------:R-:W-:Y:S01]  /*23f0*/  IMAD.WIDE.U32 R14, R62, UR8, R14 ;  /* 0x000000083e0e7c25 */ /* 0x000fe2000f8e000e */
[----:B------:R-:W-:-:S03]  /*2400*/  CS2R R230, SRZ ;  /* 0x0000000000e67805 */ /* 0x000fc6000001ff00 */
[----:B------:R-:W-:Y:S01]  /*2410*/  IMAD.WIDE.U32 R12, R2, UR8, R12 ;  /* 0x00000008020c7c25 */ /* 0x000fe2000f8e000c */
[----:B-1----:R-:W-:Y:S02]  /*2420*/  IABS R0, R16 ;  /* 0x0000001000007213 */ /* 0x002fe40000000000 */
[----:B------:R-:W-:Y:S02]  /*2430*/  ISETP.NE.AND P4, PT, R16, RZ, PT ;  /* 0x000000ff1000720c */ /* 0x000fe40003f85270 */
[----:B------:R-:W1:Y:S08]  /*2440*/  I2F.RP R10, R0 ;  /* 0x00000000000a7306 */ /* 0x000e700000209400 */
[----:B-1----:R-:W1:Y:S02]  /*2450*/  MUFU.RCP R9, R10 ;  /* 0x0000000a00097308 */ /* 0x002e640000001000 */
[----:B-1----:R-:W-:Y:S01]  /*2460*/  IADD3 R9, PT, PT, R9, 0xffffffe, RZ ;  /* 0x0ffffffe09097810 */ /* 0x002fe20007ffe0ff */
[----:B------:R-:W-:-:S05]  /*2470*/  IMAD R10, R62, UR9, RZ ;  /* 0x000000093e0a7c24 */ /* 0x000fca000f8e02ff */
[----:B------:R-:W1:Y:S02]  /*2480*/  F2I.FTZ.U32.TRUNC.NTZ R9, R9 ;  /* 0x0000000900097305 */ /* 0x000e64000021f000 */
[----:B-1----:R-:W-:-:S05]  /*2490*/  IADD3 R7, PT, PT, RZ, -R9, RZ ;  /* 0x80000009ff077210 */ /* 0x002fca0007ffe0ff */
        /* <DEDUP_REMOVED lines=9> */
[----:B------:R-:W-:-:S04]  /*2530*/  @!P2 IADD3 R6, PT, PT, R6, 0x1, RZ ;  /* 0x000000010606a810 */ /* 0x000fc80007ffe0ff */
[----:B------:R-:W-:Y:S01]  /*2540*/  ISETP.GE.U32.AND P1, PT, R7, R0, PT ;  /* 0x000000000700720c */ /* 0x000fe20003f26070 */
[----:B------:R-:W-:Y:S01]  /*2550*/  IMAD R7, R63, UR8, R10 ;  /* 0x000000083f077c24 */ /* 0x000fe2000f8e020a */
[----:B------:R-:W-:Y:S02]  /*2560*/  LOP3.LUT R0, R16, UR6, RZ, 0x3c, !PT ;  /* 0x0000000610007c12 */ /* 0x000fe4000f8e3cff */
[----:B------:R-:W-:Y:S02]  /*2570*/  LOP3.LUT R16, RZ, R16, RZ, 0x33, !PT ;  /* 0x00000010ff107212 */ /* 0x000fe400078e33ff */
[----:B------:R-:W-:Y:S01]  /*2580*/  ISETP.GE.AND P3, PT, R0, RZ, PT ;  /* 0x000000ff0000720c */ /* 0x000fe20003f66270 */
[----:B------:R-:W-:Y:S01]  /*2590*/  IMAD R0, R2, UR9, RZ ;  /* 0x0000000902007c24 */ /* 0x000fe2000f8e02ff */
[----:B------:R-:W-:-:S03]  /*25a0*/  IADD3 R15, PT, PT, R15, R7, RZ ;  /* 0x000000070f0f7210 */ /* 0x000fc60007ffe0ff */
[----:B------:R-:W-:Y:S02]  /*25b0*/  IMAD R0, R3, UR8, R0 ;  /* 0x0000000803007c24 */ /* 0x000fe4000f8e0200 */
[----:B------:R-:W-:-:S03]  /*25c0*/  @P1 IADD3 R6, PT, PT, R6, 0x1, RZ ;  /* 0x0000000106061810 */ /* 0x000fc60007ffe0ff */
[----:B------:R-:W-:Y:S02]  /*25d0*/  IADD3 R13, PT, PT, R13, R0, RZ ;  /* 0x000000000d0d7210 */ /* 0x000fe40007ffe0ff */
[----:B------:R-:W-:-:S05]  /*25e0*/  MOV R11, R6 ;  /* 0x00000006000b7202 */ /* 0x000fca0000000f00 */
[----:B------:R-:W-:-:S05]  /*25f0*/  @!P3 IMAD.MOV R11, RZ, RZ, -R11 ;  /* 0x000000ffff0bb224 */ /* 0x000fca00078e0a0b */
[----:B------:R-:W-:-:S04]  /*2600*/  SEL R10, R16, R11, !P4 ;  /* 0x0000000b100a7207 */ /* 0x000fc80006000000 */
        /* <DEDUP_REMOVED lines=10> */
.L_x_1314:
        /* <DEDUP_REMOVED lines=10> */
[C---:B------:R-:W-:Y:S01]  /*2750*/  IADD3 R18, P1, PT, R14.reuse, R18, RZ ;  /* 0x000000120e127210 */ /* 0x040fe20007f3e0ff */
[----:B------:R-:W3:Y:S01]  /*2760*/  S2R R99, SR_CTAID.X ;  /* 0x0000000000637919 */ /* 0x000ee20000002500 */
[----:B------:R-:W-:Y:S01]  /*2770*/  IADD3 R10, P0, PT, R14, R10, RZ ;  /* 0x0000000a0e0a7210 */ /* 0x000fe20007f1e0ff */
[----:B------:R-:W-:Y:S01]  /*2780*/  IMAD.SHL.U32 R61, R2, 0x10, RZ ;  /* 0x00000010023d7824 */ /* 0x000fe200078e00ff */
[----:B------:R-:W-:Y:S01]  /*2790*/  SHF.L.U32 R97, R64, 0x6, RZ ;  /* 0x0000000640617819 */ /* 0x000fe200000006ff */
[----:B------:R-:W-:Y:S01]  /*27a0*/  IMAD.X R19, RZ, RZ, R5, P1 ;  /* 0x000000ffff137224 */ /* 0x000fe200008e0605 */
[----:B------:R-:W-:Y:S01]  /*27b0*/  SHF.L.U64.HI R60, R2, 0x4, R3 ;  /* 0x00000004023c7819 */ /* 0x000fe20000010203 */
[----:B------:R-:W-:Y:S01]  /*27c0*/  IMAD.X R11, RZ, RZ, R4, P0 ;  /* 0x000000ffff0b7224 */ /* 0x000fe200000e0604 */
[----:B-1----:R-:W-:Y:S01]  /*27d0*/  @UP0 UIMAD.WIDE.U32 UR26, UR18, UR14, URZ ;  /* 0x0000000e121a02a5 */ /* 0x002fe2000f8e00ff */
[----:B------:R-:W-:Y:S01]  /*27e0*/  IMAD.WIDE.U32 R4, R100, R2, R18 ;  /* 0x0000000264047225 */ /* 0x000fe200078e0012 */
[----:B------:R-:W-:-:S02]  /*27f0*/  LOP3.LUT R97, R97, 0x1c0, RZ, 0xc0, !PT ;  /* 0x000001c061617812 */ /* 0x000fc400078ec0ff */
[----:B------:R-:W-:Y:S01]  /*2800*/  SHF.R.U32.HI R2, RZ, 0x1, R64 ;  /* 0x00000001ff027819 */ /* 0x000fe20000011640 */
[----:B--2---:R-:W-:Y:S01]  /*2810*/  IMAD.U32 R8, RZ, RZ, UR8 ;  /* 0x00000008ff087e24 */ /* 0x004fe2000f8e00ff */
[----:B------:R-:W-:Y:S01]  /*2820*/  LOP3.LUT R97, R97, 0x38, R94, 0xf8, !PT ;  /* 0x0000003861617812 */ /* 0x000fe200078ef85e */
[----:B------:R-:W-:Y:S01]  /*2830*/  IMAD R71, R100, R3, R5 ;  /* 0x0000000364477224 */ /* 0x000fe200078e0205 */
[----:B----4-:R-:W-:Y:S01]  /*2840*/  @!UP0 UIMAD.WIDE.U32 UR16, UR21, UR10, URZ ;  /* 0x0000000a151082a5 */ /* 0x010fe2000f8e00ff */
[C---:B------:R-:W-:Y:S01]  /*2850*/  IMAD.SHL.U32 R70, R4.reuse, 0x2, RZ ;  /* 0x0000000204467824 */ /* 0x040fe200078e00ff */
[----:B------:R-:W-:Y:S02]  /*2860*/  USHF.R.S32.HI UR10, URZ, 0x1f, UR6 ;  /* 0x0000001fff0a7899 */ /* 0x000fe40008011406 */
[----:B------:R-:W-:Y:S01]  /*2870*/  SHF.L.U64.HI R71, R4, 0x1, R71 ;  /* 0x0000000104477819 */ /* 0x000fe20000010247 */
[----:B------:R-:W-:Y:S01]  /*2880*/  @!UP0 UIMAD UR11, UR21, UR11, UR17 ;  /* 0x0000000b150b82a4 */ /* 0x000fe2000f8e0211 */
[----:B------:R-:W1:Y:S01]  /*2890*/  LDC R4, c[0x0][0x450] ;  /* 0x00011400ff047b82 */ /* 0x000e620000000800 */
[----:B------:R-:W-:Y:S01]  /*28a0*/  @UP0 UIMAD UR11, UR18, UR15, UR27 ;  /* 0x0000000f120b02a4 */ /* 0x000fe2000f8e021b */
[----:B------:R-:W-:Y:S01]  /*28b0*/  IMAD.WIDE.U32 R10, R100, R62, R10 ;  /* 0x0000003e640a7225 */ /* 0x000fe200078e000a */
[----:B------:R-:W-:Y:S01]  /*28c0*/  @UP0 UMOV UR16, UR26 ;  /* 0x0000001a00100c82 */ /* 0x000fe20008000000 */
[----:B------:R-:W-:Y:S01]  /*28d0*/  UIMAD UR10, UR10, UR8, URZ ;  /* 0x000000080a0a72a4 */ /* 0x000fe2000f8e02ff */
[----:B------:R-:W-:Y:S01]  /*28e0*/  IADD3 R12, P2, PT, R14, UR16, RZ ;  /* 0x000000100e0c7c10 */ /* 0x000fe2000ff5e0ff */
[----:B------:R-:W-:Y:S01]  /*28f0*/  IMAD R67, R100, R63, R11 ;  /* 0x0000003f64437224 */ /* 0x000fe200078e020b */
[----:B------:R-:W-:Y:S01]  /*2900*/  SHF.L.U64.HI R63, R62, 0x4, R63 ;  /* 0x000000043e3f7819 */ /* 0x000fe2000001023f */
[----:B------:R-:W-:Y:S01]  /*2910*/  UIMAD UR17, UR6, UR9, UR10 ;  /* 0x00000009061172a4 */ /* 0x000fe2000f8e020a */
[----:B------:R-:W-:Y:S01]  /*2920*/  IADD3.X R13, PT, PT, RZ, UR11, RZ, P2, !PT ;  /* 0x0000000bff0d7c10 */ /* 0x000fe200097fe4ff */
[----:B------:R-:W2:Y:S01]  /*2930*/  LDCU.64 UR8, c[0x0][0x390] ;  /* 0x00007200ff0877ac */ /* 0x000ea20008000a00 */
[C---:B------:R-:W-:Y:S01]  /*2940*/  IMAD.SHL.U32 R68, R10.reuse, 0x2, RZ ;  /* 0x000000020a447824 */ /* 0x040fe200078e00ff */
[----:B------:R-:W-:Y:S01]  /*2950*/  SHF.L.U64.HI R67, R10, 0x1, R67 ;  /* 0x000000010a437819 */ /* 0x000fe20000010243 */
[----:B---3--:R-:W-:Y:S01]  /*2960*/  IMAD.WIDE.U32 R98, R99, 0x40, R100 ;  /* 0x0000004063627825 */ /* 0x008fe200078e0064 */
[----:B------:R-:W-:Y:S01]  /*2970*/  UIADD3 UR27, UPT, UPT, UR22, -0x1, URZ ;  /* 0xffffffff161b7890 */ /* 0x000fe2000fffe0ff */
[----:B------:R-:W-:Y:S01]  /*2980*/  LOP3.LUT R11, R14, 0x40, RZ, 0xfc, !PT ;  /* 0x000000400e0b7812 */ /* 0x000fe200078efcff */
[----:B------:R-:W3:Y:S01]  /*2990*/  LDCU.64 UR10, c[0x0][0x388] ;  /* 0x00007100ff0a77ac */ /* 0x000ee20008000a00 */
[----:B------:R-:W-:Y:S01]  /*29a0*/  IMAD.WIDE.U32 R8, R8, UR6, R12 ;  /* 0x0000000608087c25 */ /* 0x000fe2000f8e000c */
[----:B------:R-:W-:Y:S01]  /*29b0*/  LOP3.LUT R10, R14, 0x80, RZ, 0xfc, !PT ;  /* 0x000000800e0a7812 */ /* 0x000fe200078efcff */
[----:B------:R-:W-:-:S02]  /*29c0*/  USHF.R.S32.HI UR6, URZ, 0x1f, UR23 ;  /* 0x0000001fff067899 */ /* 0x000fc40008011417 */
[----:B------:R-:W-:Y:S01]  /*29d0*/  IMAD R5, R99, UR14, RZ ;  /* 0x0000000e63057c24 */ /* 0x000fe2000f8e02ff */
[----:B------:R-:W-:Y:S01]  /*29e0*/  IADD3 R9, PT, PT, R9, UR17, RZ ;  /* 0x0000001109097c10 */ /* 0x000fe2000fffe0ff */
[----:B------:R-:W-:Y:S01]  /*29f0*/  IMAD.SHL.U32 R62, R62, 0x10, RZ ;  /* 0x000000103e3e7824 */ /* 0x000fe200078e00ff */
[----:B------:R-:W-:Y:S01]  /*2a00*/  ULEA.HI UR6, UR6, UR23, URZ, 0x6 ;  /* 0x0000001706067291 */ /* 0x000fe2000f8f30ff */
[----:B------:R-:W-:Y:S01]  /*2a10*/  IMAD R5, R98, UR15, R5 ;  /* 0x0000000f62057c24 */ /* 0x000fe2000f8e0205 */
[----:B-1----:R-:W-:Y:S01]  /*2a20*/  LEA.HI R95, R4, R4, RZ, 0x1 ;  /* 0x00000004045f7211 */ /* 0x002fe200078f08ff */
[----:B------:R-:W-:Y:S01]  /*2a30*/  IMAD.WIDE.U32 R98, R98, UR14, R8 ;  /* 0x0000000e62627c25 */ /* 0x000fe2000f8e0008 */
[----:B------:R-:W-:Y:S01]  /*2a40*/  USHF.R.S32.HI UR6, URZ, 0x6, UR6 ;  /* 0x00000006ff067899 */ /* 0x000fe20008011406 */
[----:B--2---:R-:W-:Y:S01]  /*2a50*/  IADD3 R68, P0, PT, R68, UR8, RZ ;  /* 0x0000000844447c10 */ /* 0x004fe2000ff1e0ff */
[----:B------:R-:W-:Y:S01]  /*2a60*/  USHF.L.U32 UR26, UR27, 0x6, URZ ;  /* 0x000000061b1a7899 */ /* 0x000fe200080006ff */
[----:B------:R-:W-:Y:S01]  /*2a70*/  LOP3.LUT R9, R14, 0xc0, RZ, 0xfc, !PT ;  /* 0x000000c00e097812 */ /* 0x000fe200078efcff */
[----:B------:R-:W-:Y:S01]  /*2a80*/  UISETP.LT.AND UP0, UPT, UR7, UR6, UPT ;  /* 0x000000060700728c */ /* 0x000fe2000bf01270 */
[----:B------:R-:W-:Y:S01]  /*2a90*/  IADD3.X R67, PT, PT, R67, UR9, RZ, P0, !PT ;  /* 0x0000000943437c10 */ /* 0x000fe200087fe4ff */
[----:B------:R-:W-:Y:S01]  /*2aa0*/  IMAD.IADD R66, R99, 0x1, R5 ;  /* 0x0000000163427824 */ /* 0x000fe200078e0205 */
[----:B---3--:R-:W-:Y:S01]  /*2ab0*/  IADD3 R70, P1, PT, R70, UR10, RZ ;  /* 0x0000000a46467c10 */ /* 0x008fe2000ff3e0ff */
[----:B------:R-:W-:Y:S01]  /*2ac0*/  USEL UR6, UR7, UR6, !UP0 ;  /* 0x0000000607067287 */ /* 0x000fe2000c000000 */
[----:B------:R-:W-:Y:S01]  /*2ad0*/  SHF.R.S32.HI R95, RZ, 0x1, R95 ;  /* 0x00000001ff5f7819 */ /* 0x000fe2000001145f */
[----:B------:R-:W-:Y:S01]  /*2ae0*/  IMAD.MOV.U32 R233, RZ, RZ, R67 ;  /* 0x000000ffffe97224 */ /* 0x000fe200078e0043 */
[----:B------:R-:W-:Y:S01]  /*2af0*/  IADD3.X R71, PT, PT, R71, UR11, RZ, P1, !PT ;  /* 0x0000000b47477c10 */ /* 0x000fe20008ffe4ff */
[----:B------:R-:W-:Y:S01]  /*2b00*/  UISETP.GT.AND UP0, UPT, UR22, UR6, UPT ;  /* 0x000000061600728c */ /* 0x000fe2000bf04270 */
[----:B------:R-:W-:Y:S01]  /*2b10*/  LOP3.LUT R65, R97, 0x8, R2, 0x78, !PT ;  /* 0x0000000861417812 */ /* 0x000fe200078e7802 */
[----:B------:R-:W-:Y:S01]  /*2b20*/  IMAD.MOV.U32 R228, RZ, RZ, R70 ;  /* 0x000000ffffe47224 */ /* 0x000fe200078e0046 */
[----:B------:R-:W-:Y:S01]  /*2b30*/  MOV R232, R68 ;  /* 0x0000004400e87202 */ /* 0x000fe20000000f00 */
[----:B------:R-:W-:-:S05]  /*2b40*/  IMAD.MOV.U32 R227, RZ, RZ, R71 ;  /* 0x000000ffffe37224 */ /* 0x000fca00078e0047 */
[----:B------:R-:W-:Y:S05]  /*2b50*/  BRA.U !UP0, `(.L_x_1319) ;  /* 0x000000a908347547 */ /* 0x000fea000b800000 */
[----:B------:R-:W1:Y:S01]  /*2b60*/  LDC.64 R2, c[0x0][0x4a0] ;  /* 0x00012800ff027b82 */ /* 0x000e620000000a00 */
[----:B------:R-:W2:Y:S01]  /*2b70*/  LDCU.128 UR8, c[0x0][0x490] ;  /* 0x00009200ff0877ac */ /* 0x000ea20008000c00 */
[----:B------:R-:W-:Y:S01]  /*2b80*/  IMAD.MOV.U32 R15, RZ, RZ, RZ ;  /* 0x000000ffff0f7224 */ /* 0x000fe200078e00ff */
[----:B------:R-:W-:Y:S01]  /*2b90*/  @!P3 IADD3 R6, PT, PT, -R6, RZ, RZ ;  /* 0x000000ff0606b210 */ /* 0x000fe20007ffe1ff */
[----:B-----5:R-:W-:Y:S01]  /*2ba0*/  VIADD R0, R0, UR26 ;  /* 0x0000001a00007c36 */ /* 0x020fe20008000000 */
[----:B------:R-:W3:Y:S01]  /*2bb0*/  LDCU.128 UR12, c[0x0][0x4b0] ;  /* 0x00009600ff0c77ac */ /* 0x000ee20008000c00 */
[----:B------:R-:W-:Y:S01]  /*2bc0*/  IMAD R8, R100, R95, R14 ;  /* 0x0000005f64087224 */ /* 0x000fe200078e020e */
[----:B------:R-:W-:Y:S01]  /*2bd0*/  SEL R16, R16, R6, !P4 ;  /* 0x0000000610107207 */ /* 0x000fe20006000000 */
[----:B------:R-:W4:Y:S01]  /*2be0*/  LDC.64 R84, c[0x0][0x4a8] ;  /* 0x00012a00ff547b82 */ /* 0x000f220000000a00 */
[----:B------:R-:W4:Y:S01]  /*2bf0*/  LDCU.128 UR16, c[0x0][0x4c0] ;  /* 0x00009800ff1077ac */ /* 0x000f220008000c00 */
[C---:B------:R-:W-:Y:S01]  /*2c00*/  IMAD R89, R95.reuse, 0x30, RZ ;  /* 0x000000305f597824 */ /* 0x040fe200078e02ff */
[----:B------:R-:W-:Y:S01]  /*2c10*/  SHF.R.S32.HI R7, RZ, 0x1f, R16 ;  /* 0x0000001fff077819 */ /* 0x000fe20000011410 */
[C---:B------:R-:W-:Y:S01]  /*2c20*/  VIADD R92, R100.reuse, 0x10 ;  /* 0x00000010645c7836 */ /* 0x040fe20000000000 */
[----:B------:R-:W4:Y:S01]  /*2c30*/  LDCU UR30, c[0x0][0x450] ;  /* 0x00008a00ff1e77ac */ /* 0x000f220008000800 */
[C---:B------:R-:W-:Y:S01]  /*2c40*/  SHF.L.U32 R93, R95.reuse, 0x4, RZ ;  /* 0x000000045f5d7819 */ /* 0x040fe200000006ff */
[C---:B------:R-:W-:Y:S01]  /*2c50*/  VIADD R90, R100.reuse, 0x30 ;  /* 0x00000030645a7836 */ /* 0x040fe20000000000 */
[----:B------:R-:W-:Y:S01]  /*2c60*/  SHF.L.U32 R88, R95, 0x5, RZ ;  /* 0x000000055f587819 */ /* 0x000fe200000006ff */
[----:B------:R-:W4:Y:S01]  /*2c70*/  LDCU.U8 UR32, c[0x0][0x533] ;  /* 0x0000a660ff2077ac */ /* 0x000f220008000000 */
[----:B------:R-:W-:Y:S01]  /*2c80*/  IADD3 R91, PT, PT, R100, 0x20, RZ ;  /* 0x00000020645b7810 */ /* 0x000fe20007ffe0ff */
[----:B--2---:R-:W-:Y:S01]  /*2c90*/  IMAD.U32 R5, RZ, RZ, UR10 ;  /* 0x0000000aff057e24 */ /* 0x004fe2000f8e00ff */
[----:B------:R-:W-:Y:S01]  /*2ca0*/  MOV R4, UR11 ;  /* 0x0000000b00047c02 */ /* 0x000fe20008000f00 */
[----:B------:R-:W-:Y:S01]  /*2cb0*/  USHF.R.S32.HI UR10, URZ, 0x1f, UR26 ;  /* 0x0000001fff0a7899 */ /* 0x000fe2000801141a */
[----:B------:R-:W-:Y:S01]  /*2cc0*/  IMAD.U32 R86, RZ, RZ, UR26 ;  /* 0x0000001aff567e24 */ /* 0x000fe2000f8e00ff */
[----:B---3--:R-:W-:Y:S01]  /*2cd0*/  USHF.L.U32 UR28, UR12, 0x6, URZ ;  /* 0x000000060c1c7899 */ /* 0x008fe200080006ff */
[----:B------:R-:W-:Y:S01]  /*2ce0*/  IMAD.WIDE.U32 R12, R5, UR21, R14 ;  /* 0x00000015050c7c25 */ /* 0x000fe2000f8e000e */
[----:B------:R-:W-:Y:S01]  /*2cf0*/  UIMAD UR11, UR10, UR12, URZ ;  /* 0x0000000c0a0b72a4 */ /* 0x000fe2000f8e02ff */
[----:B------:R-:W-:Y:S01]  /*2d00*/  SHF.R.S32.HI R82, RZ, 0x1f, R88 ;  /* 0x0000001fff527819 */ /* 0x000fe20000011458 */
[----:B------:R-:W-:Y:S01]  /*2d10*/  UMOV UR31, URZ ;  /* 0x000000ff001f7c82 */ /* 0x000fe20008000000 */
[----:B-1----:R-:W-:Y:S01]  /*2d20*/  IMAD.WIDE.U32 R18, R2, UR21, R14 ;  /* 0x0000001502127c25 */ /* 0x002fe2000f8e000e */
[----:B------:R-:W-:Y:S01]  /*2d30*/  SHF.R.S32.HI R80, RZ, 0x1f, R89 ;  /* 0x0000001fff507819 */ /* 0x000fe20000011459 */
[----:B------:R-:W-:-:S02]  /*2d40*/  UIMAD UR29, UR22, -0x40, UR23 ;  /* 0xffffffc0161d78a4 */ /* 0x000fc4000f8e0217 */
[----:B------:R-:W-:Y:S01]  /*2d50*/  IMAD R5, R4, UR21, R13 ;  /* 0x0000001504057c24 */ /* 0x000fe2000f8e020d */
[C---:B----4-:R-:W-:Y:S01]  /*2d60*/  SHF.L.U32 R87, R84.reuse, 0x4, RZ ;  /* 0x0000000454577819 */ /* 0x050fe200000006ff */
[----:B------:R-:W-:Y:S01]  /*2d70*/  IMAD R19, R3, UR21, R19 ;  /* 0x0000001503137c24 */ /* 0x000fe2000f8e0213 */
[----:B------:R-:W-:Y:S01]  /*2d80*/  UISETP.NE.AND UP1, UPT, UR32, URZ, UPT ;  /* 0x000000ff2000728c */ /* 0x000fe2000bf25270 */
[----:B------:R-:W-:Y:S02]  /*2d90*/  IMAD.U32 R2, RZ, RZ, UR12 ;  /* 0x0000000cff027e24 */ /* 0x000fe4000f8e00ff */
[----:B------:R-:W-:Y:S02]  /*2da0*/  IMAD.MOV.U32 R4, RZ, RZ, R12 ;  /* 0x000000ffff047224 */ /* 0x000fe400078e000c */
[----:B------:R-:W-:Y:S01]  /*2db0*/  IMAD R20, R84, UR10, RZ ;  /* 0x0000000a54147c24 */ /* 0x000fe2000f8e02ff */
[----:B------:R-:W-:Y:S01]  /*2dc0*/  UIMAD UR10, UR26, UR13, UR11 ;  /* 0x0000000d1a0a72a4 */ /* 0x000fe2000f8e020b */
[----:B------:R-:W-:-:S04]  /*2dd0*/  IMAD.WIDE.U32 R18, R2, UR26, R18 ;  /* 0x0000001a02127c25 */ /* 0x000fc8000f8e0012 */
[----:B------:R-:W-:Y:S01]  /*2de0*/  IMAD.WIDE.U32 R2, R84, UR26, R4 ;  /* 0x0000001a54027c25 */ /* 0x000fe2000f8e0004 */
[----:B------:R-:W-:-:S03]  /*2df0*/  SHF.L.U32 R4, R64, 0x2, RZ ;  /* 0x0000000240047819 */ /* 0x000fc600000006ff */
[----:B------:R-:W-:Y:S01]  /*2e00*/  IMAD R20, R85, UR26, R20 ;  /* 0x0000001a55147c24 */ /* 0x000fe2000f8e0214 */
[----:B------:R-:W-:Y:S01]  /*2e10*/  LOP3.LUT R4, R4, 0x1c, RZ, 0xc0, !PT ;  /* 0x0000001c04047812 */ /* 0x000fe200078ec0ff */
[----:B------:R-:W-:Y:S01]  /*2e20*/  VIADD R19, R19, UR10 ;  /* 0x0000000a13137c36 */ /* 0x000fe20008000000 */
[----:B------:R-:W-:Y:S01]  /*2e30*/  USHF.R.S32.HI UR10, URZ, 0x1f, UR23 ;  /* 0x0000001fff0a7899 */ /* 0x000fe20008011417 */
[----:B------:R-:W-:Y:S02]  /*2e40*/  IMAD.IADD R21, R3, 0x1, R20 ;  /* 0x0000000103157824 */ /* 0x000fe400078e0214 */
[----:B------:R-:W-:Y:S01]  /*2e50*/  IMAD.MOV.U32 R20, RZ, RZ, R2 ;  /* 0x000000ffff147224 */ /* 0x000fe200078e0002 */
[----:B------:R-:W-:Y:S01]  /*2e60*/  IADD3 R2, P0, PT, R100, -UR23, RZ ;  /* 0x8000001764027c10 */ /* 0x000fe2000ff1e0ff */
[C---:B------:R-:W-:Y:S02]  /*2e70*/  IMAD R13, R7.reuse, UR14, RZ ;  /* 0x0000000e070d7c24 */ /* 0x040fe4000f8e02ff */
[----:B------:R-:W-:-:S02]  /*2e80*/  IMAD R7, R7, UR16, RZ ;  /* 0x0000001007077c24 */ /* 0x000fc4000f8e02ff */
[-C--:B------:R-:W-:Y:S02]  /*2e90*/  IMAD R5, R0, R95.reuse, RZ ;  /* 0x0000005f00057224 */ /* 0x080fe400078e02ff */
[----:B------:R-:W-:Y:S02]  /*2ea0*/  IMAD R4, R100, R95, R4 ;  /* 0x0000005f64047224 */ /* 0x000fe400078e0204 */
[C---:B------:R-:W-:Y:S01]  /*2eb0*/  IMAD R6, R16.reuse, UR15, R13 ;  /* 0x0000000f10067c24 */ /* 0x040fe2000f8e020d */
[----:B------:R-:W-:Y:S01]  /*2ec0*/  IADD3.X R13, PT, PT, RZ, ~UR10, RZ, P0, !PT ;  /* 0x8000000aff0d7c10 */ /* 0x000fe200087fe4ff */
[C---:B------:R-:W-:Y:S01]  /*2ed0*/  IMAD R0, R16.reuse, UR17, R7 ;  /* 0x0000001110007c24 */ /* 0x040fe2000f8e0207 */
[----:B------:R-:W-:Y:S01]  /*2ee0*/  SHF.R.S32.HI R3, RZ, 0x1f, R5 ;  /* 0x0000001fff037819 */ /* 0x000fe20000011405 */
[----:B------:R-:W-:Y:S01]  /*2ef0*/  IMAD.WIDE.U32 R18, R16, UR16, R18 ;  /* 0x0000001010127c25 */ /* 0x000fe2000f8e0012 */
[C---:B------:R-:W-:Y:S01]  /*2f00*/  IADD3 R74, P1, PT, R5.reuse, R8, RZ ;  /* 0x00000008054a7210 */ /* 0x040fe20007f3e0ff */
[----:B------:R-:W1:Y:S01]  /*2f10*/  LDCU.64 UR10, c[0x0][0x488] ;  /* 0x00009100ff0a77ac */ /* 0x000e620008000a00 */
[----:B------:R-:W-:Y:S01]  /*2f20*/  IADD3 R50, P2, PT, R5, R4, RZ ;  /* 0x0000000405327210 */ /* 0x000fe20007f5e0ff */
[----:B------:R-:W-:Y:S01]  /*2f30*/  IMAD.IADD R19, R19, 0x1, R0 ;  /* 0x0000000113137824 */ /* 0x000fe200078e0200 */
[-C--:B------:R-:W-:Y:S01]  /*2f40*/  LEA.HI.X.SX32 R75, R8, R3.reuse, 0x1, P1 ;  /* 0x00000003084b7211 */ /* 0x080fe200008f0eff */
[----:B------:R-:W-:Y:S01]  /*2f50*/  IMAD R73, R13, UR12, RZ ;  /* 0x0000000c0d497c24 */ /* 0x000fe2000f8e02ff */
[----:B------:R-:W-:Y:S01]  /*2f60*/  LEA.HI.X.SX32 R3, R4, R3, 0x1, P2 ;  /* 0x0000000304037211 */ /* 0x000fe200010f0eff */
[----:B------:R-:W-:Y:S01]  /*2f70*/  IMAD.WIDE.U32 R4, R2, UR12, R18 ;  /* 0x0000000c02047c25 */ /* 0x000fe2000f8e0012 */
[----:B------:R-:W-:Y:S01]  /*2f80*/  SHF.L.U64.HI R75, R74, 0x1, R75 ;  /* 0x000000014a4b7819 */ /* 0x000fe2000001024b */
[----:B------:R-:W2:Y:S01]  /*2f90*/  LDCU.64 UR16, c[0x0][0x3c0] ;  /* 0x00007800ff1077ac */ /* 0x000ea20008000a00 */
[----:B------:R-:W-:Y:S01]  /*2fa0*/  SHF.L.U64.HI R0, R50, 0x1, R3 ;  /* 0x0000000132007819 */ /* 0x000fe20000010203 */
[----:B------:R-:W-:Y:S01]  /*2fb0*/  IMAD R73, R2, UR13, R73 ;  /* 0x0000000d02497c24 */ /* 0x000fe2000f8e0249 */
[----:B------:R-:W-:Y:S01]  /*2fc0*/  LEA R72, P2, R4, UR8, 0x1 ;  /* 0x0000000804487c11 */ /* 0x000fe2000f8408ff */
[----:B------:R-:W3:Y:S01]  /*2fd0*/  LDCU.64 UR12, c[0x0][0x4d0] ;  /* 0x00009a00ff0c77ac */ /* 0x000ee20008000a00 */
[----:B------:R-:W-:Y:S01]  /*2fe0*/  IMAD.WIDE.U32 R16, R16, UR14, R20 ;  /* 0x0000000e10107c25 */ /* 0x000fe2000f8e0014 */
[----:B------:R-:W-:-:S02]  /*2ff0*/  MOV R18, UR30 ;  /* 0x0000001e00127c02 */ /* 0x000fc40008000f00 */
[----:B------:R-:W-:Y:S01]  /*3000*/  IADD3 R73, PT, PT, R5, R73, RZ ;  /* 0x0000004905497210 */ /* 0x000fe20007ffe0ff */
[----:B------:R-:W-:Y:S01]  /*3010*/  IMAD.SHL.U32 R50, R50, 0x2, RZ ;  /* 0x0000000232327824 */ /* 0x000fe200078e00ff */
[----:B------:R-:W4:Y:S01]  /*3020*/  LDCU.64 UR14, c[0x0][0x3b8] ;  /* 0x00007700ff0e77ac */ /* 0x000f220008000a00 */
[----:B------:R-:W-:Y:S01]  /*3030*/  IMAD.IADD R7, R17, 0x1, R6 ;  /* 0x0000000111077824 */ /* 0x000fe200078e0206 */
[----:B------:R-:W-:Y:S01]  /*3040*/  MOV R6, R16 ;  /* 0x0000001000067202 */ /* 0x000fe20000000f00 */
[-C--:B------:R-:W-:Y:S01]  /*3050*/  IMAD R13, R13, R84.reuse, RZ ;  /* 0x000000540d0d7224 */ /* 0x080fe200078e02ff */
[----:B------:R-:W-:Y:S01]  /*3060*/  IADD3 R16, P0, PT, R50, UR18, RZ ;  /* 0x0000001232107c10 */ /* 0x000fe2000ff1e0ff */
[----:B------:R-:W-:Y:S01]  /*3070*/  IMAD.SHL.U32 R74, R74, 0x2, RZ ;  /* 0x000000024a4a7824 */ /* 0x000fe200078e00ff */
[----:B------:R-:W-:Y:S01]  /*3080*/  LEA.HI.X R73, R4, UR9, R73, 0x1, P2 ;  /* 0x0000000904497c11 */ /* 0x000fe200090f0c49 */
[----:B------:R-:W-:Y:S01]  /*3090*/  IMAD R13, R2, R85, R13 ;  /* 0x00000055020d7224 */ /* 0x000fe200078e020d */
[----:B------:R-:W-:Y:S01]  /*30a0*/  IADD3.X R17, PT, PT, R0, UR19, RZ, P0, !PT ;  /* 0x0000001300117c10 */ /* 0x000fe200087fe4ff */
[----:B------:R-:W-:Y:S01]  /*30b0*/  IMAD.SHL.U32 R81, R84, 0x40, RZ ;  /* 0x0000004054517824 */ /* 0x000fe200078e00ff */
[----:B------:R-:W-:Y:S01]  /*30c0*/  IADD3 R76, P1, PT, R74, UR18, RZ ;  /* 0x000000124a4c7c10 */ /* 0x000fe2000ff3e0ff */
[----:B------:R-:W-:Y:S01]  /*30d0*/  IMAD.WIDE.U32 R2, R2, R84, R6 ;  /* 0x0000005402027225 */ /* 0x000fe200078e0006 */
[----:B---3--:R-:W-:Y:S01]  /*30e0*/  IADD3 R50, P0, PT, R50, UR12, RZ ;  /* 0x0000000c32327c10 */ /* 0x008fe2000ff1e0ff */
[----:B------:R-:W-:Y:S01]  /*30f0*/  UIMAD UR18, UR22, -0x40, UR25 ;  /* 0xffffffc0161278a4 */ /* 0x000fe2000f8e0219 */
[----:B------:R-:W-:Y:S01]  /*3100*/  IADD3.X R77, PT, PT, R75, UR19, RZ, P1, !PT ;  /* 0x000000134b4d7c10 */ /* 0x000fe20008ffe4ff */
[----:B------:R-:W-:Y:S01]  /*3110*/  IMAD.IADD R13, R3, 0x1, R13 ;  /* 0x00000001030d7824 */ /* 0x000fe200078e020d */
[----:B------:R-:W-:Y:S01]  /*3120*/  IADD3.X R51, PT, PT, R0, UR13, RZ, P0, !PT ;  /* 0x0000000d00337c10 */ /* 0x000fe200087fe4ff */
[----:B------:R-:W3:Y:S01]  /*3130*/  LDCU UR19, c[0x0][0x440] ;  /* 0x00008800ff1377ac */ /* 0x000ee20008000800 */
[----:B------:R-:W-:-:S02]  /*3140*/  IADD3 R0, P0, PT, RZ, -UR31, RZ ;  /* 0x8000001fff007c10 */ /* 0x000fc4000ff1e0ff */
[----:B-1----:R-:W-:Y:S02]  /*3150*/  LEA R12, P2, R2, UR10, 0x1 ;  /* 0x0000000a020c7c11 */ /* 0x002fe4000f8408ff */
[----:B------:R-:W-:Y:S01]  /*3160*/  IADD3.X R3, PT, PT, RZ, ~UR28, RZ, P0, !PT ;  /* 0x8000001cff037c10 */ /* 0x000fe200087fe4ff */
[----:B------:R-:W-:Y:S01]  /*3170*/  IMAD.X R81, RZ, RZ, ~R81, P0 ;  /* 0x000000ffff517224 */ /* 0x000fe200000e0e51 */
[----:B------:R-:W-:Y:S01]  /*3180*/  IADD3 R74, P1, PT, R74, UR12, RZ ;  /* 0x0000000c4a4a7c10 */ /* 0x000fe2000ff3e0ff */
[----:B------:R-:W-:Y:S01]  /*3190*/  UMOV UR28, UR22 ;  /* 0x00000016001c7c82 */ /* 0x000fe20008000000 */
[----:B------:R-:W-:Y:S02]  /*31a0*/  SHF.L.U64.HI R85, R84, 0x4, R85 ;  /* 0x0000000454557819 */ /* 0x000fe40000010255 */
[----:B------:R-:W-:Y:S02]  /*31b0*/  SHF.R.S64 R83, R0, 0x1f, R81 ;  /* 0x0000001f00537819 */ /* 0x000fe40000001051 */
[----:B------:R-:W-:-:S02]  /*31c0*/  SHF.R.S32.HI R84, RZ, 0x1f, R93 ;  /* 0x0000001fff547819 */ /* 0x000fc4000001145d */
[--C-:B------:R-:W-:Y:S02]  /*31d0*/  SHF.R.S64 R79, R0, 0x1f, R3.reuse ;  /* 0x0000001f004f7819 */ /* 0x100fe40000001003 */
[----:B------:R-:W-:Y:S02]  /*31e0*/  SHF.R.S32.HI R78, RZ, 0x1f, R3 ;  /* 0x0000001fff4e7819 */ /* 0x000fe40000011403 */
[----:B------:R-:W-:Y:S02]  /*31f0*/  SHF.R.S32.HI R81, RZ, 0x1f, R81 ;  /* 0x0000001fff517819 */ /* 0x000fe40000011451 */
[----:B------:R-:W-:Y:S01]  /*3200*/  LEA.HI.X R13, R2, UR11, R13, 0x1, P2 ;  /* 0x0000000b020d7c11 */ /* 0x000fe200090f0c0d */
[----:B------:R-:W1:Y:S01]  /*3210*/  LDCU.128 UR8, c[0x0][0x3a0] ;  /* 0x00007400ff0877ac */ /* 0x000e620008000c00 */
[----:B------:R-:W-:Y:S01]  /*3220*/  IADD3.X R75, PT, PT, R75, UR13, RZ, P1, !PT ;  /* 0x0000000d4b4b7c10 */ /* 0x000fe20008ffe4ff */
[----:B--234-:R-:W1:Y:S06]  /*3230*/  LDCU.64 UR12, c[0x0][0x4e0] ;  /* 0x00009c00ff0c77ac */ /* 0x01ce6c0008000a00 */
.L_x_1403:
        /* <DEDUP_REMOVED lines=10> */
[----:B------:R-:W2:Y:S01]  /*32e0*/  @!P1 LDG.E.128 R4, desc[UR4][R72.64] ;  /* 0x0000000448049981 */ /* 0x000ea2000c1e1d00 */
[--C-:B------:R-:W-:Y:S05]  /*32f0*/  @!P1 IMAD.MOV.U32 R69, RZ, RZ, R67.reuse ;  /* 0x000000ffff459224 */ /* 0x100fea00078e0043 */
[----:B--2---:R2:W-:Y:S01]  /*3300*/  @!P1 STG.E.128 desc[UR4][R68.64], R4 ;  /* 0x0000000444009986 */ /* 0x0045e2000c101d04 */
[----:B------:R-:W-:Y:S03]  /*3310*/  ISETP.GE.AND P1, PT, R10, UR19, PT ;  /* 0x000000130a007c0c */ /* 0x000fe6000bf26270 */
[----:B------:R-:W3:Y:S01]  /*3320*/  @!P0 LDG.E.128 R24, desc[UR4][R72.64+0x80] ;  /* 0x0000800448188981 */ /* 0x000ee2000c1e1d00 */
[--C-:B--2---:R-:W-:Y:S05]  /*3330*/  @!P0 IMAD.MOV.U32 R69, RZ, RZ, R67.reuse ;  /* 0x000000ffff458224 */ /* 0x104fea00078e0043 */
[----:B---3--:R2:W-:Y:S01]  /*3340*/  @!P0 STG.E.128 desc[UR4][R68.64+0x80], R24 ;  /* 0x0000801844008986 */ /* 0x0085e2000c101d04 */
[----:B------:R-:W-:Y:S03]  /*3350*/  ISETP.GE.AND P0, PT, R9, UR19, PT ;  /* 0x0000001309007c0c */ /* 0x000fe6000bf06270 */
[----:B------:R-:W3:Y:S01]  /*3360*/  @!P1 LDG.E.128 R20, desc[UR4][R72.64+0x100] ;  /* 0x0001000448149981 */ /* 0x000ee2000c1e1d00 */
[--C-:B--2---:R-:W-:Y:S05]  /*3370*/  @!P1 IMAD.MOV.U32 R69, RZ, RZ, R67.reuse ;  /* 0x000000ffff459224 */ /* 0x104fea00078e0043 */
[----:B---3--:R2:W-:Y:S04]  /*3380*/  @!P1 STG.E.128 desc[UR4][R68.64+0x100], R20 ;  /* 0x0001001444009986 */ /* 0x0085e8000c101d04 */
[----:B------:R-:W3:Y:S01]  /*3390*/  @!P0 LDG.E.128 R4, desc[UR4][R72.64+0x180] ;  /* 0x0001800448048981 */ /* 0x000ee2000c1e1d00 */
[----:B--2---:R-:W-:Y:S05]  /*33a0*/  @!P0 IMAD.MOV.U32 R69, RZ, RZ, R67 ;  /* 0x000000ffff458224 */ /* 0x004fea00078e0043 */
[----:B---3--:R2:W-:Y:S02]  /*33b0*/  @!P0 STG.E.128 desc[UR4][R68.64+0x180], R4 ;  /* 0x0001800444008986 */ /* 0x0085e4000c101d04 */
.L_x_1321:
[----:B-1----:R-:W-:Y:S05]  /*33c0*/  BSYNC.RECONVERGENT B0 ;  /* 0x0000000000007941 */ /* 0x002fea0003800200 */
.L_x_1320:
        /* <DEDUP_REMOVED lines=9> */
[----:B------:R-:W3:Y:S04]  /*3460*/  @!P1 LDG.E.128 R28, desc[UR4][R34.64] ;  /* 0x00000004221c9981 */ /* 0x000ee8000c1e1d00 */
[----:B---3--:R1:W-:Y:S01]  /*3470*/  @!P1 STG.E.128 desc[UR4][R32.64], R28 ;  /* 0x0000001c20009986 */ /* 0x0083e2000c101d04 */
[----:B------:R-:W-:Y:S05]  /*3480*/  ISETP.GE.AND P1, PT, R10, UR19, PT ;  /* 0x000000130a007c0c */ /* 0x000fea000bf26270 */
[----:B------:R-:W3:Y:S04]  /*3490*/  @!P0 LDG.E.128 R24, desc[UR4][R34.64+0x80] ;  /* 0x0000800422188981 */ /* 0x000ee8000c1e1d00 */
[----:B---3--:R1:W-:Y:S01]  /*34a0*/  @!P0 STG.E.128 desc[UR4][R32.64+0x80], R24 ;  /* 0x0000801820008986 */ /* 0x0083e2000c101d04 */
[----:B------:R-:W-:Y:S03]  /*34b0*/  ISETP.GE.AND P0, PT, R9, UR19, PT ;  /* 0x0000001309007c0c */ /* 0x000fe6000bf06270 */
[----:B------:R-:W3:Y:S04]  /*34c0*/  @!P1 LDG.E.128 R20, desc[UR4][R34.64+0x100] ;  /* 0x0001000422149981 */ /* 0x000ee8000c1e1d00 */
[----:B---3--:R1:W-:Y:S06]  /*34d0*/  @!P1 STG.E.128 desc[UR4][R32.64+0x100], R20 ;  /* 0x0001001420009986 */ /* 0x0083ec000c101d04 */
[----:B--2---:R-:W2:Y:S04]  /*34e0*/  @!P0 LDG.E.128 R4, desc[UR4][R34.64+0x180] ;  /* 0x0001800422048981 */ /* 0x004ea8000c1e1d00 */
[----:B--2---:R1:W-:Y:S02]  /*34f0*/  @!P0 STG.E.128 desc[UR4][R32.64+0x180], R4 ;  /* 0x0001800420008986 */ /* 0x0043e4000c101d04 */
.L_x_1323:
[----:B------:R-:W-:Y:S05]  /*3500*/  BSYNC.RECONVERGENT B0 ;  /* 0x0000000000007941 */ /* 0x000fea0003800200 */
.L_x_1322:
[C---:B------:R-:W-:Y:S01]  /*3510*/  ISETP.GE.AND P3, PT, R91.reuse, UR18, PT ;  /* 0x000000125b007c0c */ /* 0x040fe2000bf66270 */
[----:B------:R-:W-:Y:S03]  /*3520*/  BSSY.RECONVERGENT B0, `(.L_x_1324) ;  /* 0x0000016000007945 */ /* 0x000fe60003800200 */
[----:B------:R-:W-:Y:S11]  /*3530*/  ISETP.GE.AND P3, PT, R91, UR29, !P3 ;  /* 0x0000001d5b007c0c */ /* 0x000ff6000df66270 */
[----:B------:R-:W-:Y:S02]  /*3540*/  @!UPT UIADD3 URZ, UPT, UPT, URZ, URZ, URZ ;  /* 0x000000fffffff290 */ /* 0x000fe4000fffe0ff */
[----:B------:R-:W-:Y:S05]  /*3550*/  @!P3 BRA `(.L_x_1325) ;  /* 0x000000000048b947 */ /* 0x000fea0003800000 */
[----:B------:R-:W3:Y:S01]  /*3560*/  LDC.64 R2, c[0x0][0x4b0] ;  /* 0x00012c00ff027b82 */ /* 0x000ee20000000a00 */
[----:B------:R-:W-:Y:S02]  /*3570*/  ISETP.GE.AND P1, PT, R14, UR19, PT ;  /* 0x000000130e007c0c */ /* 0x000fe4000bf26270 */
[C---:B---3--:R-:W-:Y:S04]  /*3580*/  LEA R34, P0, R2.reuse, R72, 0x6 ;  /* 0x0000004802227211 */ /* 0x048fe800078030ff */
[----:B------:R-:W-:Y:S02]  /*3590*/  LEA.HI.X R35, R2, R73, R3, 0x6, P0 ;  /* 0x0000004902237211 */ /* 0x000fe400000f3403 */
[----:B------:R-:W3:Y:S01]  /*35a0*/  LDC.64 R2, c[0x0][0x3c0] ;  /* 0x0000f000ff027b82 */ /* 0x000ee20000000a00 */
[----:B------:R-:W-:Y:S04]  /*35b0*/  ISETP.GE.AND P0, PT, R11, UR19, PT ;  /* 0x000000130b007c0c */ /* 0x000fe8000bf06270 */
[----:B-12---:R-:W2:Y:S01]  /*35c0*/  @!P1 LDG.E.128 R4, desc[UR4][R34.64] ;  /* 0x0000000422049981 */ /* 0x006ea2000c1e1d00 */
[C---:B---3--:R-:W-:Y:S04]  /*35d0*/  LEA R32, P2, R2.reuse, R68, 0x6 ;  /* 0x0000004402207211 */ /* 0x048fe800078430ff */
        /* <DEDUP_REMOVED lines=10> */
.L_x_1325:
[----:B------:R-:W-:Y:S05]  /*3680*/  BSYNC.RECONVERGENT B0 ;  /* 0x0000000000007941 */ /* 0x000fea0003800200 */
.L_x_1324:
[C---:B------:R-:W-:Y:S01]  /*3690*/  ISETP.GE.AND P2, PT, R90.reuse, UR18, PT ;  /* 0x000000125a007c0c */ /* 0x040fe2000bf46270 */
[----:B------:R-:W-:Y:S03]  /*36a0*/  BSSY.RECONVERGENT B0, `(.L_x_1326) ;  /* 0x0000019000007945 */ /* 0x000fe60003800200 */
[----:B------:R-:W-:Y:S11]  /*36b0*/  ISETP.GE.AND P2, PT, R90, UR29, !P2 ;  /* 0x0000001d5a007c0c */ /* 0x000ff6000d746270 */
[----:B------:R-:W-:Y:S02]  /*36c0*/  @!UPT UIADD3 URZ, UPT, UPT, URZ, URZ, URZ ;  /* 0x000000fffffff290 */ /* 0x000fe4000fffe0ff */
[----:B------:R-:W-:Y:S05]  /*36d0*/  @!P2 BRA `(.L_x_1327) ;  /* 0x000000000054a947 */ /* 0x000fea0003800000 */
[----:B------:R-:W1:Y:S01]  /*36e0*/  LDC.64 R2, c[0x0][0x4b0] ;  /* 0x00012c00ff027b82 */ /* 0x000e620000000a00 */
[----:B------:R-:W-:Y:S02]  /*36f0*/  ISETP.GE.AND P1, PT, R14, UR19, PT ;  /* 0x000000130e007c0c */ /* 0x000fe4000bf26270 */
[----:B--2---:R-:W-:Y:S02]  /*3700*/  MOV R69, R67 ;  /* 0x0000004300457202 */ /* 0x004fe40000000f00 */
[----:B------:R-:W-:Y:S01]  /*3710*/  ISETP.GE.AND P0, PT, R11, UR19, PT ;  /* 0x000000130b007c0c */ /* 0x000fe2000bf06270 */
[----:B-1-3--:R-:W-:Y:S04]  /*3720*/  IMAD.WIDE.U32 R32, R2, 0x60, R72 ;  /* 0x0000006002207825 */ /* 0x00afe800078e0048 */
[----:B------:R-:W-:Y:S05]  /*3730*/  IMAD R3, R3, 0x60, RZ ;  /* 0x0000006003037824 */ /* 0x000fea00078e02ff */
[----:B------:R-:W-:Y:S02]  /*3740*/  IADD3 R33, PT, PT, R33, R3, RZ ;  /* 0x0000000321217210 */ /* 0x000fe40007ffe0ff */
[----:B------:R-:W1:Y:S03]  /*3750*/  LDC.64 R2, c[0x0][0x3c0] ;  /* 0x0000f000ff027b82 */ /* 0x000e660000000a00 */
[----:B------:R-:W2:Y:S01]  /*3760*/  @!P1 LDG.E.128 R4, desc[UR4][R32.64] ;  /* 0x0000000420049981 */ /* 0x000ea2000c1e1d00 */
        /* <DEDUP_REMOVED lines=12> */
.L_x_1327:
[----:B------:R-:W-:Y:S05]  /*3830*/  BSYNC.RECONVERGENT B0 ;  /* 0x0000000000007941 */ /* 0x000fea0003800200 */
.L_x_1326:
        /* <DEDUP_REMOVED lines=10> */
[----:B-1-34-:R-:W3:Y:S04]  /*38e0*/  @!P1 LDG.E.128 R28, desc[UR4][R12.64] ;  /* 0x000000040c1c9981 */ /* 0x01aee8000c1e1d00 */
[----:B---3--:R1:W-:Y:S01]  /*38f0*/  @!P1 STG.E.128 desc[UR4][R70.64], R28 ;  /* 0x0000001c46009986 */ /* 0x0083e2000c101d04 */
[----:B------:R-:W-:Y:S03]  /*3900*/  ISETP.GE.AND P1, PT, R10, UR19, PT ;  /* 0x000000130a007c0c */ /* 0x000fe6000bf26270 */
[----:B------:R-:W3:Y:S04]  /*3910*/  @!P0 LDG.E.128 R24, desc[UR4][R12.64+0x80] ;  /* 0x000080040c188981 */ /* 0x000ee8000c1e1d00 */
[----:B---3--:R1:W-:Y:S01]  /*3920*/  @!P0 STG.E.128 desc[UR4][R70.64+0x80], R24 ;  /* 0x0000801846008986 */ /* 0x0083e2000c101d04 */
[----:B------:R-:W-:Y:S05]  /*3930*/  ISETP.GE.AND P0, PT, R9, UR19, PT ;  /* 0x0000001309007c0c */ /* 0x000fea000bf06270 */
[----:B------:R-:W3:Y:S04]  /*3940*/  @!P1 LDG.E.128 R20, desc[UR4][R12.64+0x100] ;  /* 0x000100040c149981 */ /* 0x000ee8000c1e1d00 */
[----:B---3--:R1:W-:Y:S04]  /*3950*/  @!P1 STG.E.128 desc[UR4][R70.64+0x100], R20 ;  /* 0x0001001446009986 */ /* 0x0083e8000c101d04 */
[----:B--2---:R-:W2:Y:S04]  /*3960*/  @!P0 LDG.E.128 R4, desc[UR4][R12.64+0x180] ;  /* 0x000180040c048981 */ /* 0x004ea8000c1e1d00 */
[----:B--2---:R1:W-:Y:S02]  /*3970*/  @!P0 STG.E.128 desc[UR4][R70.64+0x180], R4 ;  /* 0x0001800446008986 */ /* 0x0043e4000c101d04 */
.L_x_1331:
[----:B------:R-:W-:Y:S05]  /*3980*/  BSYNC.RECONVERGENT B0 ;  /* 0x0000000000007941 */ /* 0x000fea0003800200 */
.L_x_1330:
        /* <DEDUP_REMOVED lines=18> */
.L_x_1333:
[----:B------:R-:W-:Y:S05]  /*3ab0*/  BSYNC.RECONVERGENT B0 ;  /* 0x0000000000007941 */ /* 0x000fea0003800200 */
.L_x_1332:
[----:B------:R-:W-:Y:S04]  /*3ac0*/  BSSY.RECONVERGENT B0, `(.L_x_1334) ;  /* 0x0000014000007945 */ /* 0x000fe80003800200 */
[----:B------:R-:W-:Y:S05]  /*3ad0*/  @!P3 BRA `(.L_x_1335) ;  /* 0x000000000048b947 */ /* 0x000fea0003800000 */
[----:B-1----:R-:W3:Y:S01]  /*3ae0*/  LDC.64 R2, c[0x0][0x4a8] ;  /* 0x00012a00ff027b82 */ /* 0x002ee20000000a00 */
[----:B------:R-:W-:Y:S02]  /*3af0*/  ISETP.GE.AND P1, PT, R14, UR19, PT ;  /* 0x000000130e007c0c */ /* 0x000fe4000bf26270 */
[C---:B---3--:R-:W-:Y:S04]  /*3b00*/  LEA R32, P0, R2.reuse, R12, 0x6 ;  /* 0x0000000c02207211 */ /* 0x048fe800078030ff */
[----:B------:R-:W-:Y:S02]  /*3b10*/  LEA.HI.X R33, R2, R13, R3, 0x6, P0 ;  /* 0x0000000d02217211 */ /* 0x000fe400000f3403 */
[----:B------:R-:W1:Y:S01]  /*3b20*/  LDC.64 R2, c[0x0][0x3b8] ;  /* 0x0000ee00ff027b82 */ /* 0x000e620000000a00 */
[----:B------:R-:W-:Y:S04]  /*3b30*/  ISETP.GE.AND P0, PT, R11, UR19, PT ;  /* 0x000000130b007c0c */ /* 0x000fe8000bf06270 */
[----:B--2-4-:R-:W2:Y:S01]  /*3b40*/  @!P1 LDG.E.128 R4, desc[UR4][R32.64] ;  /* 0x0000000420049981 */ /* 0x014ea2000c1e1d00 */
        /* <DEDUP_REMOVED lines=11> */
.L_x_1335:
[----:B------:R-:W-:Y:S05]  /*3c00*/  BSYNC.RECONVERGENT B0 ;  /* 0x0000000000007941 */ /* 0x000fea0003800200 */
.L_x_1334:
[----:B-1----:R-:W-:Y:S01]  /*3c10*/  MOV R18, RZ ;  /* 0x000000ff00127202 */ /* 0x002fe20000000f00 */
[----:B------:R-:W-:Y:S05]  /*3c20*/  @!P2 BRA `(.L_x_1336) ;  /* 0x000000900080a947 */ /* 0x000fea0003800000 */
[----:B------:R-:W1:Y:S01]  /*3c30*/  LDC.64 R2, c[0x0][0x4a8] ;  /* 0x00012a00ff027b82 */ /* 0x000e620000000a00 */
[----:B------:R-:W-:Y:S02]  /*3c40*/  ISETP.GE.AND P0, PT, R14, UR19, PT ;  /* 0x000000130e007c0c */ /* 0x000fe4000bf06270 */
[----:B------:R-:W-:Y:S01]  /*3c50*/  ISETP.GE.AND P1, PT, R11, UR19, PT ;  /* 0x000000130b007c0c */ /* 0x000fe2000bf26270 */
[----:B-1----:R-:W-:Y:S02]  /*3c60*/  IMAD R3, R3, 0x60, RZ ;  /* 0x0000006003037824 */ /* 0x002fe400078e02ff */
[----:B---34-:R-:W-:Y:S05]  /*3c70*/  IMAD.WIDE.U32 R28, R2, 0x60, R12 ;  /* 0x00000060021c7825 */ /* 0x018fea00078e000c */
[----:B------:R-:W-:Y:S02]  /*3c80*/  IADD3 R29, PT, PT, R29, R3, RZ ;  /* 0x000000031d1d7210 */ /* 0x000fe40007ffe0ff */
[----:B------:R-:W1:Y:S03]  /*3c90*/  LDC.64 R2, c[0x0][0x3b8] ;  /* 0x0000ee00ff027b82 */ /* 0x000e660000000a00 */
[----:B--2---:R-:W2:Y:S01]  /*3ca0*/  @!P0 LDG.E.128 R4, desc[UR4][R28.64] ;  /* 0x000000041c048981 */ /* 0x004ea2000c1e1d00 */
        /* <DEDUP_REMOVED lines=15> */
.L_x_1329:
        /* <DEDUP_REMOVED lines=11> */
[----:B-1-34-:R-:W3:Y:S11]  /*3e50*/  LDG.E.128 R20, desc[UR4][R12.64] ;  /* 0x000000040c147981 */ /* 0x01aef6000c1e1d00 */
[----:B------:R-:W-:Y:S01]  /*3e60*/  @!UPT UIADD3 URZ, UPT, UPT, URZ, URZ, URZ ;  /* 0x000000fffffff290 */ /* 0x000fe2000fffe0ff */
[----:B------:R-:W4:Y:S06]  /*3e70*/  @!P0 LDG.E.64 R32, desc[UR4][R50.64] ;  /* 0x0000000432208981 */ /* 0x000f2c000c1e1b00 */
[----:B--2---:R-:W2:Y:S01]  /*3e80*/  @!P0 LDG.E.64 R6, desc[UR4][R16.64] ;  /* 0x0000000410068981 */ /* 0x004ea2000c1e1b00 */
[----:B---3--:R-:W-:Y:S01]  /*3e90*/  @!P0 LOP3.LUT R19, R20, 0xffff0000, RZ, 0xc0, !PT ;  /* 0xffff000014138812 */ /* 0x008fe200078ec0ff */
[----:B------:R-:W-:Y:S01]  /*3ea0*/  @!P0 IMAD.U32 R28, R22, 0x10000, RZ ;  /* 0x00010000161c8824 */ /* 0x000fe200078e00ff */
[----:B------:R-:W-:Y:S02]  /*3eb0*/  @!P0 SHF.L.U32 R29, R20, 0x10, RZ ;  /* 0x00000010141d8819 */ /* 0x000fe400000006ff */
[----:B------:R-:W-:Y:S02]  /*3ec0*/  @!P0 LOP3.LUT R25, R21, 0xffff0000, RZ, 0xc0, !PT ;  /* 0xffff000015198812 */ /* 0x000fe400078ec0ff */
[----:B------:R-:W-:Y:S02]  /*3ed0*/  @!P0 LOP3.LUT R24, R22, 0xffff0000, RZ, 0xc0, !PT ;  /* 0xffff000016188812 */ /* 0x000fe400078ec0ff */
[----:B------:R-:W-:Y:S02]  /*3ee0*/  @!P0 SHF.L.U32 R30, R23, 0x10, RZ ;  /* 0x00000010171e8819 */ /* 0x000fe400000006ff */
[C---:B----4-:R-:W-:Y:S01]  /*3ef0*/  @!P0 LOP3.LUT R31, R32.reuse, 0xffff0000, RZ, 0xc0, !PT ;  /* 0xffff0000201f8812 */ /* 0x050fe200078ec0ff */
[----:B------:R-:W-:Y:S02]  /*3f00*/  @!P0 IMAD.U32 R27, R32, 0x10000, RZ ;  /* 0x00010000201b8824 */ /* 0x000fe400078e00ff */
[C---:B------:R-:W-:Y:S01]  /*3f10*/  @!P0 IMAD.U32 R26, R33.reuse, 0x10000, RZ ;  /* 0x00010000211a8824 */ /* 0x040fe200078e00ff */
[----:B------:R-:W-:Y:S01]  /*3f20*/  @!P0 LOP3.LUT R33, R33, 0xffff0000, RZ, 0xc0, !PT ;  /* 0xffff000021218812 */ /* 0x000fe200078ec0ff */
[----:B------:R-:W-:Y:S01]  /*3f30*/  @!P0 FMUL.FTZ R35, R19, R27 ;  /* 0x0000001b13238220 */ /* 0x000fe20000410000 */
[C---:B--2---:R-:W-:Y:S01]  /*3f40*/  @!P0 SHF.L.U32 R8, R6.reuse, 0x10, RZ ;  /* 0x0000001006088819 */ /* 0x044fe200000006ff */
        /* <DEDUP_REMOVED lines=29> */
.L_x_1341:
[----:B------:R-:W-:Y:S05]  /*4120*/  BSYNC.RECONVERGENT B0 ;  /* 0x0000000000007941 */ /* 0x000fea0003800200 */
.L_x_1340:
[----:B------:R-:W-:Y:S04]  /*4130*/  BSSY.RECONVERGENT B0, `(.L_x_1342) ;  /* 0x0000030000007945 */ /* 0x000fe80003800200 */
[----:B------:R-:W-:Y:S05]  /*4140*/  @P6 BRA `(.L_x_1343) ;  /* 0x0000000000b86947 */ /* 0x000fea0003800000 */
        /* <DEDUP_REMOVED lines=46> */
.L_x_1343:
[----:B------:R-:W-:Y:S05]  /*4430*/  BSYNC.RECONVERGENT B0 ;  /* 0x0000000000007941 */ /* 0x000fea0003800200 */
.L_x_1342:
        /* <DEDUP_REMOVED lines=48> */
.L_x_1345:
[----:B------:R-:W-:Y:S05]  /*4740*/  BSYNC.RECONVERGENT B0 ;  /* 0x0000000000007941 */ /* 0x000fea0003800200 */
.L_x_1344:
        /* <DEDUP_REMOVED lines=47> */
.L_x_1339:
[----:B------:R-:W-:Y:S05]  /*4a40*/  BSYNC.RECONVERGENT B1 ;  /* 0x0000000000017941 */ /* 0x000fea0003800200 */
.L_x_1338:
        /* <DEDUP_REMOVED lines=65> */
.L_x_1349:
[----:B------:R-:W-:Y:S05]  /*4e60*/  BSYNC.RECONVERGENT B0 ;  /* 0x0000000000007941 */ /* 0x000fea0003800200 */
.L_x_1348:
        /* <DEDUP_REMOVED lines=48> */
.L_x_1351:
[----:B------:R-:W-:Y:S05]  /*5170*/  BSYNC.RECONVERGENT B0 ;  /* 0x0000000000007941 */ /* 0x000fea0003800200 */
.L_x_1350:
        /* <DEDUP_REMOVED lines=48> */
.L_x_1353:
[----:B------:R-:W-:Y:S05]  /*5480*/  BSYNC.RECONVERGENT B0 ;  /* 0x0000000000007941 */ /* 0x000fea0003800200 */
.L_x_1352:
        /* <DEDUP_REMOVED lines=47> */
.L_x_1347:
[----:B------:R-:W-:Y:S05]  /*5780*/  BSYNC.RECONVERGENT B1 ;  /* 0x0000000000017941 */ /* 0x000fea0003800200 */
.L_x_1346:
        /* <DEDUP_REMOVED lines=65> */
.L_x_1357:
[----:B------:R-:W-:Y:S05]  /*5ba0*/  BSYNC.RECONVERGENT B0 ;  /* 0x0000000000007941 */ /* 0x000fea0003800200 */
.L_x_1356:
        /* <DEDUP_REMOVED lines=48> */
.L_x_1359:
[----:B------:R-:W-:Y:S05]  /*5eb0*/  BSYNC.RECONVERGENT B0 ;  /* 0x0000000000007941 */ /* 0x000fea0003800200 */
.L_x_1358:
        /* <DEDUP_REMOVED lines=48> */
.L_x_1361:
[----:B------:R-:W-:Y:S05]  /*61c0*/  BSYNC.RECONVERGENT B0 ;  /* 0x0000000000007941 */ /* 0x000fea0003800200 */
.L_x_1360:
        /* <DEDUP_REMOVED lines=47> */
.L_x_1355:
[----:B------:R-:W-:Y:S05]  /*64c0*/  BSYNC.RECONVERGENT B1 ;  /* 0x0000000000017941 */ /* 0x000fea0003800200 */
.L_x_1354:
        /* <DEDUP_REMOVED lines=67> */
.L_x_1365:
[----:B------:R-:W-:Y:S05]  /*6900*/  BSYNC.RECONVERGENT B0 ;  /* 0x0000000000007941 */ /* 0x000fea0003800200 */
.L_x_1364:
        /* <DEDUP_REMOVED lines=48> */
.L_x_1367:
[----:B------:R-:W-:Y:S05]  /*6c10*/  BSYNC.RECONVERGENT B0 ;  /* 0x0000000000007941 */ /* 0x000fea0003800200 */
.L_x_1366:
        /* <DEDUP_REMOVED lines=48> */
.L_x_1369:
[----:B------:R-:W-:Y:S05]  /*6f20*/  BSYNC.RECONVERGENT B0 ;  /* 0x0000000000007941 */ /* 0x000fea0003800200 */
.L_x_1368:
        /* <DEDUP_REMOVED lines=47> */
.L_x_1363:
[----:B------:R-:W-:Y:S05]  /*7220*/  BSYNC.RECONVERGENT B1 ;  /* 0x0000000000017941 */ /* 0x000fea0003800200 */
.L_x_1362:
        /* <DEDUP_REMOVED lines=8> */
.L_x_1337:
[----:B-1-34-:R-:W-:Y:S01]  /*72b0*/  LEA.HI R20, R18, R18, RZ, 0x1 ;  /* 0x0000001212147211 */ /* 0x01afe200078f08ff */
[----:B------:R-:W-:Y:S01]  /*72c0*/  BSSY.RECONVERGENT B1, `(.L_x_1370) ;  /* 0x000016b000017945 */ /* 0x000fe20003800200 */
[----:B------:R-:W-:Y:S02]  /*72d0*/  SHF.R.U32.HI R19, RZ, 0x1, R18 ;  /* 0x00000001ff137819 */ /* 0x000fe40000011612 */
[----:B------:R-:W-:Y:S05]  /*72e0*/  SHF.R.S32.HI R20, RZ, 0x1, R20 ;  /* 0x00000001ff147819 */ /* 0x000fea0000011414 */
[----:B------:R-:W-:Y:S05]  /*72f0*/  IMAD.MOV R20, RZ, RZ, -R20 ;  /* 0x000000ffff147224 */ /* 0x000fea00078e0a14 */
[----:B--2---:R-:W-:Y:S01]  /*7300*/  SHF.R.S32.HI R69, RZ, 0x1f, R20 ;  /* 0x0000001fff457819 */ /* 0x004fe20000011414 */
        /* <DEDUP_REMOVED lines=89> */
.L_x_1373:
[----:B------:R-:W-:Y:S05]  /*78a0*/  BSYNC.RECONVERGENT B0 ;  /* 0x0000000000007941 */ /* 0x000fea0003800200 */
.L_x_1372:
        /* <DEDUP_REMOVED lines=89> */
.L_x_1375:
[----:B------:R-:W-:Y:S05]  /*7e40*/  BSYNC.RECONVERGENT B0 ;  /* 0x0000000000007941 */ /* 0x000fea0003800200 */
.L_x_1374:
        /* <DEDUP_REMOVED lines=89> */
.L_x_1377:
[----:B------:R-:W-:Y:S05]  /*83e0*/  BSYNC.RECONVERGENT B0 ;  /* 0x0000000000007941 */ /* 0x000fea0003800200 */
.L_x_1376:
        /* <DEDUP_REMOVED lines=88> */
.L_x_1371:
[----:B------:R-:W-:Y:S05]  /*8970*/  BSYNC.RECONVERGENT B1 ;  /* 0x0000000000017941 */ /* 0x000fea0003800200 */
.L_x_1370:
        /* <DEDUP_REMOVED lines=96> */
.L_x_1381:
[----:B------:R-:W-:Y:S05]  /*8f80*/  BSYNC.RECONVERGENT B0 ;  /* 0x0000000000007941 */ /* 0x000fea0003800200 */
.L_x_1380:
        /* <DEDUP_REMOVED lines=88> */
.L_x_1383:
[----:B------:R-:W-:Y:S05]  /*9510*/  BSYNC.RECONVERGENT B0 ;  /* 0x0000000000007941 */ /* 0x000fea0003800200 */
.L_x_1382:
        /* <DEDUP_REMOVED lines=88> */
.L_x_1385:
[----:B------:R-:W-:Y:S05]  /*9aa0*/  BSYNC.RECONVERGENT B0 ;  /* 0x0000000000007941 */ /* 0x000fea0003800200 */
.L_x_1384:
        /* <DEDUP_REMOVED lines=86> */
.L_x_1379:
[----:B------:R-:W-:Y:S05]  /*a010*/  BSYNC.RECONVERGENT B1 ;  /* 0x0000000000017941 */ /* 0x000fea0003800200 */
.L_x_1378:
[----:B------:R-:W-:Y:S04]  /*a020*/  BSSY.RECONVERGENT B1, `(.L_x_1386) ;  /* 0x000016b000017945 */ /* 0x000fe80003800200 */
[----:B------:R-:W-:Y:S05]  /*a030*/  @!P3 BRA `(.L_x_1387) ;  /* 0x0000001400a4b947 */ /* 0x000fea0003800000 */
[----:B------:R-:W5:Y:S01]  /*a040*/  LDC R106, c[0x0][0x440] ;  /* 0x00011000ff6a7b82 */ /* 0x000f620000000800 */
[----:B------:R-:W-:Y:S07]  /*a050*/  BSSY.RECONVERGENT B0, `(.L_x_1388) ;  /* 0x0000060000007945 */ /* 0x000fee0003800200 */
[----:B------:R-:W2:Y:S08]  /*a060*/  LDC.64 R4, c[0x0][0x4a8] ;  /* 0x00012a00ff047b82 */ /* 0x000eb00000000a00 */
[----:B------:R-:W1:Y:S01]  /*a070*/  LDC.64 R2, c[0x0][0x3b8] ;  /* 0x0000ee00ff027b82 */ /* 0x000e620000000a00 */
[-C--:B-----5:R-:W-:Y:S02]  /*a080*/  ISETP.GE.AND P3, PT, R14, R106.reuse, PT ;  /* 0x0000006a0e00720c */ /* 0x0a0fe40003f66270 */
[----:B------:R-:W-:Y:S02]  /*a090*/  ISETP.GE.AND P5, PT, R11, R106, PT ;  /* 0x0000006a0b00720c */ /* 0x000fe40003fa6270 */
        /* <DEDUP_REMOVED lines=91> */
.L_x_1389:
[----:B------:R-:W-:Y:S05]  /*a650*/  BSYNC.RECONVERGENT B0 ;  /* 0x0000000000007941 */ /* 0x000fea0003800200 */
.L_x_1388:
        /* <DEDUP_REMOVED lines=88> */
.L_x_1391:
[----:B------:R-:W-:Y:S05]  /*abe0*/  BSYNC.RECONVERGENT B0 ;  /* 0x0000000000007941 */ /* 0x000fea0003800200 */
.L_x_1390:
        /* <DEDUP_REMOVED lines=87> */
.L_x_1393:
[----:B------:R-:W-:Y:S05]  /*b160*/  BSYNC.RECONVERGENT B0 ;  /* 0x0000000000007941 */ /* 0x000fea0003800200 */
.L_x_1392:
        /* <DEDUP_REMOVED lines=86> */
.L_x_1387:
[----:B------:R-:W-:Y:S05]  /*b6d0*/  BSYNC.RECONVERGENT B1 ;  /* 0x0000000000017941 */ /* 0x000fea0003800200 */
.L_x_1386:
        /* <DEDUP_REMOVED lines=102> */
.L_x_1397:
[----:B------:R-:W-:Y:S05]  /*bd40*/  BSYNC.RECONVERGENT B0 ;  /* 0x0000000000007941 */ /* 0x000fea0003800200 */
.L_x_1396:
        /* <DEDUP_REMOVED lines=87> */
.L_x_1399:
[----:B------:R-:W-:Y:S05]  /*c2c0*/  BSYNC.RECONVERGENT B0 ;  /* 0x0000000000007941 */ /* 0x000fea0003800200 */
.L_x_1398:
        /* <DEDUP_REMOVED lines=87> */
.L_x_1401:
[----:B------:R-:W-:Y:S05]  /*c840*/  BSYNC.RECONVERGENT B0 ;  /* 0x0000000000007941 */ /* 0x000fea0003800200 */
.L_x_1400:
        /* <DEDUP_REMOVED lines=86> */
.L_x_1395:
[----:B------:R-:W-:Y:S05]  /*cdb0*/  BSYNC.RECONVERGENT B1 ;  /* 0x0000000000017941 */ /* 0x000fea0003800200 */
.L_x_1394:
[----:B------:R-:W5:Y:S08]  /*cdc0*/  LDC R3, c[0x0][0x450] ;  /* 0x00011400ff037b82 */ /* 0x000f700000000800 */
[----:B------:R-:W1:Y:S01]  /*cdd0*/  LDC R18, c[0x0][0x450] ;  /* 0x00011400ff127b82 */ /* 0x000e620000000800 */
[----:B-----5:R-:W-:Y:S05]  /*cde0*/  IMAD.U32 R3, R3, -0x20, RZ ;  /* 0xffffffe003037824 */ /* 0x020fea00078e00ff */
[C---:B------:R-:W-:Y:S02]  /*cdf0*/  LEA R76, P1, R3.reuse, R76, 0x1 ;  /* 0x0000004c034c7211 */ /* 0x040fe400078208ff */
[C---:B------:R-:W-:Y:S02]  /*ce00*/  LEA R74, P0, R3.reuse, R74, 0x1 ;  /* 0x0000004a034a7211 */ /* 0x040fe400078008ff */
[C---:B------:R-:W-:Y:S02]  /*ce10*/  LEA.HI.X.SX32 R77, R3.reuse, R77, 0x1, P1 ;  /* 0x0000004d034d7211 */ /* 0x040fe400008f0eff */
[----:B-1----:R-:W-:Y:S09]  /*ce20*/  LEA.HI.X.SX32 R75, R3, R75, 0x1, P0 ;  /* 0x0000004b034b7211 */ /* 0x002ff200000f0eff */
.L_x_1336:
[----:B------:R-:W-:Y:S05]  /*ce30*/  BSYNC.RECONVERGENT B2 ;  /* 0x0000000000027941 */ /* 0x000fea0003800200 */
.L_x_1328:
        /* <DEDUP_REMOVED lines=89> */
.L_x_1402:
[----:B------:R-:W-:Y:S01]  /*d3d0*/  UISETP.GT.AND UP0, UPT, UR28, UR6, UPT ;  /* 0x000000061c00728c */ /* 0x000fe2000bf04270 */
[----:B------:R-:W-:Y:S02]  /*d3e0*/  IADD3 R72, P1, PT, R72, R79, RZ ;  /* 0x0000004f48487210 */ /* 0x000fe40007f3e0ff */
[----:B------:R-:W-:Y:S03]  /*d3f0*/  IADD3 R12, P0, PT, R12, R83, RZ ;  /* 0x000000530c0c7210 */ /* 0x000fe60007f1e0ff */
[----:B------:R-:W-:Y:S02]  /*d400*/  IMAD.X R73, R73, 0x1, R78, P1 ;  /* 0x0000000149497824 */ /* 0x000fe400008e064e */
[----:B------:R-:W-:Y:S01]  /*d410*/  IMAD.X R13, R13, 0x1, R81, P0 ;  /* 0x000000010d0d7824 */ /* 0x000fe200000e0651 */
[----:B------:R-:W-:Y:S07]  /*d420*/  BRA.U UP0, `(.L_x_1403) ;  /* 0xffffff5d00847547 */ /* 0x000fee000b83ffff */
.L_x_1319:
        /* <DEDUP_REMOVED lines=16> */
[C---:B------:R-:W-:Y:S01]  /*d530*/  VIADD R32, R100.reuse, 0x10 ;  /* 0x0000001064207836 */ /* 0x040fe20000000000 */
[----:B------:R-:W-:Y:S01]  /*d540*/  BSSY.RECONVERGENT B0, `(.L_x_1406) ;  /* 0x0000028000007945 */ /* 0x000fe20003800200 */
[C---:B------:R-:W-:Y:S01]  /*d550*/  VIADD R30, R100.reuse, 0x20 ;  /* 0x00000020641e7836 */ /* 0x040fe20000000000 */
[----:B------:R-:W-:Y:S01]  /*d560*/  UIADD3 UR24, UPT, UPT, -UR24, UR20, URZ ;  /* 0x0000001418187290 */ /* 0x000fe2000fffe1ff */
[----:B------:R-:W-:-:S05]  /*d570*/  VIADD R36, R100, 0x30 ;  /* 0x0000003064247836 */ /* 0x000fca0000000000 */
[----:B------:R-:W-:Y:S02]  /*d580*/  ISETP.GE.AND P1, PT, R100, UR24, PT ;  /* 0x0000001864007c0c */ /* 0x000fe4000bf26270 */
[----:B------:R-:W-:Y:S02]  /*d590*/  ISETP.GE.AND P4, PT, R32, UR24, PT ;  /* 0x0000001820007c0c */ /* 0x000fe4000bf86270 */
[----:B------:R-:W-:Y:S02]  /*d5a0*/  ISETP.GE.AND P6, PT, R30, UR24, PT ;  /* 0x000000181e007c0c */ /* 0x000fe4000bfc6270 */
[----:B------:R-:W-:Y:S02]  /*d5b0*/  ISETP.GE.AND P5, PT, R36, UR24, PT ;  /* 0x0000001824007c0c */ /* 0x000fe4000bfa6270 */
        /* <DEDUP_REMOVED lines=32> */
.L_x_1407:
[----:B------:R-:W-:Y:S05]  /*d7c0*/  BSYNC.RECONVERGENT B0 ;  /* 0x0000000000007941 */ /* 0x000fea0003800200 */
.L_x_1406:
        /* <DEDUP_REMOVED lines=29> */
.L_x_1409:
[----:B------:R-:W-:Y:S05]  /*d9a0*/  BSYNC.RECONVERGENT B0 ;  /* 0x0000000000007941 */ /* 0x000fea0003800200 */
.L_x_1408:
        /* <DEDUP_REMOVED lines=29> */
.L_x_1411:
[----:B------:R-:W-:Y:S05]  /*db80*/  BSYNC.RECONVERGENT B0 ;  /* 0x0000000000007941 */ /* 0x000fea0003800200 */
.L_x_1410:
        /* <DEDUP_REMOVED lines=30> */
.L_x_1405:
[----:B------:R-:W1:Y:S01]  /*dd70*/  LDCU.64 UR8, c[0x0][0x470] ;  /* 0x00008e00ff0877ac */ /* 0x000e620008000a00 */
[----:B------:R-:W-:Y:S01]  /*dd80*/  IMAD.MOV.U32 R2, RZ, RZ, RZ ;  /* 0x000000ffff027224 */ /* 0x000fe200078e00ff */
[----:B-1----:R-:W-:-:S04]  /*dd90*/  ISETP.NE.U32.AND P0, PT, RZ, UR8, PT ;  /* 0x00000008ff007c0c */ /* 0x002fc8000bf05070 */
[----:B------:R-:W-:Y:S01]  /*dda0*/  ISETP.NE.AND.EX P0, PT, RZ, UR9, PT, P0 ;  /* 0x00000009ff007c0c */ /* 0x000fe2000bf05300 */
[----:B------:R-:W1:Y:S01]  /*ddb0*/  LDCU.U8 UR10, c[0x0][0x533] ;  /* 0x0000a660ff0a77ac */ /* 0x000e620008000000 */
[----:B------:R-:W2:Y:S11]  /*ddc0*/  LDCU.64 UR8, c[0x0][0x380] ;  /* 0x00007000ff0877ac */ /* 0x000eb60008000a00 */
[----:B------:R-:W3:Y:S01]  /*ddd0*/  @P0 LDG.E R2, desc[UR4][R102.64] ;  /* 0x0000000466020981 */ /* 0x000ee2000c1e1900 */
[----:B-1----:R-:W-:Y:S01]  /*dde0*/  UISETP.NE.AND UP0, UPT, UR10, URZ, UPT ;  /* 0x000000ff0a00728c */ /* 0x002fe2000bf05270 */
[----:B--2---:R-:W-:-:S04]  /*ddf0*/  LEA R34, P0, R98, UR8, 0x1 ;  /* 0x0000000862227c11 */ /* 0x004fc8000f8008ff */
[----:B------:R-:W-:Y:S01]  /*de00*/  LEA.HI.X R35, R98, UR9, R66, 0x1, P0 ;  /* 0x0000000962237c11 */ /* 0x000fe200080f0c42 */
[----:B---3--:R-:W-:Y:S02]  /*de10*/  VIADD R4, R2, UR23 ;  /* 0x0000001702047c36 */ /* 0x008fe40008000000 */
[----:B------:R-:W-:Y:S02]  /*de20*/  IMAD.SHL.U32 R2, R64, 0x4, RZ ;  /* 0x0000000440027824 */ /* 0x000fe400078e00ff */
[----:B------:R-:W-:-:S03]  /*de30*/  IMAD R4, R95, R4, RZ ;  /* 0x000000045f047224 */ /* 0x000fc600078e02ff */
[----:B------:R-:W-:-:S04]  /*de40*/  LOP3.LUT R2, R2, 0x1c, RZ, 0xc0, !PT ;  /* 0x0000001c02027812 */ /* 0x000fc800078ec0ff */
[----:B------:R-:W-:-:S04]  /*de50*/  IADD3 R5, P2, PT, R2, R4, RZ ;  /* 0x0000000402057210 */ /* 0x000fc80007f5e0ff */
[----:B------:R-:W-:Y:S02]  /*de60*/  IADD3 R2, P1, PT, R2, R5, RZ ;  /* 0x0000000502027210 */ /* 0x000fe40007f3e0ff */
[----:B------:R-:W-:-:S05]  /*de70*/  LEA.HI.X.SX32 R4, R4, RZ, 0x1, P2 ;  /* 0x000000ff04047211 */ /* 0x000fca00010f0eff */
[----:B------:R-:W-:Y:S01]  /*de80*/  IMAD.X R8, RZ, RZ, R4, P1 ;  /* 0x000000ffff087224 */ /* 0x000fe200008e0604 */
[----:B------:R-:W-:Y:S06]  /*de90*/  BRA.U !UP0, `(.L_x_1413) ;  /* 0x0000003108d07547 */ /* 0x000fec000b800000 */
[----:B------:R-:W1:Y:S01]  /*dea0*/  LDCU.64 UR10, c[0x0][0x4c8] ;  /* 0x00009900ff0a77ac */ /* 0x000e620008000a00 */
[C---:B------:R-:W-:Y:S01]  /*deb0*/  IMAD.SHL.U32 R16, R5.reuse, 0x2, RZ ;  /* 0x0000000205107824 */ /* 0x040fe200078e00ff */
[----:B------:R-:W-:Y:S01]  /*dec0*/  SHF.L.U64.HI R4, R5, 0x1, R4 ;  /* 0x0000000105047819 */ /* 0x000fe20000010204 */
[----:B------:R-:W-:Y:S01]  /*ded0*/  BSSY.RECONVERGENT B2, `(.L_x_1414) ;  /* 0x00000d1000027945 */ /* 0x000fe20003800200 */
[----:B------:R-:W2:Y:S01]  /*dee0*/  LDCU.64 UR8, c[0x0][0x4d0] ;  /* 0x00009a00ff0877ac */ /* 0x000ea20008000a00 */
[----:B------:R-:W-:-:S06]  /*def0*/  UIADD3 UR24, UPT, UPT, -UR24, UR20, URZ ;  /* 0x0000001418187290 */ /* 0x000fcc000fffe1ff */
[----:B------:R-:W-:Y:S02]  /*df00*/  ISETP.GE.AND P2, PT, R100, UR24, PT ;  /* 0x0000001864007c0c */ /* 0x000fe4000bf46270 */
[C---:B-1----:R-:W-:Y:S02]  /*df10*/  IADD3 R18, P1, PT, R16.reuse, UR10, RZ ;  /* 0x0000000a10127c10 */ /* 0x042fe4000ff3e0ff */
[----:B--2---:R-:W-:Y:S02]  /*df20*/  IADD3 R16, P0, PT, R16, UR8, RZ ;  /* 0x0000000810107c10 */ /* 0x004fe4000ff1e0ff */
[C---:B------:R-:W-:Y:S02]  /*df30*/  IADD3.X R19, PT, PT, R4.reuse, UR11, RZ, P1, !PT ;  /* 0x0000000b04137c10 */ /* 0x040fe40008ffe4ff */
        /* <DEDUP_REMOVED lines=50> */
.L_x_1419:
[----:B------:R-:W-:Y:S05]  /*e260*/  BSYNC.RECONVERGENT B0 ;  /* 0x0000000000007941 */ /* 0x000fea0003800200 */
.L_x_1418:
[----:B-----5:R-:W-:Y:S01]  /*e270*/  IMAD.MOV.U32 R6, RZ, RZ, R22 ;  /* 0x000000ffff067224 */ /* 0x020fe200078e0016 */
[----:B------:R-:W-:Y:S01]  /*e280*/  MOV R4, R20 ;  /* 0x0000001400047202 */ /* 0x000fe20000000f00 */
[----:B------:R-:W-:Y:S01]  /*e290*/  IMAD.MOV.U32 R7, RZ, RZ, R23 ;  /* 0x000000ffff077224 */ /* 0x000fe200078e0017 */
[----:B------:R-:W-:Y:S02]  /*e2a0*/  MOV R5, R21 ;  /* 0x0000001500057202 */ /* 0x000fe40000000f00 */
.L_x_1417:
[----:B------:R-:W-:Y:S05]  /*e2b0*/  BSYNC.RECONVERGENT B1 ;  /* 0x0000000000017941 */ /* 0x000fea0003800200 */
.L_x_1416:
        /* <DEDUP_REMOVED lines=47> */
.L_x_1423:
[----:B------:R-:W-:Y:S05]  /*e5b0*/  BSYNC.RECONVERGENT B0 ;  /* 0x0000000000007941 */ /* 0x000fea0003800200 */
.L_x_1422:
[----:B-----5:R4:W-:Y:S02]  /*e5c0*/  STS.128 [R3+0x2000], R20 ;  /* 0x0020001403007388 */ /* 0x0209e40000000c00 */
.L_x_1421:
[----:B------:R-:W-:Y:S05]  /*e5d0*/  BSYNC.RECONVERGENT B1 ;  /* 0x0000000000017941 */ /* 0x000fea0003800200 */
.L_x_1420:
        /* <DEDUP_REMOVED lines=46> */
.L_x_1427:
[----:B------:R-:W-:Y:S05]  /*e8c0*/  BSYNC.RECONVERGENT B0 ;  /* 0x0000000000007941 */ /* 0x000fea0003800200 */
.L_x_1426:
[----:B-----5:R1:W-:Y:S02]  /*e8d0*/  STS.128 [R3+0x4000], R20 ;  /* 0x0040001403007388 */ /* 0x0203e40000000c00 */
.L_x_1425:
[----:B------:R-:W-:Y:S05]  /*e8e0*/  BSYNC.RECONVERGENT B1 ;  /* 0x0000000000017941 */ /* 0x000fea0003800200 */
.L_x_1424:
        /* <DEDUP_REMOVED lines=45> */
.L_x_1429:
[----:B------:R-:W-:Y:S05]  /*ebc0*/  BSYNC.RECONVERGENT B0 ;  /* 0x0000000000007941 */ /* 0x000fea0003800200 */
.L_x_1428:
[----:B-----5:R4:W-:Y:S02]  /*ebd0*/  STS.128 [R3+0x6000], R20 ;  /* 0x0060001403007388 */ /* 0x0209e40000000c00 */
.L_x_1415:
[----:B------:R-:W-:Y:S05]  /*ebe0*/  BSYNC.RECONVERGENT B2 ;  /* 0x0000000000027941 */ /* 0x000fea0003800200 */
.L_x_1414:
[----:B------:R-:W-:Y:S01]  /*ebf0*/  IADD3 R32, PT, PT, R100, 0x10, RZ ;  /* 0x0000001064207810 */ /* 0x000fe20007ffe0ff */
[----:B------:R-:W-:Y:S03]  /*ec00*/  BSSY.RECONVERGENT B2, `(.L_x_1430) ;  /* 0x00000c8000027945 */ /* 0x000fe60003800200 */
[----:B------:R-:W-:-:S13]  /*ec10*/  ISETP.GE.AND P0, PT, R32, UR24, PT ;  /* 0x0000001820007c0c */ /* 0x000fda000bf06270 */
        /* <DEDUP_REMOVED lines=31> */
[----:B------:R-:W-:-:S02]  /*ee10*/  IMAD.U32 R6, R6, 0x10000, RZ ;  /* 0x0001000006067824 */ /* 0x000fc400078e00ff */
[----:B------:R-:W-:Y:S01]  /*ee20*/  FMUL.FTZ R29, R27, R30 ;  /* 0x0000001e1b1d7220 */ /* 0x000fe20000410000 */
[----:B------:R-:W-:Y:S01]  /*ee30*/  FFMA.FTZ R23, R23, R26, R8 ;  /* 0x0000001a17177223 */ /* 0x000fe20000010008 */
[----:B------:R-:W-:Y:S01]  /*ee40*/  SHF.L.U32 R8, R5, 0x10, RZ ;  /* 0x0000001005087819 */ /* 0x000fe200000006ff */
[----:B------:R-:W-:Y:S01]  /*ee50*/  FFMA.FTZ R22, R27, R31, -R22 ;  /* 0x0000001f1b167223 */ /* 0x000fe20000010816 */
[----:B------:R-:W-:Y:S01]  /*ee60*/  SHF.L.U32 R26, R7, 0x10, RZ ;  /* 0x00000010071a7819 */ /* 0x000fe200000006ff */
[-C--:B------:R-:W-:Y:S01]  /*ee70*/  FMUL.FTZ R5, R4, R36.reuse ;  /* 0x0000002404057220 */ /* 0x080fe20000410000 */
[----:B------:R-:W-:Y:S01]  /*ee80*/  FMUL.FTZ R27, R6, R36 ;  /* 0x00000024061b7220 */ /* 0x000fe20000410000 */
[----:B------:R-:W-:Y:S01]  /*ee90*/  FMUL.FTZ R7, R8, R37 ;  /* 0x0000002508077220 */ /* 0x000fe20000410000 */
[----:B------:R-:W-:Y:S01]  /*eea0*/  FFMA.FTZ R29, R20, R31, R29 ;  /* 0x0000001f141d7223 */ /* 0x000fe2000001001d */
[----:B------:R-:W-:Y:S01]  /*eeb0*/  FMUL.FTZ R37, R26, R37 ;  /* 0x000000251a257220 */ /* 0x000fe20000410000 */
        /* <DEDUP_REMOVED lines=8> */
.L_x_1435:
[----:B------:R-:W-:Y:S05]  /*ef40*/  BSYNC.RECONVERGENT B0 ;  /* 0x0000000000007941 */ /* 0x000fea0003800200 */
.L_x_1434:
[----:B-----5:R4:W-:Y:S02]  /*ef50*/  STS.128 [R3+0x800], R20 ;  /* 0x0008001403007388 */ /* 0x0209e40000000c00 */
.L_x_1433:
[----:B------:R-:W-:Y:S05]  /*ef60*/  BSYNC.RECONVERGENT B1 ;  /* 0x0000000000017941 */ /* 0x000fea0003800200 */
.L_x_1432:
        /* <DEDUP_REMOVED lines=46> */
.L_x_1439:
[----:B------:R-:W-:Y:S05]  /*f250*/  BSYNC.RECONVERGENT B0 ;  /* 0x0000000000007941 */ /* 0x000fea0003800200 */
.L_x_1438:
[----:B-----5:R4:W-:Y:S02]  /*f260*/  STS.128 [R3+0x2800], R20 ;  /* 0x0028001403007388 */ /* 0x0209e40000000c00 */
.L_x_1437:
[----:B------:R-:W-:Y:S05]  /*f270*/  BSYNC.RECONVERGENT B1 ;  /* 0x0000000000017941 */ /* 0x000fea0003800200 */
.L_x_1436:
        /* <DEDUP_REMOVED lines=46> */
.L_x_1443:
[----:B------:R-:W-:Y:S05]  /*f560*/  BSYNC.RECONVERGENT B0 ;  /* 0x0000000000007941 */ /* 0x000fea0003800200 */
.L_x_1442:
[----:B-----5:R4:W-:Y:S02]  /*f570*/  STS.128 [R3+0x4800], R20 ;  /* 0x0048001403007388 */ /* 0x0209e40000000c00 */
.L_x_1441:
[----:B------:R-:W-:Y:S05]  /*f580*/  BSYNC.RECONVERGENT B1 ;  /* 0x0000000000017941 */ /* 0x000fea0003800200 */
.L_x_1440:
        /* <DEDUP_REMOVED lines=45> */
.L_x_1445:
[----:B------:R-:W-:Y:S05]  /*f860*/  BSYNC.RECONVERGENT B0 ;  /* 0x0000000000007941 */ /* 0x000fea0003800200 */
.L_x_1444:
[----:B-----5:R4:W-:Y:S02]  /*f870*/  STS.128 [R3+0x6800], R20 ;  /* 0x0068001403007388 */ /* 0x0209e40000000c00 */
.L_x_1431:
[----:B------:R-:W-:Y:S05]  /*f880*/  BSYNC.RECONVERGENT B2 ;  /* 0x0000000000027941 */ /* 0x000fea0003800200 */
.L_x_1430:
[----:B------:R-:W-:Y:S01]  /*f890*/  IADD3 R30, PT, PT, R100, 0x20, RZ ;  /* 0x00000020641e7810 */ /* 0x000fe20007ffe0ff */
[----:B------:R-:W-:Y:S03]  /*f8a0*/  BSSY.RECONVERGENT B2, `(.L_x_1446) ;  /* 0x00000c8000027945 */ /* 0x000fe60003800200 */
[----:B------:R-:W-:-:S13]  /*f8b0*/  ISETP.GE.AND P0, PT, R30, UR24, PT ;  /* 0x000000181e007c0c */ /* 0x000fda000bf06270 */
        /* <DEDUP_REMOVED lines=50> */
.L_x_1451:
[----:B------:R-:W-:Y:S05]  /*fbe0*/  BSYNC.RECONVERGENT B0 ;  /* 0x0000000000007941 */ /* 0x000fea0003800200 */
.L_x_1450:
[----:B-----5:R1:W-:Y:S02]  /*fbf0*/  STS.128 [R3+0x1000], R20 ;  /* 0x0010001403007388 */ /* 0x0203e40000000c00 */
.L_x_1449:
[----:B------:R-:W-:Y:S05]  /*fc00*/  BSYNC.RECONVERGENT B1 ;  /* 0x0000000000017941 */ /* 0x000fea0003800200 */
.L_x_1448:
        /* <DEDUP_REMOVED lines=46> */
.L_x_1455:
[----:B------:R-:W-:Y:S05]  /*fef0*/  BSYNC.RECONVERGENT B0 ;  /* 0x0000000000007941 */ /* 0x000fea0003800200 */
.L_x_1454:
[----:B-----5:R4:W-:Y:S02]  /*ff00*/  STS.128 [R3+0x3000], R20 ;  /* 0x0030001403007388 */ /* 0x0209e40000000c00 */
.L_x_1453:
[----:B------:R-:W-:Y:S05]  /*ff10*/  BSYNC.RECONVERGENT B1 ;  /* 0x0000000000017941 */ /* 0x000fea0003800200 */
.L_x_1452:
        /* <DEDUP_REMOVED lines=46> */
.L_x_1459:
[----:B------:R-:W-:Y:S05]  /*10200*/  BSYNC.RECONVERGENT B0 ;  /* 0x0000000000007941 */ /* 0x000fea0003800200 */
.L_x_1458:
[----:B-----5:R4:W-:Y:S02]  /*10210*/  STS.128 [R3+0x5000], R20 ;  /* 0x0050001403007388 */ /* 0x0209e40000000c00 */
.L_x_1457:
[----:B------:R-:W-:Y:S05]  /*10220*/  BSYNC.RECONVERGENT B1 ;  /* 0x0000000000017941 */ /* 0x000fea0003800200 */
.L_x_1456:
        /* <DEDUP_REMOVED lines=45> */
.L_x_1461:
[----:B------:R-:W-:Y:S05]  /*10500*/  BSYNC.RECONVERGENT B0 ;  /* 0x0000000000007941 */ /* 0x000fea0003800200 */
.L_x_1460:
[----:B-----5:R4:W-:Y:S02]  /*10510*/  STS.128 [R3+0x7000], R20 ;  /* 0x0070001403007388 */ /* 0x0209e40000000c00 */
.L_x_1447:
[----:B------:R-:W-:Y:S05]  /*10520*/  BSYNC.RECONVERGENT B2 ;  /* 0x0000000000027941 */ /* 0x000fea0003800200 */
.L_x_1446:
[----:B------:R-:W-:-:S04]  /*10530*/  IADD3 R36, PT, PT, R100, 0x30, RZ ;  /* 0x0000003064247810 */ /* 0x000fc80007ffe0ff */
[----:B------:R-:W-:-:S13]  /*10540*/  ISETP.GE.AND P0, PT, R36, UR24, PT ;  /* 0x0000001824007c0c */ /* 0x000fda000bf06270 */
[----:B------:R-:W-:Y:S05]  /*10550*/  @P0 BRA `(.L_x_1412) ;  /* 0x0000006400ec0947 */ /* 0x000fea0003800000 */
[----:B------:R-:W5:Y:S01]  /*10560*/  LDC R2, c[0x0][0x440] ;  /* 0x00011000ff027b82 */ /* 0x000f620000000800 */
[----:B-1-34-:R-:W-:Y:S01]  /*10570*/  IMAD.WIDE.U32 R34, R12, 0x60, R34 ;  /* 0x000000600c227825 */ /* 0x01afe200078e0022 */
[----:B------:R-:W-:Y:S03]  /*10580*/  BSSY.RECONVERGENT B1, `(.L_x_1462) ;  /* 0x0000033000017945 */ /* 0x000fe60003800200 */
[----:B------:R-:W-:Y:S01]  /*10590*/  IMAD R13, R13, 0x60, RZ ;  /* 0x000000600d0d7824 */ /* 0x000fe200078e02ff */
[----:B------:R-:W-:-:S04]  /*105a0*/  MOV R12, R34 ;  /* 0x00000022000c7202 */ /* 0x000fc80000000f00 */
[----:B------:R-:W-:Y:S02]  /*105b0*/  IADD3 R13, PT, PT, R13, R35, RZ ;  /* 0x000000230d0d7210 */ /* 0x000fe40007ffe0ff */
[----:B-----5:R-:W-:-:S13]  /*105c0*/  ISETP.GE.AND P0, PT, R14, R2, PT ;  /* 0x000000020e00720c */ /* 0x020fda0003f06270 */
        /* <DEDUP_REMOVED lines=23> */
[----:B------:R-:W-:Y:S01]  /*10740*/  FMUL.FTZ R8, R27, R8 ;  /* 0x000000081b087220 */ /* 0x000fe20000410000 */
[----:B------:R-:W-:Y:S01]  /*10750*/  SHF.L.U32 R5, R5, 0x10, RZ ;  /* 0x0000001005057819 */ /* 0x000fe200000006ff */
[----:B------:R-:W-:Y:S01]  /*10760*/  IMAD.U32 R6, R6, 0x10000, RZ ;  /* 0x0001000006067824 */ /* 0x000fe200078e00ff */
[----:B------:R-:W-:Y:S01]  /*10770*/  SHF.L.U32 R7, R7, 0x10, RZ ;  /* 0x0000001007077819 */ /* 0x000fe200000006ff */
[-C--:B------:R-:W-:Y:S01]  /*10780*/  FFMA.FTZ R26, R27, R24.reuse, -R26 ;  /* 0x000000181b1a7223 */ /* 0x080fe2000001081a */
[----:B------:R-:W-:Y:S01]  /*10790*/  FFMA.FTZ R23, R23, R24, R8 ;  /* 0x0000001817177223 */ /* 0x000fe20000010008 */
[C---:B------:R-:W-:Y:S01]  /*107a0*/  FMUL.FTZ R27, R25.reuse, R28 ;  /* 0x0000001c191b7220 */ /* 0x040fe20000410000 */
[----:B------:R-:W-:Y:S01]  /*107b0*/  FFMA.FTZ R22, R25, R29, -R22 ;  /* 0x0000001d19167223 */ /* 0x000fe20000010816 */
[-C--:B------:R-:W-:Y:S01]  /*107c0*/  FMUL.FTZ R25, R4, R33.reuse ;  /* 0x0000002104197220 */ /* 0x080fe20000410000 */
[-C--:B------:R-:W-:Y:S01]  /*107d0*/  FMUL.FTZ R8, R5, R34.reuse ;  /* 0x0000002205087220 */ /* 0x080fe20000410000 */
[----:B------:R-:W-:Y:S01]  /*107e0*/  FMUL.FTZ R33, R6, R33 ;  /* 0x0000002106217220 */ /* 0x000fe20000410000 */
[C---:B------:R-:W-:Y:S01]  /*107f0*/  FMUL.FTZ R34, R7.reuse, R34 ;  /* 0x0000002207227220 */ /* 0x040fe20000410000 */
        /* <DEDUP_REMOVED lines=9> */
.L_x_1465:
[----:B------:R-:W-:Y:S05]  /*10890*/  BSYNC.RECONVERGENT B0 ;  /* 0x0000000000007941 */ /* 0x000fea0003800200 */
.L_x_1464:
[----:B-----5:R4:W-:Y:S02]  /*108a0*/  STS.128 [R3+0x1800], R20 ;  /* 0x0018001403007388 */ /* 0x0209e40000000c00 */
.L_x_1463:
[----:B------:R-:W-:Y:S05]  /*108b0*/  BSYNC.RECONVERGENT B1 ;  /* 0x0000000000017941 */ /* 0x000fea0003800200 */
.L_x_1462:
        /* <DEDUP_REMOVED lines=46> */
.L_x_1469:
[----:B------:R-:W-:Y:S05]  /*10ba0*/  BSYNC.RECONVERGENT B0 ;  /* 0x0000000000007941 */ /* 0x000fea0003800200 */
.L_x_1468:
[----:B-----5:R1:W-:Y:S02]  /*10bb0*/  STS.128 [R3+0x3800], R20 ;  /* 0x0038001403007388 */ /* 0x0203e40000000c00 */
.L_x_1467:
[----:B------:R-:W-:Y:S05]  /*10bc0*/  BSYNC.RECONVERGENT B1 ;  /* 0x0000000000017941 */ /* 0x000fea0003800200 */
.L_x_1466:
        /* <DEDUP_REMOVED lines=46> */
.L_x_1473:
[----:B------:R-:W-:Y:S05]  /*10eb0*/  BSYNC.RECONVERGENT B0 ;  /* 0x0000000000007941 */ /* 0x000fea0003800200 */
.L_x_1472:
[----:B-----5:R4:W-:Y:S02]  /*10ec0*/  STS.128 [R3+0x5800], R20 ;  /* 0x0058001403007388 */ /* 0x0209e40000000c00 */
.L_x_1471:
[----:B------:R-:W-:Y:S05]  /*10ed0*/  BSYNC.RECONVERGENT B1 ;  /* 0x0000000000017941 */ /* 0x000fea0003800200 */
.L_x_1470:
[----:B------:R-:W-:-:S13]  /*10ee0*/  ISETP.GE.AND P0, PT, R9, R2, PT ;  /* 0x000000020900720c */ /* 0x000fda0003f06270 */
[----:B------:R1:W-:Y:S01]  /*10ef0*/  @P0 STS.128 [R3+0x7800], RZ ;  /* 0x007800ff03000388 */ /* 0x0003e20000000c00 */
[----:B------:R-:W-:Y:S05]  /*10f00*/  @P0 BRA `(.L_x_1412) ;  /* 0x0000005c00800947 */ /* 0x000fea0003800000 */
[----:B-1--4-:R1:W5:Y:S01]  /*10f10*/  LDG.E.128 R20, desc[UR4][R12.64+0x180] ;  /* 0x000180040c147981 */ /* 0x012362000c1e1d00 */
[----:B------:R-:W-:Y:S01]  /*10f20*/  ISETP.GE.AND P0, PT, R9, R0, PT ;  /* 0x000000000900720c */ /* 0x000fe20003f06270 */
[----:B------:R-:W-:-:S12]  /*10f30*/  BSSY.RECONVERGENT B0, `(.L_x_1474) ;  /* 0x0000028000007945 */ /* 0x000fd80003800200 */
[----:B------:R-:W-:Y:S05]  /*10f40*/  @P0 BRA `(.L_x_1475) ;  /* 0x0000000000980947 */ /* 0x000fea0003800000 */
[----:B--2---:R-:W1:Y:S04]  /*10f50*/  LDG.E.64 R4, desc[UR4][R16.64+0xc0] ;  /* 0x0000c00410047981 */ /* 0x004e68000c1e1b00 */
[----:B------:R-:W2:Y:S01]  /*10f60*/  LDG.E.64 R6, desc[UR4][R18.64+0xc0] ;  /* 0x0000c00412067981 */ /* 0x000ea2000c1e1b00 */
[C---:B-----5:R-:W-:Y:S02]  /*10f70*/  LOP3.LUT R0, R21.reuse, 0xffff0000, RZ, 0xc0, !PT ;  /* 0xffff000015007812 */ /* 0x060fe400078ec0ff */
[----:B------:R-:W-:Y:S02]  /*10f80*/  SHF.L.U32 R2, R21, 0x10, RZ ;  /* 0x0000001015027819 */ /* 0x000fe400000006ff */
[C---:B------:R-:W-:Y:S02]  /*10f90*/  SHF.L.U32 R8, R20.reuse, 0x10, RZ ;  /* 0x0000001014087819 */ /* 0x040fe400000006ff */
[----:B------:R-:W-:Y:S01]  /*10fa0*/  LOP3.LUT R24, R20, 0xffff0000, RZ, 0xc0, !PT ;  /* 0xffff000014187812 */ /* 0x000fe200078ec0ff */
[----:B------:R-:W-:Y:S01]  /*10fb0*/  IMAD.U32 R20, R22, 0x10000, RZ ;  /* 0x0001000016147824 */ /* 0x000fe200078e00ff */
[----:B------:R-:W-:-:S02]  /*10fc0*/  SHF.L.U32 R25, R23, 0x10, RZ ;  /* 0x0000001017197819 */ /* 0x000fc400000006ff */
[----:B------:R-:W-:Y:S02]  /*10fd0*/  LOP3.LUT R23, R23, 0xffff0000, RZ, 0xc0, !PT ;  /* 0xffff000017177812 */ /* 0x000fe400078ec0ff */
[----:B------:R-:W-:Y:S02]  /*10fe0*/  LOP3.LUT R22, R22, 0xffff0000, RZ, 0xc0, !PT ;  /* 0xffff000016167812 */ /* 0x000fe400078ec0ff */
[----:B-1-3--:R-:W-:Y:S02]  /*10ff0*/  LOP3.LUT R13, R4, 0xffff0000, RZ, 0xc0, !PT ;  /* 0xffff0000040d7812 */ /* 0x00afe400078ec0ff */
[----:B------:R-:W-:Y:S02]  /*11000*/  LOP3.LUT R12, R5, 0xffff0000, RZ, 0xc0, !PT ;  /* 0xffff0000050c7812 */ /* 0x000fe400078ec0ff */
[----:B--2---:R-:W-:Y:S01]  /*11010*/  LOP3.LUT R21, R6, 0xffff0000, RZ, 0xc0, !PT ;  /* 0xffff000006157812 */ /* 0x004fe200078ec0ff */
[-C--:B------:R-:W-:Y:S01]  /*11020*/  FMUL.FTZ R18, R13, R0.reuse ;  /* 0x000000000d127220 */ /* 0x080fe20000410000 */
[----:B------:R-:W-:Y:S01]  /*11030*/  LOP3.LUT R16, R7, 0xffff0000, RZ, 0xc0, !PT ;  /* 0xffff000007107812 */ /* 0x000fe200078ec0ff */
[----:B------:R-:W-:Y:S01]  /*11040*/  FMUL.FTZ R17, R12, R23 ;  /* 0x000000170c117220 */ /* 0x000fe20000410000 */
[----:B------:R-:W-:Y:S01]  /*11050*/  SHF.L.U32 R19, R4, 0x10, RZ ;  /* 0x0000001004137819 */ /* 0x000fe200000006ff */
[----:B------:R-:W-:Y:S01]  /*11060*/  FMUL.FTZ R0, R21, R0 ;  /* 0x0000000015007220 */ /* 0x000fe20000410000 */
[----:B------:R-:W-:Y:S01]  /*11070*/  SHF.L.U32 R5, R5, 0x10, RZ ;  /* 0x0000001005057819 */ /* 0x000fe200000006ff */
[----:B------:R-:W-:Y:S01]  /*11080*/  FFMA.FTZ R18, R21, R2, -R18 ;  /* 0x0000000215127223 */ /* 0x000fe20000010812 */
[----:B------:R-:W-:Y:S01]  /*11090*/  SHF.L.U32 R7, R7, 0x10, RZ ;  /* 0x0000001007077819 */ /* 0x000fe200000006ff */
[----:B------:R-:W-:-:S02]  /*110a0*/  IMAD.U32 R21, R6, 0x10000, RZ ;  /* 0x0001000006157824 */ /* 0x000fc400078e00ff */
[----:B------:R-:W-:Y:S01]  /*110b0*/  FFMA.FTZ R13, R13, R2, R0 ;  /* 0x000000020d0d7223 */ /* 0x000fe20000010000 */
[----:B------:R-:W-:Y:S01]  /*110c0*/  FMUL.FTZ R0, R19, R24 ;  /* 0x0000001813007220 */ /* 0x000fe20000410000 */
[----:B------:R-:W-:Y:S01]  /*110d0*/  FMUL.FTZ R2, R5, R22 ;  /* 0x0000001605027220 */ /* 0x000fe20000410000 */
[C---:B------:R-:W-:Y:S01]  /*110e0*/  FMUL.FTZ R23, R16.reuse, R23 ;  /* 0x0000001710177220 */ /* 0x040fe20000410000 */
[----:B------:R-:W-:Y:S01]  /*110f0*/  FMUL.FTZ R24, R21, R24 ;  /* 0x0000001815187220 */ /* 0x000fe20000410000 */
[----:B------:R-:W-:Y:S01]  /*11100*/  FMUL.FTZ R22, R7, R22 ;  /* 0x0000001607167220 */ /* 0x000fe20000410000 */
        /* <DEDUP_REMOVED lines=10> */
.L_x_1475:
[----:B------:R-:W-:Y:S05]  /*111b0*/  BSYNC.RECONVERGENT B0 ;  /* 0x0000000000007941 */ /* 0x000fea0003800200 */
.L_x_1474:
[----:B-----5:R4:W-:Y:S01]  /*111c0*/  STS.128 [R3+0x7800], R20 ;  /* 0x0078001403007388 */ /* 0x0209e20000000c00 */
[----:B------:R-:W-:Y:S05]  /*111d0*/  BRA `(.L_x_1412) ;  /* 0x0000005800cc7947 */ /* 0x000fea0003800000 */
.L_x_1413:
[----:B------:R-:W-:Y:S01]  /*111e0*/  UIADD3 UR24, UPT, UPT, -UR24, UR20, URZ ;  /* 0x0000001418187290 */ /* 0x000fe2000fffe1ff */
[----:B------:R-:W-:Y:S01]  /*111f0*/  LEA.HI R28, R0, R0, RZ, 0x1 ;  /* 0x00000000001c7211 */ /* 0x000fe200078f08ff */
[----:B------:R-:W-:Y:S01]  /*11200*/  BSSY.RECONVERGENT B2, `(.L_x_1476) ;  /* 0x000016f000027945 */ /* 0x000fe20003800200 */
[----:B------:R-:W-:Y:S02]  /*11210*/  SHF.R.U32.HI R31, RZ, 0x1, R0 ;  /* 0x00000001ff1f7819 */ /* 0x000fe40000011600 */
[----:B------:R-:W-:Y:S02]  /*11220*/  SHF.R.S32.HI R28, RZ, 0x1, R28 ;  /* 0x00000001ff1c7819 */ /* 0x000fe4000001141c */
[----:B------:R-:W-:-:S03]  /*11230*/  ISETP.GE.AND P0, PT, R100, UR24, PT ;  /* 0x0000001864007c0c */ /* 0x000fc6000bf06270 */
[----:B------:R-:W-:-:S05]  /*11240*/  IMAD.MOV R28, RZ, RZ, -R28 ;  /* 0x000000ffff1c7224 */ /* 0x000fca00078e0a1c */
[----:B------:R-:W-:-:S05]  /*11250*/  SHF.R.S32.HI R29, RZ, 0x1f, R28 ;  /* 0x0000001fff1d7819 */ /* 0x000fca000001141c */
        /* <DEDUP_REMOVED lines=91> */
.L_x_1480:
[----:B------:R-:W-:Y:S05]  /*11810*/  BSYNC.RECONVERGENT B0 ;  /* 0x0000000000007941 */ /* 0x000fea0003800200 */
.L_x_1479:
[----:B------:R-:W-:Y:S05]  /*11820*/  BSYNC.RECONVERGENT B1 ;  /* 0x0000000000017941 */ /* 0x000fea0003800200 */
.L_x_1478:
        /* <DEDUP_REMOVED lines=88> */
.L_x_1484:
[----:B------:R-:W-:Y:S05]  /*11db0*/  BSYNC.RECONVERGENT B0 ;  /* 0x0000000000007941 */ /* 0x000fea0003800200 */
.L_x_1483:
[----:B-----5:R4:W-:Y:S02]  /*11dc0*/  STS.128 [R3+0x2000], R24 ;  /* 0x0020001803007388 */ /* 0x0209e40000000c00 */
.L_x_1482:
[----:B------:R-:W-:Y:S05]  /*11dd0*/  BSYNC.RECONVERGENT B1 ;  /* 0x0000000000017941 */ /* 0x000fea0003800200 */
.L_x_1481:
        /* <DEDUP_REMOVED lines=87> */
.L_x_1488:
[----:B------:R-:W-:Y:S05]  /*12350*/  BSYNC.RECONVERGENT B0 ;  /* 0x0000000000007941 */ /* 0x000fea0003800200 */
.L_x_1487:
[----:B-----5:R1:W-:Y:S02]  /*12360*/  STS.128 [R3+0x4000], R24 ;  /* 0x0040001803007388 */ /* 0x0203e40000000c00 */
.L_x_1486:
[----:B------:R-:W-:Y:S05]  /*12370*/  BSYNC.RECONVERGENT B1 ;  /* 0x0000000000017941 */ /* 0x000fea0003800200 */
.L_x_1485:
        /* <DEDUP_REMOVED lines=85> */
.L_x_1490:
[----:B------:R-:W-:Y:S05]  /*128d0*/  BSYNC.RECONVERGENT B0 ;  /* 0x0000000000007941 */ /* 0x000fea0003800200 */
.L_x_1489:
[----:B-----5:R4:W-:Y:S02]  /*128e0*/  STS.128 [R3+0x6000], R24 ;  /* 0x0060001803007388 */ /* 0x0209e40000000c00 */
.L_x_1477:
[----:B------:R-:W-:Y:S05]  /*128f0*/  BSYNC.RECONVERGENT B2 ;  /* 0x0000000000027941 */ /* 0x000fea0003800200 */
.L_x_1476:
        /* <DEDUP_REMOVED lines=74> */
[----:B------:R-:W-:Y:S01]  /*12da0*/  LOP3.LUT R22, R17, 0xffff0000, RZ, 0xc0, !PT ;  /* 0xffff000011167812 */ /* 0x000fe200078ec0ff */
[----:B------:R-:W-:Y:S01]  /*12db0*/  IMAD.U32 R17, R18, 0x10000, RZ ;  /* 0x0001000012117824 */ /* 0x000fe200078e00ff */
[----:B------:R-:W-:Y:S01]  /*12dc0*/  SHF.L.U32 R16, R19, 0x10, RZ ;  /* 0x0000001013107819 */ /* 0x000fe200000006ff */
[----:B------:R-:W-:Y:S01]  /*12dd0*/  FMUL.FTZ R47, R44, R47 ;  /* 0x0000002f2c2f7220 */ /* 0x000fe20000410000 */
[----:B------:R-:W-:Y:S01]  /*12de0*/  LOP3.LUT R18, R18, 0xffff0000, RZ, 0xc0, !PT ;  /* 0xffff000012127812 */ /* 0x000fe200078ec0ff */
        /* <DEDUP_REMOVED lines=14> */
.L_x_1496:
[----:B------:R-:W-:Y:S05]  /*12ed0*/  BSYNC.RECONVERGENT B0 ;  /* 0x0000000000007941 */ /* 0x000fea0003800200 */
.L_x_1495:
[----:B-----5:R4:W-:Y:S02]  /*12ee0*/  STS.128 [R3+0x800], R24 ;  /* 0x0008001803007388 */ /* 0x0209e40000000c00 */
.L_x_1494:
[----:B------:R-:W-:Y:S05]  /*12ef0*/  BSYNC.RECONVERGENT B1 ;  /* 0x0000000000017941 */ /* 0x000fea0003800200 */
.L_x_1493:
        /* <DEDUP_REMOVED lines=86> */
.L_x_1500:
[----:B------:R-:W-:Y:S05]  /*13460*/  BSYNC.RECONVERGENT B0 ;  /* 0x0000000000007941 */ /* 0x000fea0003800200 */
.L_x_1499:
[----:B-----5:R4:W-:Y:S02]  /*13470*/  STS.128 [R3+0x2800], R24 ;  /* 0x0028001803007388 */ /* 0x0209e40000000c00 */
.L_x_1498:
[----:B------:R-:W-:Y:S05]  /*13480*/  BSYNC.RECONVERGENT B1 ;  /* 0x0000000000017941 */ /* 0x000fea0003800200 */
.L_x_1497:
        /* <DEDUP_REMOVED lines=86> */
.L_x_1504:
[----:B------:R-:W-:Y:S05]  /*139f0*/  BSYNC.RECONVERGENT B0 ;  /* 0x0000000000007941 */ /* 0x000fea0003800200 */
.L_x_1503:
[----:B-----5:R4:W-:Y:S02]  /*13a00*/  STS.128 [R3+0x4800], R24 ;  /* 0x0048001803007388 */ /* 0x0209e40000000c00 */
.L_x_1502:
[----:B------:R-:W-:Y:S05]  /*13a10*/  BSYNC.RECONVERGENT B1 ;  /* 0x0000000000017941 */ /* 0x000fea0003800200 */
.L_x_1501:
        /* <DEDUP_REMOVED lines=40> */
[----:B------:R-:W-:Y:S01]  /*13ca0*/  SHF.L.U32 R5, R7, 0x10, RZ ;  /* 0x0000001007057819 */ /* 0x000fe200000006ff */
        /* <DEDUP_REMOVED lines=18> */
[----:B------:R-:W-:Y:S01]  /*13dd0*/  FMUL.FTZ R21, R6, R21 ;  /* 0x0000001506157220 */ /* 0x000fe20000410000 */
[----:B------:R-:W-:Y:S01]  /*13de0*/  FMUL.FTZ R44, R7, R44 ;  /* 0x0000002c072c7220 */ /* 0x000fe20000410000 */
[C---:B--2---:R-:W-:Y:S01]  /*13df0*/  SHF.L.U32 R5, R17.reuse, 0x10, RZ ;  /* 0x0000001011057819 */ /* 0x044fe200000006ff */
[C---:B------:R-:W-:Y:S01]  /*13e00*/  IMAD.U32 R7, R16.reuse, 0x10000, RZ ;  /* 0x0001000010077824 */ /* 0x040fe200078e00ff */
[----:B------:R-:W-:Y:S01]  /*13e10*/  LOP3.LUT R40, R17, 0xffff0000, RZ, 0xc0, !PT ;  /* 0xffff000011287812 */ /* 0x000fe200078ec0ff */
[----:B------:R-:W-:Y:S01]  /*13e20*/  FMUL.FTZ R27, R27, R20 ;  /* 0x000000141b1b7220 */ /* 0x000fe20000410000 */
[----:B------:R-:W-:Y:S01]  /*13e30*/  LOP3.LUT R6, R16, 0xffff0000, RZ, 0xc0, !PT ;  /* 0xffff000010067812 */ /* 0x000fe200078ec0ff */
[----:B------:R-:W-:Y:S01]  /*13e40*/  FMUL.FTZ R38, R38, R45 ;  /* 0x0000002d26267220 */ /* 0x000fe20000410000 */
[----:B------:R-:W-:Y:S01]  /*13e50*/  SHF.L.U32 R17, R19, 0x10, RZ ;  /* 0x0000001013117819 */ /* 0x000fe200000006ff */
[----:B------:R-:W-:Y:S01]  /*13e60*/  FMUL.FTZ R4, R4, R43 ;  /* 0x0000002b04047220 */ /* 0x000fe20000410000 */
[C---:B------:R-:W-:Y:S01]  /*13e70*/  LOP3.LUT R16, R18.reuse, 0xffff0000, RZ, 0xc0, !PT ;  /* 0xffff000012107812 */ /* 0x040fe200078ec0ff */
        /* <DEDUP_REMOVED lines=15> */
.L_x_1506:
[----:B------:R-:W-:Y:S05]  /*13f70*/  BSYNC.RECONVERGENT B0 ;  /* 0x0000000000007941 */ /* 0x000fea0003800200 */
.L_x_1505:
[----:B-----5:R4:W-:Y:S02]  /*13f80*/  STS.128 [R3+0x6800], R24 ;  /* 0x0068001803007388 */ /* 0x0209e40000000c00 */
.L_x_1492:
[----:B------:R-:W-:Y:S05]  /*13f90*/  BSYNC.RECONVERGENT B2 ;  /* 0x0000000000027941 */ /* 0x000fea0003800200 */
.L_x_1491:
        /* <DEDUP_REMOVED lines=69> */
[C---:B----4-:R-:W-:Y:S01]  /*143f0*/  SHF.L.U32 R5, R17.reuse, 0x10, RZ ;  /* 0x0000001011057819 */ /* 0x050fe200000006ff */
        /* <DEDUP_REMOVED lines=23> */
.L_x_1512:
[----:B------:R-:W-:Y:S05]  /*14570*/  BSYNC.RECONVERGENT B0 ;  /* 0x0000000000007941 */ /* 0x000fea0003800200 */
.L_x_1511:
[----:B-----5:R1:W-:Y:S02]  /*14580*/  STS.128 [R3+0x1000], R24 ;  /* 0x0010001803007388 */ /* 0x0203e40000000c00 */
.L_x_1510:
[----:B------:R-:W-:Y:S05]  /*14590*/  BSYNC.RECONVERGENT B1 ;  /* 0x0000000000017941 */ /* 0x000fea0003800200 */
.L_x_1509:
        /* <DEDUP_REMOVED lines=86> */
.L_x_1516:
[----:B------:R-:W-:Y:S05]  /*14b00*/  BSYNC.RECONVERGENT B0 ;  /* 0x0000000000007941 */ /* 0x000fea0003800200 */
.L_x_1515:
[----:B-----5:R4:W-:Y:S02]  /*14b10*/  STS.128 [R3+0x3000], R24 ;  /* 0x0030001803007388 */ /* 0x0209e40000000c00 */
.L_x_1514:
[----:B------:R-:W-:Y:S05]  /*14b20*/  BSYNC.RECONVERGENT B1 ;  /* 0x0000000000017941 */ /* 0x000fea0003800200 */
.L_x_1513:
        /* <DEDUP_REMOVED lines=86> */
.L_x_1520:
[----:B------:R-:W-:Y:S05]  /*15090*/  BSYNC.RECONVERGENT B0 ;  /* 0x0000000000007941 */ /* 0x000fea0003800200 */
.L_x_1519:
[----:B-----5:R4:W-:Y:S02]  /*150a0*/  STS.128 [R3+0x5000], R24 ;  /* 0x0050001803007388 */ /* 0x0209e40000000c00 */
.L_x_1518:
[----:B------:R-:W-:Y:S05]  /*150b0*/  BSYNC.RECONVERGENT B1 ;  /* 0x0000000000017941 */ /* 0x000fea0003800200 */
.L_x_1517:
        /* <DEDUP_REMOVED lines=25> */
[C---:B-1---5:R-:W-:Y:S01]  /*15250*/  SHF.L.U32 R36, R24.reuse, 0x10, RZ ;  /* 0x0000001018247819 */ /* 0x062fe200000006ff */
        /* <DEDUP_REMOVED lines=59> */
.L_x_1522:
[----:B------:R-:W-:Y:S05]  /*15610*/  BSYNC.RECONVERGENT B0 ;  /* 0x0000000000007941 */ /* 0x000fea0003800200 */
.L_x_1521:
[----:B-----5:R4:W-:Y:S02]  /*15620*/  STS.128 [R3+0x7000], R24 ;  /* 0x0070001803007388 */ /* 0x0209e40000000c00 */
.L_x_1508:
[----:B------:R-:W-:Y:S05]  /*15630*/  BSYNC.RECONVERGENT B2 ;  /* 0x0000000000027941 */ /* 0x000fea0003800200 */
.L_x_1507:
[----:B-1--4-:R-:W-:-:S04]  /*15640*/  IADD3 R36, PT, PT, R100, 0x30, RZ ;  /* 0x0000003064247810 */ /* 0x012fc80007ffe0ff */
[----:B------:R-:W-:-:S13]  /*15650*/  ISETP.GE.AND P0, PT, R36, UR24, PT ;  /* 0x0000001824007c0c */ /* 0x000fda000bf06270 */
        /* <DEDUP_REMOVED lines=48> */
[----:B------:R-:W-:Y:S01]  /*15960*/  @!P1 FADD.FTZ R4, -R4, -RZ ;  /* 0x800000ff04049221 */ /* 0x000fe20000010100 */
[----:B------:R-:W-:Y:S01]  /*15970*/  LOP3.LUT R6, R6, 0xffff0000, RZ, 0xc0, !PT ;  /* 0xffff000006067812 */ /* 0x000fe200078ec0ff */
[----:B------:R-:W-:Y:S01]  /*15980*/  IMAD.U32 R46, R22, 0x10000, RZ ;  /* 0x00010000162e7824 */ /* 0x000fe200078e00ff */
        /* <DEDUP_REMOVED lines=10> */
[----:B------:R-:W-:Y:S01]  /*15a30*/  LOP3.LUT R48, R23, 0xffff0000, RZ, 0xc0, !PT ;  /* 0xffff000017307812 */ /* 0x000fe200078ec0ff */
[----:B------:R-:W-:Y:S01]  /*15a40*/  FMUL.FTZ R27, R27, R20 ;  /* 0x000000141b1b7220 */ /* 0x000fe20000410000 */
[----:B------:R-:W-:Y:S01]  /*15a50*/  SHF.L.U32 R22, R23, 0x10, RZ ;  /* 0x0000001017167819 */ /* 0x000fe200000006ff */
[----:B------:R-:W-:Y:S01]  /*15a60*/  @!P1 FADD.FTZ R41, -R41, -RZ ;  /* 0x800000ff29299221 */ /* 0x000fe20000010100 */
[----:B------:R-:W-:Y:S01]  /*15a70*/  @!P1 FADD.FTZ R5, -R5, -RZ ;  /* 0x800000ff05059221 */ /* 0x000fe20000010100 */
[----:B------:R-:W-:Y:S01]  /*15a80*/  FMUL.FTZ R21, R6, R21 ;  /* 0x0000001506157220 */ /* 0x000fe20000410000 */
[----:B------:R-:W-:Y:S01]  /*15a90*/  FMUL.FTZ R48, R7, R48 ;  /* 0x0000003007307220 */ /* 0x000fe20000410000 */
[C---:B--2---:R-:W-:Y:S01]  /*15aa0*/  IMAD.U32 R7, R16.reuse, 0x10000, RZ ;  /* 0x0001000010077824 */ /* 0x044fe200078e00ff */
[----:B------:R-:W-:Y:S01]  /*15ab0*/  LOP3.LUT R6, R16, 0xffff0000, RZ, 0xc0, !PT ;  /* 0xffff000010067812 */ /* 0x000fe200078ec0ff */
[----:B------:R-:W-:Y:S01]  /*15ac0*/  FMUL.FTZ R44, R39, R44 ;  /* 0x0000002c272c7220 */ /* 0x000fe20000410000 */
[C---:B------:R-:W-:Y:S01]  /*15ad0*/  SHF.L.U32 R4, R17.reuse, 0x10, RZ ;  /* 0x0000001011047819 */ /* 0x040fe200000006ff */
[----:B------:R-:W-:Y:S01]  /*15ae0*/  FMUL.FTZ R45, R42, R45 ;  /* 0x0000002d2a2d7220 */ /* 0x000fe20000410000 */
[----:B------:R-:W-:Y:S01]  /*15af0*/  LOP3.LUT R20, R17, 0xffff0000, RZ, 0xc0, !PT ;  /* 0xffff000011147812 */ /* 0x000fe200078ec0ff */
[C---:B------:R-:W-:Y:S01]  /*15b00*/  IMAD.U32 R17, R18.reuse, 0x10000, RZ ;  /* 0x0001000012117824 */ /* 0x040fe200078e00ff */
        /* <DEDUP_REMOVED lines=17> */
.L_x_1526:
[----:B------:R-:W-:Y:S05]  /*15c20*/  BSYNC.RECONVERGENT B0 ;  /* 0x0000000000007941 */ /* 0x000fea0003800200 */
.L_x_1525:
[----:B-----5:R4:W-:Y:S02]  /*15c30*/  STS.128 [R3+0x1800], R24 ;  /* 0x0018001803007388 */ /* 0x0209e40000000c00 */
.L_x_1524:
[----:B------:R-:W-:Y:S05]  /*15c40*/  BSYNC.RECONVERGENT B1 ;  /* 0x0000000000017941 */ /* 0x000fea0003800200 */
.L_x_1523:
        /* <DEDUP_REMOVED lines=62> */
[C---:B----4-:R-:W-:Y:S01]  /*16030*/  IMAD.U32 R7, R16.reuse, 0x10000, RZ ;  /* 0x0001000010077824 */ /* 0x050fe200078e00ff */
        /* <DEDUP_REMOVED lines=23> */
.L_x_1530:
[----:B------:R-:W-:Y:S05]  /*161b0*/  BSYNC.RECONVERGENT B0 ;  /* 0x0000000000007941 */ /* 0x000fea0003800200 */
.L_x_1529:
[----:B-----5:R1:W-:Y:S02]  /*161c0*/  STS.128 [R3+0x3800], R24 ;  /* 0x0038001803007388 */ /* 0x0203e40000000c00 */
.L_x_1528:
[----:B------:R-:W-:Y:S05]  /*161d0*/  BSYNC.RECONVERGENT B1 ;  /* 0x0000000000017941 */ /* 0x000fea0003800200 */
.L_x_1527:
        /* <DEDUP_REMOVED lines=86> */
.L_x_1534:
[----:B------:R-:W-:Y:S05]  /*16740*/  BSYNC.RECONVERGENT B0 ;  /* 0x0000000000007941 */ /* 0x000fea0003800200 */
.L_x_1533:
[----:B-----5:R4:W-:Y:S02]  /*16750*/  STS.128 [R3+0x5800], R24 ;  /* 0x0058001803007388 */ /* 0x0209e40000000c00 */
.L_x_1532:
[----:B------:R-:W-:Y:S05]  /*16760*/  BSYNC.RECONVERGENT B1 ;  /* 0x0000000000017941 */ /* 0x000fea0003800200 */
.L_x_1531:
[----:B------:R-:W-:-:S13]  /*16770*/  ISETP.GE.AND P0, PT, R9, R33, PT ;  /* 0x000000210900720c */ /* 0x000fda0003f06270 */
[----:B------:R1:W-:Y:S01]  /*16780*/  @P0 STS.128 [R3+0x7800], RZ ;  /* 0x007800ff03000388 */ /* 0x0003e20000000c00 */
[----:B------:R-:W-:Y:S05]  /*16790*/  @P0 BRA `(.L_x_1412) ;  /* 0x00000004005c0947 */ /* 0x000fea0003800000 */
[----:B--2---:R2:W5:Y:S01]  /*167a0*/  LDG.E.128 R4, desc[UR4][R12.64+0x180] ;  /* 0x000180040c047981 */ /* 0x004562000c1e1d00 */
[----:B------:R-:W-:Y:S01]  /*167b0*/  ISETP.GE.AND P0, PT, R9, R0, PT ;  /* 0x000000000900720c */ /* 0x000fe20003f06270 */
[----:B------:R-:W-:-:S12]  /*167c0*/  BSSY.RECONVERGENT B0, `(.L_x_1535) ;  /* 0x0000053000007945 */ /* 0x000fd80003800200 */
[----:B------:R-:W-:Y:S05]  /*167d0*/  @P0 BRA `(.L_x_1536) ;  /* 0x0000000400440947 */ /* 0x000fea0003800000 */
[----:B------:R-:W3:Y:S01]  /*167e0*/  LDCU.64 UR8, c[0x0][0x4d0] ;  /* 0x00009a00ff0877ac */ /* 0x000ee20008000a00 */
[----:B------:R-:W-:-:S04]  /*167f0*/  ISETP.GE.U32.AND P1, PT, R9, R31, PT ;  /* 0x0000001f0900720c */ /* 0x000fc80003f26070 */
[----:B------:R-:W-:Y:S02]  /*16800*/  SEL R17, R28, RZ, P1 ;  /* 0x000000ff1c117207 */ /* 0x000fe40000800000 */
[----:B------:R-:W-:Y:S02]  /*16810*/  SEL R29, R29, RZ, P1 ;  /* 0x000000ff1d1d7207 */ /* 0x000fe40000800000 */
[----:B------:R-:W-:Y:S02]  /*16820*/  IADD3 R2, P0, PT, R17, R2, RZ ;  /* 0x0000000211027210 */ /* 0x000fe40007f1e0ff */
[----:B------:R-:W-:-:S03]  /*16830*/  SEL R31, R31, R28, !P1 ;  /* 0x0000001c1f1f7207 */ /* 0x000fc60004800000 */
[----:B------:R-:W-:Y:S02]  /*16840*/  IMAD.X R29, R29, 0x1, R8, P0 ;  /* 0x000000011d1d7824 */ /* 0x000fe400000e0608 */
[C---:B------:R-:W-:Y:S02]  /*16850*/  IMAD.SHL.U32 R0, R2.reuse, 0x2, RZ ;  /* 0x0000000202007824 */ /* 0x040fe400078e00ff */
[----:B-1--4-:R-:W-:Y:S01]  /*16860*/  IMAD.WIDE R24, R31, 0x2, R12 ;  /* 0x000000021f187825 */ /* 0x012fe200078e020c */
[----:B------:R-:W-:Y:S02]  /*16870*/  SHF.L.U64.HI R2, R2, 0x1, R29 ;  /* 0x0000000102027819 */ /* 0x000fe4000001021d */
[----:B---3--:R-:W-:-:S03]  /*16880*/  IADD3 R16, P0, PT, R0, UR8, RZ ;  /* 0x0000000800107c10 */ /* 0x008fc6000ff1e0ff */
[----:B------:R-:W3:Y:S01]  /*16890*/  LDG.E.128 R24, desc[UR4][R24.64+0x180] ;  /* 0x0001800418187981 */ /* 0x000ee2000c1e1d00 */
[----:B------:R-:W-:Y:S01]  /*168a0*/  IADD3.X R17, PT, PT, R2, UR9, RZ, P0, !PT ;  /* 0x0000000902117c10 */ /* 0x000fe200087fe4ff */
[----:B------:R-:W1:Y:S05]  /*168b0*/  LDCU.64 UR8, c[0x0][0x4c8] ;  /* 0x00009900ff0877ac */ /* 0x000e6a0008000a00 */
[----:B------:R-:W4:Y:S01]  /*168c0*/  LDG.E.128 R16, desc[UR4][R16.64+0x180] ;  /* 0x0001800410107981 */ /* 0x000f22000c1e1d00 */
[----:B-1----:R-:W-:-:S04]  /*168d0*/  IADD3 R20, P0, PT, R0, UR8, RZ ;  /* 0x0000000800147c10 */ /* 0x002fc8000ff1e0ff */
[----:B------:R-:W-:-:S06]  /*168e0*/  IADD3.X R21, PT, PT, R2, UR9, RZ, P0, !PT ;  /* 0x0000000902157c10 */ /* 0x000fcc00087fe4ff */
[----:B------:R-:W4:Y:S01]  /*168f0*/  LDG.E.128 R20, desc[UR4][R20.64+0x180] ;  /* 0x0001800414147981 */ /* 0x000f22000c1e1d00 */
[C---:B-----5:R-:W-:Y:S01]  /*16900*/  LOP3.LUT R0, R5.reuse, 0xffff0000, RZ, 0xc0, !PT ;  /* 0xffff000005007812 */ /* 0x060fe200078ec0ff */
[----:B--2---:R-:W-:Y:S01]  /*16910*/  IMAD.U32 R13, R5, 0x10000, RZ ;  /* 0x00010000050d7824 */ /* 0x004fe200078e00ff */
[----:B------:R-:W-:Y:S01]  /*16920*/  SHF.L.U32 R8, R4, 0x10, RZ ;  /* 0x0000001004087819 */ /* 0x000fe200000006ff */
[----:B------:R-:W-:Y:S01]  /*16930*/  IMAD.U32 R12, R6, 0x10000, RZ ;  /* 0x00010000060c7824 */ /* 0x000fe200078e00ff */
[----:B------:R-:W-:Y:S02]  /*16940*/  LOP3.LUT R2, R4, 0xffff0000, RZ, 0xc0, !PT ;  /* 0xffff000004027812 */ /* 0x000fe400078ec0ff */
[----:B------:R-:W-:Y:S02]  /*16950*/  LOP3.LUT R5, R6, 0xffff0000, RZ, 0xc0, !PT ;  /* 0xffff000006057812 */ /* 0x000fe400078ec0ff */
[C---:B------:R-:W-:Y:S02]  /*16960*/  LOP3.LUT R4, R7.reuse, 0xffff0000, RZ, 0xc0, !PT ;  /* 0xffff000007047812 */ /* 0x040fe400078ec0ff */
[----:B------:R-:W-:Y:S01]  /*16970*/  SHF.L.U32 R29, R7, 0x10, RZ ;  /* 0x00000010071d7819 */ /* 0x000fe200000006ff */
[C---:B---3--:R-:W-:Y:S01]  /*16980*/  IMAD.U32 R6, R25.reuse, 0x10000, RZ ;  /* 0x0001000019067824 */ /* 0x048fe200078e00ff */
[----:B------:R-:W-:Y:S01]  /*16990*/  LOP3.LUT R33, R25, 0xffff0000, RZ, 0xc0, !PT ;  /* 0xffff000019217812 */ /* 0x000fe200078ec0ff */
[C---:B------:R-:W-:Y:S01]  /*169a0*/  IMAD.U32 R28, R24.reuse, 0x10000, RZ ;  /* 0x00010000181c7824 */ /* 0x040fe200078e00ff */
[----:B------:R-:W-:Y:S01]  /*169b0*/  LOP3.LUT R7, R24, 0xffff0000, RZ, 0xc0, !PT ;  /* 0xffff000018077812 */ /* 0x000fe200078ec0ff */
[----:B------:R-:W-:Y:S01]  /*169c0*/  IMAD.U32 R24, R27, 0x10000, RZ ;  /* 0x000100001b187824 */ /* 0x000fe200078e00ff */
[----:B------:R-:W-:-:S02]  /*169d0*/  SHF.L.U32 R31, R26, 0x10, RZ ;  /* 0x000000101a1f7819 */ /* 0x000fc400000006ff */
[----:B------:R-:W-:Y:S02]  /*169e0*/  LOP3.LUT R25, R26, 0xffff0000, RZ, 0xc0, !PT ;  /* 0xffff00001a197812 */ /* 0x000fe400078ec0ff */
[----:B------:R-:W-:Y:S01]  /*169f0*/  LOP3.LUT R26, R27, 0xffff0000, RZ, 0xc0, !PT ;  /* 0xffff00001b1a7812 */ /* 0x000fe200078ec0ff */
[C---:B----4-:R-:W-:Y:S01]  /*16a00*/  IMAD.U32 R27, R17.reuse, 0x10000, RZ ;  /* 0x00010000111b7824 */ /* 0x050fe200078e00ff */
        /* <DEDUP_REMOVED lines=12> */
[----:B------:R-:W-:Y:S01]  /*16ad0*/  FMUL.FTZ R35, R35, R28 ;  /* 0x0000001c23237220 */ /* 0x000fe20000410000 */
[----:B------:R-:W-:Y:S01]  /*16ae0*/  @!P1 FADD.FTZ R19, -R19, -RZ ;  /* 0x800000ff13139221 */ /* 0x000fe20000010100 */
[----:B------:R-:W-:Y:S01]  /*16af0*/  FMUL.FTZ R7, R16, R7 ;  /* 0x0000000710077220 */ /* 0x000fe20000410000 */
[----:B------:R-:W-:Y:S01]  /*16b00*/  @!P1 FADD.FTZ R18, -R18, -RZ ;  /* 0x800000ff12129221 */ /* 0x000fe20000010100 */
[----:B------:R-:W-:Y:S01]  /*16b10*/  FMUL.FTZ R24, R17, R24 ;  /* 0x0000001811187220 */ /* 0x000fe20000410000 */
[----:B------:R-:W-:Y:S01]  /*16b20*/  FMUL.FTZ R19, R19, R26 ;  /* 0x0000001a13137220 */ /* 0x000fe20000410000 */
[----:B------:R-:W-:Y:S01]  /*16b30*/  FMUL.FTZ R6, R27, R6 ;  /* 0x000000061b067220 */ /* 0x000fe20000410000 */
[----:B------:R-:W-:Y:S01]  /*16b40*/  FMUL.FTZ R18, R18, R25 ;  /* 0x0000001912127220 */ /* 0x000fe20000410000 */
[----:B------:R-:W-:Y:S01]  /*16b50*/  SHF.L.U32 R26, R20, 0x10, RZ ;  /* 0x00000010141a7819 */ /* 0x000fe200000006ff */
[----:B------:R-:W-:Y:S01]  /*16b60*/  FMUL.FTZ R33, R38, R33 ;  /* 0x0000002126217220 */ /* 0x000fe20000410000 */
[----:B------:R-:W-:Y:S01]  /*16b70*/  LOP3.LUT R16, R20, 0xffff0000, RZ, 0xc0, !PT ;  /* 0xffff000014107812 */ /* 0x000fe200078ec0ff */
[----:B------:R-:W-:Y:S01]  /*16b80*/  @!P1 FADD.FTZ R34, -R34, -RZ ;  /* 0x800000ff22229221 */ /* 0x000fe20000010100 */
[C---:B------:R-:W-:Y:S01]  /*16b90*/  LOP3.LUT R28, R21.reuse, 0xffff0000, RZ, 0xc0, !PT ;  /* 0xffff0000151c7812 */ /* 0x040fe200078ec0ff */
[----:B------:R-:W-:Y:S01]  /*16ba0*/  IMAD.U32 R17, R21, 0x10000, RZ ;  /* 0x0001000015117824 */ /* 0x000fe200078e00ff */
[C---:B------:R-:W-:Y:S01]  /*16bb0*/  SHF.L.U32 R20, R22.reuse, 0x10, RZ ;  /* 0x0000001016147819 */ /* 0x040fe200000006ff */
[C---:B------:R-:W-:Y:S01]  /*16bc0*/  IMAD.U32 R21, R23.reuse, 0x10000, RZ ;  /* 0x0001000017157824 */ /* 0x040fe200078e00ff */
        /* <DEDUP_REMOVED lines=17> */
[----:B------:R-:W-:Y:S02]  /*16ce0*/  MOV R7, R21 ;  /* 0x0000001500077202 */ /* 0x000fe40000000f00 */
.L_x_1536:
[----:B------:R-:W-:Y:S05]  /*16cf0*/  BSYNC.RECONVERGENT B0 ;  /* 0x0000000000007941 */ /* 0x000fea0003800200 */
.L_x_1535:
[----:B-----5:R1:W-:Y:S02]  /*16d00*/  STS.128 [R3+0x7800], R4 ;  /* 0x0078000403007388 */ /* 0x0203e40000000c00 */
.L_x_1412:
[----:B------:R-:W-:Y:S05]  /*16d10*/  BSYNC.RECONVERGENT B3 ;  /* 0x0000000000037941 */ /* 0x000fea0003800200 */
.L_x_1404:
        /* <DEDUP_REMOVED lines=11> */
[--C-:B------:R-:W-:Y:S02]  /*16dd0*/  @!P4 IMAD.MOV.U32 R226, RZ, RZ, R228.reuse ;  /* 0x000000ffffe2c224 */ /* 0x100fe400078e00e4 */
[----:B-12---:R-:W-:Y:S01]  /*16de0*/  @!P3 IMAD.MOV.U32 R4, RZ, RZ, R228 ;  /* 0x000000ffff04b224 */ /* 0x006fe200078e00e4 */
        /* <DEDUP_REMOVED lines=17> */
[----:B-1----:R-:W-:-:S05]  /*16f00*/  @!P1 MOV R226, R228 ;  /* 0x000000e400e29202 */ /* 0x002fca0000000f00 */
[----:B------:R-:W-:Y:S01]  /*16f10*/  @!PT LDS RZ, [RZ] ;  /* 0x00000000fffff984 */ /* 0x000fe20000000800 */
[----:B------:R-:W-:Y:S01]  /*16f20*/  @!PT LDS RZ, [RZ] ;  /* 0x00000000fffff984 */ /* 0x000fe20000000800 */
[----:B------:R-:W-:Y:S01]  /*16f30*/  @!PT LDS RZ, [RZ] ;  /* 0x00000000fffff984 */ /* 0x000fe20000000800 */
[----:B------:R2:W-:Y:S04]  /*16f40*/  @!P1 LDGSTS.E.BYPASS.LTC128B.128 [R3+0xe000], desc[UR4][R226.64+0x180] ;  /* 0x0e000180e2039fae */ /* 0x0005e8000b981a04 */
[----:B------:R2:W-:Y:S02]  /*16f50*/  @P1 STS.128 [R3+0xe000], RZ ;  /* 0x00e000ff03001388 */ /* 0x0005e40000000c00 */
.L_x_1538:
[----:B------:R-:W-:Y:S05]  /*16f60*/  BSYNC.RECONVERGENT B0 ;  /* 0x0000000000007941 */ /* 0x000fea0003800200 */
.L_x_1537:
[----:B------:R-:W-:Y:S04]  /*16f70*/  BSSY.RECONVERGENT B0, `(.L_x_1539) ;  /* 0x000001d000007945 */ /* 0x000fe80003800200 */
[----:B------:R-:W-:Y:S05]  /*16f80*/  @P5 BRA `(.L_x_1540) ;  /* 0x00000000006c5947 */ /* 0x000fea0003800000 */
[----:B------:R-:W5:Y:S01]  /*16f90*/  LDCU UR8, c[0x0][0x440] ;  /* 0x00008800ff0877ac */ /* 0x000f620008000800 */
[----:B-12---:R-:W-:-:S04]  /*16fa0*/  LEA R4, P5, R61, R228, 0x1 ;  /* 0x000000e43d047211 */ /* 0x006fc800078a08ff */
        /* <DEDUP_REMOVED lines=25> */
.L_x_1540:
[----:B------:R-:W-:Y:S05]  /*17140*/  BSYNC.RECONVERGENT B0 ;  /* 0x0000000000007941 */ /* 0x000fea0003800200 */
.L_x_1539:
[----:B------:R-:W-:Y:S01]  /*17150*/  BSSY.RECONVERGENT B0, `(.L_x_1541) ;  /* 0x000001f000007945 */ /* 0x000fe20003800200 */
[----:B------:R-:W-:-:S03]  /*17160*/  ISETP.GE.AND P5, PT, R36, UR9, PT ;  /* 0x0000000924007c0c */ /* 0x000fc6000bfa6270 */
[----:B------:R-:W-:Y:S10]  /*17170*/  @P0 BRA `(.L_x_1542) ;  /* 0x0000000000700947 */ /* 0x000ff40003800000 */
[----:B-12---:R-:W3:Y:S01]  /*17180*/  LDC.64 R4, c[0x0][0x3b8] ;  /* 0x0000ee00ff047b82 */ /* 0x006ee20000000a00 */
[----:B------:R-:W1:Y:S02]  /*17190*/  LDCU UR8, c[0x0][0x440] ;  /* 0x00008800ff0877ac */ /* 0x000e640008000800 */
[----:B-1----:R-:W-:Y:S02]  /*171a0*/  ISETP.GE.AND P3, PT, R14, UR8, PT ;  /* 0x000000080e007c0c */ /* 0x002fe4000bf66270 */
[----:B------:R-:W-:Y:S02]  /*171b0*/  ISETP.GE.AND P2, PT, R11, UR8, PT ;  /* 0x000000080b007c0c */ /* 0x000fe4000bf46270 */
[----:B------:R-:W-:Y:S02]  /*171c0*/  ISETP.GE.AND P1, PT, R10, UR8, PT ;  /* 0x000000080a007c0c */ /* 0x000fe4000bf26270 */
[----:B---3--:R-:W-:Y:S02]  /*171d0*/  LEA R6, P4, R4, R228, 0x6 ;  /* 0x000000e404067211 */ /* 0x008fe400078830ff */
        /* <DEDUP_REMOVED lines=22> */
.L_x_1542:
[----:B------:R-:W-:Y:S05]  /*17340*/  BSYNC.RECONVERGENT B0 ;  /* 0x0000000000007941 */ /* 0x000fea0003800200 */
.L_x_1541:
[----:B------:R-:W-:Y:S04]  /*17350*/  BSSY.RECONVERGENT B0, `(.L_x_1543) ;  /* 0x0000020000007945 */ /* 0x000fe80003800200 */
[----:B------:R-:W-:Y:S05]  /*17360*/  @P5 BRA `(.L_x_1544) ;  /* 0x0000000000785947 */ /* 0x000fea0003800000 */
[----:B-12---:R-:W3:Y:S01]  /*17370*/  LDC.64 R4, c[0x0][0x3b8] ;  /* 0x0000ee00ff047b82 */ /* 0x006ee20000000a00 */
[----:B------:R-:W1:Y:S01]  /*17380*/  LDCU UR8, c[0x0][0x440] ;  /* 0x00008800ff0877ac */ /* 0x000e620008000800 */
[----:B------:R-:W-:Y:S01]  /*17390*/  IMAD.MOV.U32 R226, RZ, RZ, R228 ;  /* 0x000000ffffe27224 */ /* 0x000fe200078e00e4 */
[----:B-1----:R-:W-:Y:S02]  /*173a0*/  ISETP.GE.AND P3, PT, R14, UR8, PT ;  /* 0x000000080e007c0c */ /* 0x002fe4000bf66270 */
[----:B------:R-:W-:Y:S02]  /*173b0*/  ISETP.GE.AND P2, PT, R11, UR8, PT ;  /* 0x000000080b007c0c */ /* 0x000fe4000bf46270 */
[----:B------:R-:W-:Y:S01]  /*173c0*/  ISETP.GE.AND P1, PT, R10, UR8, PT ;  /* 0x000000080a007c0c */ /* 0x000fe2000bf26270 */
[----:B---3--:R-:W-:Y:S01]  /*173d0*/  IMAD.WIDE.U32 R6, R4, 0x60, R226 ;  /* 0x0000006004067825 */ /* 0x008fe200078e00e2 */
        /* <DEDUP_REMOVED lines=23> */
.L_x_1544:
[----:B------:R-:W-:Y:S05]  /*17550*/  BSYNC.RECONVERGENT B0 ;  /* 0x0000000000007941 */ /* 0x000fea0003800200 */
.L_x_1543:
        /* <DEDUP_REMOVED lines=31> */
.L_x_1546:
[----:B------:R1:W-:Y:S04]  /*17750*/  STS.128 [R3+0x10000], RZ ;  /* 0x010000ff03007388 */ /* 0x0003e80000000c00 */
[----:B------:R1:W-:Y:S04]  /*17760*/  STS.128 [R3+0x12000], RZ ;  /* 0x012000ff03007388 */ /* 0x0003e80000000c00 */
[----:B------:R1:W-:Y:S04]  /*17770*/  STS.128 [R3+0x14000], RZ ;  /* 0x014000ff03007388 */ /* 0x0003e80000000c00 */
[----:B------:R1:W-:Y:S02]  /*17780*/  STS.128 [R3+0x16000], RZ ;  /* 0x016000ff03007388 */ /* 0x0003e40000000c00 */
.L_x_1547:
[----:B------:R-:W-:Y:S05]  /*17790*/  BSYNC.RECONVERGENT B0 ;  /* 0x0000000000007941 */ /* 0x000fea0003800200 */
.L_x_1545:
[----:B------:R-:W-:Y:S01]  /*177a0*/  ISETP.GE.AND P0, PT, R32, UR9, PT ;  /* 0x0000000920007c0c */ /* 0x000fe2000bf06270 */
[C---:B------:R-:W-:Y:S01]  /*177b0*/  IMAD.SHL.U32 R216, R64.reuse, 0x20, RZ ;  /* 0x0000002040d87824 */ /* 0x040fe200078e00ff */
[----:B------:R-:W-:Y:S01]  /*177c0*/  SHF.R.U32.HI R2, RZ, 0x4, R64 ;  /* 0x00000004ff027819 */ /* 0x000fe20000011640 */
[----:B------:R-:W-:Y:S01]  /*177d0*/  IMAD.SHL.U32 R67, R64, 0x40, RZ ;  /* 0x0000004040437824 */ /* 0x000fe200078e00ff */
[----:B------:R-:W-:Y:S01]  /*177e0*/  BSSY.RECONVERGENT B0, `(.L_x_1548) ;  /* 0x0000028000007945 */ /* 0x000fe20003800200 */
[----:B------:R-:W-:Y:S02]  /*177f0*/  ISETP.GE.AND P6, PT, R30, UR9, PT ;  /* 0x000000091e007c0c */ /* 0x000fe4000bfc6270 */
[----:B------:R-:W-:Y:S01]  /*17800*/  IMAD.SHL.U32 R2, R2, 0x400, RZ ;  /* 0x0000040002027824 */ /* 0x000fe200078e00ff */
[----:B------:R-:W-:Y:S02]  /*17810*/  LOP3.LUT R216, R216, 0x7c00, RZ, 0xc0, !PT ;  /* 0x00007c00d8d87812 */ /* 0x000fe400078ec0ff */
[----:B------:R-:W-:-:S02]  /*17820*/  ISETP.GE.AND P5, PT, R36, UR9, PT ;  /* 0x0000000924007c0c */ /* 0x000fc4000bfa6270 */
[----:B------:R-:W-:Y:S01]  /*17830*/  LOP3.LUT R97, R97, 0x8, R64, 0x78, !PT ;  /* 0x0000000861617812 */ /* 0x000fe200078e7840 */
[----:B------:R1:W-:Y:S01]  /*17840*/  @P0 STS.128 [R3+0x10800], RZ ;  /* 0x010800ff03000388 */ /* 0x0003e20000000c00 */
[----:B------:R-:W-:Y:S02]  /*17850*/  LOP3.LUT R2, R2, 0x400, RZ, 0xc0, !PT ;  /* 0x0000040002027812 */ /* 0x000fe400078ec0ff */
[----:B------:R-:W-:Y:S01]  /*17860*/  LOP3.LUT R0, R216, 0x200, R67, 0xf8, !PT ;  /* 0x00000200d8007812 */ /* 0x000fe200078ef843 */
[----:B------:R1:W-:Y:S04]  /*17870*/  @P0 STS.128 [R3+0x12800], RZ ;  /* 0x012800ff03000388 */ /* 0x0003e80000000c00 */
[----:B------:R1:W-:Y:S04]  /*17880*/  @P0 STS.128 [R3+0x14800], RZ ;  /* 0x014800ff03000388 */ /* 0x0003e80000000c00 */
[----:B------:R1:W-:Y:S01]  /*17890*/  @P0 STS.128 [R3+0x16800], RZ ;  /* 0x016800ff03000388 */ /* 0x0003e20000000c00 */
        /* <DEDUP_REMOVED lines=28> */
.L_x_1549:
[----:B------:R-:W-:Y:S05]  /*17a60*/  BSYNC.RECONVERGENT B0 ;  /* 0x0000000000007941 */ /* 0x000fea0003800200 */
.L_x_1548:
[----:B------:R1:W-:Y:S01]  /*17a70*/  @P6 STS.128 [R3+0x11000], RZ ;  /* 0x011000ff03006388 */ /* 0x0003e20000000c00 */
[----:B------:R-:W-:Y:S01]  /*17a80*/  IMAD.IADD R0, R65, 0x1, R0 ;  /* 0x0000000141007824 */ /* 0x000fe200078e0200 */
[----:B------:R-:W-:Y:S01]  /*17a90*/  BSSY.RECONVERGENT B0, `(.L_x_1550) ;  /* 0x0000023000007945 */ /* 0x000fe20003800200 */
[----:B------:R-:W-:Y:S01]  /*17aa0*/  LEA R65, R97, R2, 0x1 ;  /* 0x0000000261417211 */ /* 0x000fe200078e08ff */
[----:B------:R1:W-:Y:S02]  /*17ab0*/  @P6 STS.128 [R3+0x13000], RZ ;  /* 0x013000ff03006388 */ /* 0x0003e40000000c00 */
[----:B------:R-:W-:Y:S02]  /*17ac0*/  LEA R66, R0, UR6, 0x1 ;  /* 0x0000000600427c11 */ /* 0x000fe4000f8e08ff */
[----:B------:R1:W-:Y:S04]  /*17ad0*/  @P6 STS.128 [R3+0x15000], RZ ;  /* 0x015000ff03006388 */ /* 0x0003e80000000c00 */
[----:B------:R1:W-:Y:S01]  /*17ae0*/  @P6 STS.128 [R3+0x17000], RZ ;  /* 0x017000ff03006388 */ /* 0x0003e20000000c00 */
[----:B------:R-:W-:Y:S05]  /*17af0*/  @P6 BRA `(.L_x_1551) ;  /* 0x0000000000706947 */ /* 0x000fea0003800000 */
        /* <DEDUP_REMOVED lines=28> */
.L_x_1551:
[----:B------:R-:W-:Y:S05]  /*17cc0*/  BSYNC.RECONVERGENT B0 ;  /* 0x0000000000007941 */ /* 0x000fea0003800200 */
.L_x_1550:
[----:B------:R1:W-:Y:S01]  /*17cd0*/  @P5 STS.128 [R3+0x11800], RZ ;  /* 0x011800ff03005388 */ /* 0x0003e20000000c00 */
[----:B------:R-:W-:Y:S03]  /*17ce0*/  BSSY.RECONVERGENT B0, `(.L_x_1552) ;  /* 0x0000022000007945 */ /* 0x000fe60003800200 */
[----:B------:R1:W-:Y:S04]  /*17cf0*/  @P5 STS.128 [R3+0x13800], RZ ;  /* 0x013800ff03005388 */ /* 0x0003e80000000c00 */
[----:B------:R1:W-:Y:S04]  /*17d00*/  @P5 STS.128 [R3+0x15800], RZ ;  /* 0x015800ff03005388 */ /* 0x0003e80000000c00 */
[----:B------:R1:W-:Y:S01]  /*17d10*/  @P5 STS.128 [R3+0x17800], RZ ;  /* 0x017800ff03005388 */ /* 0x0003e20000000c00 */
[----:B------:R-:W-:Y:S05]  /*17d20*/  @P5 BRA `(.L_x_1553) ;  /* 0x0000000000745947 */ /* 0x000fea0003800000 */
[----:B-12---:R-:W1:Y:S01]  /*17d30*/  LDC.64 R4, c[0x0][0x3c0] ;  /* 0x0000f000ff047b82 */ /* 0x006e620000000a00 */
[----:B------:R-:W2:Y:S02]  /*17d40*/  LDCU UR8, c[0x0][0x440] ;  /* 0x00008800ff0877ac */ /* 0x000ea40008000800 */
[----:B--2---:R-:W-:Y:S02]  /*17d50*/  ISETP.GE.AND P3, PT, R14, UR8, PT ;  /* 0x000000080e007c0c */ /* 0x004fe4000bf66270 */
[----:B------:R-:W-:Y:S02]  /*17d60*/  ISETP.GE.AND P2, PT, R11, UR8, PT ;  /* 0x000000080b007c0c */ /* 0x000fe4000bf46270 */
[----:B------:R-:W-:Y:S01]  /*17d70*/  ISETP.GE.AND P1, PT, R10, UR8, PT ;  /* 0x000000080a007c0c */ /* 0x000fe2000bf26270 */
[----:B-1----:R-:W-:Y:S01]  /*17d80*/  IMAD R5, R5, 0x60, RZ ;  /* 0x0000006005057824 */ /* 0x002fe200078e02ff */
[----:B------:R-:W-:Y:S01]  /*17d90*/  ISETP.GE.AND P0, PT, R9, UR8, PT ;  /* 0x0000000809007c0c */ /* 0x000fe2000bf06270 */
[----:B---3--:R-:W-:-:S04]  /*17da0*/  IMAD.WIDE.U32 R6, R4, 0x60, R232 ;  /* 0x0000006004067825 */ /* 0x008fc800078e00e8 */
        /* <DEDUP_REMOVED lines=21> */
.L_x_1553:
[----:B------:R-:W-:Y:S05]  /*17f00*/  BSYNC.RECONVERGENT B0 ;  /* 0x0000000000007941 */ /* 0x000fea0003800200 */
.L_x_1552:
[----:B------:R-:W-:Y:S01]  /*17f10*/  LDSM.16.M88.4 R88, [R66] ;  /* 0x000000004258783b */ /* 0x000fe20000000200 */
[----:B-1234-:R-:W-:Y:S01]  /*17f20*/  IMAD.MOV.U32 R13, RZ, RZ, 0x20 ;  /* 0x00000020ff0d7424 */ /* 0x01efe200078e00ff */
[C---:B------:R-:W-:Y:S01]  /*17f30*/  LOP3.LUT P0, RZ, R64.reuse, 0x2, RZ, 0xc0, !PT ;  /* 0x0000000240ff7812 */ /* 0x040fe2000780c0ff */
[----:B------:R-:W-:Y:S01]  /*17f40*/  VIADD R2, R65, UR6 ;  /* 0x0000000641027c36 */ /* 0x000fe20008000000 */
[----:B------:R-:W1:Y:S01]  /*17f50*/  LDSM.16.M88.4 R52, [R65+UR6+0x8000] ;  /* 0x008000064134783b */ /* 0x000e620008000200 */
[----:B------:R-:W-:Y:S01]  /*17f60*/  IMAD.MOV.U32 R0, RZ, RZ, 0x40 ;  /* 0x00000040ff007424 */ /* 0x000fe200078e00ff */
[----:B------:R-:W-:Y:S01]  /*17f70*/  SEL R13, R13, 0xffffffe0, !P0 ;  /* 0xffffffe00d0d7807 */ /* 0x000fe20004000000 */
[----:B------:R-:W-:Y:S01]  /*17f80*/  UISETP.GT.AND UP0, UPT, UR27, UR7, UPT ;  /* 0x000000071b00728c */ /* 0x000fe2000bf04270 */
[----:B------:R-:W2:Y:S01]  /*17f90*/  LDSM.16.M88.4 R44, [R65+UR6+0x8800] ;  /* 0x00880006412c783b */ /* 0x000ea20008000200 */
[C---:B------:R-:W-:Y:S01]  /*17fa0*/  LOP3.LUT P0, RZ, R64.reuse, 0x4, RZ, 0xc0, !PT ;  /* 0x0000000440ff7812 */ /* 0x040fe2000780c0ff */
[----:B------:R-:W-:-:S02]  /*17fb0*/  IMAD.SHL.U32 R64, R64, 0x2, RZ ;  /* 0x0000000240407824 */ /* 0x000fc400078e00ff */
[--C-:B------:R-:W-:Y:S01]  /*17fc0*/  IMAD.IADD R63, R66, 0x1, R13.reuse ;  /* 0x00000001423f7824 */ /* 0x100fe200078e020d */
[----:B------:R-:W-:Y:S01]  /*17fd0*/  LDSM.16.M88.4 R36, [R65+UR6+0x9000] ;  /* 0x009000064124783b */ /* 0x000fe20008000200 */
[----:B------:R-:W-:-:S03]  /*17fe0*/  IMAD.IADD R8, R2, 0x1, R13 ;  /* 0x0000000102087824 */ /* 0x000fc600078e020d */
[----:B------:R-:W-:Y:S04]  /*17ff0*/  LDSM.16.M88.4 R80, [R63] ;  /* 0x000000003f50783b */ /* 0x000fe80000000200 */
[----:B------:R-:W3:Y:S04]  /*18000*/  LDSM.16.M88.4 R16, [R8+0x8000] ;  /* 0x008000000810783b */ /* 0x000ee80000000200 */
[----:B------:R-:W4:Y:S04]  /*18010*/  LDSM.16.M88.4 R20, [R65+UR6+0x9800] ;  /* 0x009800064114783b */ /* 0x000f280008000200 */
[----:B------:R-:W5:Y:S04]  /*18020*/  LDSM.16.M88.4 R4, [R8+0x8800] ;  /* 0x008800000804783b */ /* 0x000f680000000200 */
[----:B------:R-:W5:Y:S04]  /*18030*/  LDSM.16.M88.4 R24, [R8+0x9000] ;  /* 0x009000000818783b */ /* 0x000f680000000200 */
[----:B------:R-:W5:Y:S04]  /*18040*/  LDSM.16.M88.4 R84, [R8+0x9800] ;  /* 0x009800000854783b */ /* 0x000f680000000200 */
[----:B------:R-:W0:Y:S01]  /*18050*/  LDGDEPBAR ;  /* 0x00000000000079af */ /* 0x000e220000000000 */
[C---:B-1----:R-:W-:Y:S08]  /*18060*/  HMMA.16816.F32.BF16 R56, R88.reuse, R52, RZ ;  /* 0x000000345838723c */ /* 0x042ff000000418ff */
[C---:B--2---:R-:W-:Y:S08]  /*18070*/  HMMA.16816.F32.BF16 R48, R88.reuse, R44, RZ ;  /* 0x0000002c5830723c */ /* 0x044ff000000418ff */
[C---:B------:R-:W-:Y:S08]  /*18080*/  HMMA.16816.F32.BF16 R52, R88.reuse, R54, RZ ;  /* 0x000000365834723c */ /* 0x040ff000000418ff */
[----:B------:R-:W-:Y:S08]  /*18090*/  HMMA.16816.F32.BF16 R44, R88, R46, RZ ;  /* 0x0000002e582c723c */ /* 0x000ff000000418ff */
[----:B---3--:R-:W-:Y:S01]  /*180a0*/  HMMA.16816.F32.BF16 R56, R80, R16, R56 ;  /* 0x000000105038723c */ /* 0x008fe20000041838 */
[----:B------:R-:W-:-:S05]  /*180b0*/  SEL R17, R0, 0xffffffc0, !P0 ;  /* 0xffffffc000117807 */ /* 0x000fca0004000000 */
[--C-:B------:R-:W-:Y:S02]  /*180c0*/  IMAD.IADD R62, R66, 0x1, R17.reuse ;  /* 0x00000001423e7824 */ /* 0x100fe400078e0211 */
[----:B------:R-:W-:Y:S01]  /*180d0*/  IMAD.IADD R2, R2, 0x1, R17 ;  /* 0x0000000102027824 */ /* 0x000fe200078e0211 */
[C---:B------:R-:W-:Y:S01]  /*180e0*/  HMMA.16816.F32.BF16 R40, R88.reuse, R36, RZ ;  /* 0x000000245828723c */ /* 0x040fe200000418ff */
[C---:B------:R-:W-:Y:S02]  /*180f0*/  IMAD.IADD R12, R13.reuse, 0x1, R62 ;  /* 0x000000010d0c7824 */ /* 0x040fe400078e023e */
[----:B------:R-:W-:Y:S01]  /*18100*/  IMAD.IADD R0, R13, 0x1, R2 ;  /* 0x000000010d007824 */ /* 0x000fe200078e0202 */
[----:B------:R-:W-:Y:S04]  /*18110*/  LDSM.16.M88.4 R76, [R2+0x8000] ;  /* 0x00800000024c783b */ /* 0x000fe80000000200 */
[C---:B------:R-:W-:Y:S01]  /*18120*/  HMMA.16816.F32.BF16 R36, R88.reuse, R38, RZ ;  /* 0x000000265824723c */ /* 0x040fe200000418ff */
[----:B------:R-:W-:Y:S04]  /*18130*/  LDSM.16.M88.4 R68, [R2+0x9800] ;  /* 0x009800000244783b */ /* 0x000fe80000000200 */
[----:B------:R-:W-:Y:S03]  /*18140*/  LDSM.16.M88.4 R72, [R12] ;  /* 0x000000000c48783b */ /* 0x000fe60000000200 */
[C---:B----4-:R-:W-:Y:S01]  /*18150*/  HMMA.16816.F32.BF16 R32, R88.reuse, R20, RZ ;  /* 0x000000145820723c */ /* 0x050fe200000418ff */
[----:B------:R-:W-:Y:S04]  /*18160*/  LDSM.16.M88.4 R28, [R0+0x8800] ;  /* 0x00880000001c783b */ /* 0x000fe80000000200 */
[----:B------:R-:W-:Y:S03]  /*18170*/  LDSM.16.M88.4 R92, [R12+0x2000] ;  /* 0x002000000c5c783b */ /* 0x000fe60000000200 */
[----:B------:R-:W-:Y:S01]  /*18180*/  HMMA.16816.F32.BF16 R88, R88, R22, RZ ;  /* 0x000000165858723c */ /* 0x000fe200000418ff */
[----:B------:R-:W-:Y:S04]  /*18190*/  LDSM.16.M88.4 R20, [R2+0x8800] ;  /* 0x008800000214783b */ /* 0x000fe80000000200 */
[----:B------:R-:W-:Y:S03]  /*181a0*/  LDSM.16.M88.4 R96, [R0+0xb800] ;  /* 0x00b800000060783b */ /* 0x000fe60000000200 */
[C---:B------:R-:W-:Y:S01]  /*181b0*/  HMMA.16816.F32.BF16 R52, R80.reuse, R18, R52 ;  /* 0x000000125034723c */ /* 0x040fe20000041834 */
[----:B------:R-:W1:Y:S07]  /*181c0*/  LDSM.16.M88.4 R16, [R62] ;  /* 0x000000003e10783b */ /* 0x000e6e0000000200 */
[C---:B-----5:R-:W-:Y:S08]  /*181d0*/  HMMA.16816.F32.BF16 R48, R80.reuse, R4, R48 ;  /* 0x000000045030723c */ /* 0x060ff00000041830 */
[C---:B------:R-:W-:Y:S01]  /*181e0*/  HMMA.16816.F32.BF16 R44, R80.reuse, R6, R44 ;  /* 0x00000006502c723c */ /* 0x040fe2000004182c */
[----:B------:R-:W2:Y:S07]  /*181f0*/  LDSM.16.M88.4 R4, [R2+0x9000] ;  /* 0x009000000204783b */ /* 0x000eae0000000200 */
[C---:B------:R-:W-:Y:S08]  /*18200*/  HMMA.16816.F32.BF16 R40, R80.reuse, R24, R40 ;  /* 0x000000185028723c */ /* 0x040ff00000041828 */
        /* <DEDUP_REMOVED lines=147> */
[----:B------:R-:W5:Y:S03]  /*18b40*/  LDSM.16.M88.4 R68, [R2+0xf000] ;  /* 0x00f000000244783b */ /* 0x000f660000000200 */
[C---:B----4-:R-:W-:Y:S08]  /*18b50*/  HMMA.16816.F32.BF16 R56, R36.reuse, R28, R56 ;  /* 0x0000001c2438723c */ /* 0x050ff00000041838 */
[C---:B------:R-:W-:Y:S01]  /*18b60*/  HMMA.16816.F32.BF16 R52, R36.reuse, R30, R52 ;  /* 0x0000001e2434723c */ /* 0x040fe20000041834 */
[----:B------:R4:W5:Y:S07]  /*18b70*/  LDSM.16.M88.4 R28, [R2+0xf800] ;  /* 0x00f80000021c783b */ /* 0x00096e0000000200 */
[C---:B-1----:R-:W-:Y:S08]  /*18b80*/  HMMA.16816.F32.BF16 R48, R36.reuse, R16, R48 ;  /* 0x000000102430723c */ /* 0x042ff00000041830 */
[----:B------:R-:W-:Y:S01]  /*18b90*/  HMMA.16816.F32.BF16 R44, R36, R18, R44 ;  /* 0x00000012242c723c */ /* 0x000fe2000004182c */
[----:B------:R-:W1:Y:S07]  /*18ba0*/  LDSM.16.M88.4 R16, [R0+0xe800] ;  /* 0x00e800000010783b */ /* 0x000e6e0000000200 */
[C---:B--2---:R-:W-:Y:S08]  /*18bb0*/  HMMA.16816.F32.BF16 R56, R32.reuse, R4, R56 ;  /* 0x000000042038723c */ /* 0x044ff00000041838 */
[----:B------:R-:W-:Y:S01]  /*18bc0*/  HMMA.16816.F32.BF16 R52, R32, R6, R52 ;  /* 0x000000062034723c */ /* 0x000fe20000041834 */
[----:B------:R-:W2:Y:S07]  /*18bd0*/  LDSM.16.M88.4 R4, [R0+0xf000] ;  /* 0x00f000000004783b */ /* 0x000eae0000000200 */
[C---:B---3--:R-:W-:Y:S08]  /*18be0*/  HMMA.16816.F32.BF16 R40, R36.reuse, R20, R40 ;  /* 0x000000142428723c */ /* 0x048ff00000041828 */
[----:B------:R-:W-:Y:S01]  /*18bf0*/  HMMA.16816.F32.BF16 R76, R36, R22, R76 ;  /* 0x00000016244c723c */ /* 0x000fe2000004184c */
[----:B------:R3:W2:Y:S01]  /*18c00*/  LDSM.16.M88.4 R20, [R0+0xf800] ;  /* 0x00f800000014783b */ /* 0x0006a20000000200 */
[----:B------:R-:W-:-:S06]  /*18c10*/  DEPBAR.LE SB0, 0x0 ;  /* 0x000080000000791a */ /* 0x000fcc0000000000 */
[----:B------:R-:W-:Y:S01]  /*18c20*/  HMMA.16816.F32.BF16 R84, R36, R24, R84 ;  /* 0x000000182454723c */ /* 0x000fe20000041854 */
[----:B------:R-:W-:-:S05]  /*18c30*/  LOP3.LUT R25, R64, 0x6, RZ, 0xc0, !PT ;  /* 0x0000000640197812 */ /* 0x000fca00078ec0ff */
[----:B------:R-:W-:Y:S02]  /*18c40*/  VIADD R25, R25, UR26 ;  /* 0x0000001a19197c36 */ /* 0x000fe40008000000 */
[----:B------:R-:W-:Y:S02]  /*18c50*/  HMMA.16816.F32.BF16 R88, R36, R26, R88 ;  /* 0x0000001a2458723c */ /* 0x000fe40000041858 */
[C---:B----4-:R-:W-:Y:S01]  /*18c60*/  VIADD R2, R25.reuse, 0x1 ;  /* 0x0000000119027836 */ /* 0x050fe20000000000 */
[C---:B------:R-:W-:Y:S01]  /*18c70*/  ISETP.GE.AND P4, PT, R25.reuse, UR25, PT ;  /* 0x0000001919007c0c */ /* 0x040fe2000bf86270 */
[C---:B------:R-:W-:Y:S02]  /*18c80*/  VIADD R12, R25.reuse, 0x9 ;  /* 0x00000009190c7836 */ /* 0x040fe40000000000 */
[C---:B------:R-:W-:Y:S01]  /*18c90*/  VIADD R8, R25.reuse, 0x10 ;  /* 0x0000001019087836 */ /* 0x040fe20000000000 */
[----:B------:R-:W-:Y:S01]  /*18ca0*/  ISETP.GE.AND P3, PT, R2, UR25, PT ;  /* 0x0000001902007c0c */ /* 0x000fe2000bf66270 */
[----:B------:R-:W-:Y:S01]  /*18cb0*/  HMMA.16816.F32.BF16 R48, R32, R72, R48 ;  /* 0x000000482030723c */ /* 0x000fe20000041830 */
[C---:B------:R-:W-:Y:S01]  /*18cc0*/  VIADD R2, R25.reuse, 0x11 ;  /* 0x0000001119027836 */ /* 0x040fe20000000000 */
[----:B------:R-:W-:Y:S01]  /*18cd0*/  ISETP.GE.AND P1, PT, R12, UR25, PT ;  /* 0x000000190c007c0c */ /* 0x000fe2000bf26270 */
[----:B---3--:R-:W-:Y:S01]  /*18ce0*/  VIADD R0, R25, 0x19 ;  /* 0x0000001919007836 */ /* 0x008fe20000000000 */
[----:B------:R-:W-:-:S02]  /*18cf0*/  ISETP.GE.AND P6, PT, R8, UR25, PT ;  /* 0x0000001908007c0c */ /* 0x000fc4000bfc6270 */
[----:B------:R-:W-:Y:S01]  /*18d00*/  ISETP.GE.AND P5, PT, R2, UR25, PT ;  /* 0x0000001902007c0c */ /* 0x000fe2000bfa6270 */
[----:B------:R-:W-:Y:S01]  /*18d10*/  VIADD R2, R25, 0x18 ;  /* 0x0000001819027836 */ /* 0x000fe20000000000 */
[----:B------:R-:W-:Y:S08]  /*18d20*/  HMMA.16816.F32.BF16 R44, R32, R74, R44 ;  /* 0x0000004a202c723c */ /* 0x000ff0000004182c */
[----:B-----5:R-:W-:Y:S08]  /*18d30*/  HMMA.16816.F32.BF16 R56, R92, R80, R56 ;  /* 0x000000505c38723c */ /* 0x020ff00000041838 */
[----:B------:R-:W-:Y:S08]  /*18d40*/  HMMA.16816.F32.BF16 R40, R32, R68, R40 ;  /* 0x000000442028723c */ /* 0x000ff00000041828 */
[----:B------:R-:W-:Y:S03]  /*18d50*/  HMMA.16816.F32.BF16 R52, R92, R82, R52 ;  /* 0x000000525c34723c */ /* 0x000fe60000041834 */
[----:B------:R-:W-:-:S02]  /*18d60*/  FSEL R26, R59, -INF , !P3 ;  /* 0xff8000003b1a7808 */ /* 0x000fc40005800000 */
[----:B------:R-:W-:Y:S02]  /*18d70*/  FSEL R58, R58, -INF , !P4 ;  /* 0xff8000003a3a7808 */ /* 0x000fe40006000000 */
[----:B------:R-:W-:Y:S01]  /*18d80*/  FSEL R56, R56, -INF , !P4 ;  /* 0xff80000038387808 */ /* 0x000fe20006000000 */
[----:B------:R-:W-:Y:S01]  /*18d90*/  HMMA.16816.F32.BF16 R76, R32, R70, R76 ;  /* 0x00000046204c723c */ /* 0x000fe2000004184c */
[----:B------:R-:W-:Y:S01]  /*18da0*/  BAR.SYNC.DEFER_BLOCKING 0x0 ;  /* 0x0000000000007b1d */ /* 0x000fe20000010000 */
[----:B------:R-:W-:Y:S01]  /*18db0*/  ISETP.GE.AND P4, PT, R2, UR25, PT ;  /* 0x0000001902007c0c */ /* 0x000fe2000bf86270 */
[----:B------:R-:W-:-:S05]  /*18dc0*/  VIADD R2, R25, 0x20 ;  /* 0x0000002019027836 */ /* 0x000fca0000000000 */
[----:B------:R-:W-:Y:S01]  /*18dd0*/  HMMA.16816.F32.BF16 R84, R32, R28, R84 ;  /* 0x0000001c2054723c */ /* 0x000fe20000041854 */
[----:B------:R-:W-:Y:S02]  /*18de0*/  FSEL R28, R57, -INF , !P3 ;  /* 0xff800000391c7808 */ /* 0x000fe40005800000 */
[----:B------:R-:W-:Y:S01]  /*18df0*/  ISETP.GE.AND P3, PT, R0, UR25, PT ;  /* 0x0000001900007c0c */ /* 0x000fe2000bf66270 */
[----:B------:R-:W-:-:S04]  /*18e00*/  VIADD R0, R25, 0x21 ;  /* 0x0000002119007836 */ /* 0x000fc80000000000 */
[----:B------:R-:W-:Y:S01]  /*18e10*/  HMMA.16816.F32.BF16 R88, R32, R30, R88 ;  /* 0x0000001e2058723c */ /* 0x000fe20000041858 */
[----:B------:R-:W-:-:S07]  /*18e20*/  FSEL R30, R53, -INF , !P1 ;  /* 0xff800000351e7808 */ /* 0x000fce0004800000 */
[----:B-1----:R-:W-:Y:S01]  /*18e30*/  HMMA.16816.F32.BF16 R48, R92, R16, R48 ;  /* 0x000000105c30723c */ /* 0x002fe20000041830 */
[----:B------:R-:W-:-:S05]  /*18e40*/  VIADD R16, R25, 0x8 ;  /* 0x0000000819107836 */ /* 0x000fca0000000000 */
[----:B------:R-:W-:Y:S02]  /*18e50*/  ISETP.GE.AND P2, PT, R16, UR25, PT ;  /* 0x0000001910007c0c */ /* 0x000fe4000bf46270 */
[C---:B------:R-:W-:Y:S02]  /*18e60*/  HMMA.16816.F32.BF16 R44, R92.reuse, R18, R44 ;  /* 0x000000125c2c723c */ /* 0x040fe4000004182c */
[----:B------:R-:W-:Y:S02]  /*18e70*/  FSEL R54, R54, -INF , !P2 ;  /* 0xff80000036367808 */ /* 0x000fe40005000000 */
[----:B------:R-:W-:Y:S02]  /*18e80*/  FSEL R52, R52, -INF , !P2 ;  /* 0xff80000034347808 */ /* 0x000fe40005000000 */
[----:B------:R-:W-:Y:S02]  /*18e90*/  ISETP.GE.AND P2, PT, R2, UR25, PT ;  /* 0x0000001902007c0c */ /* 0x000fe4000bf46270 */
[----:B--2---:R-:W-:Y:S01]  /*18ea0*/  HMMA.16816.F32.BF16 R40, R92, R4, R40 ;  /* 0x000000045c28723c */ /* 0x004fe20000041828 */
[----:B------:R-:W-:Y:S01]  /*18eb0*/  FSEL R4, R55, -INF , !P1 ;  /* 0xff80000037047808 */ /* 0x000fe20004800000 */
[C---:B------:R-:W-:Y:S01]  /*18ec0*/  VIADD R5, R25.reuse, 0x28 ;  /* 0x0000002819057836 */ /* 0x040fe20000000000 */
[----:B------:R-:W-:Y:S01]  /*18ed0*/  ISETP.GE.AND P1, PT, R0, UR25, PT ;  /* 0x0000001900007c0c */ /* 0x000fe2000bf26270 */
[----:B------:R-:W-:Y:S01]  /*18ee0*/  VIADD R0, R25, 0x29 ;  /* 0x0000002919007836 */ /* 0x000fe20000000000 */
[----:B------:R-:W-:-:S02]  /*18ef0*/  FSEL R16, R51, -INF , !P5 ;  /* 0xff80000033107808 */ /* 0x000fc40006800000 */
[----:B------:R-:W-:Y:S01]  /*18f00*/  FSEL R12, R49, -INF , !P5 ;  /* 0xff800000310c7808 */ /* 0x000fe20006800000 */
[C---:B------:R-:W-:Y:S01]  /*18f10*/  HMMA.16816.F32.BF16 R76, R92.reuse, R6, R76 ;  /* 0x000000065c4c723c */ /* 0x040fe2000004184c */
[----:B------:R-:W-:Y:S01]  /*18f20*/  ISETP.GE.AND P5, PT, R0, UR25, PT ;  /* 0x0000001900007c0c */ /* 0x000fe2000bfa6270 */
[----:B------:R-:W-:Y:S01]  /*18f30*/  VIADD R0, R25, 0x30 ;  /* 0x0000003019007836 */ /* 0x000fe20000000000 */
        /* <DEDUP_REMOVED lines=11> */
[----:B------:R-:W-:Y:S01]  /*18ff0*/  ISETP.GE.AND P3, PT, R5, UR25, PT ;  /* 0x0000001905007c0c */ /* 0x000fe2000bf66270 */
[C---:B------:R-:W-:Y:S01]  /*19000*/  VIADD R5, R25.reuse, 0x38 ;  /* 0x0000003819057836 */ /* 0x040fe20000000000 */
[----:B------:R-:W-:Y:S01]  /*19010*/  FSEL R208, R42, -INF , !P2 ;  /* 0xff8000002ad07808 */ /* 0x000fe20005000000 */
[----:B------:R-:W-:Y:S01]  /*19020*/  VIADD R25, R25, 0x39 ;  /* 0x0000003919197836 */ /* 0x000fe20000000000 */
[----:B------:R-:W-:-:S02]  /*19030*/  FSEL R214, R40, -INF , !P2 ;  /* 0xff80000028d67808 */ /* 0x000fc40005000000 */
[----:B------:R-:W-:Y:S02]  /*19040*/  FSEL R206, R43, -INF , !P1 ;  /* 0xff8000002bce7808 */ /* 0x000fe40004800000 */
[----:B------:R-:W-:Y:S02]  /*19050*/  FSEL R212, R41, -INF , !P1 ;  /* 0xff80000029d47808 */ /* 0x000fe40004800000 */
        /* <DEDUP_REMOVED lines=27> */
.L_x_1555:
[----:B------:R-:W1:Y:S01]  /*19210*/  LDC R6, c[0x0][0x4f0] ;  /* 0x00013c00ff067b82 */ /* 0x000e620000000800 */
[----:B------:R-:W-:Y:S01]  /*19220*/  UIADD3 UR8, UPT, UPT, UR26, -0x40, URZ ;  /* 0xffffffc01a087890 */ /* 0x000fe2000fffe0ff */
[----:B------:R-:W-:Y:S01]  /*19230*/  IMAD.U32 R17, RZ, RZ, UR26 ;  /* 0x0000001aff117e24 */ /* 0x000fe2000f8e00ff */
[----:B------:R-:W2:Y:S04]  /*19240*/  LDCU.64 UR10, c[0x0][0x3b8] ;  /* 0x00007700ff0a77ac */ /* 0x000ea80008000a00 */
[----:B------:R-:W-:Y:S02]  /*19250*/  MOV R7, UR8 ;  /* 0x0000000800077c02 */ /* 0x000fe40008000f00 */
        /* <DEDUP_REMOVED lines=27> */
[C---:B------:R-:W-:Y:S01]  /*19410*/  LOP3.LUT R5, R6.reuse, UR8, RZ, 0x3c, !PT ;  /* 0x0000000806057c12 */ /* 0x040fe2000f8e3cff */
[----:B------:R-:W1:Y:S01]  /*19420*/  LDCU.64 UR8, c[0x0][0x3a0] ;  /* 0x00007400ff0877ac */ /* 0x000e620008000a00 */
        /* <DEDUP_REMOVED lines=16> */
[----:B--2---:R-:W-:-:S04]  /*19530*/  IMAD R5, R5, UR10, RZ ;  /* 0x0000000a05057c24 */ /* 0x004fc8000f8e02ff */
[----:B------:R-:W-:Y:S01]  /*19540*/  IMAD R5, R6, UR11, R5 ;  /* 0x0000000b06057c24 */ /* 0x000fe2000f8e0205 */
[----:B---3--:R-:W-:Y:S01]  /*19550*/  IADD3 R7, PT, PT, R22, -R7, RZ ;  /* 0x8000000716077210 */ /* 0x008fe20007ffe0ff */
[----:B------:R-:W-:-:S03]  /*19560*/  IMAD.WIDE.U32 R22, R6, UR10, RZ ;  /* 0x0000000a06167c25 */ /* 0x000fc6000f8e00ff */
[----:B------:R-:W-:Y:S01]  /*19570*/  SHF.R.S32.HI R6, RZ, 0x1f, R7 ;  /* 0x0000001fff067819 */ /* 0x000fe20000011407 */
[----:B------:R-:W-:-:S04]  /*19580*/  IMAD.IADD R23, R23, 0x1, R5 ;  /* 0x0000000117177824 */ /* 0x000fc800078e0205 */
[----:B-1----:R-:W-:Y:S02]  /*19590*/  IMAD R6, R6, UR8, RZ ;  /* 0x0000000806067c24 */ /* 0x002fe4000f8e02ff */
[----:B------:R-:W-:-:S04]  /*195a0*/  IMAD.WIDE.U32 R22, R7, UR8, R22 ;  /* 0x0000000807167c25 */ /* 0x000fc8000f8e0016 */
[----:B------:R-:W-:Y:S01]  /*195b0*/  IMAD R6, R7, UR9, R6 ;  /* 0x0000000907067c24 */ /* 0x000fe2000f8e0206 */
[----:B------:R-:W-:-:S04]  /*195c0*/  LEA R228, P1, R22, R228, 0x1 ;  /* 0x000000e416e47211 */ /* 0x000fc800078208ff */
[----:B------:R-:W-:-:S04]  /*195d0*/  IADD3 R6, PT, PT, R23, R6, RZ ;  /* 0x0000000617067210 */ /* 0x000fc80007ffe0ff */
[----:B------:R-:W-:-:S07]  /*195e0*/  LEA.HI.X R227, R22, R227, R6, 0x1, P1 ;  /* 0x000000e316e37211 */ /* 0x000fce00008f0c06 */
.L_x_1556:
        /* <DEDUP_REMOVED lines=12> */
[----:B------:R-:W-:Y:S01]  /*196b0*/  @!P5 IMAD.MOV.U32 R226, RZ, RZ, R228 ;  /* 0x000000ffffe2d224 */ /* 0x000fe200078e00e4 */
[----:B------:R-:W-:-:S04]  /*196c0*/  IADD3 R10, P1, PT, R14, UR11, RZ ;  /* 0x0000000b0e0a7c10 */ /* 0x000fc8000ff3e0ff */
[----:B------:R-:W-:Y:S01]  /*196d0*/  @!PT LDS RZ, [RZ] ;  /* 0x00000000fffff984 */ /* 0x000fe20000000800 */
[----:B------:R-:W-:Y:S01]  /*196e0*/  @!PT LDS RZ, [RZ] ;  /* 0x00000000fffff984 */ /* 0x000fe20000000800 */
[----:B------:R-:W-:Y:S01]  /*196f0*/  @!PT LDS RZ, [RZ] ;  /* 0x00000000fffff984 */ /* 0x000fe20000000800 */
[----:B------:R1:W-:Y:S01]  /*19700*/  @!P5 LDGSTS.E.BYPASS.LTC128B.128 [R3+0x8000], desc[UR4][R226.64] ;  /* 0x08000000e203dfae */ /* 0x0003e2000b981a04 */
[----:B------:R-:W-:-:S03]  /*19710*/  IADD3.X R11, PT, PT, R15, UR8, RZ, P1, !PT ;  /* 0x000000080f0b7c10 */ /* 0x000fc60008ffe4ff */
        /* <DEDUP_REMOVED lines=80> */
.L_x_1554:
[----:B--2---:R-:W-:Y:S01]  /*19c20*/  FMNMX3.FTZ R3, R56, R28, R52, !PT ;  /* 0x0000001c38037276 */ /* 0x004fe20007810034 */
[----:B------:R-:W1:Y:S01]  /*19c30*/  S2R R221, SR_TID.X ;  /* 0x0000000000dd7919 */ /* 0x000e620000002100 */
[----:B------:R-:W-:Y:S01]  /*19c40*/  FMNMX3.FTZ R5, R58, R26, R54, !PT ;  /* 0x0000001a3a057276 */ /* 0x000fe20007810036 */
[----:B------:R-:W2:Y:S01]  /*19c50*/  LDCU UR4, c[0x0][0x45c] ;  /* 0x00008b80ff0477ac */ /* 0x000ea20008000800 */
        /* <DEDUP_REMOVED lines=14> */
[----:B------:R-:W-:Y:S02]  /*19d40*/  FMNMX.FTZ R14, R202, R3, !PT ;  /* 0x00000003ca0e7209 */ /* 0x000fe40007810000 */
[----:B------:R-:W-:Y:S02]  /*19d50*/  FMNMX.FTZ R9, R197, R6, !PT ;  /* 0x00000006c5097209 */ /* 0x000fe40007810000 */
[----:B------:R-:W-:Y:S01]  /*19d60*/  LOP3.LUT R10, R67, 0x1c0, RZ, 0xc0, !PT ;  /* 0x000001c0430a7812 */ /* 0x000fe200078ec0ff */
[----:B------:R-:W3:Y:S01]  /*19d70*/  SHFL.BFLY PT, R5, R14, 0x2, 0x1f ;  /* 0x0c401f000e057f89 */ /* 0x000ee200000e0000 */
[----:B-1----:R-:W-:Y:S02]  /*19d80*/  SHF.L.U32 R7, R221, 0x3, RZ ;  /* 0x00000003dd077819 */ /* 0x002fe400000006ff */
[----:B------:R-:W-:Y:S01]  /*19d90*/  SHF.R.U32.HI R220, RZ, 0x1, R221 ;  /* 0x00000001ffdc7819 */ /* 0x000fe200000116dd */
[----:B------:R-:W1:Y:S01]  /*19da0*/  SHFL.BFLY PT, R6, R9, 0x2, 0x1f ;  /* 0x0c401f0009067f89 */ /* 0x000e6200000e0000 */
[----:B------:R-:W-:-:S02]  /*19db0*/  LOP3.LUT R7, R10, 0x38, R7, 0xf8, !PT ;  /* 0x000000380a077812 */ /* 0x000fc400078ef807 */
[----:B------:R-:W-:-:S04]  /*19dc0*/  LOP3.LUT R222, R220, 0x8, RZ, 0xc0, !PT ;  /* 0x00000008dcde7812 */ /* 0x000fc800078ec0ff */
[----:B------:R-:W-:-:S04]  /*19dd0*/  LOP3.LUT R222, R7, R222, RZ, 0x3c, !PT ;  /* 0x000000de07de7212 */ /* 0x000fc800078e3cff */
[----:B------:R-:W-:-:S04]  /*19de0*/  LOP3.LUT R222, R222, 0x200, R67, 0xf8, !PT ;  /* 0x00000200dede7812 */ /* 0x000fc800078ef843 */
[----:B------:R-:W-:-:S04]  /*19df0*/  LEA R222, R222, UR6, 0x1 ;  /* 0x00000006dede7c11 */ /* 0x000fc8000f8e08ff */
[----:B------:R-:W-:Y:S01]  /*19e00*/  IADD3 R194, PT, PT, R13, R222, RZ ;  /* 0x000000de0dc27210 */ /* 0x000fe20007ffe0ff */
[----:B------:R-:W-:Y:S01]  /*19e10*/  LDSM.16.MT88.4 R36, [R222+0x10000] ;  /* 0x01000000de24783b */ /* 0x000fe20000004200 */
[----:B---3--:R-:W-:Y:S02]  /*19e20*/  FMNMX.FTZ R5, R14, R5, !PT ;  /* 0x000000050e057209 */ /* 0x008fe40007810000 */
[----:B------:R-:W-:Y:S01]  /*19e30*/  IADD3 R192, PT, PT, R222, 0x10040, RZ ;  /* 0x00010040dec07810 */ /* 0x000fe20007ffe0ff */
[----:B------:R-:W-:Y:S01]  /*19e40*/  LDSM.16.MT88.4 R76, [R194+0x12000] ;  /* 0x01200000c24c783b */ /* 0x000fe20000004200 */
[----:B-1----:R-:W-:-:S03]  /*19e50*/  FMNMX.FTZ R6, R9, R6, !PT ;  /* 0x0000000609067209 */ /* 0x002fc60007810000 */
[----:B------:R-:W1:Y:S04]  /*19e60*/  SHFL.BFLY PT, R164, R5, 0x1, 0x1f ;  /* 0x0c201f0005a47f89 */ /* 0x000e6800000e0000 */
[----:B------:R-:W3:Y:S04]  /*19e70*/  SHFL.BFLY PT, R3, R6, 0x1, 0x1f ;  /* 0x0c201f0006037f89 */ /* 0x000ee800000e0000 */
[----:B------:R-:W4:Y:S04]  /*19e80*/  LDSM.16.MT88.4 R44, [R194+0x10000] ;  /* 0x01000000c22c783b */ /* 0x000f280000004200 */
[----:B------:R-:W5:Y:S04]  /*19e90*/  LDSM.16.MT88.4 R108, [R194+0x14000] ;  /* 0x01400000c26c783b */ /* 0x000f680000004200 */
[----:B------:R-:W5:Y:S04]  /*19ea0*/  LDSM.16.MT88.4 R140, [R194+0x16000] ;  /* 0x01600000c28c783b */ /* 0x000f680000004200 */
        /* <DEDUP_REMOVED lines=8> */
[----:B------:R-:W-:Y:S02]  /*19f30*/  FSEL R211, R211, RZ, P1 ;  /* 0x000000ffd3d37208 */ /* 0x000fe40000800000 */
[----:B------:R-:W-:-:S03]  /*19f40*/  FSETP.NEU.FTZ.AND P1, PT, R3, -INF , PT ;  /* 0xff8000000300780b */ /* 0x000fc60003f3d000 */
[--C-:B------:R-:W-:Y:S01]  /*19f50*/  FFMA.FTZ R187, R52, UR4, -R211.reuse ;  /* 0x0000000434bb7c23 */ /* 0x100fe200080108d3 */
[----:B------:R-:W-:Y:S01]  /*19f60*/  FSEL R205, R205, RZ, P1 ;  /* 0x000000ffcdcd7208 */ /* 0x000fe20000800000 */
[--C-:B------:R-:W-:Y:S01]  /*19f70*/  FFMA.FTZ R191, R56, UR4, -R211.reuse ;  /* 0x0000000438bf7c23 */ /* 0x100fe200080108d3 */
[--C-:B------:R-:W-:Y:S01]  /*19f80*/  FFMA.FTZ R188, R28, UR4, -R211.reuse ;  /* 0x000000041cbc7c23 */ /* 0x100fe200080108d3 */
[--C-:B------:R-:W-:Y:S01]  /*19f90*/  FFMA.FTZ R184, R30, UR4, -R211.reuse ;  /* 0x000000041eb87c23 */ /* 0x100fe200080108d3 */
[----:B------:R-:W-:Y:S01]  /*19fa0*/  FFMA.FTZ R183, R8, UR4, -R211 ;  /* 0x0000000408b77c23 */ /* 0x000fe200080108d3 */
[--C-:B------:R-:W-:Y:S01]  /*19fb0*/  FFMA.FTZ R182, R4, UR4, -R205.reuse ;  /* 0x0000000404b67c23 */ /* 0x100fe200080108cd */
[----:B------:R-:W-:Y:S01]  /*19fc0*/  IADD3 R4, PT, PT, R222, 0x10000, RZ ;  /* 0x00010000de047810 */ /* 0x000fe20007ffe0ff */
[--C-:B------:R-:W-:Y:S01]  /*19fd0*/  FFMA.FTZ R185, R54, UR4, -R205.reuse ;  /* 0x0000000436b97c23 */ /* 0x100fe200080108cd */
[--C-:B------:R-:W-:Y:S01]  /*19fe0*/  FFMA.FTZ R189, R58, UR4, -R205.reuse ;  /* 0x000000043abd7c23 */ /* 0x100fe200080108cd */
[----:B------:R-:W-:Y:S01]  /*19ff0*/  FFMA.FTZ R186, R26, UR4, -R205 ;  /* 0x000000041aba7c23 */ /* 0x000fe200080108cd */
[----:B------:R-:W-:Y:S01]  /*1a000*/  @P0 IADD3 R192, PT, PT, R4, -0x40, RZ ;  /* 0xffffffc004c00810 */ /* 0x000fe20007ffe0ff */
[----:B------:R-:W-:Y:S01]  /*1a010*/  MUFU.EX2 R191, R191 ;  /* 0x000000bf00bf7308 */ /* 0x000fe20000000800 */
[----:B------:R-:W-:Y:S01]  /*1a020*/  LDSM.16.MT88.4 R8, [R194+0x12800] ;  /* 0x01280000c208783b */ /* 0x000fe20000004200 */
[----:B------:R-:W-:Y:S01]  /*1a030*/  FFMA.FTZ R180, R12, UR4, -R211 ;  /* 0x000000040cb47c23 */ /* 0x000fe200080108d3 */
[----:B------:R-:W-:Y:S01]  /*1a040*/  IADD3 R190, PT, PT, R13, R192, RZ ;  /* 0x000000c00dbe7210 */ /* 0x000fe20007ffe0ff */
[----:B------:R-:W1:Y:S01]  /*1a050*/  MUFU.EX2 R188, R188 ;  /* 0x000000bc00bc7308 */ /* 0x000e620000000800 */
[----:B------:R-:W2:Y:S01]  /*1a060*/  LDSM.16.MT88.4 R52, [R192] ;  /* 0x00000000c034783b */ /* 0x000ea20000004200 */
[--C-:B------:R-:W-:Y:S01]  /*1a070*/  FFMA.FTZ R166, R16, UR4, -R205.reuse ;  /* 0x0000000410a67c23 */ /* 0x100fe200080108cd */
[----:B------:R-:W-:Y:S01]  /*1a080*/  FFMA.FTZ R165, R18, UR4, -R205 ;  /* 0x0000000412a57c23 */ /* 0x000fe200080108cd */
[----:B------:R-:W-:Y:S01]  /*1a090*/  MUFU.EX2 R187, R187 ;  /* 0x000000bb00bb7308 */ /* 0x000fe20000000800 */
[----:B------:R-:W3:Y:S01]  /*1a0a0*/  LDSM.16.MT88.4 R60, [R190] ;  /* 0x00000000be3c783b */ /* 0x000ee20000004200 */
[----:B------:R-:W-:Y:S01]  /*1a0b0*/  FFMA.FTZ R167, R20, UR4, -R211 ;  /* 0x0000000414a77c23 */ /* 0x000fe200080108d3 */
[--C-:B------:R-:W-:Y:S01]  /*1a0c0*/  FFMA.FTZ R181, R2, UR4, -R205.reuse ;  /* 0x0000000402b57c23 */ /* 0x100fe200080108cd */
[----:B------:R-:W4:Y:S01]  /*1a0d0*/  MUFU.EX2 R184, R184 ;  /* 0x000000b800b87308 */ /* 0x000f220000000800 */
[----:B------:R-:W3:Y:S01]  /*1a0e0*/  LDSM.16.MT88.4 R84, [R192+0x2000] ;  /* 0x00200000c054783b */ /* 0x000ee20000004200 */
[----:B------:R-:W-:Y:S01]  /*1a0f0*/  FFMA.FTZ R0, R0, UR4, -R205 ;  /* 0x0000000400007c23 */ /* 0x000fe200080108cd */
[----:B------:R-:W-:Y:S01]  /*1a100*/  FFMA.FTZ R24, R24, UR4, -R211 ;  /* 0x0000000418187c23 */ /* 0x000fe200080108d3 */
[----:B------:R-:W-:Y:S01]  /*1a110*/  MUFU.EX2 R189, R189 ;  /* 0x000000bd00bd7308 */ /* 0x000fe20000000800 */
[----:B------:R-:W3:Y:S01]  /*1a120*/  LDSM.16.MT88.4 R92, [R190+0x2000] ;  /* 0x00200000be5c783b */ /* 0x000ee20000004200 */
[----:B-1----:R-:W-:Y:S01]  /*1a130*/  F2FP.BF16.F32.PACK_AB R152, R188, R191 ;  /* 0x000000bfbc98723e */ /* 0x002fe200000010ff */
[----:B------:R-:W-:Y:S01]  /*1a140*/  FFMA.FTZ R207, R208, UR4, -R205 ;  /* 0x00000004d0cf7c23 */ /* 0x000fe200080108cd */
[----:B------:R-:W1:Y:S01]  /*1a150*/  MUFU.EX2 R186, R186 ;  /* 0x000000ba00ba7308 */ /* 0x000e620000000800 */
[----:B------:R-:W3:Y:S01]  /*1a160*/  LDSM.16.MT88.4 R116, [R192+0x4000] ;  /* 0x00400000c074783b */ /* 0x000ee20000004200 */
[--C-:B------:R-:W-:Y:S01]  /*1a170*/  FFMA.FTZ R193, R214, UR4, -R211.reuse ;  /* 0x00000004d6c17c23 */ /* 0x100fe200080108d3 */
[----:B------:R-:W-:Y:S01]  /*1a180*/  FFMA.FTZ R195, R196, UR4, -R211 ;  /* 0x00000004c4c37c23 */ /* 0x000fe200080108d3 */
[----:B------:R-:W-:Y:S01]  /*1a190*/  MUFU.EX2 R185, R185 ;  /* 0x000000b900b97308 */ /* 0x000fe20000000800 */
[----:B------:R-:W3:Y:S01]  /*1a1a0*/  LDSM.16.MT88.4 R124, [R190+0x4000] ;  /* 0x00400000be7c783b */ /* 0x000ee20000004200 */
[----:B----4-:R-:W-:Y:S01]  /*1a1b0*/  F2FP.BF16.F32.PACK_AB R154, R184, R187 ;  /* 0x000000bbb89a723e */ /* 0x010fe200000010ff */
[--C-:B------:R-:W-:Y:S01]  /*1a1c0*/  FFMA.FTZ R206, R206, UR4, -R205.reuse ;  /* 0x00000004cece7c23 */ /* 0x100fe200080108cd */
[----:B------:R-:W4:Y:S01]  /*1a1d0*/  MUFU.EX2 R182, R182 ;  /* 0x000000b600b67308 */ /* 0x000f220000000800 */
[----:B------:R-:W3:Y:S01]  /*1a1e0*/  LDSM.16.MT88.4 R148, [R192+0x6000] ;  /* 0x00600000c094783b */ /* 0x000ee20000004200 */
[--C-:B------:R-:W-:Y:S01]  /*1a1f0*/  FFMA.FTZ R201, R178, UR4, -R205.reuse ;  /* 0x00000004b2c97c23 */ /* 0x100fe200080108cd */
[----:B------:R-:W-:Y:S01]  /*1a200*/  FFMA.FTZ R208, R176, UR4, -R205 ;  /* 0x00000004b0d07c23 */ /* 0x000fe200080108cd */
[----:B------:R-:W-:Y:S01]  /*1a210*/  MUFU.EX2 R183, R183 ;  /* 0x000000b700b77308 */ /* 0x000fe20000000800 */
[----:B------:R-:W3:Y:S01]  /*1a220*/  LDSM.16.MT88.4 R4, [R190+0x6000] ;  /* 0x00600000be04783b */ /* 0x000ee20000004200 */
[----:B-1----:R-:W-:Y:S01]  /*1a230*/  F2FP.BF16.F32.PACK_AB R153, R186, R189 ;  /* 0x000000bdba99723e */ /* 0x002fe200000010ff */
[--C-:B------:R-:W-:Y:S01]  /*1a240*/  FFMA.FTZ R212, R212, UR4, -R211.reuse ;  /* 0x00000004d4d47c23 */ /* 0x100fe200080108d3 */
[----:B------:R-:W1:Y:S01]  /*1a250*/  MUFU.EX2 R180, R180 ;  /* 0x000000b400b47308 */ /* 0x000e620000000800 */
[----:B------:R-:W1:Y:S01]  /*1a260*/  LDSM.16.MT88.4 R12, [R194+0x10800] ;  /* 0x01080000c20c783b */ /* 0x000e620000004200 */
[----:B------:R-:W-:Y:S01]  /*1a270*/  FFMA.FTZ R239, R202, UR4, -R211 ;  /* 0x00000004caef7c23 */ /* 0x000fe200080108d3 */
[--C-:B------:R-:W-:Y:S01]  /*1a280*/  FFMA.FTZ R202, R197, UR4, -R205.reuse ;  /* 0x00000004c5ca7c23 */ /* 0x100fe200080108cd */
[----:B------:R-:W-:Y:S01]  /*1a290*/  MUFU.EX2 R167, R167 ;  /* 0x000000a700a77308 */ /* 0x000fe20000000800 */
[----:B------:R-:W1:Y:S01]  /*1a2a0*/  LDSM.16.MT88.4 R16, [R194+0x16800] ;  /* 0x01680000c210783b */ /* 0x000e620000004200 */
[----:B----4-:R-:W-:Y:S01]  /*1a2b0*/  F2FP.BF16.F32.PACK_AB R155, R182, R185 ;  /* 0x000000b9b69b723e */ /* 0x010fe200000010ff */
[----:B------:R-:W-:Y:S01]  /*1a2c0*/  FFMA.FTZ R199, R199, UR4, -R205 ;  /* 0x00000004c7c77c23 */ /* 0x000fe200080108cd */
[----:B------:R4:W-:Y:S01]  /*1a2d0*/  MUFU.EX2 R2, R24 ;  /* 0x0000001800027308 */ /* 0x0009e20000000800 */
[----:B------:R-:W1:Y:S01]  /*1a2e0*/  LDSM.16.MT88.4 R20, [R194+0x14800] ;  /* 0x01480000c214783b */ /* 0x000e620000004200 */
[----:B------:R-:W-:Y:S01]  /*1a2f0*/  FADD.FTZ R188, R191, R188 ;  /* 0x000000bcbfbc7221 */ /* 0x000fe20000010000 */
[----:B------:R-:W-:Y:S01]  /*1a300*/  FADD.FTZ R186, R189, R186 ;  /* 0x000000babdba7221 */ /* 0x000fe20000010000 */
[----:B------:R-:W-:Y:S01]  /*1a310*/  MUFU.EX2 R181, R181 ;  /* 0x000000b500b57308 */ /* 0x000fe20000000800 */
[C---:B------:R-:W-:Y:S01]  /*1a320*/  HMMA.16816.F32.BF16 R72, R152.reuse, R76, RZ ;  /* 0x0000004c9848723c */ /* 0x040fe200000418ff */
[----:B------:R-:W-:Y:S01]  /*1a330*/  LDSM.16.MT88.4 R28, [R190+0x2800] ;  /* 0x00280000be1c783b */ /* 0x000fe20000004200 */
[----:B------:R-:W-:Y:S01]  /*1a340*/  FADD.FTZ R187, R187, R188 ;  /* 0x000000bcbbbb7221 */ /* 0x000fe20000010000 */
[----:B------:R-:W1:Y:S01]  /*1a350*/  MUFU.EX2 R166, R166 ;  /* 0x000000a600a67308 */ /* 0x000e620000000800 */
[----:B------:R-:W-:Y:S01]  /*1a360*/  FADD.FTZ R185, R185, R186 ;  /* 0x000000bab9b97221 */ /* 0x000fe20000010000 */
[----:B------:R-:W-:Y:S01]  /*1a370*/  LDSM.16.MT88.4 R172, [R192+0x800] ;  /* 0x00080000c0ac783b */ /* 0x000fe20000004200 */
[----:B------:R-:W-:Y:S01]  /*1a380*/  FADD.FTZ R184, R184, R187 ;  /* 0x000000bbb8b87221 */ /* 0x000fe20000010000 */
[----:B------:R-:W-:Y:S01]  /*1a390*/  MUFU.EX2 R165, R165 ;  /* 0x000000a500a57308 */ /* 0x000fe20000000800 */
[C---:B------:R-:W-:Y:S01]  /*1a3a0*/  HMMA.16816.F32.BF16 R76, R152.reuse, R78, RZ ;  /* 0x0000004e984c723c */ /* 0x040fe200000418ff */
[----:B----4-:R-:W-:Y:S01]  /*1a3b0*/  LDSM.16.MT88.4 R24, [R222+0x14800] ;  /* 0x01480000de18783b */ /* 0x010fe20000004200 */
[----:B------:R-:W-:Y:S01]  /*1a3c0*/  FADD.FTZ R182, R182, R185 ;  /* 0x000000b9b6b67221 */ /* 0x000fe20000010000 */
[----:B------:R-:W4:Y:S02]  /*1a3d0*/  MUFU.EX2 R0, R0 ;  /* 0x0000000000007308 */ /* 0x000f240000000800 */
[----:B------:R-:W-:Y:S02]  /*1a3e0*/  LDSM.16.MT88.4 R168, [R190+0x800] ;  /* 0x00080000bea8783b */ /* 0x000fe40000004200 */
[----:B------:R-:W-:Y:S01]  /*1a3f0*/  MUFU.EX2 R193, R193 ;  /* 0x000000c100c17308 */ /* 0x000fe20000000800 */
[C---:B------:R-:W-:Y:S01]  /*1a400*/  HMMA.16816.F32.BF16 R40, R152.reuse, R44, RZ ;  /* 0x0000002c9828723c */ /* 0x040fe200000418ff */
[----:B------:R-:W-:Y:S02]  /*1a410*/  LDSM.16.MT88.4 R32, [R192+0x2800] ;  /* 0x00280000c020783b */ /* 0x000fe40000004200 */
[----:B------:R-:W-:Y:S02]  /*1a420*/  MUFU.EX2 R195, R195 ;  /* 0x000000c300c37308 */ /* 0x000fe40000000800 */
[----:B------:R-:W-:Y:S02]  /*1a430*/  LDSM.16.MT88.4 R176, [R222+0x11000] ;  /* 0x01100000deb0783b */ /* 0x000fe40000004200 */
[----:B------:R-:W-:Y:S01]  /*1a440*/  MUFU.EX2 R207, R207 ;  /* 0x000000cf00cf7308 */ /* 0x000fe20000000800 */
[C---:B------:R-:W-:Y:S03]  /*1a450*/  HMMA.16816.F32.BF16 R44, R152.reuse, R46, RZ ;  /* 0x0000002e982c723c */ /* 0x040fe600000418ff */
[----:B------:R-:W-:Y:S04]  /*1a460*/  MUFU.EX2 R206, R206 ;  /* 0x000000ce00ce7308 */ /* 0x000fe80000000800 */
[----:B------:R-:W-:Y:S01]  /*1a470*/  MUFU.EX2 R201, R201 ;  /* 0x000000c900c97308 */ /* 0x000fe20000000800 */
[C---:B-----5:R-:W-:Y:S03]  /*1a480*/  HMMA.16816.F32.BF16 R104, R152.reuse, R108, RZ ;  /* 0x0000006c9868723c */ /* 0x060fe600000418ff */
[----:B------:R-:W-:Y:S04]  /*1a490*/  MUFU.EX2 R208, R208 ;  /* 0x000000d000d07308 */ /* 0x000fe80000000800 */
[----:B------:R-:W-:Y:S01]  /*1a4a0*/  MUFU.EX2 R239, R239 ;  /* 0x000000ef00ef7308 */ /* 0x000fe20000000800 */
[C---:B------:R-:W-:Y:S03]  /*1a4b0*/  HMMA.16816.F32.BF16 R136, R152.reuse, R140, RZ ;  /* 0x0000008c9888723c */ /* 0x040fe600000418ff */
[----:B------:R-:W-:Y:S05]  /*1a4c0*/  MUFU.EX2 R202, R202 ;  /* 0x000000ca00ca7308 */ /* 0x000fea0000000800 */
[C---:B------:R-:W-:Y:S08]  /*1a4d0*/  HMMA.16816.F32.BF16 R160, R152.reuse, R36, RZ ;  /* 0x0000002498a0723c */ /* 0x040ff000000418ff */
[C---:B--2---:R-:W-:Y:S08]  /*1a4e0*/  HMMA.16816.F32.BF16 R48, R152.reuse, R52, RZ ;  /* 0x000000349830723c */ /* 0x044ff000000418ff */
        /* <DEDUP_REMOVED lines=23> */
[----:B-1----:R-:W-:Y:S01]  /*1a660*/  F2FP.BF16.F32.PACK_AB R4, R180, R183 ;  /* 0x000000b7b404723e */ /* 0x002fe200000010ff */
[----:B------:R-:W-:Y:S01]  /*1a670*/  FADD.FTZ R183, R183, R184 ;  /* 0x000000b8b7b77221 */ /* 0x000fe20000010000 */
[----:B------:R-:W-:Y:S01]  /*1a680*/  F2FP.BF16.F32.PACK_AB R5, R166, R181 ;  /* 0x000000b5a605723e */ /* 0x000fe200000010ff */
[----:B------:R-:W-:-:S02]  /*1a690*/  FADD.FTZ R181, R181, R182 ;  /* 0x000000b6b5b57221 */ /* 0x000fc40000010000 */
[----:B------:R-:W-:Y:S02]  /*1a6a0*/  FADD.FTZ R180, R180, R183 ;  /* 0x000000b7b4b47221 */ /* 0x000fe40000010000 */
[----:B------:R-:W-:Y:S01]  /*1a6b0*/  HMMA.16816.F32.BF16 R152, R152, R6, RZ ;  /* 0x000000069898723c */ /* 0x000fe200000418ff */
[----:B------:R-:W-:Y:S01]  /*1a6c0*/  F2FP.BF16.F32.PACK_AB R6, R2, R167 ;  /* 0x000000a70206723e */ /* 0x000fe200000010ff */
[----:B------:R-:W-:Y:S01]  /*1a6d0*/  FADD.FTZ R166, R166, R181 ;  /* 0x000000b5a6a67221 */ /* 0x000fe20000010000 */
[----:B----4-:R-:W-:Y:S01]  /*1a6e0*/  F2FP.BF16.F32.PACK_AB R7, R0, R165 ;  /* 0x000000a50007723e */ /* 0x010fe200000010ff */
[----:B------:R-:W-:Y:S02]  /*1a6f0*/  FADD.FTZ R167, R167, R180 ;  /* 0x000000b4a7a77221 */ /* 0x000fe40000010000 */
[----:B------:R-:W-:Y:S02]  /*1a700*/  FADD.FTZ R165, R165, R166 ;  /* 0x000000a6a5a57221 */ /* 0x000fe40000010000 */
[----:B------:R-:W-:-:S02]  /*1a710*/  FADD.FTZ R2, R2, R167 ;  /* 0x000000a702027221 */ /* 0x000fc40000010000 */
[----:B------:R-:W-:Y:S01]  /*1a720*/  HMMA.16816.F32.BF16 R72, R4, R8, R72 ;  /* 0x000000080448723c */ /* 0x000fe20000041848 */
[----:B------:R-:W-:-:S07]  /*1a730*/  FADD.FTZ R0, R0, R165 ;  /* 0x000000a500007221 */ /* 0x000fce0000010000 */
        /* <DEDUP_REMOVED lines=51> */
[----:B------:R-:W-:Y:S01]  /*1aa70*/  F2FP.BF16.F32.PACK_AB R5, R206, R207 ;  /* 0x000000cfce05723e */ /* 0x000fe200000010ff */
[----:B------:R-:W-:Y:S01]  /*1aa80*/  FADD.FTZ R207, R207, R0 ;  /* 0x00000000cfcf7221 */ /* 0x000fe20000010000 */
[----:B---3--:R-:W-:-:S02]  /*1aa90*/  F2FP.BF16.F32.PACK_AB R6, R195, R196 ;  /* 0x000000c4c306723e */ /* 0x008fc400000010ff */
[----:B------:R-:W-:Y:S01]  /*1aaa0*/  F2FP.BF16.F32.PACK_AB R7, R208, R201 ;  /* 0x000000c9d007723e */ /* 0x000fe200000010ff */
[----:B------:R-:W-:-:S04]  /*1aab0*/  FADD.FTZ R206, R206, R207 ;  /* 0x000000cfcece7221 */ /* 0x000fc80000010000 */
[----:B------:R-:W-:Y:S02]  /*1aac0*/  FADD.FTZ R201, R201, R206 ;  /* 0x000000cec9c97221 */ /* 0x000fe40000010000 */
[----:B------:R-:W-:Y:S02]  /*1aad0*/  HMMA.16816.F32.BF16 R72, R4, R16, R72 ;  /* 0x000000100448723c */ /* 0x000fe40000041848 */
[----:B------:R-:W-:-:S06]  /*1aae0*/  FADD.FTZ R208, R208, R201 ;  /* 0x000000c9d0d07221 */ /* 0x000fcc0000010000 */
        /* <DEDUP_REMOVED lines=8> */
[C---:B------:R-:W-:Y:S08]  /*1ab70*/  HMMA.16816.F32.BF16 R40, R4.reuse, R20, R40 ;  /* 0x000000140428723c */ /* 0x040ff00000041828 */
        /* <DEDUP_REMOVED lines=23> */
[--C-:B------:R-:W-:Y:S01]  /*1acf0*/  FFMA.FTZ R179, R204, UR4, -R205.reuse ;  /* 0x00000004ccb37c23 */ /* 0x100fe200080108cd */
[----:B------:R-:W1:Y:S04]  /*1ad00*/  MUFU.EX2 R177, R177 ;  /* 0x000000b100b17308 */ /* 0x000e680000000800 */
[----:B------:R-:W-:Y:S01]  /*1ad10*/  MUFU.EX2 R178, R178 ;  /* 0x000000b200b27308 */ /* 0x000fe20000000800 */
[----:B------:R-:W-:Y:S01]  /*1ad20*/  HMMA.16816.F32.BF16 R88, R4, R28, R88 ;  /* 0x0000001c0458723c */ /* 0x000fe20000041858 */
[----:B------:R-:W-:-:S02]  /*1ad30*/  FFMA.FTZ R28, R198, UR4, -R205 ;  /* 0x00000004c61c7c23 */ /* 0x000fc400080108cd */
[----:B------:R-:W-:Y:S04]  /*1ad40*/  MUFU.EX2 R179, R179 ;  /* 0x000000b300b37308 */ /* 0x000fe80000000800 */
[----:B------:R-:W2:Y:S01]  /*1ad50*/  MUFU.EX2 R198, R199 ;  /* 0x000000c700c67308 */ /* 0x000ea20000000800 */
[C---:B------:R-:W-:Y:S03]  /*1ad60*/  HMMA.16816.F32.BF16 R48, R4.reuse, R172, R48 ;  /* 0x000000ac0430723c */ /* 0x040fe60000041830 */
[----:B------:R4:W3:Y:S05]  /*1ad70*/  MUFU.EX2 R197, R28 ;  /* 0x0000001c00c57308 */ /* 0x0008ea0000000800 */
        /* <DEDUP_REMOVED lines=15> */
[----:B-1----:R-:W-:Y:S01]  /*1ae70*/  F2FP.BF16.F32.PACK_AB R4, R177, R176 ;  /* 0x000000b0b104723e */ /* 0x002fe200000010ff */
[----:B------:R-:W-:Y:S01]  /*1ae80*/  LDSM.16.MT88.4 R24, [R222+0x13800] ;  /* 0x01380000de18783b */ /* 0x000fe20000004200 */
[----:B--2---:R-:W-:Y:S01]  /*1ae90*/  F2FP.BF16.F32.PACK_AB R5, R198, R179 ;  /* 0x000000b3c605723e */ /* 0x004fe200000010ff */
[----:B------:R-:W-:Y:S01]  /*1aea0*/  FADD.FTZ R179, R179, R208 ;  /* 0x000000d0b3b37221 */ /* 0x000fe20000010000 */
[----:B------:R-:W-:-:S02]  /*1aeb0*/  F2FP.BF16.F32.PACK_AB R6, R239, R178 ;  /* 0x000000b2ef06723e */ /* 0x000fc400000010ff */
[----:B---3--:R-:W-:Y:S01]  /*1aec0*/  F2FP.BF16.F32.PACK_AB R7, R202, R197 ;  /* 0x000000c5ca07723e */ /* 0x008fe200000010ff */
        /* <DEDUP_REMOVED lines=55> */
[----:B------:R-:W-:Y:S01]  /*1b240*/  MOV R217, 0x20 ;  /* 0x0000002000d97802 */ /* 0x000fe20000000f00 */
[----:B------:R-:W4:Y:S01]  /*1b250*/  S2R R2, SR_TID.X ;  /* 0x0000000000027919 */ /* 0x000f220000002100 */
[----:B------:R-:W-:Y:S01]  /*1b260*/  IMAD.MOV.U32 R219, RZ, RZ, 0x20 ;  /* 0x00000020ffdb7424 */ /* 0x000fe200078e00ff */
[----:B------:R-:W-:Y:S01]  /*1b270*/  UISETP.NE.U32.AND UP2, UPT, UR12, URZ, UPT ;  /* 0x000000ff0c00728c */ /* 0x000fe2000bf45070 */
[----:B------:R-:W-:Y:S01]  /*1b280*/  IMAD.MOV.U32 R165, RZ, RZ, R164 ;  /* 0x000000ffffa57224 */ /* 0x000fe200078e00a4 */
[C---:B------:R-:W-:Y:S01]  /*1b290*/  IADD3 R235, PT, PT, R222.reuse, 0x10040, RZ ;  /* 0x00010040deeb7810 */ /* 0x040fe20007ffe0ff */
[----:B------:R-:W-:Y:S01]  /*1b2a0*/  VIADD R234, R222, 0x10000 ;  /* 0x00010000deea7836 */ /* 0x000fe20000000000 */
[----:B------:R-:W-:Y:S01]  /*1b2b0*/  UISETP.NE.AND.EX UP2, UPT, UR13, URZ, UPT, UP2 ;  /* 0x000000ff0d00728c */ /* 0x000fe2000bf45320 */
[----:B------:R-:W1:Y:S01]  /*1b2c0*/  LDCU UR17, c[0x0][0x440] ;  /* 0x00008800ff1177ac */ /* 0x000e620008000800 */
[----:B------:R-:W1:Y:S01]  /*1b2d0*/  LDCU.64 UR22, c[0x0][0x358] ;  /* 0x00006b00ff1677ac */ /* 0x000e620008000a00 */
[----:B--2---:R-:W-:Y:S01]  /*1b2e0*/  UISETP.NE.U32.AND UP0, UPT, UR4, URZ, UPT ;  /* 0x000000ff0400728c */ /* 0x004fe2000bf05070 */
[----:B------:R-:W2:Y:S03]  /*1b2f0*/  LDCU UR4, c[0x0][0x45c] ;  /* 0x00008b80ff0477ac */ /* 0x000ea60008000800 */
[----:B------:R-:W-:Y:S01]  /*1b300*/  UISETP.NE.AND.EX UP0, UPT, UR5, URZ, UPT, UP0 ;  /* 0x000000ff0500728c */ /* 0x000fe2000bf05300 */
[----:B------:R-:W2:Y:S01]  /*1b310*/  LDCU.64 UR8, c[0x0][0x3b8] ;  /* 0x00007700ff0877ac */ /* 0x000ea20008000a00 */
[----:B-1----:R-:W-:Y:S01]  /*1b320*/  LOP3.LUT P0, RZ, R0, 0x2, RZ, 0xc0, !PT ;  /* 0x0000000200ff7812 */ /* 0x002fe2000780c0ff */
[----:B------:R-:W-:Y:S01]  /*1b330*/  IMAD.MOV.U32 R0, RZ, RZ, R3 ;  /* 0x000000ffff007224 */ /* 0x000fe200078e0003 */
[----:B------:R-:W-:Y:S01]  /*1b340*/  UMOV UR5, 0x400 ;  /* 0x0000040000057882 */ /* 0x000fe20000000000 */
[----:B------:R-:W1:Y:S01]  /*1b350*/  LDCU.64 UR10, c[0x0][0x3c0] ;  /* 0x00007800ff0a77ac */ /* 0x000e620008000a00 */
[----:B----4-:R-:W-:-:S02]  /*1b360*/  LOP3.LUT P1, RZ, R2, 0x2, RZ, 0xc0, !PT ;  /* 0x0000000202ff7812 */ /* 0x010fc4000782c0ff */
[----:B------:R-:W-:Y:S01]  /*1b370*/  SEL R217, R217, 0xffffffe0, !P0 ;  /* 0xffffffe0d9d97807 */ /* 0x000fe20004000000 */
[----:B------:R-:W4:Y:S01]  /*1b380*/  LDCU.64 UR12, c[0x0][0x3a0] ;  /* 0x00007400ff0c77ac */ /* 0x000f220008000a00 */
[----:B------:R-:W-:-:S03]  /*1b390*/  SEL R219, R219, 0xffffffe0, !P1 ;  /* 0xffffffe0dbdb7807 */ /* 0x000fc60004800000 */
[----:B------:R-:W-:Y:S01]  /*1b3a0*/  IMAD.IADD R218, R217, 0x1, R222 ;  /* 0x00000001d9da7824 */ /* 0x000fe200078e02de */
[-C--:B------:R-:W-:Y:S01]  /*1b3b0*/  IADD3 R219, PT, PT, R219, R222.reuse, RZ ;  /* 0x000000dedbdb7210 */ /* 0x080fe20007ffe0ff */
[----:B------:R-:W1:Y:S01]  /*1b3c0*/  LDCU.64 UR14, c[0x0][0x3a8] ;  /* 0x00007500ff0e77ac */ /* 0x000e620008000a00 */
[----:B------:R-:W-:Y:S01]  /*1b3d0*/  IADD3 R217, PT, PT, R217, R222, RZ ;  /* 0x000000ded9d97210 */ /* 0x000fe20007ffe0ff */
[----:B--23--:R-:W-:-:S12]  /*1b3e0*/  ULEA UR6, UR6, UR5, 0x18 ;  /* 0x0000000506067291 */ /* 0x00cfd8000f8ec0ff */
.L_x_1561:
[----:B------:R-:W-:Y:S01]  /*1b3f0*/  PLOP3.LUT P4, PT, PT, PT, UP2, 0x80, 0x8 ;  /* 0x000000000008781c */ /* 0x000fe20003f8f028 */
[----:B------:R-:W2:Y:S01]  /*1b400*/  S2R R221, SR_TID.X ;  /* 0x0000000000dd7919 */ /* 0x000ea20000002100 */
[----:B------:R-:W-:Y:S01]  /*1b410*/  PLOP3.LUT P1, PT, PT, PT, UP2, 0x80, 0x8 ;  /* 0x000000000008781c */ /* 0x000fe20003f2f028 */
[----:B------:R-:W3:Y:S01]  /*1b420*/  @!UP2 LDCU UR5, c[0x0][0x3c0] ;  /* 0x00007800ff05a7ac */ /* 0x000ee20008000800 */
[----:B------:R-:W-:Y:S01]  /*1b430*/  PLOP3.LUT P0, PT, PT, PT, UP2, 0x80, 0x8 ;  /* 0x000000000008781c */ /* 0x000fe20003f0f028 */
[----:B------:R-:W-:Y:S04]  /*1b440*/  DEPBAR.LE SB0, 0x0 ;  /* 0x000080000000791a */ /* 0x000fe80000000000 */
[----:B------:R-:W-:Y:S01]  /*1b450*/  BAR.SYNC.DEFER_BLOCKING 0x0 ;  /* 0x0000000000007b1d */ /* 0x000fe20000010000 */
[C---:B--2---:R-:W-:Y:S01]  /*1b460*/  LOP3.LUT R241, R221.reuse, 0x38, RZ, 0xc0, !PT ;  /* 0x00000038ddf17812 */ /* 0x044fe200078ec0ff */
[C---:B------:R-:W-:Y:S01]  /*1b470*/  IMAD.SHL.U32 R2, R221.reuse, 0x8, RZ ;  /* 0x00000008dd027824 */ /* 0x040fe200078e00ff */
[----:B------:R-:W-:Y:S03]  /*1b480*/  SHF.R.U32.HI R220, RZ, 0x1, R221 ;  /* 0x00000001ffdc7819 */ /* 0x000fe600000116dd */
[----:B------:R-:W-:Y:S01]  /*1b490*/  @!UP2 UMOV UR18, URZ ;  /* 0x000000ff0012ac82 */ /* 0x000fe20008000000 */
[----:B---3--:R-:W-:Y:S01]  /*1b4a0*/  @!UP2 USHF.L.U32 UR16, UR5, 0x6, URZ ;  /* 0x000000060510a899 */ /* 0x008fe200080006ff */
[----:B------:R-:W-:Y:S01]  /*1b4b0*/  IMAD.SHL.U32 R5, R221, 0x40, RZ ;  /* 0x00000040dd057824 */ /* 0x000fe200078e00ff */
[----:B------:R-:W-:Y:S01]  /*1b4c0*/  LOP3.LUT R6, R2, 0x38, RZ, 0xc0, !PT ;  /* 0x0000003802067812 */ /* 0x000fe200078ec0ff */
[----:B------:R-:W-:Y:S01]  /*1b4d0*/  @!UP2 UIADD3 UR18, UP1, UPT, URZ, -UR18, URZ ;  /* 0x80000012ff12a290 */ /* 0x000fe2000ff3e0ff */
[--C-:B------:R-:W-:Y:S01]  /*1b4e0*/  LOP3.LUT R241, R241, 0x1f8, R2.reuse, 0x78, !PT ;  /* 0x000001f8f1f17812 */ /* 0x100fe200078e7802 */
[----:B------:R-:W-:Y:S01]  /*1b4f0*/  IMAD.SHL.U32 R216, R221, 0x20, RZ ;  /* 0x00000020ddd87824 */ /* 0x000fe200078e00ff */
[----:B------:R-:W-:Y:S01]  /*1b500*/  LOP3.LUT R7, R6, 0x40, RZ, 0xfc, !PT ;  /* 0x0000004006077812 */ /* 0x000fe200078efcff */
[----:B------:R-:W-:Y:S01]  /*1b510*/  @!UP2 UIADD3.X UR16, UPT, UPT, URZ, ~UR16, URZ, UP1, !UPT ;  /* 0x80000010ff10a290 */ /* 0x000fe20008ffe4ff */
[----:B------:R-:W-:Y:S02]  /*1b520*/  LOP3.LUT R3, R5, 0x1c0, RZ, 0xc0, !PT ;  /* 0x000001c005037812 */ /* 0x000fe400078ec0ff */
[----:B------:R-:W-:Y:S01]  /*1b530*/  ISETP.GE.AND P3, PT, R7, UR17, PT ;  /* 0x0000001107007c0c */ /* 0x000fe2000bf66270 */
[----:B------:R-:W-:Y:S01]  /*1b540*/  @!UP2 USHF.R.S64 UR18, UR18, 0x1f, UR16 ;  /* 0x0000001f1212a899 */ /* 0x000fe20008001010 */
[----:B------:R-:W-:Y:S01]  /*1b550*/  LOP3.LUT R216, R216, 0x7c00, RZ, 0xc0, !PT ;  /* 0x00007c00d8d87812 */ /* 0x000fe200078ec0ff */
[----:B------:R-:W2:Y:S01]  /*1b560*/  LDC R7, c[0x0][0x3c4] ;  /* 0x0000f100ff077b82 */ /* 0x000ea20000000800 */
[--C-:B------:R-:W-:Y:S01]  /*1b570*/  LOP3.LUT R4, R3, 0x38, R2.reuse, 0xf8, !PT ;  /* 0x0000003803047812 */ /* 0x100fe200078ef802 */
[----:B------:R-:W-:Y:S01]  /*1b580*/  IMAD.U32 R9, RZ, RZ, UR16 ;  /* 0x00000010ff097e24 */ /* 0x000fe2000f8e00ff */
[----:B------:R-:W-:Y:S02]  /*1b590*/  LOP3.LUT R241, R241, 0x1e00, R2, 0xf8, !PT ;  /* 0x00001e00f1f17812 */ /* 0x000fe400078ef802 */
[----:B------:R-:W-:Y:S02]  /*1b5a0*/  LOP3.LUT R8, R6, 0x80, RZ, 0xfc, !PT ;  /* 0x0000008006087812 */ /* 0x000fe400078efcff */
[----:B------:R-:W-:Y:S02]  /*1b5b0*/  LOP3.LUT R2, R220, 0x8, RZ, 0xc0, !PT ;  /* 0x00000008dc027812 */ /* 0x000fe400078ec0ff */
        /* <DEDUP_REMOVED lines=8> */
[----:B------:R-:W-:Y:S07]  /*1b640*/  BRA.U !UP2, `(.L_x_1558) ;  /* 0x000000010af87547 */ /* 0x000fee000b800000 */
[----:B------:R-:W3:Y:S01]  /*1b650*/  LDC R10, c[0x0][0x4f0] ;  /* 0x00013c00ff0a7b82 */ /* 0x000ee20000000800 */
[----:B------:R-:W-:Y:S01]  /*1b660*/  UIADD3 UR5, UPT, UPT, UR26, -0x40, URZ ;  /* 0xffffffc01a057890 */ /* 0x000fe2000fffe0ff */
[----:B------:R-:W-:Y:S02]  /*1b670*/  IABS R13, UR26 ;  /* 0x0000001a000d7c13 */ /* 0x000fe40008000000 */
[----:B---3--:R-:W-:Y:S04]  /*1b680*/  IABS R9, R10 ;  /* 0x0000000a00097213 */ /* 0x008fe80000000000 */
[----:B------:R-:W3:Y:S10]  /*1b690*/  I2F.RP R12, R9 ;  /* 0x00000009000c7306 */ /* 0x000ef40000209400 */
[----:B---3--:R-:W3:Y:S02]  /*1b6a0*/  MUFU.RCP R11, R12 ;  /* 0x0000000c000b7308 */ /* 0x008ee40000001000 */
[----:B---3--:R-:W-:Y:S02]  /*1b6b0*/  VIADD R14, R11, 0xffffffe ;  /* 0x0ffffffe0b0e7836 */ /* 0x008fe40000000000 */
[----:B------:R-:W-:Y:S06]  /*1b6c0*/  IMAD.U32 R11, RZ, RZ, UR5 ;  /* 0x00000005ff0b7e24 */ /* 0x000fec000f8e00ff */
[----:B------:R-:W3:Y:S01]  /*1b6d0*/  F2I.FTZ.U32.TRUNC.NTZ R15, R14 ;  /* 0x0000000e000f7305 */ /* 0x000ee2000021f000 */
[----:B------:R-:W-:Y:S01]  /*1b6e0*/  IABS R11, R11 ;  /* 0x0000000b000b7213 */ /* 0x000fe20000000000 */
[--C-:B---3--:R-:W-:Y:S01]  /*1b6f0*/  IMAD.MOV R16, RZ, RZ, -R15.reuse ;  /* 0x000000ffff107224 */ /* 0x108fe200078e0a0f */
        /* <DEDUP_REMOVED lines=18> */
[----:B-1----:R-:W-:Y:S01]  /*1b820*/  UMOV UR5, UR10 ;  /* 0x0000000a00057c82 */ /* 0x002fe20008000000 */
        /* <DEDUP_REMOVED lines=17> */
[----:B------:R-:W3:Y:S04]  /*1b940*/  LDG.E R12, desc[UR22][R12.64] ;  /* 0x000000160c0c7981 */ /* 0x000ee8000c1e1900 */
[----:B------:R-:W3:Y:S01]  /*1b950*/  LDG.E R9, desc[UR22][R18.64] ;  /* 0x0000001612097981 */ /* 0x000ee2000c1e1900 */
[----:B------:R-:W-:Y:S05]  /*1b960*/  SHF.R.S32.HI R10, RZ, 0x1f, R15 ;  /* 0x0000001fff0a7819 */ /* 0x000fea000001140f */
[----:B------:R-:W-:Y:S04]  /*1b970*/  IMAD R10, R10, UR5, RZ ;  /* 0x000000050a0a7c24 */ /* 0x000fe8000f8e02ff */
[C---:B------:R-:W-:Y:S02]  /*1b980*/  IMAD R10, R15.reuse, UR11, R10 ;  /* 0x0000000b0f0a7c24 */ /* 0x040fe4000f8e020a */
[----:B------:R-:W-:Y:S05]  /*1b990*/  IMAD.WIDE.U32 R14, R15, UR5, RZ ;  /* 0x000000050f0e7c25 */ /* 0x000fea000f8e00ff */
[----:B------:R-:W-:Y:S01]  /*1b9a0*/  IADD3 R15, PT, PT, R15, R10, RZ ;  /* 0x0000000a0f0f7210 */ /* 0x000fe20007ffe0ff */
[----:B---3--:R-:W-:Y:S04]  /*1b9b0*/  IMAD.IADD R11, R12, 0x1, -R9 ;  /* 0x000000010c0b7824 */ /* 0x008fe800078e0a09 */
[----:B------:R-:W-:Y:S01]  /*1b9c0*/  IMAD.WIDE.U32 R14, R11, UR14, R14 ;  /* 0x0000000e0b0e7c25 */ /* 0x000fe2000f8e000e */
[----:B------:R-:W-:Y:S02]  /*1b9d0*/  SHF.R.S32.HI R9, RZ, 0x1f, R11 ;  /* 0x0000001fff097819 */ /* 0x000fe4000001140b */
[C---:B------:R-:W-:Y:S03]  /*1b9e0*/  LEA R232, P0, R14.reuse, R8, 0x1 ;  /* 0x000000080ee87211 */ /* 0x040fe600078008ff */
[----:B------:R-:W-:Y:S04]  /*1b9f0*/  IMAD R10, R9, UR14, RZ ;  /* 0x0000000e090a7c24 */ /* 0x000fe8000f8e02ff */
[----:B------:R-:W-:Y:S04]  /*1ba00*/  IMAD R10, R11, UR15, R10 ;  /* 0x0000000f0b0a7c24 */ /* 0x000fe8000f8e020a */
[----:B------:R-:W-:Y:S05]  /*1ba10*/  IMAD.IADD R10, R15, 0x1, R10 ;  /* 0x000000010f0a7824 */ /* 0x000fea00078e020a */
[----:B------:R-:W-:Y:S07]  /*1ba20*/  LEA.HI.X R233, R14, R3, R10, 0x1, P0 ;  /* 0x000000030ee97211 */ /* 0x000fee00000f0c0a */
.L_x_1558:
        /* <DEDUP_REMOVED lines=9> */
[----:B------:R-:W-:Y:S01]  /*1bac0*/  UIADD3 UR27, UPT, UPT, UR27, -0x1, URZ ;  /* 0xffffffff1b1b7890 */ /* 0x000fe2000fffe0ff */
[--C-:B--2---:R-:W-:Y:S01]  /*1bad0*/  LEA.HI.X R11, R3, R233, R7.reuse, 0x5, P0 ;  /* 0x000000e9030b7211 */ /* 0x104fe200000f2c07 */
[----:B------:R-:W-:Y:S01]  /*1bae0*/  IMAD.MOV.U32 R3, RZ, RZ, 0x40 ;  /* 0x00000040ff037424 */ /* 0x000fe200078e00ff */
[----:B------:R-:W-:Y:S01]  /*1baf0*/  LOP3.LUT R225, R5, 0x400, RZ, 0xc0, !PT ;  /* 0x0000040005e17812 */ /* 0x000fe200078ec0ff */
[----:B------:R-:W-:Y:S01]  /*1bb00*/  @!PT LDS RZ, [RZ] ;  /* 0x00000000fffff984 */ /* 0x000fe20000000800 */
[----:B------:R-:W-:Y:S01]  /*1bb10*/  @!PT LDS RZ, [RZ] ;  /* 0x00000000fffff984 */ /* 0x000fe20000000800 */
[----:B------:R-:W-:Y:S01]  /*1bb20*/  @!PT LDS RZ, [RZ] ;  /* 0x00000000fffff984 */ /* 0x000fe20000000800 */
[----:B------:R-:W-:Y:S01]  /*1bb30*/  @!P4 LDGSTS.E.BYPASS.LTC128B.128 [R241+0x10000], desc[UR22][R232.64] ;  /* 0x10000000e8f1cfae */ /* 0x000fe2000b981a16 */
[----:B------:R-:W-:Y:S01]  /*1bb40*/  IADD3 R6, P5, PT, R10, UR16, RZ ;  /* 0x000000100a067c10 */ /* 0x000fe2000ffbe0ff */
[----:B------:R-:W-:Y:S01]  /*1bb50*/  UISETP.GT.AND UP1, UPT, UR27, UR7, UPT ;  /* 0x000000071b00728c */ /* 0x000fe2000bf24270 */
[----:B------:R-:W-:Y:S01]  /*1bb60*/  SHF.L.U64.HI R5, R8, 0x5, R7 ;  /* 0x0000000508057819 */ /* 0x000fe20000010207 */
[----:B------:R-:W-:Y:S01]  /*1bb70*/  @P4 STS.128 [R241+0x10000], RZ ;  /* 0x010000fff1004388 */ /* 0x000fe20000000c00 */
[----:B------:R-:W-:Y:S02]  /*1bb80*/  LOP3.LUT R4, R4, 0x8, R221, 0x78, !PT ;  /* 0x0000000804047812 */ /* 0x000fe400078e78dd */
[----:B------:R-:W-:Y:S01]  /*1bb90*/  LEA R226, R2, UR6, 0x1 ;  /* 0x0000000602e27c11 */ /* 0x000fe2000f8e08ff */
[----:B------:R-:W-:Y:S01]  /*1bba0*/  @!PT LDS RZ, [RZ] ;  /* 0x00000000fffff984 */ /* 0x000fe20000000800 */
[----:B------:R-:W-:Y:S01]  /*1bbb0*/  @!PT LDS RZ, [RZ] ;  /* 0x00000000fffff984 */ /* 0x000fe20000000800 */
[----:B------:R-:W-:Y:S01]  /*1bbc0*/  @!PT LDS RZ, [RZ] ;  /* 0x00000000fffff984 */ /* 0x000fe20000000800 */
[----:B------:R-:W-:Y:S01]  /*1bbd0*/  @!P3 LDGSTS.E.BYPASS.LTC128B.128 [R241+0x12000], desc[UR22][R232.64+0x80] ;  /* 0x12000080e8f1bfae */ /* 0x000fe2000b981a16 */
[----:B------:R-:W-:Y:S02]  /*1bbe0*/  IMAD.X R7, R5, 0x1, R11, P5 ;  /* 0x0000000105077824 */ /* 0x000fe400028e060b */
[----:B------:R-:W-:Y:S01]  /*1bbf0*/  IMAD R225, R4, 0x2, R225 ;  /* 0x0000000204e17824 */ /* 0x000fe200078e02e1 */
[----:B------:R-:W-:Y:S01]  /*1bc00*/  @P3 STS.128 [R241+0x12000], RZ ;  /* 0x012000fff1003388 */ /* 0x000fe20000000c00 */
[----:B------:R-:W-:Y:S02]  /*1bc10*/  IADD3 R4, P0, PT, R6, UR16, RZ ;  /* 0x0000001006047c10 */ /* 0x000fe4000ff1e0ff */
[----:B------:R-:W-:Y:S01]  /*1bc20*/  VIADD R164, R225, UR6 ;  /* 0x00000006e1a47c36 */ /* 0x000fe20008000000 */
[----:B------:R-:W-:Y:S01]  /*1bc30*/  @!PT LDS RZ, [RZ] ;  /* 0x00000000fffff984 */ /* 0x000fe20000000800 */
[----:B------:R-:W-:Y:S01]  /*1bc40*/  @!PT LDS RZ, [RZ] ;  /* 0x00000000fffff984 */ /* 0x000fe20000000800 */
[----:B------:R-:W-:Y:S01]  /*1bc50*/  @!PT LDS RZ, [RZ] ;  /* 0x00000000fffff984 */ /* 0x000fe20000000800 */
[----:B------:R-:W-:Y:S02]  /*1bc60*/  @!P2 LDGSTS.E.BYPASS.LTC128B.128 [R241+0x14000], desc[UR22][R232.64+0x100] ;  /* 0x14000100e8f1afae */ /* 0x000fe4000b981a16 */
[----:B------:R-:W-:Y:S01]  /*1bc70*/  IMAD.X R5, R5, 0x1, R7, P0 ;  /* 0x0000000105057824 */ /* 0x000fe200000e0607 */
[----:B------:R-:W-:Y:S01]  /*1bc80*/  LOP3.LUT P0, RZ, R221, 0x2, RZ, 0xc0, !PT ;  /* 0x00000002ddff7812 */ /* 0x000fe2000780c0ff */
[----:B------:R-:W-:Y:S03]  /*1bc90*/  @P2 STS.128 [R241+0x14000], RZ ;  /* 0x014000fff1002388 */ /* 0x000fe60000000c00 */
[----:B------:R-:W-:Y:S01]  /*1bca0*/  SEL R223, R223, 0xffffffe0, !P0 ;  /* 0xffffffe0dfdf7807 */ /* 0x000fe20004000000 */
[----:B------:R-:W-:Y:S01]  /*1bcb0*/  @!PT LDS RZ, [RZ] ;  /* 0x00000000fffff984 */ /* 0x000fe20000000800 */
[----:B------:R-:W-:Y:S01]  /*1bcc0*/  @!PT LDS RZ, [RZ] ;  /* 0x00000000fffff984 */ /* 0x000fe20000000800 */
[----:B------:R-:W-:Y:S01]  /*1bcd0*/  @!PT LDS RZ, [RZ] ;  /* 0x00000000fffff984 */ /* 0x000fe20000000800 */
[----:B------:R-:W-:Y:S01]  /*1bce0*/  @!P1 LDGSTS.E.BYPASS.LTC128B.128 [R241+0x16000], desc[UR22][R232.64+0x180] ;  /* 0x16000180e8f19fae */ /* 0x000fe2000b981a16 */
[----:B------:R-:W-:Y:S03]  /*1bcf0*/  LOP3.LUT P0, RZ, R221, 0x4, RZ, 0xc0, !PT ;  /* 0x00000004ddff7812 */ /* 0x000fe6000780c0ff */
        /* <DEDUP_REMOVED lines=69> */
[----:B--2---:R-:W3:Y:S04]  /*1c150*/  LDSM.16.M88.4 R8, [R225+UR6+0x8000] ;  /* 0x00800006e108783b */ /* 0x004ee80008000200 */
[----:B------:R-:W2:Y:S04]  /*1c160*/  LDSM.16.M88.4 R16, [R225+UR6+0x8800] ;  /* 0x00880006e110783b */ /* 0x000ea80008000200 */
[----:B------:R-:W5:Y:S04]  /*1c170*/  LDSM.16.M88.4 R24, [R225+UR6+0x9000] ;  /* 0x00900006e118783b */ /* 0x000f680008000200 */
[----:B------:R-:W0:Y:S04]  /*1c180*/  LDGDEPBAR ;  /* 0x00000000000079af */ /* 0x000e280000000000 */
[----:B------:R-:W1:Y:S04]  /*1c190*/  LDSM.16.M88.4 R168, [R225+UR6+0x9800] ;  /* 0x00980006e1a8783b */ /* 0x000e680008000200 */
[----:B------:R-:W-:Y:S04]  /*1c1a0*/  LDSM.16.M88.4 R172, [R224] ;  /* 0x00000000e0ac783b */ /* 0x000fe80000000200 */
[----:B------:R-:W4:Y:S04]  /*1c1b0*/  LDSM.16.M88.4 R176, [R167+0x8000] ;  /* 0x00800000a7b0783b */ /* 0x000f280000000200 */
[----:B------:R-:W4:Y:S04]  /*1c1c0*/  LDSM.16.M88.4 R180, [R167+0x8800] ;  /* 0x00880000a7b4783b */ /* 0x000f280000000200 */
[----:B------:R-:W4:Y:S04]  /*1c1d0*/  LDSM.16.M88.4 R184, [R167+0x9000] ;  /* 0x00900000a7b8783b */ /* 0x000f280000000200 */
[----:B------:R-:W4:Y:S01]  /*1c1e0*/  LDSM.16.M88.4 R188, [R167+0x9800] ;  /* 0x00980000a7bc783b */ /* 0x000f220000000200 */
[C---:B---3--:R-:W-:Y:S03]  /*1c1f0*/  HMMA.16816.F32.BF16 R4, R32.reuse, R8, RZ ;  /* 0x000000082004723c */ /* 0x048fe600000418ff */
[----:B------:R-:W-:Y:S04]  /*1c200*/  LDSM.16.M88.4 R192, [R166] ;  /* 0x00000000a6c0783b */ /* 0x000fe80000000200 */
[----:B------:R-:W3:Y:S01]  /*1c210*/  LDSM.16.M88.4 R196, [R164+0x8000] ;  /* 0x00800000a4c4783b */ /* 0x000ee20000000200 */
[C---:B------:R-:W-:Y:S03]  /*1c220*/  HMMA.16816.F32.BF16 R8, R32.reuse, R10, RZ ;  /* 0x0000000a2008723c */ /* 0x040fe600000418ff */
[----:B------:R-:W3:Y:S04]  /*1c230*/  LDSM.16.M88.4 R200, [R164+0x8800] ;  /* 0x00880000a4c8783b */ /* 0x000ee80000000200 */
[----:B------:R-:W-:Y:S01]  /*1c240*/  LDSM.16.M88.4 R204, [R2+0x8000] ;  /* 0x0080000002cc783b */ /* 0x000fe20000000200 */
[C---:B--2---:R-:W-:Y:S03]  /*1c250*/  HMMA.16816.F32.BF16 R12, R32.reuse, R16, RZ ;  /* 0x00000010200c723c */ /* 0x044fe600000418ff */
[----:B------:R-:W-:Y:S04]  /*1c260*/  LDSM.16.M88.4 R208, [R2+0x8800] ;  /* 0x0088000002d0783b */ /* 0x000fe80000000200 */
[----:B------:R-:W-:Y:S01]  /*1c270*/  LDSM.16.M88.4 R212, [R225+UR6+0xe000] ;  /* 0x00e00006e1d4783b */ /* 0x000fe20008000200 */
[C---:B------:R-:W-:Y:S08]  /*1c280*/  HMMA.16816.F32.BF16 R16, R32.reuse, R18, RZ ;  /* 0x000000122010723c */ /* 0x040ff000000418ff */
[C---:B-----5:R-:W-:Y:S08]  /*1c290*/  HMMA.16816.F32.BF16 R20, R32.reuse, R24, RZ ;  /* 0x000000182014723c */ /* 0x060ff000000418ff */
[C---:B------:R-:W-:Y:S08]  /*1c2a0*/  HMMA.16816.F32.BF16 R24, R32.reuse, R26, RZ ;  /* 0x0000001a2018723c */ /* 0x040ff000000418ff */
[C---:B-1----:R-:W-:Y:S08]  /*1c2b0*/  HMMA.16816.F32.BF16 R28, R32.reuse, R168, RZ ;  /* 0x000000a8201c723c */ /* 0x042ff000000418ff */
[----:B------:R-:W-:Y:S01]  /*1c2c0*/  HMMA.16816.F32.BF16 R32, R32, R170, RZ ;  /* 0x000000aa2020723c */ /* 0x000fe200000418ff */
[----:B------:R-:W1:Y:S07]  /*1c2d0*/  LDSM.16.M88.4 R168, [R164+0x9000] ;  /* 0x00900000a4a8783b */ /* 0x000e6e0000000200 */
[C---:B----4-:R-:W-:Y:S08]  /*1c2e0*/  HMMA.16816.F32.BF16 R4, R172.reuse, R176, R4 ;  /* 0x000000b0ac04723c */ /* 0x050ff00000041804 */
[C---:B------:R-:W-:Y:S01]  /*1c2f0*/  HMMA.16816.F32.BF16 R8, R172.reuse, R178, R8 ;  /* 0x000000b2ac08723c */ /* 0x040fe20000041808 */
[----:B------:R-:W2:Y:S07]  /*1c300*/  LDSM.16.M88.4 R176, [R164+0x9800] ;  /* 0x00980000a4b0783b */ /* 0x000eae0000000200 */
        /* <DEDUP_REMOVED lines=10> */
[C---:B---3--:R-:W-:Y:S08]  /*1c3b0*/  HMMA.16816.F32.BF16 R4, R192.reuse, R196, R4 ;  /* 0x000000c4c004723c */ /* 0x048ff00000041804 */
[C---:B------:R-:W-:Y:S01]  /*1c3c0*/  HMMA.16816.F32.BF16 R8, R192.reuse, R198, R8 ;  /* 0x000000c6c008723c */ /* 0x040fe20000041808 */
[----:B------:R-:W3:Y:S07]  /*1c3d0*/  LDSM.16.M88.4 R196, [R225+UR6+0xa000] ;  /* 0x00a00006e1c4783b */ /* 0x000eee0008000200 */
[C---:B------:R-:W-:Y:S08]  /*1c3e0*/  HMMA.16816.F32.BF16 R12, R192.reuse, R200, R12 ;  /* 0x000000c8c00c723c */ /* 0x040ff0000004180c */
[C---:B------:R-:W-:Y:S01]  /*1c3f0*/  HMMA.16816.F32.BF16 R16, R192.reuse, R202, R16 ;  /* 0x000000cac010723c */ /* 0x040fe20000041810 */
[----:B------:R-:W3:Y:S07]  /*1c400*/  LDSM.16.M88.4 R200, [R225+UR6+0xa800] ;  /* 0x00a80006e1c8783b */ /* 0x000eee0008000200 */
[C---:B-1----:R-:W-:Y:S08]  /*1c410*/  HMMA.16816.F32.BF16 R20, R192.reuse, R168, R20 ;  /* 0x000000a8c014723c */ /* 0x042ff00000041814 */
[C---:B------:R-:W-:Y:S01]  /*1c420*/  HMMA.16816.F32.BF16 R24, R192.reuse, R170, R24 ;  /* 0x000000aac018723c */ /* 0x040fe20000041818 */
[----:B------:R-:W1:Y:S07]  /*1c430*/  LDSM.16.M88.4 R168, [R225+UR6+0xb000] ;  /* 0x00b00006e1a8783b */ /* 0x000e6e0008000200 */
[C---:B--2---:R-:W-:Y:S08]  /*1c440*/  HMMA.16816.F32.BF16 R28, R192.reuse, R176, R28 ;  /* 0x000000b0c01c723c */ /* 0x044ff0000004181c */
[----:B------:R-:W-:Y:S01]  /*1c450*/  HMMA.16816.F32.BF16 R32, R192, R178, R32 ;  /* 0x000000b2c020723c */ /* 0x000fe20000041820 */
[----:B------:R-:W2:Y:S04]  /*1c460*/  LDSM.16.M88.4 R176, [R225+UR6+0xb800] ;  /* 0x00b80006e1b0783b */ /* 0x000ea80008000200 */
        /* <DEDUP_REMOVED lines=14> */
[C---:B---3--:R-:W-:Y:S08]  /*1c550*/  HMMA.16816.F32.BF16 R4, R188.reuse, R196, R4 ;  /* 0x000000c4bc04723c */ /* 0x048ff00000041804 */
        /* <DEDUP_REMOVED lines=8> */
[C---:B--2---:R-:W-:Y:S08]  /*1c5e0*/  HMMA.16816.F32.BF16 R28, R188.reuse, R176, R28 ;  /* 0x000000b0bc1c723c */ /* 0x044ff0000004181c */
        /* <DEDUP_REMOVED lines=216> */
.L_x_1560:
        /* <DEDUP_REMOVED lines=95> */
.L_x_1559:
        /* <DEDUP_REMOVED lines=477> */
.L_x_1557:
[----:B------:R-:W1:Y:S01]  /*1f730*/  SHFL.BFLY PT, R8, R239, 0x2, 0x1f ;  /* 0x0c401f00ef087f89 */ /* 0x000e6200000e0000 */
[----:B------:R-:W2:Y:S01]  /*1f740*/  S2UR UR9, SR_CTAID.X ;  /* 0x00000000000979c3 */ /* 0x000ea20000002500 */
[C---:B------:R-:W-:Y:S01]  /*1f750*/  SHF.L.U32 R4, R221.reuse, 0x4, RZ ;  /* 0x00000004dd047819 */ /* 0x040fe200000006ff */
[----:B------:R-:W3:Y:S01]  /*1f760*/  LDCU.64 UR4, c[0x0][0x430] ;  /* 0x00008600ff0477ac */ /* 0x000ee20008000a00 */
[----:B------:R-:W4:Y:S01]  /*1f770*/  SHFL.BFLY PT, R0, R237, 0x2, 0x1f ;  /* 0x0c401f00ed007f89 */ /* 0x000f2200000e0000 */
[----:B------:R-:W-:Y:S01]  /*1f780*/  LOP3.LUT R2, R220, 0x30, RZ, 0xc0, !PT ;  /* 0x00000030dc027812 */ /* 0x000fe200078ec0ff */
[----:B------:R-:W-:Y:S01]  /*1f790*/  BSSY.RECONVERGENT B0, `(.L_x_1562) ;  /* 0x000013c000007945 */ /* 0x000fe20003800200 */
[----:B------:R-:W-:Y:S01]  /*1f7a0*/  SHF.R.U32.HI R7, RZ, 0x2, R221 ;  /* 0x00000002ff077819 */ /* 0x000fe200000116dd */
[----:B------:R-:W5:Y:S01]  /*1f7b0*/  LDCU UR10, c[0x0][0x3e0] ;  /* 0x00007c00ff0a77ac */ /* 0x000f620008000800 */
[C---:B------:R-:W-:Y:S01]  /*1f7c0*/  SHF.L.U32 R13, R221.reuse, 0x1, RZ ;  /* 0x00000001dd0d7819 */ /* 0x040fe200000006ff */
[----:B------:R-:W3:Y:S01]  /*1f7d0*/  S2UR UR13, SR_CTAID.Y ;  /* 0x00000000000d79c3 */ /* 0x000ee20000002600 */
[----:B------:R-:W-:Y:S01]  /*1f7e0*/  LOP3.LUT R10, R4, 0x1c0, RZ, 0xc0, !PT ;  /* 0x000001c0040a7812 */ /* 0x000fe200078ec0ff */
[----:B------:R-:W5:Y:S01]  /*1f7f0*/  LDCU UR8, c[0x0][0x44c] ;  /* 0x00008980ff0877ac */ /* 0x000f620008000800 */
[----:B------:R-:W-:-:S02]  /*1f800*/  R2P PR, R221, 0x18 ;  /* 0x00000018dd007804 */ /* 0x000fc40000000000 */
[----:B------:R-:W-:Y:S01]  /*1f810*/  LOP3.LUT P5, RZ, R221, 0x3, RZ, 0xc0, !PT ;  /* 0x00000003ddff7812 */ /* 0x000fe200078ac0ff */
[----:B------:R-:W-:Y:S01]  /*1f820*/  UIADD3 UR11, UPT, UPT, -UR21, URZ, URZ ;  /* 0x000000ff150b7290 */ /* 0x000fe2000fffe1ff */
[----:B------:R-:W-:Y:S01]  /*1f830*/  LOP3.LUT R2, R2, 0x7, R7, 0xf8, !PT ;  /* 0x0000000702027812 */ /* 0x000fe200078ef807 */
[----:B------:R-:W5:Y:S01]  /*1f840*/  S2UR UR12, SR_CTAID.Z ;  /* 0x00000000000c79c3 */ /* 0x000f620000002700 */
[--C-:B------:R-:W-:Y:S02]  /*1f850*/  LOP3.LUT R7, R216, 0x6, R13.reuse, 0xf8, !PT ;  /* 0x00000006d8077812 */ /* 0x100fe400078ef80d */
[----:B------:R-:W-:Y:S02]  /*1f860*/  LOP3.LUT R10, R10, 0x38, R13, 0xf8, !PT ;  /* 0x000000380a0a7812 */ /* 0x000fe400078ef80d */
[----:B------:R-:W-:Y:S01]  /*1f870*/  LOP3.LUT R14, R4, 0x10, RZ, 0xc0, !PT ;  /* 0x00000010040e7812 */ /* 0x000fe200078ec0ff */
[----:B-1----:R-:W-:Y:S01]  /*1f880*/  FADD.FTZ R8, R8, R239 ;  /* 0x000000ef08087221 */ /* 0x002fe20000010000 */
[----:B--2---:R-:W-:Y:S01]  /*1f890*/  USHF.L.U32 UR9, UR9, 0x6, URZ ;  /* 0x0000000609097899 */ /* 0x004fe200080006ff */
[----:B------:R-:W-:Y:S01]  /*1f8a0*/  LOP3.LUT R10, R7, R10, RZ, 0xfc, !PT ;  /* 0x0000000a070a7212 */ /* 0x000fe200078efcff */
[----:B----4-:R-:W-:-:S02]  /*1f8b0*/  FADD.FTZ R9, R0, R237 ;  /* 0x000000ed00097221 */ /* 0x010fc40000010000 */
[----:B------:R-:W1:Y:S01]  /*1f8c0*/  SHFL.BFLY PT, R5, R8, 0x1, 0x1f ;  /* 0x0c201f0008057f89 */ /* 0x000e6200000e0000 */
[----:B------:R-:W-:Y:S01]  /*1f8d0*/  SHF.L.U32 R0, R221, 0x2, RZ ;  /* 0x00000002dd007819 */ /* 0x000fe200000006ff */
[----:B------:R-:W-:Y:S01]  /*1f8e0*/  UIADD3 UR7, UPT, UPT, -UR9, UR20, URZ ;  /* 0x0000001409077290 */ /* 0x000fe2000fffe1ff */
[----:B------:R-:W-:Y:S01]  /*1f8f0*/  SHF.R.U32.HI R221, RZ, 0x4, R221 ;  /* 0x00000004ffdd7819 */ /* 0x000fe200000116dd */
[----:B------:R-:W2:Y:S01]  /*1f900*/  SHFL.BFLY PT, R6, R9, 0x1, 0x1f ;  /* 0x0c201f0009067f89 */ /* 0x000ea200000e0000 */
[----:B------:R-:W-:Y:S01]  /*1f910*/  MOV R7, 0x20 ;  /* 0x0000002000077802 */ /* 0x000fe20000000f00 */
[----:B---3--:R-:W-:Y:S01]  /*1f920*/  UIMAD UR4, UR13, UR4, UR21 ;  /* 0x000000040d0472a4 */ /* 0x008fe2000f8e0215 */
[----:B------:R-:W-:Y:S02]  /*1f930*/  LEA R10, R10, UR6, 0x2 ;  /* 0x000000060a0a7c11 */ /* 0x000fe4000f8e10ff */
[----:B------:R-:W-:Y:S02]  /*1f940*/  SEL R7, R7, 0xffffffe0, !P0 ;  /* 0xffffffe007077807 */ /* 0x000fe40004000000 */
[----:B------:R-:W-:-:S02]  /*1f950*/  LOP3.LUT R165, R0, 0x1f8, RZ, 0xc0, !PT ;  /* 0x000001f800a57812 */ /* 0x000fc400078ec0ff */
[----:B------:R-:W-:Y:S01]  /*1f960*/  IADD3 R13, PT, PT, R221, 0x10, RZ ;  /* 0x00000010dd0d7810 */ /* 0x000fe20007ffe0ff */
[----:B-----5:R-:W-:Y:S01]  /*1f970*/  UIMAD UR11, UR10, UR11, UR12 ;  /* 0x0000000b0a0b72a4 */ /* 0x020fe2000f8e020c */
[----:B------:R-:W-:Y:S01]  /*1f980*/  LOP3.LUT R165, R165, 0x38, R220, 0x78, !PT ;  /* 0x00000038a5a57812 */ /* 0x000fe200078e78dc */
[----:B------:R-:W3:Y:S03]  /*1f990*/  LDCU.64 UR12, c[0x0][0x358] ;  /* 0x00006b00ff0c77ac */ /* 0x000ee60008000a00 */
[----:B------:R-:W-:Y:S01]  /*1f9a0*/  LEA R165, R165, R14, 0x2 ;  /* 0x0000000ea5a57211 */ /* 0x000fe200078e10ff */
[----:B------:R-:W-:Y:S01]  /*1f9b0*/  BAR.SYNC.DEFER_BLOCKING 0x0 ;  /* 0x0000000000007b1d */ /* 0x000fe20000010000 */
[----:B------:R-:W-:Y:S01]  /*1f9c0*/  UIMAD UR10, UR4, UR10, UR11 ;  /* 0x0000000a040a72a4 */ /* 0x000fe2000f8e020b */
[----:B-1----:R-:W-:Y:S01]  /*1f9d0*/  FADD.FTZ R5, R8, R5 ;  /* 0x0000000508057221 */ /* 0x002fe20000010000 */
[----:B------:R-:W-:-:S02]  /*1f9e0*/  IADD3 R8, PT, PT, R221, 0x8, RZ ;  /* 0x00000008dd087810 */ /* 0x000fc40007ffe0ff */
[----:B------:R-:W-:Y:S01]  /*1f9f0*/  UIMAD UR10, UR10, UR5, UR9 ;  /* 0x000000050a0a72a4 */ /* 0x000fe2000f8e0209 */
[----:B--2---:R-:W-:Y:S01]  /*1fa00*/  FADD.FTZ R6, R9, R6 ;  /* 0x0000000609067221 */ /* 0x004fe20000010000 */
[----:B------:R-:W1:Y:S01]  /*1fa10*/  MUFU.RCP R11, R5 ;  /* 0x00000005000b7308 */ /* 0x000e620000001000 */
[----:B------:R-:W-:Y:S01]  /*1fa20*/  FSETP.NE.FTZ.AND P1, PT, R5, RZ, PT ;  /* 0x000000ff0500720b */ /* 0x000fe20003f35000 */
[----:B------:R-:W-:Y:S01]  /*1fa30*/  UIMAD UR8, UR10, UR8, URZ ;  /* 0x000000080a0872a4 */ /* 0x000fe2000f8e02ff */
[----:B------:R-:W-:Y:S02]  /*1fa40*/  ISETP.GE.AND P2, PT, R8, UR7, PT ;  /* 0x0000000708007c0c */ /* 0x000fe4000bf46270 */
[----:B------:R-:W-:Y:S02]  /*1fa50*/  IADD3 R9, PT, PT, R221, 0x18, RZ ;  /* 0x00000018dd097810 */ /* 0x000fe40007ffe0ff */
[----:B------:R-:W-:Y:S01]  /*1fa60*/  MOV R8, 0x40 ;  /* 0x0000004000087802 */ /* 0x000fe20000000f00 */
[----:B------:R-:W2:Y:S01]  /*1fa70*/  MUFU.RCP R12, R6 ;  /* 0x00000006000c7308 */ /* 0x000ea20000001000 */
[----:B------:R-:W-:-:S02]  /*1fa80*/  FSETP.NE.FTZ.AND P6, PT, R6, RZ, PT ;  /* 0x000000ff0600720b */ /* 0x000fc40003fd5000 */
[----:B------:R-:W-:Y:S02]  /*1fa90*/  ISETP.GE.AND P0, PT, R9, UR7, PT ;  /* 0x0000000709007c0c */ /* 0x000fe4000bf06270 */
[----:B------:R-:W-:Y:S02]  /*1faa0*/  SEL R8, R8, 0xffffffc0, !P3 ;  /* 0xffffffc008087807 */ /* 0x000fe40005800000 */
[----:B------:R-:W-:Y:S02]  /*1fab0*/  FSETP.NE.FTZ.AND P3, PT, R5, RZ, PT ;  /* 0x000000ff0500720b */ /* 0x000fe40003f75000 */
[----:B-1----:R-:W-:Y:S02]  /*1fac0*/  FSEL R11, R11, 1, P1 ;  /* 0x3f8000000b0b7808 */ /* 0x002fe40000800000 */
[----:B------:R-:W-:-:S03]  /*1fad0*/  ISETP.GE.AND P1, PT, R13, UR7, PT ;  /* 0x000000070d007c0c */ /* 0x000fc6000bf26270 */
[----:B------:R-:W1:Y:S01]  /*1fae0*/  @P6 LDC R16, c[0x0][0x458] ;  /* 0x00011600ff106b82 */ /* 0x000e620000000800 */
[C---:B------:R-:W-:Y:S01]  /*1faf0*/  FMUL.FTZ R160, R11.reuse, R160 ;  /* 0x000000a00ba07220 */ /* 0x040fe20000410000 */
        /* <DEDUP_REMOVED lines=133> */
[C---:B------:R-:W-:Y:S01]  /*20350*/  IADD3 R13, PT, PT, R7.reuse, R12, RZ ;  /* 0x0000000c070d7210 */ /* 0x040fe20007ffe0ff */
[----:B------:R-:W2:Y:S01]  /*20360*/  @P3 LDC R15, c[0x0][0x458] ;  /* 0x00011600ff0f3b82 */ /* 0x000ea20000000800 */
[-C--:B------:R-:W-:Y:S01]  /*20370*/  IADD3 R8, PT, PT, R8, R11.reuse, RZ ;  /* 0x0000000b08087210 */ /* 0x080fe20007ffe0ff */
[----:B------:R-:W-:Y:S01]  /*20380*/  STS.64 [R10+0x800], R162 ;  /* 0x000800a20a007388 */ /* 0x000fe20000000a00 */
[C---:B------:R-:W-:Y:S01]  /*20390*/  IADD3 R14, PT, PT, R7.reuse, R11, RZ ;  /* 0x0000000b070e7210 */ /* 0x040fe20007ffe0ff */
[----:B------:R-:W4:Y:S01]  /*203a0*/  @P3 MUFU.LG2 R5, R5 ;  /* 0x0000000500053308 */ /* 0x000f220000000c00 */
[----:B------:R-:W-:Y:S01]  /*203b0*/  IADD3 R7, PT, PT, R7, R8, RZ ;  /* 0x0000000807077210 */ /* 0x000fe20007ffe0ff */
[----:B------:R-:W-:Y:S04]  /*203c0*/  STS.64 [R9], R36 ;  /* 0x0000002409007388 */ /* 0x000fe80000000a00 */
[----:B------:R-:W-:Y:S02]  /*203d0*/  STS.64 [R9+0x800], R38 ;  /* 0x0008002609007388 */ /* 0x000fe40000000a00 */
[----:B------:R-:W5:Y:S02]  /*203e0*/  @P6 MUFU.LG2 R6, R6 ;  /* 0x0000000600066308 */ /* 0x000f640000000c00 */
[----:B------:R-:W-:Y:S04]  /*203f0*/  STS.64 [R12], R40 ;  /* 0x000000280c007388 */ /* 0x000fe80000000a00 */
[----:B------:R-:W-:Y:S04]  /*20400*/  STS.64 [R12+0x800], R42 ;  /* 0x0008002a0c007388 */ /* 0x000fe80000000a00 */
[----:B------:R-:W-:Y:S01]  /*20410*/  STS.64 [R13], R44 ;  /* 0x0000002c0d007388 */ /* 0x000fe20000000a00 */
[----:B----4-:R-:W-:-:S03]  /*20420*/  @P3 FMUL.FTZ R5, R5, 0.69314718246459960938 ;  /* 0x3f31721805053820 */ /* 0x010fc60000410000 */
[----:B------:R-:W-:Y:S04]  /*20430*/  STS.64 [R13+0x800], R46 ;  /* 0x0008002e0d007388 */ /* 0x000fe80000000a00 */
[----:B------:R-:W-:Y:S01]  /*20440*/  STS.64 [R11], R48 ;  /* 0x000000300b007388 */ /* 0x000fe20000000a00 */
[----:B-----5:R-:W-:-:S03]  /*20450*/  @P6 FMUL.FTZ R6, R6, 0.69314718246459960938 ;  /* 0x3f31721806066820 */ /* 0x020fc60000410000 */
        /* <DEDUP_REMOVED lines=44> */
[----:B------:R2:W-:Y:S04]  /*20720*/  STS.64 [R12+0xc800], R138 ;  /* 0x00c8008a0c007388 */ /* 0x0005e80000000a00 */
[----:B------:R3:W-:Y:S04]  /*20730*/  STS.64 [R13+0xc000], R140 ;  /* 0x00c0008c0d007388 */ /* 0x0007e80000000a00 */
[----:B------:R3:W-:Y:S04]  /*20740*/  STS.64 [R13+0xc800], R142 ;  /* 0x00c8008e0d007388 */ /* 0x0007e80000000a00 */
[----:B------:R3:W-:Y:S01]  /*20750*/  STS.64 [R11+0xc000], R144 ;  /* 0x00c000900b007388 */ /* 0x0007e20000000a00 */
[----:B----4-:R-:W-:-:S03]  /*20760*/  MOV R133, 0xff800000 ;  /* 0xff80000000857802 */ /* 0x010fc60000000f00 */
[----:B------:R4:W-:Y:S01]  /*20770*/  STS.64 [R11+0xc800], R146 ;  /* 0x00c800920b007388 */ /* 0x0009e20000000a00 */
[----:B-1----:R-:W-:Y:S01]  /*20780*/  @P6 FFMA.FTZ R133, R3, R16, R6 ;  /* 0x0000001003856223 */ /* 0x002fe20000010006 */
[----:B------:R-:W-:Y:S02]  /*20790*/  IADD3 R3, PT, PT, R221, 0x28, RZ ;  /* 0x00000028dd037810 */ /* 0x000fe40007ffe0ff */
[----:B------:R4:W-:Y:S01]  /*207a0*/  STS.64 [R14+0xc000], R148 ;  /* 0x00c000940e007388 */ /* 0x0009e20000000a00 */
[----:B-----5:R-:W-:Y:S02]  /*207b0*/  LOP3.LUT R9, R4, 0x3f00, RZ, 0xc0, !PT ;  /* 0x00003f0004097812 */ /* 0x020fe400078ec0ff */
[----:B------:R-:W-:Y:S01]  /*207c0*/  MOV R134, 0xff800000 ;  /* 0xff80000000867802 */ /* 0x000fe20000000f00 */
[----:B------:R4:W-:Y:S01]  /*207d0*/  STS.64 [R14+0xc800], R150 ;  /* 0x00c800960e007388 */ /* 0x0009e20000000a00 */
[----:B------:R-:W-:Y:S01]  /*207e0*/  LOP3.LUT R9, R9, 0x3c, R0, 0xf8, !PT ;  /* 0x0000003c09097812 */ /* 0x000fe200078ef800 */
[----:B--2---:R-:W-:Y:S01]  /*207f0*/  @P3 FFMA.FTZ R134, R164, R15, R5 ;  /* 0x0000000fa4863223 */ /* 0x004fe20000010005 */
[----:B---3--:R-:W-:Y:S01]  /*20800*/  MOV R137, UR8 ;  /* 0x0000000800897c02 */ /* 0x008fe20008000f00 */
[----:B------:R4:W-:Y:S01]  /*20810*/  STS.64 [R8+0xc000], R156 ;  /* 0x00c0009c08007388 */ /* 0x0009e20000000a00 */
[----:B------:R-:W-:-:S02]  /*20820*/  IADD3 R132, P3, PT, R9, UR8, RZ ;  /* 0x0000000809847c10 */ /* 0x000fc4000ff7e0ff */
[----:B------:R-:W-:Y:S01]  /*20830*/  IADD3 R135, PT, PT, R221, 0x20, RZ ;  /* 0x00000020dd877810 */ /* 0x000fe20007ffe0ff */
[----:B------:R4:W-:Y:S04]  /*20840*/  STS.64 [R8+0xc800], R158 ;  /* 0x00c8009e08007388 */ /* 0x0009e80000000a00 */
[----:B------:R4:W-:Y:S04]  /*20850*/  STS.64 [R7+0xc000], R152 ;  /* 0x00c0009807007388 */ /* 0x0009e80000000a00 */
[----:B------:R4:W-:Y:S01]  /*20860*/  STS.64 [R7+0xc800], R154 ;  /* 0x00c8009a07007388 */ /* 0x0009e20000000a00 */
[----:B------:R-:W-:Y:S06]  /*20870*/  BAR.SYNC.DEFER_BLOCKING 0x0 ;  /* 0x0000000000007b1d */ /* 0x000fec0000010000 */
[----:B------:R4:W1:Y:S04]  /*20880*/  LDS.128 R128, [R165+UR6] ;  /* 0x00000006a5807984 */ /* 0x0008680008000c00 */
[----:B------:R4:W2:Y:S04]  /*20890*/  LDS.128 R124, [R165+UR6+0x800] ;  /* 0x00080006a57c7984 */ /* 0x0008a80008000c00 */
[----:B------:R4:W3:Y:S04]  /*208a0*/  LDS.128 R120, [R165+UR6+0x1000] ;  /* 0x00100006a5787984 */ /* 0x0008e80008000c00 */
        /* <DEDUP_REMOVED lines=29> */
[----:B--23--:R-:W-:Y:S05]  /*20a80*/  @P5 BRA `(.L_x_1563) ;  /* 0x0000000000305947 */ /* 0x00cfea0003800000 */
[----:B------:R-:W2:Y:S01]  /*20a90*/  LDCU.64 UR4, c[0x0][0x428] ;  /* 0x00008500ff0477ac */ /* 0x000ea20008000a00 */
[C---:B------:R-:W-:Y:S01]  /*20aa0*/  VIADD R139, R2.reuse, 0x8 ;  /* 0x00000008028b7836 */ /* 0x040fe20000000000 */
[----:B------:R-:W-:Y:S01]  /*20ab0*/  IADD3 R138, P4, PT, R2, UR10, RZ ;  /* 0x0000000a028a7c10 */ /* 0x000fe2000ff9e0ff */
[----:B------:R-:W-:Y:S01]  /*20ac0*/  IMAD.U32 R136, RZ, RZ, UR10 ;  /* 0x0000000aff887e24 */ /* 0x000fe2000f8e00ff */
[----:B------:R-:W-:-:S06]  /*20ad0*/  UIADD3 UR6, UPT, UPT, -UR9, UR20, URZ ;  /* 0x0000001409067290 */ /* 0x000fcc000fffe1ff */
[----:B------:R-:W-:Y:S02]  /*20ae0*/  ISETP.GE.AND P6, PT, R2, UR6, PT ;  /* 0x0000000602007c0c */ /* 0x000fe4000bfc6270 */
[----:B------:R-:W-:Y:S02]  /*20af0*/  ISETP.GE.AND P5, PT, R139, UR6, PT ;  /* 0x000000068b007c0c */ /* 0x000fe4000bfa6270 */
[----:B------:R-:W-:Y:S02]  /*20b00*/  LEA.HI.X.SX32 R139, R136, RZ, 0x1, P4 ;  /* 0x000000ff888b7211 */ /* 0x000fe400020f0eff */
[----:B--2---:R-:W-:-:S04]  /*20b10*/  LEA R140, P4, R138, UR4, 0x2 ;  /* 0x000000048a8c7c11 */ /* 0x004fc8000f8810ff */
[----:B------:R-:W-:-:S05]  /*20b20*/  LEA.HI.X R141, R138, UR5, R139, 0x2, P4 ;  /* 0x000000058a8d7c11 */ /* 0x000fca000a0f148b */
[----:B------:R2:W-:Y:S04]  /*20b30*/  @!P6 STG.E desc[UR12][R140.64], R134 ;  /* 0x000000868c00e986 */ /* 0x0005e8000c10190c */
[----:B------:R2:W-:Y:S02]  /*20b40*/  @!P5 STG.E desc[UR12][R140.64+0x20], R133 ;  /* 0x000020858c00d986 */ /* 0x0005e4000c10190c */
.L_x_1563:
[----:B------:R-:W-:Y:S05]  /*20b50*/  BSYNC.RECONVERGENT B0 ;  /* 0x0000000000007941 */ /* 0x000fea0003800200 */
.L_x_1562:
[----:B------:R-:W-:Y:S01]  /*20b60*/  ISETP.GE.AND P4, PT, R221, UR7, PT ;  /* 0x00000007dd007c0c */ /* 0x000fe2000bf86270 */
        /* <DEDUP_REMOVED lines=18> */
[----:B-1----:R2:W-:Y:S01]  /*20c90*/  @!P4 STG.E.128 desc[UR12][R140.64], R128 ;  /* 0x000000808c00c986 */ /* 0x0025e2000c101d0c */
[----:B------:R-:W-:-:S03]  /*20ca0*/  ISETP.GE.AND P4, PT, R134, UR6, PT ;  /* 0x0000000686007c0c */ /* 0x000fc6000bf86270 */
[----:B------:R2:W-:Y:S01]  /*20cb0*/  @!P3 STG.E.128 desc[UR12][R140.64+0x100], R96 ;  /* 0x000100608c00b986 */ /* 0x0005e2000c101d0c */
[----:B------:R-:W-:-:S09]  /*20cc0*/  ISETP.GE.AND P3, PT, R0, UR6, PT ;  /* 0x0000000600007c0c */ /* 0x000fd2000bf66270 */
[----:B------:R2:W-:Y:S04]  /*20cd0*/  @!P4 STG.E.128 desc[UR12][R140.64+0x200], R64 ;  /* 0x000200408c00c986 */ /* 0x0005e8000c101d0c */
[----:B------:R2:W-:Y:S02]  /*20ce0*/  @!P3 STG.E.128 desc[UR12][R140.64+0x300], R32 ;  /* 0x000300208c00b986 */ /* 0x0005e4000c101d0c */
.L_x_1565:
[----:B------:R-:W-:Y:S05]  /*20cf0*/  BSYNC.RECONVERGENT B0 ;  /* 0x0000000000007941 */ /* 0x000fea0003800200 */
.L_x_1564:
        /* <DEDUP_REMOVED lines=26> */
.L_x_1567:
[----:B------:R-:W-:Y:S05]  /*20ea0*/  BSYNC.RECONVERGENT B0 ;  /* 0x0000000000007941 */ /* 0x000fea0003800200 */
.L_x_1566:
        /* <DEDUP_REMOVED lines=24> */
.L_x_1569:
[----:B------:R-:W-:Y:S05]  /*21030*/  BSYNC.RECONVERGENT B0 ;  /* 0x0000000000007941 */ /* 0x000fea0003800200 */
.L_x_1568:
        /* <DEDUP_REMOVED lines=23> */
.L_x_1571:
[----:B------:R-:W-:Y:S05]  /*211b0*/  BSYNC.RECONVERGENT B0 ;  /* 0x0000000000007941 */ /* 0x000fea0003800200 */
.L_x_1570:
[----:B------:R-:W-:Y:S01]  /*211c0*/  ISETP.NE.AND P0, PT, R133, RZ, PT ;  /* 0x000000ff8500720c */ /* 0x000fe20003f05270 */
[----:B------:R-:W-:-:S12]  /*211d0*/  BSSY.RECONVERGENT B0, `(.L_x_1572) ;  /* 0x0000017000007945 */ /* 0x000fd80003800200 */
[----:B------:R-:W-:Y:S05]  /*211e0*/  @P0 BRA `(.L_x_1573) ;  /* 0x0000000000540947 */ /* 0x000fea0003800000 */
[----:B------:R-:W5:Y:S02]  /*211f0*/  LDCU UR4, c[0x0][0x440] ;  /* 0x00008800ff0477ac */ /* 0x000f640008000800 */
[----:B-----5:R-:W-:Y:S02]  /*21200*/  ISETP.GE.AND P0, PT, R136, UR4, PT ;  /* 0x0000000488007c0c */ /* 0x020fe4000bf06270 */
        /* <DEDUP_REMOVED lines=12> */
[----:B------:R-:W2:Y:S01]  /*212d0*/  @!P1 LDC.64 R2, c[0x0][0x3f8] ;  /* 0x0000fe00ff029b82 */ /* 0x000ea20000000a00 */
[C---:B------:R-:W-:Y:S01]  /*212e0*/  @!P2 LEA.HI.X R21, R132.reuse, R21, R137, 0x2, P0 ;  /* 0x000000158415a211 */ /* 0x040fe200000f1489 */
[----:B------:R1:W-:Y:S04]  /*212f0*/  @!P3 STG.E.128 desc[UR12][R22.64+0x8100], R80 ;  /* 0x008100501600b986 */ /* 0x0003e8000c101d0c */
[----:B------:R1:W-:Y:S01]  /*21300*/  @!P2 STG.E.128 desc[UR12][R20.64+0x8200], R48 ;  /* 0x008200301400a986 */ /* 0x0003e2000c101d0c */
[----:B--2---:R-:W-:-:S04]  /*21310*/  @!P1 LEA R2, P0, R132, R2, 0x2 ;  /* 0x0000000284029211 */ /* 0x004fc800078010ff */
[----:B------:R-:W-:-:S05]  /*21320*/  @!P1 LEA.HI.X R3, R132, R3, R137, 0x2, P0 ;  /* 0x0000000384039211 */ /* 0x000fca00000f1489 */
[----:B------:R1:W-:Y:S04]  /*21330*/  @!P1 STG.E.128 desc[UR12][R2.64+0x8300], R16 ;  /* 0x0083001002009986 */ /* 0x0003e8000c101d0c */
.L_x_1573:
[----:B------:R-:W-:Y:S05]  /*21340*/  BSYNC.RECONVERGENT B0 ;  /* 0x0000000000007941 */ /* 0x000fea0003800200 */
.L_x_1572:
        /* <DEDUP_REMOVED lines=10> */
[----:B------:R-:W4:Y:S08]  /*213f0*/  @!P2 LDC.64 R16, c[0x0][0x3f8] ;  /* 0x0000fe00ff10ab82 */ /* 0x000f300000000a00 */
[----:B--23--:R-:W2:Y:S01]  /*21400*/  @!P1 LDC.64 R2, c[0x0][0x3f8] ;  /* 0x0000fe00ff029b82 */ /* 0x00cea20000000a00 */
[----:B-1----:R-:W-:-:S04]  /*21410*/  @!P4 LEA R20, P0, R132, R20, 0x2 ;  /* 0x000000148414c211 */ /* 0x002fc800078010ff */
[C---:B------:R-:W-:Y:S02]  /*21420*/  @!P4 LEA.HI.X R21, R132.reuse, R21, R137, 0x2, P0 ;  /* 0x000000158415c211 */ /* 0x040fe400000f1489 */
[----:B-----5:R-:W-:-:S03]  /*21430*/  @!P3 LEA R18, P0, R132, R18, 0x2 ;  /* 0x000000128412b211 */ /* 0x020fc600078010ff */
[----:B------:R1:W-:Y:S01]  /*21440*/  @!P4 STG.E.128 desc[UR12][R20.64+0xa000], R108 ;  /* 0x00a0006c1400c986 */ /* 0x0003e2000c101d0c */
[C---:B------:R-:W-:Y:S02]  /*21450*/  @!P3 LEA.HI.X R19, R132.reuse, R19, R137, 0x2, P0 ;  /* 0x000000138413b211 */ /* 0x040fe400000f1489 */
[----:B----4-:R-:W-:-:S03]  /*21460*/  @!P2 LEA R16, P0, R132, R16, 0x2 ;  /* 0x000000108410a211 */ /* 0x010fc600078010ff */
[----:B------:R1:W-:Y:S01]  /*21470*/  @!P3 STG.E.128 desc[UR12][R18.64+0xa100], R76 ;  /* 0x00a1004c1200b986 */ /* 0x0003e2000c101d0c */
[C---:B------:R-:W-:Y:S02]  /*21480*/  @!P2 LEA.HI.X R17, R132.reuse, R17, R137, 0x2, P0 ;  /* 0x000000118411a211 */ /* 0x040fe400000f1489 */
[----:B--2---:R-:W-:-:S03]  /*21490*/  @!P1 LEA R2, P0, R132, R2, 0x2 ;  /* 0x0000000284029211 */ /* 0x004fc600078010ff */
[----:B------:R1:W-:Y:S01]  /*214a0*/  @!P2 STG.E.128 desc[UR12][R16.64+0xa200], R44 ;  /* 0x00a2002c1000a986 */ /* 0x0003e2000c101d0c */
[----:B------:R-:W-:-:S05]  /*214b0*/  @!P1 LEA.HI.X R3, R132, R3, R137, 0x2, P0 ;  /* 0x0000000384039211 */ /* 0x000fca00000f1489 */
[----:B------:R1:W-:Y:S04]  /*214c0*/  @!P1 STG.E.128 desc[UR12][R2.64+0xa300], R12 ;  /* 0x00a3000c02009986 */ /* 0x0003e8000c101d0c */
.L_x_1575:
[----:B------:R-:W-:Y:S05]  /*214d0*/  BSYNC.RECONVERGENT B0 ;  /* 0x0000000000007941 */ /* 0x000fea0003800200 */
.L_x_1574:
        /* <DEDUP_REMOVED lines=9> */
[----:B----4-:R-:W4:Y:S08]  /*21570*/  @!P4 LDC.64 R14, c[0x0][0x3f8] ;  /* 0x0000fe00ff0ecb82 */ /* 0x010f300000000a00 */
        /* <DEDUP_REMOVED lines=14> */
.L_x_1577:
[----:B------:R-:W-:Y:S05]  /*21660*/  BSYNC.RECONVERGENT B0 ;  /* 0x0000000000007941 */ /* 0x000fea0003800200 */
.L_x_1576:
[----:B------:R-:W-:Y:S05]  /*21670*/  @P6 EXIT ;  /* 0x000000000000694d */ /* 0x000fea0003800000 */
[----:B------:R-:W5:Y:S02]  /*21680*/  LDCU UR4, c[0x0][0x440] ;  /* 0x00008800ff0477ac */ /* 0x000f640008000800 */
[----:B-----5:R-:W-:Y:S02]  /*21690*/  ISETP.GE.AND P5, PT, R136, UR4, PT ;  /* 0x0000000488007c0c */ /* 0x020fe4000bfa6270 */
[----:B------:R-:W-:Y:S02]  /*216a0*/  ISETP.GE.AND P4, PT, R135, UR4, PT ;  /* 0x0000000487007c0c */ /* 0x000fe4000bf86270 */
[----:B------:R-:W-:-:S09]  /*216b0*/  ISETP.GE.AND P2, PT, R134, UR4, PT ;  /* 0x0000000486007c0c */ /* 0x000fd2000bf46270 */
[----:B-1--4-:R-:W1:Y:S08]  /*216c0*/  @!P5 LDC.64 R10, c[0x0][0x3f8] ;  /* 0x0000fe00ff0adb82 */ /* 0x012e700000000a00 */
[----:B------:R-:W4:Y:S08]  /*216d0*/  @!P4 LDC.64 R8, c[0x0][0x3f8] ;  /* 0x0000fe00ff08cb82 */ /* 0x000f300000000a00 */
[----:B--23--:R-:W2:Y:S01]  /*216e0*/  @!P2 LDC.64 R2, c[0x0][0x3f8] ;  /* 0x0000fe00ff02ab82 */ /* 0x00cea20000000a00 */
[----:B-1----:R-:W-:-:S04]  /*216f0*/  @!P5 LEA R10, P0, R132, R10, 0x2 ;  /* 0x0000000a840ad211 */ /* 0x002fc800078010ff */
[--C-:B------:R-:W-:Y:S02]  /*21700*/  @!P5 LEA.HI.X R11, R132, R11, R137.reuse, 0x2, P0 ;  /* 0x0000000b840bd211 */ /* 0x100fe400000f1489 */
[----:B------:R-:W-:Y:S02]  /*21710*/  ISETP.GE.AND P0, PT, R0, UR4, PT ;  /* 0x0000000400007c0c */ /* 0x000fe4000bf06270 */
[C---:B----4-:R-:W-:Y:S01]  /*21720*/  @!P4 LEA R8, P3, R132.reuse, R8, 0x2 ;  /* 0x000000088408c211 */ /* 0x050fe200078610ff */
        /* <DEDUP_REMOVED lines=12> */
.L_x_1578:
        /* <DEDUP_REMOVED lines=9> */
.L_x_7466:


//--------------------- .text._ZN5flash24flash_fwd_splitkv_kernelI23Flash_fwd_kernel_traitsILi256ELi64ELi64ELi4ELb0ELb0EN7cutlass10bfloat16_tE19Flash_kernel_traitsILi256ELi64ELi64ELi4ES3_EELb0ELb0ELb0ELb0ELb0ELb1ELb1ELb1EEEvNS_16Flash_fwd_paramsE --------------------------
	.section	.text._ZN5flash24flash_fwd_splitkv_kernelI23Flash_fwd_kernel_traitsILi256ELi64ELi64ELi4ELb0ELb0EN7cutlass10bfloat16_tE19Flash_kernel_traitsILi256ELi64ELi64ELi4ES3_EELb0ELb0ELb0ELb0ELb0ELb1ELb1ELb1EEEvNS_16Flash_fwd_paramsE,"ax",@progbits
	.align	128
        .global         _ZN5flash24flash_fwd_splitkv_kernelI23Flash_fwd_kernel_traitsILi256ELi64ELi64ELi4ELb0ELb0EN7cutlass10bfloat16_tE19Flash_kernel_traitsILi256ELi64ELi64ELi4ES3_EELb0ELb0ELb0ELb0ELb0ELb1ELb1ELb1EEEvNS_16Flash_fwd_paramsE
        .type           _ZN5flash24flash_fwd_splitkv_kernelI23Flash_fwd_kernel_traitsILi256ELi64ELi64ELi4ELb0ELb0EN7cutlass10bfloat16_tE19Flash_kernel_traitsILi256ELi64ELi64ELi4ES3_EELb0ELb0ELb0ELb0ELb0ELb1ELb1ELb1EEEvNS_16Flash_fwd_paramsE,@function
        .size           _ZN5flash24flash_fwd_splitkv_kernelI23Flash_fwd_kernel_traitsILi256ELi64ELi64ELi4ELb0ELb0EN7cutlass10bfloat16_tE19Flash_kernel_traitsILi256ELi64ELi64ELi4ES3_EELb0ELb0ELb0ELb0ELb0ELb1ELb1ELb1EEEvNS_16Flash_fwd_paramsE,(.L_x_7467 - _ZN5flash24flash_fwd_splitkv_kernelI23Flash_fwd_kernel_traitsILi256ELi64ELi64ELi4ELb0ELb0EN7cutlass10bfloat16_tE19Flash_kernel_traitsILi256ELi64ELi64ELi4ES3_EELb0ELb0ELb0ELb0ELb0ELb1ELb1ELb1EEEvNS_16Flash_fwd_paramsE)
        .other          _ZN5flash24flash_fwd_splitkv_kernelI23Flash_fwd_kernel_traitsILi256ELi64ELi64ELi4ELb0ELb0EN7cutlass10bfloat16_tE19Flash_kernel_traitsILi256ELi64ELi64ELi4ES3_EELb0ELb0ELb0ELb0ELb0ELb1ELb1ELb1EEEvNS_16Flash_fwd_paramsE,@"STO_CUDA_ENTRY STV_DEFAULT"
_ZN5flash24flash_fwd_splitkv_kernelI23Flash_fwd_kernel_traitsILi256ELi64ELi64ELi4ELb0ELb0EN7cutlass10bfloat16_tE19Flash_kernel_traitsILi256ELi64ELi64ELi4ES3_EELb0ELb0ELb0ELb0ELb0ELb1ELb1ELb1EEEvNS_16Flash_fwd_paramsE:
.text._ZN5flash24flash_fwd_splitkv_kernelI23Flash_fwd_kernel_traitsILi256ELi64ELi64ELi4ELb0ELb0EN7cutlass10bfloat16_tE19Flash_kernel_traitsILi256ELi64ELi64ELi4ES3_EELb0ELb0ELb0ELb0ELb0ELb1ELb1ELb1EEEvNS_16Flash_fwd_paramsE:
        /* <DEDUP_REMOVED lines=86> */
.L_x_1579:
        /* <DEDUP_REMOVED lines=106> */
.L_x_1582:
[----:B------:R-:W-:Y:S05]  /*0c00*/  BSYNC.RECONVERGENT B0 ;  /* 0x0000000000007941 */ /* 0x000fea0003800200 */
.L_x_1581:
        /* <DEDUP_REMOVED lines=31> */
.L_x_1584:
[----:B------:R-:W-:Y:S05]  /*0e00*/  BSYNC.RECONVERGENT B0 ;  /* 0x0000000000007941 */ /* 0x000fea0003800200 */
.L_x_1583:
        /* <DEDUP_REMOVED lines=24> */
.L_x_1586:
[----:B------:R-:W-:Y:S05]  /*0f90*/  BSYNC.RECONVERGENT B0 ;  /* 0x0000000000007941 */ /* 0x000fea0003800200 */
.L_x_1585:
        /* <DEDUP_REMOVED lines=24> */
.L_x_1588:
[----:B------:R-:W-:Y:S05]  /*1120*/  BSYNC.RECONVERGENT B0 ;  /* 0x0000000000007941 */ /* 0x000fea0003800200 */
.L_x_1587:
        /* <DEDUP_REMOVED lines=24> */
.L_x_1590:
[----:B------:R-:W-:Y:S05]  /*12b0*/  BSYNC.RECONVERGENT B0 ;  /* 0x0000000000007941 */ /* 0x000fea0003800200 */
.L_x_1589:
        /* <DEDUP_REMOVED lines=24> */
.L_x_1592:
[----:B------:R-:W-:Y:S05]  /*1440*/  BSYNC.RECONVERGENT B0 ;  /* 0x0000000000007941 */ /* 0x000fea0003800200 */
.L_x_1591:
        /* <DEDUP_REMOVED lines=23> */
.L_x_1594:
[----:B------:R-:W-:Y:S05]  /*15c0*/  BSYNC.RECONVERGENT B0 ;  /* 0x0000000000007941 */ /* 0x000fea0003800200 */
.L_x_1593:
        /* <DEDUP_REMOVED lines=23> */
.L_x_1596:
[----:B------:R-:W-:Y:S05]  /*1740*/  BSYNC.RECONVERGENT B0 ;  /* 0x0000000000007941 */ /* 0x000fea0003800200 */
.L_x_1595:
        /* <DEDUP_REMOVED lines=33> */
.L_x_1580:
        /* <DEDUP_REMOVED lines=13> */
.L_x_1597:
        /* <DEDUP_REMOVED lines=106> */
.L_x_1598:
        /* <DEDUP_REMOVED lines=15> */
.L_x_1600:
[----:B-1----:R-:W1:Y:S01]  /*21c0*/  LDC.64 R2, c[0x0][0x3b8] ;  /* 0x0000ee00ff027b82 */ /* 0x002e620000000a00 */
[----:B------:R-:W-:-:S06]  /*21d0*/  UIADD3 UR8, UPT, UPT, UR10, UR11, URZ ;  /* 0x0000000b0a087290 */ /* 0x000fcc000fffe0ff */
[----:B-1----:R-:W-:Y:S02]  /*21e0*/  IMAD R13, R3, UR8, RZ ;  /* 0x00000008030d7c24 */ /* 0x002fe4000f8e02ff */
[----:B------:R-:W-:-:S05]  /*21f0*/  IMAD.WIDE.U32 R6, R2, UR8, RZ ;  /* 0x0000000802067c25 */ /* 0x000fca000f8e00ff */
[----:B------:R-:W-:Y:S02]  /*2200*/  IADD3 R13, PT, PT, R7, R13, RZ ;  /* 0x0000000d070d7210 */ /* 0x000fe40007ffe0ff */
[----:B------:R-:W-:Y:S02]  /*2210*/  MOV R12, R6 ;  /* 0x00000006000c7202 */ /* 0x000fe40000000f00 */
.L_x_1601:
        /* <DEDUP_REMOVED lines=14> */
.L_x_1602:
[----:B------:R-:W1:Y:S01]  /*2300*/  LDC.64 R62, c[0x0][0x3c0] ;  /* 0x0000f000ff3e7b82 */ /* 0x000e620000000a00 */
[----:B------:R-:W-:-:S06]  /*2310*/  UIADD3 UR10, UPT, UPT, UR10, UR11, URZ ;  /* 0x0000000b0a0a7290 */ /* 0x000fcc000fffe0ff */
[----:B-1---5:R-:W-:Y:S02]  /*2320*/  IMAD R5, R63, UR10, RZ ;  /* 0x0000000a3f057c24 */ /* 0x022fe4000f8e02ff */
[----:B------:R-:W-:-:S05]  /*2330*/  IMAD.WIDE.U32 R6, R62, UR10, RZ ;  /* 0x0000000a3e067c25 */ /* 0x000fca000f8e00ff */
[----:B------:R-:W-:Y:S02]  /*2340*/  IADD3 R5, PT, PT, R7, R5, RZ ;  /* 0x0000000507057210 */ /* 0x000fe40007ffe0ff */
[----:B------:R-:W-:-:S07]  /*2350*/  MOV R4, R6 ;  /* 0x0000000600047202 */ /* 0x000fce0000000f00 */
.L_x_1603:
        /* <DEDUP_REMOVED lines=53> */
.L_x_1599:
        /* <DEDUP_REMOVED lines=185> */
.L_x_1688:
        /* <DEDUP_REMOVED lines=24> */
.L_x_1606:
[----:B-1----:R-:W-:Y:S05]  /*33c0*/  BSYNC.RECONVERGENT B0 ;  /* 0x0000000000007941 */ /* 0x002fea0003800200 */
.L_x_1605:
        /* <DEDUP_REMOVED lines=19> */
.L_x_1608:
[----:B------:R-:W-:Y:S05]  /*3500*/  BSYNC.RECONVERGENT B0 ;  /* 0x0000000000007941 */ /* 0x000fea0003800200 */
.L_x_1607:
        /* <DEDUP_REMOVED lines=23> */
.L_x_1610:
[----:B------:R-:W-:Y:S05]  /*3680*/  BSYNC.RECONVERGENT B0 ;  /* 0x0000000000007941 */ /* 0x000fea0003800200 */
.L_x_1609:
        /* <DEDUP_REMOVED lines=26> */
.L_x_1612:
[----:B------:R-:W-:Y:S05]  /*3830*/  BSYNC.RECONVERGENT B0 ;  /* 0x0000000000007941 */ /* 0x000fea0003800200 */
.L_x_1611:
        /* <DEDUP_REMOVED lines=20> */
.L_x_1616:
[----:B------:R-:W-:Y:S05]  /*3980*/  BSYNC.RECONVERGENT B0 ;  /* 0x0000000000007941 */ /* 0x000fea0003800200 */
.L_x_1615:
        /* <DEDUP_REMOVED lines=18> */
.L_x_1618:
[----:B------:R-:W-:Y:S05]  /*3ab0*/  BSYNC.RECONVERGENT B0 ;  /* 0x0000000000007941 */ /* 0x000fea0003800200 */
.L_x_1617:
        /* <DEDUP_REMOVED lines=20> */
.L_x_1620:
[----:B------:R-:W-:Y:S05]  /*3c00*/  BSYNC.RECONVERGENT B0 ;  /* 0x0000000000007941 */ /* 0x000fea0003800200 */
.L_x_1619:
        /* <DEDUP_REMOVED lines=25> */
.L_x_1614:
        /* <DEDUP_REMOVED lines=56> */
.L_x_1626:
[----:B------:R-:W-:Y:S05]  /*4120*/  BSYNC.RECONVERGENT B0 ;  /* 0x0000000000007941 */ /* 0x000fea0003800200 */
.L_x_1625:
        /* <DEDUP_REMOVED lines=48> */
.L_x_1628:
[----:B------:R-:W-:Y:S05]  /*4430*/  BSYNC.RECONVERGENT B0 ;  /* 0x0000000000007941 */ /* 0x000fea0003800200 */
.L_x_1627:
        /* <DEDUP_REMOVED lines=48> */
.L_x_1630:
[----:B------:R-:W-:Y:S05]  /*4740*/  BSYNC.RECONVERGENT B0 ;  /* 0x0000000000007941 */ /* 0x000fea0003800200 */
.L_x_1629:
        /* <DEDUP_REMOVED lines=47> */
.L_x_1624:
[----:B------:R-:W-:Y:S05]  /*4a40*/  BSYNC.RECONVERGENT B1 ;  /* 0x0000000000017941 */ /* 0x000fea0003800200 */
.L_x_1623:
        /* <DEDUP_REMOVED lines=65> */
.L_x_1634:
[----:B------:R-:W-:Y:S05]  /*4e60*/  BSYNC.RECONVERGENT B0 ;  /* 0x0000000000007941 */ /* 0x000fea0003800200 */
.L_x_1633:
        /* <DEDUP_REMOVED lines=48> */
.L_x_1636:
[----:B------:R-:W-:Y:S05]  /*5170*/  BSYNC.RECONVERGENT B0 ;  /* 0x0000000000007941 */ /* 0x000fea0003800200 */
.L_x_1635:
        /* <DEDUP_REMOVED lines=48> */
.L_x_1638:
[----:B------:R-:W-:Y:S05]  /*5480*/  BSYNC.RECONVERGENT B0 ;  /* 0x0000000000007941 */ /* 0x000fea0003800200 */
.L_x_1637:
        /* <DEDUP_REMOVED lines=47> */
.L_x_1632:
[----:B------:R-:W-:Y:S05]  /*5780*/  BSYNC.RECONVERGENT B1 ;  /* 0x0000000000017941 */ /* 0x000fea0003800200 */
.L_x_1631:
        /* <DEDUP_REMOVED lines=65> */
.L_x_1642:
[----:B------:R-:W-:Y:S05]  /*5ba0*/  BSYNC.RECONVERGENT B0 ;  /* 0x0000000000007941 */ /* 0x000fea0003800200 */
.L_x_1641:
        /* <DEDUP_REMOVED lines=48> */
.L_x_1644:
[----:B------:R-:W-:Y:S05]  /*5eb0*/  BSYNC.RECONVERGENT B0 ;  /* 0x0000000000007941 */ /* 0x000fea0003800200 */
.L_x_1643:
        /* <DEDUP_REMOVED lines=48> */
.L_x_1646:
[----:B------:R-:W-:Y:S05]  /*61c0*/  BSYNC.RECONVERGENT B0 ;  /* 0x0000000000007941 */ /* 0x000fea0003800200 */
.L_x_1645:
        /* <DEDUP_REMOVED lines=47> */
.L_x_1640:
[----:B------:R-:W-:Y:S05]  /*64c0*/  BSYNC.RECONVERGENT B1 ;  /* 0x0000000000017941 */ /* 0x000fea0003800200 */
.L_x_1639:
        /* <DEDUP_REMOVED lines=67> */
.L_x_1650:
[----:B------:R-:W-:Y:S05]  /*6900*/  BSYNC.RECONVERGENT B0 ;  /* 0x0000000000007941 */ /* 0x000fea0003800200 */
.L_x_1649:
        /* <DEDUP_REMOVED lines=48> */
.L_x_1652:
[----:B------:R-:W-:Y:S05]  /*6c10*/  BSYNC.RECONVERGENT B0 ;  /* 0x0000000000007941 */ /* 0x000fea0003800200 */
.L_x_1651:
        /* <DEDUP_REMOVED lines=48> */
.L_x_1654:
[----:B------:R-:W-:Y:S05]  /*6f20*/  BSYNC.RECONVERGENT B0 ;  /* 0x0000000000007941 */ /* 0x000fea0003800200 */
.L_x_1653:
        /* <DEDUP_REMOVED lines=47> */
.L_x_1648:
[----:B------:R-:W-:Y:S05]  /*7220*/  BSYNC.RECONVERGENT B1 ;  /* 0x0000000000017941 */ /* 0x000fea0003800200 */
.L_x_1647:
        /* <DEDUP_REMOVED lines=8> */
.L_x_1622:
        /* <DEDUP_REMOVED lines=95> */
.L_x_1658:
[----:B------:R-:W-:Y:S05]  /*78a0*/  BSYNC.RECONVERGENT B0 ;  /* 0x0000000000007941 */ /* 0x000fea0003800200 */
.L_x_1657:
        /* <DEDUP_REMOVED lines=89> */
.L_x_1660:
[----:B------:R-:W-:Y:S05]  /*7e40*/  BSYNC.RECONVERGENT B0 ;  /* 0x0000000000007941 */ /* 0x000fea0003800200 */
.L_x_1659:
        /* <DEDUP_REMOVED lines=89> */
.L_x_1662:
[----:B------:R-:W-:Y:S05]  /*83e0*/  BSYNC.RECONVERGENT B0 ;  /* 0x0000000000007941 */ /* 0x000fea0003800200 */
.L_x_1661:
        /* <DEDUP_REMOVED lines=88> */
.L_x_1656:
[----:B------:R-:W-:Y:S05]  /*8970*/  BSYNC.RECONVERGENT B1 ;  /* 0x0000000000017941 */ /* 0x000fea0003800200 */
.L_x_1655:
        /* <DEDUP_REMOVED lines=96> */
.L_x_1666:
[----:B------:R-:W-:Y:S05]  /*8f80*/  BSYNC.RECONVERGENT B0 ;  /* 0x0000000000007941 */ /* 0x000fea0003800200 */
.L_x_1665:
        /* <DEDUP_REMOVED lines=88> */
.L_x_1668:
[----:B------:R-:W-:Y:S05]  /*9510*/  BSYNC.RECONVERGENT B0 ;  /* 0x0000000000007941 */ /* 0x000fea0003800200 */
.L_x_1667:
        /* <DEDUP_REMOVED lines=88> */
.L_x_1670:
[----:B------:R-:W-:Y:S05]  /*9aa0*/  BSYNC.RECONVERGENT B0 ;  /* 0x0000000000007941 */ /* 0x000fea0003800200 */
.L_x_1669:
        /* <DEDUP_REMOVED lines=86> */
.L_x_1664:
[----:B------:R-:W-:Y:S05]  /*a010*/  BSYNC.RECONVERGENT B1 ;  /* 0x0000000000017941 */ /* 0x000fea0003800200 */
.L_x_1663:
        /* <DEDUP_REMOVED lines=99> */
.L_x_1674:
[----:B------:R-:W-:Y:S05]  /*a650*/  BSYNC.RECONVERGENT B0 ;  /* 0x0000000000007941 */ /* 0x000fea0003800200 */
.L_x_1673:
        /* <DEDUP_REMOVED lines=88> */
.L_x_1676:
[----:B------:R-:W-:Y:S05]  /*abe0*/  BSYNC.RECONVERGENT B0 ;  /* 0x0000000000007941 */ /* 0x000fea0003800200 */
.L_x_1675:
        /* <DEDUP_REMOVED lines=87> */
.L_x_1678:
[----:B------:R-:W-:Y:S05]  /*b160*/  BSYNC.RECONVERGENT B0 ;  /* 0x0000000000007941 */ /* 0x000fea0003800200 */
.L_x_1677:
        /* <DEDUP_REMOVED lines=86> */
.L_x_1672:
[----:B------:R-:W-:Y:S05]  /*b6d0*/  BSYNC.RECONVERGENT B1 ;  /* 0x0000000000017941 */ /* 0x000fea0003800200 */
.L_x_1671:
        /* <DEDUP_REMOVED lines=102> */
.L_x_1682:
[----:B------:R-:W-:Y:S05]  /*bd40*/  BSYNC.RECONVERGENT B0 ;  /* 0x0000000000007941 */ /* 0x000fea0003800200 */
.L_x_1681:
        /* <DEDUP_REMOVED lines=87> */
.L_x_1684:
[----:B------:R-:W-:Y:S05]  /*c2c0*/  BSYNC.RECONVERGENT B0 ;  /* 0x0000000000007941 */ /* 0x000fea0003800200 */
.L_x_1683:
        /* <DEDUP_REMOVED lines=87> */
.L_x_1686:
[----:B------:R-:W-:Y:S05]  /*c840*/  BSYNC.RECONVERGENT B0 ;  /* 0x0000000000007941 */ /* 0x000fea0003800200 */
.L_x_1685:
        /* <DEDUP_REMOVED lines=86> */
.L_x_1680:
[----:B------:R-:W-:Y:S05]  /*cdb0*/  BSYNC.RECONVERGENT B1 ;  /* 0x0000000000017941 */ /* 0x000fea0003800200 */
.L_x_1679:
[----:B------:R-:W5:Y:S08]  /*cdc0*/  LDC R3, c[0x0][0x450] ;  /* 0x00011400ff037b82 */ /* 0x000f700000000800 */
[----:B------:R-:W1:Y:S01]  /*cdd0*/  LDC R18, c[0x0][0x450] ;  /* 0x00011400ff127b82 */ /* 0x000e620000000800 */
[----:B-----5:R-:W-:Y:S05]  /*cde0*/  IMAD.U32 R3, R3, -0x20, RZ ;  /* 0xffffffe003037824 */ /* 0x020fea00078e00ff */
[C---:B------:R-:W-:Y:S02]  /*cdf0*/  LEA R76, P1, R3.reuse, R76, 0x1 ;  /* 0x0000004c034c7211 */ /* 0x040fe400078208ff */
[C---:B------:R-:W-:Y:S02]  /*ce00*/  LEA R74, P0, R3.reuse, R74, 0x1 ;  /* 0x0000004a034a7211 */ /* 0x040fe400078008ff */
[C---:B------:R-:W-:Y:S02]  /*ce10*/  LEA.HI.X.SX32 R77, R3.reuse, R77, 0x1, P1 ;  /* 0x0000004d034d7211 */ /* 0x040fe400008f0eff */
[----:B-1----:R-:W-:Y:S09]  /*ce20*/  LEA.HI.X.SX32 R75, R3, R75, 0x1, P0 ;  /* 0x0000004b034b7211 */ /* 0x002ff200000f0eff */
.L_x_1621:
[----:B------:R-:W-:Y:S05]  /*ce30*/  BSYNC.RECONVERGENT B2 ;  /* 0x0000000000027941 */ /* 0x000fea0003800200 */
.L_x_1613:
        /* <DEDUP_REMOVED lines=89> */
.L_x_1687:
[----:B------:R-:W-:Y:S01]  /*d3d0*/  UISETP.GT.AND UP0, UPT, UR28, UR6, UPT ;  /* 0x000000061c00728c */ /* 0x000fe2000bf04270 */
[----:B------:R-:W-:Y:S02]  /*d3e0*/  IADD3 R72, P1, PT, R72, R79, RZ ;  /* 0x0000004f48487210 */ /* 0x000fe40007f3e0ff */
[----:B------:R-:W-:Y:S03]  /*d3f0*/  IADD3 R12, P0, PT, R12, R83, RZ ;  /* 0x000000530c0c7210 */ /* 0x000fe60007f1e0ff */
[----:B------:R-:W-:Y:S02]  /*d400*/  IMAD.X R73, R73, 0x1, R78, P1 ;  /* 0x0000000149497824 */ /* 0x000fe400008e064e */
[----:B------:R-:W-:Y:S01]  /*d410*/  IMAD.X R13, R13, 0x1, R81, P0 ;  /* 0x000000010d0d7824 */ /* 0x000fe200000e0651 */
[----:B------:R-:W-:Y:S07]  /*d420*/  BRA.U UP0, `(.L_x_1688) ;  /* 0xffffff5d00847547 */ /* 0x000fee000b83ffff */
.L_x_1604:
        /* <DEDUP_REMOVED lines=57> */
.L_x_1692:
[----:B------:R-:W-:Y:S05]  /*d7c0*/  BSYNC.RECONVERGENT B0 ;  /* 0x0000000000007941 */ /* 0x000fea0003800200 */
.L_x_1691:
        /* <DEDUP_REMOVED lines=29> */
.L_x_1694:
[----:B------:R-:W-:Y:S05]  /*d9a0*/  BSYNC.RECONVERGENT B0 ;  /* 0x0000000000007941 */ /* 0x000fea0003800200 */
.L_x_1693:
        /* <DEDUP_REMOVED lines=29> */
.L_x_1696:
[----:B------:R-:W-:Y:S05]  /*db80*/  BSYNC.RECONVERGENT B0 ;  /* 0x0000000000007941 */ /* 0x000fea0003800200 */
.L_x_1695:
        /* <DEDUP_REMOVED lines=30> */
.L_x_1690:
        /* <DEDUP_REMOVED lines=79> */
.L_x_1704:
[----:B------:R-:W-:Y:S05]  /*e260*/  BSYNC.RECONVERGENT B0 ;  /* 0x0000000000007941 */ /* 0x000fea0003800200 */
.L_x_1703:
[----:B-----5:R-:W-:Y:S01]  /*e270*/  IMAD.MOV.U32 R6, RZ, RZ, R22 ;  /* 0x000000ffff067224 */ /* 0x020fe200078e0016 */
[----:B------:R-:W-:Y:S01]  /*e280*/  MOV R4, R20 ;  /* 0x0000001400047202 */ /* 0x000fe20000000f00 */
[----:B------:R-:W-:Y:S01]  /*e290*/  IMAD.MOV.U32 R7, RZ, RZ, R23 ;  /* 0x000000ffff077224 */ /* 0x000fe200078e0017 */
[----:B------:R-:W-:Y:S02]  /*e2a0*/  MOV R5, R21 ;  /* 0x0000001500057202 */ /* 0x000fe40000000f00 */
.L_x_1702:
[----:B------:R-:W-:Y:S05]  /*e2b0*/  BSYNC.RECONVERGENT B1 ;  /* 0x0000000000017941 */ /* 0x000fea0003800200 */
.L_x_1701:
        /* <DEDUP_REMOVED lines=47> */
.L_x_1708:
[----:B------:R-:W-:Y:S05]  /*e5b0*/  BSYNC.RECONVERGENT B0 ;  /* 0x0000000000007941 */ /* 0x000fea0003800200 */
.L_x_1707:
[----:B-----5:R4:W-:Y:S02]  /*e5c0*/  STS.128 [R3+0x2000], R20 ;  /* 0x0020001403007388 */ /* 0x0209e40000000c00 */
.L_x_1706:
[----:B------:R-:W-:Y:S05]  /*e5d0*/  BSYNC.RECONVERGENT B1 ;  /* 0x0000000000017941 */ /* 0x000fea0003800200 */
.L_x_1705:
        /* <DEDUP_REMOVED lines=46> */
.L_x_1712:
[----:B------:R-:W-:Y:S05]  /*e8c0*/  BSYNC.RECONVERGENT B0 ;  /* 0x0000000000007941 */ /* 0x000fea0003800200 */
.L_x_1711:
[----:B-----5:R1:W-:Y:S02]  /*e8d0*/  STS.128 [R3+0x4000], R20 ;  /* 0x0040001403007388 */ /* 0x0203e40000000c00 */
.L_x_1710:
[----:B------:R-:W-:Y:S05]  /*e8e0*/  BSYNC.RECONVERGENT B1 ;  /* 0x0000000000017941 */ /* 0x000fea0003800200 */
.L_x_1709:
        /* <DEDUP_REMOVED lines=45> */
.L_x_1714:
[----:B------:R-:W-:Y:S05]  /*ebc0*/  BSYNC.RECONVERGENT B0 ;  /* 0x0000000000007941 */ /* 0x000fea0003800200 */
.L_x_1713:
[----:B-----5:R4:W-:Y:S02]  /*ebd0*/  STS.128 [R3+0x6000], R20 ;  /* 0x0060001403007388 */ /* 0x0209e40000000c00 */
.L_x_1700:
[----:B------:R-:W-:Y:S05]  /*ebe0*/  BSYNC.RECONVERGENT B2 ;  /* 0x0000000000027941 */ /* 0x000fea0003800200 */
.L_x_1699:
        /* <DEDUP_REMOVED lines=53> */
.L_x_1720:
[----:B------:R-:W-:Y:S05]  /*ef40*/  BSYNC.RECONVERGENT B0 ;  /* 0x0000000000007941 */ /* 0x000fea0003800200 */
.L_x_1719:
[----:B-----5:R4:W-:Y:S02]  /*ef50*/  STS.128 [R3+0x800], R20 ;  /* 0x0008001403007388 */ /* 0x0209e40000000c00 */
.L_x_1718:
[----:B------:R-:W-:Y:S05]  /*ef60*/  BSYNC.RECONVERGENT B1 ;  /* 0x0000000000017941 */ /* 0x000fea0003800200 */
.L_x_1717:
        /* <DEDUP_REMOVED lines=46> */
.L_x_1724:
[----:B------:R-:W-:Y:S05]  /*f250*/  BSYNC.RECONVERGENT B0 ;  /* 0x0000000000007941 */ /* 0x000fea0003800200 */
.L_x_1723:
[----:B-----5:R4:W-:Y:S02]  /*f260*/  STS.128 [R3+0x2800], R20 ;  /* 0x0028001403007388 */ /* 0x0209e40000000c00 */
.L_x_1722:
[----:B------:R-:W-:Y:S05]  /*f270*/  BSYNC.RECONVERGENT B1 ;  /* 0x0000000000017941 */ /* 0x000fea0003800200 */
.L_x_1721:
        /* <DEDUP_REMOVED lines=46> */
.L_x_1728:
[----:B------:R-:W-:Y:S05]  /*f560*/  BSYNC.RECONVERGENT B0 ;  /* 0x0000000000007941 */ /* 0x000fea0003800200 */
.L_x_1727:
[----:B-----5:R4:W-:Y:S02]  /*f570*/  STS.128 [R3+0x4800], R20 ;  /* 0x0048001403007388 */ /* 0x0209e40000000c00 */
.L_x_1726:
[----:B------:R-:W-:Y:S05]  /*f580*/  BSYNC.RECONVERGENT B1 ;  /* 0x0000000000017941 */ /* 0x000fea0003800200 */
.L_x_1725:
        /* <DEDUP_REMOVED lines=45> */
.L_x_1730:
[----:B------:R-:W-:Y:S05]  /*f860*/  BSYNC.RECONVERGENT B0 ;  /* 0x0000000000007941 */ /* 0x000fea0003800200 */
.L_x_1729:
[----:B-----5:R4:W-:Y:S02]  /*f870*/  STS.128 [R3+0x6800], R20 ;  /* 0x0068001403007388 */ /* 0x0209e40000000c00 */
.L_x_1716:
[----:B------:R-:W-:Y:S05]  /*f880*/  BSYNC.RECONVERGENT B2 ;  /* 0x0000000000027941 */ /* 0x000fea0003800200 */
.L_x_1715:
        /* <DEDUP_REMOVED lines=53> */
.L_x_1736:
[----:B------:R-:W-:Y:S05]  /*fbe0*/  BSYNC.RECONVERGENT B0 ;  /* 0x0000000000007941 */ /* 0x000fea0003800200 */
.L_x_1735:
[----:B-----5:R1:W-:Y:S02]  /*fbf0*/  STS.128 [R3+0x1000], R20 ;  /* 0x0010001403007388 */ /* 0x0203e40000000c00 */
.L_x_1734:
[----:B------:R-:W-:Y:S05]  /*fc00*/  BSYNC.RECONVERGENT B1 ;  /* 0x0000000000017941 */ /* 0x000fea0003800200 */
.L_x_1733:
        /* <DEDUP_REMOVED lines=46> */
.L_x_1740:
[----:B------:R-:W-:Y:S05]  /*fef0*/  BSYNC.RECONVERGENT B0 ;  /* 0x0000000000007941 */ /* 0x000fea0003800200 */
.L_x_1739:
[----:B-----5:R4:W-:Y:S02]  /*ff00*/  STS.128 [R3+0x3000], R20 ;  /* 0x0030001403007388 */ /* 0x0209e40000000c00 */
.L_x_1738:
[----:B------:R-:W-:Y:S05]  /*ff10*/  BSYNC.RECONVERGENT B1 ;  /* 0x0000000000017941 */ /* 0x000fea0003800200 */
.L_x_1737:
        /* <DEDUP_REMOVED lines=46> */
.L_x_1744:
[----:B------:R-:W-:Y:S05]  /*10200*/  BSYNC.RECONVERGENT B0 ;  /* 0x0000000000007941 */ /* 0x000fea0003800200 */
.L_x_1743:
[----:B-----5:R4:W-:Y:S02]  /*10210*/  STS.128 [R3+0x5000], R20 ;  /* 0x0050001403007388 */ /* 0x0209e40000000c00 */
.L_x_1742:
[----:B------:R-:W-:Y:S05]  /*10220*/  BSYNC.RECONVERGENT B1 ;  /* 0x0000000000017941 */ /* 0x000fea0003800200 */
.L_x_1741:
        /* <DEDUP_REMOVED lines=45> */
.L_x_1746:
[----:B------:R-:W-:Y:S05]  /*10500*/  BSYNC.RECONVERGENT B0 ;  /* 0x0000000000007941 */ /* 0x000fea0003800200 */
.L_x_1745:
[----:B-----5:R4:W-:Y:S02]  /*10510*/  STS.128 [R3+0x7000], R20 ;  /* 0x0070001403007388 */ /* 0x0209e40000000c00 */
.L_x_1732:
[----:B------:R-:W-:Y:S05]  /*10520*/  BSYNC.RECONVERGENT B2 ;  /* 0x0000000000027941 */ /* 0x000fea0003800200 */
.L_x_1731:
        /* <DEDUP_REMOVED lines=54> */
.L_x_1750:
[----:B------:R-:W-:Y:S05]  /*10890*/  BSYNC.RECONVERGENT B0 ;  /* 0x0000000000007941 */ /* 0x000fea0003800200 */
.L_x_1749:
[----:B-----5:R4:W-:Y:S02]  /*108a0*/  STS.128 [R3+0x1800], R20 ;  /* 0x0018001403007388 */ /* 0x0209e40000000c00 */
.L_x_1748:
[----:B------:R-:W-:Y:S05]  /*108b0*/  BSYNC.RECONVERGENT B1 ;  /* 0x0000000000017941 */ /* 0x000fea0003800200 */
.L_x_1747:
        /* <DEDUP_REMOVED lines=46> */
.L_x_1754:
[----:B------:R-:W-:Y:S05]  /*10ba0*/  BSYNC.RECONVERGENT B0 ;  /* 0x0000000000007941 */ /* 0x000fea0003800200 */
.L_x_1753:
[----:B-----5:R1:W-:Y:S02]  /*10bb0*/  STS.128 [R3+0x3800], R20 ;  /* 0x0038001403007388 */ /* 0x0203e40000000c00 */
.L_x_1752:
[----:B------:R-:W-:Y:S05]  /*10bc0*/  BSYNC.RECONVERGENT B1 ;  /* 0x0000000000017941 */ /* 0x000fea0003800200 */
.L_x_1751:
        /* <DEDUP_REMOVED lines=46> */
.L_x_1758:
[----:B------:R-:W-:Y:S05]  /*10eb0*/  BSYNC.RECONVERGENT B0 ;  /* 0x0000000000007941 */ /* 0x000fea0003800200 */
.L_x_1757:
[----:B-----5:R4:W-:Y:S02]  /*10ec0*/  STS.128 [R3+0x5800], R20 ;  /* 0x0058001403007388 */ /* 0x0209e40000000c00 */
.L_x_1756:
[----:B------:R-:W-:Y:S05]  /*10ed0*/  BSYNC.RECONVERGENT B1 ;  /* 0x0000000000017941 */ /* 0x000fea0003800200 */
.L_x_1755:
        /* <DEDUP_REMOVED lines=45> */
.L_x_1760:
[----:B------:R-:W-:Y:S05]  /*111b0*/  BSYNC.RECONVERGENT B0 ;  /* 0x0000000000007941 */ /* 0x000fea0003800200 */
.L_x_1759:
[----:B-----5:R4:W-:Y:S01]  /*111c0*/  STS.128 [R3+0x7800], R20 ;  /* 0x0078001403007388 */ /* 0x0209e20000000c00 */
[----:B------:R-:W-:Y:S05]  /*111d0*/  BRA `(.L_x_1697) ;  /* 0x0000005800cc7947 */ /* 0x000fea0003800000 */
.L_x_1698:
        /* <DEDUP_REMOVED lines=99> */
.L_x_1765:
[----:B------:R-:W-:Y:S05]  /*11810*/  BSYNC.RECONVERGENT B0 ;  /* 0x0000000000007941 */ /* 0x000fea0003800200 */
.L_x_1764:
[----:B------:R-:W-:Y:S05]  /*11820*/  BSYNC.RECONVERGENT B1 ;  /* 0x0000000000017941 */ /* 0x000fea0003800200 */
.L_x_1763:
        /* <DEDUP_REMOVED lines=88> */
.L_x_1769:
[----:B------:R-:W-:Y:S05]  /*11db0*/  BSYNC.RECONVERGENT B0 ;  /* 0x0000000000007941 */ /* 0x000fea0003800200 */
.L_x_1768:
[----:B-----5:R4:W-:Y:S02]  /*11dc0*/  STS.128 [R3+0x2000], R24 ;  /* 0x0020001803007388 */ /* 0x0209e40000000c00 */
.L_x_1767:
[----:B------:R-:W-:Y:S05]  /*11dd0*/  BSYNC.RECONVERGENT B1 ;  /* 0x0000000000017941 */ /* 0x000fea0003800200 */
.L_x_1766:
        /* <DEDUP_REMOVED lines=87> */
.L_x_1773:
[----:B------:R-:W-:Y:S05]  /*12350*/  BSYNC.RECONVERGENT B0 ;  /* 0x0000000000007941 */ /* 0x000fea0003800200 */
.L_x_1772:
[----:B-----5:R1:W-:Y:S02]  /*12360*/  STS.128 [R3+0x4000], R24 ;  /* 0x0040001803007388 */ /* 0x0203e40000000c00 */
.L_x_1771:
[----:B------:R-:W-:Y:S05]  /*12370*/  BSYNC.RECONVERGENT B1 ;  /* 0x0000000000017941 */ /* 0x000fea0003800200 */
.L_x_1770:
        /* <DEDUP_REMOVED lines=85> */
.L_x_1775:
[----:B------:R-:W-:Y:S05]  /*128d0*/  BSYNC.RECONVERGENT B0 ;  /* 0x0000000000007941 */ /* 0x000fea0003800200 */
.L_x_1774:
[----:B-----5:R4:W-:Y:S02]  /*128e0*/  STS.128 [R3+0x6000], R24 ;  /* 0x0060001803007388 */ /* 0x0209e40000000c00 */
.L_x_1762:
[----:B------:R-:W-:Y:S05]  /*128f0*/  BSYNC.RECONVERGENT B2 ;  /* 0x0000000000027941 */ /* 0x000fea0003800200 */
.L_x_1761:
        /* <DEDUP_REMOVED lines=93> */
.L_x_1781:
[----:B------:R-:W-:Y:S05]  /*12ed0*/  BSYNC.RECONVERGENT B0 ;  /* 0x0000000000007941 */ /* 0x000fea0003800200 */
.L_x_1780:
[----:B-----5:R4:W-:Y:S02]  /*12ee0*/  STS.128 [R3+0x800], R24 ;  /* 0x0008001803007388 */ /* 0x0209e40000000c00 */
.L_x_1779:
[----:B------:R-:W-:Y:S05]  /*12ef0*/  BSYNC.RECONVERGENT B1 ;  /* 0x0000000000017941 */ /* 0x000fea0003800200 */
.L_x_1778:
        /* <DEDUP_REMOVED lines=86> */
.L_x_1785:
[----:B------:R-:W-:Y:S05]  /*13460*/  BSYNC.RECONVERGENT B0 ;  /* 0x0000000000007941 */ /* 0x000fea0003800200 */
.L_x_1784:
[----:B-----5:R4:W-:Y:S02]  /*13470*/  STS.128 [R3+0x2800], R24 ;  /* 0x0028001803007388 */ /* 0x0209e40000000c00 */
.L_x_1783:
[----:B------:R-:W-:Y:S05]  /*13480*/  BSYNC.RECONVERGENT B1 ;  /* 0x0000000000017941 */ /* 0x000fea0003800200 */
.L_x_1782:
        /* <DEDUP_REMOVED lines=86> */
.L_x_1789:
[----:B------:R-:W-:Y:S05]  /*139f0*/  BSYNC.RECONVERGENT B0 ;  /* 0x0000000000007941 */ /* 0x000fea0003800200 */
.L_x_1788:
[----:B-----5:R4:W-:Y:S02]  /*13a00*/  STS.128 [R3+0x4800], R24 ;  /* 0x0048001803007388 */ /* 0x0209e40000000c00 */
.L_x_1787:
[----:B------:R-:W-:Y:S05]  /*13a10*/  BSYNC.RECONVERGENT B1 ;  /* 0x0000000000017941 */ /* 0x000fea0003800200 */
.L_x_1786:
        /* <DEDUP_REMOVED lines=85> */
.L_x_1791:
[----:B------:R-:W-:Y:S05]  /*13f70*/  BSYNC.RECONVERGENT B0 ;  /* 0x0000000000007941 */ /* 0x000fea0003800200 */
.L_x_1790:
[----:B-----5:R4:W-:Y:S02]  /*13f80*/  STS.128 [R3+0x6800], R24 ;  /* 0x0068001803007388 */ /* 0x0209e40000000c00 */
.L_x_1777:
[----:B------:R-:W-:Y:S05]  /*13f90*/  BSYNC.RECONVERGENT B2 ;  /* 0x0000000000027941 */ /* 0x000fea0003800200 */
.L_x_1776:
        /* <DEDUP_REMOVED lines=93> */
.L_x_1797:
[----:B------:R-:W-:Y:S05]  /*14570*/  BSYNC.RECONVERGENT B0 ;  /* 0x0000000000007941 */ /* 0x000fea0003800200 */
.L_x_1796:
[----:B-----5:R1:W-:Y:S02]  /*14580*/  STS.128 [R3+0x1000], R24 ;  /* 0x0010001803007388 */ /* 0x0203e40000000c00 */
.L_x_1795:
[----:B------:R-:W-:Y:S05]  /*14590*/  BSYNC.RECONVERGENT B1 ;  /* 0x0000000000017941 */ /* 0x000fea0003800200 */
.L_x_1794:
        /* <DEDUP_REMOVED lines=86> */
.L_x_1801:
[----:B------:R-:W-:Y:S05]  /*14b00*/  BSYNC.RECONVERGENT B0 ;  /* 0x0000000000007941 */ /* 0x000fea0003800200 */
.L_x_1800:
[----:B-----5:R4:W-:Y:S02]  /*14b10*/  STS.128 [R3+0x3000], R24 ;  /* 0x0030001803007388 */ /* 0x0209e40000000c00 */
.L_x_1799:
[----:B------:R-:W-:Y:S05]  /*14b20*/  BSYNC.RECONVERGENT B1 ;  /* 0x0000000000017941 */ /* 0x000fea0003800200 */
.L_x_1798:
        /* <DEDUP_REMOVED lines=86> */
.L_x_1805:
[----:B------:R-:W-:Y:S05]  /*15090*/  BSYNC.RECONVERGENT B0 ;  /* 0x0000000000007941 */ /* 0x000fea0003800200 */
.L_x_1804:
[----:B-----5:R4:W-:Y:S02]  /*150a0*/  STS.128 [R3+0x5000], R24 ;  /* 0x0050001803007388 */ /* 0x0209e40000000c00 */
.L_x_1803:
[----:B------:R-:W-:Y:S05]  /*150b0*/  BSYNC.RECONVERGENT B1 ;  /* 0x0000000000017941 */ /* 0x000fea0003800200 */
.L_x_1802:
        /* <DEDUP_REMOVED lines=85> */
.L_x_1807:
[----:B------:R-:W-:Y:S05]  /*15610*/  BSYNC.RECONVERGENT B0 ;  /* 0x0000000000007941 */ /* 0x000fea0003800200 */
.L_x_1806:
[----:B-----5:R4:W-:Y:S02]  /*15620*/  STS.128 [R3+0x7000], R24 ;  /* 0x0070001803007388 */ /* 0x0209e40000000c00 */
.L_x_1793:
[----:B------:R-:W-:Y:S05]  /*15630*/  BSYNC.RECONVERGENT B2 ;  /* 0x0000000000027941 */ /* 0x000fea0003800200 */
.L_x_1792:
        /* <DEDUP_REMOVED lines=94> */
.L_x_1811:
[----:B------:R-:W-:Y:S05]  /*15c20*/  BSYNC.RECONVERGENT B0 ;  /* 0x0000000000007941 */ /* 0x000fea0003800200 */
.L_x_1810:
[----:B-----5:R4:W-:Y:S02]  /*15c30*/  STS.128 [R3+0x1800], R24 ;  /* 0x0018001803007388 */ /* 0x0209e40000000c00 */
.L_x_1809:
[----:B------:R-:W-:Y:S05]  /*15c40*/  BSYNC.RECONVERGENT B1 ;  /* 0x0000000000017941 */ /* 0x000fea0003800200 */
.L_x_1808:
        /* <DEDUP_REMOVED lines=86> */
.L_x_1815:
[----:B------:R-:W-:Y:S05]  /*161b0*/  BSYNC.RECONVERGENT B0 ;  /* 0x0000000000007941 */ /* 0x000fea0003800200 */
.L_x_1814:
[----:B-----5:R1:W-:Y:S02]  /*161c0*/  STS.128 [R3+0x3800], R24 ;  /* 0x0038001803007388 */ /* 0x0203e40000000c00 */
.L_x_1813:
[----:B------:R-:W-:Y:S05]  /*161d0*/  BSYNC.RECONVERGENT B1 ;  /* 0x0000000000017941 */ /* 0x000fea0003800200 */
.L_x_1812:
        /* <DEDUP_REMOVED lines=86> */
.L_x_1819:
[----:B------:R-:W-:Y:S05]  /*16740*/  BSYNC.RECONVERGENT B0 ;  /* 0x0000000000007941 */ /* 0x000fea0003800200 */
.L_x_1818:
[----:B-----5:R4:W-:Y:S02]  /*16750*/  STS.128 [R3+0x5800], R24 ;  /* 0x0058001803007388 */ /* 0x0209e40000000c00 */
.L_x_1817:
[----:B------:R-:W-:Y:S05]  /*16760*/  BSYNC.RECONVERGENT B1 ;  /* 0x0000000000017941 */ /* 0x000fea0003800200 */
.L_x_1816:
        /* <DEDUP_REMOVED lines=88> */
.L_x_1821:
[----:B------:R-:W-:Y:S05]  /*16cf0*/  BSYNC.RECONVERGENT B0 ;  /* 0x0000000000007941 */ /* 0x000fea0003800200 */
.L_x_1820:
[----:B-----5:R1:W-:Y:S02]  /*16d00*/  STS.128 [R3+0x7800], R4 ;  /* 0x0078000403007388 */ /* 0x0203e40000000c00 */
.L_x_1697:
[----:B------:R-:W-:Y:S05]  /*16d10*/  BSYNC.RECONVERGENT B3 ;  /* 0x0000000000037941 */ /* 0x000fea0003800200 */
.L_x_1689:
        /* <DEDUP_REMOVED lines=36> */
.L_x_1823:
[----:B------:R-:W-:Y:S05]  /*16f60*/  BSYNC.RECONVERGENT B0 ;  /* 0x0000000000007941 */ /* 0x000fea0003800200 */
.L_x_1822:
        /* <DEDUP_REMOVED lines=29> */
.L_x_1825:
[----:B------:R-:W-:Y:S05]  /*17140*/  BSYNC.RECONVERGENT B0 ;  /* 0x0000000000007941 */ /* 0x000fea0003800200 */
.L_x_1824:
        /* <DEDUP_REMOVED lines=31> */
.L_x_1827:
[----:B------:R-:W-:Y:S05]  /*17340*/  BSYNC.RECONVERGENT B0 ;  /* 0x0000000000007941 */ /* 0x000fea0003800200 */
.L_x_1826:
        /* <DEDUP_REMOVED lines=32> */
.L_x_1829:
[----:B------:R-:W-:Y:S05]  /*17550*/  BSYNC.RECONVERGENT B0 ;  /* 0x0000000000007941 */ /* 0x000fea0003800200 */
.L_x_1828:
        /* <DEDUP_REMOVED lines=31> */
.L_x_1831:
[----:B------:R1:W-:Y:S04]  /*17750*/  STS.128 [R3+0x10000], RZ ;  /* 0x010000ff03007388 */ /* 0x0003e80000000c00 */
[----:B------:R1:W-:Y:S04]  /*17760*/  STS.128 [R3+0x12000], RZ ;  /* 0x012000ff03007388 */ /* 0x0003e80000000c00 */
[----:B------:R1:W-:Y:S04]  /*17770*/  STS.128 [R3+0x14000], RZ ;  /* 0x014000ff03007388 */ /* 0x0003e80000000c00 */
[----:B------:R1:W-:Y:S02]  /*17780*/  STS.128 [R3+0x16000], RZ ;  /* 0x016000ff03007388 */ /* 0x0003e40000000c00 */
.L_x_1832:
[----:B------:R-:W-:Y:S05]  /*17790*/  BSYNC.RECONVERGENT B0 ;  /* 0x0000000000007941 */ /* 0x000fea0003800200 */
.L_x_1830:
[----:B------:R-:W-:Y:S01]  /*177a0*/  ISETP.GE.AND P0, PT, R32, UR9, PT ;  /* 0x0000000920007c0c */ /* 0x000fe2000bf06270 */
[C---:B------:R-:W-:Y:S01]  /*177b0*/  IMAD.SHL.U32 R170, R64.reuse, 0x20, RZ ;  /* 0x0000002040aa7824 */ /* 0x040fe200078e00ff */
[----:B------:R-:W-:Y:S01]  /*177c0*/  SHF.R.U32.HI R66, RZ, 0x4, R64 ;  /* 0x00000004ff427819 */ /* 0x000fe20000011640 */
[----:B-1234-:R-:W-:Y:S01]  /*177d0*/  IMAD.SHL.U32 R13, R64, 0x40, RZ ;  /* 0x00000040400d7824 */ /* 0x01efe200078e00ff */
        /* <DEDUP_REMOVED lines=40> */
.L_x_1834:
[----:B------:R-:W-:Y:S05]  /*17a60*/  BSYNC.RECONVERGENT B0 ;  /* 0x0000000000007941 */ /* 0x000fea0003800200 */
.L_x_1833:
        /* <DEDUP_REMOVED lines=37> */
.L_x_1836:
[----:B------:R-:W-:Y:S05]  /*17cc0*/  BSYNC.RECONVERGENT B0 ;  /* 0x0000000000007941 */ /* 0x000fea0003800200 */
.L_x_1835:
        /* <DEDUP_REMOVED lines=35> */
.L_x_1838:
[----:B------:R-:W-:Y:S05]  /*17f00*/  BSYNC.RECONVERGENT B0 ;  /* 0x0000000000007941 */ /* 0x000fea0003800200 */
.L_x_1837:
[----:B------:R-:W-:Y:S01]  /*17f10*/  LDSM.16.M88.4 R88, [R67] ;  /* 0x000000004358783b */ /* 0x000fe20000000200 */
[----:B------:R-:W-:Y:S01]  /*17f20*/  IMAD.MOV.U32 R0, RZ, RZ, 0x20 ;  /* 0x00000020ff007424 */ /* 0x000fe200078e00ff */
[----:B------:R-:W-:Y:S01]  /*17f30*/  LOP3.LUT P0, RZ, R64, 0x2, RZ, 0xc0, !PT ;  /* 0x0000000240ff7812 */ /* 0x000fe2000780c0ff */
[----:B------:R-:W-:Y:S01]  /*17f40*/  VIADD R63, R66, UR6 ;  /* 0x00000006423f7c36 */ /* 0x000fe20008000000 */
[----:B------:R-:W5:Y:S01]  /*17f50*/  LDSM.16.M88.4 R44, [R66+UR6+0x8800] ;  /* 0x00880006422c783b */ /* 0x000f620008000200 */
[----:B------:R-:W-:Y:S01]  /*17f60*/  IMAD.MOV.U32 R2, RZ, RZ, 0x40 ;  /* 0x00000040ff027424 */ /* 0x000fe200078e00ff */
[----:B------:R-:W-:Y:S01]  /*17f70*/  SEL R0, R0, 0xffffffe0, !P0 ;  /* 0xffffffe000007807 */ /* 0x000fe20004000000 */
[----:B------:R-:W3:Y:S01]  /*17f80*/  LDCU UR8, c[0x0][0x50c] ;  /* 0x0000a180ff0877ac */ /* 0x000ee20008000800 */
[----:B------:R-:W1:Y:S01]  /*17f90*/  LDSM.16.M88.4 R52, [R66+UR6+0x8000] ;  /* 0x008000064234783b */ /* 0x000e620008000200 */
[----:B------:R-:W-:Y:S02]  /*17fa0*/  LOP3.LUT P0, RZ, R64, 0x4, RZ, 0xc0, !PT ;  /* 0x0000000440ff7812 */ /* 0x000fe4000780c0ff */
[--C-:B------:R-:W-:Y:S01]  /*17fb0*/  IMAD.IADD R62, R67, 0x1, R0.reuse ;  /* 0x00000001433e7824 */ /* 0x100fe200078e0200 */
[----:B------:R-:W3:Y:S01]  /*17fc0*/  LDSM.16.M88.4 R36, [R66+UR6+0x9000] ;  /* 0x009000064224783b */ /* 0x000ee20008000200 */
[C---:B------:R-:W-:Y:S01]  /*17fd0*/  IMAD.IADD R8, R63.reuse, 0x1, R0 ;  /* 0x000000013f087824 */ /* 0x040fe200078e0200 */
[----:B------:R-:W-:Y:S01]  /*17fe0*/  SEL R2, R2, 0xffffffc0, !P0 ;  /* 0xffffffc002027807 */ /* 0x000fe20004000000 */
[----:B------:R-:W-:Y:S01]  /*17ff0*/  UISETP.GT.AND UP0, UPT, UR27, UR7, UPT ;  /* 0x000000071b00728c */ /* 0x000fe2000bf04270 */
[----:B------:R-:W3:Y:S02]  /*18000*/  LDSM.16.M88.4 R68, [R66+UR6+0x9800] ;  /* 0x009800064244783b */ /* 0x000ee40008000200 */
[----:B------:R-:W-:Y:S01]  /*18010*/  IADD3 R63, PT, PT, R63, R2, RZ ;  /* 0x000000023f3f7210 */ /* 0x000fe20007ffe0ff */
[----:B------:R-:W-:Y:S01]  /*18020*/  IMAD.IADD R65, R67, 0x1, R2 ;  /* 0x0000000143417824 */ /* 0x000fe200078e0202 */
[----:B------:R-:W-:Y:S03]  /*18030*/  LDSM.16.M88.4 R72, [R62] ;  /* 0x000000003e48783b */ /* 0x000fe60000000200 */
[C---:B------:R-:W-:Y:S01]  /*18040*/  IMAD.IADD R12, R0.reuse, 0x1, R65 ;  /* 0x00000001000c7824 */ /* 0x040fe200078e0241 */
[----:B------:R-:W3:Y:S01]  /*18050*/  LDSM.16.M88.4 R24, [R8+0x8800] ;  /* 0x008800000818783b */ /* 0x000ee20000000200 */
[----:B------:R-:W-:-:S03]  /*18060*/  IMAD.IADD R2, R0, 0x1, R63 ;  /* 0x0000000100027824 */ /* 0x000fc600078e023f */
[----:B------:R-:W3:Y:S04]  /*18070*/  LDSM.16.M88.4 R28, [R8+0x8000] ;  /* 0x00800000081c783b */ /* 0x000ee80000000200 */
[----:B------:R-:W3:Y:S04]  /*18080*/  LDSM.16.M88.4 R80, [R8+0x9000] ;  /* 0x009000000850783b */ /* 0x000ee80000000200 */
[----:B------:R-:W3:Y:S04]  /*18090*/  LDSM.16.M88.4 R76, [R8+0x9800] ;  /* 0x00980000084c783b */ /* 0x000ee80000000200 */
[----:B--2-4-:R-:W-:Y:S01]  /*180a0*/  LDSM.16.M88.4 R4, [R65] ;  /* 0x000000004104783b */ /* 0x014fe20000000200 */
[C---:B-----5:R-:W-:Y:S03]  /*180b0*/  HMMA.16816.F32.BF16 R48, R88.reuse, R44, RZ ;  /* 0x0000002c5830723c */ /* 0x060fe600000418ff */
[----:B------:R-:W2:Y:S04]  /*180c0*/  LDSM.16.M88.4 R20, [R63+0x8000] ;  /* 0x008000003f14783b */ /* 0x000ea80000000200 */
[----:B------:R-:W4:Y:S01]  /*180d0*/  LDSM.16.M88.4 R16, [R63+0x8800] ;  /* 0x008800003f10783b */ /* 0x000f220000000200 */
[C---:B-1----:R-:W-:Y:S03]  /*180e0*/  HMMA.16816.F32.BF16 R56, R88.reuse, R52, RZ ;  /* 0x000000345838723c */ /* 0x042fe600000418ff */
[----:B------:R-:W-:Y:S04]  /*180f0*/  LDSM.16.M88.4 R92, [R12] ;  /* 0x000000000c5c783b */ /* 0x000fe80000000200 */
[----:B------:R-:W-:Y:S01]  /*18100*/  LDSM.16.M88.4 R96, [R2+0x9800] ;  /* 0x009800000260783b */ /* 0x000fe20000000200 */
[C---:B------:R-:W-:Y:S03]  /*18110*/  HMMA.16816.F32.BF16 R44, R88.reuse, R46, RZ ;  /* 0x0000002e582c723c */ /* 0x040fe600000418ff */
[----:B------:R-:W-:Y:S04]  /*18120*/  LDSM.16.M88.4 R84, [R66+UR6+0xb800] ;  /* 0x00b800064254783b */ /* 0x000fe80008000200 */
[----:B------:R-:W0:Y:S01]  /*18130*/  LDGDEPBAR ;  /* 0x00000000000079af */ /* 0x000e220000000000 */
[C---:B------:R-:W-:Y:S08]  /*18140*/  HMMA.16816.F32.BF16 R52, R88.reuse, R54, RZ ;  /* 0x000000365834723c */ /* 0x040ff000000418ff */
[C---:B---3--:R-:W-:Y:S08]  /*18150*/  HMMA.16816.F32.BF16 R40, R88.reuse, R36, RZ ;  /* 0x000000245828723c */ /* 0x048ff000000418ff */
[C---:B------:R-:W-:Y:S08]  /*18160*/  HMMA.16816.F32.BF16 R36, R88.reuse, R38, RZ ;  /* 0x000000265824723c */ /* 0x040ff000000418ff */
[C---:B------:R-:W-:Y:S08]  /*18170*/  HMMA.16816.F32.BF16 R32, R88.reuse, R68, RZ ;  /* 0x000000445820723c */ /* 0x040ff000000418ff */
[----:B------:R-:W-:Y:S01]  /*18180*/  HMMA.16816.F32.BF16 R88, R88, R70, RZ ;  /* 0x000000465858723c */ /* 0x000fe200000418ff */
[----:B------:R-:W1:Y:S07]  /*18190*/  LDSM.16.M88.4 R68, [R63+0x9000] ;  /* 0x009000003f44783b */ /* 0x000e6e0000000200 */
[C---:B------:R-:W-:Y:S08]  /*181a0*/  HMMA.16816.F32.BF16 R48, R72.reuse, R24, R48 ;  /* 0x000000184830723c */ /* 0x040ff00000041830 */
[C---:B------:R-:W-:Y:S01]  /*181b0*/  HMMA.16816.F32.BF16 R44, R72.reuse, R26, R44 ;  /* 0x0000001a482c723c */ /* 0x040fe2000004182c */
[----:B------:R-:W3:Y:S07]  /*181c0*/  LDSM.16.M88.4 R24, [R63+0x9800] ;  /* 0x009800003f18783b */ /* 0x000eee0000000200 */
        /* <DEDUP_REMOVED lines=12> */
[----:B------:R-:W2:Y:S07]  /*18290*/  LDSM.16.M88.4 R20, [R2+0x8800] ;  /* 0x008800000214783b */ /* 0x000eae0000000200 */
[C---:B----4-:R-:W-:Y:S08]  /*182a0*/  HMMA.16816.F32.BF16 R48, R4.reuse, R16, R48 ;  /* 0x000000100430723c */ /* 0x050ff00000041830 */
[C---:B------:R-:W-:Y:S01]  /*182b0*/  HMMA.16816.F32.BF16 R44, R4.reuse, R18, R44 ;  /* 0x00000012042c723c */ /* 0x040fe2000004182c */
[----:B------:R-:W4:Y:S07]  /*182c0*/  LDSM.16.M88.4 R16, [R2+0x9000] ;  /* 0x009000000210783b */ /* 0x000f2e0000000200 */
[C---:B-1----:R-:W-:Y:S08]  /*182d0*/  HMMA.16816.F32.BF16 R40, R4.reuse, R68, R40 ;  /* 0x000000440428723c */ /* 0x042ff00000041828 */
[C---:B------:R-:W-:Y:S01]  /*182e0*/  HMMA.16816.F32.BF16 R36, R4.reuse, R70, R36 ;  /* 0x000000460424723c */ /* 0x040fe20000041824 */
[----:B------:R-:W-:Y:S07]  /*182f0*/  LDSM.16.M88.4 R68, [R8+0xa800] ;  /* 0x00a800000844783b */ /* 0x000fee0000000200 */
[C---:B---3--:R-:W-:Y:S08]  /*18300*/  HMMA.16816.F32.BF16 R32, R4.reuse, R24, R32 ;  /* 0x000000180420723c */ /* 0x048ff00000041820 */
[----:B------:R-:W-:Y:S01]  /*18310*/  HMMA.16816.F32.BF16 R88, R4, R26, R88 ;  /* 0x0000001a0458723c */ /* 0x000fe20000041858 */
[----:B------:R-:W1:Y:S04]  /*18320*/  LDSM.16.M88.4 R24, [R66+UR6+0xa800] ;  /* 0x00a800064218783b */ /* 0x000e680008000200 */
[----:B------:R-:W3:Y:S03]  /*18330*/  LDSM.16.M88.4 R4, [R66+UR6+0xb000] ;  /* 0x00b000064204783b */ /* 0x000ee60008000200 */
[C---:B--2---:R-:W-:Y:S08]  /*18340*/  HMMA.16816.F32.BF16 R48, R92.reuse, R20, R48 ;  /* 0x000000145c30723c */ /* 0x044ff00000041830 */
[C---:B------:R-:W-:Y:S01]  /*18350*/  HMMA.16816.F32.BF16 R44, R92.reuse, R22, R44 ;  /* 0x000000165c2c723c */ /* 0x040fe2000004182c */
[----:B------:R-:W-:Y:S07]  /*18360*/  LDSM.16.M88.4 R20, [R8+0xb800] ;  /* 0x00b800000814783b */ /* 0x000fee0000000200 */
[C---:B----4-:R-:W-:Y:S08]  /*18370*/  HMMA.16816.F32.BF16 R40, R92.reuse, R16, R40 ;  /* 0x000000105c28723c */ /* 0x050ff00000041828 */
[C---:B------:R-:W-:Y:S01]  /*18380*/  HMMA.16816.F32.BF16 R36, R92.reuse, R18, R36 ;  /* 0x000000125c24723c */ /* 0x040fe20000041824 */
[----:B------:R-:W2:Y:S07]  /*18390*/  LDSM.16.M88.4 R16, [R62+0x2000] ;  /* 0x002000003e10783b */ /* 0x000eae0000000200 */
        /* <DEDUP_REMOVED lines=15> */
[----:B------:R-:W3:Y:S07]  /*18490*/  LDSM.16.M88.4 R72, [R63+0xa800] ;  /* 0x00a800003f48783b */ /* 0x000eee0000000200 */
[C---:B------:R-:W-:Y:S08]  /*184a0*/  HMMA.16816.F32.BF16 R32, R80.reuse, R84, R32 ;  /* 0x000000545020723c */ /* 0x040ff00000041820 */
[----:B------:R-:W-:Y:S01]  /*184b0*/  HMMA.16816.F32.BF16 R88, R80, R86, R88 ;  /* 0x000000565058723c */ /* 0x000fe20000041858 */
[----:B------:R-:W-:Y:S04]  /*184c0*/  LDSM.16.M88.4 R84, [R67+0x4000] ;  /* 0x004000004354783b */ /* 0x000fe80000000200 */
[----:B------:R-:W-:Y:S03]  /*184d0*/  LDSM.16.M88.4 R80, [R66+UR6+0xc000] ;  /* 0x00c000064250783b */ /* 0x000fe60008000200 */
[C---:B--2---:R-:W-:Y:S08]  /*184e0*/  HMMA.16816.F32.BF16 R56, R16.reuse, R76, R56 ;  /* 0x0000004c1038723c */ /* 0x044ff00000041838 */
[C---:B------:R-:W-:Y:S01]  /*184f0*/  HMMA.16816.F32.BF16 R52, R16.reuse, R78, R52 ;  /* 0x0000004e1034723c */ /* 0x040fe20000041834 */
[----:B------:R-:W-:Y:S07]  /*18500*/  LDSM.16.M88.4 R76, [R66+UR6+0xc800] ;  /* 0x00c80006424c783b */ /* 0x000fee0008000200 */
[C---:B------:R-:W-:Y:S08]  /*18510*/  HMMA.16816.F32.BF16 R48, R16.reuse, R68, R48 ;  /* 0x000000441030723c */ /* 0x040ff00000041830 */
[C---:B------:R-:W-:Y:S01]  /*18520*/  HMMA.16816.F32.BF16 R44, R16.reuse, R70, R44 ;  /* 0x00000046102c723c */ /* 0x040fe2000004182c */
[----:B------:R-:W2:Y:S07]  /*18530*/  LDSM.16.M88.4 R68, [R63+0xb000] ;  /* 0x00b000003f44783b */ /* 0x000eae0000000200 */
        /* <DEDUP_REMOVED lines=10> */
[C---:B---3--:R-:W-:Y:S08]  /*185e0*/  HMMA.16816.F32.BF16 R48, R24.reuse, R72, R48 ;  /* 0x000000481830723c */ /* 0x048ff00000041830 */
[C---:B------:R-:W-:Y:S01]  /*185f0*/  HMMA.16816.F32.BF16 R44, R24.reuse, R74, R44 ;  /* 0x0000004a182c723c */ /* 0x040fe2000004182c */
[----:B------:R-:W3:Y:S07]  /*18600*/  LDSM.16.M88.4 R72, [R66+UR6+0xd000] ;  /* 0x00d000064248783b */ /* 0x000eee0008000200 */
[C---:B--2---:R-:W-:Y:S08]  /*18610*/  HMMA.16816.F32.BF16 R40, R24.reuse, R68, R40 ;  /* 0x000000441828723c */ /* 0x044ff00000041828 */
[C---:B------:R-:W-:Y:S01]  /*18620*/  HMMA.16816.F32.BF16 R36, R24.reuse, R70, R36 ;  /* 0x000000461824723c */ /* 0x040fe20000041824 */
[----:B------:R-:W2:Y:S07]  /*18630*/  LDSM.16.M88.4 R68, [R66+UR6+0xd800] ;  /* 0x00d800064244783b */ /* 0x000eae0008000200 */
        /* <DEDUP_REMOVED lines=20> */
[C---:B---3--:R-:W-:Y:S08]  /*18780*/  HMMA.16816.F32.BF16 R40, R84.reuse, R72, R40 ;  /* 0x000000485428723c */ /* 0x048ff00000041828 */
[C---:B------:R-:W-:Y:S01]  /*18790*/  HMMA.16816.F32.BF16 R76, R84.reuse, R74, R36 ;  /* 0x0000004a544c723c */ /* 0x040fe20000041824 */
[----:B------:R-:W-:Y:S04]  /*187a0*/  LDSM.16.M88.4 R72, [R65+0x4000] ;  /* 0x004000004148783b */ /* 0x000fe80000000200 */
[----:B------:R-:W3:Y:S03]  /*187b0*/  LDSM.16.M88.4 R36, [R63+0xc000] ;  /* 0x00c000003f24783b */ /* 0x000ee60000000200 */
[C---:B--2---:R-:W-:Y:S01]  /*187c0*/  HMMA.16816.F32.BF16 R80, R84.reuse, R68, R32 ;  /* 0x000000445450723c */ /* 0x044fe20000041820 */
[----:B------:R-:W2:Y:S07]  /*187d0*/  LDSM.16.M88.4 R32, [R63+0xc800] ;  /* 0x00c800003f20783b */ /* 0x000eae0000000200 */
        /* <DEDUP_REMOVED lines=16> */
[C---:B---3--:R-:W-:Y:S08]  /*188e0*/  HMMA.16816.F32.BF16 R56, R72.reuse, R36, R56 ;  /* 0x000000244838723c */ /* 0x048ff00000041838 */
[C---:B------:R-:W-:Y:S01]  /*188f0*/  HMMA.16816.F32.BF16 R52, R72.reuse, R38, R52 ;  /* 0x000000264834723c */ /* 0x040fe20000041834 */
[----:B------:R-:W3:Y:S07]  /*18900*/  LDSM.16.M88.4 R36, [R66+UR6+0xe000] ;  /* 0x00e000064224783b */ /* 0x000eee0008000200 */
[C---:B--2---:R-:W-:Y:S08]  /*18910*/  HMMA.16816.F32.BF16 R48, R72.reuse, R32, R48 ;  /* 0x000000204830723c */ /* 0x044ff00000041830 */
[C---:B------:R-:W-:Y:S01]  /*18920*/  HMMA.16816.F32.BF16 R44, R72.reuse, R34, R44 ;  /* 0x00000022482c723c */ /* 0x040fe2000004182c */
[----:B------:R-:W2:Y:S07]  /*18930*/  LDSM.16.M88.4 R32, [R2+0xd000] ;  /* 0x00d000000220783b */ /* 0x000eae0000000200 */
        /* <DEDUP_REMOVED lines=12> */
[C---:B---3--:R-:W-:Y:S08]  /*18a00*/  HMMA.16816.F32.BF16 R56, R68.reuse, R36, R56 ;  /* 0x000000244438723c */ /* 0x048ff00000041838 */
[----:B------:R-:W-:Y:S01]  /*18a10*/  HMMA.16816.F32.BF16 R52, R68, R38, R52 ;  /* 0x000000264434723c */ /* 0x000fe20000041834 */
[----:B------:R-:W-:Y:S07]  /*18a20*/  LDSM.16.M88.4 R36, [R12+0x6000] ;  /* 0x006000000c24783b */ /* 0x000fee0000000200 */
[C---:B--2---:R-:W-:Y:S08]  /*18a30*/  HMMA.16816.F32.BF16 R40, R20.reuse, R32, R40 ;  /* 0x000000201428723c */ /* 0x044ff00000041828 */
        /* <DEDUP_REMOVED lines=20> */
[----:B------:R-:W3:Y:S02]  /*18b80*/  LDSM.16.M88.4 R32, [R66+UR6+0xf800] ;  /* 0x00f800064220783b */ /* 0x000ee40008000200 */
[----:B------:R-:W-:Y:S01]  /*18b90*/  FMUL.FTZ R57, R57, UR8 ;  /* 0x0000000839397c20 */ /* 0x000fe20008410000 */
[----:B------:R-:W-:Y:S01]  /*18ba0*/  FMUL.FTZ R58, R58, UR8 ;  /* 0x000000083a3a7c20 */ /* 0x000fe20008410000 */
[----:B------:R-:W-:Y:S01]  /*18bb0*/  FMUL.FTZ R59, R59, UR8 ;  /* 0x000000083b3b7c20 */ /* 0x000fe20008410000 */
[----:B------:R-:W-:Y:S01]  /*18bc0*/  FMUL.FTZ R12, R56, UR8 ;  /* 0x00000008380c7c20 */ /* 0x000fe20008410000 */
[----:B------:R-:W-:Y:S01]  /*18bd0*/  MUFU.TANH R62, R57 ;  /* 0x00000039003e7308 */ /* 0x000fe20000002400 */
[----:B-1----:R-:W-:Y:S07]  /*18be0*/  HMMA.16816.F32.BF16 R40, R68, R4, R40 ;  /* 0x000000044428723c */ /* 0x002fee0000041828 */
[----:B------:R-:W1:Y:S01]  /*18bf0*/  MUFU.TANH R65, R58 ;  /* 0x0000003a00417308 */ /* 0x000e620000002400 */
[----:B------:R-:W-:Y:S03]  /*18c00*/  HMMA.16816.F32.BF16 R48, R36, R28, R48 ;  /* 0x0000001c2430723c */ /* 0x000fe60000041830 */
[----:B------:R-:W-:Y:S01]  /*18c10*/  FMUL.FTZ R52, R52, UR8 ;  /* 0x0000000834347c20 */ /* 0x000fe20008410000 */
[----:B------:R-:W-:Y:S01]  /*18c20*/  FMUL.FTZ R29, R54, UR8 ;  /* 0x00000008361d7c20 */ /* 0x000fe20008410000 */
[----:B------:R-:W-:Y:S01]  /*18c30*/  FMUL.FTZ R28, R53, UR8 ;  /* 0x00000008351c7c20 */ /* 0x000fe20008410000 */
[----:B------:R-:W-:Y:S01]  /*18c40*/  FMUL.FTZ R53, R55, UR8 ;  /* 0x0000000837357c20 */ /* 0x000fe20008410000 */
[----:B------:R4:W5:Y:S01]  /*18c50*/  MUFU.TANH R67, R59 ;  /* 0x0000003b00437308 */ /* 0x0009620000002400 */
[----:B------:R-:W-:Y:S01]  /*18c60*/  HMMA.16816.F32.BF16 R44, R24, R18, R44 ;  /* 0x00000012182c723c */ /* 0x000fe2000004182c */
[----:B------:R-:W1:Y:S06]  /*18c70*/  LDSM.16.M88.4 R16, [R63+0xf000] ;  /* 0x00f000003f10783b */ /* 0x000e6c0000000200 */
[----:B------:R-:W-:Y:S01]  /*18c80*/  MUFU.TANH R12, R12 ;  /* 0x0000000c000c7308 */ /* 0x000fe20000002400 */
[----:B------:R-:W-:Y:S01]  /*18c90*/  HMMA.16816.F32.BF16 R76, R68, R6, R76 ;  /* 0x00000006444c723c */ /* 0x000fe2000004184c */
[----:B------:R5:W1:Y:S06]  /*18ca0*/  LDSM.16.M88.4 R4, [R8+0xf800] ;  /* 0x00f800000804783b */ /* 0x000a6c0000000200 */
[----:B------:R-:W1:Y:S01]  /*18cb0*/  MUFU.TANH R52, R52 ;  /* 0x0000003400347308 */ /* 0x000e620000002400 */
[----:B--2---:R-:W-:Y:S01]  /*18cc0*/  HMMA.16816.F32.BF16 R40, R92, R20, R40 ;  /* 0x000000145c28723c */ /* 0x004fe20000041828 */
[----:B------:R-:W-:Y:S01]  /*18cd0*/  FMUL.FTZ R20, R48, UR8 ;  /* 0x0000000830147c20 */ /* 0x000fe20008410000 */
[----:B----4-:R-:W2:Y:S01]  /*18ce0*/  LDSM.16.M88.4 R56, [R2+0xf000] ;  /* 0x00f000000238783b */ /* 0x010ea20000000200 */
[----:B------:R-:W-:-:S04]  /*18cf0*/  FMUL.FTZ R48, R50, UR8 ;  /* 0x0000000832307c20 */ /* 0x000fc80008410000 */
[----:B------:R-:W-:Y:S01]  /*18d00*/  MUFU.TANH R29, R29 ;  /* 0x0000001d001d7308 */ /* 0x000fe20000002400 */
[----:B------:R-:W-:Y:S01]  /*18d10*/  HMMA.16816.F32.BF16 R44, R36, R30, R44 ;  /* 0x0000001e242c723c */ /* 0x000fe2000004182c */
[----:B------:R-:W-:Y:S01]  /*18d20*/  FMUL.FTZ R30, R49, UR8 ;  /* 0x00000008311e7c20 */ /* 0x000fe20008410000 */
[----:B------:R-:W-:-:S05]  /*18d30*/  FMUL.FTZ R49, R51, UR8 ;  /* 0x0000000833317c20 */ /* 0x000fca0008410000 */
[----:B------:R4:W-:Y:S01]  /*18d40*/  MUFU.TANH R31, R20 ;  /* 0x00000014001f7308 */ /* 0x0009e20000002400 */
[----:B------:R-:W-:Y:S07]  /*18d50*/  HMMA.16816.F32.BF16 R76, R92, R22, R76 ;  /* 0x000000165c4c723c */ /* 0x000fee000004184c */
[----:B------:R-:W-:Y:S01]  /*18d60*/  MUFU.TANH R28, R28 ;  /* 0x0000001c001c7308 */ /* 0x000fe20000002400 */
[----:B---3--:R-:W-:Y:S03]  /*18d70*/  HMMA.16816.F32.BF16 R80, R68, R32, R80 ;  /* 0x000000204450723c */ /* 0x008fe60000041850 */
[----:B-----5:R-:W-:Y:S01]  /*18d80*/  FMUL.FTZ R8, R44, UR8 ;  /* 0x000000082c087c20 */ /* 0x020fe20008410000 */
[----:B------:R-:W-:Y:S01]  /*18d90*/  FMUL.FTZ R33, R46, UR8 ;  /* 0x000000082e217c20 */ /* 0x000fe20008410000 */
[----:B------:R-:W-:-:S02]  /*18da0*/  FMUL.FTZ R32, R45, UR8 ;  /* 0x000000082d207c20 */ /* 0x000fc40008410000 */
[----:B------:R-:W3:Y:S01]  /*18db0*/  MUFU.TANH R53, R53 ;  /* 0x0000003500357308 */ /* 0x000ee20000002400 */
[----:B------:R-:W-:Y:S01]  /*18dc0*/  HMMA.16816.F32.BF16 R88, R68, R34, R88 ;  /* 0x000000224458723c */ /* 0x000fe20000041858 */
[----:B----4-:R-:W4:Y:S06]  /*18dd0*/  LDSM.16.M88.4 R20, [R63+0xf800] ;  /* 0x00f800003f14783b */ /* 0x010f2c0000000200 */
[----:B------:R-:W5:Y:S01]  /*18de0*/  MUFU.TANH R48, R48 ;  /* 0x0000003000307308 */ /* 0x000f620000002400 */
[C---:B-1----:R-:W-:Y:S07]  /*18df0*/  HMMA.16816.F32.BF16 R40, R24.reuse, R16, R40 ;  /* 0x000000101828723c */ /* 0x042fee0000041828 */
[----:B------:R-:W-:Y:S01]  /*18e00*/  MUFU.TANH R30, R30 ;  /* 0x0000001e001e7308 */ /* 0x000fe20000002400 */
[----:B------:R-:W-:Y:S01]  /*18e10*/  HMMA.16816.F32.BF16 R76, R24, R18, R76 ;  /* 0x00000012184c723c */ /* 0x000fe2000004184c */
[----:B------:R1:W3:Y:S01]  /*18e20*/  LDSM.16.M88.4 R16, [R2+0xf800] ;  /* 0x00f800000210783b */ /* 0x0002e20000000200 */
[----:B------:R-:W-:-:S05]  /*18e30*/  DEPBAR.LE SB0, 0x0 ;  /* 0x000080000000791a */ /* 0x000fca0000000000 */
[----:B------:R-:W5:Y:S01]  /*18e40*/  MUFU.TANH R49, R49 ;  /* 0x0000003100317308 */ /* 0x000f620000002400 */
[----:B------:R-:W-:Y:S01]  /*18e50*/  HMMA.16816.F32.BF16 R80, R92, R4, R80 ;  /* 0x000000045c50723c */ /* 0x000fe20000041850 */
[----:B------:R-:W-:-:S06]  /*18e60*/  FMUL.FTZ R4, R47, UR8 ;  /* 0x000000082f047c20 */ /* 0x000fcc0008410000 */
[----:B------:R-:W-:Y:S01]  /*18e70*/  MUFU.TANH R8, R8 ;  /* 0x0000000800087308 */ /* 0x000fe20000002400 */
[----:B------:R-:W-:Y:S07]  /*18e80*/  HMMA.16816.F32.BF16 R88, R92, R6, R88 ;  /* 0x000000065c58723c */ /* 0x000fee0000041858 */
[----:B------:R-:W5:Y:S01]  /*18e90*/  MUFU.TANH R33, R33 ;  /* 0x0000002100217308 */ /* 0x000f620000002400 */
[----:B-1----:R-:W-:Y:S01]  /*18ea0*/  IMAD.SHL.U32 R2, R64, 0x2, RZ ;  /* 0x0000000240027824 */ /* 0x002fe200078e00ff */
[----:B--2---:R-:W-:Y:S04]  /*18eb0*/  HMMA.16816.F32.BF16 R40, R36, R56, R40 ;  /* 0x000000382428723c */ /* 0x004fe80000041828 */
[----:B------:R-:W-:-:S02]  /*18ec0*/  LOP3.LUT R2, R2, 0x6, RZ, 0xc0, !PT ;  /* 0x0000000602027812 */ /* 0x000fc400078ec0ff */
[----:B------:R-:W1:Y:S02]  /*18ed0*/  MUFU.TANH R4, R4 ;  /* 0x0000000400047308 */ /* 0x000e640000002400 */
[----:B----4-:R-:W-:Y:S01]  /*18ee0*/  HMMA.16816.F32.BF16 R80, R24, R20, R80 ;  /* 0x000000141850723c */ /* 0x010fe20000041850 */
[----:B------:R-:W-:-:S04]  /*18ef0*/  VIADD R2, R2, UR26 ;  /* 0x0000001a02027c36 */ /* 0x000fc80008000000 */
[C---:B------:R-:W-:Y:S01]  /*18f00*/  VIADD R5, R2.reuse, 0x1 ;  /* 0x0000000102057836 */ /* 0x040fe20000000000 */
[C---:B------:R-:W-:Y:S01]  /*18f10*/  ISETP.GE.AND P4, PT, R2.reuse, UR25, PT ;  /* 0x0000001902007c0c */ /* 0x040fe2000bf86270 */
[C---:B------:R-:W-:Y:S01]  /*18f20*/  VIADD R6, R2.reuse, 0x9 ;  /* 0x0000000902067836 */ /* 0x040fe20000000000 */
[----:B------:R-:W-:Y:S01]  /*18f30*/  HMMA.16816.F32.BF16 R88, R24, R22, R88 ;  /* 0x000000161858723c */ /* 0x000fe20000041858 */
[C---:B------:R-:W-:Y:S01]  /*18f40*/  IADD3 R7, PT, PT, R2.reuse, 0x8, RZ ;  /* 0x0000000802077810 */ /* 0x040fe20007ffe0ff */
[----:B------:R-:W2:Y:S01]  /*18f50*/  MUFU.TANH R32, R32 ;  /* 0x0000002000207308 */ /* 0x000ea20000002400 */
[----:B------:R-:W-:Y:S01]  /*18f60*/  ISETP.GE.AND P3, PT, R5, UR25, PT ;  /* 0x0000001905007c0c */ /* 0x000fe2000bf66270 */
[----:B------:R-:W-:Y:S01]  /*18f70*/  VIADD R5, R2, 0x10 ;  /* 0x0000001002057836 */ /* 0x000fe20000000000 */
[----:B------:R-:W-:Y:S01]  /*18f80*/  FSEL R65, R65, -INF , !P4 ;  /* 0xff80000041417808 */ /* 0x000fe20006000000 */
[----:B------:R-:W-:Y:S01]  /*18f90*/  FMUL.FTZ R40, R40, UR8 ;  /* 0x0000000828287c20 */ /* 0x000fe20008410000 */
[----:B------:R-:W-:Y:S01]  /*18fa0*/  ISETP.GE.AND P1, PT, R6, UR25, PT ;  /* 0x0000001906007c0c */ /* 0x000fe2000bf26270 */
[C---:B------:R-:W-:Y:S01]  /*18fb0*/  HMMA.16816.F32.BF16 R76, R36.reuse, R58, R76 ;  /* 0x0000003a244c723c */ /* 0x040fe2000004184c */
[----:B------:R-:W-:Y:S01]  /*18fc0*/  ISETP.GE.AND P6, PT, R5, UR25, PT ;  /* 0x0000001905007c0c */ /* 0x000fe2000bfc6270 */
[C---:B------:R-:W-:Y:S01]  /*18fd0*/  VIADD R5, R2.reuse, 0x11 ;  /* 0x0000001102057836 */ /* 0x040fe20000000000 */
[----:B------:R-:W-:Y:S01]  /*18fe0*/  ISETP.GE.AND P2, PT, R7, UR25, PT ;  /* 0x0000001907007c0c */ /* 0x000fe2000bf46270 */
[C---:B------:R-:W-:Y:S01]  /*18ff0*/  VIADD R6, R2.reuse, 0x20 ;  /* 0x0000002002067836 */ /* 0x040fe20000000000 */
[----:B------:R-:W-:Y:S01]  /*19000*/  FSEL R67, R67, -INF , !P3 ;  /* 0xff80000043437808 */ /* 0x000fe20005800000 */
[----:B------:R-:W-:Y:S01]  /*19010*/  FMUL.FTZ R41, R41, UR8 ;  /* 0x0000000829297c20 */ /* 0x000fe20008410000 */
[----:B------:R-:W-:Y:S01]  /*19020*/  ISETP.GE.AND P5, PT, R5, UR25, PT ;  /* 0x0000001905007c0c */ /* 0x000fe2000bfa6270 */
[----:B------:R-:W-:Y:S01]  /*19030*/  VIADD R5, R2, 0x18 ;  /* 0x0000001802057836 */ /* 0x000fe20000000000 */
[C---:B---3--:R-:W-:Y:S01]  /*19040*/  HMMA.16816.F32.BF16 R80, R36.reuse, R16, R80 ;  /* 0x000000102450723c */ /* 0x048fe20000041850 */
[----:B------:R-:W-:Y:S01]  /*19050*/  FSEL R7, R62, -INF , !P3 ;  /* 0xff8000003e077808 */ /* 0x000fe20005800000 */
[----:B------:R-:W-:Y:S01]  /*19060*/  FMUL.FTZ R42, R42, UR8 ;  /* 0x000000082a2a7c20 */ /* 0x000fe20008410000 */
[----:B------:R-:W-:Y:S01]  /*19070*/  FSEL R35, R52, -INF , !P2 ;  /* 0xff80000034237808 */ /* 0x000fe20005000000 */
[----:B------:R-:W-:Y:S01]  /*19080*/  FMUL.FTZ R43, R43, UR8 ;  /* 0x000000082b2b7c20 */ /* 0x000fe20008410000 */
[----:B------:R-:W-:Y:S01]  /*19090*/  FSEL R53, R53, -INF , !P1 ;  /* 0xff80000035357808 */ /* 0x000fe20004800000 */
[----:B------:R-:W-:Y:S01]  /*190a0*/  MUFU.TANH R215, R40 ;  /* 0x0000002800d77308 */ /* 0x000fe20000002400 */
[----:B-----5:R-:W-:Y:S01]  /*190b0*/  FSEL R23, R48, -INF , !P6 ;  /* 0xff80000030177808 */ /* 0x020fe20007000000 */
[----:B------:R-:W-:Y:S01]  /*190c0*/  HMMA.16816.F32.BF16 R88, R36, R18, R88 ;  /* 0x000000122458723c */ /* 0x000fe20000041858 */
[----:B------:R-:W-:Y:S01]  /*190d0*/  FSEL R37, R12, -INF , !P4 ;  /* 0xff8000000c257808 */ /* 0x000fe20006000000 */
[----:B------:R-:W-:Y:S01]  /*190e0*/  FMUL.FTZ R76, R76, UR8 ;  /* 0x000000084c4c7c20 */ /* 0x000fe20008410000 */
[----:B------:R-:W-:Y:S01]  /*190f0*/  ISETP.GE.AND P4, PT, R5, UR25, PT ;  /* 0x0000001905007c0c */ /* 0x000fe2000bf86270 */
[----:B------:R-:W-:Y:S01]  /*19100*/  FMUL.FTZ R77, R77, UR8 ;  /* 0x000000084d4d7c20 */ /* 0x000fe20008410000 */
[----:B------:R-:W-:Y:S01]  /*19110*/  IADD3 R5, PT, PT, R2, 0x19, RZ ;  /* 0x0000001902057810 */ /* 0x000fe20007ffe0ff */
[----:B------:R-:W-:Y:S01]  /*19120*/  MUFU.TANH R213, R41 ;  /* 0x0000002900d57308 */ /* 0x000fe20000002400 */
[----:B------:R-:W-:Y:S01]  /*19130*/  FSEL R39, R28, -INF , !P1 ;  /* 0xff8000001c277808 */ /* 0x000fe20004800000 */
[----:B------:R-:W-:Y:S01]  /*19140*/  FMUL.FTZ R78, R78, UR8 ;  /* 0x000000084e4e7c20 */ /* 0x000fe20008410000 */
[----:B------:R-:W-:Y:S01]  /*19150*/  ISETP.GE.AND P3, PT, R5, UR25, PT ;  /* 0x0000001905007c0c */ /* 0x000fe2000bf66270 */
[----:B------:R-:W-:Y:S01]  /*19160*/  FMUL.FTZ R79, R79, UR8 ;  /* 0x000000084f4f7c20 */ /* 0x000fe20008410000 */
[----:B------:R-:W-:Y:S01]  /*19170*/  FSEL R5, R29, -INF , !P2 ;  /* 0xff8000001d057808 */ /* 0x000fe20005000000 */
[----:B------:R-:W-:Y:S01]  /*19180*/  FMUL.FTZ R80, R80, UR8 ;  /* 0x0000000850507c20 */ /* 0x000fe20008410000 */
[----:B------:R-:W-:Y:S01]  /*19190*/  ISETP.GE.AND P2, PT, R6, UR25, PT ;  /* 0x0000001906007c0c */ /* 0x000fe2000bf46270 */
[----:B------:R-:W-:Y:S01]  /*191a0*/  VIADD R6, R2, 0x21 ;  /* 0x0000002102067836 */ /* 0x000fe20000000000 */
[----:B------:R-:W3:Y:S01]  /*191b0*/  MUFU.TANH R209, R42 ;  /* 0x0000002a00d17308 */ /* 0x000ee20000002400 */
[----:B------:R-:W-:Y:S01]  /*191c0*/  FSEL R31, R31, -INF , !P6 ;  /* 0xff8000001f1f7808 */ /* 0x000fe20007000000 */
[----:B------:R-:W-:Y:S01]  /*191d0*/  FMUL.FTZ R81, R81, UR8 ;  /* 0x0000000851517c20 */ /* 0x000fe20008410000 */
[----:B------:R-:W-:Y:S01]  /*191e0*/  FMUL.FTZ R82, R82, UR8 ;  /* 0x0000000852527c20 */ /* 0x000fe20008410000 */
[----:B------:R-:W-:Y:S01]  /*191f0*/  ISETP.GE.AND P1, PT, R6, UR25, PT ;  /* 0x0000001906007c0c */ /* 0x000fe2000bf26270 */
[----:B------:R-:W-:-:S02]  /*19200*/  VIADD R6, R2, 0x28 ;  /* 0x0000002802067836 */ /* 0x000fc40000000000 */
[----:B------:R-:W-:Y:S01]  /*19210*/  FMUL.FTZ R83, R83, UR8 ;  /* 0x0000000853537c20 */ /* 0x000fe20008410000 */
[----:B------:R-:W-:Y:S01]  /*19220*/  FMUL.FTZ R88, R88, UR8 ;  /* 0x0000000858587c20 */ /* 0x000fe20008410000 */
[----:B------:R-:W4:Y:S01]  /*19230*/  MUFU.TANH R207, R43 ;  /* 0x0000002b00cf7308 */ /* 0x000f220000002400 */
[----:B------:R-:W-:Y:S01]  /*19240*/  FMUL.FTZ R89, R89, UR8 ;  /* 0x0000000859597c20 */ /* 0x000fe20008410000 */
[----:B------:R-:W-:Y:S01]  /*19250*/  ISETP.GE.AND P6, PT, R6, UR25, PT ;  /* 0x0000001906007c0c */ /* 0x000fe2000bfc6270 */
[----:B------:R-:W-:Y:S01]  /*19260*/  FMUL.FTZ R90, R90, UR8 ;  /* 0x000000085a5a7c20 */ /* 0x000fe20008410000 */
[----:B------:R-:W-:Y:S01]  /*19270*/  FMUL.FTZ R91, R91, UR8 ;  /* 0x000000085b5b7c20 */ /* 0x000fe20008410000 */
[----:B------:R-:W-:Y:S01]  /*19280*/  VIADD R6, R2, 0x29 ;  /* 0x0000002902067836 */ /* 0x000fe20000000000 */
[----:B------:R-:W-:Y:S02]  /*19290*/  FSEL R21, R49, -INF , !P5 ;  /* 0xff80000031157808 */ /* 0x000fe40006800000 */
[----:B------:R-:W5:Y:S01]  /*192a0*/  MUFU.TANH R201, R76 ;  /* 0x0000004c00c97308 */ /* 0x000f620000002400 */
[----:B------:R-:W-:-:S02]  /*192b0*/  FSEL R29, R30, -INF , !P5 ;  /* 0xff8000001e1d7808 */ /* 0x000fc40006800000 */
[----:B------:R-:W-:Y:S02]  /*192c0*/  ISETP.GE.AND P5, PT, R6, UR25, PT ;  /* 0x0000001906007c0c */ /* 0x000fe4000bfa6270 */
[----:B------:R-:W-:Y:S02]  /*192d0*/  IADD3 R6, PT, PT, R2, 0x30, RZ ;  /* 0x0000003002067810 */ /* 0x000fe40007ffe0ff */
[----:B------:R-:W-:Y:S01]  /*192e0*/  FSEL R19, R33, -INF , !P4 ;  /* 0xff80000021137808 */ /* 0x000fe20006000000 */
[----:B------:R-:W-:Y:S01]  /*192f0*/  MUFU.TANH R197, R77 ;  /* 0x0000004d00c57308 */ /* 0x000fe20000002400 */
[----:B------:R-:W-:Y:S02]  /*19300*/  FSEL R27, R8, -INF , !P4 ;  /* 0xff800000081b7808 */ /* 0x000fe40006000000 */
[----:B------:R-:W-:Y:S01]  /*19310*/  ISETP.GE.AND P4, PT, R6, UR25, PT ;  /* 0x0000001906007c0c */ /* 0x000fe2000bf86270 */
[----:B------:R-:W-:Y:S01]  /*19320*/  VIADD R6, R2, 0x31 ;  /* 0x0000003102067836 */ /* 0x000fe20000000000 */
[----:B-1----:R-:W-:Y:S01]  /*19330*/  FSEL R17, R4, -INF , !P3 ;  /* 0xff80000004117808 */ /* 0x002fe20005800000 */
[----:B------:R-:W-:Y:S01]  /*19340*/  VIADD R4, R2, 0x38 ;  /* 0x0000003802047836 */ /* 0x000fe20000000000 */
[----:B--2---:R-:W-:Y:S01]  /*19350*/  FSEL R25, R32, -INF , !P3 ;  /* 0xff80000020197808 */ /* 0x004fe20005800000 */
[----:B------:R-:W1:Y:S01]  /*19360*/  MUFU.TANH R183, R78 ;  /* 0x0000004e00b77308 */ /* 0x000e620000002400 */
[----:B------:R-:W-:Y:S01]  /*19370*/  VIADD R2, R2, 0x39 ;  /* 0x0000003902027836 */ /* 0x000fe20000000000 */
[----:B---3--:R-:W-:-:S02]  /*19380*/  FSEL R209, R209, -INF , !P2 ;  /* 0xff800000d1d17808 */ /* 0x008fc40005000000 */
[----:B------:R-:W-:Y:S02]  /*19390*/  FSEL R215, R215, -INF , !P2 ;  /* 0xff800000d7d77808 */ /* 0x000fe40005000000 */
[----:B----4-:R-:W-:Y:S02]  /*193a0*/  FSEL R207, R207, -INF , !P1 ;  /* 0xff800000cfcf7808 */ /* 0x010fe40004800000 */
[----:B------:R-:W2:Y:S01]  /*193b0*/  MUFU.TANH R181, R79 ;  /* 0x0000004f00b57308 */ /* 0x000ea20000002400 */
[----:B------:R-:W-:Y:S02]  /*193c0*/  FSEL R213, R213, -INF , !P1 ;  /* 0xff800000d5d57808 */ /* 0x000fe40004800000 */
[----:B------:R-:W-:Y:S02]  /*193d0*/  ISETP.GE.AND P3, PT, R6, UR25, PT ;  /* 0x0000001906007c0c */ /* 0x000fe4000bf66270 */
[----:B------:R-:W-:Y:S02]  /*193e0*/  ISETP.GE.AND P2, PT, R4, UR25, PT ;  /* 0x0000001904007c0c */ /* 0x000fe4000bf46270 */
[----:B------:R-:W-:Y:S01]  /*193f0*/  ISETP.GE.AND P1, PT, R2, UR25, PT ;  /* 0x0000001902007c0c */ /* 0x000fe2000bf26270 */
[----:B------:R-:W3:Y:S01]  /*19400*/  MUFU.TANH R210, R80 ;  /* 0x0000005000d27308 */ /* 0x000ee20000002400 */
[----:B-----5:R-:W-:-:S02]  /*19410*/  FSEL R201, R201, -INF , !P6 ;  /* 0xff800000c9c97808 */ /* 0x020fc40007000000 */
[----:B-1----:R-:W-:Y:S02]  /*19420*/  FSEL R183, R183, -INF , !P6 ;  /* 0xff800000b7b77808 */ /* 0x002fe40007000000 */
[----:B------:R-:W-:-:S03]  /*19430*/  FSEL R197, R197, -INF , !P5 ;  /* 0xff800000c5c57808 */ /* 0x000fc60006800000 */
        /* <DEDUP_REMOVED lines=13> */
[----:B--2---:R-:W-:Y:S02]  /*19510*/  FSEL R203, R203, -INF , !P1 ;  /* 0xff800000cbcb7808 */ /* 0x004fe40004800000 */
[----:B---3--:R-:W-:Y:S02]  /*19520*/  FSEL R199, R199, -INF , !P2 ;  /* 0xff800000c7c77808 */ /* 0x008fe40005000000 */
[----:B-1----:R-:W-:Y:S01]  /*19530*/  FSEL R198, R198, -INF , !P1 ;  /* 0xff800000c6c67808 */ /* 0x002fe20004800000 */
        /* <DEDUP_REMOVED lines=14> */
.L_x_1840:
        /* <DEDUP_REMOVED lines=53> */
[----:B---3--:R-:W-:Y:S02]  /*19970*/  IMAD.MOV.U32 R40, RZ, RZ, R32 ;  /* 0x000000ffff287224 */ /* 0x008fe400078e0020 */
[----:B----4-:R-:W-:Y:S01]  /*19980*/  IMAD.IADD R2, R41, 0x1, -R2 ;  /* 0x0000000129027824 */ /* 0x010fe200078e0a02 */
[----:B------:R-:W-:-:S04]  /*19990*/  IADD3 R41, PT, PT, R33, R4, RZ ;  /* 0x0000000421297210 */ /* 0x000fc80007ffe0ff */
[----:B------:R-:W-:Y:S01]  /*199a0*/  SHF.R.S32.HI R6, RZ, 0x1f, R2 ;  /* 0x0000001fff067819 */ /* 0x000fe20000011402 */
[----:B-1----:R-:W-:-:S04]  /*199b0*/  IMAD.WIDE.U32 R40, R2, UR8, R40 ;  /* 0x0000000802287c25 */ /* 0x002fc8000f8e0028 */
[----:B------:R-:W-:Y:S01]  /*199c0*/  IMAD R33, R6, UR8, RZ ;  /* 0x0000000806217c24 */ /* 0x000fe2000f8e02ff */
[----:B------:R-:W-:-:S03]  /*199d0*/  LEA R228, P1, R40, R228, 0x1 ;  /* 0x000000e428e47211 */ /* 0x000fc600078208ff */
[----:B------:R-:W-:-:S05]  /*199e0*/  IMAD R33, R2, UR9, R33 ;  /* 0x0000000902217c24 */ /* 0x000fca000f8e0221 */
[----:B------:R-:W-:-:S04]  /*199f0*/  IADD3 R2, PT, PT, R41, R33, RZ ;  /* 0x0000002129027210 */ /* 0x000fc80007ffe0ff */
[----:B------:R-:W-:-:S07]  /*19a00*/  LEA.HI.X R227, R40, R227, R2, 0x1, P1 ;  /* 0x000000e328e37211 */ /* 0x000fce00008f0c02 */
.L_x_1841:
        /* <DEDUP_REMOVED lines=11> */
[--C-:B------:R-:W-:Y:S01]  /*19ac0*/  @!P5 IMAD.MOV.U32 R226, RZ, RZ, R228.reuse ;  /* 0x000000ffffe2d224 */ /* 0x100fe200078e00e4 */
[----:B------:R-:W-:Y:S02]  /*19ad0*/  IADD3.X R15, PT, PT, R9, UR8, RZ, P1, !PT ;  /* 0x00000008090f7c10 */ /* 0x000fe40008ffe4ff */
[----:B------:R-:W-:Y:S02]  /*19ae0*/  IADD3 R10, P1, PT, R14, UR11, RZ ;  /* 0x0000000b0e0a7c10 */ /* 0x000fe4000ff3e0ff */
[----:B------:R-:W-:Y:S01]  /*19af0*/  @!PT LDS RZ, [RZ] ;  /* 0x00000000fffff984 */ /* 0x000fe20000000800 */
[----:B------:R-:W-:Y:S01]  /*19b00*/  @!PT LDS RZ, [RZ] ;  /* 0x00000000fffff984 */ /* 0x000fe20000000800 */
[----:B------:R-:W-:Y:S01]  /*19b10*/  @!PT LDS RZ, [RZ] ;  /* 0x00000000fffff984 */ /* 0x000fe20000000800 */
[----:B------:R1:W-:Y:S02]  /*19b20*/  @!P5 LDGSTS.E.BYPASS.LTC128B.128 [R3+0x8000], desc[UR4][R226.64] ;  /* 0x08000000e203dfae */ /* 0x0003e4000b981a04 */
[----:B------:R-:W-:Y:S02]  /*19b30*/  IADD3.X R11, PT, PT, R15, UR8, RZ, P1, !PT ;  /* 0x000000080f0b7c10 */ /* 0x000fe40008ffe4ff */
        /* <DEDUP_REMOVED lines=80> */
.L_x_1839:
[----:B------:R-:W-:Y:S01]  /*1a040*/  FMNMX3.FTZ R6, R37, R7, R35, !PT ;  /* 0x0000000725067276 */ /* 0x000fe20007810023 */
[----:B------:R-:W1:Y:S01]  /*1a050*/  S2R R219, SR_TID.X ;  /* 0x0000000000db7919 */ /* 0x000e620000002100 */
[----:B------:R-:W-:Y:S01]  /*1a060*/  FMNMX3.FTZ R2, R65, R67, R5, !PT ;  /* 0x0000004341027276 */ /* 0x000fe20007810005 */
[----:B------:R-:W3:Y:S01]  /*1a070*/  LDCU UR4, c[0x0][0x45c] ;  /* 0x00008b80ff0477ac */ /* 0x000ee20008000800 */
        /* <DEDUP_REMOVED lines=11> */
[----:B--2---:R-:W-:Y:S02]  /*1a130*/  FMNMX3.FTZ R15, R2, R181, R205, !PT ;  /* 0x000000b5020f7276 */ /* 0x004fe400078100cd */
[----:B------:R-:W-:-:S02]  /*1a140*/  FMNMX3.FTZ R6, R6, R211, R204, !PT ;  /* 0x000000d306067276 */ /* 0x000fc400078100cc */
[----:B------:R-:W-:Y:S02]  /*1a150*/  FMNMX3.FTZ R15, R15, R200, R199, !PT ;  /* 0x000000c80f0f7276 */ /* 0x000fe400078100c7 */
[----:B------:R-:W-:Y:S02]  /*1a160*/  FMNMX.FTZ R6, R203, R6, !PT ;  /* 0x00000006cb067209 */ /* 0x000fe40007810000 */
[----:B------:R-:W-:Y:S02]  /*1a170*/  FMNMX.FTZ R15, R198, R15, !PT ;  /* 0x0000000fc60f7209 */ /* 0x000fe40007810000 */
[----:B------:R-:W-:Y:S01]  /*1a180*/  LOP3.LUT R4, R13, 0x1c0, RZ, 0xc0, !PT ;  /* 0x000001c00d047812 */ /* 0x000fe200078ec0ff */
[----:B------:R-:W2:Y:S01]  /*1a190*/  SHFL.BFLY PT, R9, R6, 0x2, 0x1f ;  /* 0x0c401f0006097f89 */ /* 0x000ea200000e0000 */
        /* <DEDUP_REMOVED lines=10> */
[----:B--2---:R-:W-:Y:S02]  /*1a240*/  FMNMX.FTZ R9, R6, R9, !PT ;  /* 0x0000000906097209 */ /* 0x004fe40007810000 */
[----:B------:R-:W-:Y:S01]  /*1a250*/  IADD3 R193, PT, PT, R220, 0x10040, RZ ;  /* 0x00010040dcc17810 */ /* 0x000fe20007ffe0ff */
[----:B------:R-:W-:Y:S01]  /*1a260*/  LDSM.16.MT88.4 R48, [R195+0x12000] ;  /* 0x01200000c330783b */ /* 0x000fe20000004200 */
[----:B-1----:R-:W-:-:S03]  /*1a270*/  FMNMX.FTZ R2, R15, R2, !PT ;  /* 0x000000020f027209 */ /* 0x002fc60007810000 */
[----:B------:R-:W1:Y:S04]  /*1a280*/  SHFL.BFLY PT, R164, R9, 0x1, 0x1f ;  /* 0x0c201f0009a47f89 */ /* 0x000e6800000e0000 */
[----:B------:R-:W2:Y:S04]  /*1a290*/  SHFL.BFLY PT, R3, R2, 0x1, 0x1f ;  /* 0x0c201f0002037f89 */ /* 0x000ea800000e0000 */
[----:B------:R-:W4:Y:S04]  /*1a2a0*/  LDSM.16.MT88.4 R148, [R195+0x10000] ;  /* 0x01000000c394783b */ /* 0x000f280000004200 */
[----:B------:R-:W5:Y:S04]  /*1a2b0*/  LDSM.16.MT88.4 R80, [R195+0x14000] ;  /* 0x01400000c350783b */ /* 0x000f680000004200 */
[----:B------:R-:W5:Y:S04]  /*1a2c0*/  LDSM.16.MT88.4 R112, [R195+0x16000] ;  /* 0x01600000c370783b */ /* 0x000f680000004200 */
[----:B------:R-:W-:Y:S01]  /*1a2d0*/  LDSM.16.MT88.4 R40, [R220+0x12000] ;  /* 0x01200000dc28783b */ /* 0x000fe20000004200 */
[----:B-1----:R-:W-:-:S03]  /*1a2e0*/  FMNMX.FTZ R164, R9, R164, !PT ;  /* 0x000000a409a47209 */ /* 0x002fc60007810000 */
[----:B------:R-:W-:Y:S01]  /*1a2f0*/  LDSM.16.MT88.4 R72, [R220+0x14000] ;  /* 0x01400000dc48783b */ /* 0x000fe20000004200 */
[----:B--2---:R-:W-:Y:S01]  /*1a300*/  FMNMX.FTZ R3, R2, R3, !PT ;  /* 0x0000000302037209 */ /* 0x004fe20007810000 */
[C---:B---3--:R-:W-:Y:S01]  /*1a310*/  FMUL.FTZ R212, R164.reuse, UR4 ;  /* 0x00000004a4d47c20 */ /* 0x048fe20008410000 */
[----:B------:R-:W-:Y:S01]  /*1a320*/  FSETP.NEU.FTZ.AND P1, PT, R164, -INF , PT ;  /* 0xff800000a400780b */ /* 0x000fe20003f3d000 */
[----:B------:R-:W-:Y:S01]  /*1a330*/  LDSM.16.MT88.4 R104, [R220+0x16000] ;  /* 0x01600000dc68783b */ /* 0x000fe20000004200 */
[----:B------:R-:W-:Y:S01]  /*1a340*/  IADD3 R2, PT, PT, R220, 0x10000, RZ ;  /* 0x00010000dc027810 */ /* 0x000fe20007ffe0ff */
[C---:B------:R-:W-:Y:S01]  /*1a350*/  FMUL.FTZ R206, R3.reuse, UR4 ;  /* 0x0000000403ce7c20 */ /* 0x040fe20008410000 */
[----:B------:R-:W-:Y:S01]  /*1a360*/  FSEL R212, R212, RZ, P1 ;  /* 0x000000ffd4d47208 */ /* 0x000fe20000800000 */
[----:B------:R-:W-:Y:S01]  /*1a370*/  LDSM.16.MT88.4 R8, [R195+0x12800] ;  /* 0x01280000c308783b */ /* 0x000fe20000004200 */
[----:B------:R-:W-:Y:S02]  /*1a380*/  FSETP.NEU.FTZ.AND P1, PT, R3, -INF , PT ;  /* 0xff8000000300780b */ /* 0x000fe40003f3d000 */
[----:B------:R-:W-:Y:S01]  /*1a390*/  @P0 IADD3 R193, PT, PT, R2, -0x40, RZ ;  /* 0xffffffc002c10810 */ /* 0x000fe20007ffe0ff */
[--C-:B------:R-:W-:Y:S01]  /*1a3a0*/  FFMA.FTZ R190, R7, UR4, -R212.reuse ;  /* 0x0000000407be7c23 */ /* 0x100fe200080108d4 */
[----:B------:R-:W-:Y:S01]  /*1a3b0*/  FSEL R206, R206, RZ, P1 ;  /* 0x000000ffcece7208 */ /* 0x000fe20000800000 */
[--C-:B------:R-:W-:Y:S01]  /*1a3c0*/  FFMA.FTZ R191, R37, UR4, -R212.reuse ;  /* 0x0000000425bf7c23 */ /* 0x100fe200080108d4 */
[----:B------:R-:W-:Y:S01]  /*1a3d0*/  IADD3 R192, PT, PT, R0, R193, RZ ;  /* 0x000000c100c07210 */ /* 0x000fe20007ffe0ff */
[----:B------:R-:W1:Y:S01]  /*1a3e0*/  LDSM.16.MT88.4 R140, [R193] ;  /* 0x00000000c18c783b */ /* 0x000e620000004200 */
[----:B------:R-:W-:Y:S01]  /*1a3f0*/  FFMA.FTZ R187, R35, UR4, -R212 ;  /* 0x0000000423bb7c23 */ /* 0x000fe200080108d4 */
[--C-:B------:R-:W-:Y:S01]  /*1a400*/  FFMA.FTZ R189, R65, UR4, -R206.reuse ;  /* 0x0000000441bd7c23 */ /* 0x100fe200080108ce */
[--C-:B------:R-:W-:Y:S01]  /*1a410*/  FFMA.FTZ R188, R67, UR4, -R206.reuse ;  /* 0x0000000443bc7c23 */ /* 0x100fe200080108ce */
[----:B------:R-:W-:Y:S01]  /*1a420*/  FFMA.FTZ R185, R5, UR4, -R206 ;  /* 0x0000000405b97c23 */ /* 0x000fe200080108ce */
[----:B------:R-:W2:Y:S01]  /*1a430*/  LDSM.16.MT88.4 R132, [R192] ;  /* 0x00000000c084783b */ /* 0x000ea20000004200 */
[----:B------:R-:W-:Y:S01]  /*1a440*/  FFMA.FTZ R186, R39, UR4, -R212 ;  /* 0x0000000427ba7c23 */ /* 0x000fe200080108d4 */
[----:B------:R-:W-:Y:S01]  /*1a450*/  FFMA.FTZ R184, R53, UR4, -R206 ;  /* 0x0000000435b87c23 */ /* 0x000fe200080108ce */
[----:B------:R-:W-:Y:S01]  /*1a460*/  MUFU.EX2 R191, R191 ;  /* 0x000000bf00bf7308 */ /* 0x000fe20000000800 */
[----:B------:R-:W3:Y:S01]  /*1a470*/  LDSM.16.MT88.4 R56, [R193+0x2000] ;  /* 0x00200000c138783b */ /* 0x000ee20000004200 */
[--C-:B------:R-:W-:Y:S01]  /*1a480*/  FFMA.FTZ R171, R31, UR4, -R212.reuse ;  /* 0x000000041fab7c23 */ /* 0x100fe200080108d4 */
[--C-:B------:R-:W-:Y:S01]  /*1a490*/  FFMA.FTZ R168, R29, UR4, -R212.reuse ;  /* 0x000000041da87c23 */ /* 0x100fe200080108d4 */
[----:B------:R-:W4:Y:S01]  /*1a4a0*/  MUFU.EX2 R190, R190 ;  /* 0x000000be00be7308 */ /* 0x000f220000000800 */
[----:B------:R-:W3:Y:S01]  /*1a4b0*/  LDSM.16.MT88.4 R64, [R192+0x2000] ;  /* 0x00200000c040783b */ /* 0x000ee20000004200 */
[--C-:B------:R-:W-:Y:S01]  /*1a4c0*/  FFMA.FTZ R167, R27, UR4, -R212.reuse ;  /* 0x000000041ba77c23 */ /* 0x100fe200080108d4 */
[----:B------:R-:W-:Y:S01]  /*1a4d0*/  FFMA.FTZ R2, R25, UR4, -R212 ;  /* 0x0000000419027c23 */ /* 0x000fe200080108d4 */
[----:B------:R-:W-:Y:S01]  /*1a4e0*/  MUFU.EX2 R187, R187 ;  /* 0x000000bb00bb7308 */ /* 0x000fe20000000800 */
[----:B------:R-:W3:Y:S01]  /*1a4f0*/  LDSM.16.MT88.4 R88, [R193+0x4000] ;  /* 0x00400000c158783b */ /* 0x000ee20000004200 */
[--C-:B------:R-:W-:Y:S01]  /*1a500*/  FFMA.FTZ R169, R23, UR4, -R206.reuse ;  /* 0x0000000417a97c23 */ /* 0x100fe200080108ce */
[--C-:B------:R-:W-:Y:S01]  /*1a510*/  FFMA.FTZ R166, R21, UR4, -R206.reuse ;  /* 0x0000000415a67c23 */ /* 0x100fe200080108ce */
[----:B------:R-:W5:Y:S01]  /*1a520*/  MUFU.EX2 R186, R186 ;  /* 0x000000ba00ba7308 */ /* 0x000f620000000800 */
[----:B------:R-:W3:Y:S01]  /*1a530*/  LDSM.16.MT88.4 R96, [R192+0x4000] ;  /* 0x00400000c060783b */ /* 0x000ee20000004200 */
[--C-:B------:R-:W-:Y:S01]  /*1a540*/  FFMA.FTZ R165, R19, UR4, -R206.reuse ;  /* 0x0000000413a57c23 */ /* 0x100fe200080108ce */
[--C-:B------:R-:W-:Y:S01]  /*1a550*/  FFMA.FTZ R0, R17, UR4, -R206.reuse ;  /* 0x0000000411007c23 */ /* 0x100fe200080108ce */
[----:B------:R-:W-:Y:S01]  /*1a560*/  MUFU.EX2 R189, R189 ;  /* 0x000000bd00bd7308 */ /* 0x000fe20000000800 */
[----:B------:R-:W3:Y:S01]  /*1a570*/  LDSM.16.MT88.4 R120, [R193+0x6000] ;  /* 0x00600000c178783b */ /* 0x000ee20000004200 */
[----:B----4-:R-:W-:Y:S01]  /*1a580*/  F2FP.BF16.F32.PACK_AB R128, R190, R191 ;  /* 0x000000bfbe80723e */ /* 0x010fe200000010ff */
[----:B------:R-:W-:Y:S01]  /*1a590*/  FFMA.FTZ R208, R209, UR4, -R206 ;  /* 0x00000004d1d07c23 */ /* 0x000fe200080108ce */
[----:B------:R-:W4:Y:S01]  /*1a5a0*/  MUFU.EX2 R188, R188 ;  /* 0x000000bc00bc7308 */ /* 0x000f220000000800 */
[----:B------:R-:W3:Y:S01]  /*1a5b0*/  LDSM.16.MT88.4 R4, [R192+0x6000] ;  /* 0x00600000c004783b */ /* 0x000ee20000004200 */
[--C-:B------:R-:W-:Y:S01]  /*1a5c0*/  FFMA.FTZ R194, R215, UR4, -R212.reuse ;  /* 0x00000004d7c27c23 */ /* 0x100fe200080108d4 */
[----:B------:R-:W-:Y:S01]  /*1a5d0*/  FFMA.FTZ R196, R197, UR4, -R212 ;  /* 0x00000004c5c47c23 */ /* 0x000fe200080108d4 */
[----:B------:R-:W-:Y:S01]  /*1a5e0*/  MUFU.EX2 R185, R185 ;  /* 0x000000b900b97308 */ /* 0x000fe20000000800 */
[----:B------:R-:W3:Y:S01]  /*1a5f0*/  LDSM.16.MT88.4 R12, [R195+0x10800] ;  /* 0x01080000c30c783b */ /* 0x000ee20000004200 */
[----:B-----5:R-:W-:Y:S01]  /*1a600*/  F2FP.BF16.F32.PACK_AB R130, R186, R187 ;  /* 0x000000bbba82723e */ /* 0x020fe200000010ff */
[--C-:B------:R-:W-:Y:S01]  /*1a610*/  FFMA.FTZ R207, R207, UR4, -R206.reuse ;  /* 0x00000004cfcf7c23 */ /* 0x100fe200080108ce */
[----:B------:R-:W5:Y:S01]  /*1a620*/  MUFU.EX2 R184, R184 ;  /* 0x000000b800b87308 */ /* 0x000f620000000800 */
        /* <DEDUP_REMOVED lines=8> */
[----:B------:R-:W-:Y:S01]  /*1a6b0*/  LDSM.16.MT88.4 R24, [R220+0x14800] ;  /* 0x01480000dc18783b */ /* 0x000fe20000004200 */
[----:B------:R-:W-:Y:S01]  /*1a6c0*/  FFMA.FTZ R239, R203, UR4, -R212 ;  /* 0x00000004cbef7c23 */ /* 0x000fe200080108d4 */
[--C-:B------:R-:W-:Y:S01]  /*1a6d0*/  FFMA.FTZ R200, R200, UR4, -R206.reuse ;  /* 0x00000004c8c87c23 */ /* 0x100fe200080108ce */
[----:B------:R-:W-:Y:S01]  /*1a6e0*/  MUFU.EX2 R167, R167 ;  /* 0x000000a700a77308 */ /* 0x000fe20000000800 */
[----:B------:R-:W-:Y:S01]  /*1a6f0*/  LDSM.16.MT88.4 R28, [R192+0x2800] ;  /* 0x00280000c01c783b */ /* 0x000fe20000004200 */
[----:B-----5:R-:W-:Y:S01]  /*1a700*/  F2FP.BF16.F32.PACK_AB R131, R184, R185 ;  /* 0x000000b9b883723e */ /* 0x020fe200000010ff */
[--C-:B------:R-:W-:Y:S01]  /*1a710*/  FFMA.FTZ R237, R198, UR4, -R206.reuse ;  /* 0x00000004c6ed7c23 */ /* 0x100fe200080108ce */
[----:B------:R-:W-:Y:S01]  /*1a720*/  MUFU.EX2 R2, R2 ;  /* 0x0000000200027308 */ /* 0x000fe20000000800 */
[----:B------:R-:W-:Y:S01]  /*1a730*/  LDSM.16.MT88.4 R176, [R193+0x800] ;  /* 0x00080000c1b0783b */ /* 0x000fe20000004200 */
[----:B------:R-:W-:Y:S01]  /*1a740*/  FFMA.FTZ R199, R199, UR4, -R206 ;  /* 0x00000004c7c77c23 */ /* 0x000fe200080108ce */
[----:B------:R-:W-:Y:S01]  /*1a750*/  FADD.FTZ R190, R191, R190 ;  /* 0x000000bebfbe7221 */ /* 0x000fe20000010000 */
[----:B------:R-:W-:Y:S01]  /*1a760*/  MUFU.EX2 R169, R169 ;  /* 0x000000a900a97308 */ /* 0x000fe20000000800 */
[C---:B------:R-:W-:Y:S01]  /*1a770*/  HMMA.16816.F32.BF16 R44, R128.reuse, R48, RZ ;  /* 0x00000030802c723c */ /* 0x040fe200000418ff */
[----:B------:R-:W-:Y:S01]  /*1a780*/  LDSM.16.MT88.4 R172, [R192+0x800] ;  /* 0x00080000c0ac783b */ /* 0x000fe20000004200 */
[----:B------:R-:W-:Y:S01]  /*1a790*/  FADD.FTZ R188, R189, R188 ;  /* 0x000000bcbdbc7221 */ /* 0x000fe20000010000 */
[----:B------:R-:W5:Y:S01]  /*1a7a0*/  MUFU.EX2 R166, R166 ;  /* 0x000000a600a67308 */ /* 0x000f620000000800 */
[----:B------:R-:W-:Y:S01]  /*1a7b0*/  FADD.FTZ R187, R187, R190 ;  /* 0x000000bebbbb7221 */ /* 0x000fe20000010000 */
[----:B------:R-:W-:Y:S01]  /*1a7c0*/  LDSM.16.MT88.4 R32, [R193+0x2800] ;  /* 0x00280000c120783b */ /* 0x000fe20000004200 */
[----:B------:R-:W-:Y:S01]  /*1a7d0*/  FADD.FTZ R185, R185, R188 ;  /* 0x000000bcb9b97221 */ /* 0x000fe20000010000 */
[----:B------:R-:W-:Y:S01]  /*1a7e0*/  MUFU.EX2 R165, R165 ;  /* 0x000000a500a57308 */ /* 0x000fe20000000800 */
[----:B------:R-:W-:Y:S01]  /*1a7f0*/  HMMA.16816.F32.BF16 R152, R128, R148, RZ ;  /* 0x000000948098723c */ /* 0x000fe200000418ff */
[----:B------:R-:W-:Y:S01]  /*1a800*/  LDSM.16.MT88.4 R180, [R220+0x11000] ;  /* 0x01100000dcb4783b */ /* 0x000fe20000004200 */
[----:B------:R-:W-:Y:S01]  /*1a810*/  FADD.FTZ R186, R186, R187 ;  /* 0x000000bbbaba7221 */ /* 0x000fe20000010000 */
[----:B------:R-:W5:Y:S01]  /*1a820*/  MUFU.EX2 R0, R0 ;  /* 0x0000000000007308 */ /* 0x000f620000000800 */
[----:B------:R-:W-:-:S03]  /*1a830*/  FADD.FTZ R184, R184, R185 ;  /* 0x000000b9b8b87221 */ /* 0x000fc60000010000 */
        /* <DEDUP_REMOVED lines=15> */
[C---:B-1----:R-:W-:Y:S08]  /*1a930*/  HMMA.16816.F32.BF16 R144, R128.reuse, R140, RZ ;  /* 0x0000008c8090723c */ /* 0x042ff000000418ff */
[C---:B--2---:R-:W-:Y:S08]  /*1a940*/  HMMA.16816.F32.BF16 R136, R128.reuse, R132, RZ ;  /* 0x000000848088723c */ /* 0x044ff000000418ff */
        /* <DEDUP_REMOVED lines=22> */
[----:B----4-:R-:W-:Y:S01]  /*1aab0*/  F2FP.BF16.F32.PACK_AB R4, R168, R171 ;  /* 0x000000aba804723e */ /* 0x010fe200000010ff */
[----:B------:R-:W-:Y:S01]  /*1aac0*/  FADD.FTZ R171, R171, R186 ;  /* 0x000000baabab7221 */ /* 0x000fe20000010000 */
[----:B-----5:R-:W-:Y:S01]  /*1aad0*/  F2FP.BF16.F32.PACK_AB R5, R166, R169 ;  /* 0x000000a9a605723e */ /* 0x020fe200000010ff */
[----:B------:R-:W-:-:S02]  /*1aae0*/  FADD.FTZ R169, R169, R184 ;  /* 0x000000b8a9a97221 */ /* 0x000fc40000010000 */
[----:B------:R-:W-:Y:S02]  /*1aaf0*/  FADD.FTZ R168, R168, R171 ;  /* 0x000000aba8a87221 */ /* 0x000fe40000010000 */
[----:B------:R-:W-:Y:S01]  /*1ab00*/  HMMA.16816.F32.BF16 R128, R128, R6, RZ ;  /* 0x000000068080723c */ /* 0x000fe200000418ff */
[----:B------:R-:W-:Y:S01]  /*1ab10*/  F2FP.BF16.F32.PACK_AB R6, R2, R167 ;  /* 0x000000a70206723e */ /* 0x000fe200000010ff */
[----:B------:R-:W-:Y:S01]  /*1ab20*/  FADD.FTZ R166, R166, R169 ;  /* 0x000000a9a6a67221 */ /* 0x000fe20000010000 */
[----:B------:R-:W-:-:S07]  /*1ab30*/  F2FP.BF16.F32.PACK_AB R7, R0, R165 ;  /* 0x000000a50007723e */ /* 0x000fce00000010ff */
        /* <DEDUP_REMOVED lines=187> */
[----:B------:R-:W1:Y:S01]  /*1b6f0*/  LDCU UR17, c[0x0][0x50c] ;  /* 0x0000a180ff1177ac */ /* 0x000e620008000800 */
        /* <DEDUP_REMOVED lines=16> */
[----:B------:R-:W1:Y:S01]  /*1b800*/  LDCU.64 UR14, c[0x0][0x3a8] ;  /* 0x00007500ff0e77ac */ /* 0x000e620008000a00 */
[----:B--23--:R-:W-:-:S12]  /*1b810*/  ULEA UR6, UR6, UR5, 0x18 ;  /* 0x0000000506067291 */ /* 0x00cfd8000f8ec0ff */
.L_x_1846:
        /* <DEDUP_REMOVED lines=93> */
[----:B-1----:R-:W-:Y:S01]  /*1bdf0*/  IMAD.WIDE.U32 R14, R11, UR14, R14 ;  /* 0x0000000e0b0e7c25 */ /* 0x002fe2000f8e000e */
[----:B------:R-:W-:Y:S02]  /*1be00*/  SHF.R.S32.HI R9, RZ, 0x1f, R11 ;  /* 0x0000001fff097819 */ /* 0x000fe4000001140b */
[C---:B------:R-:W-:Y:S03]  /*1be10*/  LEA R232, P0, R14.reuse, R8, 0x1 ;  /* 0x000000080ee87211 */ /* 0x040fe600078008ff */
[----:B------:R-:W-:Y:S04]  /*1be20*/  IMAD R10, R9, UR14, RZ ;  /* 0x0000000e090a7c24 */ /* 0x000fe8000f8e02ff */
[----:B------:R-:W-:Y:S04]  /*1be30*/  IMAD R10, R11, UR15, R10 ;  /* 0x0000000f0b0a7c24 */ /* 0x000fe8000f8e020a */
[----:B------:R-:W-:Y:S05]  /*1be40*/  IMAD.IADD R10, R15, 0x1, R10 ;  /* 0x000000010f0a7824 */ /* 0x000fea00078e020a */
[----:B------:R-:W-:Y:S07]  /*1be50*/  LEA.HI.X R233, R14, R3, R10, 0x1, P0 ;  /* 0x000000030ee97211 */ /* 0x000fee00000f0c0a */
.L_x_1843:
        /* <DEDUP_REMOVED lines=14> */
[--C-:B--2---:R-:W-:Y:S02]  /*1bf40*/  LEA.HI.X R11, R3, R233, R7.reuse, 0x5, P0 ;  /* 0x000000e9030b7211 */ /* 0x104fe400000f2c07 */
[----:B------:R-:W-:Y:S02]  /*1bf50*/  LOP3.LUT R225, R5, 0x400, RZ, 0xc0, !PT ;  /* 0x0000040005e17812 */ /* 0x000fe400078ec0ff */
[----:B------:R-:W-:Y:S01]  /*1bf60*/  @P4 STS.128 [R241+0x10000], RZ ;  /* 0x010000fff1004388 */ /* 0x000fe20000000c00 */
[----:B------:R-:W-:Y:S02]  /*1bf70*/  IADD3 R6, P5, PT, R10, UR16, RZ ;  /* 0x000000100a067c10 */ /* 0x000fe4000ffbe0ff */
[----:B------:R-:W-:Y:S02]  /*1bf80*/  SHF.L.U64.HI R5, R8, 0x5, R7 ;  /* 0x0000000508057819 */ /* 0x000fe40000010207 */
[----:B------:R-:W-:Y:S01]  /*1bf90*/  @!PT LDS RZ, [RZ] ;  /* 0x00000000fffff984 */ /* 0x000fe20000000800 */
[----:B------:R-:W-:Y:S01]  /*1bfa0*/  @!PT LDS RZ, [RZ] ;  /* 0x00000000fffff984 */ /* 0x000fe20000000800 */
[----:B------:R-:W-:Y:S01]  /*1bfb0*/  @!PT LDS RZ, [RZ] ;  /* 0x00000000fffff984 */ /* 0x000fe20000000800 */
[----:B------:R-:W-:Y:S01]  /*1bfc0*/  @!P3 LDGSTS.E.BYPASS.LTC128B.128 [R241+0x12000], desc[UR22][R232.64+0x80] ;  /* 0x12000080e8f1bfae */ /* 0x000fe2000b981a16 */
[----:B------:R-:W-:Y:S02]  /*1bfd0*/  LOP3.LUT R4, R4, 0x8, R219, 0x78, !PT ;  /* 0x0000000804047812 */ /* 0x000fe400078e78db */
[C---:B------:R-:W-:Y:S02]  /*1bfe0*/  IADD3.X R7, PT, PT, R5.reuse, R11, RZ, P5, !PT ;  /* 0x0000000b05077210 */ /* 0x040fe40002ffe4ff */
[----:B------:R-:W-:Y:S01]  /*1bff0*/  @P3 STS.128 [R241+0x12000], RZ ;  /* 0x012000fff1003388 */ /* 0x000fe20000000c00 */
[----:B------:R-:W-:Y:S02]  /*1c000*/  LEA R225, R4, R225, 0x1 ;  /* 0x000000e104e17211 */ /* 0x000fe400078e08ff */
[----:B------:R-:W-:Y:S02]  /*1c010*/  IADD3 R4, P0, PT, R6, UR16, RZ ;  /* 0x0000001006047c10 */ /* 0x000fe4000ff1e0ff */
        /* <DEDUP_REMOVED lines=86> */
[----:B--2---:R-:W3:Y:S05]  /*1c580*/  LDSM.16.M88.4 R8, [R225+UR6+0x8000] ;  /* 0x00800006e108783b */ /* 0x004eea0008000200 */
[----:B------:R-:W2:Y:S05]  /*1c590*/  LDSM.16.M88.4 R16, [R225+UR6+0x8800] ;  /* 0x00880006e110783b */ /* 0x000eaa0008000200 */
[----:B------:R-:W5:Y:S05]  /*1c5a0*/  LDSM.16.M88.4 R24, [R225+UR6+0x9000] ;  /* 0x00900006e118783b */ /* 0x000f6a0008000200 */
[----:B------:R-:W0:Y:S05]  /*1c5b0*/  LDGDEPBAR ;  /* 0x00000000000079af */ /* 0x000e2a0000000000 */
[----:B------:R-:W1:Y:S05]  /*1c5c0*/  LDSM.16.M88.4 R164, [R225+UR6+0x9800] ;  /* 0x00980006e1a4783b */ /* 0x000e6a0008000200 */
[----:B------:R-:W-:Y:S05]  /*1c5d0*/  LDSM.16.M88.4 R172, [R223] ;  /* 0x00000000dfac783b */ /* 0x000fea0000000200 */
[----:B------:R-:W4:Y:S05]  /*1c5e0*/  LDSM.16.M88.4 R176, [R222+0x8000] ;  /* 0x00800000deb0783b */ /* 0x000f2a0000000200 */
[----:B------:R-:W4:Y:S05]  /*1c5f0*/  LDSM.16.M88.4 R180, [R222+0x8800] ;  /* 0x00880000deb4783b */ /* 0x000f2a0000000200 */
[----:B------:R-:W-:Y:S01]  /*1c600*/  LDSM.16.M88.4 R184, [R222+0x9800] ;  /* 0x00980000deb8783b */ /* 0x000fe20000000200 */
[C---:B---3--:R-:W-:Y:S04]  /*1c610*/  HMMA.16816.F32.BF16 R4, R32.reuse, R8, RZ ;  /* 0x000000082004723c */ /* 0x048fe800000418ff */
[----:B------:R-:W-:Y:S04]  /*1c620*/  LDSM.16.M88.4 R188, [R224] ;  /* 0x00000000e0bc783b */ /* 0x000fe80000000200 */
[C---:B------:R-:W-:Y:S01]  /*1c630*/  HMMA.16816.F32.BF16 R8, R32.reuse, R10, RZ ;  /* 0x0000000a2008723c */ /* 0x040fe200000418ff */
[----:B------:R-:W-:Y:S05]  /*1c640*/  LDSM.16.M88.4 R192, [R168+0x8000] ;  /* 0x00800000a8c0783b */ /* 0x000fea0000000200 */
[----:B------:R-:W-:Y:S02]  /*1c650*/  LDSM.16.M88.4 R196, [R168+0x9000] ;  /* 0x00900000a8c4783b */ /* 0x000fe40000000200 */
[C---:B--2---:R-:W-:Y:S03]  /*1c660*/  HMMA.16816.F32.BF16 R12, R32.reuse, R16, RZ ;  /* 0x00000010200c723c */ /* 0x044fe600000418ff */
[----:B------:R-:W-:Y:S05]  /*1c670*/  LDSM.16.M88.4 R200, [R168+0x9800] ;  /* 0x00980000a8c8783b */ /* 0x000fea0000000200 */
[C---:B------:R-:W-:Y:S01]  /*1c680*/  HMMA.16816.F32.BF16 R16, R32.reuse, R18, RZ ;  /* 0x000000122010723c */ /* 0x040fe200000418ff */
[----:B------:R-:W-:Y:S05]  /*1c690*/  LDSM.16.M88.4 R204, [R2+0x8000] ;  /* 0x0080000002cc783b */ /* 0x000fea0000000200 */
[----:B------:R-:W-:Y:S02]  /*1c6a0*/  LDSM.16.M88.4 R208, [R168+0xa000] ;  /* 0x00a00000a8d0783b */ /* 0x000fe40000000200 */
[C---:B-----5:R-:W-:Y:S03]  /*1c6b0*/  HMMA.16816.F32.BF16 R20, R32.reuse, R24, RZ ;  /* 0x000000182014723c */ /* 0x060fe600000418ff */
[----:B------:R-:W-:Y:S05]  /*1c6c0*/  LDSM.16.M88.4 R212, [R222+0xc000] ;  /* 0x00c00000ded4783b */ /* 0x000fea0000000200 */
        /* <DEDUP_REMOVED lines=332> */
.L_x_1845:
        /* <DEDUP_REMOVED lines=95> */
.L_x_1844:
[----:B-1--4-:R-:W-:Y:S01]  /*1e180*/  FMNMX3.FTZ R2, R0, R191, R189, !PT ;  /* 0x000000bf00027276 */ /* 0x012fe200078100bd */
        /* <DEDUP_REMOVED lines=19> */
[----:B------:R-:W-:Y:S01]  /*1e2c0*/  MOV R188, R235 ;  /* 0x000000eb00bc7202 */ /* 0x000fe20000000f00 */
[----:B------:R-:W1:Y:S01]  /*1e2d0*/  SHFL.BFLY PT, R2, R7, 0x2, 0x1f ;  /* 0x0c401f0007027f89 */ /* 0x000e6200000e0000 */
[----:B------:R-:W-:Y:S07]  /*1e2e0*/  @P0 IADD3 R188, PT, PT, R234, -0x40, RZ ;  /* 0xffffffc0eabc0810 */ /* 0x000fee0007ffe0ff */
[----:B------:R-:W2:Y:S01]  /*1e2f0*/  SHFL.BFLY PT, R3, R4, 0x2, 0x1f ;  /* 0x0c401f0004037f89 */ /* 0x000ea200000e0000 */
[----:B------:R-:W-:Y:S07]  /*1e300*/  IADD3 R221, PT, PT, R221, R188, RZ ;  /* 0x000000bcdddd7210 */ /* 0x000fee0007ffe0ff */
[----:B------:R-:W-:Y:S01]  /*1e310*/  LDSM.16.MT88.4 R28, [R188] ;  /* 0x00000000bc1c783b */ /* 0x000fe20000004200 */
        /* <DEDUP_REMOVED lines=16> */
[--C-:B------:R-:W-:Y:S01]  /*1e420*/  FFMA.FTZ R195, R191, UR4, -R196.reuse ;  /* 0x00000004bfc37c23 */ /* 0x100fe200080108c4 */
[----:B------:R-:W-:Y:S01]  /*1e430*/  FMUL.FTZ R2, R5, UR4 ;  /* 0x0000000405027c20 */ /* 0x000fe20008410000 */
[--C-:B------:R-:W-:Y:S01]  /*1e440*/  FFMA.FTZ R191, R189, UR4, -R196.reuse ;  /* 0x00000004bdbf7c23 */ /* 0x100fe200080108c4 */
[----:B------:R-:W-:Y:S01]  /*1e450*/  FFMA.FTZ R189, R205, UR4, -R196 ;  /* 0x00000004cdbd7c23 */ /* 0x000fe200080108c4 */
[--C-:B------:R-:W-:Y:S01]  /*1e460*/  FFMA.FTZ R194, R197, UR4, -R198.reuse ;  /* 0x00000004c5c27c23 */ /* 0x100fe200080108c6 */
[--C-:B------:R-:W-:Y:S01]  /*1e470*/  FFMA.FTZ R193, R249, UR4, -R198.reuse ;  /* 0x00000004f9c17c23 */ /* 0x100fe200080108c6 */
[----:B------:R-:W-:Y:S01]  /*1e480*/  FFMA.FTZ R192, R247, UR4, -R198 ;  /* 0x00000004f7c07c23 */ /* 0x000fe200080108c6 */
[----:B------:R-:W-:Y:S01]  /*1e490*/  FFMA.FTZ R190, R245, UR4, -R196 ;  /* 0x00000004f5be7c23 */ /* 0x000fe200080108c4 */
[----:B------:R-:W-:Y:S01]  /*1e4a0*/  FFMA.FTZ R203, R203, UR4, -R198 ;  /* 0x00000004cbcb7c23 */ /* 0x000fe200080108c6 */
[----:B------:R-:W1:Y:S01]  /*1e4b0*/  MUFU.EX2 R2, R2 ;  /* 0x0000000200027308 */ /* 0x000e620000000800 */
[----:B------:R-:W-:Y:S01]  /*1e4c0*/  FFMA.FTZ R204, R183, UR4, -R196 ;  /* 0x00000004b7cc7c23 */ /* 0x000fe200080108c4 */
[--C-:B------:R-:W-:Y:S01]  /*1e4d0*/  FFMA.FTZ R202, R179, UR4, -R198.reuse ;  /* 0x00000004b3ca7c23 */ /* 0x100fe200080108c6 */
[----:B------:R-:W-:Y:S07]  /*1e4e0*/  FFMA.FTZ R205, R181, UR4, -R198 ;  /* 0x00000004b5cd7c23 */ /* 0x000fee00080108c6 */
[----:B------:R-:W2:Y:S01]  /*1e4f0*/  MUFU.EX2 R0, R0 ;  /* 0x0000000000007308 */ /* 0x000ea20000000800 */
[----:B------:R-:W-:Y:S01]  /*1e500*/  LDSM.16.MT88.4 R180, [R217+0x16800] ;  /* 0x01680000d9b4783b */ /* 0x000fe20000004200 */
[----:B------:R-:W-:Y:S01]  /*1e510*/  FFMA.FTZ R206, R173, UR4, -R196 ;  /* 0x00000004adce7c23 */ /* 0x000fe200080108c4 */
[--C-:B------:R-:W-:Y:S07]  /*1e520*/  FFMA.FTZ R187, R187, UR4, -R198.reuse ;  /* 0x00000004bbbb7c23 */ /* 0x100fee00080108c6 */
[----:B------:R-:W-:Y:S01]  /*1e530*/  MUFU.EX2 R197, R203 ;  /* 0x000000cb00c57308 */ /* 0x000fe20000000800 */
[----:B------:R-:W-:Y:S01]  /*1e540*/  FFMA.FTZ R200, R201, UR4, -R198 ;  /* 0x00000004c9c87c23 */ /* 0x000fe200080108c6 */
[----:B------:R-:W-:Y:S01]  /*1e550*/  FFMA.FTZ R201, R177, UR4, -R196 ;  /* 0x00000004b1c97c23 */ /* 0x000fe200080108c4 */
[----:B------:R-:W-:Y:S07]  /*1e560*/  FFMA.FTZ R199, R199, UR4, -R198 ;  /* 0x00000004c7c77c23 */ /* 0x000fee00080108c6 */
[----:B------:R-:W3:Y:S01]  /*1e570*/  MUFU.EX2 R194, R194 ;  /* 0x000000c200c27308 */ /* 0x000ee20000000800 */
[----:B------:R-:W-:Y:S01]  /*1e580*/  LDSM.16.MT88.4 R176, [R221+0x4800] ;  /* 0x00480000ddb0783b */ /* 0x000fe20000004200 */
        /* <DEDUP_REMOVED lines=30> */
[----:B------:R-:W-:Y:S01]  /*1e770*/  FFMA.FTZ R203, R175, UR4, -R196 ;  /* 0x00000004afcb7c23 */ /* 0x000fe200080108c4 */
[C---:B------:R-:W-:Y:S01]  /*1e780*/  FMUL.FTZ R36, R2.reuse, R36 ;  /* 0x0000002402247220 */ /* 0x040fe20000410000 */
[----:B------:R-:W-:Y:S01]  /*1e790*/  LDSM.16.MT88.4 R132, [R188+0x2000] ;  /* 0x00200000bc84783b */ /* 0x000fe20000004200 */
[----:B------:R-:W-:Y:S01]  /*1e7a0*/  FMUL.FTZ R37, R2, R37 ;  /* 0x0000002502257220 */ /* 0x000fe20000410000 */
[C---:B------:R-:W-:Y:S01]  /*1e7b0*/  FMUL.FTZ R38, R0.reuse, R38 ;  /* 0x0000002600267220 */ /* 0x040fe20000410000 */
[----:B------:R-:W-:Y:S01]  /*1e7c0*/  FMUL.FTZ R39, R0, R39 ;  /* 0x0000002700277220 */ /* 0x000fe20000410000 */
[----:B-1----:R-:W-:Y:S01]  /*1e7d0*/  F2FP.BF16.F32.PACK_AB R163, R189, R190 ;  /* 0x000000bebda3723e */ /* 0x002fe200000010ff */
[C---:B------:R-:W-:Y:S01]  /*1e7e0*/  FMUL.FTZ R40, R2.reuse, R40 ;  /* 0x0000002802287220 */ /* 0x040fe20000410000 */
[----:B------:R-:W-:Y:S01]  /*1e7f0*/  FMUL.FTZ R41, R2, R41 ;  /* 0x0000002902297220 */ /* 0x000fe20000410000 */
[C---:B------:R-:W-:Y:S01]  /*1e800*/  FMUL.FTZ R42, R0.reuse, R42 ;  /* 0x0000002a002a7220 */ /* 0x040fe20000410000 */
[----:B------:R-:W-:Y:S01]  /*1e810*/  LDSM.16.MT88.4 R140, [R221+0x2000] ;  /* 0x00200000dd8c783b */ /* 0x000fe20000004200 */
[----:B------:R-:W-:Y:S01]  /*1e820*/  FMUL.FTZ R43, R0, R43 ;  /* 0x0000002b002b7220 */ /* 0x000fe20000410000 */
[C---:B------:R-:W-:Y:S01]  /*1e830*/  FMUL.FTZ R44, R2.reuse, R44 ;  /* 0x0000002c022c7220 */ /* 0x040fe20000410000 */
[C---:B------:R-:W-:Y:S01]  /*1e840*/  HMMA.16816.F32.BF16 R4, R160.reuse, R12, R4 ;  /* 0x0000000ca004723c */ /* 0x040fe20000041804 */
        /* <DEDUP_REMOVED lines=8> */
[----:B------:R-:W-:Y:S01]  /*1e8d0*/  LDSM.16.MT88.4 R172, [R188+0x4800] ;  /* 0x00480000bcac783b */ /* 0x000fe20000004200 */
[----:B------:R-:W-:Y:S01]  /*1e8e0*/  FMUL.FTZ R45, R2, R45 ;  /* 0x0000002d022d7220 */ /* 0x000fe20000410000 */
[C---:B------:R-:W-:Y:S01]  /*1e8f0*/  FMUL.FTZ R46, R0.reuse, R46 ;  /* 0x0000002e002e7220 */ /* 0x040fe20000410000 */
[----:B------:R-:W-:Y:S01]  /*1e900*/  FMUL.FTZ R47, R0, R47 ;  /* 0x0000002f002f7220 */ /* 0x000fe20000410000 */
[C---:B------:R-:W-:Y:S01]  /*1e910*/  FMUL.FTZ R48, R2.reuse, R48 ;  /* 0x0000003002307220 */ /* 0x040fe20000410000 */
[C---:B------:R-:W-:Y:S01]  /*1e920*/  FMUL.FTZ R49, R2.reuse, R49 ;  /* 0x0000003102317220 */ /* 0x040fe20000410000 */
[C---:B------:R-:W-:Y:S01]  /*1e930*/  HMMA.16816.F32.BF16 R12, R160.reuse, R20, R12 ;  /* 0x00000014a00c723c */ /* 0x040fe2000004180c */
[----:B------:R-:W-:Y:S01]  /*1e940*/  MUFU.EX2 R204, R204 ;  /* 0x000000cc00cc7308 */ /* 0x000fe20000000800 */
[----:B------:R-:W2:Y:S01]  /*1e950*/  LDSM.16.MT88.4 R152, [R221] ;  /* 0x00000000dd98783b */ /* 0x000ea20000004200 */
[C---:B------:R-:W-:Y:S01]  /*1e960*/  FMUL.FTZ R20, R2.reuse, R144 ;  /* 0x0000009002147220 */ /* 0x040fe20000410000 */
[----:B------:R-:W-:Y:S01]  /*1e970*/  FMUL.FTZ R21, R2, R145 ;  /* 0x0000009102157220 */ /* 0x000fe20000410000 */
[C---:B------:R-:W-:Y:S01]  /*1e980*/  FMUL.FTZ R50, R0.reuse, R50 ;  /* 0x0000003200327220 */ /* 0x040fe20000410000 */
[----:B------:R-:W-:Y:S01]  /*1e990*/  FMUL.FTZ R51, R0, R51 ;  /* 0x0000003300337220 */ /* 0x000fe20000410000 */
[----:B------:R-:W-:Y:S01]  /*1e9a0*/  FMUL.FTZ R52, R2, R52 ;  /* 0x0000003402347220 */ /* 0x000fe20000410000 */
[C---:B------:R-:W-:Y:S03]  /*1e9b0*/  HMMA.16816.F32.BF16 R16, R160.reuse, R22, R16 ;  /* 0x00000016a010723c */ /* 0x040fe60000041810 */
[----:B------:R-:W3:Y:S01]  /*1e9c0*/  MUFU.EX2 R201, R201 ;  /* 0x000000c900c97308 */ /* 0x000ee20000000800 */
[C---:B------:R-:W-:Y:S01]  /*1e9d0*/  FMUL.FTZ R22, R0.reuse, R146 ;  /* 0x0000009200167220 */ /* 0x040fe20000410000 */
[----:B------:R-:W-:Y:S01]  /*1e9e0*/  FMUL.FTZ R23, R0, R147 ;  /* 0x0000009300177220 */ /* 0x000fe20000410000 */
[----:B------:R-:W-:Y:S01]  /*1e9f0*/  FMUL.FTZ R53, R2, R53 ;  /* 0x0000003502357220 */ /* 0x000fe20000410000 */
[----:B------:R-:W4:Y:S01]  /*1ea00*/  LDSM.16.MT88.4 R144, [R220+0x12000] ;  /* 0x01200000dc90783b */ /* 0x000f220000004200 */
[C---:B------:R-:W-:Y:S01]  /*1ea10*/  FMUL.FTZ R54, R0.reuse, R54 ;  /* 0x0000003600367220 */ /* 0x040fe20000410000 */
[----:B------:R-:W-:Y:S01]  /*1ea20*/  FMUL.FTZ R55, R0, R55 ;  /* 0x0000003700377220 */ /* 0x000fe20000410000 */
[C---:B------:R-:W-:Y:S01]  /*1ea30*/  FMUL.FTZ R56, R2.reuse, R56 ;  /* 0x0000003802387220 */ /* 0x040fe20000410000 */
[C---:B------:R-:W-:Y:S01]  /*1ea40*/  FMUL.FTZ R57, R2.reuse, R57 ;  /* 0x0000003902397220 */ /* 0x040fe20000410000 */
[C---:B------:R-:W-:Y:S01]  /*1ea50*/  HMMA.16816.F32.BF16 R20, R160.reuse, R28, R20 ;  /* 0x0000001ca014723c */ /* 0x040fe20000041814 */
[----:B------:R-:W-:Y:S02]  /*1ea60*/  MUFU.EX2 R202, R202 ;  /* 0x000000ca00ca7308 */ /* 0x000fe40000000800 */
[C---:B------:R-:W-:Y:S01]  /*1ea70*/  FMUL.FTZ R28, R2.reuse, R136 ;  /* 0x00000088021c7220 */ /* 0x040fe20000410000 */
[----:B------:R-:W-:Y:S01]  /*1ea80*/  FMUL.FTZ R29, R2, R137 ;  /* 0x00000089021d7220 */ /* 0x000fe20000410000 */
[C---:B------:R-:W-:Y:S01]  /*1ea90*/  FMUL.FTZ R58, R0.reuse, R58 ;  /* 0x0000003a003a7220 */ /* 0x040fe20000410000 */
[----:B------:R-:W-:Y:S01]  /*1eaa0*/  FMUL.FTZ R59, R0, R59 ;  /* 0x0000003b003b7220 */ /* 0x000fe20000410000 */
[----:B------:R-:W-:Y:S01]  /*1eab0*/  FMUL.FTZ R60, R2, R60 ;  /* 0x0000003c023c7220 */ /* 0x000fe20000410000 */
[C---:B------:R-:W-:Y:S03]  /*1eac0*/  HMMA.16816.F32.BF16 R24, R160.reuse, R30, R24 ;  /* 0x0000001ea018723c */ /* 0x040fe60000041818 */
[----:B------:R-:W5:Y:S01]  /*1ead0*/  MUFU.EX2 R205, R205 ;  /* 0x000000cd00cd7308 */ /* 0x000f620000000800 */
[C---:B------:R-:W-:Y:S01]  /*1eae0*/  FMUL.FTZ R30, R0.reuse, R138 ;  /* 0x0000008a001e7220 */ /* 0x040fe20000410000 */
[----:B------:R-:W-:Y:S01]  /*1eaf0*/  FMUL.FTZ R31, R0, R139 ;  /* 0x0000008b001f7220 */ /* 0x000fe20000410000 */
[----:B------:R-:W-:Y:S01]  /*1eb00*/  FMUL.FTZ R61, R2, R61 ;  /* 0x0000003d023d7220 */ /* 0x000fe20000410000 */
[----:B------:R-:W1:Y:S01]  /*1eb10*/  LDSM.16.MT88.4 R136, [R217+0x12000] ;  /* 0x01200000d988783b */ /* 0x000e620000004200 */
        /* <DEDUP_REMOVED lines=8> */
[C---:B--2---:R-:W-:Y:S01]  /*1eba0*/  HMMA.16816.F32.BF16 R28, R160.reuse, R152, R28 ;  /* 0x00000098a01c723c */ /* 0x044fe2000004181c */
        /* <DEDUP_REMOVED lines=8> */
[----:B------:R-:W2:Y:S01]  /*1ec30*/  MUFU.EX2 R206, R206 ;  /* 0x000000ce00ce7308 */ /* 0x000ea20000000800 */
        /* <DEDUP_REMOVED lines=18> */
[C---:B-1----:R-:W-:Y:S03]  /*1ed60*/  HMMA.16816.F32.BF16 R44, R160.reuse, R136, R44 ;  /* 0x00000088a02c723c */ /* 0x042fe6000004182c */
        /* <DEDUP_REMOVED lines=47> */
[C---:B------:R-:W-:Y:S01]  /*1f060*/  FMUL.FTZ R126, R0.reuse, R126 ;  /* 0x0000007e007e7220 */ /* 0x040fe20000410000 */
[----:B------:R-:W-:Y:S01]  /*1f070*/  FMUL.FTZ R127, R0, R127 ;  /* 0x0000007f007f7220 */ /* 0x000fe20000410000 */
[C---:B------:R-:W-:Y:S01]  /*1f080*/  FMUL.FTZ R128, R2.reuse, R128 ;  /* 0x0000008002807220 */ /* 0x040fe20000410000 */
[----:B------:R-:W-:Y:S01]  /*1f090*/  FMUL.FTZ R129, R2, R129 ;  /* 0x0000008102817220 */ /* 0x000fe20000410000 */
[C---:B------:R-:W-:Y:S01]  /*1f0a0*/  FMUL.FTZ R130, R0.reuse, R130 ;  /* 0x0000008200827220 */ /* 0x040fe20000410000 */
[C---:B----4-:R-:W-:Y:S03]  /*1f0b0*/  HMMA.16816.F32.BF16 R76, R160.reuse, R132, R76 ;  /* 0x00000084a04c723c */ /* 0x050fe6000004184c */
[----:B------:R-:W-:Y:S01]  /*1f0c0*/  FMUL.FTZ R131, R0, R131 ;  /* 0x0000008300837220 */ /* 0x000fe20000410000 */
[--C-:B------:R-:W-:Y:S01]  /*1f0d0*/  FFMA.FTZ R208, R223, UR4, -R198.reuse ;  /* 0x00000004dfd07c23 */ /* 0x100fe200080108c6 */
[--C-:B------:R-:W-:Y:S01]  /*1f0e0*/  FFMA.FTZ R223, R225, UR4, -R198.reuse ;  /* 0x00000004e1df7c23 */ /* 0x100fe200080108c6 */
[----:B------:R-:W-:Y:S01]  /*1f0f0*/  FFMA.FTZ R212, R209, UR4, -R198 ;  /* 0x00000004d1d47c23 */ /* 0x000fe200080108c6 */
[----:B------:R-:W-:Y:S01]  /*1f100*/  FFMA.FTZ R214, R215, UR4, -R196 ;  /* 0x00000004d7d67c23 */ /* 0x000fe200080108c4 */
[C---:B------:R-:W-:Y:S01]  /*1f110*/  HMMA.16816.F32.BF16 R80, R160.reuse, R134, R80 ;  /* 0x00000086a050723c */ /* 0x040fe20000041850 */
[----:B------:R-:W4:Y:S01]  /*1f120*/  LDSM.16.MT88.4 R132, [R220+0x16000] ;  /* 0x01600000dc84783b */ /* 0x000f220000004200 */
[----:B------:R-:W-:Y:S01]  /*1f130*/  MUFU.EX2 R208, R208 ;  /* 0x000000d000d07308 */ /* 0x000fe20000000800 */
[--C-:B------:R-:W-:Y:S01]  /*1f140*/  FFMA.FTZ R215, R185, UR4, -R198.reuse ;  /* 0x00000004b9d77c23 */ /* 0x100fe200080108c6 */
[----:B------:R-:W-:Y:S01]  /*1f150*/  FFMA.FTZ R243, R243, UR4, -R198 ;  /* 0x00000004f3f37c23 */ /* 0x000fe200080108c6 */
[--C-:B------:R-:W-:Y:S07]  /*1f160*/  FFMA.FTZ R222, R168, UR4, -R196.reuse ;  /* 0x00000004a8de7c23 */ /* 0x100fee00080108c4 */
[----:B------:R-:W2:Y:S01]  /*1f170*/  MUFU.EX2 R223, R223 ;  /* 0x000000df00df7308 */ /* 0x000ea20000000800 */
[--C-:B------:R-:W-:Y:S01]  /*1f180*/  FFMA.FTZ R210, R207, UR4, -R196.reuse ;  /* 0x00000004cfd27c23 */ /* 0x100fe200080108c4 */
[C---:B---3--:R-:W-:Y:S08]  /*1f190*/  HMMA.16816.F32.BF16 R84, R160.reuse, R140, R84 ;  /* 0x0000008ca054723c */ /* 0x048ff00000041854 */
[----:B------:R3:W-:Y:S01]  /*1f1a0*/  MUFU.EX2 R168, R187 ;  /* 0x000000bb00a87308 */ /* 0x0007e20000000800 */
[--C-:B------:R-:W-:Y:S01]  /*1f1b0*/  FFMA.FTZ R207, R211, UR4, -R196.reuse ;  /* 0x00000004d3cf7c23 */ /* 0x100fe200080108c4 */
[----:B------:R-:W-:Y:S01]  /*1f1c0*/  FFMA.FTZ R211, R213, UR4, -R196 ;  /* 0x00000004d5d37c23 */ /* 0x000fe200080108c4 */
[--C-:B------:R-:W-:Y:S01]  /*1f1d0*/  FFMA.FTZ R213, R184, UR4, -R198.reuse ;  /* 0x00000004b8d57c23 */ /* 0x100fe200080108c6 */
[----:B------:R-:W-:Y:S06]  /*1f1e0*/  FFMA.FTZ R198, R186, UR4, -R198 ;  /* 0x00000004bac67c23 */ /* 0x000fec00080108c6 */
[----:B------:R-:W-:Y:S01]  /*1f1f0*/  MUFU.EX2 R210, R210 ;  /* 0x000000d200d27308 */ /* 0x000fe20000000800 */
[C---:B------:R-:W-:Y:S01]  /*1f200*/  HMMA.16816.F32.BF16 R88, R160.reuse, R142, R88 ;  /* 0x0000008ea058723c */ /* 0x040fe20000041858 */
[----:B------:R-:W5:Y:S08]  /*1f210*/  LDSM.16.MT88.4 R140, [R217+0x16000] ;  /* 0x01600000d98c783b */ /* 0x000f700000004200 */
[----:B------:R-:W2:Y:S01]  /*1f220*/  MUFU.EX2 R207, R207 ;  /* 0x000000cf00cf7308 */ /* 0x000ea20000000800 */
[--C-:B------:R-:W-:Y:S01]  /*1f230*/  FFMA.FTZ R167, R167, UR4, -R196.reuse ;  /* 0x00000004a7a77c23 */ /* 0x100fe200080108c4 */
[--C-:B------:R-:W-:Y:S01]  /*1f240*/  FFMA.FTZ R166, R166, UR4, -R196.reuse ;  /* 0x00000004a6a67c23 */ /* 0x100fe200080108c4 */
[----:B------:R-:W-:Y:S07]  /*1f250*/  FFMA.FTZ R196, R165, UR4, -R196 ;  /* 0x00000004a5c47c23 */ /* 0x000fee00080108c4 */
[----:B------:R-:W-:Y:S01]  /*1f260*/  MUFU.EX2 R209, R243 ;  /* 0x000000f300d17308 */ /* 0x000fe20000000800 */
[----:B------:R-:W-:Y:S01]  /*1f270*/  FFMA.FTZ R197, R2, R239, R197 ;  /* 0x000000ef02c57223 */ /* 0x000fe200000100c5 */
[C---:B-1----:R-:W-:Y:S01]  /*1f280*/  HMMA.16816.F32.BF16 R92, R160.reuse, R136, R92 ;  /* 0x00000088a05c723c */ /* 0x042fe2000004185c */
[----:B---3--:R-:W-:Y:S07]  /*1f290*/  LDSM.16.MT88.4 R184, [R188+0x5800] ;  /* 0x00580000bcb8783b */ /* 0x008fee0000004200 */
[----:B------:R-:W1:Y:S01]  /*1f2a0*/  MUFU.EX2 R212, R212 ;  /* 0x000000d400d47308 */ /* 0x000e620000000800 */
[----:B------:R-:W-:Y:S01]  /*1f2b0*/  FFMA.FTZ R195, R0, R237, R195 ;  /* 0x000000ed00c37223 */ /* 0x000fe200000100c3 */
[----:B------:R-:W-:Y:S08]  /*1f2c0*/  FADD.FTZ R194, R194, R197 ;  /* 0x000000c5c2c27221 */ /* 0x000ff00000010000 */
[----:B------:R-:W-:Y:S01]  /*1f2d0*/  MUFU.EX2 R211, R211 ;  /* 0x000000d300d37308 */ /* 0x000fe20000000800 */
[----:B------:R-:W-:Y:S01]  /*1f2e0*/  FADD.FTZ R195, R191, R195 ;  /* 0x000000c3bfc37221 */ /* 0x000fe20000010000 */
[C---:B------:R-:W-:Y:S01]  /*1f2f0*/  HMMA.16816.F32.BF16 R96, R160.reuse, R138, R96 ;  /* 0x0000008aa060723c */ /* 0x040fe20000041860 */
[----:B------:R-:W3:Y:S07]  /*1f300*/  LDSM.16.MT88.4 R136, [R188+0x6000] ;  /* 0x00600000bc88783b */ /* 0x000eee0000004200 */
[----:B------:R-:W1:Y:S01]  /*1f310*/  MUFU.EX2 R214, R214 ;  /* 0x000000d600d67308 */ /* 0x000e620000000800 */
[----:B------:R-:W-:Y:S09]  /*1f320*/  FADD.FTZ R190, R190, R195 ;  /* 0x000000c3bebe7221 */ /* 0x000ff20000010000 */
[----:B------:R-:W1:Y:S01]  /*1f330*/  MUFU.EX2 R213, R213 ;  /* 0x000000d500d57308 */ /* 0x000e620000000800 */
[----:B------:R-:W-:Y:S01]  /*1f340*/  FADD.FTZ R189, R189, R190 ;  /* 0x000000bebdbd7221 */ /* 0x000fe20000010000 */
[C---:B----4-:R-:W-:Y:S08]  /*1f350*/  HMMA.16816.F32.BF16 R100, R160.reuse, R132, R100 ;  /* 0x00000084a064723c */ /* 0x050ff00000041864 */
[----:B------:R-:W-:Y:S10]  /*1f360*/  MUFU.EX2 R222, R222 ;  /* 0x000000de00de7308 */ /* 0x000ff40000000800 */
[----:B------:R-:W4:Y:S01]  /*1f370*/  MUFU.EX2 R167, R167 ;  /* 0x000000a700a77308 */ /* 0x000f220000000800 */
[C---:B------:R-:W-:Y:S01]  /*1f380*/  HMMA.16816.F32.BF16 R104, R160.reuse, R134, R104 ;  /* 0x00000086a068723c */ /* 0x040fe20000041868 */
[----:B------:R-:W2:Y:S08]  /*1f390*/  LDSM.16.MT88.4 R132, [R221+0x6000] ;  /* 0x00600000dd84783b */ /* 0x000eb00000004200 */
[----:B------:R-:W-:Y:S10]  /*1f3a0*/  MUFU.EX2 R215, R215 ;  /* 0x000000d700d77308 */ /* 0x000ff40000000800 */
[----:B------:R-:W4:Y:S01]  /*1f3b0*/  MUFU.EX2 R198, R198 ;  /* 0x000000c600c67308 */ /* 0x000f220000000800 */
[C---:B-----5:R-:W-:Y:S09]  /*1f3c0*/  HMMA.16816.F32.BF16 R108, R160.reuse, R140, R108 ;  /* 0x0000008ca06c723c */ /* 0x060ff2000004186c */
[----:B------:R-:W-:Y:S10]  /*1f3d0*/  MUFU.EX2 R165, R166 ;  /* 0x000000a600a57308 */ /* 0x000ff40000000800 */
[----:B------:R-:W5:Y:S01]  /*1f3e0*/  MUFU.EX2 R196, R196 ;  /* 0x000000c400c47308 */ /* 0x000f620000000800 */
[C---:B------:R-:W-:Y:S01]  /*1f3f0*/  HMMA.16816.F32.BF16 R112, R160.reuse, R142, R112 ;  /* 0x0000008ea070723c */ /* 0x040fe20000041870 */
[----:B------:R-:W-:Y:S07]  /*1f400*/  LDSM.16.MT88.4 R140, [R217+0x10800] ;  /* 0x01080000d98c783b */ /* 0x000fee0000004200 */
[C---:B---3--:R-:W-:Y:S08]  /*1f410*/  HMMA.16816.F32.BF16 R116, R160.reuse, R136, R116 ;  /* 0x00000088a074723c */ /* 0x048ff00000041874 */
[C---:B------:R-:W-:Y:S01]  /*1f420*/  HMMA.16816.F32.BF16 R120, R160.reuse, R138, R120 ;  /* 0x0000008aa078723c */ /* 0x040fe20000041878 */
[----:B------:R-:W3:Y:S07]  /*1f430*/  LDSM.16.MT88.4 R136, [R220+0x10800] ;  /* 0x01080000dc88783b */ /* 0x000eee0000004200 */
[C---:B--2---:R-:W-:Y:S03]  /*1f440*/  HMMA.16816.F32.BF16 R124, R160.reuse, R132, R124 ;  /* 0x00000084a07c723c */ /* 0x044fe6000004187c */
        /* <DEDUP_REMOVED lines=10> */
[C---:B---3--:R-:W-:Y:S08]  /*1f4f0*/  HMMA.16816.F32.BF16 R4, R132.reuse, R136, R4 ;  /* 0x000000888404723c */ /* 0x048ff00000041804 */
[C---:B------:R-:W-:Y:S01]  /*1f500*/  HMMA.16816.F32.BF16 R8, R132.reuse, R138, R8 ;  /* 0x0000008a8408723c */ /* 0x040fe20000041808 */
[----:B------:R-:W2:Y:S07]  /*1f510*/  LDSM.16.MT88.4 R136, [R220+0x12800] ;  /* 0x01280000dc88783b */ /* 0x000eae0000004200 */
[C---:B------:R-:W-:Y:S08]  /*1f520*/  HMMA.16816.F32.BF16 R12, R132.reuse, R140, R12 ;  /* 0x0000008c840c723c */ /* 0x040ff0000004180c */
[C---:B------:R-:W-:Y:S01]  /*1f530*/  HMMA.16816.F32.BF16 R16, R132.reuse, R142, R16 ;  /* 0x0000008e8410723c */ /* 0x040fe20000041810 */
[----:B------:R-:W3:Y:S07]  /*1f540*/  LDSM.16.MT88.4 R140, [R217+0x12800] ;  /* 0x01280000d98c783b */ /* 0x000eee0000004200 */
[C---:B------:R-:W-:Y:S08]  /*1f550*/  HMMA.16816.F32.BF16 R20, R132.reuse, R144, R20 ;  /* 0x000000908414723c */ /* 0x040ff00000041814 */
[C---:B------:R-:W-:Y:S01]  /*1f560*/  HMMA.16816.F32.BF16 R24, R132.reuse, R146, R24 ;  /* 0x000000928418723c */ /* 0x040fe20000041818 */
[----:B------:R-:W1:Y:S07]  /*1f570*/  LDSM.16.MT88.4 R144, [R220+0x14800] ;  /* 0x01480000dc90783b */ /* 0x000e6e0000004200 */
[C---:B------:R-:W-:Y:S08]  /*1f580*/  HMMA.16816.F32.BF16 R28, R132.reuse, R148, R28 ;  /* 0x00000094841c723c */ /* 0x040ff0000004181c */
        /* <DEDUP_REMOVED lines=32> */
[C---:B--2---:R-:W-:Y:S08]  /*1f790*/  HMMA.16816.F32.BF16 R116, R132.reuse, R136, R116 ;  /* 0x000000888474723c */ /* 0x044ff00000041874 */
[C---:B------:R-:W-:Y:S01]  /*1f7a0*/  HMMA.16816.F32.BF16 R120, R132.reuse, R138, R120 ;  /* 0x0000008a8478723c */ /* 0x040fe20000041878 */
[----:B------:R-:W2:Y:S07]  /*1f7b0*/  LDSM.16.MT88.4 R136, [R221+0x1000] ;  /* 0x00100000dd88783b */ /* 0x000eae0000004200 */
[C---:B---3--:R-:W-:Y:S08]  /*1f7c0*/  HMMA.16816.F32.BF16 R124, R132.reuse, R140, R124 ;  /* 0x0000008c847c723c */ /* 0x048ff0000004187c */
[----:B------:R-:W-:Y:S01]  /*1f7d0*/  HMMA.16816.F32.BF16 R128, R132, R142, R128 ;  /* 0x0000008e8480723c */ /* 0x000fe20000041880 */
[----:B------:R-:W3:Y:S02]  /*1f7e0*/  LDSM.16.MT88.4 R140, [R220+0x13000] ;  /* 0x01300000dc8c783b */ /* 0x000ee40000004200 */
[----:B------:R-:W-:Y:S02]  /*1f7f0*/  F2FP.BF16.F32.PACK_AB R132, R223, R208 ;  /* 0x000000d0df84723e */ /* 0x000fe400000010ff */
[C---:B------:R-:W-:Y:S01]  /*1f800*/  F2FP.BF16.F32.PACK_AB R133, R207.reuse, R210 ;  /* 0x000000d2cf85723e */ /* 0x040fe200000010ff */
[----:B------:R-:W-:Y:S01]  /*1f810*/  FADD.FTZ R210, R210, R203 ;  /* 0x000000cbd2d27221 */ /* 0x000fe20000010000 */
[----:B------:R-:W-:Y:S02]  /*1f820*/  F2FP.BF16.F32.PACK_AB R134, R212, R209 ;  /* 0x000000d1d486723e */ /* 0x000fe400000010ff */
[C---:B------:R-:W-:Y:S01]  /*1f830*/  F2FP.BF16.F32.PACK_AB R135, R214.reuse, R211 ;  /* 0x000000d3d687723e */ /* 0x040fe200000010ff */
[----:B------:R-:W-:Y:S04]  /*1f840*/  FADD.FTZ R210, R207, R210 ;  /* 0x000000d2cfd27221 */ /* 0x000fe80000010000 */
[----:B------:R-:W-:Y:S02]  /*1f850*/  FADD.FTZ R211, R211, R210 ;  /* 0x000000d2d3d37221 */ /* 0x000fe40000010000 */
[C---:B-1----:R-:W-:Y:S03]  /*1f860*/  HMMA.16816.F32.BF16 R4, R132.reuse, R144, R4 ;  /* 0x000000908404723c */ /* 0x042fe60000041804 */
[----:B------:R-:W-:Y:S05]  /*1f870*/  FADD.FTZ R211, R214, R211 ;  /* 0x000000d3d6d37221 */ /* 0x000fea0000010000 */
[C---:B------:R-:W-:Y:S01]  /*1f880*/  HMMA.16816.F32.BF16 R8, R132.reuse, R146, R8 ;  /* 0x000000928408723c */ /* 0x040fe20000041808 */
[----:B------:R-:W1:Y:S07]  /*1f890*/  LDSM.16.MT88.4 R144, [R216+0x13000] ;  /* 0x01300000d890783b */ /* 0x000e6e0000004200 */
[C---:B----4-:R-:W-:Y:S08]  /*1f8a0*/  HMMA.16816.F32.BF16 R12, R132.reuse, R148, R12 ;  /* 0x00000094840c723c */ /* 0x050ff0000004180c */
        /* <DEDUP_REMOVED lines=36> */
[C---:B--2---:R-:W-:Y:S08]  /*1faf0*/  HMMA.16816.F32.BF16 R100, R132.reuse, R136, R100 ;  /* 0x000000888464723c */ /* 0x044ff00000041864 */
[C---:B------:R-:W-:Y:S01]  /*1fb00*/  HMMA.16816.F32.BF16 R104, R132.reuse, R138, R104 ;  /* 0x0000008a8468723c */ /* 0x040fe20000041868 */
[----:B------:R-:W1:Y:S07]  /*1fb10*/  LDSM.16.MT88.4 R136, [R221+0x7000] ;  /* 0x00700000dd88783b */ /* 0x000e6e0000004200 */
[C---:B------:R-:W-:Y:S08]  /*1fb20*/  HMMA.16816.F32.BF16 R108, R132.reuse, R180, R108 ;  /* 0x000000b4846c723c */ /* 0x040ff0000004186c */
[C---:B------:R-:W-:Y:S01]  /*1fb30*/  HMMA.16816.F32.BF16 R112, R132.reuse, R182, R112 ;  /* 0x000000b68470723c */ /* 0x040fe20000041870 */
[----:B------:R-:W-:Y:S07]  /*1fb40*/  LDSM.16.MT88.4 R180, [R188+0x3800] ;  /* 0x00380000bcb4783b */ /* 0x000fee0000004200 */
[C---:B---3--:R-:W-:Y:S08]  /*1fb50*/  HMMA.16816.F32.BF16 R116, R132.reuse, R140, R116 ;  /* 0x0000008c8474723c */ /* 0x048ff00000041874 */
        /* <DEDUP_REMOVED lines=63> */
.L_x_1842:
        /* <DEDUP_REMOVED lines=221> */
[----:B----4-:R-:W-:-:S03]  /*20d20*/  MOV R137, UR8 ;  /* 0x0000000800897c02 */ /* 0x010fc60008000f00 */
[----:B------:R-:W-:Y:S04]  /*20d30*/  STS.64 [R9+0x4800], R42 ;  /* 0x0048002a09007388 */ /* 0x000fe80000000a00 */
[----:B------:R-:W-:Y:S01]  /*20d40*/  STS.64 [R12+0x4000], R44 ;  /* 0x0040002c0c007388 */ /* 0x000fe20000000a00 */
[----:B-----5:R-:W-:-:S03]  /*20d50*/  MOV R133, 0xff800000 ;  /* 0xff80000000857802 */ /* 0x020fc60000000f00 */
[----:B------:R-:W-:Y:S01]  /*20d60*/  STS.64 [R12+0x4800], R46 ;  /* 0x0048002e0c007388 */ /* 0x000fe20000000a00 */
[----:B-1----:R-:W-:Y:S01]  /*20d70*/  @P6 FFMA.FTZ R133, R3, R16, R6 ;  /* 0x0000001003856223 */ /* 0x002fe20000010006 */
[C---:B------:R-:W-:Y:S02]  /*20d80*/  IADD3 R3, PT, PT, R219.reuse, 0x28, RZ ;  /* 0x00000028db037810 */ /* 0x040fe40007ffe0ff */
[----:B------:R-:W-:Y:S01]  /*20d90*/  STS.64 [R13+0x4000], R48 ;  /* 0x004000300d007388 */ /* 0x000fe20000000a00 */
[----:B---3--:R-:W-:Y:S01]  /*20da0*/  MOV R134, 0xff800000 ;  /* 0xff80000000867802 */ /* 0x008fe20000000f00 */
[----:B--2---:R-:W-:Y:S01]  /*20db0*/  @P3 FFMA.FTZ R134, R164, R15, R5 ;  /* 0x0000000fa4863223 */ /* 0x004fe20000010005 */
[----:B------:R-:W-:Y:S01]  /*20dc0*/  IADD3 R135, PT, PT, R219, 0x20, RZ ;  /* 0x00000020db877810 */ /* 0x000fe20007ffe0ff */
        /* <DEDUP_REMOVED lines=35> */
[----:B-1----:R-:W-:-:S03]  /*21000*/  LOP3.LUT R9, R4, 0x3f00, RZ, 0xc0, !PT ;  /* 0x00003f0004097812 */ /* 0x002fc600078ec0ff */
[----:B------:R2:W-:Y:S01]  /*21010*/  STS.64 [R14+0xc000], R120 ;  /* 0x00c000780e007388 */ /* 0x0005e20000000a00 */
[----:B------:R-:W-:-:S03]  /*21020*/  LOP3.LUT R9, R9, 0x3c, R0, 0xf8, !PT ;  /* 0x0000003c09097812 */ /* 0x000fc600078ef800 */
[----:B------:R2:W-:Y:S01]  /*21030*/  STS.64 [R14+0xc800], R122 ;  /* 0x00c8007a0e007388 */ /* 0x0005e20000000a00 */
[----:B------:R-:W-:-:S03]  /*21040*/  IADD3 R132, P3, PT, R9, UR8, RZ ;  /* 0x0000000809847c10 */ /* 0x000fc6000ff7e0ff */
[----:B------:R2:W-:Y:S04]  /*21050*/  STS.64 [R8+0xc000], R124 ;  /* 0x00c0007c08007388 */ /* 0x0005e80000000a00 */
[----:B------:R2:W-:Y:S04]  /*21060*/  STS.64 [R8+0xc800], R126 ;  /* 0x00c8007e08007388 */ /* 0x0005e80000000a00 */
[----:B------:R2:W-:Y:S04]  /*21070*/  STS.64 [R7+0xc000], R128 ;  /* 0x00c0008007007388 */ /* 0x0005e80000000a00 */
[----:B------:R2:W-:Y:S01]  /*21080*/  STS.64 [R7+0xc800], R130 ;  /* 0x00c8008207007388 */ /* 0x0005e20000000a00 */
[----:B------:R-:W-:Y:S06]  /*21090*/  BAR.SYNC.DEFER_BLOCKING 0x0 ;  /* 0x0000000000007b1d */ /* 0x000fec0000010000 */
[----:B------:R2:W1:Y:S04]  /*210a0*/  LDS.128 R128, [R165+UR6] ;  /* 0x00000006a5807984 */ /* 0x0004680008000c00 */
        /* <DEDUP_REMOVED lines=31> */
[----:B---34-:R-:W-:Y:S05]  /*212a0*/  @P5 BRA `(.L_x_1848) ;  /* 0x0000000000305947 */ /* 0x018fea0003800000 */
[----:B------:R-:W3:Y:S01]  /*212b0*/  LDCU.64 UR4, c[0x0][0x428] ;  /* 0x00008500ff0477ac */ /* 0x000ee20008000a00 */
[C---:B------:R-:W-:Y:S01]  /*212c0*/  VIADD R139, R2.reuse, 0x8 ;  /* 0x00000008028b7836 */ /* 0x040fe20000000000 */
[----:B------:R-:W-:Y:S01]  /*212d0*/  IADD3 R138, P4, PT, R2, UR10, RZ ;  /* 0x0000000a028a7c10 */ /* 0x000fe2000ff9e0ff */
[----:B------:R-:W-:Y:S01]  /*212e0*/  IMAD.U32 R136, RZ, RZ, UR10 ;  /* 0x0000000aff887e24 */ /* 0x000fe2000f8e00ff */
[----:B------:R-:W-:-:S06]  /*212f0*/  UIADD3 UR6, UPT, UPT, -UR9, UR20, URZ ;  /* 0x0000001409067290 */ /* 0x000fcc000fffe1ff */
[----:B------:R-:W-:Y:S02]  /*21300*/  ISETP.GE.AND P6, PT, R2, UR6, PT ;  /* 0x0000000602007c0c */ /* 0x000fe4000bfc6270 */
[----:B------:R-:W-:Y:S02]  /*21310*/  ISETP.GE.AND P5, PT, R139, UR6, PT ;  /* 0x000000068b007c0c */ /* 0x000fe4000bfa6270 */
[----:B------:R-:W-:Y:S02]  /*21320*/  LEA.HI.X.SX32 R139, R136, RZ, 0x1, P4 ;  /* 0x000000ff888b7211 */ /* 0x000fe400020f0eff */
[----:B---3--:R-:W-:-:S04]  /*21330*/  LEA R140, P4, R138, UR4, 0x2 ;  /* 0x000000048a8c7c11 */ /* 0x008fc8000f8810ff */
[----:B------:R-:W-:-:S05]  /*21340*/  LEA.HI.X R141, R138, UR5, R139, 0x2, P4 ;  /* 0x000000058a8d7c11 */ /* 0x000fca000a0f148b */
[----:B------:R3:W-:Y:S04]  /*21350*/  @!P6 STG.E desc[UR12][R140.64], R134 ;  /* 0x000000868c00e986 */ /* 0x0007e8000c10190c */
[----:B------:R3:W-:Y:S02]  /*21360*/  @!P5 STG.E desc[UR12][R140.64+0x20], R133 ;  /* 0x000020858c00d986 */ /* 0x0007e4000c10190c */
.L_x_1848:
[----:B------:R-:W-:Y:S05]  /*21370*/  BSYNC.RECONVERGENT B0 ;  /* 0x0000000000007941 */ /* 0x000fea0003800200 */
.L_x_1847:
[----:B------:R-:W-:Y:S01]  /*21380*/  ISETP.GE.AND P4, PT, R219, UR7, PT ;  /* 0x00000007db007c0c */ /* 0x000fe2000bf86270 */
[----:B------:R-:W-:Y:S01]  /*21390*/  BSSY.RECONVERGENT B0, `(.L_x_1849) ;  /* 0x0000018000007945 */ /* 0x000fe20003800200 */
[----:B------:R-:W-:Y:S01]  /*213a0*/  ISETP.GE.AND P6, PT, R135, UR7, PT ;  /* 0x0000000787007c0c */ /* 0x000fe2000bfc6270 */
[----:B------:R-:W-:Y:S01]  /*213b0*/  VIADD R2, R219, 0x30 ;  /* 0x00000030db027836 */ /* 0x000fe20000000000 */
[----:B------:R-:W-:Y:S02]  /*213c0*/  ISETP.GE.AND P5, PT, R3, UR7, PT ;  /* 0x0000000703007c0c */ /* 0x000fe4000bfa6270 */
[----:B------:R-:W-:Y:S02]  /*213d0*/  LOP3.LUT R136, R0, 0x3c, RZ, 0xc0, !PT ;  /* 0x0000003c00887812 */ /* 0x000fe400078ec0ff */
[----:B---3--:R-:W-:Y:S02]  /*213e0*/  P2R R133, PR, RZ, 0x40 ;  /* 0x00000040ff857803 */ /* 0x008fe40000000000 */
[----:B------:R-:W-:-:S02]  /*213f0*/  P2R R138, PR, RZ, 0x20 ;  /* 0x00000020ff8a7803 */ /* 0x000fc40000000000 */
[C---:B------:R-:W-:Y:S02]  /*21400*/  LOP3.LUT R135, R136.reuse, 0x40, RZ, 0xfc, !PT ;  /* 0x0000004088877812 */ /* 0x040fe400078efcff */
[C---:B------:R-:W-:Y:S02]  /*21410*/  LOP3.LUT R134, R136.reuse, 0x80, RZ, 0xfc, !PT ;  /* 0x0000008088867812 */ /* 0x040fe400078efcff */
[----:B------:R-:W-:Y:S02]  /*21420*/  LOP3.LUT R0, R136, 0xc0, RZ, 0xfc, !PT ;  /* 0x000000c088007812 */ /* 0x000fe400078efcff */
[----:B------:R-:W-:Y:S01]  /*21430*/  LEA.HI.X.SX32 R137, R137, RZ, 0x1, P3 ;  /* 0x000000ff89897211 */ /* 0x000fe200018f0eff */
[----:B------:R-:W-:Y:S06]  /*21440*/  @P4 BRA `(.L_x_1850) ;  /* 0x0000000000304947 */ /* 0x000fec0003800000 */
[----:B------:R-:W3:Y:S01]  /*21450*/  LDCU.64 UR4, c[0x0][0x3f8] ;  /* 0x00007f00ff0477ac */ /* 0x000ee20008000a00 */
[----:B------:R-:W4:Y:S01]  /*21460*/  LDCU UR6, c[0x0][0x440] ;  /* 0x00008800ff0677ac */ /* 0x000f220008000800 */
[----:B---3--:R-:W-:-:S04]  /*21470*/  LEA R140, P3, R132, UR4, 0x2 ;  /* 0x00000004848c7c11 */ /* 0x008fc8000f8610ff */
[----:B------:R-:W-:Y:S02]  /*21480*/  LEA.HI.X R141, R132, UR5, R137, 0x2, P3 ;  /* 0x00000005848d7c11 */ /* 0x000fe400098f1489 */
[----:B----4-:R-:W-:Y:S02]  /*21490*/  ISETP.GE.AND P4, PT, R136, UR6, PT ;  /* 0x0000000688007c0c */ /* 0x010fe4000bf86270 */
[----:B------:R-:W-:-:S11]  /*214a0*/  ISETP.GE.AND P3, PT, R135, UR6, PT ;  /* 0x0000000687007c0c */ /* 0x000fd6000bf66270 */
[----:B-1----:R3:W-:Y:S01]  /*214b0*/  @!P4 STG.E.128 desc[UR12][R140.64], R128 ;  /* 0x000000808c00c986 */ /* 0x0027e2000c101d0c */
[----:B------:R-:W-:-:S03]  /*214c0*/  ISETP.GE.AND P4, PT, R134, UR6, PT ;  /* 0x0000000686007c0c */ /* 0x000fc6000bf86270 */
[----:B------:R3:W-:Y:S01]  /*214d0*/  @!P3 STG.E.128 desc[UR12][R140.64+0x100], R96 ;  /* 0x000100608c00b986 */ /* 0x0007e2000c101d0c */
[----:B------:R-:W-:-:S09]  /*214e0*/  ISETP.GE.AND P3, PT, R0, UR6, PT ;  /* 0x0000000600007c0c */ /* 0x000fd2000bf66270 */
[----:B------:R3:W-:Y:S04]  /*214f0*/  @!P4 STG.E.128 desc[UR12][R140.64+0x200], R64 ;  /* 0x000200408c00c986 */ /* 0x0007e8000c101d0c */
[----:B------:R3:W-:Y:S02]  /*21500*/  @!P3 STG.E.128 desc[UR12][R140.64+0x300], R32 ;  /* 0x000300208c00b986 */ /* 0x0007e4000c101d0c */
.L_x_1850:
[----:B------:R-:W-:Y:S05]  /*21510*/  BSYNC.RECONVERGENT B0 ;  /* 0x0000000000007941 */ /* 0x000fea0003800200 */
.L_x_1849:
[----:B------:R-:W-:Y:S01]  /*21520*/  ISETP.GE.AND P3, PT, R2, UR7, PT ;  /* 0x0000000702007c0c */ /* 0x000fe2000bf66270 */
[----:B------:R-:W-:Y:S01]  /*21530*/  BSSY.RECONVERGENT B0, `(.L_x_1851) ;  /* 0x0000019000007945 */ /* 0x000fe20003800200 */
[----:B------:R-:W-:Y:S02]  /*21540*/  VIADD R219, R219, 0x38 ;  /* 0x00000038dbdb7836 */ /* 0x000fe40000000000 */
[----:B-1-3--:R-:W-:Y:S01]  /*21550*/  P2R R32, PR, RZ, 0x8 ;  /* 0x00000008ff207803 */ /* 0x00afe20000000000 */
        /* <DEDUP_REMOVED lines=22> */
.L_x_1852:
[----:B------:R-:W-:Y:S05]  /*216c0*/  BSYNC.RECONVERGENT B0 ;  /* 0x0000000000007941 */ /* 0x000fea0003800200 */
.L_x_1851:
        /* <DEDUP_REMOVED lines=8> */
[----:B---3--:R-:W1:Y:S02]  /*21750*/  @!P5 LDC.64 R2, c[0x0][0x3f8] ;  /* 0x0000fe00ff02db82 */ /* 0x008e640000000a00 */
        /* <DEDUP_REMOVED lines=15> */
.L_x_1854:
[----:B------:R-:W-:Y:S05]  /*21850*/  BSYNC.RECONVERGENT B0 ;  /* 0x0000000000007941 */ /* 0x000fea0003800200 */
.L_x_1853:
[----:B------:R-:W-:Y:S04]  /*21860*/  BSSY.RECONVERGENT B0, `(.L_x_1855) ;  /* 0x0000017000007945 */ /* 0x000fe80003800200 */
[----:B------:R-:W-:Y:S05]  /*21870*/  @P0 BRA `(.L_x_1856) ;  /* 0x0000000000540947 */ /* 0x000fea0003800000 */
[----:B------:R-:W1:Y:S02]  /*21880*/  LDCU UR4, c[0x0][0x440] ;  /* 0x00008800ff0477ac */ /* 0x000e640008000800 */
[----:B-1----:R-:W-:Y:S02]  /*21890*/  ISETP.GE.AND P4, PT, R136, UR4, PT ;  /* 0x0000000488007c0c */ /* 0x002fe4000bf86270 */
[----:B------:R-:W-:Y:S02]  /*218a0*/  ISETP.GE.AND P3, PT, R135, UR4, PT ;  /* 0x0000000487007c0c */ /* 0x000fe4000bf66270 */
[----:B------:R-:W-:Y:S02]  /*218b0*/  ISETP.GE.AND P2, PT, R134, UR4, PT ;  /* 0x0000000486007c0c */ /* 0x000fe4000bf46270 */
[----:B------:R-:W-:-:S07]  /*218c0*/  ISETP.GE.AND P1, PT, R0, UR4, PT ;  /* 0x0000000400007c0c */ /* 0x000fce000bf26270 */
[----:B----4-:R-:W1:Y:S08]  /*218d0*/  @!P4 LDC.64 R24, c[0x0][0x3f8] ;  /* 0x0000fe00ff18cb82 */ /* 0x010e700000000a00 */
[----:B---3--:R-:W3:Y:S01]  /*218e0*/  @!P3 LDC.64 R2, c[0x0][0x3f8] ;  /* 0x0000fe00ff02bb82 */ /* 0x008ee20000000a00 */
[----:B-1----:R-:W-:-:S04]  /*218f0*/  @!P4 LEA R24, P0, R132, R24, 0x2 ;  /* 0x000000188418c211 */ /* 0x002fc800078010ff */
[C---:B------:R-:W-:Y:S02]  /*21900*/  @!P4 LEA.HI.X R25, R132.reuse, R25, R137, 0x2, P0 ;  /* 0x000000198419c211 */ /* 0x040fe400000f1489 */
[----:B---3--:R-:W-:-:S03]  /*21910*/  @!P3 LEA R26, P0, R132, R2, 0x2 ;  /* 0x00000002841ab211 */ /* 0x008fc600078010ff */
[----:B------:R1:W-:Y:S01]  /*21920*/  @!P4 STG.E.128 desc[UR12][R24.64+0x6000], R116 ;  /* 0x006000741800c986 */ /* 0x0003e2000c101d0c */
[C---:B------:R-:W-:Y:S02]  /*21930*/  @!P3 LEA.HI.X R27, R132.reuse, R3, R137, 0x2, P0 ;  /* 0x00000003841bb211 */ /* 0x040fe400000f1489 */
[----:B------:R-:W3:Y:S03]  /*21940*/  @!P2 LDC.64 R2, c[0x0][0x3f8] ;  /* 0x0000fe00ff02ab82 */ /* 0x000ee60000000a00 */
[----:B------:R1:W-:Y:S01]  /*21950*/  @!P3 STG.E.128 desc[UR12][R26.64+0x6100], R84 ;  /* 0x006100541a00b986 */ /* 0x0003e2000c101d0c */
[----:B---3--:R-:W-:-:S04]  /*21960*/  @!P2 LEA R28, P0, R132, R2, 0x2 ;  /* 0x00000002841ca211 */ /* 0x008fc800078010ff */
[C---:B------:R-:W-:Y:S02]  /*21970*/  @!P2 LEA.HI.X R29, R132.reuse, R3, R137, 0x2, P0 ;  /* 0x00000003841da211 */ /* 0x040fe400000f1489 */
[----:B------:R-:W3:Y:S03]  /*21980*/  @!P1 LDC.64 R2, c[0x0][0x3f8] ;  /* 0x0000fe00ff029b82 */ /* 0x000ee60000000a00 */
[----:B------:R1:W-:Y:S01]  /*21990*/  @!P2 STG.E.128 desc[UR12][R28.64+0x6200], R52 ;  /* 0x006200341c00a986 */ /* 0x0003e2000c101d0c */
[----:B---3--:R-:W-:-:S04]  /*219a0*/  @!P1 LEA R2, P0, R132, R2, 0x2 ;  /* 0x0000000284029211 */ /* 0x008fc800078010ff */
[----:B------:R-:W-:-:S05]  /*219b0*/  @!P1 LEA.HI.X R3, R132, R3, R137, 0x2, P0 ;  /* 0x0000000384039211 */ /* 0x000fca00000f1489 */
[----:B------:R1:W-:Y:S04]  /*219c0*/  @!P1 STG.E.128 desc[UR12][R2.64+0x6300], R20 ;  /* 0x0063001402009986 */ /* 0x0003e8000c101d0c */
.L_x_1856:
[----:B------:R-:W-:Y:S05]  /*219d0*/  BSYNC.RECONVERGENT B0 ;  /* 0x0000000000007941 */ /* 0x000fea0003800200 */
.L_x_1855:
[----:B------:R-:W-:Y:S01]  /*219e0*/  ISETP.NE.AND P0, PT, R133, RZ, PT ;  /* 0x000000ff8500720c */ /* 0x000fe20003f05270 */
[----:B------:R-:W-:-:S12]  /*219f0*/  BSSY.RECONVERGENT B0, `(.L_x_1857) ;  /* 0x0000017000007945 */ /* 0x000fd80003800200 */
[----:B------:R-:W-:Y:S05]  /*21a00*/  @P0 BRA `(.L_x_1858) ;  /* 0x0000000000540947 */ /* 0x000fea0003800000 */
[----:B------:R-:W5:Y:S02]  /*21a10*/  LDCU UR4, c[0x0][0x440] ;  /* 0x00008800ff0477ac */ /* 0x000f640008000800 */
[----:B-----5:R-:W-:Y:S02]  /*21a20*/  ISETP.GE.AND P0, PT, R136, UR4, PT ;  /* 0x0000000488007c0c */ /* 0x020fe4000bf06270 */
[----:B------:R-:W-:Y:S02]  /*21a30*/  ISETP.GE.AND P3, PT, R135, UR4, PT ;  /* 0x0000000487007c0c */ /* 0x000fe4000bf66270 */
[----:B------:R-:W-:-:S09]  /*21a40*/  ISETP.GE.AND P2, PT, R134, UR4, PT ;  /* 0x0000000486007c0c */ /* 0x000fd2000bf46270 */
[----:B-1-34-:R-:W1:Y:S08]  /*21a50*/  @!P0 LDC.64 R2, c[0x0][0x3f8] ;  /* 0x0000fe00ff028b82 */ /* 0x01ae700000000a00 */
[----:B------:R-:W3:Y:S08]  /*21a60*/  @!P3 LDC.64 R22, c[0x0][0x3f8] ;  /* 0x0000fe00ff16bb82 */ /* 0x000ef00000000a00 */
[----:B------:R-:W4:Y:S01]  /*21a70*/  @!P2 LDC.64 R20, c[0x0][0x3f8] ;  /* 0x0000fe00ff14ab82 */ /* 0x000f220000000a00 */
[----:B-1----:R-:W-:-:S04]  /*21a80*/  @!P0 LEA R24, P1, R132, R2, 0x2 ;  /* 0x0000000284188211 */ /* 0x002fc800078210ff */
[----:B------:R-:W-:Y:S02]  /*21a90*/  @!P0 LEA.HI.X R25, R132, R3, R137, 0x2, P1 ;  /* 0x0000000384198211 */ /* 0x000fe400008f1489 */
[----:B------:R-:W-:-:S03]  /*21aa0*/  ISETP.GE.AND P1, PT, R0, UR4, PT ;  /* 0x0000000400007c0c */ /* 0x000fc6000bf26270 */
[----:B------:R1:W-:Y:S01]  /*21ab0*/  @!P0 STG.E.128 desc[UR12][R24.64+0x8000], R112 ;  /* 0x0080007018008986 */ /* 0x0003e2000c101d0c */
[----:B---3--:R-:W-:-:S04]  /*21ac0*/  @!P3 LEA R22, P0, R132, R22, 0x2 ;  /* 0x000000168416b211 */ /* 0x008fc800078010ff */
[C---:B------:R-:W-:Y:S02]  /*21ad0*/  @!P3 LEA.HI.X R23, R132.reuse, R23, R137, 0x2, P0 ;  /* 0x000000178417b211 */ /* 0x040fe400000f1489 */
[----:B----4-:R-:W-:-:S03]  /*21ae0*/  @!P2 LEA R20, P0, R132, R20, 0x2 ;  /* 0x000000148414a211 */ /* 0x010fc600078010ff */
[----:B------:R-:W3:Y:S01]  /*21af0*/  @!P1 LDC.64 R2, c[0x0][0x3f8] ;  /* 0x0000fe00ff029b82 */ /* 0x000ee20000000a00 */
[C---:B------:R-:W-:Y:S01]  /*21b00*/  @!P2 LEA.HI.X R21, R132.reuse, R21, R137, 0x2, P0 ;  /* 0x000000158415a211 */ /* 0x040fe200000f1489 */
[----:B------:R1:W-:Y:S04]  /*21b10*/  @!P3 STG.E.128 desc[UR12][R22.64+0x8100], R80 ;  /* 0x008100501600b986 */ /* 0x0003e8000c101d0c */
[----:B------:R1:W-:Y:S01]  /*21b20*/  @!P2 STG.E.128 desc[UR12][R20.64+0x8200], R48 ;  /* 0x008200301400a986 */ /* 0x0003e2000c101d0c */
[----:B---3--:R-:W-:-:S04]  /*21b30*/  @!P1 LEA R2, P0, R132, R2, 0x2 ;  /* 0x0000000284029211 */ /* 0x008fc800078010ff */
[----:B------:R-:W-:-:S05]  /*21b40*/  @!P1 LEA.HI.X R3, R132, R3, R137, 0x2, P0 ;  /* 0x0000000384039211 */ /* 0x000fca00000f1489 */
[----:B------:R1:W-:Y:S04]  /*21b50*/  @!P1 STG.E.128 desc[UR12][R2.64+0x8300], R16 ;  /* 0x0083001002009986 */ /* 0x0003e8000c101d0c */
.L_x_1858:
[----:B------:R-:W-:Y:S05]  /*21b60*/  BSYNC.RECONVERGENT B0 ;  /* 0x0000000000007941 */ /* 0x000fea0003800200 */
.L_x_1857:
        /* <DEDUP_REMOVED lines=10> */
[----:B------:R-:W2:Y:S08]  /*21c10*/  @!P2 LDC.64 R16, c[0x0][0x3f8] ;  /* 0x0000fe00ff10ab82 */ /* 0x000eb00000000a00 */
[----:B---34-:R-:W3:Y:S01]  /*21c20*/  @!P1 LDC.64 R2, c[0x0][0x3f8] ;  /* 0x0000fe00ff029b82 */ /* 0x018ee20000000a00 */
[----:B-1----:R-:W-:-:S04]  /*21c30*/  @!P4 LEA R20, P0, R132, R20, 0x2 ;  /* 0x000000148414c211 */ /* 0x002fc800078010ff */
[C---:B------:R-:W-:Y:S02]  /*21c40*/  @!P4 LEA.HI.X R21, R132.reuse, R21, R137, 0x2, P0 ;  /* 0x000000158415c211 */ /* 0x040fe400000f1489 */
[----:B-----5:R-:W-:-:S03]  /*21c50*/  @!P3 LEA R18, P0, R132, R18, 0x2 ;  /* 0x000000128412b211 */ /* 0x020fc600078010ff */
[----:B------:R1:W-:Y:S01]  /*21c60*/  @!P4 STG.E.128 desc[UR12][R20.64+0xa000], R108 ;  /* 0x00a0006c1400c986 */ /* 0x0003e2000c101d0c */
[C---:B------:R-:W-:Y:S02]  /*21c70*/  @!P3 LEA.HI.X R19, R132.reuse, R19, R137, 0x2, P0 ;  /* 0x000000138413b211 */ /* 0x040fe400000f1489 */
[----:B--2---:R-:W-:-:S03]  /*21c80*/  @!P2 LEA R16, P0, R132, R16, 0x2 ;  /* 0x000000108410a211 */ /* 0x004fc600078010ff */
[----:B------:R1:W-:Y:S01]  /*21c90*/  @!P3 STG.E.128 desc[UR12][R18.64+0xa100], R76 ;  /* 0x00a1004c1200b986 */ /* 0x0003e2000c101d0c */
[C---:B------:R-:W-:Y:S02]  /*21ca0*/  @!P2 LEA.HI.X R17, R132.reuse, R17, R137, 0x2, P0 ;  /* 0x000000118411a211 */ /* 0x040fe400000f1489 */
[----:B---3--:R-:W-:-:S03]  /*21cb0*/  @!P1 LEA R2, P0, R132, R2, 0x2 ;  /* 0x0000000284029211 */ /* 0x008fc600078010ff */
[----:B------:R1:W-:Y:S01]  /*21cc0*/  @!P2 STG.E.128 desc[UR12][R16.64+0xa200], R44 ;  /* 0x00a2002c1000a986 */ /* 0x0003e2000c101d0c */
[----:B------:R-:W-:-:S05]  /*21cd0*/  @!P1 LEA.HI.X R3, R132, R3, R137, 0x2, P0 ;  /* 0x0000000384039211 */ /* 0x000fca00000f1489 */
[----:B------:R1:W-:Y:S04]  /*21ce0*/  @!P1 STG.E.128 desc[UR12][R2.64+0xa300], R12 ;  /* 0x00a3000c02009986 */ /* 0x0003e8000c101d0c */
.L_x_1860:
[----:B------:R-:W-:Y:S05]  /*21cf0*/  BSYNC.RECONVERGENT B0 ;  /* 0x0000000000007941 */ /* 0x000fea0003800200 */
.L_x_1859:
        /* <DEDUP_REMOVED lines=9> */
[----:B--2---:R-:W2:Y:S08]  /*21d90*/  @!P4 LDC.64 R14, c[0x0][0x3f8] ;  /* 0x0000fe00ff0ecb82 */ /* 0x004eb00000000a00 */
[----:B------:R-:W5:Y:S08]  /*21da0*/  @!P3 LDC.64 R12, c[0x0][0x3f8] ;  /* 0x0000fe00ff0cbb82 */ /* 0x000f700000000a00 */
[----:B---34-:R-:W3:Y:S01]  /*21db0*/  @!P1 LDC.64 R2, c[0x0][0x3f8] ;  /* 0x0000fe00ff029b82 */ /* 0x018ee20000000a00 */
[----:B-1----:R-:W-:-:S04]  /*21dc0*/  @!P5 LEA R16, P2, R132, R16, 0x2 ;  /* 0x000000108410d211 */ /* 0x002fc800078410ff */
[C---:B------:R-:W-:Y:S02]  /*21dd0*/  @!P5 LEA.HI.X R17, R132.reuse, R17, R137, 0x2, P2 ;  /* 0x000000118411d211 */ /* 0x040fe400010f1489 */
[----:B--2---:R-:W-:-:S03]  /*21de0*/  @!P4 LEA R14, P0, R132, R14, 0x2 ;  /* 0x0000000e840ec211 */ /* 0x004fc600078010ff */
[----:B------:R1:W-:Y:S01]  /*21df0*/  @!P5 STG.E.128 desc[UR12][R16.64+0xc000], R104 ;  /* 0x00c000681000d986 */ /* 0x0003e2000c101d0c */
[C---:B------:R-:W-:Y:S02]  /*21e00*/  @!P4 LEA.HI.X R15, R132.reuse, R15, R137, 0x2, P0 ;  /* 0x0000000f840fc211 */ /* 0x040fe400000f1489 */
[----:B-----5:R-:W-:-:S03]  /*21e10*/  @!P3 LEA R12, P2, R132, R12, 0x2 ;  /* 0x0000000c840cb211 */ /* 0x020fc600078410ff */
[----:B------:R1:W-:Y:S01]  /*21e20*/  @!P4 STG.E.128 desc[UR12][R14.64+0xc100], R72 ;  /* 0x00c100480e00c986 */ /* 0x0003e2000c101d0c */
[C---:B------:R-:W-:Y:S02]  /*21e30*/  @!P3 LEA.HI.X R13, R132.reuse, R13, R137, 0x2, P2 ;  /* 0x0000000d840db211 */ /* 0x040fe400010f1489 */
[----:B---3--:R-:W-:-:S03]  /*21e40*/  @!P1 LEA R2, P0, R132, R2, 0x2 ;  /* 0x0000000284029211 */ /* 0x008fc600078010ff */
[----:B------:R1:W-:Y:S01]  /*21e50*/  @!P3 STG.E.128 desc[UR12][R12.64+0xc200], R40 ;  /* 0x00c200280c00b986 */ /* 0x0003e2000c101d0c */
[----:B------:R-:W-:-:S05]  /*21e60*/  @!P1 LEA.HI.X R3, R132, R3, R137, 0x2, P0 ;  /* 0x0000000384039211 */ /* 0x000fca00000f1489 */
[----:B------:R1:W-:Y:S04]  /*21e70*/  @!P1 STG.E.128 desc[UR12][R2.64+0xc300], R8 ;  /* 0x00c3000802009986 */ /* 0x0003e8000c101d0c */
.L_x_1862:
[----:B------:R-:W-:Y:S05]  /*21e80*/  BSYNC.RECONVERGENT B0 ;  /* 0x0000000000007941 */ /* 0x000fea0003800200 */
.L_x_1861:
[----:B------:R-:W-:Y:S05]  /*21e90*/  @P6 EXIT ;  /* 0x000000000000694d */ /* 0x000fea0003800000 */
[----:B------:R-:W5:Y:S02]  /*21ea0*/  LDCU UR4, c[0x0][0x440] ;  /* 0x00008800ff0477ac */ /* 0x000f640008000800 */
[----:B-----5:R-:W-:Y:S02]  /*21eb0*/  ISETP.GE.AND P5, PT, R136, UR4, PT ;  /* 0x0000000488007c0c */ /* 0x020fe4000bfa6270 */
[----:B------:R-:W-:Y:S02]  /*21ec0*/  ISETP.GE.AND P4, PT, R135, UR4, PT ;  /* 0x0000000487007c0c */ /* 0x000fe4000bf86270 */
[----:B------:R-:W-:-:S09]  /*21ed0*/  ISETP.GE.AND P2, PT, R134, UR4, PT ;  /* 0x0000000486007c0c */ /* 0x000fd2000bf46270 */
[----:B-12---:R-:W1:Y:S08]  /*21ee0*/  @!P5 LDC.64 R10, c[0x0][0x3f8] ;  /* 0x0000fe00ff0adb82 */ /* 0x006e700000000a00 */
[----:B------:R-:W2:Y:S08]  /*21ef0*/  @!P4 LDC.64 R8, c[0x0][0x3f8] ;  /* 0x0000fe00ff08cb82 */ /* 0x000eb00000000a00 */
[----:B---34-:R-:W3:Y:S01]  /*21f00*/  @!P2 LDC.64 R2, c[0x0][0x3f8] ;  /* 0x0000fe00ff02ab82 */ /* 0x018ee20000000a00 */
[----:B-1----:R-:W-:-:S04]  /*21f10*/  @!P5 LEA R10, P0, R132, R10, 0x2 ;  /* 0x0000000a840ad211 */ /* 0x002fc800078010ff */
[--C-:B------:R-:W-:Y:S02]  /*21f20*/  @!P5 LEA.HI.X R11, R132, R11, R137.reuse, 0x2, P0 ;  /* 0x0000000b840bd211 */ /* 0x100fe400000f1489 */
[----:B------:R-:W-:Y:S02]  /*21f30*/  ISETP.GE.AND P0, PT, R0, UR4, PT ;  /* 0x0000000400007c0c */ /* 0x000fe4000bf06270 */
[C---:B--2---:R-:W-:Y:S01]  /*21f40*/  @!P4 LEA R8, P3, R132.reuse, R8, 0x2 ;  /* 0x000000088408c211 */ /* 0x044fe200078610ff */
[----:B------:R1:W-:Y:S03]  /*21f50*/  @!P5 STG.E.128 desc[UR12][R10.64+0xe000], R100 ;  /* 0x00e000640a00d986 */ /* 0x0003e6000c101d0c */
[C---:B------:R-:W-:Y:S02]  /*21f60*/  @!P4 LEA.HI.X R9, R132.reuse, R9, R137, 0x2, P3 ;  /* 0x000000098409c211 */ /* 0x040fe400018f1489 */
[----:B---3--:R-:W-:-:S03]  /*21f70*/  @!P2 LEA R2, P1, R132, R2, 0x2 ;  /* 0x000000028402a211 */ /* 0x008fc600078210ff */
        /* <DEDUP_REMOVED lines=9> */
.L_x_1863:
        /* <DEDUP_REMOVED lines=15> */
.L_x_7467:


//--------------------- .text._ZN5flash24flash_fwd_splitkv_kernelI23Flash_fwd_kernel_traitsILi256ELi64ELi64ELi4ELb0ELb0EN7cutlass10bfloat16_tE19Flash_kernel_traitsILi256ELi64ELi64ELi4ES3_EELb0ELb1ELb0ELb0ELb0ELb0ELb0ELb0EEEvNS_16Flash_fwd_paramsE --------------------------
	.section	.text._ZN5flash24flash_fwd_splitkv_kernelI23Flash_fwd_kernel_traitsILi256ELi64ELi64ELi4ELb0ELb0EN7cutlass10bfloat16_tE19Flash_kernel_traitsILi256ELi64ELi64ELi4ES3_EELb0ELb1ELb0ELb0ELb0ELb0ELb0ELb0EEEvNS_16Flash_fwd_paramsE,"ax",@progbits
	.align	128
        .global         _ZN5flash24flash_fwd_splitkv_kernelI23Flash_fwd_kernel_traitsILi256ELi64ELi64ELi4ELb0ELb0EN7cutlass10bfloat16_tE19Flash_kernel_traitsILi256ELi64ELi64ELi4ES3_EELb0ELb1ELb0ELb0ELb0ELb0ELb0ELb0EEEvNS_16Flash_fwd_paramsE
        .type           _ZN5flash24flash_fwd_splitkv_kernelI23Flash_fwd_kernel_traitsILi256ELi64ELi64ELi4ELb0ELb0EN7cutlass10bfloat16_tE19Flash_kernel_traitsILi256ELi64ELi64ELi4ES3_EELb0ELb1ELb0ELb0ELb0ELb0ELb0ELb0EEEvNS_16Flash_fwd_paramsE,@function
        .size           _ZN5flash24flash_fwd_splitkv_kernelI23Flash_fwd_kernel_traitsILi256ELi64ELi64ELi4ELb0ELb0EN7cutlass10bfloat16_tE19Flash_kernel_traitsILi256ELi64ELi64ELi4ES3_EELb0ELb1ELb0ELb0ELb0ELb0ELb0ELb0EEEvNS_16Flash_fwd_paramsE,(.L_x_7468 - _ZN5flash24flash_fwd_splitkv_kernelI23Flash_fwd_kernel_traitsILi256ELi64ELi64ELi4ELb0ELb0EN7cutlass10bfloat16_tE19Flash_kernel_traitsILi256ELi64ELi64ELi4ES3_EELb0ELb1ELb0ELb0ELb0ELb0ELb0ELb0EEEvNS_16Flash_fwd_paramsE)
        .other          _ZN5flash24flash_fwd_splitkv_kernelI23Flash_fwd_kernel_traitsILi256ELi64ELi64ELi4ELb0ELb0EN7cutlass10bfloat16_tE19Flash_kernel_traitsILi256ELi64ELi64ELi4ES3_EELb0ELb1ELb0ELb0ELb0ELb0ELb0ELb0EEEvNS_16Flash_fwd_paramsE,@"STO_CUDA_ENTRY STV_DEFAULT"
_ZN5flash24flash_fwd_splitkv_kernelI23Flash_fwd_kernel_traitsILi256ELi64ELi64ELi4ELb0ELb0EN7cutlass10bfloat16_tE19Flash_kernel_traitsILi256ELi64ELi64ELi4ES3_EELb0ELb1ELb0ELb0ELb0ELb0ELb0ELb0EEEvNS_16Flash_fwd_paramsE:
.text._ZN5flash24flash_fwd_splitkv_kernelI23Flash_fwd_kernel_traitsILi256ELi64ELi64ELi4ELb0ELb0EN7cutlass10bfloat16_tE19Flash_kernel_traitsILi256ELi64ELi64ELi4ES3_EELb0ELb1ELb0ELb0ELb0ELb0ELb0ELb0EEEvNS_16Flash_fwd_paramsE:
[----:B------:R-:W-:Y:S01]  /*0000*/  LDC R1, c[0x0][0x37c] ;  /* 0x0000df00ff017b82 */ /* 0x000fe20000000800 */
[----:B------:R-:W1:Y:S07]  /*0010*/  LDCU.64 UR8, c[0x0][0x460] ;  /* 0x00008c00ff0877ac */ /* 0x000e6e0008000a00 */
[----:B------:R-:W2:Y:S01]  /*0020*/  S2UR UR14, SR_CTAID.Y ;  /* 0x00000000000e79c3 */ /* 0x000ea20000002600 */
[----:B------:R-:W3:Y:S01]  /*0030*/  LDCU.64 UR4, c[0x0][0x478] ;  /* 0x00008f00ff0477ac */ /* 0x000ee20008000a00 */
[----:B------:R-:W4:Y:S01]  /*0040*/  LDCU.64 UR10, c[0x0][0x470] ;  /* 0x00008e00ff0a77ac */ /* 0x000f220008000a00 */
[----:B------:R-:W2:Y:S01]  /*0050*/  LDCU.64 UR16, c[0x0][0x460] ;  /* 0x00008c00ff1077ac */ /* 0x000ea20008000a00 */
[----:B------:R-:W5:Y:S01]  /*0060*/  LDCU.U8 UR12, c[0x0][0x532] ;  /* 0x0000a640ff0c77ac */ /* 0x000f620008000000 */
[----:B-1----:R-:W-:Y:S01]  /*0070*/  ISETP.NE.U32.AND P4, PT, RZ, UR8, PT ;  /* 0x00000008ff007c0c */ /* 0x002fe2000bf85070 */
[----:B------:R-:W1:Y:S03]  /*0080*/  LDCU.64 UR6, c[0x0][0x468] ;  /* 0x00008d00ff0677ac */ /* 0x000e660008000a00 */
[----:B------:R-:W-:Y:S01]  /*0090*/  ISETP.NE.AND.EX P4, PT, RZ, UR9, PT, P4 ;  /* 0x00000009ff007c0c */ /* 0x000fe2000bf85340 */
[----:B------:R-:W-:-:S02]  /*00a0*/  UISETP.NE.U32.AND UP4, UPT, UR8, URZ, UPT ;  /* 0x000000ff0800728c */ /* 0x000fc4000bf85070 */
[----:B---3--:R-:W-:Y:S02]  /*00b0*/  UISETP.NE.U32.AND UP2, UPT, UR4, URZ, UPT ;  /* 0x000000ff0400728c */ /* 0x008fe4000bf45070 */
[----:B------:R-:W-:Y:S01]  /*00c0*/  UISETP.NE.AND.EX UP4, UPT, UR9, URZ, UPT, UP4 ;  /* 0x000000ff0900728c */ /* 0x000fe2000bf85340 */
[----:B------:R-:W3:Y:S01]  /*00d0*/  LDCU.64 UR24, c[0x0][0x358] ;  /* 0x00006b00ff1877ac */ /* 0x000ee20008000a00 */
[----:B------:R-:W-:-:S04]  /*00e0*/  UISETP.NE.AND.EX UP2, UPT, UR5, URZ, UPT, UP2 ;  /* 0x000000ff0500728c */ /* 0x000fc8000bf45320 */
[----:B------:R-:W-:Y:S01]  /*00f0*/  PLOP3.LUT P2, PT, PT, PT, UP4, 0x80, 0x8 ;  /* 0x000000000008781c */ /* 0x000fe20003f4f048 */
[----:B----4-:R-:W-:Y:S02]  /*0100*/  UISETP.NE.U32.AND UP3, UPT, UR10, URZ, UPT ;  /* 0x000000ff0a00728c */ /* 0x010fe4000bf65070 */
[----:B--2---:R-:W-:Y:S02]  /*0110*/  UIMAD.WIDE.U32 UR16, UR14, 0x4, UR16 ;  /* 0x000000040e1078a5 */ /* 0x004fe4000f8e0010 */
[----:B------:R-:W-:Y:S02]  /*0120*/  UISETP.NE.AND.EX UP3, UPT, UR11, URZ, UPT, UP3 ;  /* 0x000000ff0b00728c */ /* 0x000fe4000bf65330 */
[----:B------:R-:W-:Y:S02]  /*0130*/  USHF.L.U32 UR9, UR14, 0x2, URZ ;  /* 0x000000020e097899 */ /* 0x000fe400080006ff */
[----:B-----5:R-:W-:Y:S01]  /*0140*/  UISETP.NE.AND UP5, UPT, UR12, URZ, UPT ;  /* 0x000000ff0c00728c */ /* 0x020fe2000bfa5270 */
[----:B------:R-:W-:Y:S01]  /*0150*/  IMAD.U32 R6, RZ, RZ, UR16 ;  /* 0x00000010ff067e24 */ /* 0x000fe2000f8e00ff */
[----:B-1----:R-:W-:Y:S01]  /*0160*/  UISETP.EQ.U32.AND UP6, UPT, UR6, URZ, UPT ;  /* 0x000000ff0600728c */ /* 0x002fe2000bfc2070 */
[----:B------:R-:W-:Y:S01]  /*0170*/  IMAD.U32 R7, RZ, RZ, UR17 ;  /* 0x00000011ff077e24 */ /* 0x000fe2000f8e00ff */
[----:B------:R-:W-:-:S02]  /*0180*/  USHF.R.U32.HI UR8, URZ, 0x1e, UR14 ;  /* 0x0000001eff087899 */ /* 0x000fc4000801160e */
[----:B------:R-:W-:Y:S02]  /*0190*/  @UP2 UIADD3 UR12, UP0, UPT, UR9, UR4, URZ ;  /* 0x00000004090c2290 */ /* 0x000fe4000ff1e0ff */
[----:B------:R-:W-:Y:S01]  /*01a0*/  UISETP.EQ.OR.EX UP6, UPT, UR7, URZ, !UP5, UP6 ;  /* 0x000000ff0700728c */ /* 0x000fe2000efc2760 */
[----:B---3--:R-:W2:Y:S01]  /*01b0*/  @P4 LDG.E R5, desc[UR24][R6.64] ;  /* 0x0000001806054981 */ /* 0x008ea2000c1e1900 */
[----:B------:R-:W-:Y:S02]  /*01c0*/  @UP2 UIADD3.X UR13, UPT, UPT, UR8, UR5, URZ, UP0, !UPT ;  /* 0x00000005080d2290 */ /* 0x000fe400087fe4ff */
[----:B------:R-:W-:Y:S01]  /*01d0*/  @UP3 UIADD3 UR10, UP1, UPT, UR9, UR10, URZ ;  /* 0x0000000a090a3290 */ /* 0x000fe2000ff3e0ff */
[----:B------:R1:W3:Y:S01]  /*01e0*/  @P2 LDG.E R2, desc[UR24][R6.64+0x4] ;  /* 0x0000041806022981 */ /* 0x0002e2000c1e1900 */
[----:B------:R-:W-:Y:S01]  /*01f0*/  UIADD3 UR4, UP0, UPT, UR9, UR6, URZ ;  /* 0x0000000609047290 */ /* 0x000fe2000ff1e0ff */
[----:B------:R-:W-:Y:S01]  /*0200*/  PLOP3.LUT P1, PT, PT, PT, UP3, 0x80, 0x8 ;  /* 0x000000000008781c */ /* 0x000fe20003f2f038 */
[----:B------:R-:W-:Y:S01]  /*0210*/  @UP3 UIADD3.X UR11, UPT, UPT, UR8, UR11, URZ, UP1, !UPT ;  /* 0x0000000b080b3290 */ /* 0x000fe20008ffe4ff */
[----:B------:R-:W-:Y:S01]  /*0220*/  PLOP3.LUT P3, PT, PT, PT, UP6, 0x80, 0x8 ;  /* 0x000000000008781c */ /* 0x000fe20003f6f068 */
[----:B------:R-:W-:Y:S01]  /*0230*/  UIADD3.X UR5, UPT, UPT, UR8, UR7, URZ, UP0, !UPT ;  /* 0x0000000708057290 */ /* 0x000fe200087fe4ff */
[----:B------:R-:W-:Y:S01]  /*0240*/  PLOP3.LUT P0, PT, PT, PT, UP2, 0x80, 0x8 ;  /* 0x000000000008781c */ /* 0x000fe20003f0f028 */
[----:B------:R-:W-:-:S02]  /*0250*/  IMAD.U32 R10, RZ, RZ, UR10 ;  /* 0x0000000aff0a7e24 */ /* 0x000fc4000f8e00ff */
[----:B------:R-:W-:Y:S01]  /*0260*/  IMAD.U32 R11, RZ, RZ, UR11 ;  /* 0x0000000bff0b7e24 */ /* 0x000fe2000f8e00ff */
[----:B------:R-:W4:Y:S01]  /*0270*/  S2UR UR23, SR_CTAID.X ;  /* 0x00000000001779c3 */ /* 0x000f220000002500 */
[----:B------:R-:W-:Y:S01]  /*0280*/  IMAD.U32 R8, RZ, RZ, UR12 ;  /* 0x0000000cff087e24 */ /* 0x000fe2000f8e00ff */
[----:B------:R-:W-:Y:S01]  /*0290*/  UMOV UR19, 0xffffffff ;  /* 0xffffffff00137882 */ /* 0x000fe20000000000 */
[----:B------:R-:W-:Y:S01]  /*02a0*/  IMAD.U32 R9, RZ, RZ, UR13 ;  /* 0x0000000dff097e24 */ /* 0x000fe2000f8e00ff */
[----:B------:R-:W5:Y:S01]  /*02b0*/  @!UP4 LDCU UR27, c[0x0][0x434] ;  /* 0x00008680ff1bc7ac */ /* 0x000f620008000800 */
[----:B------:R-:W5:Y:S01]  /*02c0*/  @P1 LDG.E R3, desc[UR24][R10.64] ;  /* 0x000000180a031981 */ /* 0x000f62000c1e1900 */
[----:B------:R-:W4:Y:S03]  /*02d0*/  @!UP2 LDCU UR10, c[0x0][0x43c] ;  /* 0x00008780ff0aa7ac */ /* 0x000f260008000800 */
[----:B------:R-:W5:Y:S01]  /*02e0*/  @P0 LDG.E R0, desc[UR24][R8.64] ;  /* 0x0000001808000981 */ /* 0x000f62000c1e1900 */
[----:B-1----:R-:W-:-:S02]  /*02f0*/  IMAD.U32 R6, RZ, RZ, UR4 ;  /* 0x00000004ff067e24 */ /* 0x002fc4000f8e00ff */
[----:B------:R-:W-:Y:S01]  /*0300*/  IMAD.U32 R7, RZ, RZ, UR5 ;  /* 0x00000005ff077e24 */ /* 0x000fe2000f8e00ff */
[----:B------:R-:W1:Y:S04]  /*0310*/  @!UP2 LDCU.64 UR4, c[0x0][0x488] ;  /* 0x00009100ff04a7ac */ /* 0x000e680008000a00 */
[----:B------:R-:W5:Y:S01]  /*0320*/  @!P3 LDG.E R4, desc[UR24][R6.64] ;  /* 0x000000180604b981 */ /* 0x000f62000c1e1900 */
[----:B------:R-:W-:Y:S02]  /*0330*/  UISETP.NE.U32.AND UP3, UPT, UR6, URZ, UPT ;  /* 0x000000ff0600728c */ /* 0x000fe4000bf65070 */
[----:B----4-:R-:W-:Y:S02]  /*0340*/  USHF.L.U32 UR23, UR23, 0x6, URZ ;  /* 0x0000000617177899 */ /* 0x010fe400080006ff */
[----:B------:R-:W-:Y:S01]  /*0350*/  UISETP.NE.AND.EX UP3, UPT, UR7, URZ, UPT, UP3 ;  /* 0x000000ff0700728c */ /* 0x000fe2000bf65330 */
[----:B------:R-:W-:-:S02]  /*0360*/  UMOV UR17, 0xffffffff ;  /* 0xffffffff00117882 */ /* 0x000fc40000000000 */
[----:B------:R-:W-:Y:S01]  /*0370*/  UMOV UR7, URZ ;  /* 0x000000ff00077c82 */ /* 0x000fe20008000000 */
[----:B-1----:R-:W-:-:S04]  /*0380*/  @!UP2 UISETP.NE.U32.AND UP0, UPT, UR4, URZ, UPT ;  /* 0x000000ff0400a28c */ /* 0x002fc8000bf05070 */
[----:B------:R-:W-:-:S03]  /*0390*/  @!UP2 UISETP.NE.AND.EX UP0, UPT, UR5, URZ, UPT, UP0 ;  /* 0x000000ff0500a28c */ /* 0x000fc6000bf05300 */
[----:B------:R-:W1:Y:S01]  /*03a0*/  @!UP3 LDCU UR5, c[0x0][0x438] ;  /* 0x00008700ff05b7ac */ /* 0x000e620008000800 */
[----:B------:R-:W-:Y:S01]  /*03b0*/  @!UP2 USEL UR4, UR10, URZ, UP0 ;  /* 0x000000ff0a04a287 */ /* 0x000fe20008000000 */
[----:B--2---:R-:W-:Y:S02]  /*03c0*/  @P4 R2UR UR19, R5 ;  /* 0x00000000051342ca */ /* 0x004fe400000e0000 */
[----:B---3--:R-:W-:-:S13]  /*03d0*/  @P2 R2UR UR11, R2 ;  /* 0x00000000020b22ca */ /* 0x008fda00000e0000 */
[----:B-----5:R-:W-:Y:S01]  /*03e0*/  @UP4 UIADD3 UR27, UPT, UPT, UR11, -UR19, URZ ;  /* 0x800000130b1b4290 */ /* 0x020fe2000fffe0ff */
[----:B------:R-:W-:-:S03]  /*03f0*/  @P1 R2UR UR7, R3 ;  /* 0x00000000030712ca */ /* 0x000fc600000e0000 */
[----:B------:R-:W-:Y:S01]  /*0400*/  UISETP.GT.AND UP1, UPT, UR27, UR23, UPT ;  /* 0x000000171b00728c */ /* 0x000fe2000bf24270 */
[----:B------:R-:W-:-:S05]  /*0410*/  @P0 R2UR UR26, R0 ;  /* 0x00000000001a02ca */ /* 0x000fca00000e0000 */
[----:B------:R-:W-:Y:S02]  /*0420*/  PLOP3.LUT P0, PT, PT, PT, UP1, 0x80, 0x8 ;  /* 0x000000000008781c */ /* 0x000fe40003f0f018 */
[----:B------:R-:W-:Y:S01]  /*0430*/  @!P3 R2UR UR17, R4 ;  /* 0x000000000411b2ca */ /* 0x000fe200000e0000 */
[----:B-1----:R-:W-:-:S14]  /*0440*/  BRA.U !UP3, `(.L_x_1864) ;  /* 0x000000010b187547 */ /* 0x002fdc000b800000 */
[----:B------:R-:W-:-:S13]  /*0450*/  PLOP3.LUT P1, PT, PT, PT, UP5, 0x80, 0x8 ;  /* 0x000000000008781c */ /* 0x000fda0003f2f058 */
[----:B------:R-:W2:Y:S04]  /*0460*/  @P1 LDG.E R0, desc[UR24][R6.64+0x4] ;  /* 0x0000041806001981 */ /* 0x000ea8000c1e1900 */
[----:B------:R-:W3:Y:S01]  /*0470*/  @!P1 LDG.E R2, desc[UR24][R6.64] ;  /* 0x0000001806029981 */ /* 0x000ee2000c1e1900 */
[----:B--2---:R-:W-:-:S13]  /*0480*/  @P1 R2UR UR5, R0 ;  /* 0x00000000000512ca */ /* 0x004fda00000e0000 */
[----:B------:R-:W-:-:S07]  /*0490*/  @UP5 UIADD3 UR5, UPT, UPT, UR5, -UR17, URZ ;  /* 0x8000001105055290 */ /* 0x000fce000fffe0ff */
[----:B---3--:R-:W-:-:S15]  /*04a0*/  @!P1 R2UR UR5, R2 ;  /* 0x00000000020592ca */ /* 0x008fde00000e0000 */
.L_x_1864:
[----:B------:R-:W-:Y:S01]  /*04b0*/  @UP2 UIADD3 UR26, UPT, UPT, UR26, -UR7, URZ ;  /* 0x800000071a1a2290 */ /* 0x000fe2000fffe0ff */
[----:B------:R-:W-:Y:S11]  /*04c0*/  @!P0 EXIT ;  /* 0x000000000000894d */ /* 0x000ff60003800000 */
[----:B------:R-:W1:Y:S01]  /*04d0*/  LDCU UR22, c[0x0][0x508] ;  /* 0x0000a100ff1677ac */ /* 0x000e620008000800 */
[----:B------:R-:W2:Y:S01]  /*04e0*/  S2R R215, SR_TID.X ;  /* 0x0000000000d77919 */ /* 0x000ea20000002100 */
[----:B------:R-:W3:Y:S01]  /*04f0*/  S2UR UR28, SR_CTAID.Z ;  /* 0x00000000001c79c3 */ /* 0x000ee20000002700 */
[----:B------:R-:W4:Y:S01]  /*0500*/  LDCU UR12, c[0x0][0x438] ;  /* 0x00008700ff0c77ac */ /* 0x000f220008000800 */
[----:B------:R-:W-:Y:S01]  /*0510*/  @!UP2 UIADD3 UR26, UPT, UPT, UR4, UR5, -UR7 ;  /* 0x00000005041aa290 */ /* 0x000fe2000fffe807 */
[----:B------:R-:W5:Y:S03]  /*0520*/  LDCU UR21, c[0x0][0x504] ;  /* 0x0000a080ff1577ac */ /* 0x000f660008000800 */
[----:B------:R-:W-:-:S04]  /*0530*/  UIADD3 UR10, UPT, UPT, UR26, 0x3f, URZ ;  /* 0x0000003f1a0a7890 */ /* 0x000fc8000fffe0ff */
[----:B------:R-:W-:Y:S02]  /*0540*/  UIADD3 UR5, UPT, UPT, UR10, UR23, -UR27 ;  /* 0x000000170a057290 */ /* 0x000fe4000fffe81b */
[----:B------:R-:W-:Y:S02]  /*0550*/  USHF.R.S32.HI UR6, URZ, 0x1f, UR10 ;  /* 0x0000001fff067899 */ /* 0x000fe4000801140a */
[----:B-1----:R-:W-:Y:S02]  /*0560*/  UIADD3 UR5, UPT, UPT, UR5, 0x40, UR22 ;  /* 0x0000004005057890 */ /* 0x002fe4000fffe016 */
[----:B----4-:R-:W-:Y:S02]  /*0570*/  UIADD3 UR12, UPT, UPT, UR12, 0x3f, URZ ;  /* 0x0000003f0c0c7890 */ /* 0x010fe4000fffe0ff */
[----:B------:R-:W-:Y:S02]  /*0580*/  USHF.R.S32.HI UR4, URZ, 0x1f, UR5 ;  /* 0x0000001fff047899 */ /* 0x000fe40008011405 */
[----:B------:R-:W-:-:S02]  /*0590*/  ULEA.HI UR6, UR6, UR10, URZ, 0x6 ;  /* 0x0000000a06067291 */ /* 0x000fc4000f8f30ff */
[----:B------:R-:W-:Y:S02]  /*05a0*/  ULEA.HI UR4, UR4, UR5, URZ, 0x6 ;  /* 0x0000000504047291 */ /* 0x000fe4000f8f30ff */
[----:B------:R-:W-:Y:S02]  /*05b0*/  USHF.R.S32.HI UR11, URZ, 0x1f, UR12 ;  /* 0x0000001fff0b7899 */ /* 0x000fe4000801140c */
[----:B-----5:R-:W-:Y:S02]  /*05c0*/  UIADD3 UR21, UPT, UPT, UR27, UR21, URZ ;  /* 0x000000151b157290 */ /* 0x020fe4000fffe0ff */
[----:B------:R-:W-:Y:S02]  /*05d0*/  USHF.R.S32.HI UR6, URZ, 0x6, UR6 ;  /* 0x00000006ff067899 */ /* 0x000fe40008011406 */
[----:B------:R-:W-:Y:S02]  /*05e0*/  USHF.R.S32.HI UR4, URZ, 0x6, UR4 ;  /* 0x00000006ff047899 */ /* 0x000fe40008011404 */
[----:B------:R-:W-:-:S02]  /*05f0*/  ULEA.HI UR11, UR11, UR12, URZ, 0x6 ;  /* 0x0000000c0b0b7291 */ /* 0x000fc4000f8f30ff */
[----:B------:R-:W-:Y:S01]  /*0600*/  UIADD3 UR5, UPT, UPT, -UR21, UR23, UR26 ;  /* 0x0000001715057290 */ /* 0x000fe2000fffe11a */
[----:B------:R-:W-:Y:S01]  /*0610*/  IMAD.U32 R0, RZ, RZ, UR6 ;  /* 0x00000006ff007e24 */ /* 0x000fe2000f8e00ff */
[----:B------:R-:W-:Y:S01]  /*0620*/  USHF.R.S32.HI UR11, URZ, 0x6, UR11 ;  /* 0x00000006ff0b7899 */ /* 0x000fe2000801140b */
[----:B------:R-:W-:Y:S01]  /*0630*/  IMAD.U32 R3, RZ, RZ, UR4 ;  /* 0x00000004ff037e24 */ /* 0x000fe2000f8e00ff */
[----:B------:R-:W-:Y:S01]  /*0640*/  USHF.R.S32.HI UR18, URZ, 0x1f, UR5 ;  /* 0x0000001fff127899 */ /* 0x000fe20008011405 */
[----:B------:R-:W-:-:S03]  /*0650*/  UMOV UR6, UR14 ;  /* 0x0000000e00067c82 */ /* 0x000fc60008000000 */
[----:B------:R-:W-:Y:S01]  /*0660*/  VIMNMX3 R0, R0, UR11, R3, PT ;  /* 0x0000000b00007c0f */ /* 0x000fe2000b800103 */
[----:B------:R-:W-:-:S03]  /*0670*/  ULEA.HI UR18, UR18, UR5, URZ, 0x6 ;  /* 0x0000000512127291 */ /* 0x000fc6000f8f30ff */
[----:B------:R-:W-:Y:S01]  /*0680*/  R2UR UR20, R0 ;  /* 0x00000000001472ca */ /* 0x000fe200000e0000 */
[----:B------:R-:W-:-:S04]  /*0690*/  USHF.R.S32.HI UR18, URZ, 0x6, UR18 ;  /* 0x00000006ff127899 */ /* 0x000fc80008011412 */
[----:B------:R-:W-:-:S04]  /*06a0*/  UISETP.LT.AND UP0, UPT, URZ, UR18, UPT ;  /* 0x00000012ff00728c */ /* 0x000fc8000bf01270 */
[----:B------:R-:W-:-:S04]  /*06b0*/  USEL UR18, URZ, UR18, !UP0 ;  /* 0x00000012ff127287 */ /* 0x000fc8000c000000 */
[----:B------:R-:W-:-:S09]  /*06c0*/  UISETP.GE.AND UP0, UPT, UR18, UR20, UPT ;  /* 0x000000141200728c */ /* 0x000fd2000bf06270 */
[----:B--23--:R-:W-:Y:S05]  /*06d0*/  BRA.U !UP0, `(.L_x_1865) ;  /* 0x0000000908447547 */ /* 0x00cfea000b800000 */
        /* <DEDUP_REMOVED lines=54> */
.L_x_1867:
[----:B------:R-:W-:Y:S05]  /*0a40*/  BSYNC.RECONVERGENT B0 ;  /* 0x0000000000007941 */ /* 0x000fea0003800200 */
.L_x_1866:
        /* <DEDUP_REMOVED lines=23> */
.L_x_1869:
[----:B------:R-:W-:Y:S05]  /*0bc0*/  BSYNC.RECONVERGENT B0 ;  /* 0x0000000000007941 */ /* 0x000fea0003800200 */
.L_x_1868:
        /* <DEDUP_REMOVED lines=22> */
.L_x_1871:
[----:B------:R-:W-:Y:S05]  /*0d30*/  BSYNC.RECONVERGENT B0 ;  /* 0x0000000000007941 */ /* 0x000fea0003800200 */
.L_x_1870:
        /* <DEDUP_REMOVED lines=21> */
.L_x_1873:
[----:B------:R-:W-:Y:S05]  /*0e90*/  BSYNC.RECONVERGENT B0 ;  /* 0x0000000000007941 */ /* 0x000fea0003800200 */
.L_x_1872:
        /* <DEDUP_REMOVED lines=21> */
.L_x_1865:
        /* <DEDUP_REMOVED lines=13> */
.L_x_1874:
        /* <DEDUP_REMOVED lines=99> */
.L_x_1875:
        /* <DEDUP_REMOVED lines=16> */
.L_x_1877:
[----:B------:R-:W1:Y:S01]  /*17f0*/  LDCU.64 UR10, c[0x0][0x3b8] ;  /* 0x00007700ff0a77ac */ /* 0x000e620008000a00 */
[----:B------:R-:W-:-:S04]  /*1800*/  UIADD3 UR15, UPT, UPT, UR7, UR17, URZ ;  /* 0x00000011070f7290 */ /* 0x000fc8000fffe0ff */
[----:B-1----:R-:W-:Y:S02]  /*1810*/  UIMAD.WIDE.U32 UR4, UR15, UR10, URZ ;  /* 0x0000000a0f0472a5 */ /* 0x002fe4000f8e00ff */
[----:B------:R-:W-:-:S04]  /*1820*/  UIMAD UR15, UR15, UR11, URZ ;  /* 0x0000000b0f0f72a4 */ /* 0x000fc8000f8e02ff */
[----:B------:R-:W-:Y:S01]  /*1830*/  UIADD3 UR15, UPT, UPT, UR5, UR15, URZ ;  /* 0x0000000f050f7290 */ /* 0x000fe2000fffe0ff */
[----:B------:R-:W-:-:S11]  /*1840*/  UMOV UR16, UR4 ;  /* 0x0000000400107c82 */ /* 0x000fd60008000000 */
.L_x_1878:
        /* <DEDUP_REMOVED lines=14> */
.L_x_1879:
[----:B------:R-:W1:Y:S01]  /*1930*/  LDCU.64 UR8, c[0x0][0x3c0] ;  /* 0x00007800ff0877ac */ /* 0x000e620008000a00 */
[----:B------:R-:W-:-:S04]  /*1940*/  UIADD3 UR7, UPT, UPT, UR7, UR17, URZ ;  /* 0x0000001107077290 */ /* 0x000fc8000fffe0ff */
[----:B-1----:R-:W-:Y:S02]  /*1950*/  UIMAD.WIDE.U32 UR4, UR7, UR8, URZ ;  /* 0x00000008070472a5 */ /* 0x002fe4000f8e00ff */
[----:B------:R-:W-:-:S04]  /*1960*/  UIMAD UR7, UR7, UR9, URZ ;  /* 0x00000009070772a4 */ /* 0x000fc8000f8e02ff */
[----:B------:R-:W-:Y:S01]  /*1970*/  UIADD3 UR5, UPT, UPT, UR5, UR7, URZ ;  /* 0x0000000705057290 */ /* 0x000fe2000fffe0ff */
[----:B------:R-:W-:-:S11]  /*1980*/  UMOV UR6, UR4 ;  /* 0x0000000400067c82 */ /* 0x000fd60008000000 */
.L_x_1880:
        /* <DEDUP_REMOVED lines=52> */
.L_x_1876:
        /* <DEDUP_REMOVED lines=25> */
[----:B------:R-:W-:Y:S01]  /*1e60*/  IMAD R235, R14, UR9, R5 ;  /* 0x000000090eeb7c24 */ /* 0x000fe2000f8e0205 */
[----:B------:R-:W-:Y:S01]  /*1e70*/  @!UP0 UIMAD UR29, UR14, UR5, UR33 ;  /* 0x000000050e1d82a4 */ /* 0x000fe2000f8e0221 */
[----:B---3--:R-:W-:Y:S01]  /*1e80*/  IMAD.U32 R6, RZ, RZ, UR6 ;  /* 0x00000006ff067e24 */ /* 0x008fe2000f8e00ff */
[----:B------:R-:W3:Y:S01]  /*1e90*/  LDCU.64 UR14, c[0x0][0x388] ;  /* 0x00007100ff0e77ac */ /* 0x000ee20008000a00 */
[----:B------:R-:W-:Y:S02]  /*1ea0*/  IMAD.U32 R11, RZ, RZ, UR7 ;  /* 0x00000007ff0b7e24 */ /* 0x000fe4000f8e00ff */
[----:B-1----:R-:W-:Y:S01]  /*1eb0*/  IMAD.WIDE.U32 R12, R13, 0x40, R14 ;  /* 0x000000400d0c7825 */ /* 0x002fe200078e000e */
[----:B------:R-:W1:Y:S01]  /*1ec0*/  LDCU.64 UR4, c[0x0][0x390] ;  /* 0x00007200ff0477ac */ /* 0x000e620008000a00 */
[----:B-----5:R-:W-:Y:S02]  /*1ed0*/  @UP0 UIMAD.WIDE.U32 UR34, UR19, UR16, URZ ;  /* 0x00000010132202a5 */ /* 0x020fe4000f8e00ff */
[----:B------:R-:W-:-:S02]  /*1ee0*/  UIADD3 UR16, UPT, UPT, -UR23, UR27, URZ ;  /* 0x0000001b17107290 */ /* 0x000fc4000fffe1ff */
[----:B------:R-:W-:-:S03]  /*1ef0*/  @UP0 UIMAD UR29, UR19, UR17, UR35 ;  /* 0x00000011131d02a4 */ /* 0x000fc6000f8e0223 */
[----:B------:R-:W-:Y:S01]  /*1f00*/  @UP0 UMOV UR32, UR34 ;  /* 0x0000002200200c82 */ /* 0x000fe20008000000 */
[----:B------:R-:W-:Y:S02]  /*1f10*/  ISETP.GE.AND P2, PT, R14, UR16, PT ;  /* 0x000000100e007c0c */ /* 0x000fe4000bf46270 */
[----:B---3--:R-:W-:Y:S01]  /*1f20*/  LEA R232, P0, R8, UR14, 0x1 ;  /* 0x0000000e08e87c11 */ /* 0x008fe2000f8008ff */
[----:B------:R-:W-:-:S03]  /*1f30*/  UMOV UR14, 0x400 ;  /* 0x00000400000e7882 */ /* 0x000fc60000000000 */
[----:B------:R-:W-:Y:S02]  /*1f40*/  LEA.HI.X R231, R8, UR15, R231, 0x1, P0 ;  /* 0x0000000f08e77c11 */ /* 0x000fe400080f0ce7 */
[----:B------:R-:W-:Y:S02]  /*1f50*/  IADD3 R2, P0, PT, R214, UR32, RZ ;  /* 0x00000020d6027c10 */ /* 0x000fe4000ff1e0ff */
[----:B-1----:R-:W-:-:S03]  /*1f60*/  LEA R234, P1, R4, UR4, 0x1 ;  /* 0x0000000404ea7c11 */ /* 0x002fc6000f8208ff */
[----:B------:R-:W-:Y:S01]  /*1f70*/  IMAD.X R3, RZ, RZ, UR29, P0 ;  /* 0x0000001dff037e24 */ /* 0x000fe200080e06ff */
[----:B------:R-:W-:Y:S01]  /*1f80*/  UIADD3 UR29, UPT, UPT, UR20, -0x1, URZ ;  /* 0xffffffff141d7890 */ /* 0x000fe2000fffe0ff */
[----:B------:R-:W-:Y:S01]  /*1f90*/  LEA.HI.X R235, R4, UR5, R235, 0x1, P1 ;  /* 0x0000000504eb7c11 */ /* 0x000fe200088f0ceb */
[----:B--2---:R-:W-:Y:S01]  /*1fa0*/  ULEA UR5, UR30, UR14, 0x18 ;  /* 0x0000000e1e057291 */ /* 0x004fe2000f8ec0ff */
[----:B------:R-:W-:Y:S01]  /*1fb0*/  IMAD.WIDE.U32 R6, R6, UR28, R2 ;  /* 0x0000001c06067c25 */ /* 0x000fe2000f8e0002 */
[----:B------:R-:W-:-:S03]  /*1fc0*/  USHF.L.U32 UR17, UR29, 0x6, URZ ;  /* 0x000000061d117899 */ /* 0x000fc600080006ff */
[C---:B------:R-:W-:Y:S01]  /*1fd0*/  VIADD R3, R14.reuse, 0x10 ;  /* 0x000000100e037836 */ /* 0x040fe20000000000 */
[----:B------:R-:W-:Y:S01]  /*1fe0*/  UIADD3 UR4, UPT, UPT, -UR17, UR26, URZ ;  /* 0x0000001a11047290 */ /* 0x000fe2000fffe1ff */
[----:B------:R-:W-:Y:S01]  /*1ff0*/  VIADD R2, R14, 0x20 ;  /* 0x000000200e027836 */ /* 0x000fe20000000000 */
[----:B------:R-:W-:Y:S01]  /*2000*/  LEA R245, R245, UR5, 0x1 ;  /* 0x00000005f5f57c11 */ /* 0x000fe2000f8e08ff */
[----:B------:R-:W-:Y:S01]  /*2010*/  IMAD R11, R11, UR28, R7 ;  /* 0x0000001c0b0b7c24 */ /* 0x000fe2000f8e0207 */
[----:B------:R-:W-:Y:S02]  /*2020*/  ISETP.GE.AND P0, PT, R3, UR16, PT ;  /* 0x0000001003007c0c */ /* 0x000fe4000bf06270 */
[----:B------:R-:W-:Y:S01]  /*2030*/  ISETP.GE.AND P1, PT, R2, UR16, PT ;  /* 0x0000001002007c0c */ /* 0x000fe2000bf26270 */
[----:B------:R-:W-:-:S12]  /*2040*/  @P2 BRA `(.L_x_1882) ;  /* 0x0000000000882947 */ /* 0x000fd80003800000 */
        /* <DEDUP_REMOVED lines=34> */
.L_x_1882:
[----:B------:R-:W-:Y:S05]  /*2270*/  BSYNC.RECONVERGENT B0 ;  /* 0x0000000000007941 */ /* 0x000fea0003800200 */
.L_x_1881:
[----:B------:R-:W-:Y:S01]  /*2280*/  BSSY.RECONVERGENT B0, `(.L_x_1883) ;  /* 0x0000029000007945 */ /* 0x000fe20003800200 */
[C---:B------:R-:W-:Y:S02]  /*2290*/  ISETP.GE.AND P6, PT, R14.reuse, UR4, PT ;  /* 0x000000040e007c0c */ /* 0x040fe4000bfc6270 */
[----:B------:R-:W-:Y:S01]  /*22a0*/  IADD3 R0, PT, PT, R14, 0x30, RZ ;  /* 0x000000300e007810 */ /* 0x000fe20007ffe0ff */
[----:B------:R-:W-:Y:S10]  /*22b0*/  @P0 BRA `(.L_x_1884) ;  /* 0x0000000000940947 */ /* 0x000ff40003800000 */
[----:B------:R-:W2:Y:S01]  /*22c0*/  LDCU.64 UR14, c[0x0][0x3b0] ;  /* 0x00007600ff0e77ac */ /* 0x000ea20008000a00 */
[----:B-1----:R-:W-:Y:S01]  /*22d0*/  IADD3 R5, P0, PT, R12, 0x10, RZ ;  /* 0x000000100c057810 */ /* 0x002fe20007f1e0ff */
[----:B------:R-:W-:Y:S01]  /*22e0*/  IMAD.MOV.U32 R8, RZ, RZ, R6 ;  /* 0x000000ffff087224 */ /* 0x000fe200078e0006 */
[----:B------:R-:W1:Y:S01]  /*22f0*/  LDCU UR28, c[0x0][0x440] ;  /* 0x00008800ff1c77ac */ /* 0x000e620008000800 */
[----:B------:R-:W-:Y:S02]  /*2300*/  IMAD.MOV.U32 R9, RZ, RZ, R11 ;  /* 0x000000ffff097224 */ /* 0x000fe400078e000b */
[----:B------:R-:W-:Y:S01]  /*2310*/  IMAD.X R4, RZ, RZ, R13, P0 ;  /* 0x000000ffff047224 */ /* 0x000fe200000e060d */
[----:B------:R-:W3:Y:S03]  /*2320*/  LDCU.64 UR6, c[0x0][0x380] ;  /* 0x00007000ff0677ac */ /* 0x000ee60008000a00 */
[----:B--2---:R-:W-:-:S02]  /*2330*/  IMAD R4, R4, UR14, RZ ;  /* 0x0000000e04047c24 */ /* 0x004fc4000f8e02ff */
[----:B------:R-:W-:Y:S01]  /*2340*/  IMAD.WIDE.U32 R8, R5, UR14, R8 ;  /* 0x0000000e05087c25 */ /* 0x000fe2000f8e0008 */
[----:B-1----:R-:W-:-:S03]  /*2350*/  ISETP.GE.AND P4, PT, R214, UR28, PT ;  /* 0x0000001cd6007c0c */ /* 0x002fc6000bf86270 */
        /* <DEDUP_REMOVED lines=27> */
.L_x_1884:
[----:B------:R-:W-:Y:S05]  /*2510*/  BSYNC.RECONVERGENT B0 ;  /* 0x0000000000007941 */ /* 0x000fea0003800200 */
.L_x_1883:
[----:B------:R-:W-:Y:S01]  /*2520*/  USHF.L.U64.HI UR28, UR10, 0x4, UR11 ;  /* 0x000000040a1c7899 */ /* 0x000fe2000801020b */
[----:B------:R-:W-:Y:S01]  /*2530*/  BSSY.RECONVERGENT B0, `(.L_x_1885) ;  /* 0x0000028000007945 */ /* 0x000fe20003800200 */
[----:B------:R-:W-:-:S03]  /*2540*/  ISETP.GE.AND P0, PT, R0, UR16, PT ;  /* 0x0000001000007c0c */ /* 0x000fc6000bf06270 */
[----:B------:R-:W-:Y:S10]  /*2550*/  @P1 BRA `(.L_x_1886) ;  /* 0x0000000000941947 */ /* 0x000ff40003800000 */
[----:B------:R-:W3:Y:S01]  /*2560*/  LDCU.64 UR14, c[0x0][0x3b0] ;  /* 0x00007600ff0e77ac */ /* 0x000ee20008000a00 */
[----:B-1----:R-:W-:Y:S01]  /*2570*/  IADD3 R5, P1, PT, R12, 0x20, RZ ;  /* 0x000000200c057810 */ /* 0x002fe20007f3e0ff */
[----:B------:R-:W-:Y:S01]  /*2580*/  IMAD.MOV.U32 R8, RZ, RZ, R6 ;  /* 0x000000ffff087224 */ /* 0x000fe200078e0006 */
[----:B------:R-:W1:Y:S01]  /*2590*/  LDCU UR30, c[0x0][0x440] ;  /* 0x00008800ff1e77ac */ /* 0x000e620008000800 */
[----:B------:R-:W-:Y:S02]  /*25a0*/  IMAD.MOV.U32 R9, RZ, RZ, R11 ;  /* 0x000000ffff097224 */ /* 0x000fe400078e000b */
[----:B------:R-:W-:Y:S01]  /*25b0*/  IMAD.X R4, RZ, RZ, R13, P1 ;  /* 0x000000ffff047224 */ /* 0x000fe200008e060d */
[----:B------:R-:W2:Y:S03]  /*25c0*/  LDCU.64 UR6, c[0x0][0x380] ;  /* 0x00007000ff0677ac */ /* 0x000ea60008000a00 */
[----:B---3--:R-:W-:-:S02]  /*25d0*/  IMAD R4, R4, UR14, RZ ;  /* 0x0000000e04047c24 */ /* 0x008fc4000f8e02ff */
[----:B------:R-:W-:Y:S01]  /*25e0*/  IMAD.WIDE.U32 R8, R5, UR14, R8 ;  /* 0x0000000e05087c25 */ /* 0x000fe2000f8e0008 */
[----:B-1----:R-:W-:-:S03]  /*25f0*/  ISETP.GE.AND P4, PT, R214, UR30, PT ;  /* 0x0000001ed6007c0c */ /* 0x002fc6000bf86270 */
[----:B------:R-:W-:Y:S01]  /*2600*/  IMAD R4, R5, UR15, R4 ;  /* 0x0000000f05047c24 */ /* 0x000fe2000f8e0204 */
[----:B------:R-:W-:Y:S02]  /*2610*/  ISETP.GE.AND P3, PT, R242, UR30, PT ;  /* 0x0000001ef2007c0c */ /* 0x000fe4000bf66270 */
[----:B--2---:R-:W-:Y:S01]  /*2620*/  LEA R14, P5, R8, UR6, 0x1 ;  /* 0x00000006080e7c11 */ /* 0x004fe2000f8a08ff */
        /* <DEDUP_REMOVED lines=24> */
.L_x_1886:
[----:B------:R-:W-:Y:S05]  /*27b0*/  BSYNC.RECONVERGENT B0 ;  /* 0x0000000000007941 */ /* 0x000fea0003800200 */
.L_x_1885:
[----:B------:R-:W-:Y:S01]  /*27c0*/  USHF.L.U32 UR30, UR10, 0x4, URZ ;  /* 0x000000040a1e7899 */ /* 0x000fe200080006ff */
[----:B------:R-:W-:Y:S01]  /*27d0*/  BSSY.RECONVERGENT B0, `(.L_x_1887) ;  /* 0x0000028000007945 */ /* 0x000fe20003800200 */
[----:B------:R-:W-:Y:S02]  /*27e0*/  ISETP.GE.AND P5, PT, R3, UR4, PT ;  /* 0x0000000403007c0c */ /* 0x000fe4000bfa6270 */
[----:B------:R-:W-:Y:S01]  /*27f0*/  ISETP.GE.AND P4, PT, R2, UR4, PT ;  /* 0x0000000402007c0c */ /* 0x000fe2000bf86270 */
[----:B------:R-:W-:-:S12]  /*2800*/  @P0 BRA `(.L_x_1888) ;  /* 0x0000000000900947 */ /* 0x000fd80003800000 */
[----:B------:R-:W4:Y:S01]  /*2810*/  LDCU.64 UR14, c[0x0][0x3b0] ;  /* 0x00007600ff0e77ac */ /* 0x000f220008000a00 */
[----:B-1----:R-:W-:Y:S01]  /*2820*/  IADD3 R4, P0, PT, R12, 0x30, RZ ;  /* 0x000000300c047810 */ /* 0x002fe20007f1e0ff */
[----:B------:R-:W-:Y:S01]  /*2830*/  IMAD.MOV.U32 R7, RZ, RZ, R11 ;  /* 0x000000ffff077224 */ /* 0x000fe200078e000b */
[----:B------:R-:W1:Y:S03]  /*2840*/  LDCU UR31, c[0x0][0x440] ;  /* 0x00008800ff1f77ac */ /* 0x000e660008000800 */
[----:B------:R-:W-:Y:S01]  /*2850*/  IMAD.X R5, RZ, RZ, R13, P0 ;  /* 0x000000ffff057224 */ /* 0x000fe200000e060d */
[----:B------:R-:W5:Y:S03]  /*2860*/  LDCU.64 UR6, c[0x0][0x380] ;  /* 0x00007000ff0677ac */ /* 0x000f660008000a00 */
[----:B----4-:R-:W-:-:S02]  /*2870*/  IMAD R5, R5, UR14, RZ ;  /* 0x0000000e05057c24 */ /* 0x010fc4000f8e02ff */
[----:B------:R-:W-:Y:S01]  /*2880*/  IMAD.WIDE.U32 R6, R4, UR14, R6 ;  /* 0x0000000e04067c25 */ /* 0x000fe2000f8e0006 */
[----:B-1----:R-:W-:-:S03]  /*2890*/  ISETP.GE.AND P3, PT, R214, UR31, PT ;  /* 0x0000001fd6007c0c */ /* 0x002fc6000bf66270 */
        /* <DEDUP_REMOVED lines=27> */
.L_x_1888:
[----:B------:R-:W-:Y:S05]  /*2a50*/  BSYNC.RECONVERGENT B0 ;  /* 0x0000000000007941 */ /* 0x000fea0003800200 */
.L_x_1887:
        /* <DEDUP_REMOVED lines=8> */
[----:B-1--4-:R-:W-:Y:S01]  /*2ae0*/  @!P2 IMAD.MOV.U32 R4, RZ, RZ, R232 ;  /* 0x000000ffff04a224 */ /* 0x012fe200078e00e8 */
        /* <DEDUP_REMOVED lines=23> */
.L_x_1890:
[----:B------:R-:W-:Y:S05]  /*2c60*/  BSYNC.RECONVERGENT B0 ;  /* 0x0000000000007941 */ /* 0x000fea0003800200 */
.L_x_1889:
[----:B------:R-:W-:Y:S04]  /*2c70*/  BSSY.RECONVERGENT B0, `(.L_x_1891) ;  /* 0x000001f000007945 */ /* 0x000fe80003800200 */
[----:B------:R-:W-:Y:S05]  /*2c80*/  @P5 BRA `(.L_x_1892) ;  /* 0x0000000000745947 */ /* 0x000fea0003800000 */
[----:B------:R-:W5:Y:S01]  /*2c90*/  LDCU UR6, c[0x0][0x440] ;  /* 0x00008800ff0677ac */ /* 0x000f620008000800 */
[----:B-1--4-:R-:W-:Y:S02]  /*2ca0*/  IMAD.U32 R5, RZ, RZ, UR30 ;  /* 0x0000001eff057e24 */ /* 0x012fe4000f8e00ff */
[----:B------:R-:W-:-:S03]  /*2cb0*/  IMAD.U32 R4, RZ, RZ, UR28 ;  /* 0x0000001cff047e24 */ /* 0x000fc6000f8e00ff */
        /* <DEDUP_REMOVED lines=26> */
.L_x_1892:
[----:B------:R-:W-:Y:S05]  /*2e60*/  BSYNC.RECONVERGENT B0 ;  /* 0x0000000000007941 */ /* 0x000fea0003800200 */
.L_x_1891:
[----:B------:R-:W-:Y:S01]  /*2e70*/  BSSY.RECONVERGENT B0, `(.L_x_1893) ;  /* 0x0000021000007945 */ /* 0x000fe20003800200 */
[----:B------:R-:W-:-:S03]  /*2e80*/  ISETP.GE.AND P0, PT, R0, UR4, PT ;  /* 0x0000000400007c0c */ /* 0x000fc6000bf06270 */
[----:B------:R-:W-:Y:S10]  /*2e90*/  @P4 BRA `(.L_x_1894) ;  /* 0x0000000000784947 */ /* 0x000ff40003800000 */
[----:B------:R-:W5:Y:S01]  /*2ea0*/  LDCU UR6, c[0x0][0x440] ;  /* 0x00008800ff0677ac */ /* 0x000f620008000800 */
[----:B-1----:R-:W-:Y:S02]  /*2eb0*/  IMAD.U32 R7, RZ, RZ, UR10 ;  /* 0x0000000aff077e24 */ /* 0x002fe4000f8e00ff */
[----:B----4-:R-:W-:Y:S02]  /*2ec0*/  IMAD.U32 R5, RZ, RZ, UR10 ;  /* 0x0000000aff057e24 */ /* 0x010fe4000f8e00ff */
[----:B------:R-:W-:Y:S01]  /*2ed0*/  IMAD.U32 R4, RZ, RZ, UR11 ;  /* 0x0000000bff047e24 */ /* 0x000fe2000f8e00ff */
        /* <DEDUP_REMOVED lines=26> */
.L_x_1894:
[----:B------:R-:W-:Y:S05]  /*3080*/  BSYNC.RECONVERGENT B0 ;  /* 0x0000000000007941 */ /* 0x000fea0003800200 */
.L_x_1893:
[----:B------:R-:W-:Y:S04]  /*3090*/  BSSY.RECONVERGENT B0, `(.L_x_1895) ;  /* 0x0000020000007945 */ /* 0x000fe80003800200 */
[----:B------:R-:W-:Y:S05]  /*30a0*/  @P0 BRA `(.L_x_1896) ;  /* 0x0000000000780947 */ /* 0x000fea0003800000 */
[----:B------:R-:W5:Y:S01]  /*30b0*/  LDCU UR6, c[0x0][0x440] ;  /* 0x00008800ff0677ac */ /* 0x000f620008000800 */
[----:B-1--4-:R-:W-:Y:S02]  /*30c0*/  IMAD.U32 R4, RZ, RZ, UR10 ;  /* 0x0000000aff047e24 */ /* 0x012fe4000f8e00ff */
[----:B------:R-:W-:Y:S01]  /*30d0*/  IMAD.MOV.U32 R230, RZ, RZ, R232 ;  /* 0x000000ffffe67224 */ /* 0x000fe200078e00e8 */
        /* <DEDUP_REMOVED lines=27> */
.L_x_1896:
[----:B------:R-:W-:Y:S05]  /*3290*/  BSYNC.RECONVERGENT B0 ;  /* 0x0000000000007941 */ /* 0x000fea0003800200 */
.L_x_1895:
[----:B------:R-:W0:Y:S01]  /*32a0*/  LDGDEPBAR ;  /* 0x00000000000079af */ /* 0x000e220000000000 */
[C---:B------:R-:W-:Y:S01]  /*32b0*/  IMAD.SHL.U32 R213, R215.reuse, 0x20, RZ ;  /* 0x00000020d7d57824 */ /* 0x040fe200078e00ff */
[----:B------:R-:W-:Y:S01]  /*32c0*/  SHF.R.U32.HI R217, RZ, 0x1, R215 ;  /* 0x00000001ffd97819 */ /* 0x000fe200000116d7 */
[----:B------:R-:W-:Y:S01]  /*32d0*/  IMAD.SHL.U32 R84, R215, 0x40, RZ ;  /* 0x00000040d7547824 */ /* 0x000fe200078e00ff */
[----:B------:R-:W-:Y:S01]  /*32e0*/  UIADD3 UR22, UPT, UPT, UR26, UR22, -UR27 ;  /* 0x000000161a167290 */ /* 0x000fe2000fffe81b */
[----:B------:R-:W-:Y:S01]  /*32f0*/  BSSY.RECONVERGENT B0, `(.L_x_1897) ;  /* 0x000002c000007945 */ /* 0x000fe20003800200 */
[----:B------:R-:W-:Y:S02]  /*3300*/  LOP3.LUT R213, R213, 0x7c00, RZ, 0xc0, !PT ;  /* 0x00007c00d5d57812 */ /* 0x000fe400078ec0ff */
[----:B------:R-:W-:Y:S02]  /*3310*/  LOP3.LUT R177, R217, 0x8, RZ, 0xc0, !PT ;  /* 0x00000008d9b17812 */ /* 0x000fe400078ec0ff */
[----:B-1--4-:R-:W-:-:S02]  /*3320*/  LOP3.LUT R4, R214, 0x1c0, R84, 0xf8, !PT ;  /* 0x000001c0d6047812 */ /* 0x012fc400078ef854 */
[----:B------:R-:W-:Y:S02]  /*3330*/  LOP3.LUT R91, R217, 0x1f0, RZ, 0xc0, !PT ;  /* 0x000001f0d95b7812 */ /* 0x000fe400078ec0ff */
[----:B------:R-:W-:Y:S02]  /*3340*/  LOP3.LUT R176, R213, 0x200, R84, 0xf8, !PT ;  /* 0x00000200d5b07812 */ /* 0x000fe400078ef854 */
[----:B------:R-:W-:Y:S01]  /*3350*/  LOP3.LUT R177, R4, R177, RZ, 0x3c, !PT ;  /* 0x000000b104b17212 */ /* 0x000fe200078e3cff */
[----:B------:R-:W-:-:S04]  /*3360*/  DEPBAR.LE SB0, 0x0 ;  /* 0x000080000000791a */ /* 0x000fc80000000000 */
[----:B------:R-:W-:Y:S06]  /*3370*/  BAR.SYNC.DEFER_BLOCKING 0x0 ;  /* 0x0000000000007b1d */ /* 0x000fec0000010000 */
[----:B------:R-:W-:Y:S05]  /*3380*/  @P6 BRA `(.L_x_1898) ;  /* 0x0000000000786947 */ /* 0x000fea0003800000 */
        /* <DEDUP_REMOVED lines=30> */
.L_x_1898:
[----:B------:R4:W-:Y:S04]  /*3570*/  STS.128 [R245+0x10000], RZ ;  /* 0x010000fff5007388 */ /* 0x0009e80000000c00 */
[----:B------:R4:W-:Y:S04]  /*3580*/  STS.128 [R245+0x12000], RZ ;  /* 0x012000fff5007388 */ /* 0x0009e80000000c00 */
[----:B------:R4:W-:Y:S04]  /*3590*/  STS.128 [R245+0x14000], RZ ;  /* 0x014000fff5007388 */ /* 0x0009e80000000c00 */
[----:B------:R4:W-:Y:S02]  /*35a0*/  STS.128 [R245+0x16000], RZ ;  /* 0x016000fff5007388 */ /* 0x0009e40000000c00 */
.L_x_1899:
[----:B------:R-:W-:Y:S05]  /*35b0*/  BSYNC.RECONVERGENT B0 ;  /* 0x0000000000007941 */ /* 0x000fea0003800200 */
.L_x_1897:
[----:B------:R-:W-:Y:S01]  /*35c0*/  ISETP.GE.AND P0, PT, R3, UR4, PT ;  /* 0x0000000403007c0c */ /* 0x000fe2000bf06270 */
[----:B------:R-:W-:Y:S01]  /*35d0*/  IMAD.IADD R90, R177, 0x1, R176 ;  /* 0x00000001b15a7824 */ /* 0x000fe200078e02b0 */
[----:B------:R-:W-:Y:S01]  /*35e0*/  LOP3.LUT R3, R215, 0x8, RZ, 0xc0, !PT ;  /* 0x00000008d7037812 */ /* 0x000fe200078ec0ff */
[----:B------:R-:W-:Y:S01]  /*35f0*/  BSSY.RECONVERGENT B0, `(.L_x_1900) ;  /* 0x000002b000007945 */ /* 0x000fe20003800200 */
[----:B------:R-:W-:Y:S02]  /*3600*/  LOP3.LUT R89, R84, 0x400, RZ, 0xc0, !PT ;  /* 0x0000040054597812 */ /* 0x000fe400078ec0ff */
[----:B------:R-:W-:Y:S02]  /*3610*/  LOP3.LUT R4, R4, R3, RZ, 0x3c, !PT ;  /* 0x0000000304047212 */ /* 0x000fe400078e3cff */
[----:B------:R-:W-:Y:S02]  /*3620*/  ISETP.GE.AND P6, PT, R2, UR4, PT ;  /* 0x0000000402007c0c */ /* 0x000fe4000bfc6270 */
[----:B------:R-:W-:Y:S01]  /*3630*/  ISETP.GE.AND P5, PT, R0, UR4, PT ;  /* 0x0000000400007c0c */ /* 0x000fe2000bfa6270 */
[----:B------:R-:W-:Y:S01]  /*3640*/  IMAD R89, R4, 0x2, R89 ;  /* 0x0000000204597824 */ /* 0x000fe200078e0259 */
[----:B------:R-:W-:Y:S01]  /*3650*/  LEA R90, R90, UR5, 0x1 ;  /* 0x000000055a5a7c11 */ /* 0x000fe2000f8e08ff */
[----:B------:R1:W-:Y:S04]  /*3660*/  @P0 STS.128 [R245+0x10800], RZ ;  /* 0x010800fff5000388 */ /* 0x0003e80000000c00 */
[----:B------:R1:W-:Y:S04]  /*3670*/  @P0 STS.128 [R245+0x12800], RZ ;  /* 0x012800fff5000388 */ /* 0x0003e80000000c00 */
[----:B------:R1:W-:Y:S04]  /*3680*/  @P0 STS.128 [R245+0x14800], RZ ;  /* 0x014800fff5000388 */ /* 0x0003e80000000c00 */
[----:B------:R1:W-:Y:S01]  /*3690*/  @P0 STS.128 [R245+0x16800], RZ ;  /* 0x016800fff5000388 */ /* 0x0003e20000000c00 */
[----:B------:R-:W-:Y:S05]  /*36a0*/  @P0 BRA `(.L_x_1901) ;  /* 0x00000000007c0947 */ /* 0x000fea0003800000 */
[----:B------:R-:W5:Y:S01]  /*36b0*/  LDCU UR6, c[0x0][0x440] ;  /* 0x00008800ff0677ac */ /* 0x000f620008000800 */
[----:B------:R-:W-:Y:S02]  /*36c0*/  USHF.L.U32 UR14, UR8, 0x4, URZ ;  /* 0x00000004080e7899 */ /* 0x000fe400080006ff */
[----:B------:R-:W-:-:S04]  /*36d0*/  USHF.L.U64.HI UR7, UR8, 0x4, UR9 ;  /* 0x0000000408077899 */ /* 0x000fc80008010209 */
[----:B------:R-:W-:Y:S02]  /*36e0*/  IMAD.U32 R3, RZ, RZ, UR14 ;  /* 0x0000000eff037e24 */ /* 0x000fe4000f8e00ff */
[----:B------:R-:W-:-:S03]  /*36f0*/  IMAD.U32 R0, RZ, RZ, UR7 ;  /* 0x00000007ff007e24 */ /* 0x000fc6000f8e00ff */
[C---:B------:R-:W-:Y:S02]  /*3700*/  LEA R2, P4, R3.reuse, R234, 0x1 ;  /* 0x000000ea03027211 */ /* 0x040fe400078808ff */
[----:B-----5:R-:W-:Y:S02]  /*3710*/  ISETP.GE.AND P3, PT, R214, UR6, PT ;  /* 0x00000006d6007c0c */ /* 0x020fe4000bf66270 */
        /* <DEDUP_REMOVED lines=24> */
.L_x_1901:
[----:B------:R-:W-:Y:S05]  /*38a0*/  BSYNC.RECONVERGENT B0 ;  /* 0x0000000000007941 */ /* 0x000fea0003800200 */
.L_x_1900:
[----:B------:R1:W-:Y:S01]  /*38b0*/  @P6 STS.128 [R245+0x11000], RZ ;  /* 0x011000fff5006388 */ /* 0x0003e20000000c00 */
[----:B------:R-:W-:Y:S03]  /*38c0*/  BSSY.RECONVERGENT B0, `(.L_x_1902) ;  /* 0x0000023000007945 */ /* 0x000fe60003800200 */
[----:B------:R1:W-:Y:S04]  /*38d0*/  @P6 STS.128 [R245+0x13000], RZ ;  /* 0x013000fff5006388 */ /* 0x0003e80000000c00 */
[----:B------:R1:W-:Y:S04]  /*38e0*/  @P6 STS.128 [R245+0x15000], RZ ;  /* 0x015000fff5006388 */ /* 0x0003e80000000c00 */
[----:B------:R1:W-:Y:S01]  /*38f0*/  @P6 STS.128 [R245+0x17000], RZ ;  /* 0x017000fff5006388 */ /* 0x0003e20000000c00 */
[----:B------:R-:W-:Y:S05]  /*3900*/  @P6 BRA `(.L_x_1903) ;  /* 0x0000000000786947 */ /* 0x000fea0003800000 */
[----:B------:R-:W5:Y:S01]  /*3910*/  LDCU UR6, c[0x0][0x440] ;  /* 0x00008800ff0677ac */ /* 0x000f620008000800 */
[----:B-1----:R-:W-:Y:S02]  /*3920*/  IMAD.U32 R3, RZ, RZ, UR8 ;  /* 0x00000008ff037e24 */ /* 0x002fe4000f8e00ff */
[----:B------:R-:W-:Y:S02]  /*3930*/  IMAD.U32 R2, RZ, RZ, UR8 ;  /* 0x00000008ff027e24 */ /* 0x000fe4000f8e00ff */
        /* <DEDUP_REMOVED lines=27> */
.L_x_1903:
[----:B------:R-:W-:Y:S05]  /*3af0*/  BSYNC.RECONVERGENT B0 ;  /* 0x0000000000007941 */ /* 0x000fea0003800200 */
.L_x_1902:
[----:B------:R1:W-:Y:S01]  /*3b00*/  @P5 STS.128 [R245+0x11800], RZ ;  /* 0x011800fff5005388 */ /* 0x0003e20000000c00 */
[----:B------:R-:W-:Y:S03]  /*3b10*/  BSSY.RECONVERGENT B0, `(.L_x_1904) ;  /* 0x0000022000007945 */ /* 0x000fe60003800200 */
[----:B------:R1:W-:Y:S04]  /*3b20*/  @P5 STS.128 [R245+0x13800], RZ ;  /* 0x013800fff5005388 */ /* 0x0003e80000000c00 */
[----:B------:R1:W-:Y:S04]  /*3b30*/  @P5 STS.128 [R245+0x15800], RZ ;  /* 0x015800fff5005388 */ /* 0x0003e80000000c00 */
[----:B------:R1:W-:Y:S01]  /*3b40*/  @P5 STS.128 [R245+0x17800], RZ ;  /* 0x017800fff5005388 */ /* 0x0003e20000000c00 */
[----:B------:R-:W-:Y:S05]  /*3b50*/  @P5 BRA `(.L_x_1905) ;  /* 0x0000000000745947 */ /* 0x000fea0003800000 */
[----:B------:R-:W5:Y:S01]  /*3b60*/  LDCU UR4, c[0x0][0x440] ;  /* 0x00008800ff0477ac */ /* 0x000f620008000800 */
[----:B------:R-:W-:Y:S01]  /*3b70*/  IMAD.U32 R0, RZ, RZ, UR8 ;  /* 0x00000008ff007e24 */ /* 0x000fe2000f8e00ff */
[----:B------:R-:W-:-:S03]  /*3b80*/  UIMAD UR6, UR9, 0x60, URZ ;  /* 0x00000060090678a4 */ /* 0x000fc6000f8e02ff */
[----:B-1----:R-:W-:-:S04]  /*3b90*/  IMAD.WIDE.U32 R2, R0, 0x60, R234 ;  /* 0x0000006000027825 */ /* 0x002fc800078e00ea */
        /* <DEDUP_REMOVED lines=25> */
.L_x_1905:
[----:B------:R-:W-:Y:S05]  /*3d30*/  BSYNC.RECONVERGENT B0 ;  /* 0x0000000000007941 */ /* 0x000fea0003800200 */
.L_x_1904:
[----:B------:R-:W-:Y:S01]  /*3d40*/  LDSM.16.M88.4 R64, [R90] ;  /* 0x000000005a40783b */ /* 0x000fe20000000200 */
[----:B------:R-:W-:Y:S01]  /*3d50*/  IMAD.MOV.U32 R85, RZ, RZ, 0x20 ;  /* 0x00000020ff557424 */ /* 0x000fe200078e00ff */
[----:B-1----:R-:W-:Y:S01]  /*3d60*/  LOP3.LUT P0, R2, R215, 0x2, RZ, 0xc0, !PT ;  /* 0x00000002d7027812 */ /* 0x002fe2000780c0ff */
[----:B------:R-:W-:Y:S01]  /*3d70*/  VIADD R220, R89, UR5 ;  /* 0x0000000559dc7c36 */ /* 0x000fe20008000000 */
[----:B------:R-:W1:Y:S01]  /*3d80*/  LDSM.16.M88.4 R36, [R89+UR5+0x8000] ;  /* 0x008000055924783b */ /* 0x000e620008000200 */
[----:B------:R-:W-:Y:S01]  /*3d90*/  LOP3.LUT R0, R215, 0x4, RZ, 0xc0, !PT ;  /* 0x00000004d7007812 */ /* 0x000fe200078ec0ff */
[----:B------:R-:W-:Y:S01]  /*3da0*/  IMAD.MOV.U32 R167, RZ, RZ, 0x40 ;  /* 0x00000040ffa77424 */ /* 0x000fe200078e00ff */
[----:B------:R-:W-:Y:S01]  /*3db0*/  SEL R85, R85, 0xffffffe0, !P0 ;  /* 0xffffffe055557807 */ /* 0x000fe20004000000 */
[----:B------:R-:W5:Y:S01]  /*3dc0*/  LDSM.16.M88.4 R28, [R89+UR5+0x8800] ;  /* 0x00880005591c783b */ /* 0x000f620008000200 */
[----:B------:R-:W-:Y:S01]  /*3dd0*/  ISETP.NE.AND P0, PT, R0, RZ, PT ;  /* 0x000000ff0000720c */ /* 0x000fe20003f05270 */
[----:B------:R-:W-:Y:S01]  /*3de0*/  UISETP.GT.U32.AND UP0, UPT, UR29, UR18, UPT ;  /* 0x000000121d00728c */ /* 0x000fe2000bf04070 */
[----:B------:R-:W-:Y:S01]  /*3df0*/  IMAD.U32 R228, RZ, RZ, UR26 ;  /* 0x0000001affe47e24 */ /* 0x000fe2000f8e00ff */
[----:B------:R-:W4:Y:S01]  /*3e00*/  LDSM.16.M88.4 R20, [R89+UR5+0x9000] ;  /* 0x009000055914783b */ /* 0x000f220008000200 */
[--C-:B------:R-:W-:Y:S01]  /*3e10*/  IMAD.IADD R87, R90, 0x1, R85.reuse ;  /* 0x000000015a577824 */ /* 0x100fe200078e0255 */
[----:B------:R-:W-:Y:S01]  /*3e20*/  SEL R167, R167, 0xffffffc0, !P0 ;  /* 0xffffffc0a7a77807 */ /* 0x000fe20004000000 */
[----:B------:R-:W-:Y:S01]  /*3e30*/  IMAD.IADD R3, R220, 0x1, R85 ;  /* 0x00000001dc037824 */ /* 0x000fe200078e0255 */
[----:B------:R-:W4:Y:S01]  /*3e40*/  LDSM.16.M88.4 R56, [R89+UR5+0x9800] ;  /* 0x009800055938783b */ /* 0x000f220008000200 */
[----:B------:R-:W-:-:S02]  /*3e50*/  IMAD.U32 R230, RZ, RZ, UR21 ;  /* 0x00000015ffe67e24 */ /* 0x000fc4000f8e00ff */
[--C-:B------:R-:W-:Y:S01]  /*3e60*/  IMAD.IADD R88, R90, 0x1, R167.reuse ;  /* 0x000000015a587824 */ /* 0x100fe200078e02a7 */
[----:B------:R-:W-:Y:S01]  /*3e70*/  LDSM.16.M88.4 R4, [R87] ;  /* 0x000000005704783b */ /* 0x000fe20000000200 */
[----:B------:R-:W-:Y:S02]  /*3e80*/  IMAD.IADD R166, R220, 0x1, R167 ;  /* 0x00000001dca67824 */ /* 0x000fe400078e02a7 */
[C---:B------:R-:W-:Y:S01]  /*3e90*/  IMAD.IADD R86, R85.reuse, 0x1, R88 ;  /* 0x0000000155567824 */ /* 0x040fe200078e0258 */
[----:B------:R-:W4:Y:S01]  /*3ea0*/  LDSM.16.M88.4 R8, [R3+0x8000] ;  /* 0x008000000308783b */ /* 0x000f220000000200 */
[----:B------:R-:W-:-:S03]  /*3eb0*/  IMAD.IADD R0, R85, 0x1, R166 ;  /* 0x0000000155007824 */ /* 0x000fc600078e02a6 */
[----:B------:R-:W4:Y:S04]  /*3ec0*/  LDSM.16.M88.4 R52, [R3+0x8800] ;  /* 0x008800000334783b */ /* 0x000f280000000200 */
[----:B------:R-:W4:Y:S04]  /*3ed0*/  LDSM.16.M88.4 R48, [R3+0x9000] ;  /* 0x009000000330783b */ /* 0x000f280000000200 */
[----:B--23--:R-:W2:Y:S04]  /*3ee0*/  LDSM.16.M88.4 R12, [R3+0x9800] ;  /* 0x00980000030c783b */ /* 0x00cea80000000200 */
[----:B------:R-:W-:Y:S01]  /*3ef0*/  LDSM.16.M88.4 R16, [R88] ;  /* 0x000000005810783b */ /* 0x000fe20000000200 */
[C---:B-1----:R-:W-:Y:S03]  /*3f00*/  HMMA.16816.F32.BF16 R40, R64.reuse, R36, RZ ;  /* 0x000000244028723c */ /* 0x042fe600000418ff */
[----:B------:R-:W-:Y:S04]  /*3f10*/  LDSM.16.M88.4 R44, [R166+0x8000] ;  /* 0x00800000a62c783b */ /* 0x000fe80000000200 */
[----:B------:R-:W-:Y:S01]  /*3f20*/  LDSM.16.M88.4 R72, [R166+0x9000] ;  /* 0x00900000a648783b */ /* 0x000fe20000000200 */
[C---:B------:R-:W-:Y:S03]  /*3f30*/  HMMA.16816.F32.BF16 R36, R64.reuse, R38, RZ ;  /* 0x000000264024723c */ /* 0x040fe600000418ff */
[----:B------:R-:W-:Y:S04]  /*3f40*/  LDSM.16.M88.4 R60, [R166+0x9800] ;  /* 0x00980000a63c783b */ /* 0x000fe80000000200 */
[----:B------:R-:W-:Y:S01]  /*3f50*/  LDSM.16.M88.4 R76, [R3+0xb000] ;  /* 0x00b00000034c783b */ /* 0x000fe20000000200 */
[C---:B-----5:R-:W-:Y:S03]  /*3f60*/  HMMA.16816.F32.BF16 R32, R64.reuse, R28, RZ ;  /* 0x0000001c4020723c */ /* 0x060fe600000418ff */
[----:B------:R-:W-:Y:S04]  /*3f70*/  LDSM.16.M88.4 R80, [R3+0xd000] ;  /* 0x00d000000350783b */ /* 0x000fe80000000200 */
[----:B------:R-:W0:Y:S01]  /*3f80*/  LDGDEPBAR ;  /* 0x00000000000079af */ /* 0x000e220000000000 */
[C---:B----4-:R-:W-:Y:S08]  /*3f90*/  HMMA.16816.F32.BF16 R24, R64.reuse, R20, RZ ;  /* 0x000000144018723c */ /* 0x050ff000000418ff */
[C---:B------:R-:W-:Y:S08]  /*3fa0*/  HMMA.16816.F32.BF16 R28, R64.reuse, R30, RZ ;  /* 0x0000001e401c723c */ /* 0x040ff000000418ff */
[C---:B------:R-:W-:Y:S08]  /*3fb0*/  HMMA.16816.F32.BF16 R20, R64.reuse, R22, RZ ;  /* 0x000000164014723c */ /* 0x040ff000000418ff */
[C---:B------:R-:W-:Y:S08]  /*3fc0*/  HMMA.16816.F32.BF16 R68, R64.reuse, R56, RZ ;  /* 0x000000384044723c */ /* 0x040ff000000418ff */
[----:B------:R-:W-:Y:S01]  /*3fd0*/  HMMA.16816.F32.BF16 R64, R64, R58, RZ ;  /* 0x0000003a4040723c */ /* 0x000fe200000418ff */
[----:B------:R-:W-:Y:S07]  /*3fe0*/  LDSM.16.M88.4 R56, [R0+0x8000] ;  /* 0x008000000038783b */ /* 0x000fee0000000200 */
[C---:B------:R-:W-:Y:S08]  /*3ff0*/  HMMA.16816.F32.BF16 R40, R4.reuse, R8, R40 ;  /* 0x000000080428723c */ /* 0x040ff00000041828 */
[C---:B------:R-:W-:Y:S01]  /*4000*/  HMMA.16816.F32.BF16 R36, R4.reuse, R10, R36 ;  /* 0x0000000a0424723c */ /* 0x040fe20000041824 */
[----:B------:R-:W1:Y:S07]  /*4010*/  LDSM.16.M88.4 R8, [R166+0x8800] ;  /* 0x00880000a608783b */ /* 0x000e6e0000000200 */
        /* <DEDUP_REMOVED lines=8> */
[----:B------:R-:W-:Y:S04]  /*40a0*/  LDSM.16.M88.4 R12, [R86] ;  /* 0x00000000560c783b */ /* 0x000fe80000000200 */
[----:B------:R-:W2:Y:S03]  /*40b0*/  LDSM.16.M88.4 R4, [R0+0x8800] ;  /* 0x008800000004783b */ /* 0x000ea60000000200 */
[C---:B-1----:R-:W-:Y:S08]  /*40c0*/  HMMA.16816.F32.BF16 R32, R16.reuse, R8, R32 ;  /* 0x000000081020723c */ /* 0x042ff00000041820 */
[C---:B------:R-:W-:Y:S01]  /*40d0*/  HMMA.16816.F32.BF16 R28, R16.reuse, R10, R28 ;  /* 0x0000000a101c723c */ /* 0x040fe2000004181c */
[----:B------:R-:W-:Y:S07]  /*40e0*/  LDSM.16.M88.4 R8, [R89+UR5+0xa000] ;  /* 0x00a000055908783b */ /* 0x000fee0008000200 */
[C---:B------:R-:W-:Y:S08]  /*40f0*/  HMMA.16816.F32.BF16 R40, R16.reuse, R44, R40 ;  /* 0x0000002c1028723c */ /* 0x040ff00000041828 */
[C---:B------:R-:W-:Y:S01]  /*4100*/  HMMA.16816.F32.BF16 R36, R16.reuse, R46, R36 ;  /* 0x0000002e1024723c */ /* 0x040fe20000041824 */
[----:B------:R-:W1:Y:S07]  /*4110*/  LDSM.16.M88.4 R44, [R90+0x2000] ;  /* 0x002000005a2c783b */ /* 0x000e6e0000000200 */
[C---:B------:R-:W-:Y:S08]  /*4120*/  HMMA.16816.F32.BF16 R24, R16.reuse, R72, R24 ;  /* 0x000000481018723c */ /* 0x040ff00000041818 */
[C---:B------:R-:W-:Y:S01]  /*4130*/  HMMA.16816.F32.BF16 R20, R16.reuse, R74, R20 ;  /* 0x0000004a1014723c */ /* 0x040fe20000041814 */
[----:B------:R-:W-:Y:S07]  /*4140*/  LDSM.16.M88.4 R72, [R3+0xb800] ;  /* 0x00b800000348783b */ /* 0x000fee0000000200 */
[C---:B------:R-:W-:Y:S08]  /*4150*/  HMMA.16816.F32.BF16 R68, R16.reuse, R60, R68 ;  /* 0x0000003c1044723c */ /* 0x040ff00000041844 */
[----:B------:R-:W-:Y:S01]  /*4160*/  HMMA.16816.F32.BF16 R64, R16, R62, R64 ;  /* 0x0000003e1040723c */ /* 0x000fe20000041840 */
[----:B------:R-:W3:Y:S04]  /*4170*/  LDSM.16.M88.4 R16, [R89+UR5+0xa800] ;  /* 0x00a800055910783b */ /* 0x000ee80008000200 */
[----:B------:R-:W-:Y:S03]  /*4180*/  LDSM.16.M88.4 R60, [R87+0x2000] ;  /* 0x00200000573c783b */ /* 0x000fe60000000200 */
[C---:B--2---:R-:W-:Y:S08]  /*4190*/  HMMA.16816.F32.BF16 R32, R12.reuse, R4, R32 ;  /* 0x000000040c20723c */ /* 0x044ff00000041820 */
[C---:B------:R-:W-:Y:S01]  /*41a0*/  HMMA.16816.F32.BF16 R28, R12.reuse, R6, R28 ;  /* 0x000000060c1c723c */ /* 0x040fe2000004181c */
[----:B------:R-:W2:Y:S07]  /*41b0*/  LDSM.16.M88.4 R4, [R89+UR5+0xb000] ;  /* 0x00b000055904783b */ /* 0x000eae0008000200 */
        /* <DEDUP_REMOVED lines=8> */
[----:B------:R-:W4:Y:S04]  /*4240*/  LDSM.16.M88.4 R12, [R3+0xa000] ;  /* 0x00a00000030c783b */ /* 0x000f280000000200 */
[----:B------:R-:W5:Y:S03]  /*4250*/  LDSM.16.M88.4 R48, [R89+UR5+0xb800] ;  /* 0x00b800055930783b */ /* 0x000f660008000200 */
[C---:B-1----:R-:W-:Y:S08]  /*4260*/  HMMA.16816.F32.BF16 R40, R44.reuse, R8, R40 ;  /* 0x000000082c28723c */ /* 0x042ff00000041828 */
[C---:B------:R-:W-:Y:S01]  /*4270*/  HMMA.16816.F32.BF16 R36, R44.reuse, R10, R36 ;  /* 0x0000000a2c24723c */ /* 0x040fe20000041824 */
[----:B------:R-:W1:Y:S07]  /*4280*/  LDSM.16.M88.4 R8, [R3+0xa800] ;  /* 0x00a800000308783b */ /* 0x000e6e0000000200 */
[C---:B---3--:R-:W-:Y:S08]  /*4290*/  HMMA.16816.F32.BF16 R32, R44.reuse, R16, R32 ;  /* 0x000000102c20723c */ /* 0x048ff00000041820 */
[C---:B------:R-:W-:Y:S01]  /*42a0*/  HMMA.16816.F32.BF16 R28, R44.reuse, R18, R28 ;  /* 0x000000122c1c723c */ /* 0x040fe2000004181c */
[----:B------:R-:W-:Y:S07]  /*42b0*/  LDSM.16.M88.4 R16, [R88+0x2000] ;  /* 0x002000005810783b */ /* 0x000fee0000000200 */
[C---:B--2---:R-:W-:Y:S08]  /*42c0*/  HMMA.16816.F32.BF16 R24, R44.reuse, R4, R24 ;  /* 0x000000042c18723c */ /* 0x044ff00000041818 */
[----:B------:R-:W-:Y:S01]  /*42d0*/  HMMA.16816.F32.BF16 R20, R44, R6, R20 ;  /* 0x000000062c14723c */ /* 0x000fe20000041814 */
[----:B------:R-:W2:Y:S07]  /*42e0*/  LDSM.16.M88.4 R4, [R166+0xa000] ;  /* 0x00a00000a604783b */ /* 0x000eae0000000200 */
[C---:B----4-:R-:W-:Y:S08]  /*42f0*/  HMMA.16816.F32.BF16 R40, R60.reuse, R12, R40 ;  /* 0x0000000c3c28723c */ /* 0x050ff00000041828 */
[----:B------:R-:W-:Y:S01]  /*4300*/  HMMA.16816.F32.BF16 R36, R60, R14, R36 ;  /* 0x0000000e3c24723c */ /* 0x000fe20000041824 */
[----:B------:R-:W3:Y:S07]  /*4310*/  LDSM.16.M88.4 R12, [R0+0xa000] ;  /* 0x00a00000000c783b */ /* 0x000eee0000000200 */
[C---:B-----5:R-:W-:Y:S08]  /*4320*/  HMMA.16816.F32.BF16 R68, R44.reuse, R48, R68 ;  /* 0x000000302c44723c */ /* 0x060ff00000041844 */
[----:B------:R-:W-:Y:S01]  /*4330*/  HMMA.16816.F32.BF16 R64, R44, R50, R64 ;  /* 0x000000322c40723c */ /* 0x000fe20000041840 */
[----:B------:R-:W4:Y:S04]  /*4340*/  LDSM.16.M88.4 R48, [R166+0xb000] ;  /* 0x00b00000a630783b */ /* 0x000f280000000200 */
[----:B------:R-:W5:Y:S03]  /*4350*/  LDSM.16.M88.4 R44, [R166+0xb800] ;  /* 0x00b80000a62c783b */ /* 0x000f660000000200 */
[C---:B-1----:R-:W-:Y:S08]  /*4360*/  HMMA.16816.F32.BF16 R32, R60.reuse, R8, R32 ;  /* 0x000000083c20723c */ /* 0x042ff00000041820 */
[----:B------:R-:W-:Y:S01]  /*4370*/  HMMA.16816.F32.BF16 R28, R60, R10, R28 ;  /* 0x0000000a3c1c723c */ /* 0x000fe2000004181c */
[----:B------:R-:W1:Y:S07]  /*4380*/  LDSM.16.M88.4 R8, [R0+0xa800] ;  /* 0x00a800000008783b */ /* 0x000e6e0000000200 */
[C---:B--2---:R-:W-:Y:S08]  /*4390*/  HMMA.16816.F32.BF16 R40, R16.reuse, R4, R40 ;  /* 0x000000041028723c */ /* 0x044ff00000041828 */
[----:B------:R-:W-:Y:S01]  /*43a0*/  HMMA.16816.F32.BF16 R36, R16, R6, R36 ;  /* 0x000000061024723c */ /* 0x000fe20000041824 */
[----:B------:R-:W2:Y:S07]  /*43b0*/  LDSM.16.M88.4 R4, [R0+0xb000] ;  /* 0x00b000000004783b */ /* 0x000eae0000000200 */
[C---:B------:R-:W-:Y:S08]  /*43c0*/  HMMA.16816.F32.BF16 R24, R60.reuse, R76, R24 ;  /* 0x0000004c3c18723c */ /* 0x040ff00000041818 */
[C---:B------:R-:W-:Y:S01]  /*43d0*/  HMMA.16816.F32.BF16 R20, R60.reuse, R78, R20 ;  /* 0x0000004e3c14723c */ /* 0x040fe20000041814 */
[----:B------:R-:W-:Y:S07]  /*43e0*/  LDSM.16.M88.4 R76, [R87+0x4000] ;  /* 0x00400000574c783b */ /* 0x000fee0000000200 */
[C---:B------:R-:W-:Y:S08]  /*43f0*/  HMMA.16816.F32.BF16 R68, R60.reuse, R72, R68 ;  /* 0x000000483c44723c */ /* 0x040ff00000041844 */
[----:B------:R-:W-:Y:S01]  /*4400*/  HMMA.16816.F32.BF16 R64, R60, R74, R64 ;  /* 0x0000004a3c40723c */ /* 0x000fe20000041840 */
[----:B------:R-:W2:Y:S04]  /*4410*/  LDSM.16.M88.4 R60, [R0+0xb800] ;  /* 0x00b80000003c783b */ /* 0x000ea80000000200 */
[----:B------:R-:W-:Y:S03]  /*4420*/  LDSM.16.M88.4 R72, [R3+0xd800] ;  /* 0x00d800000348783b */ /* 0x000fe60000000200 */
[C---:B------:R-:W-:Y:S08]  /*4430*/  HMMA.16816.F32.BF16 R32, R16.reuse, R52, R32 ;  /* 0x000000341020723c */ /* 0x040ff00000041820 */
[----:B------:R-:W-:Y:S01]  /*4440*/  HMMA.16816.F32.BF16 R28, R16, R54, R28 ;  /* 0x00000036101c723c */ /* 0x000fe2000004181c */
[----:B------:R-:W-:Y:S07]  /*4450*/  LDSM.16.M88.4 R52, [R89+UR5+0xc000] ;  /* 0x00c000055934783b */ /* 0x000fee0008000200 */
[C---:B---3--:R-:W-:Y:S08]  /*4460*/  HMMA.16816.F32.BF16 R40, R56.reuse, R12, R40 ;  /* 0x0000000c3828723c */ /* 0x048ff00000041828 */
[----:B------:R-:W-:Y:S01]  /*4470*/  HMMA.16816.F32.BF16 R36, R56, R14, R36 ;  /* 0x0000000e3824723c */ /* 0x000fe20000041824 */
[----:B------:R-:W3:Y:S07]  /*4480*/  LDSM.16.M88.4 R12, [R90+0x4000] ;  /* 0x004000005a0c783b */ /* 0x000eee0000000200 */
[C---:B----4-:R-:W-:Y:S08]  /*4490*/  HMMA.16816.F32.BF16 R24, R16.reuse, R48, R24 ;  /* 0x000000301018723c */ /* 0x050ff00000041818 */
[C---:B------:R-:W-:Y:S01]  /*44a0*/  HMMA.16816.F32.BF16 R20, R16.reuse, R50, R20 ;  /* 0x000000321014723c */ /* 0x040fe20000041814 */
[----:B------:R-:W4:Y:S07]  /*44b0*/  LDSM.16.M88.4 R48, [R89+UR5+0xc800] ;  /* 0x00c800055930783b */ /* 0x000f2e0008000200 */
[C---:B-----5:R-:W-:Y:S08]  /*44c0*/  HMMA.16816.F32.BF16 R68, R16.reuse, R44, R68 ;  /* 0x0000002c1044723c */ /* 0x060ff00000041844 */
[----:B------:R-:W-:Y:S01]  /*44d0*/  HMMA.16816.F32.BF16 R64, R16, R46, R64 ;  /* 0x0000002e1040723c */ /* 0x000fe20000041840 */
[----:B------:R-:W5:Y:S04]  /*44e0*/  LDSM.16.M88.4 R44, [R89+UR5+0xd000] ;  /* 0x00d00005592c783b */ /* 0x000f680008000200 */
[----:B------:R-:W5:Y:S03]  /*44f0*/  LDSM.16.M88.4 R16, [R89+UR5+0xd800] ;  /* 0x00d800055910783b */ /* 0x000f660008000200 */
[C---:B-1----:R-:W-:Y:S08]  /*4500*/  HMMA.16816.F32.BF16 R32, R56.reuse, R8, R32 ;  /* 0x000000083820723c */ /* 0x042ff00000041820 */
[C---:B------:R-:W-:Y:S01]  /*4510*/  HMMA.16816.F32.BF16 R28, R56.reuse, R10, R28 ;  /* 0x0000000a381c723c */ /* 0x040fe2000004181c */
[----:B------:R-:W1:Y:S07]  /*4520*/  LDSM.16.M88.4 R8, [R3+0xc000] ;  /* 0x00c000000308783b */ /* 0x000e6e0000000200 */
[C---:B--2---:R-:W-:Y:S08]  /*4530*/  HMMA.16816.F32.BF16 R24, R56.reuse, R4, R24 ;  /* 0x000000043818723c */ /* 0x044ff00000041818 */
        /* <DEDUP_REMOVED lines=8> */
[----:B------:R-:W3:Y:S07]  /*45c0*/  LDSM.16.M88.4 R52, [R166+0xc800] ;  /* 0x00c80000a634783b */ /* 0x000eee0000000200 */
[C---:B----4-:R-:W-:Y:S08]  /*45d0*/  HMMA.16816.F32.BF16 R32, R12.reuse, R48, R32 ;  /* 0x000000300c20723c */ /* 0x050ff00000041820 */
[C---:B------:R-:W-:Y:S01]  /*45e0*/  HMMA.16816.F32.BF16 R28, R12.reuse, R50, R28 ;  /* 0x000000320c1c723c */ /* 0x040fe2000004181c */
[----:B------:R-:W4:Y:S07]  /*45f0*/  LDSM.16.M88.4 R48, [R166+0xd000] ;  /* 0x00d00000a630783b */ /* 0x000f2e0000000200 */
[C---:B-----5:R-:W-:Y:S08]  /*4600*/  HMMA.16816.F32.BF16 R24, R12.reuse, R44, R24 ;  /* 0x0000002c0c18723c */ /* 0x060ff00000041818 */
[C---:B------:R-:W-:Y:S01]  /*4610*/  HMMA.16816.F32.BF16 R20, R12.reuse, R46, R20 ;  /* 0x0000002e0c14723c */ /* 0x040fe20000041814 */
[----:B------:R-:W5:Y:S07]  /*4620*/  LDSM.16.M88.4 R44, [R166+0xd800] ;  /* 0x00d80000a62c783b */ /* 0x000f6e0000000200 */
[C---:B------:R-:W-:Y:S08]  /*4630*/  HMMA.16816.F32.BF16 R68, R12.reuse, R16, R68 ;  /* 0x000000100c44723c */ /* 0x040ff00000041844 */
[----:B------:R-:W-:Y:S01]  /*4640*/  HMMA.16816.F32.BF16 R64, R12, R18, R64 ;  /* 0x000000120c40723c */ /* 0x000fe20000041840 */
[----:B------:R-:W-:Y:S04]  /*4650*/  LDSM.16.M88.4 R16, [R86+0x4000] ;  /* 0x004000005610783b */ /* 0x000fe80000000200 */
[----:B------:R-:W5:Y:S03]  /*4660*/  LDSM.16.M88.4 R12, [R0+0xc000] ;  /* 0x00c00000000c783b */ /* 0x000f660000000200 */
[C---:B-1----:R-:W-:Y:S08]  /*4670*/  HMMA.16816.F32.BF16 R40, R76.reuse, R8, R40 ;  /* 0x000000084c28723c */ /* 0x042ff00000041828 */
[C---:B------:R-:W-:Y:S01]  /*4680*/  HMMA.16816.F32.BF16 R36, R76.reuse, R10, R36 ;  /* 0x0000000a4c24723c */ /* 0x040fe20000041824 */
[----:B------:R-:W1:Y:S07]  /*4690*/  LDSM.16.M88.4 R8, [R0+0xc800] ;  /* 0x00c800000008783b */ /* 0x000e6e0000000200 */
[C---:B--2---:R-:W-:Y:S08]  /*46a0*/  HMMA.16816.F32.BF16 R32, R76.reuse, R4, R32 ;  /* 0x000000044c20723c */ /* 0x044ff00000041820 */
[C---:B------:R-:W-:Y:S01]  /*46b0*/  HMMA.16816.F32.BF16 R28, R76.reuse, R6, R28 ;  /* 0x000000064c1c723c */ /* 0x040fe2000004181c */
[----:B------:R-:W2:Y:S07]  /*46c0*/  LDSM.16.M88.4 R4, [R0+0xd000] ;  /* 0x00d000000004783b */ /* 0x000eae0000000200 */
[----:B------:R-:W-:Y:S08]  /*46d0*/  HMMA.16816.F32.BF16 R24, R76, R80, R24 ;  /* 0x000000504c18723c */ /* 0x000ff00000041818 */
[C---:B---3--:R-:W-:Y:S08]  /*46e0*/  HMMA.16816.F32.BF16 R32, R60.reuse, R52, R32 ;  /* 0x000000343c20723c */ /* 0x048ff00000041820 */
[----:B------:R-:W-:Y:S01]  /*46f0*/  HMMA.16816.F32.BF16 R28, R60, R54, R28 ;  /* 0x000000363c1c723c */ /* 0x000fe2000004181c */
[----:B------:R-:W3:Y:S07]  /*4700*/  LDSM.16.M88.4 R52, [R0+0xd800] ;  /* 0x00d800000034783b */ /* 0x000eee0000000200 */
[C---:B------:R-:W-:Y:S01]  /*4710*/  HMMA.16816.F32.BF16 R20, R76.reuse, R82, R20 ;  /* 0x000000524c14723c */ /* 0x040fe20000041814 */
[----:B------:R-:W-:Y:S07]  /*4720*/  LDSM.16.M88.4 R80, [R0+0xf800] ;  /* 0x00f800000050783b */ /* 0x000fee0000000200 */
[C---:B------:R-:W-:Y:S08]  /*4730*/  HMMA.16816.F32.BF16 R68, R76.reuse, R72, R68 ;  /* 0x000000484c44723c */ /* 0x040ff00000041844 */
[----:B------:R-:W-:Y:S01]  /*4740*/  HMMA.16816.F32.BF16 R64, R76, R74, R64 ;  /* 0x0000004a4c40723c */ /* 0x000fe20000041840 */
[----:B------:R-:W-:Y:S04]  /*4750*/  LDSM.16.M88.4 R72, [R90+0x6000] ;  /* 0x006000005a48783b */ /* 0x000fe80000000200 */
[----:B------:R-:W-:Y:S03]  /*4760*/  LDSM.16.M88.4 R76, [R86+0x6000] ;  /* 0x00600000564c783b */ /* 0x000fe60000000200 */
[C---:B------:R-:W-:Y:S08]  /*4770*/  HMMA.16816.F32.BF16 R40, R60.reuse, R56, R40 ;  /* 0x000000383c28723c */ /* 0x040ff00000041828 */
[C---:B------:R-:W-:Y:S01]  /*4780*/  HMMA.16816.F32.BF16 R36, R60.reuse, R58, R36 ;  /* 0x0000003a3c24723c */ /* 0x040fe20000041824 */
[----:B------:R-:W3:Y:S07]  /*4790*/  LDSM.16.M88.4 R56, [R89+UR5+0xe000] ;  /* 0x00e000055938783b */ /* 0x000eee0008000200 */
[C---:B----4-:R-:W-:Y:S08]  /*47a0*/  HMMA.16816.F32.BF16 R24, R60.reuse, R48, R24 ;  /* 0x000000303c18723c */ /* 0x050ff00000041818 */
[C---:B------:R-:W-:Y:S01]  /*47b0*/  HMMA.16816.F32.BF16 R20, R60.reuse, R50, R20 ;  /* 0x000000323c14723c */ /* 0x040fe20000041814 */
[----:B------:R-:W-:Y:S07]  /*47c0*/  LDSM.16.M88.4 R48, [R87+0x6000] ;  /* 0x006000005730783b */ /* 0x000fee0000000200 */
[C---:B-----5:R-:W-:Y:S08]  /*47d0*/  HMMA.16816.F32.BF16 R68, R60.reuse, R44, R68 ;  /* 0x0000002c3c44723c */ /* 0x060ff00000041844 */
[----:B------:R-:W-:Y:S01]  /*47e0*/  HMMA.16816.F32.BF16 R64, R60, R46, R64 ;  /* 0x0000002e3c40723c */ /* 0x000fe20000041840 */
[----:B------:R-:W-:Y:S04]  /*47f0*/  LDSM.16.M88.4 R44, [R89+UR5+0xf800] ;  /* 0x00f80005592c783b */ /* 0x000fe80008000200 */
[----:B------:R-:W-:Y:S03]  /*4800*/  LDSM.16.M88.4 R60, [R88+0x6000] ;  /* 0x00600000583c783b */ /* 0x000fe60000000200 */
[C---:B------:R-:W-:Y:S08]  /*4810*/  HMMA.16816.F32.BF16 R40, R16.reuse, R12, R40 ;  /* 0x0000000c1028723c */ /* 0x040ff00000041828 */
[C---:B------:R-:W-:Y:S01]  /*4820*/  HMMA.16816.F32.BF16 R36, R16.reuse, R14, R36 ;  /* 0x0000000e1024723c */ /* 0x040fe20000041824 */
[----:B------:R-:W-:Y:S07]  /*4830*/  LDSM.16.M88.4 R12, [R89+UR5+0xf000] ;  /* 0x00f00005590c783b */ /* 0x000fee0008000200 */
[C---:B-1----:R-:W-:Y:S08]  /*4840*/  HMMA.16816.F32.BF16 R32, R16.reuse, R8, R32 ;  /* 0x000000081020723c */ /* 0x042ff00000041820 */
[C---:B------:R-:W-:Y:S01]  /*4850*/  HMMA.16816.F32.BF16 R28, R16.reuse, R10, R28 ;  /* 0x0000000a101c723c */ /* 0x040fe2000004181c */
[----:B------:R-:W1:Y:S07]  /*4860*/  LDSM.16.M88.4 R8, [R89+UR5+0xe800] ;  /* 0x00e800055908783b */ /* 0x000e6e0008000200 */
[C---:B--2---:R-:W-:Y:S08]  /*4870*/  HMMA.16816.F32.BF16 R24, R16.reuse, R4, R24 ;  /* 0x000000041018723c */ /* 0x044ff00000041818 */
[C---:B------:R-:W-:Y:S01]  /*4880*/  HMMA.16816.F32.BF16 R20, R16.reuse, R6, R20 ;  /* 0x000000061014723c */ /* 0x040fe20000041814 */
[----:B------:R-:W2:Y:S07]  /*4890*/  LDSM.16.M88.4 R4, [R3+0xe000] ;  /* 0x00e000000304783b */ /* 0x000eae0000000200 */
[C---:B---3--:R-:W-:Y:S08]  /*48a0*/  HMMA.16816.F32.BF16 R68, R16.reuse, R52, R68 ;  /* 0x000000341044723c */ /* 0x048ff00000041844 */
[----:B------:R-:W-:Y:S01]  /*48b0*/  HMMA.16816.F32.BF16 R64, R16, R54, R64 ;  /* 0x000000361040723c */ /* 0x000fe20000041840 */
[----:B------:R-:W3:Y:S04]  /*48c0*/  LDSM.16.M88.4 R16, [R3+0xe800] ;  /* 0x00e800000310783b */ /* 0x000ee80000000200 */
[----:B------:R-:W4:Y:S03]  /*48d0*/  LDSM.16.M88.4 R52, [R3+0xf000] ;  /* 0x00f000000334783b */ /* 0x000f260000000200 */
        /* <DEDUP_REMOVED lines=11> */
[----:B------:R-:W1:Y:S04]  /*4990*/  LDSM.16.M88.4 R44, [R166+0xe000] ;  /* 0x00e00000a62c783b */ /* 0x000e680000000200 */
[----:B------:R-:W1:Y:S03]  /*49a0*/  LDSM.16.M88.4 R72, [R166+0xf800] ;  /* 0x00f80000a648783b */ /* 0x000e660000000200 */
[C---:B--2---:R-:W-:Y:S08]  /*49b0*/  HMMA.16816.F32.BF16 R40, R48.reuse, R4, R40 ;  /* 0x000000043028723c */ /* 0x044ff00000041828 */
[C---:B------:R-:W-:Y:S01]  /*49c0*/  HMMA.16816.F32.BF16 R36, R48.reuse, R6, R36 ;  /* 0x000000063024723c */ /* 0x040fe20000041824 */
[----:B------:R-:W-:Y:S07]  /*49d0*/  LDSM.16.M88.4 R4, [R0+0xf000] ;  /* 0x00f000000004783b */ /* 0x000fee0000000200 */
[C---:B---3--:R-:W-:Y:S08]  /*49e0*/  HMMA.16816.F32.BF16 R32, R48.reuse, R16, R32 ;  /* 0x000000103020723c */ /* 0x048ff00000041820 */
[C---:B------:R-:W-:Y:S01]  /*49f0*/  HMMA.16816.F32.BF16 R28, R48.reuse, R18, R28 ;  /* 0x00000012301c723c */ /* 0x040fe2000004181c */
[----:B------:R-:W-:Y:S07]  /*4a00*/  LDSM.16.M88.4 R16, [R0+0xe800] ;  /* 0x00e800000010783b */ /* 0x000fee0000000200 */
[C---:B----4-:R-:W-:Y:S08]  /*4a10*/  HMMA.16816.F32.BF16 R24, R48.reuse, R52, R24 ;  /* 0x000000343018723c */ /* 0x050ff00000041818 */
[----:B------:R-:W-:Y:S01]  /*4a20*/  HMMA.16816.F32.BF16 R20, R48, R54, R20 ;  /* 0x000000363014723c */ /* 0x000fe20000041814 */
[----:B------:R2:W3:Y:S01]  /*4a30*/  LDSM.16.M88.4 R52, [R0+0xe000] ;  /* 0x00e000000034783b */ /* 0x0004e20000000200 */
[----:B------:R-:W-:-:S06]  /*4a40*/  DEPBAR.LE SB0, 0x0 ;  /* 0x000080000000791a */ /* 0x000fcc0000000000 */
[C---:B-----5:R-:W-:Y:S08]  /*4a50*/  HMMA.16816.F32.BF16 R68, R48.reuse, R56, R68 ;  /* 0x000000383044723c */ /* 0x060ff00000041844 */
[----:B------:R-:W-:Y:S08]  /*4a60*/  HMMA.16816.F32.BF16 R64, R48, R58, R64 ;  /* 0x0000003a3040723c */ /* 0x000ff00000041840 */
[----:B-1----:R-:W-:Y:S01]  /*4a70*/  HMMA.16816.F32.BF16 R40, R60, R44, R40 ;  /* 0x0000002c3c28723c */ /* 0x002fe20000041828 */
[----:B--2---:R-:W-:-:S04]  /*4a80*/  SHF.R.U32.HI R0, RZ, 0x2, R215 ;  /* 0x00000002ff007819 */ /* 0x004fc800000116d7 */
[----:B------:R-:W-:-:S03]  /*4a90*/  LOP3.LUT R0, R0, 0x7, RZ, 0xc0, !PT ;  /* 0x0000000700007812 */ /* 0x000fc600078ec0ff */
[----:B------:R-:W-:Y:S01]  /*4aa0*/  HMMA.16816.F32.BF16 R36, R60, R46, R36 ;  /* 0x0000002e3c24723c */ /* 0x000fe20000041824 */
[----:B------:R-:W-:Y:S01]  /*4ab0*/  IADD3 R91, PT, PT, R0, UR23, R91 ;  /* 0x00000017005b7c10 */ /* 0x000fe2000fffe05b */
[----:B------:R-:W-:-:S03]  /*4ac0*/  IMAD.U32 R0, RZ, RZ, UR22 ;  /* 0x00000016ff007e24 */ /* 0x000fc6000f8e00ff */
[C---:B------:R-:W-:Y:S02]  /*4ad0*/  IADD3 R230, PT, PT, R91.reuse, UR26, -R230 ;  /* 0x0000001a5be67c10 */ /* 0x040fe4000fffe8e6 */
[----:B------:R-:W-:Y:S01]  /*4ae0*/  IADD3 R229, PT, PT, R91, 0x1, R0 ;  /* 0x000000015be57810 */ /* 0x000fe20007ffe000 */
[----:B------:R-:W-:Y:S03]  /*4af0*/  HMMA.16816.F32.BF16 R32, R60, R12, R32 ;  /* 0x0000000c3c20723c */ /* 0x000fe60000041820 */
[C---:B------:R-:W-:Y:S02]  /*4b00*/  VIADDMNMX R228, R229.reuse, 0x8, R228, PT ;  /* 0x00000008e5e47846 */ /* 0x040fe400038001e4 */
[----:B------:R-:W-:-:S03]  /*4b10*/  VIMNMX R229, PT, PT, R229, UR26, PT ;  /* 0x0000001ae5e57c48 */ /* 0x000fc6000bfe0100 */
[C---:B------:R-:W-:Y:S08]  /*4b20*/  HMMA.16816.F32.BF16 R28, R60.reuse, R14, R28 ;  /* 0x0000000e3c1c723c */ /* 0x040ff0000004181c */
[C---:B------:R-:W-:Y:S08]  /*4b30*/  HMMA.16816.F32.BF16 R24, R60.reuse, R8, R24 ;  /* 0x000000083c18723c */ /* 0x040ff00000041818 */
[C---:B------:R-:W-:Y:S08]  /*4b40*/  HMMA.16816.F32.BF16 R20, R60.reuse, R10, R20 ;  /* 0x0000000a3c14723c */ /* 0x040ff00000041814 */
[C---:B------:R-:W-:Y:S08]  /*4b50*/  HMMA.16816.F32.BF16 R68, R60.reuse, R72, R68 ;  /* 0x000000483c44723c */ /* 0x040ff00000041844 */
[----:B------:R-:W-:Y:S08]  /*4b60*/  HMMA.16816.F32.BF16 R64, R60, R74, R64 ;  /* 0x0000004a3c40723c */ /* 0x000ff00000041840 */
[C---:B---3--:R-:W-:Y:S08]  /*4b70*/  HMMA.16816.F32.BF16 R40, R76.reuse, R52, R40 ;  /* 0x000000344c28723c */ /* 0x048ff00000041828 */
[C---:B------:R-:W-:Y:S08]  /*4b80*/  HMMA.16816.F32.BF16 R36, R76.reuse, R54, R36 ;  /* 0x000000364c24723c */ /* 0x040ff00000041824 */
[C---:B------:R-:W-:Y:S08]  /*4b90*/  HMMA.16816.F32.BF16 R32, R76.reuse, R16, R32 ;  /* 0x000000104c20723c */ /* 0x040ff00000041820 */
[C---:B------:R-:W-:Y:S08]  /*4ba0*/  HMMA.16816.F32.BF16 R28, R76.reuse, R18, R28 ;  /* 0x000000124c1c723c */ /* 0x040ff0000004181c */
[C---:B------:R-:W-:Y:S08]  /*4bb0*/  HMMA.16816.F32.BF16 R24, R76.reuse, R4, R24 ;  /* 0x000000044c18723c */ /* 0x040ff00000041818 */
[C---:B------:R-:W-:Y:S08]  /*4bc0*/  HMMA.16816.F32.BF16 R20, R76.reuse, R6, R20 ;  /* 0x000000064c14723c */ /* 0x040ff00000041814 */
[C---:B------:R-:W-:Y:S08]  /*4bd0*/  HMMA.16816.F32.BF16 R68, R76.reuse, R80, R68 ;  /* 0x000000504c44723c */ /* 0x040ff00000041844 */
[----:B------:R-:W-:Y:S01]  /*4be0*/  HMMA.16816.F32.BF16 R64, R76, R82, R64 ;  /* 0x000000524c40723c */ /* 0x000fe20000041840 */
[----:B------:R-:W-:Y:S06]  /*4bf0*/  BAR.SYNC.DEFER_BLOCKING 0x0 ;  /* 0x0000000000007b1d */ /* 0x000fec0000010000 */
[----:B------:R-:W-:-:S13]  /*4c00*/  BRA.U !UP0, `(.L_x_1906) ;  /* 0x0000000908b47547 */ /* 0x000fda000b800000 */
        /* <DEDUP_REMOVED lines=11> */
.L_x_1907:
        /* <DEDUP_REMOVED lines=17> */
[----:B------:R-:W-:-:S04]  /*4dd0*/  IMAD.HI.U32 R9, R9, R6, RZ ;  /* 0x0000000609097227 */ /* 0x000fc800078e00ff */
[----:B------:R-:W-:Y:S01]  /*4de0*/  IMAD.MOV R5, RZ, RZ, -R8 ;  /* 0x000000ffff057224 */ /* 0x000fe200078e0a08 */
[----:B------:R-:W-:-:S03]  /*4df0*/  IADD3 R7, PT, PT, -R9, RZ, RZ ;  /* 0x000000ff09077210 */ /* 0x000fc60007ffe1ff */
[C---:B------:R-:W-:Y:S01]  /*4e00*/  IMAD R5, R0.reuse, R5, R4 ;  /* 0x0000000500057224 */ /* 0x040fe200078e0204 */
[----:B------:R-:W-:Y:S01]  /*4e10*/  LOP3.LUT R4, R3, UR17, RZ, 0x3c, !PT ;  /* 0x0000001103047c12 */ /* 0x000fe2000f8e3cff */
[----:B------:R-:W-:-:S03]  /*4e20*/  IMAD R7, R0, R7, R6 ;  /* 0x0000000700077224 */ /* 0x000fc600078e0206 */
[C---:B------:R-:W-:Y:S02]  /*4e30*/  ISETP.GT.U32.AND P1, PT, R0.reuse, R5, PT ;  /* 0x000000050000720c */ /* 0x040fe40003f24070 */
[----:B------:R-:W-:Y:S02]  /*4e40*/  ISETP.GT.U32.AND P3, PT, R0, R7, PT ;  /* 0x000000070000720c */ /* 0x000fe40003f64070 */
[----:B------:R-:W-:-:S09]  /*4e50*/  ISETP.GE.AND P2, PT, R4, RZ, PT ;  /* 0x000000ff0400720c */ /* 0x000fd20003f46270 */
[----:B------:R-:W-:Y:S02]  /*4e60*/  @!P1 IMAD.IADD R5, R5, 0x1, -R0 ;  /* 0x0000000105059824 */ /* 0x000fe400078e0a00 */
[-C--:B------:R-:W-:Y:S01]  /*4e70*/  @!P3 IADD3 R7, PT, PT, R7, -R0.reuse, RZ ;  /* 0x800000000707b210 */ /* 0x080fe20007ffe0ff */
[----:B------:R-:W-:Y:S01]  /*4e80*/  @!P1 VIADD R8, R8, 0x1 ;  /* 0x0000000108089836 */ /* 0x000fe20000000000 */
[----:B------:R-:W-:Y:S02]  /*4e90*/  @!P3 IADD3 R9, PT, PT, R9, 0x1, RZ ;  /* 0x000000010909b810 */ /* 0x000fe40007ffe0ff */
[-C--:B------:R-:W-:Y:S02]  /*4ea0*/  ISETP.GE.U32.AND P4, PT, R5, R0.reuse, PT ;  /* 0x000000000500720c */ /* 0x080fe40003f86070 */
[----:B------:R-:W-:Y:S02]  /*4eb0*/  ISETP.GE.U32.AND P5, PT, R7, R0, PT ;  /* 0x000000000700720c */ /* 0x000fe40003fa6070 */
[----:B------:R-:W-:-:S02]  /*4ec0*/  LOP3.LUT R0, R3, UR4, RZ, 0x3c, !PT ;  /* 0x0000000403007c12 */ /* 0x000fc4000f8e3cff */
[----:B------:R-:W-:Y:S02]  /*4ed0*/  ISETP.NE.AND P1, PT, R3, RZ, PT ;  /* 0x000000ff0300720c */ /* 0x000fe40003f25270 */
[----:B------:R-:W-:Y:S02]  /*4ee0*/  ISETP.GE.AND P0, PT, R0, RZ, PT ;  /* 0x000000ff0000720c */ /* 0x000fe40003f06270 */
[----:B------:R-:W-:-:S03]  /*4ef0*/  LOP3.LUT R5, RZ, R3, RZ, 0x33, !PT ;  /* 0x00000003ff057212 */ /* 0x000fc600078e33ff */
[----:B------:R-:W-:Y:S02]  /*4f00*/  @P4 VIADD R8, R8, 0x1 ;  /* 0x0000000108084836 */ /* 0x000fe40000000000 */
[----:B------:R-:W-:-:S04]  /*4f10*/  @P5 IADD3 R9, PT, PT, R9, 0x1, RZ ;  /* 0x0000000109095810 */ /* 0x000fc80007ffe0ff */
[----:B------:R-:W-:Y:S02]  /*4f20*/  @!P2 IADD3 R9, PT, PT, -R9, RZ, RZ ;  /* 0x000000ff0909a210 */ /* 0x000fe40007ffe1ff */
        /* <DEDUP_REMOVED lines=11> */
[C---:B------:R-:W-:Y:S01]  /*4fe0*/  IMAD R3, R4.reuse, UR11, R3 ;  /* 0x0000000b04037c24 */ /* 0x040fe2000f8e0203 */
        /* <DEDUP_REMOVED lines=10> */
.L_x_1908:
[----:B------:R-:W1:Y:S01]  /*5090*/  LDCU UR4, c[0x0][0x440] ;  /* 0x00008800ff0477ac */ /* 0x000e620008000800 */
[----:B------:R-:W-:Y:S02]  /*50a0*/  IMAD.U32 R3, RZ, RZ, UR30 ;  /* 0x0000001eff037e24 */ /* 0x000fe4000f8e00ff */
[----:B------:R-:W-:Y:S01]  /*50b0*/  IMAD.U32 R0, RZ, RZ, UR28 ;  /* 0x0000001cff007e24 */ /* 0x000fe2000f8e00ff */
[----:B------:R-:W-:Y:S02]  /*50c0*/  USHF.L.U32 UR6, UR10, 0x5, URZ ;  /* 0x000000050a067899 */ /* 0x000fe400080006ff */
[----:B------:R-:W-:-:S04]  /*50d0*/  LEA R4, P0, R3, R232, 0x1 ;  /* 0x000000e803047211 */ /* 0x000fc800078008ff */
[----:B------:R-:W-:Y:S02]  /*50e0*/  LEA.HI.X R5, R3, R231, R0, 0x1, P0 ;  /* 0x000000e703057211 */ /* 0x000fe400000f0c00 */
[----:B------:R-:W-:Y:S02]  /*50f0*/  IADD3 R10, P0, PT, R4, UR6, RZ ;  /* 0x00000006040a7c10 */ /* 0x000fe4000ff1e0ff */
[----:B-1----:R-:W-:Y:S02]  /*5100*/  ISETP.GE.AND P4, PT, R214, UR4, PT ;  /* 0x00000004d6007c0c */ /* 0x002fe4000bf86270 */
[----:B------:R-:W-:Y:S02]  /*5110*/  ISETP.GE.AND P3, PT, R242, UR4, PT ;  /* 0x00000004f2007c0c */ /* 0x000fe4000bf66270 */
[----:B------:R-:W-:Y:S02]  /*5120*/  ISETP.GE.AND P2, PT, R240, UR4, PT ;  /* 0x00000004f0007c0c */ /* 0x000fe4000bf46270 */
[----:B------:R-:W-:Y:S01]  /*5130*/  ISETP.GE.AND P1, PT, R236, UR4, PT ;  /* 0x00000004ec007c0c */ /* 0x000fe2000bf26270 */
[----:B------:R-:W-:-:S06]  /*5140*/  USHF.L.U64.HI UR4, UR10, 0x5, UR11 ;  /* 0x000000050a047899 */ /* 0x000fcc000801020b */
[--C-:B------:R-:W-:Y:S01]  /*5150*/  @!P4 IMAD.MOV.U32 R233, RZ, RZ, R231.reuse ;  /* 0x000000ffffe9c224 */ /* 0x100fe200078e00e7 */
[----:B------:R-:W-:Y:S02]  /*5160*/  IADD3.X R11, PT, PT, R5, UR4, RZ, P0, !PT ;  /* 0x00000004050b7c10 */ /* 0x000fe400087fe4ff */
[----:B------:R-:W-:Y:S01]  /*5170*/  IADD3 R8, P0, PT, R10, UR6, RZ ;  /* 0x000000060a087c10 */ /* 0x000fe2000ff1e0ff */
[----:B------:R-:W-:Y:S01]  /*5180*/  @!P2 IMAD.MOV.U32 R6, RZ, RZ, R232 ;  /* 0x000000ffff06a224 */ /* 0x000fe200078e00e8 */
[----:B------:R-:W-:Y:S01]  /*5190*/  @!PT LDS RZ, [RZ] ;  /* 0x00000000fffff984 */ /* 0x000fe20000000800 */
[----:B------:R-:W-:Y:S01]  /*51a0*/  @!PT LDS RZ, [RZ] ;  /* 0x00000000fffff984 */ /* 0x000fe20000000800 */
[----:B------:R-:W-:Y:S01]  /*51b0*/  @!PT LDS RZ, [RZ] ;  /* 0x00000000fffff984 */ /* 0x000fe20000000800 */
[----:B------:R1:W-:Y:S01]  /*51c0*/  @!P4 LDGSTS.E.BYPASS.LTC128B.128 [R245+0x8000], desc[UR24][R232.64] ;  /* 0x08000000e8f5cfae */ /* 0x0003e2000b981a18 */
[--C-:B------:R-:W-:Y:S01]  /*51d0*/  @!P2 IMAD.MOV.U32 R7, RZ, RZ, R231.reuse ;  /* 0x000000ffff07a224 */ /* 0x100fe200078e00e7 */
[----:B------:R-:W-:Y:S02]  /*51e0*/  IADD3.X R9, PT, PT, R11, UR4, RZ, P0, !PT ;  /* 0x000000040b097c10 */ /* 0x000fe400087fe4ff */
        /* <DEDUP_REMOVED lines=79> */
.L_x_1906:
[----:B------:R-:W-:Y:S01]  /*56e0*/  IMAD.SHL.U32 R0, R215, 0x2, RZ ;  /* 0x00000002d7007824 */ /* 0x000fe200078e00ff */
[----:B------:R-:W1:Y:S01]  /*56f0*/  LDCU UR4, c[0x0][0x45c] ;  /* 0x00008b80ff0477ac */ /* 0x000e620008000800 */
[----:B------:R-:W-:Y:S01]  /*5700*/  VIADD R3, R230, 0x8 ;  /* 0x00000008e6037836 */ /* 0x000fe20000000000 */
[----:B------:R-:W-:Y:S02]  /*5710*/  LOP3.LUT R165, R177, 0x200, R84, 0xf8, !PT ;  /* 0x00000200b1a57812 */ /* 0x000fe400078ef854 */
[----:B------:R-:W-:Y:S01]  /*5720*/  LOP3.LUT R0, R0, 0x6, RZ, 0xc0, !PT ;  /* 0x0000000600007812 */ /* 0x000fe200078ec0ff */
[----:B------:R-:W-:Y:S01]  /*5730*/  UISETP.GT.U32.AND UP0, UPT, UR29, UR18, UPT ;  /* 0x000000121d00728c */ /* 0x000fe2000bf04070 */
[----:B------:R-:W-:Y:S02]  /*5740*/  LEA R216, R165, UR5, 0x1 ;  /* 0x00000005a5d87c11 */ /* 0x000fe4000f8e08ff */
[----:B--2---:R-:W-:-:S03]  /*5750*/  LOP3.LUT R4, R0, UR17, RZ, 0xfc, !PT ;  /* 0x0000001100047c12 */ /* 0x004fc6000f8efcff */
[--C-:B------:R-:W-:Y:S01]  /*5760*/  IMAD.IADD R196, R85, 0x1, R216.reuse ;  /* 0x0000000155c47824 */ /* 0x100fe200078e02d8 */
[----:B------:R-:W-:Y:S01]  /*5770*/  LDSM.16.MT88.4 R156, [R216+0x10000] ;  /* 0x01000000d89c783b */ /* 0x000fe20000004200 */
[C---:B------:R-:W-:Y:S02]  /*5780*/  VIADD R5, R4.reuse, 0x1 ;  /* 0x0000000104057836 */ /* 0x040fe40000000000 */
[C---:B------:R-:W-:Y:S01]  /*5790*/  VIADD R6, R4.reuse, 0x8 ;  /* 0x0000000804067836 */ /* 0x040fe20000000000 */
[----:B------:R-:W-:Y:S01]  /*57a0*/  LDSM.16.MT88.4 R48, [R196+0x12000] ;  /* 0x01200000c430783b */ /* 0x000fe20000004200 */
[----:B------:R-:W-:Y:S01]  /*57b0*/  VIADD R8, R4, 0x18 ;  /* 0x0000001804087836 */ /* 0x000fe20000000000 */
[-C--:B------:R-:W-:Y:S01]  /*57c0*/  ISETP.GT.AND P0, PT, R230, R5.reuse, PT ;  /* 0x00000005e600720c */ /* 0x080fe20003f04270 */
[C---:B------:R-:W-:Y:S01]  /*57d0*/  VIADD R10, R4.reuse, 0x30 ;  /* 0x00000030040a7836 */ /* 0x040fe20000000000 */
[----:B------:R-:W-:Y:S01]  /*57e0*/  ISETP.GT.AND P1, PT, R3, R5, PT ;  /* 0x000000050300720c */ /* 0x000fe20003f24270 */
[----:B------:R-:W-:Y:S01]  /*57f0*/  IMAD.IADD R195, R167, 0x1, R216 ;  /* 0x00000001a7c37824 */ /* 0x000fe200078e02d8 */
[C---:B------:R-:W-:Y:S01]  /*5800*/  ISETP.GE.AND P5, PT, R5.reuse, R229, PT ;  /* 0x000000e50500720c */ /* 0x040fe20003fa6270 */
[----:B------:R-:W-:Y:S01]  /*5810*/  LDSM.16.MT88.4 R148, [R196+0x10000] ;  /* 0x01000000c494783b */ /* 0x000fe20000004200 */
[----:B------:R-:W-:Y:S01]  /*5820*/  ISETP.GE.AND P4, PT, R5, R228, PT ;  /* 0x000000e40500720c */ /* 0x000fe20003f86270 */
[----:B------:R-:W-:Y:S01]  /*5830*/  VIADD R5, R4, 0x9 ;  /* 0x0000000904057836 */ /* 0x000fe20000000000 */
[----:B------:R-:W-:Y:S01]  /*5840*/  FSEL R41, R41, -INF , !P0 ;  /* 0xff80000029297808 */ /* 0x000fe20004000000 */
[----:B------:R-:W-:Y:S01]  /*5850*/  IMAD.IADD R194, R85, 0x1, R195 ;  /* 0x0000000155c27824 */ /* 0x000fe200078e02c3 */
[----:B------:R-:W-:Y:S01]  /*5860*/  ISETP.GT.AND P3, PT, R230, R6, PT ;  /* 0x00000006e600720c */ /* 0x000fe20003f64270 */
[----:B------:R-:W-:Y:S01]  /*5870*/  LDSM.16.MT88.4 R80, [R196+0x14000] ;  /* 0x01400000c450783b */ /* 0x000fe20000004200 */
[----:B------:R-:W-:-:S02]  /*5880*/  FSEL R43, R43, -INF , !P1 ;  /* 0xff8000002b2b7808 */ /* 0x000fc40004800000 */
[----:B------:R-:W-:Y:S01]  /*5890*/  ISETP.GT.AND P2, PT, R3, R6, PT ;  /* 0x000000060300720c */ /* 0x000fe20003f44270 */
[----:B------:R-:W-:Y:S01]  /*58a0*/  LDSM.16.MT88.4 R112, [R196+0x16000] ;  /* 0x01600000c470783b */ /* 0x000fe20000004200 */
[----:B------:R-:W-:Y:S02]  /*58b0*/  FSEL R45, R41, -INF , !P5 ;  /* 0xff800000292d7808 */ /* 0x000fe40006800000 */
[----:B------:R-:W-:Y:S01]  /*58c0*/  FSEL R41, R43, -INF , !P4 ;  /* 0xff8000002b297808 */ /* 0x000fe20006000000 */
[----:B------:R-:W-:Y:S01]  /*58d0*/  LDSM.16.MT88.4 R140, [R195+0x10000] ;  /* 0x01000000c38c783b */ /* 0x000fe20000004200 */
[----:B------:R-:W-:Y:S02]  /*58e0*/  FSEL R36, R36, -INF , !P3 ;  /* 0xff80000024247808 */ /* 0x000fe40005800000 */
[----:B------:R-:W-:Y:S01]  /*58f0*/  ISETP.GT.AND P1, PT, R230, R5, PT ;  /* 0x00000005e600720c */ /* 0x000fe20003f24270 */
[----:B------:R-:W-:Y:S01]  /*5900*/  LDSM.16.MT88.4 R132, [R194+0x10000] ;  /* 0x01000000c284783b */ /* 0x000fe20000004200 */
[----:B------:R-:W-:-:S02]  /*5910*/  ISETP.GE.AND P5, PT, R5, R229, PT ;  /* 0x000000e50500720c */ /* 0x000fc40003fa6270 */
[----:B------:R-:W-:Y:S01]  /*5920*/  ISETP.GT.AND P4, PT, R3, R5, PT ;  /* 0x000000050300720c */ /* 0x000fe20003f84270 */
[----:B------:R-:W-:Y:S01]  /*5930*/  LDSM.16.MT88.4 R56, [R195+0x12000] ;  /* 0x01200000c338783b */ /* 0x000fe20000004200 */
[-C--:B------:R-:W-:Y:S01]  /*5940*/  ISETP.GE.AND P3, PT, R5, R228.reuse, PT ;  /* 0x000000e40500720c */ /* 0x080fe20003f66270 */
[----:B------:R-:W-:Y:S01]  /*5950*/  VIADD R5, R4, 0x10 ;  /* 0x0000001004057836 */ /* 0x000fe20000000000 */
[C---:B------:R-:W-:Y:S01]  /*5960*/  ISETP.GE.AND P6, PT, R6.reuse, R229, PT ;  /* 0x000000e50600720c */ /* 0x040fe20003fc6270 */
[----:B------:R-:W-:Y:S01]  /*5970*/  LDSM.16.MT88.4 R72, [R216+0x14000] ;  /* 0x01400000d848783b */ /* 0x000fe20000004200 */
[----:B------:R-:W-:Y:S01]  /*5980*/  ISETP.GE.AND P0, PT, R6, R228, PT ;  /* 0x000000e40600720c */ /* 0x000fe20003f06270 */
[----:B------:R-:W-:Y:S01]  /*5990*/  VIADD R6, R4, 0x11 ;  /* 0x0000001104067836 */ /* 0x000fe20000000000 */
[----:B------:R-:W-:Y:S01]  /*59a0*/  FSEL R7, R38, -INF , !P2 ;  /* 0xff80000026077808 */ /* 0x000fe20005000000 */
[----:B------:R-:W-:Y:S01]  /*59b0*/  LDSM.16.MT88.4 R88, [R195+0x14000] ;  /* 0x01400000c358783b */ /* 0x000fe20000004200 */
[----:B------:R-:W-:-:S02]  /*59c0*/  FSEL R43, R36, -INF , !P6 ;  /* 0xff800000242b7808 */ /* 0x000fc40007000000 */
[----:B------:R-:W-:Y:S01]  /*59d0*/  FSEL R37, R37, -INF , !P1 ;  /* 0xff80000025257808 */ /* 0x000fe20004800000 */
[----:B------:R-:W-:Y:S01]  /*59e0*/  LDSM.16.MT88.4 R96, [R194+0x14000] ;  /* 0x01400000c260783b */ /* 0x000fe20000004200 */
[----:B------:R-:W-:Y:S02]  /*59f0*/  FSEL R7, R7, -INF , !P0 ;  /* 0xff80000007077808 */ /* 0x000fe40004000000 */
[----:B------:R-:W-:Y:S01]  /*5a00*/  ISETP.GT.AND P2, PT, R230, R5, PT ;  /* 0x00000005e600720c */ /* 0x000fe20003f44270 */
[----:B------:R-:W-:Y:S01]  /*5a10*/  LDSM.16.MT88.4 R104, [R216+0x16000] ;  /* 0x01600000d868783b */ /* 0x000fe20000004200 */
[----:B------:R-:W-:Y:S02]  /*5a20*/  ISETP.GE.AND P6, PT, R5, R229, PT ;  /* 0x000000e50500720c */ /* 0x000fe40003fc6270 */
[----:B------:R-:W-:Y:S01]  /*5a30*/  ISETP.GT.AND P0, PT, R3, R5, PT ;  /* 0x000000050300720c */ /* 0x000fe20003f04270 */
[----:B------:R-:W-:Y:S01]  /*5a40*/  LDSM.16.MT88.4 R120, [R195+0x16000] ;  /* 0x01600000c378783b */ /* 0x000fe20000004200 */
[----:B------:R-:W-:-:S02]  /*5a50*/  ISETP.GE.AND P1, PT, R5, R228, PT ;  /* 0x000000e40500720c */ /* 0x000fc40003f26270 */
[----:B------:R-:W-:Y:S01]  /*5a60*/  FSEL R5, R39, -INF , !P4 ;  /* 0xff80000027057808 */ /* 0x000fe20006000000 */
[----:B------:R-:W-:Y:S01]  /*5a70*/  LDSM.16.MT88.4 R172, [R195+0x10800] ;  /* 0x01080000c3ac783b */ /* 0x000fe20000004200 */
[----:B------:R-:W-:Y:S02]  /*5a80*/  FSEL R37, R37, -INF , !P5 ;  /* 0xff80000025257808 */ /* 0x000fe40006800000 */
[----:B------:R-:W-:Y:S01]  /*5a90*/  FSEL R5, R5, -INF , !P3 ;  /* 0xff80000005057808 */ /* 0x000fe20005800000 */
[----:B------:R-:W-:Y:S01]  /*5aa0*/  LDSM.16.MT88.4 R168, [R194+0x10800] ;  /* 0x01080000c2a8783b */ /* 0x000fe20000004200 */
[-C--:B------:R-:W-:Y:S02]  /*5ab0*/  ISETP.GT.AND P5, PT, R230, R6.reuse, PT ;  /* 0x00000006e600720c */ /* 0x080fe40003fa4270 */
[----:B------:R-:W-:Y:S02]  /*5ac0*/  ISETP.GT.AND P3, PT, R3, R6, PT ;  /* 0x000000060300720c */ /* 0x000fe40003f64270 */
[----:B------:R-:W-:-:S02]  /*5ad0*/  FSEL R11, R32, -INF , !P2 ;  /* 0xff800000200b7808 */ /* 0x000fc40005000000 */
[C---:B------:R-:W-:Y:S02]  /*5ae0*/  ISETP.GE.AND P4, PT, R6.reuse, R229, PT ;  /* 0x000000e50600720c */ /* 0x040fe40003f86270 */
[----:B------:R-:W-:Y:S01]  /*5af0*/  ISETP.GE.AND P2, PT, R6, R228, PT ;  /* 0x000000e40600720c */ /* 0x000fe20003f46270 */
[----:B------:R-:W-:Y:S01]  /*5b00*/  VIADD R6, R4, 0x19 ;  /* 0x0000001904067836 */ /* 0x000fe20000000000 */
[----:B------:R-:W-:Y:S02]  /*5b10*/  FSEL R17, R34, -INF , !P0 ;  /* 0xff80000022117808 */ /* 0x000fe40004000000 */
[----:B------:R-:W-:Y:S02]  /*5b20*/  ISETP.GT.AND P0, PT, R230, R8, PT ;  /* 0x00000008e600720c */ /* 0x000fe40003f04270 */
[----:B------:R-:W-:Y:S02]  /*5b30*/  FSEL R9, R33, -INF , !P5 ;  /* 0xff80000021097808 */ /* 0x000fe40006800000 */
[----:B------:R-:W-:-:S02]  /*5b40*/  FSEL R13, R35, -INF , !P3 ;  /* 0xff800000230d7808 */ /* 0x000fc40005800000 */
[----:B------:R-:W-:Y:S02]  /*5b50*/  ISETP.GT.AND P5, PT, R3, R8, PT ;  /* 0x000000080300720c */ /* 0x000fe40003fa4270 */
[----:B------:R-:W-:Y:S02]  /*5b60*/  FSEL R11, R11, -INF , !P6 ;  /* 0xff8000000b0b7808 */ /* 0x000fe40007000000 */
[----:B------:R-:W-:Y:S02]  /*5b70*/  FSEL R17, R17, -INF , !P1 ;  /* 0xff80000011117808 */ /* 0x000fe40004800000 */
[----:B------:R-:W-:Y:S02]  /*5b80*/  FSEL R9, R9, -INF , !P4 ;  /* 0xff80000009097808 */ /* 0x000fe40006000000 */
[----:B------:R-:W-:Y:S02]  /*5b90*/  FSEL R13, R13, -INF , !P2 ;  /* 0xff8000000d0d7808 */ /* 0x000fe40005000000 */
[----:B------:R-:W-:-:S02]  /*5ba0*/  FSEL R28, R28, -INF , !P0 ;  /* 0xff8000001c1c7808 */ /* 0x000fc40004000000 */
[CC--:B------:R-:W-:Y:S02]  /*5bb0*/  ISETP.GE.AND P6, PT, R8.reuse, R229.reuse, PT ;  /* 0x000000e50800720c */ /* 0x0c0fe40003fc6270 */
[----:B------:R-:W-:Y:S01]  /*5bc0*/  ISETP.GE.AND P1, PT, R8, R228, PT ;  /* 0x000000e40800720c */ /* 0x000fe20003f26270 */
[----:B------:R-:W-:Y:S01]  /*5bd0*/  VIADD R8, R4, 0x20 ;  /* 0x0000002004087836 */ /* 0x000fe20000000000 */
[-C--:B------:R-:W-:Y:S02]  /*5be0*/  ISETP.GT.AND P4, PT, R230, R6.reuse, PT ;  /* 0x00000006e600720c */ /* 0x080fe40003f84270 */
[C---:B------:R-:W-:Y:S02]  /*5bf0*/  ISETP.GE.AND P3, PT, R6.reuse, R229, PT ;  /* 0x000000e50600720c */ /* 0x040fe40003f66270 */
[----:B------:R-:W-:Y:S02]  /*5c00*/  ISETP.GT.AND P2, PT, R3, R6, PT ;  /* 0x000000060300720c */ /* 0x000fe40003f44270 */
[----:B------:R-:W-:Y:S01]  /*5c10*/  ISETP.GE.AND P0, PT, R6, R228, PT ;  /* 0x000000e40600720c */ /* 0x000fe20003f06270 */
[----:B------:R-:W-:Y:S01]  /*5c20*/  VIADD R6, R4, 0x21 ;  /* 0x0000002104067836 */ /* 0x000fe20000000000 */
[----:B------:R-:W-:-:S02]  /*5c30*/  FSEL R15, R30, -INF , !P5 ;  /* 0xff8000001e0f7808 */ /* 0x000fc40006800000 */
[----:B------:R-:W-:Y:S02]  /*5c40*/  FSEL R19, R31, -INF , !P2 ;  /* 0xff8000001f137808 */ /* 0x000fe40005000000 */
[----:B------:R-:W-:Y:S02]  /*5c50*/  FSEL R15, R15, -INF , !P1 ;  /* 0xff8000000f0f7808 */ /* 0x000fe40004800000 */
[CC--:B------:R-:W-:Y:S02]  /*5c60*/  ISETP.GT.AND P5, PT, R230.reuse, R8.reuse, PT ;  /* 0x00000008e600720c */ /* 0x0c0fe40003fa4270 */
[----:B------:R-:W-:Y:S02]  /*5c70*/  ISETP.GT.AND P1, PT, R3, R8, PT ;  /* 0x000000080300720c */ /* 0x000fe40003f24270 */
[----:B------:R-:W-:Y:S02]  /*5c80*/  ISETP.GT.AND P2, PT, R230, R6, PT ;  /* 0x00000006e600720c */ /* 0x000fe40003f44270 */
[----:B------:R-:W-:-:S02]  /*5c90*/  FSEL R33, R28, -INF , !P6 ;  /* 0xff8000001c217808 */ /* 0x000fc40007000000 */
[----:B------:R-:W-:Y:S02]  /*5ca0*/  FSEL R29, R29, -INF , !P4 ;  /* 0xff8000001d1d7808 */ /* 0x000fe40006000000 */
[----:B------:R-:W-:Y:S02]  /*5cb0*/  FSEL R24, R24, -INF , !P5 ;  /* 0xff80000018187808 */ /* 0x000fe40006800000 */
[----:B------:R-:W-:Y:S02]  /*5cc0*/  FSEL R26, R26, -INF , !P1 ;  /* 0xff8000001a1a7808 */ /* 0x000fe40004800000 */
[----:B------:R-:W-:Y:S02]  /*5cd0*/  FSEL R25, R25, -INF , !P2 ;  /* 0xff80000019197808 */ /* 0x000fe40005000000 */
[CC--:B------:R-:W-:Y:S02]  /*5ce0*/  ISETP.GE.AND P6, PT, R8.reuse, R229.reuse, PT ;  /* 0x000000e50800720c */ /* 0x0c0fe40003fc6270 */
[----:B------:R-:W-:Y:S01]  /*5cf0*/  ISETP.GE.AND P4, PT, R8, R228, PT ;  /* 0x000000e40800720c */ /* 0x000fe20003f86270 */
[----:B------:R-:W-:Y:S01]  /*5d00*/  VIADD R8, R4, 0x29 ;  /* 0x0000002904087836 */ /* 0x000fe20000000000 */
[----:B------:R-:W-:-:S02]  /*5d10*/  ISETP.GE.AND P5, PT, R6, R229, PT ;  /* 0x000000e50600720c */ /* 0x000fc40003fa6270 */
[----:B------:R-:W-:Y:S02]  /*5d20*/  ISETP.GT.AND P1, PT, R3, R6, PT ;  /* 0x000000060300720c */ /* 0x000fe40003f24270 */
[----:B------:R-:W-:Y:S01]  /*5d30*/  ISETP.GE.AND P2, PT, R6, R228, PT ;  /* 0x000000e40600720c */ /* 0x000fe20003f46270 */
[----:B------:R-:W-:Y:S01]  /*5d40*/  VIADD R6, R4, 0x28 ;  /* 0x0000002804067836 */ /* 0x000fe20000000000 */
[----:B------:R-:W-:Y:S02]  /*5d50*/  FSEL R27, R27, -INF , !P1 ;  /* 0xff8000001b1b7808 */ /* 0x000fe40004800000 */
[----:B------:R-:W-:Y:S02]  /*5d60*/  FSEL R19, R19, -INF , !P0 ;  /* 0xff80000013137808 */ /* 0x000fe40004000000 */
[C---:B------:R-:W-:Y:S02]  /*5d70*/  ISETP.GT.AND P1, PT, R230.reuse, R6, PT ;  /* 0x00000006e600720c */ /* 0x040fe40003f24270 */
[----:B------:R-:W-:-:S02]  /*5d80*/  ISETP.GT.AND P0, PT, R230, R8, PT ;  /* 0x00000008e600720c */ /* 0x000fc40003f04270 */
[----:B------:R-:W-:Y:S02]  /*5d90*/  FSEL R29, R29, -INF , !P3 ;  /* 0xff8000001d1d7808 */ /* 0x000fe40005800000 */
[----:B------:R-:W-:Y:S02]  /*5da0*/  FSEL R20, R20, -INF , !P1 ;  /* 0xff80000014147808 */ /* 0x000fe40004800000 */
[----:B------:R-:W-:Y:S02]  /*5db0*/  FSEL R21, R21, -INF , !P0 ;  /* 0xff80000015157808 */ /* 0x000fe40004000000 */
[----:B------:R-:W-:Y:S02]  /*5dc0*/  ISETP.GT.AND P3, PT, R3, R6, PT ;  /* 0x000000060300720c */ /* 0x000fe40003f64270 */
[C---:B------:R-:W-:Y:S02]  /*5dd0*/  ISETP.GE.AND P1, PT, R6.reuse, R229, PT ;  /* 0x000000e50600720c */ /* 0x040fe40003f26270 */
[----:B------:R-:W-:Y:S01]  /*5de0*/  ISETP.GE.AND P0, PT, R6, R228, PT ;  /* 0x000000e40600720c */ /* 0x000fe20003f06270 */
[----:B------:R-:W-:Y:S01]  /*5df0*/  VIADD R6, R4, 0x31 ;  /* 0x0000003104067836 */ /* 0x000fe20000000000 */
[----:B------:R-:W-:-:S02]  /*5e00*/  FSEL R241, R24, -INF , !P6 ;  /* 0xff80000018f17808 */ /* 0x000fc40007000000 */
[----:B------:R-:W-:Y:S02]  /*5e10*/  FSEL R233, R26, -INF , !P4 ;  /* 0xff8000001ae97808 */ /* 0x000fe40006000000 */
[----:B------:R-:W-:Y:S02]  /*5e20*/  ISETP.GT.AND P6, PT, R3, R10, PT ;  /* 0x0000000a0300720c */ /* 0x000fe40003fc4270 */
[----:B------:R-:W-:Y:S02]  /*5e30*/  ISETP.GT.AND P4, PT, R230, R6, PT ;  /* 0x00000006e600720c */ /* 0x000fe40003f84270 */
[----:B------:R-:W-:Y:S02]  /*5e40*/  FSEL R22, R22, -INF , !P3 ;  /* 0xff80000016167808 */ /* 0x000fe40005800000 */
[----:B------:R-:W-:Y:S02]  /*5e50*/  FSEL R70, R70, -INF , !P6 ;  /* 0xff80000046467808 */ /* 0x000fe40007000000 */
[----:B------:R-:W-:-:S02]  /*5e60*/  FSEL R69, R69, -INF , !P4 ;  /* 0xff80000045457808 */ /* 0x000fc40006000000 */
[----:B------:R-:W-:Y:S02]  /*5e70*/  ISETP.GT.AND P3, PT, R3, R8, PT ;  /* 0x000000080300720c */ /* 0x000fe40003f64270 */
[C---:B------:R-:W-:Y:S02]  /*5e80*/  ISETP.GE.AND P6, PT, R8.reuse, R229, PT ;  /* 0x000000e50800720c */ /* 0x040fe40003fc6270 */
[----:B------:R-:W-:Y:S01]  /*5e90*/  ISETP.GE.AND P4, PT, R8, R228, PT ;  /* 0x000000e40800720c */ /* 0x000fe20003f86270 */
[----:B------:R-:W-:Y:S01]  /*5ea0*/  VIADD R8, R4, 0x38 ;  /* 0x0000003804087836 */ /* 0x000fe20000000000 */
[----:B------:R-:W-:Y:S02]  /*5eb0*/  FSEL R219, R27, -INF , !P2 ;  /* 0xff8000001bdb7808 */ /* 0x000fe40005000000 */
[----:B------:R-:W-:Y:S02]  /*5ec0*/  FSEL R197, R25, -INF , !P5 ;  /* 0xff80000019c57808 */ /* 0x000fe40006800000 */
[----:B------:R-:W-:-:S02]  /*5ed0*/  ISETP.GT.AND P2, PT, R230, R8, PT ;  /* 0x00000008e600720c */ /* 0x000fc40003f44270 */
[----:B------:R-:W-:Y:S02]  /*5ee0*/  ISETP.GT.AND P5, PT, R230, R4, PT ;  /* 0x00000004e600720c */ /* 0x000fe40003fa4270 */
[----:B------:R-:W-:Y:S02]  /*5ef0*/  FSEL R221, R23, -INF , !P3 ;  /* 0xff80000017dd7808 */ /* 0x000fe40005800000 */
[----:B------:R-:W-:Y:S02]  /*5f00*/  FSEL R64, R64, -INF , !P2 ;  /* 0xff80000040407808 */ /* 0x000fe40005000000 */
[----:B------:R-:W-:Y:S02]  /*5f10*/  FSEL R227, R22, -INF , !P0 ;  /* 0xff80000016e37808 */ /* 0x000fe40004000000 */
[----:B------:R-:W-:Y:S02]  /*5f20*/  ISETP.GE.AND P2, PT, R4, R229, PT ;  /* 0x000000e50400720c */ /* 0x000fe40003f46270 */
[----:B------:R-:W-:-:S02]  /*5f30*/  FSEL R23, R40, -INF , !P5 ;  /* 0xff80000028177808 */ /* 0x000fc40006800000 */
[----:B------:R-:W-:Y:S02]  /*5f40*/  ISETP.GT.AND P0, PT, R3, R4, PT ;  /* 0x000000040300720c */ /* 0x000fe40003f04270 */
[----:B------:R-:W-:Y:S02]  /*5f50*/  ISETP.GT.AND P3, PT, R230, R10, PT ;  /* 0x0000000ae600720c */ /* 0x000fe40003f64270 */
[----:B------:R-:W-:Y:S02]  /*5f60*/  FSEL R23, R23, -INF , !P2 ;  /* 0xff80000017177808 */ /* 0x000fe40005000000 */
[----:B------:R-:W-:Y:S02]  /*5f70*/  FSEL R42, R42, -INF , !P0 ;  /* 0xff8000002a2a7808 */ /* 0x000fe40004000000 */
[C---:B------:R-:W-:Y:S01]  /*5f80*/  ISETP.GE.AND P0, PT, R4.reuse, R228, PT ;  /* 0x000000e40400720c */ /* 0x040fe20003f06270 */
[----:B------:R-:W-:Y:S01]  /*5f90*/  VIADD R4, R4, 0x39 ;  /* 0x0000003904047836 */ /* 0x000fe20000000000 */
[----:B------:R-:W-:-:S02]  /*5fa0*/  FSEL R68, R68, -INF , !P3 ;  /* 0xff80000044447808 */ /* 0x000fc40005800000 */
[----:B------:R-:W-:Y:S02]  /*5fb0*/  FSEL R237, R20, -INF , !P1 ;  /* 0xff80000014ed7808 */ /* 0x000fe40004800000 */
[----:B------:R-:W-:Y:S02]  /*5fc0*/  ISETP.GT.AND P3, PT, R3, R6, PT ;  /* 0x000000060300720c */ /* 0x000fe40003f64270 */
[-C--:B------:R-:W-:Y:S02]  /*5fd0*/  ISETP.GE.AND P1, PT, R10, R229.reuse, PT ;  /* 0x000000e50a00720c */ /* 0x080fe40003f26270 */
[C---:B------:R-:W-:Y:S02]  /*5fe0*/  ISETP.GE.AND P5, PT, R6.reuse, R229, PT ;  /* 0x000000e50600720c */ /* 0x040fe40003fa6270 */
[----:B------:R-:W-:Y:S02]  /*5ff0*/  ISETP.GE.AND P2, PT, R6, R228, PT ;  /* 0x000000e40600720c */ /* 0x000fe40003f46270 */
[----:B------:R-:W-:-:S02]  /*6000*/  FSEL R199, R21, -INF , !P6 ;  /* 0xff80000015c77808 */ /* 0x000fc40007000000 */
[----:B------:R-:W-:Y:S02]  /*6010*/  FMNMX3.FTZ R6, R23, R45, R43, !PT ;  /* 0x0000002d17067276 */ /* 0x000fe4000781002b */
[----:B------:R-:W-:Y:S02]  /*6020*/  FSEL R21, R42, -INF , !P0 ;  /* 0xff8000002a157808 */ /* 0x000fe40004000000 */
[----:B------:R-:W-:Y:S02]  /*6030*/  FSEL R221, R221, -INF , !P4 ;  /* 0xff800000dddd7808 */ /* 0x000fe40006000000 */
[----:B------:R-:W-:Y:S02]  /*6040*/  FSEL R225, R68, -INF , !P1 ;  /* 0xff80000044e17808 */ /* 0x000fe40004800000 */
[----:B------:R-:W-:Y:S02]  /*6050*/  ISETP.GE.AND P6, PT, R8, R229, PT ;  /* 0x000000e50800720c */ /* 0x000fe40003fc6270 */
[----:B------:R-:W-:-:S02]  /*6060*/  ISETP.GT.AND P4, PT, R3, R8, PT ;  /* 0x000000080300720c */ /* 0x000fc40003f84270 */
[----:B------:R-:W-:Y:S02]  /*6070*/  ISETP.GE.AND P1, PT, R8, R228, PT ;  /* 0x000000e40800720c */ /* 0x000fe40003f26270 */
[----:B------:R-:W-:Y:S02]  /*6080*/  FMNMX3.FTZ R6, R6, R37, R11, !PT ;  /* 0x0000002506067276 */ /* 0x000fe4000781000b */
[----:B------:R-:W-:Y:S02]  /*6090*/  FMNMX3.FTZ R8, R21, R41, R7, !PT ;  /* 0x0000002915087276 */ /* 0x000fe40007810007 */
[----:B------:R-:W-:Y:S02]  /*60a0*/  ISETP.GT.AND P0, PT, R3, R4, PT ;  /* 0x000000040300720c */ /* 0x000fe40003f04270 */
[----:B------:R-:W-:Y:S02]  /*60b0*/  FMNMX3.FTZ R6, R6, R9, R33, !PT ;  /* 0x0000000906067276 */ /* 0x000fe40007810021 */
[----:B------:R-:W-:-:S02]  /*60c0*/  FMNMX3.FTZ R8, R8, R5, R17, !PT ;  /* 0x0000000508087276 */ /* 0x000fc40007810011 */
[----:B------:R-:W-:Y:S02]  /*60d0*/  FSEL R223, R69, -INF , !P5 ;  /* 0xff80000045df7808 */ /* 0x000fe40006800000 */
[----:B------:R-:W-:Y:S02]  /*60e0*/  FSEL R66, R66, -INF , !P4 ;  /* 0xff80000042427808 */ /* 0x000fe40006000000 */
[----:B------:R-:W-:Y:S02]  /*60f0*/  FSEL R67, R67, -INF , !P0 ;  /* 0xff80000043437808 */ /* 0x000fe40004000000 */
[----:B------:R-:W-:Y:S02]  /*6100*/  ISETP.GT.AND P5, PT, R230, R4, PT ;  /* 0x00000004e600720c */ /* 0x000fe40003fa4270 */
[----:B------:R-:W-:Y:S02]  /*6110*/  ISETP.GE.AND P4, PT, R4, R229, PT ;  /* 0x000000e50400720c */ /* 0x000fe40003f86270 */
[----:B------:R-:W-:-:S02]  /*6120*/  FMNMX3.FTZ R6, R6, R29, R241, !PT ;  /* 0x0000001d06067276 */ /* 0x000fc400078100f1 */
[-C--:B------:R-:W-:Y:S02]  /*6130*/  ISETP.GE.AND P0, PT, R4, R228.reuse, PT ;  /* 0x000000e40400720c */ /* 0x080fe40003f06270 */
[----:B------:R-:W-:Y:S02]  /*6140*/  FMNMX3.FTZ R4, R8, R13, R15, !PT ;  /* 0x0000000d08047276 */ /* 0x000fe4000781000f */
[----:B------:R-:W-:Y:S02]  /*6150*/  FSEL R71, R71, -INF , !P3 ;  /* 0xff80000047477808 */ /* 0x000fe40005800000 */
[----:B------:R-:W-:Y:S02]  /*6160*/  FMNMX3.FTZ R6, R6, R197, R237, !PT ;  /* 0x000000c506067276 */ /* 0x000fe400078100ed */
[----:B------:R-:W-:Y:S02]  /*6170*/  ISETP.GE.AND P3, PT, R10, R228, PT ;  /* 0x000000e40a00720c */ /* 0x000fe40003f66270 */
[----:B------:R-:W-:-:S02]  /*6180*/  FMNMX3.FTZ R4, R4, R19, R233, !PT ;  /* 0x0000001304047276 */ /* 0x000fc400078100e9 */
[----:B------:R-:W-:Y:S02]  /*6190*/  FSEL R65, R65, -INF , !P5 ;  /* 0xff80000041417808 */ /* 0x000fe40006800000 */
[----:B------:R-:W-:Y:S02]  /*61a0*/  FSEL R211, R64, -INF , !P6 ;  /* 0xff80000040d37808 */ /* 0x000fe40007000000 */
[----:B------:R-:W-:Y:S02]  /*61b0*/  FMNMX3.FTZ R6, R6, R199, R225, !PT ;  /* 0x000000c706067276 */ /* 0x000fe400078100e1 */
[----:B------:R-:W-:Y:S02]  /*61c0*/  FSEL R207, R70, -INF , !P3 ;  /* 0xff80000046cf7808 */ /* 0x000fe40005800000 */
[----:B------:R-:W-:Y:S02]  /*61d0*/  FMNMX3.FTZ R4, R4, R219, R227, !PT ;  /* 0x000000db04047276 */ /* 0x000fe400078100e3 */
[----:B------:R-:W-:-:S02]  /*61e0*/  FSEL R209, R65, -INF , !P4 ;  /* 0xff80000041d17808 */ /* 0x000fc40006000000 */
[----:B------:R-:W-:Y:S02]  /*61f0*/  FMNMX3.FTZ R6, R6, R223, R211, !PT ;  /* 0x000000df06067276 */ /* 0x000fe400078100d3 */
[----:B------:R-:W-:Y:S02]  /*6200*/  FSEL R205, R71, -INF , !P2 ;  /* 0xff80000047cd7808 */ /* 0x000fe40005000000 */
[----:B------:R-:W-:Y:S02]  /*6210*/  FSEL R203, R66, -INF , !P1 ;  /* 0xff80000042cb7808 */ /* 0x000fe40004800000 */
[----:B------:R-:W-:Y:S02]  /*6220*/  FMNMX3.FTZ R4, R4, R221, R207, !PT ;  /* 0x000000dd04047276 */ /* 0x000fe400078100cf */
[----:B------:R-:W-:Y:S02]  /*6230*/  FMNMX.FTZ R6, R209, R6, !PT ;  /* 0x00000006d1067209 */ /* 0x000fe40007810000 */
[----:B------:R-:W-:-:S02]  /*6240*/  FSEL R201, R67, -INF , !P0 ;  /* 0xff80000043c97808 */ /* 0x000fc40004000000 */
[----:B------:R-:W-:Y:S01]  /*6250*/  FMNMX3.FTZ R4, R4, R205, R203, !PT ;  /* 0x000000cd04047276 */ /* 0x000fe200078100cb */
[----:B------:R-:W2:Y:S03]  /*6260*/  SHFL.BFLY PT, R25, R6, 0x2, 0x1f ;  /* 0x0c401f0006197f89 */ /* 0x000ea600000e0000 */
[----:B------:R-:W-:Y:S01]  /*6270*/  FMNMX.FTZ R27, R201, R4, !PT ;  /* 0x00000004c91b7209 */ /* 0x000fe20007810000 */
[----:B------:R-:W-:Y:S04]  /*6280*/  LDSM.16.MT88.4 R64, [R194+0x12000] ;  /* 0x01200000c240783b */ /* 0x000fe80000004200 */
[----:B------:R-:W3:Y:S01]  /*6290*/  SHFL.BFLY PT, R4, R27, 0x2, 0x1f ;  /* 0x0c401f001b047f89 */ /* 0x000ee200000e0000 */
[----:B--2---:R-:W-:-:S05]  /*62a0*/  FMNMX.FTZ R25, R6, R25, !PT ;  /* 0x0000001906197209 */ /* 0x004fca0007810000 */
[----:B------:R-:W2:Y:S01]  /*62b0*/  SHFL.BFLY PT, R164, R25, 0x1, 0x1f ;  /* 0x0c201f0019a47f89 */ /* 0x000ea200000e0000 */
[----:B---3--:R-:W-:-:S05]  /*62c0*/  FMNMX.FTZ R4, R27, R4, !PT ;  /* 0x000000041b047209 */ /* 0x008fca0007810000 */
[----:B------:R-:W3:Y:S01]  /*62d0*/  SHFL.BFLY PT, R3, R4, 0x1, 0x1f ;  /* 0x0c201f0004037f89 */ /* 0x000ee200000e0000 */
[----:B--2---:R-:W-:-:S03]  /*62e0*/  FMNMX.FTZ R164, R25, R164, !PT ;  /* 0x000000a419a47209 */ /* 0x004fc60007810000 */
[----:B------:R-:W-:Y:S01]  /*62f0*/  LDSM.16.MT88.4 R24, [R196+0x10800] ;  /* 0x01080000c418783b */ /* 0x000fe20000004200 */
[C---:B------:R-:W-:Y:S01]  /*6300*/  FSETP.NEU.FTZ.AND P0, PT, R164.reuse, -INF , PT ;  /* 0xff800000a400780b */ /* 0x040fe20003f1d000 */
[----:B-1----:R-:W-:Y:S01]  /*6310*/  FMUL.FTZ R206, R164, UR4 ;  /* 0x00000004a4ce7c20 */ /* 0x002fe20008410000 */
[----:B---3--:R-:W-:-:S04]  /*6320*/  FMNMX.FTZ R3, R4, R3, !PT ;  /* 0x0000000304037209 */ /* 0x008fc80007810000 */
[----:B------:R-:W-:Y:S02]  /*6330*/  FSEL R206, R206, RZ, P0 ;  /* 0x000000ffcece7208 */ /* 0x000fe40000000000 */
[C---:B------:R-:W-:Y:S01]  /*6340*/  FSETP.NEU.FTZ.AND P0, PT, R3.reuse, -INF , PT ;  /* 0xff8000000300780b */ /* 0x040fe20003f1d000 */
[----:B------:R-:W-:Y:S02]  /*6350*/  FMUL.FTZ R200, R3, UR4 ;  /* 0x0000000403c87c20 */ /* 0x000fe40008410000 */
[--C-:B------:R-:W-:Y:S01]  /*6360*/  FFMA.FTZ R189, R43, UR4, -R206.reuse ;  /* 0x000000042bbd7c23 */ /* 0x100fe200080108ce */
[--C-:B------:R-:W-:Y:S01]  /*6370*/  FFMA.FTZ R193, R23, UR4, -R206.reuse ;  /* 0x0000000417c17c23 */ /* 0x100fe200080108ce */
[--C-:B------:R-:W-:Y:S01]  /*6380*/  FFMA.FTZ R192, R45, UR4, -R206.reuse ;  /* 0x000000042dc07c23 */ /* 0x100fe200080108ce */
[----:B------:R-:W-:Y:S01]  /*6390*/  FSEL R200, R200, RZ, P0 ;  /* 0x000000ffc8c87208 */ /* 0x000fe20000000000 */
[--C-:B------:R-:W-:Y:S01]  /*63a0*/  FFMA.FTZ R188, R37, UR4, -R206.reuse ;  /* 0x0000000425bc7c23 */ /* 0x100fe200080108ce */
[--C-:B------:R-:W-:Y:S01]  /*63b0*/  FFMA.FTZ R185, R11, UR4, -R206.reuse ;  /* 0x000000040bb97c23 */ /* 0x100fe200080108ce */
[----:B------:R-:W-:Y:S01]  /*63c0*/  MUFU.EX2 R189, R189 ;  /* 0x000000bd00bd7308 */ /* 0x000fe20000000800 */
[----:B------:R-:W-:Y:S01]  /*63d0*/  FFMA.FTZ R184, R9, UR4, -R206 ;  /* 0x0000000409b87c23 */ /* 0x000fe200080108ce */
[--C-:B------:R-:W-:Y:S01]  /*63e0*/  FFMA.FTZ R190, R41, UR4, -R200.reuse ;  /* 0x0000000429be7c23 */ /* 0x100fe200080108c8 */
[--C-:B------:R-:W-:Y:S01]  /*63f0*/  FFMA.FTZ R187, R7, UR4, -R200.reuse ;  /* 0x0000000407bb7c23 */ /* 0x100fe200080108c8 */
[--C-:B------:R-:W-:Y:S01]  /*6400*/  FFMA.FTZ R186, R5, UR4, -R200.reuse ;  /* 0x0000000405ba7c23 */ /* 0x100fe200080108c8 */
[----:B------:R-:W1:Y:S01]  /*6410*/  LDSM.16.MT88.4 R40, [R216+0x12000] ;  /* 0x01200000d828783b */ /* 0x000e620000004200 */
[--C-:B------:R-:W-:Y:S01]  /*6420*/  FFMA.FTZ R191, R21, UR4, -R200.reuse ;  /* 0x0000000415bf7c23 */ /* 0x100fe200080108c8 */
[----:B------:R-:W-:Y:S01]  /*6430*/  MUFU.EX2 R193, R193 ;  /* 0x000000c100c17308 */ /* 0x000fe20000000800 */
[--C-:B------:R-:W-:Y:S01]  /*6440*/  FFMA.FTZ R183, R17, UR4, -R200.reuse ;  /* 0x0000000411b77c23 */ /* 0x100fe200080108c8 */
[----:B------:R-:W2:Y:S01]  /*6450*/  LDSM.16.MT88.4 R4, [R194+0x16000] ;  /* 0x01600000c204783b */ /* 0x000ea20000004200 */
[----:B------:R-:W-:Y:S01]  /*6460*/  FFMA.FTZ R178, R19, UR4, -R200 ;  /* 0x0000000413b27c23 */ /* 0x000fe200080108c8 */
[----:B------:R-:W3:Y:S01]  /*6470*/  MUFU.EX2 R192, R192 ;  /* 0x000000c000c07308 */ /* 0x000ee20000000800 */
[--C-:B------:R-:W-:Y:S01]  /*6480*/  FFMA.FTZ R181, R33, UR4, -R206.reuse ;  /* 0x0000000421b57c23 */ /* 0x100fe200080108ce */
[----:B------:R-:W4:Y:S01]  /*6490*/  LDSM.16.MT88.4 R8, [R196+0x12800] ;  /* 0x01280000c408783b */ /* 0x000f220000004200 */
[----:B------:R-:W-:Y:S01]  /*64a0*/  FFMA.FTZ R180, R29, UR4, -R206 ;  /* 0x000000041db47c23 */ /* 0x000fe200080108ce */
[----:B------:R-:W5:Y:S01]  /*64b0*/  MUFU.EX2 R188, R188 ;  /* 0x000000bc00bc7308 */ /* 0x000f620000000800 */
[--C-:B------:R-:W-:Y:S01]  /*64c0*/  FFMA.FTZ R182, R13, UR4, -R200.reuse ;  /* 0x000000040db67c23 */ /* 0x100fe200080108c8 */
[----:B------:R-:W4:Y:S01]  /*64d0*/  LDSM.16.MT88.4 R16, [R196+0x16800] ;  /* 0x01680000c410783b */ /* 0x000f220000004200 */
[----:B------:R-:W-:Y:S01]  /*64e0*/  FFMA.FTZ R179, R15, UR4, -R200 ;  /* 0x000000040fb37c23 */ /* 0x000fe200080108c8 */
[----:B------:R-:W-:Y:S01]  /*64f0*/  MUFU.EX2 R191, R191 ;  /* 0x000000bf00bf7308 */ /* 0x000fe20000000800 */
[--C-:B------:R-:W-:Y:S01]  /*6500*/  FFMA.FTZ R202, R197, UR4, -R206.reuse ;  /* 0x00000004c5ca7c23 */ /* 0x100fe200080108ce */
[----:B------:R-:W4:Y:S01]  /*6510*/  LDSM.16.MT88.4 R20, [R196+0x14800] ;  /* 0x01480000c414783b */ /* 0x000f220000004200 */
[----:B------:R-:W-:Y:S01]  /*6520*/  FFMA.FTZ R198, R199, UR4, -R206 ;  /* 0x00000004c7c67c23 */ /* 0x000fe200080108ce */
[----:B------:R-:W1:Y:S01]  /*6530*/  MUFU.EX2 R190, R190 ;  /* 0x000000be00be7308 */ /* 0x000e620000000800 */
[--C-:B------:R-:W-:Y:S01]  /*6540*/  FFMA.FTZ R208, R219, UR4, -R200.reuse ;  /* 0x00000004dbd07c23 */ /* 0x100fe200080108c8 */
[----:B---3--:R-:W-:Y:S01]  /*6550*/  F2FP.BF16.F32.PACK_AB R128, R192, R193 ;  /* 0x000000c1c080723e */ /* 0x008fe200000010ff */
[----:B------:R-:W-:Y:S01]  /*6560*/  LDSM.16.MT88.4 R12, [R216+0x10800] ;  /* 0x01080000d80c783b */ /* 0x000fe20000004200 */
[----:B------:R-:W-:Y:S01]  /*6570*/  MUFU.EX2 R187, R187 ;  /* 0x000000bb00bb7308 */ /* 0x000fe20000000800 */
[--C-:B------:R-:W-:Y:S01]  /*6580*/  FFMA.FTZ R204, R227, UR4, -R200.reuse ;  /* 0x00000004e3cc7c23 */ /* 0x100fe200080108c8 */
[----:B-----5:R-:W-:Y:S01]  /*6590*/  F2FP.BF16.F32.PACK_AB R130, R188, R189 ;  /* 0x000000bdbc82723e */ /* 0x020fe200000010ff */
[----:B------:R-:W-:Y:S01]  /*65a0*/  LDSM.16.MT88.4 R28, [R194+0x12800] ;  /* 0x01280000c21c783b */ /* 0x000fe20000004200 */
[----:B------:R-:W3:Y:S01]  /*65b0*/  MUFU.EX2 R186, R186 ;  /* 0x000000ba00ba7308 */ /* 0x000ee20000000800 */
[----:B------:R-:W-:Y:S01]  /*65c0*/  FFMA.FTZ R221, R221, UR4, -R200 ;  /* 0x00000004dddd7c23 */ /* 0x000fe200080108c8 */
[--C-:B------:R-:W-:Y:S01]  /*65d0*/  FFMA.FTZ R241, R241, UR4, -R206.reuse ;  /* 0x00000004f1f17c23 */ /* 0x100fe200080108ce */
[----:B------:R-:W-:Y:S01]  /*65e0*/  LDSM.16.MT88.4 R32, [R195+0x12800] ;  /* 0x01280000c320783b */ /* 0x000fe20000004200 */
[----:B------:R-:W-:Y:S01]  /*65f0*/  MUFU.EX2 R185, R185 ;  /* 0x000000b900b97308 */ /* 0x000fe20000000800 */
[----:B------:R-:W-:Y:S01]  /*6600*/  FFMA.FTZ R237, R237, UR4, -R206 ;  /* 0x00000004eded7c23 */ /* 0x000fe200080108ce */
[----:B-1----:R-:W-:Y:S01]  /*6610*/  F2FP.BF16.F32.PACK_AB R129, R190, R191 ;  /* 0x000000bfbe81723e */ /* 0x002fe200000010ff */
[----:B------:R-:W-:Y:S01]  /*6620*/  FFMA.FTZ R233, R233, UR4, -R200 ;  /* 0x00000004e9e97c23 */ /* 0x000fe200080108c8 */
[----:B------:R-:W1:Y:S01]  /*6630*/  MUFU.EX2 R184, R184 ;  /* 0x000000b800b87308 */ /* 0x000e620000000800 */
[--C-:B------:R-:W-:Y:S01]  /*6640*/  FFMA.FTZ R210, R225, UR4, -R206.reuse ;  /* 0x00000004e1d27c23 */ /* 0x100fe200080108ce */
[----:B------:R-:W-:Y:S01]  /*6650*/  FFMA.FTZ R243, R209, UR4, -R206 ;  /* 0x00000004d1f37c23 */ /* 0x000fe200080108ce */
[----:B------:R-:W-:Y:S01]  /*6660*/  FFMA.FTZ R212, R205, UR4, -R200 ;  /* 0x00000004cdd47c23 */ /* 0x000fe200080108c8 */
[----:B------:R-:W-:Y:S01]  /*6670*/  MUFU.EX2 R181, R181 ;  /* 0x000000b500b57308 */ /* 0x000fe20000000800 */
[----:B------:R-:W-:Y:S01]  /*6680*/  FFMA.FTZ R223, R223, UR4, -R206 ;  /* 0x00000004dfdf7c23 */ /* 0x000fe200080108ce */
[----:B---3--:R-:W-:Y:S01]  /*6690*/  F2FP.BF16.F32.PACK_AB R131, R186, R187 ;  /* 0x000000bbba83723e */ /* 0x008fe200000010ff */
[--C-:B------:R-:W-:Y:S01]  /*66a0*/  FFMA.FTZ R207, R207, UR4, -R200.reuse ;  /* 0x00000004cfcf7c23 */ /* 0x100fe200080108c8 */
[----:B------:R-:W-:Y:S01]  /*66b0*/  MUFU.EX2 R180, R180 ;  /* 0x000000b400b47308 */ /* 0x000fe20000000800 */
[----:B------:R-:W-:Y:S01]  /*66c0*/  FFMA.FTZ R203, R203, UR4, -R200 ;  /* 0x00000004cbcb7c23 */ /* 0x000fe200080108c8 */
[----:B------:R-:W-:Y:S01]  /*66d0*/  FADD.FTZ R192, R193, R192 ;  /* 0x000000c0c1c07221 */ /* 0x000fe20000010000 */
[----:B------:R-:W-:Y:S01]  /*66e0*/  FADD.FTZ R190, R191, R190 ;  /* 0x000000bebfbe7221 */ /* 0x000fe20000010000 */
[----:B------:R-:W-:Y:S01]  /*66f0*/  MUFU.EX2 R183, R183 ;  /* 0x000000b700b77308 */ /* 0x000fe20000000800 */
[C---:B------:R-:W-:Y:S01]  /*6700*/  HMMA.16816.F32.BF16 R44, R128.reuse, R48, RZ ;  /* 0x00000030802c723c */ /* 0x040fe200000418ff */
[----:B------:R-:W-:Y:S01]  /*6710*/  FADD.FTZ R189, R189, R192 ;  /* 0x000000c0bdbd7221 */ /* 0x000fe20000010000 */
[----:B------:R-:W-:Y:S01]  /*6720*/  FADD.FTZ R187, R187, R190 ;  /* 0x000000bebbbb7221 */ /* 0x000fe20000010000 */
[----:B------:R-:W3:Y:S02]  /*6730*/  MUFU.EX2 R182, R182 ;  /* 0x000000b600b67308 */ /* 0x000ee40000000800 */
[----:B------:R-:W-:Y:S01]  /*6740*/  FADD.FTZ R188, R188, R189 ;  /* 0x000000bdbcbc7221 */ /* 0x000fe20000010000 */
[----:B------:R-:W-:Y:S01]  /*6750*/  FADD.FTZ R186, R186, R187 ;  /* 0x000000bbbaba7221 */ /* 0x000fe20000010000 */
[----:B------:R-:W-:Y:S01]  /*6760*/  MUFU.EX2 R179, R179 ;  /* 0x000000b300b37308 */ /* 0x000fe20000000800 */
[C---:B------:R-:W-:Y:S03]  /*6770*/  HMMA.16816.F32.BF16 R48, R128.reuse, R50, RZ ;  /* 0x000000328030723c */ /* 0x040fe600000418ff */
[----:B------:R-:W5:Y:S04]  /*6780*/  MUFU.EX2 R178, R178 ;  /* 0x000000b200b27308 */ /* 0x000f680000000800 */
[----:B------:R2:W-:Y:S01]  /*6790*/  MUFU.EX2 R197, R241 ;  /* 0x000000f100c57308 */ /* 0x0005e20000000800 */
[C---:B------:R-:W-:Y:S03]  /*67a0*/  HMMA.16816.F32.BF16 R152, R128.reuse, R148, RZ ;  /* 0x000000948098723c */ /* 0x040fe600000418ff */
[----:B------:R-:W4:Y:S04]  /*67b0*/  MUFU.EX2 R202, R202 ;  /* 0x000000ca00ca7308 */ /* 0x000f280000000800 */
[----:B------:R-:W-:Y:S01]  /*67c0*/  MUFU.EX2 R199, R237 ;  /* 0x000000ed00c77308 */ /* 0x000fe20000000800 */
[----:B------:R-:W-:Y:S03]  /*67d0*/  HMMA.16816.F32.BF16 R76, R128, R80, RZ ;  /* 0x00000050804c723c */ /* 0x000fe600000418ff */
[----:B------:R-:W-:Y:S01]  /*67e0*/  MUFU.EX2 R198, R198 ;  /* 0x000000c600c67308 */ /* 0x000fe20000000800 */
[----:B--2---:R-:W-:-:S03]  /*67f0*/  FFMA.FTZ R241, R201, UR4, -R200 ;  /* 0x00000004c9f17c23 */ /* 0x004fc600080108c8 */
[----:B------:R-:W-:Y:S01]  /*6800*/  MUFU.EX2 R219, R233 ;  /* 0x000000e900db7308 */ /* 0x000fe20000000800 */
[C---:B------:R-:W-:Y:S03]  /*6810*/  HMMA.16816.F32.BF16 R108, R128.reuse, R112, RZ ;  /* 0x00000070806c723c */ /* 0x040fe600000418ff */
[----:B------:R-:W2:Y:S04]  /*6820*/  MUFU.EX2 R208, R208 ;  /* 0x000000d000d07308 */ /* 0x000ea80000000800 */
[----:B------:R-:W-:Y:S01]  /*6830*/  MUFU.EX2 R204, R204 ;  /* 0x000000cc00cc7308 */ /* 0x000fe20000000800 */
[C---:B------:R-:W-:Y:S03]  /*6840*/  HMMA.16816.F32.BF16 R160, R128.reuse, R156, RZ ;  /* 0x0000009c80a0723c */ /* 0x040fe600000418ff */
[----:B------:R-:W2:Y:S04]  /*6850*/  MUFU.EX2 R221, R221 ;  /* 0x000000dd00dd7308 */ /* 0x000ea80000000800 */
        /* <DEDUP_REMOVED lines=33> */
[----:B---3--:R-:W-:Y:S01]  /*6a70*/  F2FP.BF16.F32.PACK_AB R5, R182, R183 ;  /* 0x000000b7b605723e */ /* 0x008fe200000010ff */
[----:B------:R-:W-:-:S02]  /*6a80*/  FADD.FTZ R183, R183, R186 ;  /* 0x000000bab7b77221 */ /* 0x000fc40000010000 */
[----:B------:R-:W-:Y:S02]  /*6a90*/  FADD.FTZ R184, R184, R185 ;  /* 0x000000b9b8b87221 */ /* 0x000fe40000010000 */
[----:B------:R-:W-:Y:S01]  /*6aa0*/  HMMA.16816.F32.BF16 R128, R128, R6, RZ ;  /* 0x000000068080723c */ /* 0x000fe200000418ff */
[----:B------:R-:W-:Y:S01]  /*6ab0*/  F2FP.BF16.F32.PACK_AB R6, R180, R181 ;  /* 0x000000b5b406723e */ /* 0x000fe200000010ff */
[----:B------:R-:W-:Y:S01]  /*6ac0*/  FADD.FTZ R182, R182, R183 ;  /* 0x000000b7b6b67221 */ /* 0x000fe20000010000 */
[----:B-----5:R-:W-:Y:S01]  /*6ad0*/  F2FP.BF16.F32.PACK_AB R7, R178, R179 ;  /* 0x000000b3b207723e */ /* 0x020fe200000010ff */
[----:B------:R-:W-:Y:S02]  /*6ae0*/  FADD.FTZ R181, R181, R184 ;  /* 0x000000b8b5b57221 */ /* 0x000fe40000010000 */
[----:B------:R-:W-:Y:S02]  /*6af0*/  FADD.FTZ R179, R179, R182 ;  /* 0x000000b6b3b37221 */ /* 0x000fe40000010000 */
[----:B------:R-:W-:-:S02]  /*6b00*/  FADD.FTZ R180, R180, R181 ;  /* 0x000000b5b4b47221 */ /* 0x000fc40000010000 */
[----:B----4-:R-:W-:Y:S01]  /*6b10*/  HMMA.16816.F32.BF16 R44, R4, R8, R44 ;  /* 0x00000008042c723c */ /* 0x010fe2000004182c */
[----:B------:R-:W-:-:S07]  /*6b20*/  FADD.FTZ R178, R178, R179 ;  /* 0x000000b3b2b27221 */ /* 0x000fce0000010000 */
[C---:B------:R-:W-:Y:S01]  /*6b30*/  HMMA.16816.F32.BF16 R48, R4.reuse, R10, R48 ;  /* 0x0000000a0430723c */ /* 0x040fe20000041830 */
[----:B------:R-:W1:Y:S07]  /*6b40*/  LDSM.16.MT88.4 R8, [R216+0x12800] ;  /* 0x01280000d808783b */ /* 0x000e6e0000004200 */
[C---:B------:R-:W-:Y:S08]  /*6b50*/  HMMA.16816.F32.BF16 R108, R4.reuse, R16, R108 ;  /* 0x00000010046c723c */ /* 0x040ff0000004186c */
[C---:B------:R-:W-:Y:S01]  /*6b60*/  HMMA.16816.F32.BF16 R112, R4.reuse, R18, R112 ;  /* 0x000000120470723c */ /* 0x040fe20000041870 */
[----:B------:R-:W3:Y:S07]  /*6b70*/  LDSM.16.MT88.4 R16, [R194+0x14800] ;  /* 0x01480000c210783b */ /* 0x000eee0000004200 */
[C---:B------:R-:W-:Y:S08]  /*6b80*/  HMMA.16816.F32.BF16 R152, R4.reuse, R24, R152 ;  /* 0x000000180498723c */ /* 0x040ff00000041898 */
[C---:B------:R-:W-:Y:S01]  /*6b90*/  HMMA.16816.F32.BF16 R148, R4.reuse, R26, R148 ;  /* 0x0000001a0494723c */ /* 0x040fe20000041894 */
[----:B------:R-:W4:Y:S07]  /*6ba0*/  LDSM.16.MT88.4 R24, [R216+0x14800] ;  /* 0x01480000d818783b */ /* 0x000f2e0000004200 */
[C---:B------:R-:W-:Y:S08]  /*6bb0*/  HMMA.16816.F32.BF16 R76, R4.reuse, R20, R76 ;  /* 0x00000014044c723c */ /* 0x040ff0000004184c */
[C---:B-1----:R-:W-:Y:S08]  /*6bc0*/  HMMA.16816.F32.BF16 R36, R4.reuse, R8, R36 ;  /* 0x000000080424723c */ /* 0x042ff00000041824 */
[C---:B------:R-:W-:Y:S01]  /*6bd0*/  HMMA.16816.F32.BF16 R40, R4.reuse, R10, R40 ;  /* 0x0000000a0428723c */ /* 0x040fe20000041828 */
[----:B------:R-:W1:Y:S07]  /*6be0*/  LDSM.16.MT88.4 R8, [R195+0x16800] ;  /* 0x01680000c308783b */ /* 0x000e6e0000004200 */
[C---:B------:R-:W-:Y:S01]  /*6bf0*/  HMMA.16816.F32.BF16 R80, R4.reuse, R22, R80 ;  /* 0x000000160450723c */ /* 0x040fe20000041850 */
[----:B------:R-:W5:Y:S07]  /*6c00*/  LDSM.16.MT88.4 R20, [R195+0x14800] ;  /* 0x01480000c314783b */ /* 0x000f6e0000004200 */
[C---:B------:R-:W-:Y:S08]  /*6c10*/  HMMA.16816.F32.BF16 R160, R4.reuse, R12, R160 ;  /* 0x0000000c04a0723c */ /* 0x040ff000000418a0 */
[C---:B------:R-:W-:Y:S01]  /*6c20*/  HMMA.16816.F32.BF16 R156, R4.reuse, R14, R156 ;  /* 0x0000000e049c723c */ /* 0x040fe2000004189c */
[----:B------:R-:W2:Y:S07]  /*6c30*/  LDSM.16.MT88.4 R12, [R216+0x16800] ;  /* 0x01680000d80c783b */ /* 0x000eae0000004200 */
[C---:B------:R-:W-:Y:S08]  /*6c40*/  HMMA.16816.F32.BF16 R60, R4.reuse, R28, R60 ;  /* 0x0000001c043c723c */ /* 0x040ff0000004183c */
[C---:B------:R-:W-:Y:S01]  /*6c50*/  HMMA.16816.F32.BF16 R64, R4.reuse, R30, R64 ;  /* 0x0000001e0440723c */ /* 0x040fe20000041840 */
[----:B------:R-:W2:Y:S07]  /*6c60*/  LDSM.16.MT88.4 R28, [R194+0x16800] ;  /* 0x01680000c21c783b */ /* 0x000eae0000004200 */
[C---:B---3--:R-:W-:Y:S08]  /*6c70*/  HMMA.16816.F32.BF16 R92, R4.reuse, R16, R92 ;  /* 0x00000010045c723c */ /* 0x048ff0000004185c */
[C---:B------:R-:W-:Y:S01]  /*6c80*/  HMMA.16816.F32.BF16 R96, R4.reuse, R18, R96 ;  /* 0x000000120460723c */ /* 0x040fe20000041860 */
[----:B------:R-:W3:Y:S07]  /*6c90*/  LDSM.16.MT88.4 R16, [R196+0x15000] ;  /* 0x01500000c410783b */ /* 0x000eee0000004200 */
[C---:B----4-:R-:W-:Y:S08]  /*6ca0*/  HMMA.16816.F32.BF16 R68, R4.reuse, R24, R68 ;  /* 0x000000180444723c */ /* 0x050ff00000041844 */
[C---:B------:R-:W-:Y:S01]  /*6cb0*/  HMMA.16816.F32.BF16 R72, R4.reuse, R26, R72 ;  /* 0x0000001a0448723c */ /* 0x040fe20000041848 */
[----:B------:R-:W4:Y:S07]  /*6cc0*/  LDSM.16.MT88.4 R24, [R196+0x11000] ;  /* 0x01100000c418783b */ /* 0x000f2e0000004200 */
        /* <DEDUP_REMOVED lines=12> */
[C---:B-----5:R-:W-:Y:S08]  /*6d90*/  HMMA.16816.F32.BF16 R84, R4.reuse, R20, R84 ;  /* 0x000000140454723c */ /* 0x060ff00000041854 */
[C---:B------:R-:W-:Y:S01]  /*6da0*/  HMMA.16816.F32.BF16 R88, R4.reuse, R22, R88 ;  /* 0x000000160458723c */ /* 0x040fe20000041858 */
[----:B------:R-:W-:Y:S07]  /*6db0*/  LDSM.16.MT88.4 R20, [R196+0x13000] ;  /* 0x01300000c414783b */ /* 0x000fee0000004200 */
[C---:B--2---:R-:W-:Y:S08]  /*6dc0*/  HMMA.16816.F32.BF16 R100, R4.reuse, R12, R100 ;  /* 0x0000000c0464723c */ /* 0x044ff00000041864 */
[C---:B------:R-:W-:Y:S01]  /*6dd0*/  HMMA.16816.F32.BF16 R104, R4.reuse, R14, R104 ;  /* 0x0000000e0468723c */ /* 0x040fe20000041868 */
[----:B------:R-:W2:Y:S07]  /*6de0*/  LDSM.16.MT88.4 R12, [R196+0x17000] ;  /* 0x01700000c40c783b */ /* 0x000eae0000004200 */
[C---:B------:R-:W-:Y:S08]  /*6df0*/  HMMA.16816.F32.BF16 R124, R4.reuse, R28, R124 ;  /* 0x0000001c047c723c */ /* 0x040ff0000004187c */
[----:B------:R-:W-:Y:S01]  /*6e00*/  HMMA.16816.F32.BF16 R128, R4, R30, R128 ;  /* 0x0000001e0480723c */ /* 0x000fe20000041880 */
[----:B------:R-:W-:Y:S01]  /*6e10*/  F2FP.BF16.F32.PACK_AB R4, R202, R197 ;  /* 0x000000c5ca04723e */ /* 0x000fe200000010ff */
[----:B------:R-:W-:Y:S01]  /*6e20*/  LDSM.16.MT88.4 R28, [R194+0x13000] ;  /* 0x01300000c21c783b */ /* 0x000fe20000004200 */
[----:B------:R-:W-:Y:S01]  /*6e30*/  F2FP.BF16.F32.PACK_AB R5, R208, R219 ;  /* 0x000000dbd005723e */ /* 0x000fe200000010ff */
[----:B------:R-:W-:Y:S01]  /*6e40*/  FADD.FTZ R197, R197, R180 ;  /* 0x000000b4c5c57221 */ /* 0x000fe20000010000 */
[----:B------:R-:W-:-:S02]  /*6e50*/  F2FP.BF16.F32.PACK_AB R6, R198, R199 ;  /* 0x000000c7c606723e */ /* 0x000fc400000010ff */
[----:B------:R-:W-:Y:S01]  /*6e60*/  F2FP.BF16.F32.PACK_AB R7, R221, R204 ;  /* 0x000000ccdd07723e */ /* 0x000fe200000010ff */
[----:B------:R-:W-:-:S04]  /*6e70*/  FADD.FTZ R202, R202, R197 ;  /* 0x000000c5caca7221 */ /* 0x000fc80000010000 */
[----:B------:R-:W-:Y:S02]  /*6e80*/  FADD.FTZ R199, R199, R202 ;  /* 0x000000cac7c77221 */ /* 0x000fe40000010000 */
        /* <DEDUP_REMOVED lines=17> */
[----:B------:R-:W5:Y:S07]  /*6fa0*/  LDSM.16.MT88.4 R20, [R195+0x15000] ;  /* 0x01500000c314783b */ /* 0x000f6e0000004200 */
        /* <DEDUP_REMOVED lines=12> */
[----:B-----5:R-:W-:Y:S01]  /*7070*/  HMMA.16816.F32.BF16 R84, R4, R20, R84 ;  /* 0x000000140454723c */ /* 0x020fe20000041854 */
[----:B------:R-:W-:-:S02]  /*7080*/  FFMA.FTZ R20, R211, UR4, -R206 ;  /* 0x00000004d3147c23 */ /* 0x000fc400080108ce */
[----:B------:R-:W5:Y:S04]  /*7090*/  MUFU.EX2 R211, R223 ;  /* 0x000000df00d37308 */ /* 0x000f680000000800 */
[----:B------:R4:W1:Y:S01]  /*70a0*/  MUFU.EX2 R206, R20 ;  /* 0x0000001400ce7308 */ /* 0x0008620000000800 */
        /* <DEDUP_REMOVED lines=13> */
[----:B----4-:R-:W4:Y:S07]  /*7180*/  LDSM.16.MT88.4 R20, [R196+0x15800] ;  /* 0x01580000c414783b */ /* 0x010f2e0000004200 */
[C---:B------:R-:W-:Y:S08]  /*7190*/  HMMA.16816.F32.BF16 R124, R4.reuse, R24, R124 ;  /* 0x00000018047c723c */ /* 0x040ff0000004187c */
[----:B------:R-:W-:Y:S01]  /*71a0*/  HMMA.16816.F32.BF16 R128, R4, R26, R128 ;  /* 0x0000001a0480723c */ /* 0x000fe20000041880 */
[----:B-----5:R-:W-:Y:S01]  /*71b0*/  F2FP.BF16.F32.PACK_AB R4, R211, R210 ;  /* 0x000000d2d304723e */ /* 0x020fe200000010ff */
[----:B------:R-:W-:Y:S01]  /*71c0*/  LDSM.16.MT88.4 R24, [R216+0x13800] ;  /* 0x01380000d818783b */ /* 0x000fe20000004200 */
[----:B------:R-:W-:-:S02]  /*71d0*/  F2FP.BF16.F32.PACK_AB R5, R212, R205 ;  /* 0x000000cdd405723e */ /* 0x000fc400000010ff */
[----:B-1----:R-:W-:Y:S02]  /*71e0*/  F2FP.BF16.F32.PACK_AB R6, R243, R206 ;  /* 0x000000cef306723e */ /* 0x002fe400000010ff */
[----:B------:R-:W-:-:S07]  /*71f0*/  F2FP.BF16.F32.PACK_AB R7, R241, R200 ;  /* 0x000000c8f107723e */ /* 0x000fce00000010ff */
[C---:B------:R-:W-:Y:S08]  /*7200*/  HMMA.16816.F32.BF16 R44, R4.reuse, R8, R44 ;  /* 0x00000008042c723c */ /* 0x040ff0000004182c */
        /* <DEDUP_REMOVED lines=53> */
[----:B------:R-:W-:-:S04]  /*7560*/  DEPBAR.LE SB0, 0x0 ;  /* 0x000080000000791a */ /* 0x000fc80000000000 */
[----:B------:R-:W-:Y:S02]  /*7570*/  UIADD3 UR4, UPT, UPT, UR20, -0x1, URZ ;  /* 0xffffffff14047890 */ /* 0x000fe4000fffe0ff */
[----:B------:R-:W-:Y:S02]  /*7580*/  UIADD3 UR29, UPT, UPT, UR20, -0x2, URZ ;  /* 0xfffffffe141d7890 */ /* 0x000fe4000fffe0ff */
[----:B------:R-:W-:Y:S01]  /*7590*/  USHF.L.U32 UR4, UR4, 0x6, URZ ;  /* 0x0000000604047899 */ /* 0x000fe200080006ff */
[----:B------:R-:W-:Y:S06]  /*75a0*/  BAR.SYNC.DEFER_BLOCKING 0x0 ;  /* 0x0000000000007b1d */ /* 0x000fec0000010000 */
[----:B------:R-:W-:Y:S05]  /*75b0*/  BRA.U !UP1, `(.L_x_1910) ;  /* 0x0000000109f47547 */ /* 0x000fea000b800000 */
[----:B------:R-:W1:Y:S01]  /*75c0*/  LDC R5, c[0x0][0x4f0] ;  /* 0x00013c00ff057b82 */ /* 0x000e620000000800 */
[----:B------:R-:W-:Y:S01]  /*75d0*/  USHF.L.U32 UR6, UR29, 0x6, URZ ;  /* 0x000000061d067899 */ /* 0x000fe200080006ff */
[----:B------:R-:W-:-:S05]  /*75e0*/  IABS R8, UR4 ;  /* 0x0000000400087c13 */ /* 0x000fca0008000000 */
        /* <DEDUP_REMOVED lines=27> */
[C---:B------:R-:W-:Y:S01]  /*77a0*/  LOP3.LUT R4, R5.reuse, UR6, RZ, 0x3c, !PT ;  /* 0x0000000605047c12 */ /* 0x040fe2000f8e3cff */
[----:B------:R-:W1:Y:S01]  /*77b0*/  LDCU.64 UR6, c[0x0][0x3a8] ;  /* 0x00007500ff0677ac */ /* 0x000e620008000a00 */
[----:B------:R-:W-:-:S02]  /*77c0*/  ISETP.NE.AND P1, PT, R5, RZ, PT ;  /* 0x000000ff0500720c */ /* 0x000fc40003f25270 */
        /* <DEDUP_REMOVED lines=10> */
[----:B------:R-:W2:Y:S04]  /*7870*/  LDG.E R9, desc[UR24][R12.64] ;  /* 0x000000180c097981 */ /* 0x000ea8000c1e1900 */
[----:B------:R-:W2:Y:S01]  /*7880*/  LDG.E R4, desc[UR24][R10.64] ;  /* 0x000000180a047981 */ /* 0x000ea2000c1e1900 */
[----:B------:R-:W-:-:S04]  /*7890*/  IMAD.IADD R6, R7, 0x1, -R6 ;  /* 0x0000000107067824 */ /* 0x000fc800078e0a06 */
[----:B------:R-:W-:-:S05]  /*78a0*/  IMAD R6, R6, R5, -0x40 ;  /* 0xffffffc006067424 */ /* 0x000fca00078e0205 */
[----:B------:R-:W-:-:S05]  /*78b0*/  SHF.R.S32.HI R5, RZ, 0x1f, R6 ;  /* 0x0000001fff057819 */ /* 0x000fca0000011406 */
[----:B------:R-:W-:-:S04]  /*78c0*/  IMAD R5, R5, UR8, RZ ;  /* 0x0000000805057c24 */ /* 0x000fc8000f8e02ff */
[C---:B------:R-:W-:Y:S01]  /*78d0*/  IMAD R5, R6.reuse, UR9, R5 ;  /* 0x0000000906057c24 */ /* 0x040fe2000f8e0205 */
[----:B--2---:R-:W-:Y:S01]  /*78e0*/  IADD3 R4, PT, PT, R9, -R4, RZ ;  /* 0x8000000409047210 */ /* 0x004fe20007ffe0ff */
        /* <DEDUP_REMOVED lines=8> */
[----:B------:R-:W-:Y:S01]  /*7970*/  LEA.HI.X R235, R8, R235, R5, 0x1, P0 ;  /* 0x000000eb08eb7211 */ /* 0x000fe200000f0c05 */
[----:B------:R-:W-:Y:S06]  /*7980*/  BRA `(.L_x_1911) ;  /* 0x00000000001c7947 */ /* 0x000fec0003800000 */
.L_x_1910:
[----:B------:R-:W-:Y:S01]  /*7990*/  UMOV UR7, URZ ;  /* 0x000000ff00077c82 */ /* 0x000fe20008000000 */
[----:B------:R-:W-:Y:S01]  /*79a0*/  USHF.L.U32 UR6, UR8, 0x6, URZ ;  /* 0x0000000608067899 */ /* 0x000fe200080006ff */
[----:B------:R-:W-:-:S05]  /*79b0*/  IADD3 R5, P0, PT, RZ, -UR7, RZ ;  /* 0x80000007ff057c10 */ /* 0x000fca000ff1e0ff */
[----:B------:R-:W-:-:S05]  /*79c0*/  IMAD.X R4, RZ, RZ, ~UR6, P0 ;  /* 0x80000006ff047e24 */ /* 0x000fca00080e06ff */
[----:B------:R-:W-:-:S04]  /*79d0*/  SHF.R.S64 R5, R5, 0x1f, R4 ;  /* 0x0000001f05057819 */ /* 0x000fc80000001004 */
[----:B------:R-:W-:-:S04]  /*79e0*/  IADD3 R234, P0, PT, R5, R234, RZ ;  /* 0x000000ea05ea7210 */ /* 0x000fc80007f1e0ff */
[----:B------:R-:W-:-:S09]  /*79f0*/  LEA.HI.X.SX32 R235, R4, R235, 0x1, P0 ;  /* 0x000000eb04eb7211 */ /* 0x000fd200000f0eff */
.L_x_1911:
[----:B------:R-:W1:Y:S01]  /*7a00*/  LDCU UR6, c[0x0][0x440] ;  /* 0x00008800ff0677ac */ /* 0x000e620008000800 */
[----:B------:R-:W-:Y:S01]  /*7a10*/  LOP3.LUT R222, R176, R177, RZ, 0xfc, !PT ;  /* 0x000000b1b0de7212 */ /* 0x000fe200078efcff */
[----:B------:R-:W-:-:S03]  /*7a20*/  USHF.L.U32 UR7, UR8, 0x5, URZ ;  /* 0x0000000508077899 */ /* 0x000fc600080006ff */
[----:B------:R-:W-:Y:S01]  /*7a30*/  LEA R222, R222, UR5, 0x1 ;  /* 0x00000005dede7c11 */ /* 0x000fe2000f8e08ff */
[----:B------:R-:W-:Y:S02]  /*7a40*/  USHF.L.U64.HI UR8, UR8, 0x5, UR9 ;  /* 0x0000000508087899 */ /* 0x000fe40008010209 */
[----:B------:R-:W-:Y:S01]  /*7a50*/  UISETP.GT.U32.AND UP0, UPT, UR29, UR18, UPT ;  /* 0x000000121d00728c */ /* 0x000fe2000bf04070 */
[----:B------:R-:W-:Y:S01]  /*7a60*/  IADD3 R8, P0, PT, R234, UR7, RZ ;  /* 0x00000007ea087c10 */ /* 0x000fe2000ff1e0ff */
[----:B------:R-:W-:-:S03]  /*7a70*/  IMAD.IADD R167, R167, 0x1, R222 ;  /* 0x00000001a7a77824 */ /* 0x000fc600078e02de */
[----:B------:R-:W-:Y:S02]  /*7a80*/  IADD3.X R9, PT, PT, R235, UR8, RZ, P0, !PT ;  /* 0x00000008eb097c10 */ /* 0x000fe400087fe4ff */
[----:B------:R-:W-:Y:S02]  /*7a90*/  IADD3 R6, P0, PT, R8, UR7, RZ ;  /* 0x0000000708067c10 */ /* 0x000fe4000ff1e0ff */
[----:B-1----:R-:W-:Y:S02]  /*7aa0*/  ISETP.GE.AND P4, PT, R214, UR6, PT ;  /* 0x00000006d6007c0c */ /* 0x002fe4000bf86270 */
[----:B------:R-:W-:Y:S02]  /*7ab0*/  ISETP.GE.AND P3, PT, R242, UR6, PT ;  /* 0x00000006f2007c0c */ /* 0x000fe4000bf66270 */
[----:B------:R-:W-:Y:S02]  /*7ac0*/  ISETP.GE.AND P2, PT, R240, UR6, PT ;  /* 0x00000006f0007c0c */ /* 0x000fe4000bf46270 */
[----:B------:R-:W-:-:S02]  /*7ad0*/  ISETP.GE.AND P1, PT, R236, UR6, PT ;  /* 0x00000006ec007c0c */ /* 0x000fc4000bf26270 */
[----:B------:R-:W-:Y:S02]  /*7ae0*/  IADD3.X R7, PT, PT, R9, UR8, RZ, P0, !PT ;  /* 0x0000000809077c10 */ /* 0x000fe400087fe4ff */
[----:B------:R-:W-:-:S03]  /*7af0*/  IADD3 R4, P0, PT, R6, UR7, RZ ;  /* 0x0000000706047c10 */ /* 0x000fc6000ff1e0ff */
[----:B------:R-:W-:Y:S01]  /*7b00*/  @!PT LDS RZ, [RZ] ;  /* 0x00000000fffff984 */ /* 0x000fe20000000800 */
[----:B------:R-:W-:Y:S01]  /*7b10*/  @!PT LDS RZ, [RZ] ;  /* 0x00000000fffff984 */ /* 0x000fe20000000800 */
[----:B------:R-:W-:Y:S01]  /*7b20*/  @!PT LDS RZ, [RZ] ;  /* 0x00000000fffff984 */ /* 0x000fe20000000800 */
[----:B------:R-:W-:Y:S01]  /*7b30*/  @!P4 LDGSTS.E.BYPASS.LTC128B.128 [R245+0x10000], desc[UR24][R234.64] ;  /* 0x10000000eaf5cfae */ /* 0x000fe2000b981a18 */
[----:B------:R-:W-:Y:S02]  /*7b40*/  IADD3.X R5, PT, PT, R7, UR8, RZ, P0, !PT ;  /* 0x0000000807057c10 */ /* 0x000fe400087fe4ff */
[----:B------:R-:W-:Y:S01]  /*7b50*/  ISETP.NE.AND P0, PT, R2, RZ, PT ;  /* 0x000000ff0200720c */ /* 0x000fe20003f05270 */
[----:B------:R-:W-:Y:S01]  /*7b60*/  @P4 STS.128 [R245+0x10000], RZ ;  /* 0x010000fff5004388 */ /* 0x000fe20000000c00 */
[----:B------:R-:W-:-:S03]  /*7b70*/  IMAD.MOV.U32 R2, RZ, RZ, 0x20 ;  /* 0x00000020ff027424 */ /* 0x000fc600078e00ff */
[----:B------:R-:W-:Y:S01]  /*7b80*/  @!PT LDS RZ, [RZ] ;  /* 0x00000000fffff984 */ /* 0x000fe20000000800 */
[----:B------:R-:W-:Y:S01]  /*7b90*/  @!PT LDS RZ, [RZ] ;  /* 0x00000000fffff984 */ /* 0x000fe20000000800 */
[----:B------:R-:W-:Y:S01]  /*7ba0*/  @!PT LDS RZ, [RZ] ;  /* 0x00000000fffff984 */ /* 0x000fe20000000800 */
[----:B------:R-:W-:Y:S02]  /*7bb0*/  @!P3 LDGSTS.E.BYPASS.LTC128B.128 [R245+0x12000], desc[UR24][R234.64+0x80] ;  /* 0x12000080eaf5bfae */ /* 0x000fe4000b981a18 */
[----:B------:R-:W-:Y:S02]  /*7bc0*/  SEL R197, R2, 0xffffffe0, !P0 ;  /* 0xffffffe002c57807 */ /* 0x000fe40004000000 */
[----:B------:R-:W-:Y:S03]  /*7bd0*/  @P3 STS.128 [R245+0x12000], RZ ;  /* 0x012000fff5003388 */ /* 0x000fe60000000c00 */
[C---:B------:R-:W-:Y:S01]  /*7be0*/  IMAD.IADD R219, R197.reuse, 0x1, R222 ;  /* 0x00000001c5db7824 */ /* 0x040fe200078e02de */
[----:B------:R-:W-:Y:S01]  /*7bf0*/  @!PT LDS RZ, [RZ] ;  /* 0x00000000fffff984 */ /* 0x000fe20000000800 */
[----:B------:R-:W-:Y:S01]  /*7c00*/  @!PT LDS RZ, [RZ] ;  /* 0x00000000fffff984 */ /* 0x000fe20000000800 */
[----:B------:R-:W-:Y:S01]  /*7c10*/  @!PT LDS RZ, [RZ] ;  /* 0x00000000fffff984 */ /* 0x000fe20000000800 */
[----:B------:R-:W-:Y:S01]  /*7c20*/  @!P2 LDGSTS.E.BYPASS.LTC128B.128 [R245+0x14000], desc[UR24][R234.64+0x100] ;  /* 0x14000100eaf5afae */ /* 0x000fe2000b981a18 */
[----:B------:R-:W-:Y:S02]  /*7c30*/  IMAD.IADD R216, R220, 0x1, R197 ;  /* 0x00000001dcd87824 */ /* 0x000fe400078e02c5 */
[C---:B------:R-:W-:Y:S01]  /*7c40*/  IMAD.IADD R218, R197.reuse, 0x1, R167 ;  /* 0x00000001c5da7824 */ /* 0x040fe200078e02a7 */
[----:B------:R-:W-:Y:S01]  /*7c50*/  @P2 STS.128 [R245+0x14000], RZ ;  /* 0x014000fff5002388 */ /* 0x000fe20000000c00 */
[----:B------:R-:W-:-:S03]  /*7c60*/  IMAD.IADD R212, R197, 0x1, R166 ;  /* 0x00000001c5d47824 */ /* 0x000fc600078e02a6 */
        /* <DEDUP_REMOVED lines=66> */
[----:B------:R-:W2:Y:S04]  /*8090*/  LDSM.16.M88.4 R176, [R220+0x8000] ;  /* 0x00800000dcb0783b */ /* 0x000ea80000000200 */
[----:B------:R-:W3:Y:S04]  /*80a0*/  LDSM.16.M88.4 R168, [R220+0x8800] ;  /* 0x00880000dca8783b */ /* 0x000ee80000000200 */
[----:B------:R-:W4:Y:S04]  /*80b0*/  LDSM.16.M88.4 R28, [R220+0x9000] ;  /* 0x00900000dc1c783b */ /* 0x000f280000000200 */
[----:B------:R-:W-:Y:S04]  /*80c0*/  LDSM.16.M88.4 R20, [R219] ;  /* 0x00000000db14783b */ /* 0x000fe80000000200 */
[----:B-1----:R-:W1:Y:S04]  /*80d0*/  LDSM.16.M88.4 R4, [R220+0x9800] ;  /* 0x00980000dc04783b */ /* 0x002e680000000200 */
[----:B------:R-:W5:Y:S04]  /*80e0*/  LDSM.16.M88.4 R16, [R216+0x8000] ;  /* 0x00800000d810783b */ /* 0x000f680000000200 */
[----:B------:R-:W5:Y:S04]  /*80f0*/  LDSM.16.M88.4 R188, [R216+0x8800] ;  /* 0x00880000d8bc783b */ /* 0x000f680000000200 */
[----:B------:R-:W5:Y:S04]  /*8100*/  LDSM.16.M88.4 R192, [R216+0x9000] ;  /* 0x00900000d8c0783b */ /* 0x000f680000000200 */
[----:B------:R-:W5:Y:S04]  /*8110*/  LDSM.16.M88.4 R184, [R216+0x9800] ;  /* 0x00980000d8b8783b */ /* 0x000f680000000200 */
[----:B------:R-:W-:Y:S01]  /*8120*/  LDSM.16.M88.4 R8, [R167] ;  /* 0x00000000a708783b */ /* 0x000fe20000000200 */
[C---:B--2---:R-:W-:Y:S03]  /*8130*/  HMMA.16816.F32.BF16 R180, R204.reuse, R176, RZ ;  /* 0x000000b0ccb4723c */ /* 0x044fe600000418ff */
[----:B------:R-:W2:Y:S04]  /*8140*/  LDSM.16.M88.4 R12, [R166+0x8000] ;  /* 0x00800000a60c783b */ /* 0x000ea80000000200 */
[----:B------:R-:W-:Y:S01]  /*8150*/  LDSM.16.M88.4 R196, [R222+0x2000] ;  /* 0x00200000dec4783b */ /* 0x000fe20000000200 */
[C---:B---3--:R-:W-:Y:S03]  /*8160*/  HMMA.16816.F32.BF16 R172, R204.reuse, R168, RZ ;  /* 0x000000a8ccac723c */ /* 0x048fe600000418ff */
[----:B------:R-:W-:Y:S04]  /*8170*/  LDSM.16.M88.4 R200, [R220+0xb800] ;  /* 0x00b80000dcc8783b */ /* 0x000fe80000000200 */
[----:B------:R-:W-:Y:S01]  /*8180*/  LDSM.16.M88.4 R208, [R166+0xc800] ;  /* 0x00c80000a6d0783b */ /* 0x000fe20000000200 */
[C---:B----4-:R-:W-:Y:S03]  /*8190*/  HMMA.16816.F32.BF16 R32, R204.reuse, R28, RZ ;  /* 0x0000001ccc20723c */ /* 0x050fe600000418ff */
[----:B------:R-:W0:Y:S05]  /*81a0*/  LDGDEPBAR ;  /* 0x00000000000079af */ /* 0x000e2a0000000000 */
[C---:B------:R-:W-:Y:S08]  /*81b0*/  HMMA.16816.F32.BF16 R176, R204.reuse, R178, RZ ;  /* 0x000000b2ccb0723c */ /* 0x040ff000000418ff */
[C---:B------:R-:W-:Y:S08]  /*81c0*/  HMMA.16816.F32.BF16 R168, R204.reuse, R170, RZ ;  /* 0x000000aacca8723c */ /* 0x040ff000000418ff */
[C---:B------:R-:W-:Y:S08]  /*81d0*/  HMMA.16816.F32.BF16 R28, R204.reuse, R30, RZ ;  /* 0x0000001ecc1c723c */ /* 0x040ff000000418ff */
[C---:B-1----:R-:W-:Y:S08]  /*81e0*/  HMMA.16816.F32.BF16 R24, R204.reuse, R4, RZ ;  /* 0x00000004cc18723c */ /* 0x042ff000000418ff */
[----:B------:R-:W-:Y:S01]  /*81f0*/  HMMA.16816.F32.BF16 R204, R204, R6, RZ ;  /* 0x00000006cccc723c */ /* 0x000fe200000418ff */
[----:B------:R-:W1:Y:S07]  /*8200*/  LDSM.16.M88.4 R4, [R166+0x8800] ;  /* 0x00880000a604783b */ /* 0x000e6e0000000200 */
[C---:B-----5:R-:W-:Y:S08]  /*8210*/  HMMA.16816.F32.BF16 R180, R20.reuse, R16, R180 ;  /* 0x0000001014b4723c */ /* 0x060ff000000418b4 */
[C---:B------:R-:W-:Y:S01]  /*8220*/  HMMA.16816.F32.BF16 R176, R20.reuse, R18, R176 ;  /* 0x0000001214b0723c */ /* 0x040fe200000418b0 */
        /* <DEDUP_REMOVED lines=13> */
[----:B------:R-:W2:Y:S07]  /*8300*/  LDSM.16.M88.4 R12, [R218] ;  /* 0x00000000da0c783b */ /* 0x000eae0000000200 */
[C---:B-1----:R-:W-:Y:S08]  /*8310*/  HMMA.16816.F32.BF16 R172, R8.reuse, R4, R172 ;  /* 0x0000000408ac723c */ /* 0x042ff000000418ac */
[C---:B------:R-:W-:Y:S01]  /*8320*/  HMMA.16816.F32.BF16 R168, R8.reuse, R6, R168 ;  /* 0x0000000608a8723c */ /* 0x040fe200000418a8 */
[----:B------:R-:W1:Y:S07]  /*8330*/  LDSM.16.M88.4 R4, [R212+0x8800] ;  /* 0x00880000d404783b */ /* 0x000e6e0000000200 */
[C---:B---3--:R-:W-:Y:S08]  /*8340*/  HMMA.16816.F32.BF16 R32, R8.reuse, R16, R32 ;  /* 0x000000100820723c */ /* 0x048ff00000041820 */
[C---:B------:R-:W-:Y:S01]  /*8350*/  HMMA.16816.F32.BF16 R28, R8.reuse, R18, R28 ;  /* 0x00000012081c723c */ /* 0x040fe2000004181c */
[----:B------:R-:W3:Y:S07]  /*8360*/  LDSM.16.M88.4 R16, [R212+0x9800] ;  /* 0x00980000d410783b */ /* 0x000eee0000000200 */
[C---:B----4-:R-:W-:Y:S08]  /*8370*/  HMMA.16816.F32.BF16 R24, R8.reuse, R188, R24 ;  /* 0x000000bc0818723c */ /* 0x050ff00000041818 */
[----:B------:R-:W-:Y:S01]  /*8380*/  HMMA.16816.F32.BF16 R204, R8, R190, R204 ;  /* 0x000000be08cc723c */ /* 0x000fe200000418cc */
[----:B------:R-:W4:Y:S04]  /*8390*/  LDSM.16.M88.4 R8, [R220+0xa000] ;  /* 0x00a00000dc08783b */ /* 0x000f280000000200 */
[----:B------:R-:W-:Y:S03]  /*83a0*/  LDSM.16.M88.4 R188, [R167+0x2000] ;  /* 0x00200000a7bc783b */ /* 0x000fe60000000200 */
[C---:B--2---:R-:W-:Y:S08]  /*83b0*/  HMMA.16816.F32.BF16 R180, R12.reuse, R20, R180 ;  /* 0x000000140cb4723c */ /* 0x044ff000000418b4 */
[C---:B------:R-:W-:Y:S01]  /*83c0*/  HMMA.16816.F32.BF16 R176, R12.reuse, R22, R176 ;  /* 0x000000160cb0723c */ /* 0x040fe200000418b0 */
[----:B------:R-:W2:Y:S07]  /*83d0*/  LDSM.16.M88.4 R20, [R220+0xa800] ;  /* 0x00a80000dc14783b */ /* 0x000eae0000000200 */
[C---:B-1----:R-:W-:Y:S08]  /*83e0*/  HMMA.16816.F32.BF16 R172, R12.reuse, R4, R172 ;  /* 0x000000040cac723c */ /* 0x042ff000000418ac */
[C---:B------:R-:W-:Y:S01]  /*83f0*/  HMMA.16816.F32.BF16 R168, R12.reuse, R6, R168 ;  /* 0x000000060ca8723c */ /* 0x040fe200000418a8 */
[----:B------:R-:W1:Y:S07]  /*8400*/  LDSM.16.M88.4 R4, [R220+0xb000] ;  /* 0x00b00000dc04783b */ /* 0x000e6e0000000200 */
[C---:B------:R-:W-:Y:S08]  /*8410*/  HMMA.16816.F32.BF16 R32, R12.reuse, R184, R32 ;  /* 0x000000b80c20723c */ /* 0x040ff00000041820 */
[C---:B------:R-:W-:Y:S01]  /*8420*/  HMMA.16816.F32.BF16 R28, R12.reuse, R186, R28 ;  /* 0x000000ba0c1c723c */ /* 0x040fe2000004181c */
[----:B------:R-:W-:Y:S07]  /*8430*/  LDSM.16.M88.4 R184, [R216+0xb800] ;  /* 0x00b80000d8b8783b */ /* 0x000fee0000000200 */
[C---:B---3--:R-:W-:Y:S08]  /*8440*/  HMMA.16816.F32.BF16 R24, R12.reuse, R16, R24 ;  /* 0x000000100c18723c */ /* 0x048ff00000041818 */
[----:B------:R-:W-:Y:S01]  /*8450*/  HMMA.16816.F32.BF16 R204, R12, R18, R204 ;  /* 0x000000120ccc723c */ /* 0x000fe200000418cc */
[----:B------:R-:W-:Y:S04]  /*8460*/  LDSM.16.M88.4 R16, [R219+0x2000] ;  /* 0x00200000db10783b */ /* 0x000fe80000000200 */
[----:B------:R-:W3:Y:S03]  /*8470*/  LDSM.16.M88.4 R12, [R216+0xa800] ;  /* 0x00a80000d80c783b */ /* 0x000ee60000000200 */
[C---:B----4-:R-:W-:Y:S08]  /*8480*/  HMMA.16816.F32.BF16 R180, R196.reuse, R8, R180 ;  /* 0x00000008c4b4723c */ /* 0x050ff000000418b4 */
[C---:B------:R-:W-:Y:S01]  /*8490*/  HMMA.16816.F32.BF16 R176, R196.reuse, R10, R176 ;  /* 0x0000000ac4b0723c */ /* 0x040fe200000418b0 */
[----:B------:R-:W4:Y:S07]  /*84a0*/  LDSM.16.M88.4 R8, [R216+0xb000] ;  /* 0x00b00000d808783b */ /* 0x000f2e0000000200 */
[C---:B--2---:R-:W-:Y:S08]  /*84b0*/  HMMA.16816.F32.BF16 R172, R196.reuse, R20, R172 ;  /* 0x00000014c4ac723c */ /* 0x044ff000000418ac */
[C---:B------:R-:W-:Y:S01]  /*84c0*/  HMMA.16816.F32.BF16 R168, R196.reuse, R22, R168 ;  /* 0x00000016c4a8723c */ /* 0x040fe200000418a8 */
[----:B------:R-:W2:Y:S07]  /*84d0*/  LDSM.16.M88.4 R20, [R166+0xa000] ;  /* 0x00a00000a614783b */ /* 0x000eae0000000200 */
[C---:B-1----:R-:W-:Y:S08]  /*84e0*/  HMMA.16816.F32.BF16 R32, R196.reuse, R4, R32 ;  /* 0x00000004c420723c */ /* 0x042ff00000041820 */
[----:B------:R-:W-:Y:S01]  /*84f0*/  HMMA.16816.F32.BF16 R28, R196, R6, R28 ;  /* 0x00000006c41c723c */ /* 0x000fe2000004181c */
[----:B------:R-:W1:Y:S07]  /*8500*/  LDSM.16.M88.4 R4, [R166+0xa800] ;  /* 0x00a80000a604783b */ /* 0x000e6e0000000200 */
[C---:B---3--:R-:W-:Y:S08]  /*8510*/  HMMA.16816.F32.BF16 R172, R16.reuse, R12, R172 ;  /* 0x0000000c10ac723c */ /* 0x048ff000000418ac */
[C---:B------:R-:W-:Y:S01]  /*8520*/  HMMA.16816.F32.BF16 R168, R16.reuse, R14, R168 ;  /* 0x0000000e10a8723c */ /* 0x040fe200000418a8 */
[----:B------:R-:W-:Y:S07]  /*8530*/  LDSM.16.M88.4 R12, [R212+0xa000] ;  /* 0x00a00000d40c783b */ /* 0x000fee0000000200 */
[C---:B----4-:R-:W-:Y:S08]  /*8540*/  HMMA.16816.F32.BF16 R32, R16.reuse, R8, R32 ;  /* 0x000000081020723c */ /* 0x050ff00000041820 */
[----:B------:R-:W-:Y:S01]  /*8550*/  HMMA.16816.F32.BF16 R28, R16, R10, R28 ;  /* 0x0000000a101c723c */ /* 0x000fe2000004181c */
[----:B------:R-:W3:Y:S07]  /*8560*/  LDSM.16.M88.4 R8, [R218+0x2000] ;  /* 0x00200000da08783b */ /* 0x000eee0000000200 */
[C---:B------:R-:W-:Y:S08]  /*8570*/  HMMA.16816.F32.BF16 R24, R196.reuse, R200, R24 ;  /* 0x000000c8c418723c */ /* 0x040ff00000041818 */
[----:B------:R-:W-:Y:S01]  /*8580*/  HMMA.16816.F32.BF16 R204, R196, R202, R204 ;  /* 0x000000cac4cc723c */ /* 0x000fe200000418cc */
[----:B------:R-:W4:Y:S04]  /*8590*/  LDSM.16.M88.4 R200, [R166+0xb000] ;  /* 0x00b00000a6c8783b */ /* 0x000f280000000200 */
[----:B------:R-:W5:Y:S03]  /*85a0*/  LDSM.16.M88.4 R196, [R166+0xb800] ;  /* 0x00b80000a6c4783b */ /* 0x000f660000000200 */
[C---:B------:R-:W-:Y:S08]  /*85b0*/  HMMA.16816.F32.BF16 R180, R16.reuse, R192, R180 ;  /* 0x000000c010b4723c */ /* 0x040ff000000418b4 */
[C---:B------:R-:W-:Y:S01]  /*85c0*/  HMMA.16816.F32.BF16 R176, R16.reuse, R194, R176 ;  /* 0x000000c210b0723c */ /* 0x040fe200000418b0 */
[----:B------:R-:W-:Y:S07]  /*85d0*/  LDSM.16.M88.4 R192, [R222+0x4000] ;  /* 0x00400000dec0783b */ /* 0x000fee0000000200 */
[C---:B------:R-:W-:Y:S08]  /*85e0*/  HMMA.16816.F32.BF16 R24, R16.reuse, R184, R24 ;  /* 0x000000b81018723c */ /* 0x040ff00000041818 */
[----:B------:R-:W-:Y:S01]  /*85f0*/  HMMA.16816.F32.BF16 R204, R16, R186, R204 ;  /* 0x000000ba10cc723c */ /* 0x000fe200000418cc */
[----:B------:R-:W5:Y:S04]  /*8600*/  LDSM.16.M88.4 R16, [R212+0xa800] ;  /* 0x00a80000d410783b */ /* 0x000f680000000200 */
[----:B------:R-:W5:Y:S03]  /*8610*/  LDSM.16.M88.4 R184, [R212+0xb000] ;  /* 0x00b00000d4b8783b */ /* 0x000f660000000200 */
[C---:B--2---:R-:W-:Y:S08]  /*8620*/  HMMA.16816.F32.BF16 R180, R188.reuse, R20, R180 ;  /* 0x00000014bcb4723c */ /* 0x044ff000000418b4 */
[C---:B------:R-:W-:Y:S01]  /*8630*/  HMMA.16816.F32.BF16 R176, R188.reuse, R22, R176 ;  /* 0x00000016bcb0723c */ /* 0x040fe200000418b0 */
[----:B------:R-:W2:Y:S07]  /*8640*/  LDSM.16.M88.4 R20, [R212+0xb800] ;  /* 0x00b80000d414783b */ /* 0x000eae0000000200 */
[C---:B-1----:R-:W-:Y:S08]  /*8650*/  HMMA.16816.F32.BF16 R172, R188.reuse, R4, R172 ;  /* 0x00000004bcac723c */ /* 0x042ff000000418ac */
[----:B------:R-:W-:Y:S01]  /*8660*/  HMMA.16816.F32.BF16 R168, R188, R6, R168 ;  /* 0x00000006bca8723c */ /* 0x000fe200000418a8 */
[----:B------:R-:W1:Y:S07]  /*8670*/  LDSM.16.M88.4 R4, [R220+0xc000] ;  /* 0x00c00000dc04783b */ /* 0x000e6e0000000200 */
[C---:B---3--:R-:W-:Y:S08]  /*8680*/  HMMA.16816.F32.BF16 R180, R8.reuse, R12, R180 ;  /* 0x0000000c08b4723c */ /* 0x048ff000000418b4 */
[----:B------:R-:W-:Y:S01]  /*8690*/  HMMA.16816.F32.BF16 R176, R8, R14, R176 ;  /* 0x0000000e08b0723c */ /* 0x000fe200000418b0 */
[----:B------:R-:W3:Y:S07]  /*86a0*/  LDSM.16.M88.4 R12, [R220+0xc800] ;  /* 0x00c80000dc0c783b */ /* 0x000eee0000000200 */
[C---:B----4-:R-:W-:Y:S08]  /*86b0*/  HMMA.16816.F32.BF16 R32, R188.reuse, R200, R32 ;  /* 0x000000c8bc20723c */ /* 0x050ff00000041820 */
[C---:B------:R-:W-:Y:S01]  /*86c0*/  HMMA.16816.F32.BF16 R28, R188.reuse, R202, R28 ;  /* 0x000000cabc1c723c */ /* 0x040fe2000004181c */
[----:B------:R-:W-:Y:S07]  /*86d0*/  LDSM.16.M88.4 R200, [R212+0xc000] ;  /* 0x00c00000d4c8783b */ /* 0x000fee0000000200 */
[C---:B-----5:R-:W-:Y:S08]  /*86e0*/  HMMA.16816.F32.BF16 R24, R188.reuse, R196, R24 ;  /* 0x000000c4bc18723c */ /* 0x060ff00000041818 */
[----:B------:R-:W-:Y:S01]  /*86f0*/  HMMA.16816.F32.BF16 R204, R188, R198, R204 ;  /* 0x000000c6bccc723c */ /* 0x000fe200000418cc */
[----:B------:R-:W-:Y:S04]  /*8700*/  LDSM.16.M88.4 R196, [R220+0xd800] ;  /* 0x00d80000dcc4783b */ /* 0x000fe80000000200 */
[----:B------:R-:W-:Y:S03]  /*8710*/  LDSM.16.M88.4 R188, [R216+0xc000] ;  /* 0x00c00000d8bc783b */ /* 0x000fe60000000200 */
[C---:B------:R-:W-:Y:S08]  /*8720*/  HMMA.16816.F32.BF16 R172, R8.reuse, R16, R172 ;  /* 0x0000001008ac723c */ /* 0x040ff000000418ac */
[C---:B------:R-:W-:Y:S01]  /*8730*/  HMMA.16816.F32.BF16 R168, R8.reuse, R18, R168 ;  /* 0x0000001208a8723c */ /* 0x040fe200000418a8 */
[----:B------:R-:W4:Y:S07]  /*8740*/  LDSM.16.M88.4 R16, [R220+0xd000] ;  /* 0x00d00000dc10783b */ /* 0x000f2e0000000200 */
[C---:B------:R-:W-:Y:S08]  /*8750*/  HMMA.16816.F32.BF16 R32, R8.reuse, R184, R32 ;  /* 0x000000b80820723c */ /* 0x040ff00000041820 */
[C---:B------:R-:W-:Y:S01]  /*8760*/  HMMA.16816.F32.BF16 R28, R8.reuse, R186, R28 ;  /* 0x000000ba081c723c */ /* 0x040fe2000004181c */
[----:B------:R-:W-:Y:S07]  /*8770*/  LDSM.16.M88.4 R184, [R216+0xc800] ;  /* 0x00c80000d8b8783b */ /* 0x000fee0000000200 */
[C---:B--2---:R-:W-:Y:S08]  /*8780*/  HMMA.16816.F32.BF16 R24, R8.reuse, R20, R24 ;  /* 0x000000140818723c */ /* 0x044ff00000041818 */
[----:B------:R-:W-:Y:S01]  /*8790*/  HMMA.16816.F32.BF16 R204, R8, R22, R204 ;  /* 0x0000001608cc723c */ /* 0x000fe200000418cc */
[----:B------:R-:W2:Y:S04]  /*87a0*/  LDSM.16.M88.4 R8, [R219+0x4000] ;  /* 0x00400000db08783b */ /* 0x000ea80000000200 */
[----:B------:R-:W-:Y:S03]  /*87b0*/  LDSM.16.M88.4 R20, [R167+0x4000] ;  /* 0x00400000a714783b */ /* 0x000fe60000000200 */
[C---:B-1----:R-:W-:Y:S08]  /*87c0*/  HMMA.16816.F32.BF16 R180, R192.reuse, R4, R180 ;  /* 0x00000004c0b4723c */ /* 0x042ff000000418b4 */
[C---:B------:R-:W-:Y:S01]  /*87d0*/  HMMA.16816.F32.BF16 R176, R192.reuse, R6, R176 ;  /* 0x00000006c0b0723c */ /* 0x040fe200000418b0 */
[----:B------:R-:W1:Y:S07]  /*87e0*/  LDSM.16.M88.4 R4, [R216+0xd000] ;  /* 0x00d00000d804783b */ /* 0x000e6e0000000200 */
[C---:B---3--:R-:W-:Y:S08]  /*87f0*/  HMMA.16816.F32.BF16 R172, R192.reuse, R12, R172 ;  /* 0x0000000cc0ac723c */ /* 0x048ff000000418ac */
[C---:B------:R-:W-:Y:S01]  /*8800*/  HMMA.16816.F32.BF16 R168, R192.reuse, R14, R168 ;  /* 0x0000000ec0a8723c */ /* 0x040fe200000418a8 */
[----:B------:R-:W3:Y:S07]  /*8810*/  LDSM.16.M88.4 R12, [R216+0xd800] ;  /* 0x00d80000d80c783b */ /* 0x000eee0000000200 */
[C---:B----4-:R-:W-:Y:S08]  /*8820*/  HMMA.16816.F32.BF16 R32, R192.reuse, R16, R32 ;  /* 0x00000010c020723c */ /* 0x050ff00000041820 */
[C---:B------:R-:W-:Y:S01]  /*8830*/  HMMA.16816.F32.BF16 R28, R192.reuse, R18, R28 ;  /* 0x00000012c01c723c */ /* 0x040fe2000004181c */
[----:B------:R-:W4:Y:S07]  /*8840*/  LDSM.16.M88.4 R16, [R166+0xc000] ;  /* 0x00c00000a610783b */ /* 0x000f2e0000000200 */
        /* <DEDUP_REMOVED lines=9> */
[----:B------:R-:W5:Y:S07]  /*88e0*/  LDSM.16.M88.4 R184, [R166+0xd800] ;  /* 0x00d80000a6b8783b */ /* 0x000f6e0000000200 */
[C---:B-1----:R-:W-:Y:S08]  /*88f0*/  HMMA.16816.F32.BF16 R32, R8.reuse, R4, R32 ;  /* 0x000000040820723c */ /* 0x042ff00000041820 */
[C---:B------:R-:W-:Y:S01]  /*8900*/  HMMA.16816.F32.BF16 R28, R8.reuse, R6, R28 ;  /* 0x00000006081c723c */ /* 0x040fe2000004181c */
[----:B------:R-:W1:Y:S07]  /*8910*/  LDSM.16.M88.4 R4, [R218+0x4000] ;  /* 0x00400000da04783b */ /* 0x000e6e0000000200 */
[C---:B---3--:R-:W-:Y:S08]  /*8920*/  HMMA.16816.F32.BF16 R24, R8.reuse, R12, R24 ;  /* 0x0000000c0818723c */ /* 0x048ff00000041818 */
[----:B------:R-:W-:Y:S01]  /*8930*/  HMMA.16816.F32.BF16 R204, R8, R14, R204 ;  /* 0x0000000e08cc723c */ /* 0x000fe200000418cc */
[----:B------:R-:W3:Y:S04]  /*8940*/  LDSM.16.M88.4 R12, [R212+0xd000] ;  /* 0x00d00000d40c783b */ /* 0x000ee80000000200 */
[----:B------:R-:W3:Y:S03]  /*8950*/  LDSM.16.M88.4 R8, [R212+0xd800] ;  /* 0x00d80000d408783b */ /* 0x000ee60000000200 */
[C---:B----4-:R-:W-:Y:S08]  /*8960*/  HMMA.16816.F32.BF16 R180, R20.reuse, R16, R180 ;  /* 0x0000001014b4723c */ /* 0x050ff000000418b4 */
[C---:B------:R-:W-:Y:S01]  /*8970*/  HMMA.16816.F32.BF16 R176, R20.reuse, R18, R176 ;  /* 0x0000001214b0723c */ /* 0x040fe200000418b0 */
[----:B------:R-:W4:Y:S07]  /*8980*/  LDSM.16.M88.4 R16, [R222+0x6000] ;  /* 0x00600000de10783b */ /* 0x000f2e0000000200 */
[C---:B------:R-:W-:Y:S08]  /*8990*/  HMMA.16816.F32.BF16 R172, R20.reuse, R208, R172 ;  /* 0x000000d014ac723c */ /* 0x040ff000000418ac */
[C---:B------:R-:W-:Y:S01]  /*89a0*/  HMMA.16816.F32.BF16 R168, R20.reuse, R210, R168 ;  /* 0x000000d214a8723c */ /* 0x040fe200000418a8 */
[----:B------:R-:W-:Y:S07]  /*89b0*/  LDSM.16.M88.4 R208, [R219+0x6000] ;  /* 0x00600000dbd0783b */ /* 0x000fee0000000200 */
[C---:B--2---:R-:W-:Y:S08]  /*89c0*/  HMMA.16816.F32.BF16 R32, R20.reuse, R188, R32 ;  /* 0x000000bc1420723c */ /* 0x044ff00000041820 */
[C---:B------:R-:W-:Y:S01]  /*89d0*/  HMMA.16816.F32.BF16 R28, R20.reuse, R190, R28 ;  /* 0x000000be141c723c */ /* 0x040fe2000004181c */
[----:B------:R-:W2:Y:S07]  /*89e0*/  LDSM.16.M88.4 R188, [R220+0xe800] ;  /* 0x00e80000dcbc783b */ /* 0x000eae0000000200 */
[C---:B-----5:R-:W-:Y:S08]  /*89f0*/  HMMA.16816.F32.BF16 R24, R20.reuse, R184, R24 ;  /* 0x000000b81418723c */ /* 0x060ff00000041818 */
[----:B------:R-:W-:Y:S01]  /*8a00*/  HMMA.16816.F32.BF16 R204, R20, R186, R204 ;  /* 0x000000ba14cc723c */ /* 0x000fe200000418cc */
[----:B------:R-:W5:Y:S04]  /*8a10*/  LDSM.16.M88.4 R184, [R220+0xf000] ;  /* 0x00f00000dcb8783b */ /* 0x000f680000000200 */
[----:B------:R-:W5:Y:S03]  /*8a20*/  LDSM.16.M88.4 R20, [R220+0xf800] ;  /* 0x00f80000dc14783b */ /* 0x000f660000000200 */
[C---:B-1----:R-:W-:Y:S01]  /*8a30*/  HMMA.16816.F32.BF16 R180, R4.reuse, R200, R180 ;  /* 0x000000c804b4723c */ /* 0x042fe200000418b4 */
[----:B------:R-:W-:Y:S07]  /*8a40*/  LDSM.16.M88.4 R220, [R216+0xf800] ;  /* 0x00f80000d8dc783b */ /* 0x000fee0000000200 */
[C---:B------:R-:W-:Y:S01]  /*8a50*/  HMMA.16816.F32.BF16 R176, R4.reuse, R202, R176 ;  /* 0x000000ca04b0723c */ /* 0x040fe200000418b0 */
[----:B------:R-:W-:Y:S07]  /*8a60*/  LDSM.16.M88.4 R200, [R167+0x6000] ;  /* 0x00600000a7c8783b */ /* 0x000fee0000000200 */
[C---:B------:R-:W-:Y:S08]  /*8a70*/  HMMA.16816.F32.BF16 R172, R4.reuse, R196, R172 ;  /* 0x000000c404ac723c */ /* 0x040ff000000418ac */
        /* <DEDUP_REMOVED lines=8> */
[----:B------:R-:W3:Y:S03]  /*8b00*/  LDSM.16.M88.4 R4, [R216+0xf000] ;  /* 0x00f00000d804783b */ /* 0x000ee60000000200 */
[C---:B----4-:R-:W-:Y:S08]  /*8b10*/  HMMA.16816.F32.BF16 R180, R16.reuse, R192, R180 ;  /* 0x000000c010b4723c */ /* 0x050ff000000418b4 */
[C---:B------:R-:W-:Y:S01]  /*8b20*/  HMMA.16816.F32.BF16 R176, R16.reuse, R194, R176 ;  /* 0x000000c210b0723c */ /* 0x040fe200000418b0 */
[----:B------:R-:W4:Y:S07]  /*8b30*/  LDSM.16.M88.4 R192, [R166+0xe800] ;  /* 0x00e80000a6c0783b */ /* 0x000f2e0000000200 */
[C---:B--2---:R-:W-:Y:S08]  /*8b40*/  HMMA.16816.F32.BF16 R172, R16.reuse, R188, R172 ;  /* 0x000000bc10ac723c */ /* 0x044ff000000418ac */
[C---:B------:R-:W-:Y:S01]  /*8b50*/  HMMA.16816.F32.BF16 R168, R16.reuse, R190, R168 ;  /* 0x000000be10a8723c */ /* 0x040fe200000418a8 */
[----:B------:R-:W2:Y:S07]  /*8b60*/  LDSM.16.M88.4 R188, [R166+0xf000] ;  /* 0x00f00000a6bc783b */ /* 0x000eae0000000200 */
        /* <DEDUP_REMOVED lines=10> */
[C---:B---3--:R-:W-:Y:S08]  /*8c10*/  HMMA.16816.F32.BF16 R172, R208.reuse, R8, R172 ;  /* 0x00000008d0ac723c */ /* 0x048ff000000418ac */
[C---:B------:R-:W-:Y:S01]  /*8c20*/  HMMA.16816.F32.BF16 R168, R208.reuse, R10, R168 ;  /* 0x0000000ad0a8723c */ /* 0x040fe200000418a8 */
[----:B------:R-:W3:Y:S07]  /*8c30*/  LDSM.16.M88.4 R8, [R212+0xf000] ;  /* 0x00f00000d408783b */ /* 0x000eee0000000200 */
[C---:B------:R-:W-:Y:S08]  /*8c40*/  HMMA.16816.F32.BF16 R32, R208.reuse, R4, R32 ;  /* 0x00000004d020723c */ /* 0x040ff00000041820 */
[----:B------:R-:W-:Y:S01]  /*8c50*/  HMMA.16816.F32.BF16 R28, R208, R6, R28 ;  /* 0x00000006d01c723c */ /* 0x000fe2000004181c */
[----:B------:R-:W3:Y:S01]  /*8c60*/  LDSM.16.M88.4 R4, [R212+0xf800] ;  /* 0x00f80000d404783b */ /* 0x000ee20000000200 */
[----:B------:R-:W-:-:S06]  /*8c70*/  DEPBAR.LE SB0, 0x0 ;  /* 0x000080000000791a */ /* 0x000fcc0000000000 */
[C---:B------:R-:W-:Y:S08]  /*8c80*/  HMMA.16816.F32.BF16 R24, R208.reuse, R220, R24 ;  /* 0x000000dcd018723c */ /* 0x040ff00000041818 */
[----:B------:R-:W-:Y:S08]  /*8c90*/  HMMA.16816.F32.BF16 R204, R208, R222, R204 ;  /* 0x000000ded0cc723c */ /* 0x000ff000000418cc */
[C---:B------:R-:W-:Y:S08]  /*8ca0*/  HMMA.16816.F32.BF16 R180, R200.reuse, R196, R180 ;  /* 0x000000c4c8b4723c */ /* 0x040ff000000418b4 */
[C---:B------:R-:W-:Y:S08]  /*8cb0*/  HMMA.16816.F32.BF16 R176, R200.reuse, R198, R176 ;  /* 0x000000c6c8b0723c */ /* 0x040ff000000418b0 */
[C---:B----4-:R-:W-:Y:S08]  /*8cc0*/  HMMA.16816.F32.BF16 R172, R200.reuse, R192, R172 ;  /* 0x000000c0c8ac723c */ /* 0x050ff000000418ac */
[C---:B------:R-:W-:Y:S08]  /*8cd0*/  HMMA.16816.F32.BF16 R168, R200.reuse, R194, R168 ;  /* 0x000000c2c8a8723c */ /* 0x040ff000000418a8 */
[C---:B--2---:R-:W-:Y:S08]  /*8ce0*/  HMMA.16816.F32.BF16 R32, R200.reuse, R188, R32 ;  /* 0x000000bcc820723c */ /* 0x044ff00000041820 */
[C---:B------:R-:W-:Y:S08]  /*8cf0*/  HMMA.16816.F32.BF16 R28, R200.reuse, R190, R28 ;  /* 0x000000bec81c723c */ /* 0x040ff0000004181c */
[C---:B-----5:R-:W-:Y:S08]  /*8d00*/  HMMA.16816.F32.BF16 R24, R200.reuse, R184, R24 ;  /* 0x000000b8c818723c */ /* 0x060ff00000041818 */
[----:B------:R-:W-:Y:S08]  /*8d10*/  HMMA.16816.F32.BF16 R204, R200, R186, R204 ;  /* 0x000000bac8cc723c */ /* 0x000ff000000418cc */
[C---:B------:R-:W-:Y:S08]  /*8d20*/  HMMA.16816.F32.BF16 R180, R20.reuse, R16, R180 ;  /* 0x0000001014b4723c */ /* 0x040ff000000418b4 */
[C---:B------:R-:W-:Y:S08]  /*8d30*/  HMMA.16816.F32.BF16 R176, R20.reuse, R18, R176 ;  /* 0x0000001214b0723c */ /* 0x040ff000000418b0 */
[C---:B-1----:R-:W-:Y:S08]  /*8d40*/  HMMA.16816.F32.BF16 R172, R20.reuse, R12, R172 ;  /* 0x0000000c14ac723c */ /* 0x042ff000000418ac */
[C---:B------:R-:W-:Y:S08]  /*8d50*/  HMMA.16816.F32.BF16 R168, R20.reuse, R14, R168 ;  /* 0x0000000e14a8723c */ /* 0x040ff000000418a8 */
[C---:B---3--:R-:W-:Y:S08]  /*8d60*/  HMMA.16816.F32.BF16 R32, R20.reuse, R8, R32 ;  /* 0x000000081420723c */ /* 0x048ff00000041820 */
[C---:B------:R-:W-:Y:S08]  /*8d70*/  HMMA.16816.F32.BF16 R28, R20.reuse, R10, R28 ;  /* 0x0000000a141c723c */ /* 0x040ff0000004181c */
[C---:B------:R-:W-:Y:S08]  /*8d80*/  HMMA.16816.F32.BF16 R24, R20.reuse, R4, R24 ;  /* 0x000000041418723c */ /* 0x040ff00000041818 */
[----:B------:R-:W-:Y:S01]  /*8d90*/  HMMA.16816.F32.BF16 R204, R20, R6, R204 ;  /* 0x0000000614cc723c */ /* 0x000fe200000418cc */
[----:B------:R-:W-:Y:S06]  /*8da0*/  BAR.SYNC.DEFER_BLOCKING 0x0 ;  /* 0x0000000000007b1d */ /* 0x000fec0000010000 */
[----:B------:R-:W-:-:S13]  /*8db0*/  BRA.U !UP0, `(.L_x_1912) ;  /* 0x0000000908947547 */ /* 0x000fda000b800000 */
[----:B------:R-:W-:Y:S05]  /*8dc0*/  BRA.U !UP1, `(.L_x_1913) ;  /* 0x0000000109fc7547 */ /* 0x000fea000b800000 */
[----:B------:R-:W1:Y:S01]  /*8dd0*/  LDC R6, c[0x0][0x4f0] ;  /* 0x00013c00ff067b82 */ /* 0x000e620000000800 */
[----:B------:R-:W-:Y:S02]  /*8de0*/  USHF.L.U32 UR6, UR29, 0x6, URZ ;  /* 0x000000061d067899 */ /* 0x000fe400080006ff */
[----:B------:R-:W-:-:S04]  /*8df0*/  UIADD3 UR4, UPT, UPT, UR4, -0x80, URZ ;  /* 0xffffff8004047890 */ /* 0x000fc8000fffe0ff */
[----:B------:R-:W-:Y:S02]  /*8e00*/  MOV R9, UR6 ;  /* 0x0000000600097c02 */ /* 0x000fe40008000f00 */
[----:B------:R-:W-:Y:S02]  /*8e10*/  IMAD.U32 R7, RZ, RZ, UR4 ;  /* 0x00000004ff077e24 */ /* 0x000fe4000f8e00ff */
[----:B------:R-:W-:-:S03]  /*8e20*/  IABS R9, R9 ;  /* 0x0000000900097213 */ /* 0x000fc60000000000 */
[----:B------:R-:W-:Y:S02]  /*8e30*/  IABS R7, R7 ;  /* 0x0000000700077213 */ /* 0x000fe40000000000 */
        /* <DEDUP_REMOVED lines=10> */
[----:B------:R-:W-:Y:S02]  /*8ee0*/  IMAD.MOV R8, RZ, RZ, -R10 ;  /* 0x000000ffff087224 */ /* 0x000fe400078e0a0a */
[----:B------:R-:W-:-:S04]  /*8ef0*/  IMAD.HI.U32 R4, R4, R7, RZ ;  /* 0x0000000704047227 */ /* 0x000fc800078e00ff */
[----:B------:R-:W-:Y:S01]  /*8f00*/  IMAD R12, R5, R8, R9 ;  /* 0x00000008050c7224 */ /* 0x000fe200078e0209 */
[----:B------:R-:W-:-:S04]  /*8f10*/  IADD3 R8, PT, PT, -R4, RZ, RZ ;  /* 0x000000ff04087210 */ /* 0x000fc80007ffe1ff */
[C---:B------:R-:W-:Y:S01]  /*8f20*/  ISETP.GT.U32.AND P0, PT, R5.reuse, R12, PT ;  /* 0x0000000c0500720c */ /* 0x040fe20003f04070 */
[C---:B------:R-:W-:Y:S01]  /*8f30*/  IMAD R8, R5.reuse, R8, R7 ;  /* 0x0000000805087224 */ /* 0x040fe200078e0207 */
[----:B------:R-:W-:Y:S01]  /*8f40*/  LOP3.LUT R7, R6, UR6, RZ, 0x3c, !PT ;  /* 0x0000000606077c12 */ /* 0x000fe2000f8e3cff */
[----:B------:R-:W1:Y:S03]  /*8f50*/  LDCU.64 UR6, c[0x0][0x3a0] ;  /* 0x00007400ff0677ac */ /* 0x000e660008000a00 */
[----:B------:R-:W-:-:S07]  /*8f60*/  ISETP.GT.U32.AND P6, PT, R5, R8, PT ;  /* 0x000000080500720c */ /* 0x000fce0003fc4070 */
[----:B------:R-:W-:Y:S02]  /*8f70*/  @!P0 IMAD.IADD R12, R12, 0x1, -R5 ;  /* 0x000000010c0c8824 */ /* 0x000fe400078e0a05 */
[----:B------:R-:W-:-:S03]  /*8f80*/  @!P0 VIADD R10, R10, 0x1 ;  /* 0x000000010a0a8836 */ /* 0x000fc60000000000 */
[-C--:B------:R-:W-:Y:S01]  /*8f90*/  ISETP.GE.U32.AND P5, PT, R12, R5.reuse, PT ;  /* 0x000000050c00720c */ /* 0x080fe20003fa6070 */
[----:B------:R-:W-:Y:S01]  /*8fa0*/  @!P6 VIADD R4, R4, 0x1 ;  /* 0x000000010404e836 */ /* 0x000fe20000000000 */
[-C--:B------:R-:W-:Y:S02]  /*8fb0*/  @!P6 IADD3 R8, PT, PT, R8, -R5.reuse, RZ ;  /* 0x800000050808e210 */ /* 0x080fe40007ffe0ff */
[----:B------:R-:W-:Y:S02]  /*8fc0*/  ISETP.GE.AND P6, PT, R7, RZ, PT ;  /* 0x000000ff0700720c */ /* 0x000fe40003fc6270 */
[----:B------:R-:W-:Y:S02]  /*8fd0*/  ISETP.GE.U32.AND P0, PT, R8, R5, PT ;  /* 0x000000050800720c */ /* 0x000fe40003f06070 */
[----:B------:R-:W-:-:S05]  /*8fe0*/  LOP3.LUT R5, R6, UR4, RZ, 0x3c, !PT ;  /* 0x0000000406057c12 */ /* 0x000fca000f8e3cff */
[----:B------:R-:W-:Y:S02]  /*8ff0*/  @P5 IADD3 R10, PT, PT, R10, 0x1, RZ ;  /* 0x000000010a0a5810 */ /* 0x000fe40007ffe0ff */
[----:B------:R-:W-:Y:S02]  /*9000*/  ISETP.GE.AND P5, PT, R5, RZ, PT ;  /* 0x000000ff0500720c */ /* 0x000fe40003fa6270 */
[----:B------:R-:W-:Y:S02]  /*9010*/  LOP3.LUT R5, RZ, R6, RZ, 0x33, !PT ;  /* 0x00000006ff057212 */ /* 0x000fe400078e33ff */
[----:B------:R-:W-:Y:S02]  /*9020*/  @P0 IADD3 R4, PT, PT, R4, 0x1, RZ ;  /* 0x0000000104040810 */ /* 0x000fe40007ffe0ff */
[----:B------:R-:W-:Y:S02]  /*9030*/  ISETP.NE.AND P0, PT, R6, RZ, PT ;  /* 0x000000ff0600720c */ /* 0x000fe40003f05270 */
[----:B------:R-:W-:-:S05]  /*9040*/  @!P6 IADD3 R10, PT, PT, -R10, RZ, RZ ;  /* 0x000000ff0a0ae210 */ /* 0x000fca0007ffe1ff */
        /* <DEDUP_REMOVED lines=8> */
[----:B------:R-:W-:-:S04]  /*90d0*/  IMAD R6, R5, R6, -0x40 ;  /* 0xffffffc005067424 */ /* 0x000fc800078e0206 */
[----:B------:R-:W-:Y:S01]  /*90e0*/  IMAD.WIDE.U32 R8, R6, UR10, RZ ;  /* 0x0000000a06087c25 */ /* 0x000fe2000f8e00ff */
[----:B------:R-:W-:-:S05]  /*90f0*/  SHF.R.S32.HI R5, RZ, 0x1f, R6 ;  /* 0x0000001fff057819 */ /* 0x000fca0000011406 */
[----:B------:R-:W-:-:S04]  /*9100*/  IMAD R5, R5, UR10, RZ ;  /* 0x0000000a05057c24 */ /* 0x000fc8000f8e02ff */
[----:B------:R-:W-:-:S04]  /*9110*/  IMAD R5, R6, UR11, R5 ;  /* 0x0000000b06057c24 */ /* 0x000fc8000f8e0205 */
[----:B------:R-:W-:Y:S01]  /*9120*/  IMAD.IADD R9, R9, 0x1, R5 ;  /* 0x0000000109097824 */ /* 0x000fe200078e0205 */
[----:B--2---:R-:W-:-:S04]  /*9130*/  IADD3 R4, PT, PT, R7, -R4, RZ ;  /* 0x8000000407047210 */ /* 0x004fc80007ffe0ff */
[----:B------:R-:W-:Y:S01]  /*9140*/  SHF.R.S32.HI R6, RZ, 0x1f, R4 ;  /* 0x0000001fff067819 */ /* 0x000fe20000011404 */
[----:B-1----:R-:W-:-:S04]  /*9150*/  IMAD.WIDE.U32 R8, R4, UR6, R8 ;  /* 0x0000000604087c25 */ /* 0x002fc8000f8e0008 */
[----:B------:R-:W-:Y:S01]  /*9160*/  IMAD R5, R6, UR6, RZ ;  /* 0x0000000606057c24 */ /* 0x000fe2000f8e02ff */
[----:B------:R-:W-:-:S03]  /*9170*/  LEA R232, P0, R8, R232, 0x1 ;  /* 0x000000e808e87211 */ /* 0x000fc600078008ff */
[----:B------:R-:W-:-:S05]  /*9180*/  IMAD R5, R4, UR7, R5 ;  /* 0x0000000704057c24 */ /* 0x000fca000f8e0205 */
[----:B------:R-:W-:-:S04]  /*9190*/  IADD3 R5, PT, PT, R9, R5, RZ ;  /* 0x0000000509057210 */ /* 0x000fc80007ffe0ff */
[----:B------:R-:W-:Y:S01]  /*91a0*/  LEA.HI.X R231, R8, R231, R5, 0x1, P0 ;  /* 0x000000e708e77211 */ /* 0x000fe200000f0c05 */
[----:B------:R-:W-:Y:S06]  /*91b0*/  BRA `(.L_x_1914) ;  /* 0x00000000001c7947 */ /* 0x000fec0003800000 */
.L_x_1913:
[----:B------:R-:W-:Y:S01]  /*91c0*/  UMOV UR6, URZ ;  /* 0x000000ff00067c82 */ /* 0x000fe20008000000 */
[----:B------:R-:W-:Y:S01]  /*91d0*/  USHF.L.U32 UR4, UR10, 0x6, URZ ;  /* 0x000000060a047899 */ /* 0x000fe200080006ff */
[----:B------:R-:W-:-:S05]  /*91e0*/  IADD3 R5, P0, PT, RZ, -UR6, RZ ;  /* 0x80000006ff057c10 */ /* 0x000fca000ff1e0ff */
[----:B------:R-:W-:-:S05]  /*91f0*/  IMAD.X R4, RZ, RZ, ~UR4, P0 ;  /* 0x80000004ff047e24 */ /* 0x000fca00080e06ff */
[----:B------:R-:W-:-:S04]  /*9200*/  SHF.R.S64 R5, R5, 0x1f, R4 ;  /* 0x0000001f05057819 */ /* 0x000fc80000001004 */
[----:B------:R-:W-:-:S04]  /*9210*/  IADD3 R232, P0, PT, R5, R232, RZ ;  /* 0x000000e805e87210 */ /* 0x000fc80007f1e0ff */
[----:B------:R-:W-:-:S09]  /*9220*/  LEA.HI.X.SX32 R231, R4, R231, 0x1, P0 ;  /* 0x000000e704e77211 */ /* 0x000fd200000f0eff */
.L_x_1914:
[--C-:B------:R-:W-:Y:S01]  /*9230*/  @!P4 IMAD.MOV.U32 R233, RZ, RZ, R231.reuse ;  /* 0x000000ffffe9c224 */ /* 0x100fe200078e00e7 */
[----:B------:R-:W-:Y:S01]  /*9240*/  USHF.L.U32 UR4, UR10, 0x5, URZ ;  /* 0x000000050a047899 */ /* 0x000fe200080006ff */
[----:B------:R-:W-:Y:S01]  /*9250*/  @!P2 IMAD.MOV.U32 R4, RZ, RZ, R232 ;  /* 0x000000ffff04a224 */ /* 0x000fe200078e00e8 */
[----:B------:R-:W-:Y:S01]  /*9260*/  USHF.L.U64.HI UR10, UR10, 0x5, UR11 ;  /* 0x000000050a0a7899 */ /* 0x000fe2000801020b */
[----:B------:R-:W-:Y:S01]  /*9270*/  @!P2 IMAD.MOV.U32 R5, RZ, RZ, R231 ;  /* 0x000000ffff05a224 */ /* 0x000fe200078e00e7 */
[----:B------:R-:W-:Y:S01]  /*9280*/  @!PT LDS RZ, [RZ] ;  /* 0x00000000fffff984 */ /* 0x000fe20000000800 */
[----:B------:R-:W-:Y:S01]  /*9290*/  @!PT LDS RZ, [RZ] ;  /* 0x00000000fffff984 */ /* 0x000fe20000000800 */
[----:B------:R-:W-:Y:S01]  /*92a0*/  @!PT LDS RZ, [RZ] ;  /* 0x00000000fffff984 */ /* 0x000fe20000000800 */
[----:B------:R1:W-:Y:S02]  /*92b0*/  @!P4 LDGSTS.E.BYPASS.LTC128B.128 [R245+0x8000], desc[UR24][R232.64] ;  /* 0x08000000e8f5cfae */ /* 0x0003e4000b981a18 */
[----:B------:R-:W-:Y:S02]  /*92c0*/  IADD3 R10, P0, PT, R232, UR4, RZ ;  /* 0x00000004e80a7c10 */ /* 0x000fe4000ff1e0ff */
[----:B------:R2:W-:Y:S02]  /*92d0*/  @P4 STS.128 [R245+0x8000], RZ ;  /* 0x008000fff5004388 */ /* 0x0005e40000000c00 */
[----:B------:R-:W-:-:S02]  /*92e0*/  IADD3.X R11, PT, PT, R231, UR10, RZ, P0, !PT ;  /* 0x0000000ae70b7c10 */ /* 0x000fc400087fe4ff */
[----:B------:R-:W-:-:S04]  /*92f0*/  IADD3 R8, P0, PT, R10, UR4, RZ ;  /* 0x000000040a087c10 */ /* 0x000fc8000ff1e0ff */
[----:B------:R-:W-:Y:S02]  /*9300*/  IADD3.X R9, PT, PT, R11, UR10, RZ, P0, !PT ;  /* 0x0000000a0b097c10 */ /* 0x000fe400087fe4ff */
[----:B------:R-:W-:-:S04]  /*9310*/  IADD3 R6, P0, PT, R8, UR4, RZ ;  /* 0x0000000408067c10 */ /* 0x000fc8000ff1e0ff */
[----:B------:R-:W-:Y:S01]  /*9320*/  IADD3.X R7, PT, PT, R9, UR10, RZ, P0, !PT ;  /* 0x0000000a09077c10 */ /* 0x000fe200087fe4ff */
        /* <DEDUP_REMOVED lines=78> */
.L_x_1912:
[----:B--2---:R-:W-:Y:S01]  /*9810*/  MOV R7, UR20 ;  /* 0x0000001400077c02 */ /* 0x004fe20008000f00 */
[----:B------:R-:W1:Y:S01]  /*9820*/  LDCU UR4, c[0x0][0x45c] ;  /* 0x00008b80ff0477ac */ /* 0x000e620008000800 */
[----:B------:R-:W-:Y:S02]  /*9830*/  IADD3 R5, PT, PT, R230, 0x8, RZ ;  /* 0x00000008e6057810 */ /* 0x000fe40007ffe0ff */
[----:B------:R-:W-:Y:S01]  /*9840*/  LEA R7, R7, R0, 0x6 ;  /* 0x0000000007077211 */ /* 0x000fe200078e30ff */
[----:B------:R-:W-:Y:S01]  /*9850*/  UISETP.GT.U32.AND UP0, UPT, UR29, UR18, UPT ;  /* 0x000000121d00728c */ /* 0x000fe2000bf04070 */
[----:B------:R-:W-:Y:S02]  /*9860*/  LEA R216, R165, UR5, 0x1 ;  /* 0x00000005a5d87c11 */ /* 0x000fe4000f8e08ff */
[C---:B------:R-:W-:Y:S02]  /*9870*/  IADD3 R4, PT, PT, R7.reuse, -0x80, RZ ;  /* 0xffffff8007047810 */ /* 0x040fe40007ffe0ff */
[----:B------:R-:W-:-:S02]  /*9880*/  IADD3 R6, PT, PT, R7, -0x7f, RZ ;  /* 0xffffff8107067810 */ /* 0x000fc40007ffe0ff */
[-C--:B------:R-:W-:Y:S02]  /*9890*/  ISETP.GT.AND P0, PT, R230, R4.reuse, PT ;  /* 0x00000004e600720c */ /* 0x080fe40003f04270 */
[----:B------:R-:W-:Y:S02]  /*98a0*/  ISETP.GT.AND P1, PT, R5, R4, PT ;  /* 0x000000040500720c */ /* 0x000fe40003f24270 */
[C---:B------:R-:W-:Y:S01]  /*98b0*/  ISETP.GE.AND P6, PT, R4.reuse, R229, PT ;  /* 0x000000e50400720c */ /* 0x040fe20003fc6270 */
[----:B------:R-:W-:Y:S01]  /*98c0*/  @UP0 UIADD3 UR23, UPT, UPT, UR20, -0x3, URZ ;  /* 0xfffffffd14170890 */ /* 0x000fe2000fffe0ff */
[----:B------:R-:W-:Y:S02]  /*98d0*/  ISETP.GE.AND P2, PT, R4, R228, PT ;  /* 0x000000e40400720c */ /* 0x000fe40003f46270 */
[----:B------:R-:W-:Y:S02]  /*98e0*/  ISETP.GT.AND P4, PT, R230, R6, PT ;  /* 0x00000006e600720c */ /* 0x000fe40003f84270 */
[----:B------:R-:W-:-:S02]  /*98f0*/  FSEL R12, R180, -INF , !P0 ;  /* 0xff800000b40c7808 */ /* 0x000fc40004000000 */
[----:B------:R-:W-:Y:S02]  /*9900*/  FSEL R10, R182, -INF , !P1 ;  /* 0xff800000b60a7808 */ /* 0x000fe40004800000 */
[----:B------:R-:W-:Y:S02]  /*9910*/  IADD3 R4, PT, PT, R7, -0x78, RZ ;  /* 0xffffff8807047810 */ /* 0x000fe40007ffe0ff */
[----:B------:R-:W-:Y:S02]  /*9920*/  ISETP.GT.AND P3, PT, R5, R6, PT ;  /* 0x000000060500720c */ /* 0x000fe40003f64270 */
[C---:B------:R-:W-:Y:S02]  /*9930*/  ISETP.GE.AND P5, PT, R6.reuse, R229, PT ;  /* 0x000000e50600720c */ /* 0x040fe40003fa6270 */
[----:B------:R-:W-:Y:S02]  /*9940*/  ISETP.GE.AND P0, PT, R6, R228, PT ;  /* 0x000000e40600720c */ /* 0x000fe40003f06270 */
[----:B------:R-:W-:-:S02]  /*9950*/  FSEL R12, R12, -INF , !P6 ;  /* 0xff8000000c0c7808 */ /* 0x000fc40007000000 */
[----:B------:R-:W-:Y:S02]  /*9960*/  FSEL R10, R10, -INF , !P2 ;  /* 0xff8000000a0a7808 */ /* 0x000fe40005000000 */
[----:B------:R-:W-:Y:S02]  /*9970*/  FSEL R18, R181, -INF , !P4 ;  /* 0xff800000b5127808 */ /* 0x000fe40006000000 */
[-C--:B------:R-:W-:Y:S02]  /*9980*/  ISETP.GT.AND P1, PT, R230, R4.reuse, PT ;  /* 0x00000004e600720c */ /* 0x080fe40003f24270 */
[C---:B------:R-:W-:Y:S02]  /*9990*/  ISETP.GE.AND P6, PT, R4.reuse, R229, PT ;  /* 0x000000e50400720c */ /* 0x040fe40003fc6270 */
[----:B------:R-:W-:Y:S02]  /*99a0*/  ISETP.GT.AND P2, PT, R5, R4, PT ;  /* 0x000000040500720c */ /* 0x000fe40003f44270 */
[----:B------:R-:W-:-:S02]  /*99b0*/  ISETP.GE.AND P4, PT, R4, R228, PT ;  /* 0x000000e40400720c */ /* 0x000fc40003f86270 */
[----:B------:R-:W-:Y:S02]  /*99c0*/  FSEL R6, R183, -INF , !P3 ;  /* 0xff800000b7067808 */ /* 0x000fe40005800000 */
[----:B------:R-:W-:Y:S02]  /*99d0*/  IADD3 R4, PT, PT, R7, -0x77, RZ ;  /* 0xffffff8907047810 */ /* 0x000fe40007ffe0ff */
[----:B------:R-:W-:Y:S02]  /*99e0*/  FSEL R18, R18, -INF , !P5 ;  /* 0xff80000012127808 */ /* 0x000fe40006800000 */
[----:B------:R-:W-:Y:S02]  /*99f0*/  FSEL R16, R176, -INF , !P1 ;  /* 0xff800000b0107808 */ /* 0x000fe40004800000 */
[----:B------:R-:W-:Y:S02]  /*9a00*/  FSEL R6, R6, -INF , !P0 ;  /* 0xff80000006067808 */ /* 0x000fe40004000000 */
[----:B------:R-:W-:-:S02]  /*9a10*/  ISETP.GT.AND P3, PT, R230, R4, PT ;  /* 0x00000004e600720c */ /* 0x000fc40003f64270 */
[C---:B------:R-:W-:Y:S02]  /*9a20*/  ISETP.GE.AND P5, PT, R4.reuse, R229, PT ;  /* 0x000000e50400720c */ /* 0x040fe40003fa6270 */
[----:B------:R-:W-:Y:S02]  /*9a30*/  ISETP.GT.AND P1, PT, R5, R4, PT ;  /* 0x000000040500720c */ /* 0x000fe40003f24270 */
[----:B------:R-:W-:Y:S02]  /*9a40*/  ISETP.GE.AND P0, PT, R4, R228, PT ;  /* 0x000000e40400720c */ /* 0x000fe40003f06270 */
[----:B------:R-:W-:Y:S02]  /*9a50*/  FSEL R4, R178, -INF , !P2 ;  /* 0xff800000b2047808 */ /* 0x000fe40005000000 */
[----:B------:R-:W-:Y:S02]  /*9a60*/  IADD3 R8, PT, PT, R7, -0x70, RZ ;  /* 0xffffff9007087810 */ /* 0x000fe40007ffe0ff */
[----:B------:R-:W-:-:S02]  /*9a70*/  FSEL R4, R4, -INF , !P4 ;  /* 0xff80000004047808 */ /* 0x000fc40006000000 */
[-C--:B------:R-:W-:Y:S02]  /*9a80*/  ISETP.GT.AND P4, PT, R5, R8.reuse, PT ;  /* 0x000000080500720c */ /* 0x080fe40003f84270 */
[----:B------:R-:W-:Y:S02]  /*9a90*/  FSEL R16, R16, -INF , !P6 ;  /* 0xff80000010107808 */ /* 0x000fe40007000000 */
[----:B------:R-:W-:Y:S02]  /*9aa0*/  FSEL R14, R177, -INF , !P3 ;  /* 0xff800000b10e7808 */ /* 0x000fe40005800000 */
[----:B------:R-:W-:Y:S02]  /*9ab0*/  ISETP.GT.AND P2, PT, R230, R8, PT ;  /* 0x00000008e600720c */ /* 0x000fe40003f44270 */
[C---:B------:R-:W-:Y:S02]  /*9ac0*/  ISETP.GE.AND P6, PT, R8.reuse, R229, PT ;  /* 0x000000e50800720c */ /* 0x040fe40003fc6270 */
[----:B------:R-:W-:-:S02]  /*9ad0*/  ISETP.GE.AND P3, PT, R8, R228, PT ;  /* 0x000000e40800720c */ /* 0x000fc40003f66270 */
[----:B------:R-:W-:Y:S02]  /*9ae0*/  IADD3 R11, PT, PT, R7, -0x6f, RZ ;  /* 0xffffff91070b7810 */ /* 0x000fe40007ffe0ff */
[----:B------:R-:W-:Y:S02]  /*9af0*/  FSEL R8, R179, -INF , !P1 ;  /* 0xff800000b3087808 */ /* 0x000fe40004800000 */
[----:B------:R-:W-:Y:S02]  /*9b00*/  FSEL R174, R174, -INF , !P4 ;  /* 0xff800000aeae7808 */ /* 0x000fe40006000000 */
[----:B------:R-:W-:Y:S02]  /*9b10*/  IADD3 R9, PT, PT, R7, -0x68, RZ ;  /* 0xffffff9807097810 */ /* 0x000fe40007ffe0ff */
[----:B------:R-:W-:Y:S02]  /*9b20*/  FSEL R14, R14, -INF , !P5 ;  /* 0xff8000000e0e7808 */ /* 0x000fe40006800000 */
[----:B------:R-:W-:-:S02]  /*9b30*/  ISETP.GT.AND P1, PT, R230, R11, PT ;  /* 0x0000000be600720c */ /* 0x000fc40003f24270 */
[----:B------:R-:W-:Y:S02]  /*9b40*/  FSEL R172, R172, -INF , !P2 ;  /* 0xff800000acac7808 */ /* 0x000fe40005000000 */
[----:B------:R-:W-:Y:S02]  /*9b50*/  FSEL R8, R8, -INF , !P0 ;  /* 0xff80000008087808 */ /* 0x000fe40004000000 */
[----:B------:R-:W-:Y:S02]  /*9b60*/  FSEL R174, R174, -INF , !P3 ;  /* 0xff800000aeae7808 */ /* 0x000fe40005800000 */
[----:B------:R-:W-:Y:S02]  /*9b70*/  ISETP.GE.AND P5, PT, R11, R229, PT ;  /* 0x000000e50b00720c */ /* 0x000fe40003fa6270 */
[----:B------:R-:W-:Y:S02]  /*9b80*/  ISETP.GT.AND P2, PT, R5, R11, PT ;  /* 0x0000000b0500720c */ /* 0x000fe40003f44270 */
[----:B------:R-:W-:-:S02]  /*9b90*/  ISETP.GE.AND P0, PT, R11, R228, PT ;  /* 0x000000e40b00720c */ /* 0x000fc40003f06270 */
[-C--:B------:R-:W-:Y:S02]  /*9ba0*/  ISETP.GT.AND P4, PT, R230, R9.reuse, PT ;  /* 0x00000009e600720c */ /* 0x080fe40003f84270 */
[----:B------:R-:W-:Y:S02]  /*9bb0*/  ISETP.GT.AND P3, PT, R5, R9, PT ;  /* 0x000000090500720c */ /* 0x000fe40003f64270 */
[----:B------:R-:W-:Y:S02]  /*9bc0*/  IADD3 R11, PT, PT, R7, -0x67, RZ ;  /* 0xffffff99070b7810 */ /* 0x000fe40007ffe0ff */
[----:B------:R-:W-:Y:S02]  /*9bd0*/  FSEL R198, R172, -INF , !P6 ;  /* 0xff800000acc67808 */ /* 0x000fe40007000000 */
[----:B------:R-:W-:Y:S02]  /*9be0*/  FSEL R173, R173, -INF , !P1 ;  /* 0xff800000adad7808 */ /* 0x000fe40004800000 */
[----:B------:R-:W-:-:S02]  /*9bf0*/  ISETP.GE.AND P6, PT, R9, R229, PT ;  /* 0x000000e50900720c */ /* 0x000fc40003fc6270 */
[----:B------:R-:W-:Y:S02]  /*9c00*/  ISETP.GE.AND P1, PT, R9, R228, PT ;  /* 0x000000e40900720c */ /* 0x000fe40003f26270 */
[----:B------:R-:W-:Y:S02]  /*9c10*/  FSEL R172, R175, -INF , !P2 ;  /* 0xff800000afac7808 */ /* 0x000fe40005000000 */
[----:B------:R-:W-:Y:S02]  /*9c20*/  FSEL R168, R168, -INF , !P4 ;  /* 0xff800000a8a87808 */ /* 0x000fe40006000000 */
[----:B------:R-:W-:Y:S02]  /*9c30*/  FSEL R166, R170, -INF , !P3 ;  /* 0xff800000aaa67808 */ /* 0x000fe40005800000 */
[----:B------:R-:W-:Y:S02]  /*9c40*/  IADD3 R9, PT, PT, R7, -0x60, RZ ;  /* 0xffffffa007097810 */ /* 0x000fe40007ffe0ff */
[----:B------:R-:W-:-:S02]  /*9c50*/  ISETP.GT.AND P2, PT, R230, R11, PT ;  /* 0x0000000be600720c */ /* 0x000fc40003f44270 */
[----:B------:R-:W-:Y:S02]  /*9c60*/  ISETP.GT.AND P4, PT, R5, R11, PT ;  /* 0x0000000b0500720c */ /* 0x000fe40003f84270 */
[----:B------:R-:W-:Y:S02]  /*9c70*/  FSEL R200, R173, -INF , !P5 ;  /* 0xff800000adc87808 */ /* 0x000fe40006800000 */
[----:B------:R-:W-:Y:S02]  /*9c80*/  FSEL R172, R172, -INF , !P0 ;  /* 0xff800000acac7808 */ /* 0x000fe40004000000 */
[----:B------:R-:W-:Y:S02]  /*9c90*/  FSEL R196, R168, -INF , !P6 ;  /* 0xff800000a8c47808 */ /* 0x000fe40007000000 */
[----:B------:R-:W-:Y:S02]  /*9ca0*/  FSEL R166, R166, -INF , !P1 ;  /* 0xff800000a6a67808 */ /* 0x000fe40004800000 */
[----:B------:R-:W-:-:S02]  /*9cb0*/  ISETP.GE.AND P5, PT, R11, R229, PT ;  /* 0x000000e50b00720c */ /* 0x000fc40003fa6270 */
[----:B------:R-:W-:Y:S02]  /*9cc0*/  ISETP.GE.AND P0, PT, R11, R228, PT ;  /* 0x000000e40b00720c */ /* 0x000fe40003f06270 */
[-C--:B------:R-:W-:Y:S02]  /*9cd0*/  ISETP.GT.AND P3, PT, R230, R9.reuse, PT ;  /* 0x00000009e600720c */ /* 0x080fe40003f64270 */
[----:B------:R-:W-:Y:S02]  /*9ce0*/  ISETP.GT.AND P1, PT, R5, R9, PT ;  /* 0x000000090500720c */ /* 0x000fe40003f24270 */
[----:B------:R-:W-:Y:S02]  /*9cf0*/  FSEL R169, R169, -INF , !P2 ;  /* 0xff800000a9a97808 */ /* 0x000fe40005000000 */
[----:B------:R-:W-:Y:S02]  /*9d00*/  FSEL R168, R171, -INF , !P4 ;  /* 0xff800000aba87808 */ /* 0x000fe40006000000 */
[----:B------:R-:W-:-:S02]  /*9d10*/  IADD3 R11, PT, PT, R7, -0x5f, RZ ;  /* 0xffffffa1070b7810 */ /* 0x000fc40007ffe0ff */
[C---:B------:R-:W-:Y:S02]  /*9d20*/  ISETP.GE.AND P6, PT, R9.reuse, R229, PT ;  /* 0x000000e50900720c */ /* 0x040fe40003fc6270 */
[----:B------:R-:W-:Y:S01]  /*9d30*/  ISETP.GE.AND P2, PT, R9, R228, PT ;  /* 0x000000e40900720c */ /* 0x000fe20003f46270 */
[----:B------:R-:W-:Y:S01]  /*9d40*/  VIADD R9, R7, 0xffffffa8 ;  /* 0xffffffa807097836 */ /* 0x000fe20000000000 */
[----:B------:R-:W-:Y:S02]  /*9d50*/  FSEL R170, R169, -INF , !P5 ;  /* 0xff800000a9aa7808 */ /* 0x000fe40006800000 */
[----:B------:R-:W-:Y:S02]  /*9d60*/  FSEL R32, R32, -INF , !P3 ;  /* 0xff80000020207808 */ /* 0x000fe40005800000 */
[----:B------:R-:W-:Y:S02]  /*9d70*/  FSEL R168, R168, -INF , !P0 ;  /* 0xff800000a8a87808 */ /* 0x000fe40004000000 */
[----:B------:R-:W-:-:S02]  /*9d80*/  FSEL R34, R34, -INF , !P1 ;  /* 0xff80000022227808 */ /* 0x000fc40004800000 */
[----:B------:R-:W-:Y:S02]  /*9d90*/  ISETP.GT.AND P5, PT, R230, R11, PT ;  /* 0x0000000be600720c */ /* 0x000fe40003fa4270 */
[----:B------:R-:W-:Y:S02]  /*9da0*/  ISETP.GE.AND P4, PT, R11, R229, PT ;  /* 0x000000e50b00720c */ /* 0x000fe40003f86270 */
[----:B------:R-:W-:Y:S02]  /*9db0*/  ISETP.GT.AND P3, PT, R5, R11, PT ;  /* 0x0000000b0500720c */ /* 0x000fe40003f64270 */
[----:B------:R-:W-:Y:S02]  /*9dc0*/  ISETP.GE.AND P0, PT, R11, R228, PT ;  /* 0x000000e40b00720c */ /* 0x000fe40003f06270 */
[----:B------:R-:W-:Y:S02]  /*9dd0*/  IADD3 R11, PT, PT, R7, -0x57, RZ ;  /* 0xffffffa9070b7810 */ /* 0x000fe40007ffe0ff */
[----:B------:R-:W-:-:S02]  /*9de0*/  FSEL R180, R34, -INF , !P2 ;  /* 0xff80000022b47808 */ /* 0x000fc40005000000 */
[CC--:B------:R-:W-:Y:S02]  /*9df0*/  ISETP.GT.AND P1, PT, R230.reuse, R9.reuse, PT ;  /* 0x00000009e600720c */ /* 0x0c0fe40003f24270 */
[----:B------:R-:W-:Y:S02]  /*9e00*/  ISETP.GT.AND P2, PT, R5, R9, PT ;  /* 0x000000090500720c */ /* 0x000fe40003f44270 */
[----:B------:R-:W-:Y:S02]  /*9e10*/  FSEL R33, R33, -INF , !P5 ;  /* 0xff80000021217808 */ /* 0x000fe40006800000 */
[----:B------:R-:W-:Y:S02]  /*9e20*/  FSEL R35, R35, -INF , !P3 ;  /* 0xff80000023237808 */ /* 0x000fe40005800000 */
[----:B------:R-:W-:Y:S02]  /*9e30*/  ISETP.GT.AND P3, PT, R230, R11, PT ;  /* 0x0000000be600720c */ /* 0x000fe40003f64270 */
[----:B------:R-:W-:-:S02]  /*9e40*/  FSEL R246, R32, -INF , !P6 ;  /* 0xff80000020f67808 */ /* 0x000fc40007000000 */
[C---:B------:R-:W-:Y:S02]  /*9e50*/  ISETP.GE.AND P6, PT, R9.reuse, R229, PT ;  /* 0x000000e50900720c */ /* 0x040fe40003fc6270 */
[----:B------:R-:W-:Y:S02]  /*9e60*/  ISETP.GE.AND P5, PT, R9, R228, PT ;  /* 0x000000e40900720c */ /* 0x000fe40003fa6270 */
[----:B------:R-:W-:Y:S02]  /*9e70*/  FSEL R248, R33, -INF , !P4 ;  /* 0xff80000021f87808 */ /* 0x000fe40006000000 */
[----:B------:R-:W-:Y:S02]  /*9e80*/  FSEL R28, R28, -INF , !P1 ;  /* 0xff8000001c1c7808 */ /* 0x000fe40004800000 */
[----:B------:R-:W-:Y:S02]  /*9e90*/  FSEL R176, R35, -INF , !P0 ;  /* 0xff80000023b07808 */ /* 0x000fe40004000000 */
[----:B------:R-:W-:-:S02]  /*9ea0*/  FSEL R30, R30, -INF , !P2 ;  /* 0xff8000001e1e7808 */ /* 0x000fc40005000000 */
[----:B------:R-:W-:Y:S02]  /*9eb0*/  IADD3 R9, PT, PT, R7, -0x50, RZ ;  /* 0xffffffb007097810 */ /* 0x000fe40007ffe0ff */
[----:B------:R-:W-:Y:S02]  /*9ec0*/  ISETP.GE.AND P4, PT, R11, R229, PT ;  /* 0x000000e50b00720c */ /* 0x000fe40003f86270 */
[----:B------:R-:W-:Y:S02]  /*9ed0*/  ISETP.GT.AND P1, PT, R5, R11, PT ;  /* 0x0000000b0500720c */ /* 0x000fe40003f24270 */
[----:B------:R-:W-:Y:S02]  /*9ee0*/  ISETP.GE.AND P0, PT, R11, R228, PT ;  /* 0x000000e40b00720c */ /* 0x000fe40003f06270 */
[----:B------:R-:W-:Y:S02]  /*9ef0*/  FSEL R29, R29, -INF , !P3 ;  /* 0xff8000001d1d7808 */ /* 0x000fe40005800000 */
[----:B------:R-:W-:-:S02]  /*9f00*/  IADD3 R11, PT, PT, R7, -0x4f, RZ ;  /* 0xffffffb1070b7810 */ /* 0x000fc40007ffe0ff */
[----:B------:R-:W-:Y:S02]  /*9f10*/  FSEL R244, R28, -INF , !P6 ;  /* 0xff8000001cf47808 */ /* 0x000fe40007000000 */
[----:B------:R-:W-:Y:S02]  /*9f20*/  FSEL R178, R30, -INF , !P5 ;  /* 0xff8000001eb27808 */ /* 0x000fe40006800000 */
[----:B------:R-:W-:Y:S02]  /*9f30*/  ISETP.GT.AND P2, PT, R230, R9, PT ;  /* 0x00000009e600720c */ /* 0x000fe40003f44270 */
[----:B------:R-:W-:Y:S02]  /*9f40*/  ISETP.GE.AND P6, PT, R9, R229, PT ;  /* 0x000000e50900720c */ /* 0x000fe40003fc6270 */
[----:B------:R-:W-:Y:S02]  /*9f50*/  ISETP.GT.AND P5, PT, R5, R9, PT ;  /* 0x000000090500720c */ /* 0x000fe40003fa4270 */
[----:B------:R-:W-:-:S02]  /*9f60*/  ISETP.GE.AND P3, PT, R9, R228, PT ;  /* 0x000000e40900720c */ /* 0x000fc40003f66270 */
[----:B------:R-:W-:Y:S02]  /*9f70*/  FSEL R226, R29, -INF , !P4 ;  /* 0xff8000001de27808 */ /* 0x000fe40006000000 */
[----:B------:R-:W-:Y:S02]  /*9f80*/  FSEL R31, R31, -INF , !P1 ;  /* 0xff8000001f1f7808 */ /* 0x000fe40004800000 */
[C---:B------:R-:W-:Y:S02]  /*9f90*/  IADD3 R9, PT, PT, R7.reuse, -0x48, RZ ;  /* 0xffffffb807097810 */ /* 0x040fe40007ffe0ff */
[----:B------:R-:W-:Y:S02]  /*9fa0*/  ISETP.GT.AND P4, PT, R230, R11, PT ;  /* 0x0000000be600720c */ /* 0x000fe40003f84270 */
[----:B------:R-:W-:Y:S02]  /*9fb0*/  IADD3 R7, PT, PT, R7, -0x47, RZ ;  /* 0xffffffb907077810 */ /* 0x000fe40007ffe0ff */
[----:B------:R-:W-:-:S02]  /*9fc0*/  FSEL R182, R31, -INF , !P0 ;  /* 0xff8000001fb67808 */ /* 0x000fc40004000000 */
[----:B------:R-:W-:Y:S02]  /*9fd0*/  FSEL R26, R26, -INF , !P5 ;  /* 0xff8000001a1a7808 */ /* 0x000fe40006800000 */
[----:B------:R-:W-:Y:S02]  /*9fe0*/  FSEL R25, R25, -INF , !P4 ;  /* 0xff80000019197808 */ /* 0x000fe40006000000 */
[----:B------:R-:W-:Y:S02]  /*9ff0*/  ISETP.GE.AND P1, PT, R11, R229, PT ;  /* 0x000000e50b00720c */ /* 0x000fe40003f26270 */
[C---:B------:R-:W-:Y:S02]  /*a000*/  ISETP.GT.AND P0, PT, R5.reuse, R11, PT ;  /* 0x0000000b0500720c */ /* 0x040fe40003f04270 */
[----:B------:R-:W-:Y:S02]  /*a010*/  FSEL R24, R24, -INF , !P2 ;  /* 0xff80000018187808 */ /* 0x000fe40005000000 */
[----:B------:R-:W-:-:S02]  /*a020*/  ISETP.GT.AND P5, PT, R5, R9, PT ;  /* 0x000000090500720c */ /* 0x000fc40003fa4270 */
[----:B------:R-:W-:Y:S02]  /*a030*/  ISETP.GT.AND P4, PT, R5, R7, PT ;  /* 0x000000070500720c */ /* 0x000fe40003f84270 */
[----:B------:R-:W-:Y:S02]  /*a040*/  FMNMX3.FTZ R5, R164, R12, R18, !PT ;  /* 0x0000000ca4057276 */ /* 0x000fe40007810012 */
[----:B------:R-:W-:Y:S02]  /*a050*/  FSEL R27, R27, -INF , !P0 ;  /* 0xff8000001b1b7808 */ /* 0x000fe40004000000 */
[----:B------:R-:W-:Y:S02]  /*a060*/  FSEL R224, R24, -INF , !P6 ;  /* 0xff80000018e07808 */ /* 0x000fe40007000000 */
[----:B------:R-:W-:Y:S02]  /*a070*/  FSEL R222, R25, -INF , !P1 ;  /* 0xff80000019de7808 */ /* 0x000fe40004800000 */
[----:B------:R-:W-:-:S02]  /*a080*/  ISETP.GT.AND P0, PT, R230, R9, PT ;  /* 0x00000009e600720c */ /* 0x000fc40003f04270 */
[----:B------:R-:W-:Y:S02]  /*a090*/  ISETP.GE.AND P6, PT, R9, R229, PT ;  /* 0x000000e50900720c */ /* 0x000fe40003fc6270 */
[----:B------:R-:W-:Y:S02]  /*a0a0*/  FMNMX3.FTZ R5, R5, R16, R14, !PT ;  /* 0x0000001005057276 */ /* 0x000fe4000781000e */
[----:B------:R-:W-:Y:S02]  /*a0b0*/  ISETP.GE.AND P1, PT, R9, R228, PT ;  /* 0x000000e40900720c */ /* 0x000fe40003f26270 */
[----:B------:R-:W-:Y:S02]  /*a0c0*/  FMNMX3.FTZ R9, R3, R10, R6, !PT ;  /* 0x0000000a03097276 */ /* 0x000fe40007810006 */
[----:B------:R-:W-:Y:S02]  /*a0d0*/  FMNMX3.FTZ R5, R5, R198, R200, !PT ;  /* 0x000000c605057276 */ /* 0x000fe400078100c8 */
[----:B------:R-:W-:-:S02]  /*a0e0*/  FMNMX3.FTZ R9, R9, R4, R8, !PT ;  /* 0x0000000409097276 */ /* 0x000fc40007810008 */
[----:B------:R-:W-:Y:S02]  /*a0f0*/  FMNMX3.FTZ R5, R5, R196, R170, !PT ;  /* 0x000000c405057276 */ /* 0x000fe400078100aa */
[----:B------:R-:W-:Y:S02]  /*a100*/  FMNMX3.FTZ R9, R9, R174, R172, !PT ;  /* 0x000000ae09097276 */ /* 0x000fe400078100ac */
[----:B------:R-:W-:Y:S02]  /*a110*/  ISETP.GE.AND P2, PT, R11, R228, PT ;  /* 0x000000e40b00720c */ /* 0x000fe40003f46270 */
[----:B------:R-:W-:Y:S02]  /*a120*/  FMNMX3.FTZ R11, R5, R246, R248, !PT ;  /* 0x000000f6050b7276 */ /* 0x000fe400078100f8 */
[----:B------:R-:W-:Y:S02]  /*a130*/  FMNMX3.FTZ R5, R9, R166, R168, !PT ;  /* 0x000000a609057276 */ /* 0x000fe400078100a8 */
[----:B------:R-:W-:-:S02]  /*a140*/  FSEL R208, R206, -INF , !P5 ;  /* 0xff800000ced07808 */ /* 0x000fc40006800000 */
[----:B------:R-:W-:Y:S02]  /*a150*/  FMNMX3.FTZ R5, R5, R180, R176, !PT ;  /* 0x000000b405057276 */ /* 0x000fe400078100b0 */
[----:B------:R-:W-:Y:S02]  /*a160*/  FSEL R204, R204, -INF , !P0 ;  /* 0xff800000cccc7808 */ /* 0x000fe40004000000 */
[----:B------:R-:W-:Y:S02]  /*a170*/  FSEL R206, R207, -INF , !P4 ;  /* 0xff800000cfce7808 */ /* 0x000fe40006000000 */
[----:B------:R-:W-:Y:S02]  /*a180*/  ISETP.GE.AND P0, PT, R7, R228, PT ;  /* 0x000000e40700720c */ /* 0x000fe40003f06270 */
[----:B------:R-:W-:Y:S02]  /*a190*/  FSEL R212, R26, -INF , !P3 ;  /* 0xff8000001ad47808 */ /* 0x000fe40005800000 */
[----:B------:R-:W-:-:S02]  /*a1a0*/  FSEL R210, R27, -INF , !P2 ;  /* 0xff8000001bd27808 */ /* 0x000fc40005000000 */
[----:B------:R-:W-:Y:S02]  /*a1b0*/  FMNMX3.FTZ R5, R5, R178, R182, !PT ;  /* 0x000000b205057276 */ /* 0x000fe400078100b6 */
[----:B------:R-:W-:Y:S02]  /*a1c0*/  ISETP.GT.AND P5, PT, R230, R7, PT ;  /* 0x00000007e600720c */ /* 0x000fe40003fa4270 */
[----:B------:R-:W-:Y:S02]  /*a1d0*/  ISETP.GE.AND P4, PT, R7, R229, PT ;  /* 0x000000e50700720c */ /* 0x000fe40003f86270 */
[----:B------:R-:W-:Y:S02]  /*a1e0*/  FSEL R208, R208, -INF , !P1 ;  /* 0xff800000d0d07808 */ /* 0x000fe40004800000 */
[----:B------:R-:W-:Y:S02]  /*a1f0*/  FSEL R206, R206, -INF , !P0 ;  /* 0xff800000cece7808 */ /* 0x000fe40004000000 */
[----:B------:R-:W-:-:S02]  /*a200*/  FMNMX3.FTZ R5, R5, R212, R210, !PT ;  /* 0x000000d405057276 */ /* 0x000fc400078100d2 */
[----:B------:R-:W-:Y:S02]  /*a210*/  FSEL R205, R205, -INF , !P5 ;  /* 0xff800000cdcd7808 */ /* 0x000fe40006800000 */
[----:B------:R-:W-:Y:S02]  /*a220*/  FMNMX3.FTZ R7, R11, R244, R226, !PT ;  /* 0x000000f40b077276 */ /* 0x000fe400078100e2 */
[----:B------:R-:W-:Y:S02]  /*a230*/  FMNMX3.FTZ R22, R5, R208, R206, !PT ;  /* 0x000000d005167276 */ /* 0x000fe400078100ce */
[----:B------:R-:W-:Y:S02]  /*a240*/  FSEL R220, R204, -INF , !P6 ;  /* 0xff800000ccdc7808 */ /* 0x000fe40007000000 */
[----:B------:R-:W-:Y:S01]  /*a250*/  FSEL R218, R205, -INF , !P4 ;  /* 0xff800000cdda7808 */ /* 0x000fe20006000000 */
[----:B------:R-:W2:Y:S01]  /*a260*/  SHFL.BFLY PT, R5, R22, 0x2, 0x1f ;  /* 0x0c401f0016057f89 */ /* 0x000ea200000e0000 */
[----:B------:R-:W-:-:S02]  /*a270*/  FMNMX3.FTZ R7, R7, R224, R222, !PT ;  /* 0x000000e007077276 */ /* 0x000fc400078100de */
[----:B------:R-:W-:Y:S02]  /*a280*/  IADD3 R195, PT, PT, R216, 0x10040, RZ ;  /* 0x00010040d8c37810 */ /* 0x000fe40007ffe0ff */
[----:B------:R-:W-:-:S05]  /*a290*/  FMNMX3.FTZ R7, R7, R220, R218, !PT ;  /* 0x000000dc07077276 */ /* 0x000fca00078100da */
[----:B------:R-:W3:Y:S01]  /*a2a0*/  SHFL.BFLY PT, R20, R7, 0x2, 0x1f ;  /* 0x0c401f0007147f89 */ /* 0x000ee200000e0000 */
[----:B--2---:R-:W-:-:S05]  /*a2b0*/  FMNMX.FTZ R5, R22, R5, !PT ;  /* 0x0000000516057209 */ /* 0x004fca0007810000 */
[----:B------:R-:W2:Y:S01]  /*a2c0*/  SHFL.BFLY PT, R184, R5, 0x1, 0x1f ;  /* 0x0c201f0005b87f89 */ /* 0x000ea200000e0000 */
[----:B---3--:R-:W-:-:S05]  /*a2d0*/  FMNMX.FTZ R20, R7, R20, !PT ;  /* 0x0000001407147209 */ /* 0x008fca0007810000 */
[----:B------:R-:W3:Y:S01]  /*a2e0*/  SHFL.BFLY PT, R185, R20, 0x1, 0x1f ;  /* 0x0c201f0014b97f89 */ /* 0x000ee200000e0000 */
[----:B--2---:R-:W-:-:S04]  /*a2f0*/  FMNMX.FTZ R184, R5, R184, !PT ;  /* 0x000000b805b87209 */ /* 0x004fc80007810000 */
[C---:B------:R-:W-:Y:S01]  /*a300*/  FSETP.NEU.FTZ.AND P0, PT, R184.reuse, -INF , PT ;  /* 0xff800000b800780b */ /* 0x040fe20003f1d000 */
[----:B-1----:R-:W-:Y:S01]  /*a310*/  FMUL.FTZ R205, R184, UR4 ;  /* 0x00000004b8cd7c20 */ /* 0x002fe20008410000 */
[----:B---3--:R-:W-:-:S04]  /*a320*/  FMNMX.FTZ R185, R20, R185, !PT ;  /* 0x000000b914b97209 */ /* 0x008fc80007810000 */
[----:B------:R-:W-:Y:S02]  /*a330*/  FSEL R205, R205, RZ, P0 ;  /* 0x000000ffcdcd7208 */ /* 0x000fe40000000000 */
[C---:B------:R-:W-:Y:S01]  /*a340*/  FSETP.NEU.FTZ.AND P1, PT, R185.reuse, -INF , PT ;  /* 0xff800000b900780b */ /* 0x040fe20003f3d000 */
[C---:B------:R-:W-:Y:S02]  /*a350*/  FMUL.FTZ R207, R185.reuse, UR4 ;  /* 0x00000004b9cf7c20 */ /* 0x040fe40008410000 */
[--C-:B------:R-:W-:Y:S01]  /*a360*/  FFMA.FTZ R187, R6, UR4, -R205.reuse ;  /* 0x0000000406bb7c23 */ /* 0x100fe200080108cd */
[----:B------:R-:W-:Y:S01]  /*a370*/  FSEL R5, R185, RZ, P1 ;  /* 0x000000ffb9057208 */ /* 0x000fe20000800000 */
[--C-:B------:R-:W-:Y:S01]  /*a380*/  FFMA.FTZ R188, R10, UR4, -R205.reuse ;  /* 0x000000040abc7c23 */ /* 0x100fe200080108cd */
[----:B------:R-:W-:Y:S01]  /*a390*/  FSEL R207, R207, RZ, P1 ;  /* 0x000000ffcfcf7208 */ /* 0x000fe20000800000 */
[----:B------:R-:W-:Y:S01]  /*a3a0*/  FFMA.FTZ R191, R4, UR4, -R205 ;  /* 0x0000000404bf7c23 */ /* 0x000fe200080108cd */
[----:B------:R-:W-:Y:S01]  /*a3b0*/  FSEL R6, R184, RZ, P0 ;  /* 0x000000ffb8067208 */ /* 0x000fe20000000000 */
[----:B------:R-:W-:Y:S01]  /*a3c0*/  FADD.FTZ R5, R164, -R5 ;  /* 0x80000005a4057221 */ /* 0x000fe20000010000 */
[----:B------:R-:W-:Y:S01]  /*a3d0*/  R2P PR, R215, 0x6 ;  /* 0x00000006d7007804 */ /* 0x000fe20000000000 */
[----:B------:R-:W-:Y:S01]  /*a3e0*/  FFMA.FTZ R190, R16, UR4, -R207 ;  /* 0x0000000410be7c23 */ /* 0x000fe200080108cf */
[----:B------:R-:W-:-:S02]  /*a3f0*/  VIADD R16, R216, 0x10000 ;  /* 0x00010000d8107836 */ /* 0x000fc40000000000 */
[----:B------:R-:W-:Y:S01]  /*a400*/  FADD.FTZ R6, R3, -R6 ;  /* 0x8000000603067221 */ /* 0x000fe20000010000 */
[----:B------:R-:W-:Y:S01]  /*a410*/  FMUL.FTZ R3, R5, UR4 ;  /* 0x0000000405037c20 */ /* 0x000fe20008410000 */
[----:B------:R-:W-:Y:S01]  /*a420*/  SEL R193, R2, 0xffffffe0, !P1 ;  /* 0xffffffe002c17807 */ /* 0x000fe20004800000 */
[--C-:B------:R-:W-:Y:S01]  /*a430*/  FFMA.FTZ R194, R12, UR4, -R207.reuse ;  /* 0x000000040cc27c23 */ /* 0x100fe200080108cf */
[----:B------:R-:W-:Y:S01]  /*a440*/  FMUL.FTZ R2, R6, UR4 ;  /* 0x0000000406027c20 */ /* 0x000fe20008410000 */
[--C-:B------:R-:W-:Y:S01]  /*a450*/  FFMA.FTZ R186, R18, UR4, -R207.reuse ;  /* 0x0000000412ba7c23 */ /* 0x100fe200080108cf */
[----:B------:R-:W-:Y:S01]  /*a460*/  IADD3 R204, PT, PT, R216, R193, RZ ;  /* 0x000000c1d8cc7210 */ /* 0x000fe20007ffe0ff */
[----:B------:R-:W1:Y:S01]  /*a470*/  MUFU.EX2 R3, R3 ;  /* 0x0000000300037308 */ /* 0x000e620000000800 */
[----:B------:R-:W-:Y:S01]  /*a480*/  FFMA.FTZ R189, R14, UR4, -R207 ;  /* 0x000000040ebd7c23 */ /* 0x000fe200080108cf */
[----:B------:R-:W-:Y:S01]  /*a490*/  FFMA.FTZ R192, R8, UR4, -R205 ;  /* 0x0000000408c07c23 */ /* 0x000fe200080108cd */
[----:B------:R-:W-:Y:S01]  /*a4a0*/  @P2 IADD3 R195, PT, PT, R16, -0x40, RZ ;  /* 0xffffffc010c32810 */ /* 0x000fe20007ffe0ff */
[----:B------:R-:W2:Y:S01]  /*a4b0*/  MUFU.EX2 R2, R2 ;  /* 0x0000000200027308 */ /* 0x000ea20000000800 */
[----:B------:R-:W-:Y:S01]  /*a4c0*/  LDSM.16.MT88.4 R20, [R204+0x10000] ;  /* 0x01000000cc14783b */ /* 0x000fe20000004200 */
[--C-:B------:R-:W-:Y:S01]  /*a4d0*/  FFMA.FTZ R201, R198, UR4, -R207.reuse ;  /* 0x00000004c6c97c23 */ /* 0x100fe200080108cf */
[----:B------:R-:W-:Y:S01]  /*a4e0*/  IADD3 R193, PT, PT, R193, R195, RZ ;  /* 0x000000c3c1c17210 */ /* 0x000fe20007ffe0ff */
[----:B------:R-:W-:Y:S01]  /*a4f0*/  MUFU.EX2 R194, R194 ;  /* 0x000000c200c27308 */ /* 0x000fe20000000800 */
[----:B------:R-:W3:Y:S01]  /*a500*/  LDSM.16.MT88.4 R28, [R195] ;  /* 0x00000000c31c783b */ /* 0x000ee20000004200 */
[--C-:B------:R-:W-:Y:S01]  /*a510*/  FFMA.FTZ R198, R200, UR4, -R207.reuse ;  /* 0x00000004c8c67c23 */ /* 0x100fe200080108cf */
[--C-:B------:R-:W-:Y:S01]  /*a520*/  FFMA.FTZ R197, R196, UR4, -R207.reuse ;  /* 0x00000004c4c57c23 */ /* 0x100fe200080108cf */
[----:B------:R-:W4:Y:S01]  /*a530*/  MUFU.EX2 R186, R186 ;  /* 0x000000ba00ba7308 */ /* 0x000f220000000800 */
[----:B------:R-:W-:Y:S01]  /*a540*/  LDSM.16.MT88.4 R12, [R216+0x10000] ;  /* 0x01000000d80c783b */ /* 0x000fe20000004200 */
[-C--:B-1----:R-:W-:Y:S01]  /*a550*/  FMUL.FTZ R32, R136, R3.reuse ;  /* 0x0000000388207220 */ /* 0x082fe20000410000 */
[-C--:B------:R-:W-:Y:S01]  /*a560*/  FMUL.FTZ R33, R137, R3.reuse ;  /* 0x0000000389217220 */ /* 0x080fe20000410000 */
[----:B------:R-:W-:Y:S01]  /*a570*/  MUFU.EX2 R190, R190 ;  /* 0x000000be00be7308 */ /* 0x000fe20000000800 */
[-C--:B------:R-:W-:Y:S01]  /*a580*/  FMUL.FTZ R24, R144, R3.reuse ;  /* 0x0000000390187220 */ /* 0x080fe20000410000 */
[-C--:B--2---:R-:W-:Y:S01]  /*a590*/  FMUL.FTZ R34, R138, R2.reuse ;  /* 0x000000028a227220 */ /* 0x084fe20000410000 */
[-C--:B------:R-:W-:Y:S01]  /*a5a0*/  FMUL.FTZ R35, R139, R2.reuse ;  /* 0x000000028b237220 */ /* 0x080fe20000410000 */
[----:B------:R-:W1:Y:S01]  /*a5b0*/  MUFU.EX2 R189, R189 ;  /* 0x000000bd00bd7308 */ /* 0x000e620000000800 */
[----:B------:R-:W2:Y:S01]  /*a5c0*/  LDSM.16.MT88.4 R136, [R204+0x12000] ;  /* 0x01200000cc88783b */ /* 0x000ea20000004200 */
[-C--:B------:R-:W-:Y:S01]  /*a5d0*/  FMUL.FTZ R25, R145, R3.reuse ;  /* 0x0000000391197220 */ /* 0x080fe20000410000 */
[-C--:B------:R-:W-:Y:S01]  /*a5e0*/  FMUL.FTZ R26, R146, R2.reuse ;  /* 0x00000002921a7220 */ /* 0x080fe20000410000 */
[----:B------:R-:W-:Y:S01]  /*a5f0*/  MUFU.EX2 R188, R188 ;  /* 0x000000bc00bc7308 */ /* 0x000fe20000000800 */
[----:B------:R-:W-:Y:S01]  /*a600*/  FMUL.FTZ R27, R147, R2 ;  /* 0x00000002931b7220 */ /* 0x000fe20000410000 */
[----:B----4-:R-:W-:Y:S01]  /*a610*/  F2FP.BF16.F32.PACK_AB R4, R186, R194 ;  /* 0x000000c2ba04723e */ /* 0x010fe200000010ff */
[----:B------:R-:W4:Y:S01]  /*a620*/  LDSM.16.MT88.4 R144, [R195+0x2000] ;  /* 0x00200000c390783b */ /* 0x000f220000004200 */
[----:B------:R-:W5:Y:S01]  /*a630*/  MUFU.EX2 R187, R187 ;  /* 0x000000bb00bb7308 */ /* 0x000f620000000800 */
[-C--:B------:R-:W-:Y:S01]  /*a640*/  FMUL.FTZ R140, R140, R3.reuse ;  /* 0x000000038c8c7220 */ /* 0x080fe20000410000 */
[-C--:B------:R-:W-:Y:S01]  /*a650*/  FMUL.FTZ R141, R141, R3.reuse ;  /* 0x000000038d8d7220 */ /* 0x080fe20000410000 */
[-C--:B------:R-:W-:Y:S01]  /*a660*/  FMUL.FTZ R142, R142, R2.reuse ;  /* 0x000000028e8e7220 */ /* 0x080fe20000410000 */
[----:B------:R-:W-:Y:S01]  /*a670*/  MUFU.EX2 R191, R191 ;  /* 0x000000bf00bf7308 */ /* 0x000fe20000000800 */
[----:B------:R-:W-:Y:S01]  /*a680*/  FMUL.FTZ R143, R143, R2 ;  /* 0x000000028f8f7220 */ /* 0x000fe20000410000 */
[----:B-1----:R-:W-:Y:S01]  /*a690*/  F2FP.BF16.F32.PACK_AB R6, R189, R190 ;  /* 0x000000bebd06723e */ /* 0x002fe200000010ff */
[-C--:B------:R-:W-:Y:S01]  /*a6a0*/  FMUL.FTZ R44, R44, R3.reuse ;  /* 0x000000032c2c7220 */ /* 0x080fe20000410000 */
[----:B------:R-:W1:Y:S01]  /*a6b0*/  MUFU.EX2 R192, R192 ;  /* 0x000000c000c07308 */ /* 0x000e620000000800 */
[-C--:B------:R-:W-:Y:S01]  /*a6c0*/  FMUL.FTZ R45, R45, R3.reuse ;  /* 0x000000032d2d7220 */ /* 0x080fe20000410000 */
[-C--:B------:R-:W-:Y:S01]  /*a6d0*/  FMUL.FTZ R46, R46, R2.reuse ;  /* 0x000000022e2e7220 */ /* 0x080fe20000410000 */
[----:B------:R-:W-:Y:S01]  /*a6e0*/  FMUL.FTZ R47, R47, R2 ;  /* 0x000000022f2f7220 */ /* 0x000fe20000410000 */
[-C--:B------:R-:W-:Y:S01]  /*a6f0*/  FMUL.FTZ R48, R48, R3.reuse ;  /* 0x0000000330307220 */ /* 0x080fe20000410000 */
[-C--:B------:R-:W-:Y:S01]  /*a700*/  FMUL.FTZ R49, R49, R3.reuse ;  /* 0x0000000331317220 */ /* 0x080fe20000410000 */
[----:B-----5:R-:W-:Y:S01]  /*a710*/  F2FP.BF16.F32.PACK_AB R5, R187, R188 ;  /* 0x000000bcbb05723e */ /* 0x020fe200000010ff */
[-C--:B------:R-:W-:Y:S01]  /*a720*/  FMUL.FTZ R50, R50, R2.reuse ;  /* 0x0000000232327220 */ /* 0x080fe20000410000 */
[-C--:B------:R-:W-:Y:S01]  /*a730*/  FMUL.FTZ R51, R51, R2.reuse ;  /* 0x0000000233337220 */ /* 0x080fe20000410000 */
[-C--:B------:R-:W-:Y:S01]  /*a740*/  FMUL.FTZ R52, R52, R3.reuse ;  /* 0x0000000334347220 */ /* 0x080fe20000410000 */
[-C--:B------:R-:W-:Y:S01]  /*a750*/  FMUL.FTZ R53, R53, R3.reuse ;  /* 0x0000000335357220 */ /* 0x080fe20000410000 */
[-C--:B------:R-:W-:Y:S01]  /*a760*/  FMUL.FTZ R54, R54, R2.reuse ;  /* 0x0000000236367220 */ /* 0x080fe20000410000 */
[-C--:B------:R-:W-:Y:S01]  /*a770*/  FMUL.FTZ R55, R55, R2.reuse ;  /* 0x0000000237377220 */ /* 0x080fe20000410000 */
[----:B------:R-:W-:Y:S01]  /*a780*/  FMUL.FTZ R56, R56, R3 ;  /* 0x0000000338387220 */ /* 0x000fe20000410000 */
[----:B-1----:R-:W-:Y:S01]  /*a790*/  F2FP.BF16.F32.PACK_AB R7, R192, R191 ;  /* 0x000000bfc007723e */ /* 0x002fe200000010ff */
[-C--:B------:R-:W-:Y:S01]  /*a7a0*/  FMUL.FTZ R57, R57, R3.reuse ;  /* 0x0000000339397220 */ /* 0x080fe20000410000 */
[-C--:B------:R-:W-:Y:S01]  /*a7b0*/  FMUL.FTZ R58, R58, R2.reuse ;  /* 0x000000023a3a7220 */ /* 0x080fe20000410000 */
[-C--:B------:R-:W-:Y:S01]  /*a7c0*/  FMUL.FTZ R59, R59, R2.reuse ;  /* 0x000000023b3b7220 */ /* 0x080fe20000410000 */
[-C--:B------:R-:W-:Y:S01]  /*a7d0*/  FMUL.FTZ R60, R60, R3.reuse ;  /* 0x000000033c3c7220 */ /* 0x080fe20000410000 */
[-C--:B------:R-:W-:Y:S01]  /*a7e0*/  FMUL.FTZ R61, R61, R3.reuse ;  /* 0x000000033d3d7220 */ /* 0x080fe20000410000 */
[-C--:B------:R-:W-:Y:S01]  /*a7f0*/  FMUL.FTZ R62, R62, R2.reuse ;  /* 0x000000023e3e7220 */ /* 0x080fe20000410000 */
[C---:B---3--:R-:W-:Y:S01]  /*a800*/  HMMA.16816.F32.BF16 R24, R4.reuse, R28, R24 ;  /* 0x0000001c0418723c */ /* 0x048fe20000041818 */
[-C--:B------:R-:W-:Y:S01]  /*a810*/  FMUL.FTZ R63, R63, R2.reuse ;  /* 0x000000023f3f7220 */ /* 0x080fe20000410000 */
[-C--:B------:R-:W-:Y:S01]  /*a820*/  FMUL.FTZ R64, R64, R3.reuse ;  /* 0x0000000340407220 */ /* 0x080fe20000410000 */
[-C--:B------:R-:W-:Y:S01]  /*a830*/  FMUL.FTZ R65, R65, R3.reuse ;  /* 0x0000000341417220 */ /* 0x080fe20000410000 */
[-C--:B------:R-:W-:Y:S01]  /*a840*/  FMUL.FTZ R66, R66, R2.reuse ;  /* 0x0000000242427220 */ /* 0x080fe20000410000 */
[-C--:B------:R-:W-:Y:S01]  /*a850*/  FMUL.FTZ R67, R67, R2.reuse ;  /* 0x0000000243437220 */ /* 0x080fe20000410000 */
[-C--:B------:R-:W-:Y:S01]  /*a860*/  FMUL.FTZ R68, R68, R3.reuse ;  /* 0x0000000344447220 */ /* 0x080fe20000410000 */
[-C--:B------:R-:W-:Y:S01]  /*a870*/  FMUL.FTZ R69, R69, R3.reuse ;  /* 0x0000000345457220 */ /* 0x080fe20000410000 */
[C---:B------:R-:W-:Y:S01]  /*a880*/  HMMA.16816.F32.BF16 R28, R4.reuse, R30, R140 ;  /* 0x0000001e041c723c */ /* 0x040fe2000004188c */
[----:B------:R-:W1:Y:S01]  /*a890*/  LDSM.16.MT88.4 R140, [R193+0x2000] ;  /* 0x00200000c18c783b */ /* 0x000e620000004200 */
[-C--:B------:R-:W-:Y:S01]  /*a8a0*/  FMUL.FTZ R70, R70, R2.reuse ;  /* 0x0000000246467220 */ /* 0x080fe20000410000 */
[-C--:B------:R-:W-:Y:S01]  /*a8b0*/  FMUL.FTZ R71, R71, R2.reuse ;  /* 0x0000000247477220 */ /* 0x080fe20000410000 */
[-C--:B------:R-:W-:Y:S01]  /*a8c0*/  FMUL.FTZ R72, R72, R3.reuse ;  /* 0x0000000348487220 */ /* 0x080fe20000410000 */
[-C--:B------:R-:W-:Y:S01]  /*a8d0*/  FMUL.FTZ R73, R73, R3.reuse ;  /* 0x0000000349497220 */ /* 0x080fe20000410000 */
[-C--:B------:R-:W-:Y:S01]  /*a8e0*/  FMUL.FTZ R74, R74, R2.reuse ;  /* 0x000000024a4a7220 */ /* 0x080fe20000410000 */
[-C--:B------:R-:W-:Y:S01]  /*a8f0*/  FMUL.FTZ R75, R75, R2.reuse ;  /* 0x000000024b4b7220 */ /* 0x080fe20000410000 */
[C---:B--2---:R-:W-:Y:S01]  /*a900*/  HMMA.16816.F32.BF16 R44, R4.reuse, R136, R44 ;  /* 0x00000088042c723c */ /* 0x044fe2000004182c */
[-C--:B------:R-:W-:Y:S01]  /*a910*/  FMUL.FTZ R16, R152, R3.reuse ;  /* 0x0000000398107220 */ /* 0x080fe20000410000 */
[-C--:B------:R-:W-:Y:S01]  /*a920*/  FMUL.FTZ R17, R153, R3.reuse ;  /* 0x0000000399117220 */ /* 0x080fe20000410000 */
[-C--:B------:R-:W-:Y:S01]  /*a930*/  FMUL.FTZ R18, R154, R2.reuse ;  /* 0x000000029a127220 */ /* 0x080fe20000410000 */
[-C--:B------:R-:W-:Y:S01]  /*a940*/  FMUL.FTZ R19, R155, R2.reuse ;  /* 0x000000029b137220 */ /* 0x080fe20000410000 */
[-C--:B------:R-:W-:Y:S01]  /*a950*/  FMUL.FTZ R76, R76, R3.reuse ;  /* 0x000000034c4c7220 */ /* 0x080fe20000410000 */
[----:B------:R-:W-:Y:S01]  /*a960*/  LDSM.16.MT88.4 R152, [R193] ;  /* 0x00000000c198783b */ /* 0x000fe20000004200 */
[-C--:B------:R-:W-:Y:S01]  /*a970*/  FMUL.FTZ R77, R77, R3.reuse ;  /* 0x000000034d4d7220 */ /* 0x080fe20000410000 */
[C---:B------:R-:W-:Y:S01]  /*a980*/  HMMA.16816.F32.BF16 R48, R4.reuse, R138, R48 ;  /* 0x0000008a0430723c */ /* 0x040fe20000041830 */
[-C--:B------:R-:W-:Y:S01]  /*a990*/  FMUL.FTZ R78, R78, R2.reuse ;  /* 0x000000024e4e7220 */ /* 0x080fe20000410000 */
[----:B------:R-:W2:Y:S01]  /*a9a0*/  LDSM.16.MT88.4 R136, [R216+0x14000] ;  /* 0x01400000d888783b */ /* 0x000ea20000004200 */
[-C--:B------:R-:W-:Y:S01]  /*a9b0*/  FMUL.FTZ R79, R79, R2.reuse ;  /* 0x000000024f4f7220 */ /* 0x080fe20000410000 */
[-C--:B------:R-:W-:Y:S01]  /*a9c0*/  FMUL.FTZ R80, R80, R3.reuse ;  /* 0x0000000350507220 */ /* 0x080fe20000410000 */
[-C--:B------:R-:W-:Y:S01]  /*a9d0*/  FMUL.FTZ R81, R81, R3.reuse ;  /* 0x0000000351517220 */ /* 0x080fe20000410000 */
[-C--:B------:R-:W-:Y:S01]  /*a9e0*/  FMUL.FTZ R82, R82, R2.reuse ;  /* 0x0000000252527220 */ /* 0x080fe20000410000 */
[-C--:B------:R-:W-:Y:S01]  /*a9f0*/  FMUL.FTZ R83, R83, R2.reuse ;  /* 0x0000000253537220 */ /* 0x080fe20000410000 */
[C---:B----4-:R-:W-:Y:S01]  /*aa00*/  HMMA.16816.F32.BF16 R52, R4.reuse, R144, R52 ;  /* 0x000000900434723c */ /* 0x050fe20000041834 */
        /* <DEDUP_REMOVED lines=8> */
[----:B------:R-:W3:Y:S01]  /*aa90*/  LDSM.16.MT88.4 R144, [R204+0x14000] ;  /* 0x01400000cc90783b */ /* 0x000ee20000004200 */
[-C--:B------:R-:W-:Y:S01]  /*aaa0*/  FMUL.FTZ R91, R91, R2.reuse ;  /* 0x000000025b5b7220 */ /* 0x080fe20000410000 */
[-C--:B------:R-:W-:Y:S01]  /*aab0*/  FMUL.FTZ R92, R92, R3.reuse ;  /* 0x000000035c5c7220 */ /* 0x080fe20000410000 */
[-C--:B------:R-:W-:Y:S01]  /*aac0*/  FMUL.FTZ R93, R93, R3.reuse ;  /* 0x000000035d5d7220 */ /* 0x080fe20000410000 */
[-C--:B------:R-:W-:Y:S01]  /*aad0*/  FMUL.FTZ R94, R94, R2.reuse ;  /* 0x000000025e5e7220 */ /* 0x080fe20000410000 */
[-C--:B------:R-:W-:Y:S01]  /*aae0*/  FMUL.FTZ R95, R95, R2.reuse ;  /* 0x000000025f5f7220 */ /* 0x080fe20000410000 */
[-C--:B------:R-:W-:Y:S01]  /*aaf0*/  FMUL.FTZ R96, R96, R3.reuse ;  /* 0x0000000360607220 */ /* 0x080fe20000410000 */
[-C--:B------:R-:W-:Y:S01]  /*ab00*/  FMUL.FTZ R97, R97, R3.reuse ;  /* 0x0000000361617220 */ /* 0x080fe20000410000 */
[C---:B-1----:R-:W-:Y:S01]  /*ab10*/  HMMA.16816.F32.BF16 R60, R4.reuse, R140, R60 ;  /* 0x0000008c043c723c */ /* 0x042fe2000004183c */
        /* <DEDUP_REMOVED lines=15> */
[C---:B------:R-:W-:Y:S01]  /*ac10*/  HMMA.16816.F32.BF16 R16, R4.reuse, R20, R16 ;  /* 0x000000140410723c */ /* 0x040fe20000041810 */
[-C--:B------:R-:W-:Y:S01]  /*ac20*/  FMUL.FTZ R103, R103, R2.reuse ;  /* 0x0000000267677220 */ /* 0x080fe20000410000 */
        /* <DEDUP_REMOVED lines=15> */
[----:B------:R-:W2:Y:S01]  /*ad20*/  LDSM.16.MT88.4 R136, [R193+0x4000] ;  /* 0x00400000c188783b */ /* 0x000ea20000004200 */
        /* <DEDUP_REMOVED lines=8> */
[----:B------:R-:W-:Y:S01]  /*adb0*/  FFMA.FTZ R196, R170, UR4, -R207 ;  /* 0x00000004aac47c23 */ /* 0x000fe200080108cf */
[--C-:B------:R-:W-:Y:S01]  /*adc0*/  FFMA.FTZ R200, R174, UR4, -R205.reuse ;  /* 0x00000004aec87c23 */ /* 0x100fe200080108cd */
[--C-:B------:R-:W-:Y:S01]  /*add0*/  FFMA.FTZ R203, R172, UR4, -R205.reuse ;  /* 0x00000004accb7c23 */ /* 0x100fe200080108cd */
[--C-:B------:R-:W-:Y:S01]  /*ade0*/  FFMA.FTZ R199, R166, UR4, -R205.reuse ;  /* 0x00000004a6c77c23 */ /* 0x100fe200080108cd */
[----:B------:R-:W-:Y:S01]  /*adf0*/  FFMA.FTZ R202, R168, UR4, -R205 ;  /* 0x00000004a8ca7c23 */ /* 0x000fe200080108cd */
[----:B------:R-:W-:Y:S01]  /*ae00*/  MUFU.EX2 R201, R201 ;  /* 0x000000c900c97308 */ /* 0x000fe20000000800 */
[C---:B------:R-:W-:Y:S01]  /*ae10*/  HMMA.16816.F32.BF16 R80, R4.reuse, R146, R80 ;  /* 0x000000920450723c */ /* 0x040fe20000041850 */
[----:B------:R-:W3:Y:S01]  /*ae20*/  LDSM.16.MT88.4 R144, [R216+0x16000] ;  /* 0x01600000d890783b */ /* 0x000ee20000004200 */
[-C--:B------:R-:W-:Y:S01]  /*ae30*/  FMUL.FTZ R8, R160, R3.reuse ;  /* 0x00000003a0087220 */ /* 0x080fe20000410000 */
[----:B------:R-:W-:Y:S01]  /*ae40*/  MUFU.EX2 R198, R198 ;  /* 0x000000c600c67308 */ /* 0x000fe20000000800 */
[-C--:B------:R-:W-:Y:S01]  /*ae50*/  FMUL.FTZ R9, R161, R3.reuse ;  /* 0x00000003a1097220 */ /* 0x080fe20000410000 */
[-C--:B------:R-:W-:Y:S01]  /*ae60*/  FMUL.FTZ R10, R162, R2.reuse ;  /* 0x00000002a20a7220 */ /* 0x080fe20000410000 */
[-C--:B------:R-:W-:Y:S01]  /*ae70*/  FMUL.FTZ R11, R163, R2.reuse ;  /* 0x00000002a30b7220 */ /* 0x080fe20000410000 */
[----:B------:R-:W-:Y:S01]  /*ae80*/  MUFU.EX2 R197, R197 ;  /* 0x000000c500c57308 */ /* 0x000fe20000000800 */
[C---:B-1----:R-:W-:Y:S01]  /*ae90*/  HMMA.16816.F32.BF16 R84, R4.reuse, R140, R84 ;  /* 0x0000008c0454723c */ /* 0x042fe20000041854 */
[-C--:B------:R-:W-:Y:S01]  /*aea0*/  FMUL.FTZ R156, R156, R3.reuse ;  /* 0x000000039c9c7220 */ /* 0x080fe20000410000 */
[-C--:B------:R-:W-:Y:S01]  /*aeb0*/  FMUL.FTZ R157, R157, R3.reuse ;  /* 0x000000039d9d7220 */ /* 0x080fe20000410000 */
[----:B------:R-:W-:Y:S01]  /*aec0*/  MUFU.EX2 R196, R196 ;  /* 0x000000c400c47308 */ /* 0x000fe20000000800 */
[-C--:B------:R-:W-:Y:S01]  /*aed0*/  FMUL.FTZ R158, R158, R2.reuse ;  /* 0x000000029e9e7220 */ /* 0x080fe20000410000 */
[-C--:B------:R-:W-:Y:S01]  /*aee0*/  FMUL.FTZ R159, R159, R2.reuse ;  /* 0x000000029f9f7220 */ /* 0x080fe20000410000 */
[-C--:B------:R-:W-:Y:S01]  /*aef0*/  FMUL.FTZ R36, R36, R3.reuse ;  /* 0x0000000324247220 */ /* 0x080fe20000410000 */
[----:B------:R-:W1:Y:S01]  /*af00*/  MUFU.EX2 R200, R200 ;  /* 0x000000c800c87308 */ /* 0x000e620000000800 */
[C---:B------:R-:W-:Y:S01]  /*af10*/  HMMA.16816.F32.BF16 R88, R4.reuse, R142, R88 ;  /* 0x0000008e0458723c */ /* 0x040fe20000041858 */
[----:B------:R-:W4:Y:S01]  /*af20*/  LDSM.16.MT88.4 R140, [R204+0x16000] ;  /* 0x01600000cc8c783b */ /* 0x000f220000004200 */
[-C--:B------:R-:W-:Y:S01]  /*af30*/  FMUL.FTZ R37, R37, R3.reuse ;  /* 0x0000000325257220 */ /* 0x080fe20000410000 */
[----:B------:R-:W5:Y:S01]  /*af40*/  MUFU.EX2 R203, R203 ;  /* 0x000000cb00cb7308 */ /* 0x000f620000000800 */
[-C--:B------:R-:W-:Y:S01]  /*af50*/  FMUL.FTZ R38, R38, R2.reuse ;  /* 0x0000000226267220 */ /* 0x080fe20000410000 */
[-C--:B------:R-:W-:Y:S01]  /*af60*/  FMUL.FTZ R39, R39, R2.reuse ;  /* 0x0000000227277220 */ /* 0x080fe20000410000 */
[-C--:B------:R-:W-:Y:S01]  /*af70*/  FMUL.FTZ R40, R40, R3.reuse ;  /* 0x0000000328287220 */ /* 0x080fe20000410000 */
[----:B------:R-:W-:Y:S01]  /*af80*/  MUFU.EX2 R199, R199 ;  /* 0x000000c700c77308 */ /* 0x000fe20000000800 */
[C---:B------:R-:W-:Y:S01]  /*af90*/  HMMA.16816.F32.BF16 R20, R4.reuse, R22, R148 ;  /* 0x000000160414723c */ /* 0x040fe20000041894 */
[----:B------:R-:W-:Y:S01]  /*afa0*/  LDSM.16.MT88.4 R148, [R216+0x12000] ;  /* 0x01200000d894783b */ /* 0x000fe20000004200 */
[-C--:B------:R-:W-:Y:S01]  /*afb0*/  FMUL.FTZ R41, R41, R3.reuse ;  /* 0x0000000329297220 */ /* 0x080fe20000410000 */
[----:B------:R-:W5:Y:S01]  /*afc0*/  MUFU.EX2 R202, R202 ;  /* 0x000000ca00ca7308 */ /* 0x000f620000000800 */
        /* <DEDUP_REMOVED lines=11> */
[----:B------:R-:W-:Y:S01]  /*b080*/  LDSM.16.MT88.4 R172, [R216+0x12800] ;  /* 0x01280000d8ac783b */ /* 0x000fe20000004200 */
[C---:B------:R-:W-:Y:S01]  /*b090*/  HMMA.16816.F32.BF16 R96, R4.reuse, R138, R96 ;  /* 0x0000008a0460723c */ /* 0x040fe20000041860 */
[--C-:B------:R-:W-:Y:S01]  /*b0a0*/  FFMA.FTZ R248, R248, UR4, -R207.reuse ;  /* 0x00000004f8f87c23 */ /* 0x100fe200080108cf */
[--C-:B------:R-:W-:Y:S01]  /*b0b0*/  FFMA.FTZ R209, R246, UR4, -R207.reuse ;  /* 0x00000004f6d17c23 */ /* 0x100fe200080108cf */
[----:B------:R-:W2:Y:S01]  /*b0c0*/  LDSM.16.MT88.4 R136, [R195+0x6000] ;  /* 0x00600000c388783b */ /* 0x000ea20000004200 */
[----:B------:R-:W-:Y:S01]  /*b0d0*/  FFMA.FTZ R211, R226, UR4, -R207 ;  /* 0x00000004e2d37c23 */ /* 0x000fe200080108cf */
[--C-:B------:R-:W-:Y:S01]  /*b0e0*/  FFMA.FTZ R221, R180, UR4, -R205.reuse ;  /* 0x00000004b4dd7c23 */ /* 0x100fe200080108cd */
[--C-:B------:R-:W-:Y:S01]  /*b0f0*/  FFMA.FTZ R246, R176, UR4, -R205.reuse ;  /* 0x00000004b0f67c23 */ /* 0x100fe200080108cd */
[----:B------:R-:W-:Y:S01]  /*b100*/  LDSM.16.MT88.4 R168, [R204+0x12800] ;  /* 0x01280000cca8783b */ /* 0x000fe20000004200 */
[C---:B------:R-:W-:Y:S01]  /*b110*/  HMMA.16816.F32.BF16 R32, R4.reuse, R152, R32 ;  /* 0x000000980420723c */ /* 0x040fe20000041820 */
[--C-:B------:R-:W-:Y:S01]  /*b120*/  FFMA.FTZ R219, R178, UR4, -R205.reuse ;  /* 0x00000004b2db7c23 */ /* 0x100fe200080108cd */
[----:B------:R-:W-:Y:S01]  /*b130*/  MUFU.EX2 R209, R209 ;  /* 0x000000d100d17308 */ /* 0x000fe20000000800 */
[----:B------:R-:W-:Y:S01]  /*b140*/  LDSM.16.MT88.4 R164, [R195+0x2800] ;  /* 0x00280000c3a4783b */ /* 0x000fe20000004200 */
[--C-:B------:R-:W-:Y:S01]  /*b150*/  FFMA.FTZ R206, R206, UR4, -R205.reuse ;  /* 0x00000004cece7c23 */ /* 0x100fe200080108cd */
[----:B------:R-:W-:Y:S01]  /*b160*/  FFMA.FTZ R210, R210, UR4, -R205 ;  /* 0x00000004d2d27c23 */ /* 0x000fe200080108cd */
[----:B------:R-:W-:Y:S01]  /*b170*/  MUFU.EX2 R211, R211 ;  /* 0x000000d300d37308 */ /* 0x000fe20000000800 */
[----:B------:R-:W-:Y:S01]  /*b180*/  LDSM.16.MT88.4 R160, [R216+0x14800] ;  /* 0x01480000d8a0783b */ /* 0x000fe20000004200 */
[C---:B------:R-:W-:Y:S01]  /*b190*/  HMMA.16816.F32.BF16 R132, R4.reuse, R154, R132 ;  /* 0x0000009a0484723c */ /* 0x040fe20000041884 */
[----:B------:R-:W-:Y:S01]  /*b1a0*/  FFMA.FTZ R3, R243, R3, R194 ;  /* 0x00000003f3037223 */ /* 0x000fe200000100c2 */
[----:B------:R-:W-:Y:S01]  /*b1b0*/  MUFU.EX2 R221, R221 ;  /* 0x000000dd00dd7308 */ /* 0x000fe20000000800 */
[----:B------:R-:W2:Y:S01]  /*b1c0*/  LDSM.16.MT88.4 R152, [R193+0x6000] ;  /* 0x00600000c198783b */ /* 0x000ea20000004200 */
[----:B------:R-:W-:Y:S01]  /*b1d0*/  FFMA.FTZ R2, R241, R2, R188 ;  /* 0x00000002f1027223 */ /* 0x000fe200000100bc */
[----:B------:R-:W-:Y:S01]  /*b1e0*/  FADD.FTZ R3, R186, R3 ;  /* 0x00000003ba037221 */ /* 0x000fe20000010000 */
[----:B------:R-:W-:Y:S01]  /*b1f0*/  MUFU.EX2 R246, R246 ;  /* 0x000000f600f67308 */ /* 0x000fe20000000800 */
[----:B------:R-:W-:Y:S01]  /*b200*/  LDSM.16.MT88.4 R176, [R193+0x1000] ;  /* 0x00100000c1b0783b */ /* 0x000fe20000004200 */
[C---:B---3--:R-:W-:Y:S01]  /*b210*/  HMMA.16816.F32.BF16 R100, R4.reuse, R144, R100 ;  /* 0x000000900464723c */ /* 0x048fe20000041864 */
[----:B------:R-:W-:Y:S01]  /*b220*/  FADD.FTZ R2, R187, R2 ;  /* 0x00000002bb027221 */ /* 0x000fe20000010000 */
[----:B------:R-:W-:Y:S01]  /*b230*/  MUFU.EX2 R219, R219 ;  /* 0x000000db00db7308 */ /* 0x000fe20000000800 */
[----:B------:R-:W-:Y:S01]  /*b240*/  FADD.FTZ R190, R190, R3 ;  /* 0x00000003bebe7221 */ /* 0x000fe20000010000 */
[----:B------:R-:W-:Y:S01]  /*b250*/  PLOP3.LUT P0, PT, PT, PT, UP0, 0x80, 0x8 ;  /* 0x000000000008781c */ /* 0x000fe20003f0f008 */
[----:B------:R-:W-:Y:S01]  /*b260*/  FADD.FTZ R3, R191, R2 ;  /* 0x00000002bf037221 */ /* 0x000fe20000010000 */
[----:B------:R-:W-:Y:S01]  /*b270*/  MUFU.EX2 R206, R206 ;  /* 0x000000ce00ce7308 */ /* 0x000fe20000000800 */
[----:B------:R-:W-:Y:S01]  /*b280*/  FADD.FTZ R190, R189, R190 ;  /* 0x000000bebdbe7221 */ /* 0x000fe20000010000 */
[----:B------:R-:W-:Y:S01]  /*b290*/  HMMA.16816.F32.BF16 R104, R4, R146, R104 ;  /* 0x000000920468723c */ /* 0x000fe20000041868 */
[----:B------:R-:W3:Y:S01]  /*b2a0*/  LDSM.16.MT88.4 R144, [R204+0x10800] ;  /* 0x01080000cc90783b */ /* 0x000ee20000004200 */
[----:B------:R-:W-:-:S04]  /*b2b0*/  FADD.FTZ R3, R192, R3 ;  /* 0x00000003c0037221 */ /* 0x000fc80000010000 */
[----:B-1----:R-:W-:Y:S01]  /*b2c0*/  FADD.FTZ R2, R200, R3 ;  /* 0x00000003c8027221 */ /* 0x002fe20000010000 */
[-C--:B------:R-:W-:Y:S01]  /*b2d0*/  MOV R3, R184.reuse ;  /* 0x000000b800037202 */ /* 0x080fe20000000f00 */
[----:B----4-:R-:W-:Y:S01]  /*b2e0*/  HMMA.16816.F32.BF16 R108, R4, R140, R108 ;  /* 0x0000008c046c723c */ /* 0x010fe2000004186c */
[----:B------:R-:W-:Y:S01]  /*b2f0*/  @P0 MOV R3, R184 ;  /* 0x000000b800030202 */ /* 0x000fe20000000f00 */
[----:B-----5:R-:W-:-:S06]  /*b300*/  FADD.FTZ R2, R203, R2 ;  /* 0x00000002cb027221 */ /* 0x020fcc0000010000 */
        /* <DEDUP_REMOVED lines=10> */
[----:B------:R-:W4:Y:S07]  /*b3b0*/  LDSM.16.MT88.4 R148, [R216+0x10800] ;  /* 0x01080000d894783b */ /* 0x000f2e0000004200 */
[C---:B------:R-:W-:Y:S08]  /*b3c0*/  HMMA.16816.F32.BF16 R124, R4.reuse, R152, R124 ;  /* 0x00000098047c723c */ /* 0x040ff0000004187c */
[----:B------:R-:W-:Y:S01]  /*b3d0*/  HMMA.16816.F32.BF16 R4, R4, R154, R128 ;  /* 0x0000009a0404723c */ /* 0x000fe20000041880 */
[----:B------:R-:W-:Y:S01]  /*b3e0*/  F2FP.BF16.F32.PACK_AB R128, R198, R201 ;  /* 0x000000c9c680723e */ /* 0x000fe200000010ff */
[----:B------:R-:W5:Y:S01]  /*b3f0*/  LDSM.16.MT88.4 R152, [R193+0x2800] ;  /* 0x00280000c198783b */ /* 0x000f620000004200 */
[----:B------:R-:W-:Y:S01]  /*b400*/  F2FP.BF16.F32.PACK_AB R129, R203, R200 ;  /* 0x000000c8cb81723e */ /* 0x000fe200000010ff */
[----:B------:R-:W-:Y:S01]  /*b410*/  FADD.FTZ R201, R201, R190 ;  /* 0x000000bec9c97221 */ /* 0x000fe20000010000 */
[----:B------:R-:W-:-:S02]  /*b420*/  F2FP.BF16.F32.PACK_AB R130, R196, R197 ;  /* 0x000000c5c482723e */ /* 0x000fc400000010ff */
[----:B------:R-:W-:Y:S01]  /*b430*/  F2FP.BF16.F32.PACK_AB R131, R202, R199 ;  /* 0x000000c7ca83723e */ /* 0x000fe200000010ff */
[----:B------:R-:W-:Y:S01]  /*b440*/  FADD.FTZ R198, R198, R201 ;  /* 0x000000c9c6c67221 */ /* 0x000fe20000010000 */
[----:B------:R-:W-:-:S03]  /*b450*/  FADD.FTZ R199, R199, R2 ;  /* 0x00000002c7c77221 */ /* 0x000fc60000010000 */
[----:B------:R-:W-:Y:S01]  /*b460*/  FADD.FTZ R197, R197, R198 ;  /* 0x000000c6c5c57221 */ /* 0x000fe20000010000 */
[----:B------:R-:W-:Y:S01]  /*b470*/  FADD.FTZ R202, R202, R199 ;  /* 0x000000c7caca7221 */ /* 0x000fe20000010000 */
[----:B---3--:R-:W-:Y:S02]  /*b480*/  HMMA.16816.F32.BF16 R16, R128, R144, R16 ;  /* 0x000000908010723c */ /* 0x008fe40000041810 */
        /* <DEDUP_REMOVED lines=10> */
[C---:B------:R-:W-:Y:S01]  /*b530*/  HMMA.16816.F32.BF16 R12, R128.reuse, R150, R12 ;  /* 0x00000096800c723c */ /* 0x040fe2000004180c */
[----:B------:R-:W4:Y:S07]  /*b540*/  LDSM.16.MT88.4 R148, [R195+0x4800] ;  /* 0x00480000c394783b */ /* 0x000f2e0000004200 */
[C---:B-----5:R-:W-:Y:S08]  /*b550*/  HMMA.16816.F32.BF16 R60, R128.reuse, R152, R60 ;  /* 0x00000098803c723c */ /* 0x060ff0000004183c */
[C---:B------:R-:W-:Y:S01]  /*b560*/  HMMA.16816.F32.BF16 R64, R128.reuse, R154, R64 ;  /* 0x0000009a8040723c */ /* 0x040fe20000041840 */
[----:B------:R-:W5:Y:S07]  /*b570*/  LDSM.16.MT88.4 R152, [R195+0x6800] ;  /* 0x00680000c398783b */ /* 0x000f6e0000004200 */
[C---:B---3--:R-:W-:Y:S08]  /*b580*/  HMMA.16816.F32.BF16 R92, R128.reuse, R144, R92 ;  /* 0x00000090805c723c */ /* 0x048ff0000004185c */
[C---:B------:R-:W-:Y:S01]  /*b590*/  HMMA.16816.F32.BF16 R96, R128.reuse, R146, R96 ;  /* 0x000000928060723c */ /* 0x040fe20000041860 */
[----:B------:R-:W3:Y:S07]  /*b5a0*/  LDSM.16.MT88.4 R144, [R193+0x6800] ;  /* 0x00680000c190783b */ /* 0x000eee0000004200 */
[C---:B-1----:R-:W-:Y:S08]  /*b5b0*/  HMMA.16816.F32.BF16 R100, R128.reuse, R140, R100 ;  /* 0x0000008c8064723c */ /* 0x042ff00000041864 */
[C---:B------:R-:W-:Y:S01]  /*b5c0*/  HMMA.16816.F32.BF16 R104, R128.reuse, R142, R104 ;  /* 0x0000008e8068723c */ /* 0x040fe20000041868 */
[----:B------:R-:W1:Y:S07]  /*b5d0*/  LDSM.16.MT88.4 R140, [R204+0x11000] ;  /* 0x01100000cc8c783b */ /* 0x000e6e0000004200 */
[C---:B------:R-:W-:Y:S08]  /*b5e0*/  HMMA.16816.F32.BF16 R76, R128.reuse, R156, R76 ;  /* 0x0000009c804c723c */ /* 0x040ff0000004184c */
[C---:B------:R-:W-:Y:S01]  /*b5f0*/  HMMA.16816.F32.BF16 R80, R128.reuse, R158, R80 ;  /* 0x0000009e8050723c */ /* 0x040fe20000041850 */
[----:B------:R-:W1:Y:S07]  /*b600*/  LDSM.16.MT88.4 R156, [R216+0x11000] ;  /* 0x01100000d89c783b */ /* 0x000e6e0000004200 */
[----:B--2---:R-:W-:Y:S01]  /*b610*/  HMMA.16816.F32.BF16 R108, R128, R136, R108 ;  /* 0x00000088806c723c */ /* 0x004fe2000004186c */
[----:B------:R-:W-:-:S02]  /*b620*/  FFMA.FTZ R136, R244, UR4, -R207 ;  /* 0x00000004f4887c23 */ /* 0x000fc400080108cf */
[----:B------:R2:W3:Y:S04]  /*b630*/  MUFU.EX2 R244, R248 ;  /* 0x000000f800f47308 */ /* 0x0004e80000000800 */
[----:B------:R4:W1:Y:S01]  /*b640*/  MUFU.EX2 R226, R136 ;  /* 0x0000008800e27308 */ /* 0x0008620000000800 */
[C---:B------:R-:W-:Y:S08]  /*b650*/  HMMA.16816.F32.BF16 R112, R128.reuse, R138, R112 ;  /* 0x0000008a8070723c */ /* 0x040ff00000041870 */
[----:B------:R-:W-:Y:S01]  /*b660*/  HMMA.16816.F32.BF16 R36, R128, R172, R36 ;  /* 0x000000ac8024723c */ /* 0x000fe20000041824 */
[----:B--2---:R-:W-:-:S02]  /*b670*/  FFMA.FTZ R248, R182, UR4, -R205 ;  /* 0x00000004b6f87c23 */ /* 0x004fc400080108cd */
[----:B------:R-:W-:Y:S04]  /*b680*/  LDSM.16.MT88.4 R180, [R216+0x13000] ;  /* 0x01300000d8b4783b */ /* 0x000fe80000004200 */
[----:B------:R-:W2:Y:S01]  /*b690*/  MUFU.EX2 R248, R248 ;  /* 0x000000f800f87308 */ /* 0x000ea20000000800 */
[----:B----4-:R-:W4:Y:S01]  /*b6a0*/  LDSM.16.MT88.4 R136, [R195+0x1000] ;  /* 0x00100000c388783b */ /* 0x010f220000004200 */
[C---:B------:R-:W-:Y:S03]  /*b6b0*/  HMMA.16816.F32.BF16 R40, R128.reuse, R174, R40 ;  /* 0x000000ae8028723c */ /* 0x040fe60000041828 */
[----:B------:R-:W-:Y:S05]  /*b6c0*/  LDSM.16.MT88.4 R172, [R204+0x13000] ;  /* 0x01300000ccac783b */ /* 0x000fea0000004200 */
[C---:B------:R-:W-:Y:S08]  /*b6d0*/  HMMA.16816.F32.BF16 R44, R128.reuse, R168, R44 ;  /* 0x000000a8802c723c */ /* 0x040ff0000004182c */
[C---:B------:R-:W-:Y:S01]  /*b6e0*/  HMMA.16816.F32.BF16 R48, R128.reuse, R170, R48 ;  /* 0x000000aa8030723c */ /* 0x040fe20000041830 */
[----:B------:R-:W-:Y:S07]  /*b6f0*/  LDSM.16.MT88.4 R168, [R195+0x3000] ;  /* 0x00300000c3a8783b */ /* 0x000fee0000004200 */
[C---:B------:R-:W-:Y:S08]  /*b700*/  HMMA.16816.F32.BF16 R52, R128.reuse, R164, R52 ;  /* 0x000000a48034723c */ /* 0x040ff00000041834 */
[C---:B------:R-:W-:Y:S01]  /*b710*/  HMMA.16816.F32.BF16 R56, R128.reuse, R166, R56 ;  /* 0x000000a68038723c */ /* 0x040fe20000041838 */
[----:B------:R-:W-:Y:S07]  /*b720*/  LDSM.16.MT88.4 R164, [R193+0x3000] ;  /* 0x00300000c1a4783b */ /* 0x000fee0000004200 */
[C---:B------:R-:W-:Y:S08]  /*b730*/  HMMA.16816.F32.BF16 R68, R128.reuse, R160, R68 ;  /* 0x000000a08044723c */ /* 0x040ff00000041844 */
[C---:B------:R-:W-:Y:S08]  /*b740*/  HMMA.16816.F32.BF16 R72, R128.reuse, R162, R72 ;  /* 0x000000a28048723c */ /* 0x040ff00000041848 */
[C---:B------:R-:W-:Y:S08]  /*b750*/  HMMA.16816.F32.BF16 R84, R128.reuse, R148, R84 ;  /* 0x000000948054723c */ /* 0x040ff00000041854 */
[C---:B------:R-:W-:Y:S01]  /*b760*/  HMMA.16816.F32.BF16 R88, R128.reuse, R150, R88 ;  /* 0x000000968058723c */ /* 0x040fe20000041858 */
[----:B------:R-:W-:Y:S07]  /*b770*/  LDSM.16.MT88.4 R148, [R204+0x15000] ;  /* 0x01500000cc94783b */ /* 0x000fee0000004200 */
[C---:B-----5:R-:W-:Y:S08]  /*b780*/  HMMA.16816.F32.BF16 R116, R128.reuse, R152, R116 ;  /* 0x000000988074723c */ /* 0x060ff00000041874 */
[C---:B------:R-:W-:Y:S01]  /*b790*/  HMMA.16816.F32.BF16 R120, R128.reuse, R154, R120 ;  /* 0x0000009a8078723c */ /* 0x040fe20000041878 */
[----:B------:R-:W-:Y:S07]  /*b7a0*/  LDSM.16.MT88.4 R152, [R216+0x15000] ;  /* 0x01500000d898783b */ /* 0x000fee0000004200 */
[C---:B---3--:R-:W-:Y:S08]  /*b7b0*/  HMMA.16816.F32.BF16 R124, R128.reuse, R144, R124 ;  /* 0x00000090807c723c */ /* 0x048ff0000004187c */
[----:B------:R-:W-:Y:S01]  /*b7c0*/  HMMA.16816.F32.BF16 R128, R128, R146, R4 ;  /* 0x000000928080723c */ /* 0x000fe20000041804 */
[----:B------:R-:W-:Y:S01]  /*b7d0*/  F2FP.BF16.F32.PACK_AB R4, R244, R209 ;  /* 0x000000d1f404723e */ /* 0x000fe200000010ff */
[----:B------:R-:W-:Y:S01]  /*b7e0*/  LDSM.16.MT88.4 R144, [R195+0x5000] ;  /* 0x00500000c390783b */ /* 0x000fe20000004200 */
[----:B------:R-:W-:Y:S01]  /*b7f0*/  F2FP.BF16.F32.PACK_AB R5, R246, R221 ;  /* 0x000000ddf605723e */ /* 0x000fe200000010ff */
[----:B------:R-:W-:Y:S01]  /*b800*/  FADD.FTZ R209, R209, R196 ;  /* 0x000000c4d1d17221 */ /* 0x000fe20000010000 */
[----:B-1----:R-:W-:Y:S01]  /*b810*/  F2FP.BF16.F32.PACK_AB R6, R211, R226 ;  /* 0x000000e2d306723e */ /* 0x002fe200000010ff */
[----:B------:R-:W-:Y:S01]  /*b820*/  FADD.FTZ R221, R221, R202 ;  /* 0x000000cadddd7221 */ /* 0x000fe20000010000 */
[----:B--2---:R-:W-:Y:S01]  /*b830*/  F2FP.BF16.F32.PACK_AB R7, R248, R219 ;  /* 0x000000dbf807723e */ /* 0x004fe200000010ff */
[----:B------:R-:W-:-:S02]  /*b840*/  FADD.FTZ R209, R244, R209 ;  /* 0x000000d1f4d17221 */ /* 0x000fc40000010000 */
[----:B------:R-:W-:Y:S02]  /*b850*/  FADD.FTZ R246, R246, R221 ;  /* 0x000000ddf6f67221 */ /* 0x000fe40000010000 */
[----:B------:R-:W-:Y:S02]  /*b860*/  FADD.FTZ R226, R226, R209 ;  /* 0x000000d1e2e27221 */ /* 0x000fe40000010000 */
[----:B------:R-:W-:Y:S01]  /*b870*/  HMMA.16816.F32.BF16 R16, R4, R140, R16 ;  /* 0x0000008c0410723c */ /* 0x000fe20000041810 */
[----:B------:R-:W-:Y:S01]  /*b880*/  FADD.FTZ R219, R219, R246 ;  /* 0x000000f6dbdb7221 */ /* 0x000fe20000010000 */
[----:B------:R-:W-:-:S03]  /*b890*/  FADD.FTZ R211, R211, R226 ;  /* 0x000000e2d3d37221 */ /* 0x000fc60000010000 */
[----:B------:R-:W-:-:S03]  /*b8a0*/  FADD.FTZ R248, R248, R219 ;  /* 0x000000dbf8f87221 */ /* 0x000fc60000010000 */
[C---:B------:R-:W-:Y:S01]  /*b8b0*/  HMMA.16816.F32.BF16 R20, R4.reuse, R142, R20 ;  /* 0x0000008e0414723c */ /* 0x040fe20000041814 */
[----:B------:R-:W1:Y:S07]  /*b8c0*/  LDSM.16.MT88.4 R140, [R193+0x5000] ;  /* 0x00500000c18c783b */ /* 0x000e6e0000004200 */
[C---:B------:R-:W-:Y:S01]  /*b8d0*/  HMMA.16816.F32.BF16 R160, R4.reuse, R156, R8 ;  /* 0x0000009c04a0723c */ /* 0x040fe20000041808 */
[----:B------:R-:W2:Y:S07]  /*b8e0*/  LDSM.16.MT88.4 R8, [R204+0x17000] ;  /* 0x01700000cc08783b */ /* 0x000eae0000004200 */
[C---:B----4-:R-:W-:Y:S08]  /*b8f0*/  HMMA.16816.F32.BF16 R24, R4.reuse, R136, R24 ;  /* 0x000000880418723c */ /* 0x050ff00000041818 */
[C---:B------:R-:W-:Y:S08]  /*b900*/  HMMA.16816.F32.BF16 R28, R4.reuse, R138, R28 ;  /* 0x0000008a041c723c */ /* 0x040ff0000004181c */
[C---:B------:R-:W-:Y:S01]  /*b910*/  HMMA.16816.F32.BF16 R136, R4.reuse, R176, R32 ;  /* 0x000000b00488723c */ /* 0x040fe20000041820 */
[----:B------:R-:W3:Y:S07]  /*b920*/  LDSM.16.MT88.4 R32, [R195+0x7000] ;  /* 0x00700000c320783b */ /* 0x000eee0000004200 */
        /* <DEDUP_REMOVED lines=13> */
[--C-:B------:R-:W-:Y:S01]  /*ba00*/  FFMA.FTZ R183, R220, UR4, -R207.reuse ;  /* 0x00000004dcb77c23 */ /* 0x100fe200080108cf */
[----:B------:R-:W-:Y:S01]  /*ba10*/  FFMA.FTZ R182, R218, UR4, -R207 ;  /* 0x00000004dab67c23 */ /* 0x000fe200080108cf */
[--C-:B------:R-:W-:Y:S01]  /*ba20*/  FFMA.FTZ R207, R212, UR4, -R205.reuse ;  /* 0x00000004d4cf7c23 */ /* 0x100fe200080108cd */
[----:B------:R-:W5:Y:S04]  /*ba30*/  MUFU.EX2 R181, R181 ;  /* 0x000000b500b57308 */ /* 0x000f680000000800 */
[C---:B---3--:R-:W-:Y:S01]  /*ba40*/  HMMA.16816.F32.BF16 R116, R4.reuse, R32, R116 ;  /* 0x000000200474723c */ /* 0x048fe20000041874 */
[----:B------:R-:W-:Y:S01]  /*ba50*/  FFMA.FTZ R32, R208, UR4, -R205 ;  /* 0x00000004d0207c23 */ /* 0x000fe200080108cd */
[----:B------:R-:W-:Y:S04]  /*ba60*/  MUFU.EX2 R183, R183 ;  /* 0x000000b700b77308 */ /* 0x000fe80000000800 */
[----:B------:R-:W-:Y:S02]  /*ba70*/  MUFU.EX2 R182, R182 ;  /* 0x000000b600b67308 */ /* 0x000fe40000000800 */
[C---:B------:R-:W-:Y:S01]  /*ba80*/  HMMA.16816.F32.BF16 R132, R4.reuse, R178, R132 ;  /* 0x000000b20484723c */ /* 0x040fe20000041884 */
[----:B------:R-:W-:Y:S01]  /*ba90*/  LDSM.16.MT88.4 R176, [R195+0x3800] ;  /* 0x00380000c3b0783b */ /* 0x000fe20000004200 */
[----:B------:R-:W-:Y:S04]  /*baa0*/  MUFU.EX2 R207, R207 ;  /* 0x000000cf00cf7308 */ /* 0x000fe80000000800 */
[----:B------:R-:W3:Y:S02]  /*bab0*/  MUFU.EX2 R208, R210 ;  /* 0x000000d200d07308 */ /* 0x000ee40000000800 */
[C---:B------:R-:W-:Y:S02]  /*bac0*/  HMMA.16816.F32.BF16 R44, R4.reuse, R172, R44 ;  /* 0x000000ac042c723c */ /* 0x040fe4000004182c */
[----:B------:R1:W2:Y:S06]  /*bad0*/  MUFU.EX2 R205, R32 ;  /* 0x0000002000cd7308 */ /* 0x0002ac0000000800 */
        /* <DEDUP_REMOVED lines=12> */
[----:B------:R-:W2:Y:S07]  /*bba0*/  LDSM.16.MT88.4 R148, [R204+0x11800] ;  /* 0x01180000cc94783b */ /* 0x000eae0000004200 */
[C---:B------:R-:W-:Y:S08]  /*bbb0*/  HMMA.16816.F32.BF16 R84, R4.reuse, R144, R84 ;  /* 0x000000900454723c */ /* 0x040ff00000041854 */
[C---:B------:R-:W-:Y:S01]  /*bbc0*/  HMMA.16816.F32.BF16 R88, R4.reuse, R146, R88 ;  /* 0x000000920458723c */ /* 0x040fe20000041858 */
[----:B------:R-:W2:Y:S07]  /*bbd0*/  LDSM.16.MT88.4 R144, [R204+0x13800] ;  /* 0x01380000cc90783b */ /* 0x000eae0000004200 */
[C---:B----4-:R-:W-:Y:S08]  /*bbe0*/  HMMA.16816.F32.BF16 R100, R4.reuse, R12, R100 ;  /* 0x0000000c0464723c */ /* 0x050ff00000041864 */
[C---:B------:R-:W-:Y:S01]  /*bbf0*/  HMMA.16816.F32.BF16 R104, R4.reuse, R14, R104 ;  /* 0x0000000e0468723c */ /* 0x040fe20000041868 */
[----:B------:R-:W4:Y:S07]  /*bc00*/  LDSM.16.MT88.4 R12, [R204+0x15800] ;  /* 0x01580000cc0c783b */ /* 0x000f2e0000004200 */
[C---:B------:R-:W-:Y:S01]  /*bc10*/  HMMA.16816.F32.BF16 R120, R4.reuse, R34, R120 ;  /* 0x000000220478723c */ /* 0x040fe20000041878 */
[----:B-1----:R-:W-:Y:S07]  /*bc20*/  LDSM.16.MT88.4 R32, [R193+0x1800] ;  /* 0x00180000c120783b */ /* 0x002fee0000004200 */
[C---:B------:R-:W-:Y:S08]  /*bc30*/  HMMA.16816.F32.BF16 R124, R4.reuse, R140, R124 ;  /* 0x0000008c047c723c */ /* 0x040ff0000004187c */
[----:B------:R-:W-:Y:S01]  /*bc40*/  HMMA.16816.F32.BF16 R128, R4, R142, R128 ;  /* 0x0000008e0480723c */ /* 0x000fe20000041880 */
[----:B-----5:R-:W-:Y:S01]  /*bc50*/  F2FP.BF16.F32.PACK_AB R4, R181, R180 ;  /* 0x000000b4b504723e */ /* 0x020fe200000010ff */
[----:B------:R-:W1:Y:S01]  /*bc60*/  LDSM.16.MT88.4 R140, [R195+0x1800] ;  /* 0x00180000c38c783b */ /* 0x000e620000004200 */
[----:B---3--:R-:W-:Y:S01]  /*bc70*/  F2FP.BF16.F32.PACK_AB R5, R208, R207 ;  /* 0x000000cfd005723e */ /* 0x008fe200000010ff */
[----:B------:R-:W-:Y:S01]  /*bc80*/  FADD.FTZ R180, R180, R211 ;  /* 0x000000d3b4b47221 */ /* 0x000fe20000010000 */
[----:B------:R-:W-:Y:S01]  /*bc90*/  F2FP.BF16.F32.PACK_AB R6, R182, R183 ;  /* 0x000000b7b606723e */ /* 0x000fe200000010ff */
        /* <DEDUP_REMOVED lines=10> */
[----:B------:R-:W2:Y:S07]  /*bd40*/  LDSM.16.MT88.4 R8, [R216+0x15800] ;  /* 0x01580000d808783b */ /* 0x000eae0000004200 */
[C---:B------:R-:W-:Y:S01]  /*bd50*/  HMMA.16816.F32.BF16 R152, R4.reuse, R148, R16 ;  /* 0x000000940498723c */ /* 0x040fe20000041810 */
[----:B------:R-:W-:Y:S07]  /*bd60*/  LDSM.16.MT88.4 R16, [R193+0x3800] ;  /* 0x00380000c110783b */ /* 0x000fee0000004200 */
[C---:B------:R-:W-:Y:S08]  /*bd70*/  HMMA.16816.F32.BF16 R44, R4.reuse, R144, R44 ;  /* 0x00000090042c723c */ /* 0x040ff0000004182c */
[C---:B------:R-:W-:Y:S08]  /*bd80*/  HMMA.16816.F32.BF16 R48, R4.reuse, R146, R48 ;  /* 0x000000920430723c */ /* 0x040ff00000041830 */
[C---:B------:R-:W-:Y:S01]  /*bd90*/  HMMA.16816.F32.BF16 R148, R4.reuse, R150, R20 ;  /* 0x000000960494723c */ /* 0x040fe20000041814 */
[----:B------:R-:W3:Y:S07]  /*bda0*/  LDSM.16.MT88.4 R20, [R216+0x13800] ;  /* 0x01380000d814783b */ /* 0x000eee0000004200 */
[C---:B----4-:R-:W-:Y:S08]  /*bdb0*/  HMMA.16816.F32.BF16 R76, R4.reuse, R12, R76 ;  /* 0x0000000c044c723c */ /* 0x050ff0000004184c */
[C---:B------:R-:W-:Y:S01]  /*bdc0*/  HMMA.16816.F32.BF16 R80, R4.reuse, R14, R80 ;  /* 0x0000000e0450723c */ /* 0x040fe20000041850 */
[----:B------:R-:W4:Y:S07]  /*bdd0*/  LDSM.16.MT88.4 R12, [R193+0x5800] ;  /* 0x00580000c10c783b */ /* 0x000f2e0000004200 */
[C---:B-1----:R-:W-:Y:S01]  /*bde0*/  HMMA.16816.F32.BF16 R144, R4.reuse, R140, R24 ;  /* 0x0000008c0490723c */ /* 0x042fe20000041818 */
[----:B------:R-:W1:Y:S07]  /*bdf0*/  LDSM.16.MT88.4 R24, [R216+0x17800] ;  /* 0x01780000d818783b */ /* 0x000e6e0000004200 */
[C---:B--2---:R-:W-:Y:S08]  /*be00*/  HMMA.16816.F32.BF16 R68, R4.reuse, R8, R68 ;  /* 0x000000080444723c */ /* 0x044ff00000041844 */
[C---:B------:R-:W-:Y:S01]  /*be10*/  HMMA.16816.F32.BF16 R72, R4.reuse, R10, R72 ;  /* 0x0000000a0448723c */ /* 0x040fe20000041848 */
[----:B------:R-:W2:Y:S07]  /*be20*/  LDSM.16.MT88.4 R8, [R193+0x7800] ;  /* 0x00780000c108783b */ /* 0x000eae0000004200 */
[C---:B------:R-:W-:Y:S08]  /*be30*/  HMMA.16816.F32.BF16 R140, R4.reuse, R142, R28 ;  /* 0x0000008e048c723c */ /* 0x040ff0000004181c */
        /* <DEDUP_REMOVED lines=9> */
[C---:B---3--:R-:W-:Y:S08]  /*bed0*/  HMMA.16816.F32.BF16 R36, R4.reuse, R20, R36 ;  /* 0x000000140424723c */ /* 0x048ff00000041824 */
[C---:B------:R-:W-:Y:S08]  /*bee0*/  HMMA.16816.F32.BF16 R40, R4.reuse, R22, R40 ;  /* 0x000000160428723c */ /* 0x040ff00000041828 */
[C---:B------:R-:W-:Y:S08]  /*bef0*/  HMMA.16816.F32.BF16 R60, R4.reuse, R16, R60 ;  /* 0x00000010043c723c */ /* 0x040ff0000004183c */
[C---:B------:R-:W-:Y:S08]  /*bf00*/  HMMA.16816.F32.BF16 R64, R4.reuse, R18, R64 ;  /* 0x000000120440723c */ /* 0x040ff00000041840 */
[C---:B----4-:R-:W-:Y:S08]  /*bf10*/  HMMA.16816.F32.BF16 R92, R4.reuse, R12, R92 ;  /* 0x0000000c045c723c */ /* 0x050ff0000004185c */
[C---:B------:R-:W-:Y:S08]  /*bf20*/  HMMA.16816.F32.BF16 R96, R4.reuse, R14, R96 ;  /* 0x0000000e0460723c */ /* 0x040ff00000041860 */
[C---:B-1----:R-:W-:Y:S08]  /*bf30*/  HMMA.16816.F32.BF16 R100, R4.reuse, R24, R100 ;  /* 0x000000180464723c */ /* 0x042ff00000041864 */
[C---:B------:R-:W-:Y:S08]  /*bf40*/  HMMA.16816.F32.BF16 R104, R4.reuse, R26, R104 ;  /* 0x0000001a0468723c */ /* 0x040ff00000041868 */
[C---:B--2---:R-:W-:Y:S08]  /*bf50*/  HMMA.16816.F32.BF16 R124, R4.reuse, R8, R124 ;  /* 0x00000008047c723c */ /* 0x044ff0000004187c */
[C---:B------:R-:W-:Y:S08]  /*bf60*/  HMMA.16816.F32.BF16 R128, R4.reuse, R10, R128 ;  /* 0x0000000a0480723c */ /* 0x040ff00000041880 */
[----:B------:R-:W-:Y:S01]  /*bf70*/  HMMA.16816.F32.BF16 R160, R4, R164, R160 ;  /* 0x000000a404a0723c */ /* 0x000fe200000418a0 */
[----:B------:R-:W-:-:S02]  /*bf80*/  MOV R164, R185 ;  /* 0x000000b900a47202 */ /* 0x000fc40000000f00 */
[----:B------:R-:W-:Y:S01]  /*bf90*/  @P0 MOV R164, R185 ;  /* 0x000000b900a40202 */ /* 0x000fe20000000f00 */
[----:B------:R-:W-:-:S01]  /*bfa0*/  NOP ;  /* 0x0000000000007918 */ /* 0x000fc20000000000 */
[----:B------:R-:W-:-:S15]  /*bfb0*/  BRA.U UP0, `(.L_x_1915) ;  /* 0x0000000100047547 */ /* 0x000fde000b800000 */
.L_x_1909:
[----:B------:R-:W-:-:S12]  /*bfc0*/  UIADD3 UR23, UPT, UPT, UR29, -0x1, URZ ;  /* 0xffffffff1d177890 */ /* 0x000fd8000fffe0ff */
.L_x_1915:
[----:B------:R-:W-:-:S09]  /*bfd0*/  UISETP.GE.AND UP0, UPT, UR23, UR18, UPT ;  /* 0x000000121700728c */ /* 0x000fd2000bf06270 */
[----:B------:R-:W-:Y:S05]  /*bfe0*/  BRA.U !UP0, `(.L_x_1916) ;  /* 0x0000004d08707547 */ /* 0x000fea000b800000 */
[----:B------:R-:W1:Y:S01]  /*bff0*/  S2UR UR5, SR_CgaCtaId ;  /* 0x00000000000579c3 */ /* 0x000e620000008800 */
[----:B------:R-:W-:Y:S01]  /*c000*/  USHF.L.U32 UR26, UR23, 0x6, URZ ;  /* 0x00000006171a7899 */ /* 0x000fe200080006ff */
[----:B------:R-:W-:Y:S01]  /*c010*/  LOP3.LUT P0, RZ, R215, 0x2, RZ, 0xc0, !PT ;  /* 0x00000002d7ff7812 */ /* 0x000fe2000780c0ff */
[----:B------:R-:W2:Y:S01]  /*c020*/  LDCU.64 UR8, c[0x0][0x4e0] ;  /* 0x00009c00ff0877ac */ /* 0x000ea20008000a00 */
[----:B------:R-:W-:Y:S01]  /*c030*/  MOV R2, R3 ;  /* 0x0000000300027202 */ /* 0x000fe20000000f00 */
[----:B------:R-:W-:Y:S01]  /*c040*/  VIADD R226, R230, 0x8 ;  /* 0x00000008e6e27836 */ /* 0x000fe20000000000 */
[----:B------:R-:W-:Y:S01]  /*c050*/  IADD3 R227, PT, PT, R216, 0x10000, RZ ;  /* 0x00010000d8e37810 */ /* 0x000fe20007ffe0ff */
[----:B------:R-:W3:Y:S01]  /*c060*/  LDCU.64 UR6, c[0x0][0x4e0] ;  /* 0x00009c00ff0677ac */ /* 0x000ee20008000a00 */
[----:B------:R-:W-:Y:S01]  /*c070*/  IMAD.U32 R237, RZ, RZ, UR26 ;  /* 0x0000001affed7e24 */ /* 0x000fe2000f8e00ff */
[----:B------:R-:W-:Y:S01]  /*c080*/  UMOV UR15, 0x400 ;  /* 0x00000400000f7882 */ /* 0x000fe20000000000 */
[----:B------:R-:W4:Y:S03]  /*c090*/  LDCU UR21, c[0x0][0x440] ;  /* 0x00008800ff1577ac */ /* 0x000f260008000800 */
[----:B------:R-:W-:Y:S01]  /*c0a0*/  LOP3.LUT R237, R237, 0x20, R0, 0xfe, !PT ;  /* 0x00000020eded7812 */ /* 0x000fe200078efe00 */
[----:B------:R-:W-:Y:S01]  /*c0b0*/  IMAD.MOV.U32 R0, RZ, RZ, 0x20 ;  /* 0x00000020ff007424 */ /* 0x000fe200078e00ff */
[----:B------:R-:W1:Y:S04]  /*c0c0*/  LDCU UR4, c[0x0][0x45c] ;  /* 0x00008b80ff0477ac */ /* 0x000e680008000800 */
[----:B------:R-:W-:Y:S01]  /*c0d0*/  SEL R3, R0, 0xffffffe0, !P0 ;  /* 0xffffffe000037807 */ /* 0x000fe20004000000 */
[----:B------:R-:W-:Y:S01]  /*c0e0*/  IMAD.MOV.U32 R0, RZ, RZ, R164 ;  /* 0x000000ffff007224 */ /* 0x000fe200078e00a4 */
[----:B--2---:R-:W-:-:S02]  /*c0f0*/  UISETP.NE.U32.AND UP1, UPT, UR8, URZ, UPT ;  /* 0x000000ff0800728c */ /* 0x004fc4000bf25070 */
[----:B------:R-:W-:Y:S01]  /*c100*/  IADD3 R212, PT, PT, R216, R3, RZ ;  /* 0x00000003d8d47210 */ /* 0x000fe20007ffe0ff */
[----:B------:R-:W2:Y:S01]  /*c110*/  LDCU UR20, c[0x0][0x3c4] ;  /* 0x00007880ff1477ac */ /* 0x000ea20008000800 */
[----:B---3--:R-:W-:Y:S02]  /*c120*/  UISETP.NE.U32.AND UP0, UPT, UR6, URZ, UPT ;  /* 0x000000ff0600728c */ /* 0x008fe4000bf05070 */
[----:B------:R-:W-:Y:S02]  /*c130*/  UISETP.NE.AND.EX UP1, UPT, UR9, URZ, UPT, UP1 ;  /* 0x000000ff0900728c */ /* 0x000fe4000bf25310 */
[----:B------:R-:W-:Y:S01]  /*c140*/  UISETP.NE.AND.EX UP0, UPT, UR7, URZ, UPT, UP0 ;  /* 0x000000ff0700728c */ /* 0x000fe2000bf05300 */
[----:B------:R-:W3:Y:S01]  /*c150*/  LDCU UR14, c[0x0][0x3bc] ;  /* 0x00007780ff0e77ac */ /* 0x000ee20008000800 */
[----:B------:R-:W2:Y:S01]  /*c160*/  LDCU.64 UR10, c[0x0][0x3a0] ;  /* 0x00007400ff0a77ac */ /* 0x000ea20008000a00 */
[----:B------:R-:W2:Y:S01]  /*c170*/  LDCU.64 UR8, c[0x0][0x3c0] ;  /* 0x00007800ff0877ac */ /* 0x000ea20008000a00 */
[----:B------:R-:W2:Y:S01]  /*c180*/  LDCU.64 UR12, c[0x0][0x3a8] ;  /* 0x00007500ff0c77ac */ /* 0x000ea20008000a00 */
[----:B------:R-:W2:Y:S01]  /*c190*/  LDCU.64 UR6, c[0x0][0x3b8] ;  /* 0x00007700ff0677ac */ /* 0x000ea20008000a00 */
[----:B------:R-:W-:-:S02]  /*c1a0*/  UIADD3 UR23, UPT, UPT, UR23, 0x1, URZ ;  /* 0x0000000117177890 */ /* 0x000fc4000fffe0ff */
[----:B------:R-:W-:Y:S02]  /*c1b0*/  UIADD3 UR26, UPT, UPT, UR26, 0x40, URZ ;  /* 0x000000401a1a7890 */ /* 0x000fe4000fffe0ff */
[----:B-1--4-:R-:W-:-:S12]  /*c1c0*/  ULEA UR5, UR5, UR15, 0x18 ;  /* 0x0000000f05057291 */ /* 0x012fd8000f8ec0ff */
.L_x_1920:
[----:B------:R-:W-:Y:S01]  /*c1d0*/  PLOP3.LUT P1, PT, PT, PT, UP1, 0x80, 0x8 ;  /* 0x000000000008781c */ /* 0x000fe20003f2f018 */
[----:B------:R-:W1:Y:S01]  /*c1e0*/  S2R R215, SR_TID.X ;  /* 0x0000000000d77919 */ /* 0x000e620000002100 */
[----:B------:R-:W-:Y:S01]  /*c1f0*/  PLOP3.LUT P0, PT, PT, PT, UP1, 0x80, 0x8 ;  /* 0x000000000008781c */ /* 0x000fe20003f0f018 */
[----:B------:R-:W4:Y:S01]  /*c200*/  @!UP1 LDCU UR17, c[0x0][0x3c0] ;  /* 0x00007800ff1197ac */ /* 0x000f220008000800 */
[----:B------:R-:W-:Y:S04]  /*c210*/  DEPBAR.LE SB0, 0x0 ;  /* 0x000080000000791a */ /* 0x000fe80000000000 */
[----:B------:R-:W-:Y:S01]  /*c220*/  BAR.SYNC.DEFER_BLOCKING 0x0 ;  /* 0x0000000000007b1d */ /* 0x000fe20000010000 */
[----:B------:R-:W-:Y:S01]  /*c230*/  IMAD.MOV.U32 R7, RZ, RZ, R234 ;  /* 0x000000ffff077224 */ /* 0x000fe200078e00ea */
[C---:B-1----:R-:W-:Y:S04]  /*c240*/  LOP3.LUT R10, R215.reuse, 0x38, RZ, 0xc0, !PT ;  /* 0x00000038d70a7812 */ /* 0x042fe800078ec0ff */
[----:B------:R-:W-:Y:S01]  /*c250*/  @!UP1 UMOV UR22, URZ ;  /* 0x000000ff00169c82 */ /* 0x000fe20008000000 */
[----:B------:R-:W-:Y:S01]  /*c260*/  SHF.R.U32.HI R217, RZ, 0x1, R215 ;  /* 0x00000001ffd97819 */ /* 0x000fe200000116d7 */
[C---:B------:R-:W-:Y:S01]  /*c270*/  IMAD.SHL.U32 R9, R215.reuse, 0x8, RZ ;  /* 0x00000008d7097824 */ /* 0x040fe200078e00ff */
[----:B----4-:R-:W-:Y:S01]  /*c280*/  @!UP1 USHF.L.U32 UR15, UR17, 0x6, URZ ;  /* 0x00000006110f9899 */ /* 0x010fe200080006ff */
[----:B------:R-:W-:Y:S01]  /*c290*/  IMAD.SHL.U32 R4, R215, 0x40, RZ ;  /* 0x00000040d7047824 */ /* 0x000fe200078e00ff */
[----:B------:R-:W-:Y:S01]  /*c2a0*/  LOP3.LUT R3, R217, 0x8, RZ, 0xc0, !PT ;  /* 0x00000008d9037812 */ /* 0x000fe200078ec0ff */
[----:B------:R-:W-:Y:S01]  /*c2b0*/  @!UP1 UIADD3 UR22, UP2, UPT, URZ, -UR22, URZ ;  /* 0x80000016ff169290 */ /* 0x000fe2000ff5e0ff */
[----:B------:R-:W-:Y:S01]  /*c2c0*/  LOP3.LUT R214, R9, 0x38, RZ, 0xc0, !PT ;  /* 0x0000003809d67812 */ /* 0x000fe200078ec0ff */
[----:B------:R-:W-:Y:S01]  /*c2d0*/  IMAD.SHL.U32 R8, R215, 0x20, RZ ;  /* 0x00000020d7087824 */ /* 0x000fe200078e00ff */
[--C-:B------:R-:W-:Y:S01]  /*c2e0*/  LOP3.LUT R10, R10, 0x1f8, R9.reuse, 0x78, !PT ;  /* 0x000001f80a0a7812 */ /* 0x100fe200078e7809 */
[----:B------:R-:W-:Y:S01]  /*c2f0*/  @!UP1 UIADD3.X UR15, UPT, UPT, URZ, ~UR15, URZ, UP2, !UPT ;  /* 0x8000000fff0f9290 */ /* 0x000fe200097fe4ff */
[--C-:B------:R-:W-:Y:S02]  /*c300*/  LOP3.LUT R6, R214, 0x1c0, R4.reuse, 0xf8, !PT ;  /* 0x000001c0d6067812 */ /* 0x100fe400078ef804 */
[----:B------:R-:W-:Y:S01]  /*c310*/  LOP3.LUT R213, R8, 0x7c00, RZ, 0xc0, !PT ;  /* 0x00007c0008d57812 */ /* 0x000fe200078ec0ff */
[----:B------:R-:W-:Y:S01]  /*c320*/  @!UP1 USHF.R.S64 UR22, UR22, 0x1f, UR15 ;  /* 0x0000001f16169899 */ /* 0x000fe2000800100f */
[----:B------:R-:W-:Y:S01]  /*c330*/  LOP3.LUT R245, R10, 0x1e00, R9, 0xf8, !PT ;  /* 0x00001e000af57812 */ /* 0x000fe200078ef809 */
[----:B------:R-:W-:Y:S01]  /*c340*/  IMAD.U32 R10, RZ, RZ, UR15 ;  /* 0x0000000fff0a7e24 */ /* 0x000fe2000f8e00ff */
[----:B------:R-:W-:Y:S01]  /*c350*/  LOP3.LUT R224, R4, 0x400, RZ, 0xc0, !PT ;  /* 0x0000040004e07812 */ /* 0x000fe200078ec0ff */
[----:B------:R-:W-:Y:S01]  /*c360*/  IMAD.MOV.U32 R8, RZ, RZ, R235 ;  /* 0x000000ffff087224 */ /* 0x000fe200078e00eb */
[----:B------:R-:W-:Y:S02]  /*c370*/  LOP3.LUT R5, R6, 0x8, R215, 0x78, !PT ;  /* 0x0000000806057812 */ /* 0x000fe400078e78d7 */
[----:B------:R-:W-:Y:S02]  /*c380*/  LOP3.LUT R4, R213, 0x200, R4, 0xf8, !PT ;  /* 0x00000200d5047812 */ /* 0x000fe400078ef804 */
[----:B------:R-:W-:Y:S01]  /*c390*/  @!P1 IADD3 R234, P1, PT, R234, UR22, RZ ;  /* 0x00000016eaea9c10 */ /* 0x000fe2000ff3e0ff */
[----:B------:R-:W-:Y:S01]  /*c3a0*/  IMAD R224, R5, 0x2, R224 ;  /* 0x0000000205e07824 */ /* 0x000fe200078e02e0 */
[C---:B------:R-:W-:Y:S02]  /*c3b0*/  LOP3.LUT R242, R214.reuse, 0x40, RZ, 0xfc, !PT ;  /* 0x00000040d6f27812 */ /* 0x040fe400078efcff */
[----:B------:R-:W-:Y:S02]  /*c3c0*/  LOP3.LUT R240, R214, 0x80, RZ, 0xfc, !PT ;  /* 0x00000080d6f07812 */ /* 0x000fe400078efcff */
[----:B------:R-:W-:Y:S02]  /*c3d0*/  LOP3.LUT R3, R4, R6, R3, 0xf6, !PT ;  /* 0x0000000604037212 */ /* 0x000fe400078ef603 */
[----:B------:R-:W-:Y:S02]  /*c3e0*/  @!P0 LEA.HI.X.SX32 R235, R10, R235, 0x1, P1 ;  /* 0x000000eb0aeb8211 */ /* 0x000fe400008f0eff */
[----:B------:R-:W-:Y:S02]  /*c3f0*/  ISETP.GE.AND P5, PT, R214, UR21, PT ;  /* 0x00000015d6007c0c */ /* 0x000fe4000bfa6270 */
[----:B------:R-:W-:Y:S02]  /*c400*/  ISETP.GE.AND P4, PT, R242, UR21, PT ;  /* 0x00000015f2007c0c */ /* 0x000fe4000bf86270 */
[----:B------:R-:W-:Y:S02]  /*c410*/  ISETP.GE.AND P3, PT, R240, UR21, PT ;  /* 0x00000015f0007c0c */ /* 0x000fe4000bf66270 */
[----:B------:R-:W-:Y:S02]  /*c420*/  LOP3.LUT R236, R214, 0xc0, RZ, 0xfc, !PT ;  /* 0x000000c0d6ec7812 */ /* 0x000fe400078efcff */
[----:B------:R-:W-:Y:S01]  /*c430*/  LEA R245, R245, UR5, 0x1 ;  /* 0x00000005f5f57c11 */ /* 0x000fe2000f8e08ff */
[----:B------:R-:W-:Y:S08]  /*c440*/  BRA.U !UP1, `(.L_x_1917) ;  /* 0x0000000109f87547 */ /* 0x000ff0000b800000 */
[----:B------:R-:W1:Y:S01]  /*c450*/  LDC R5, c[0x0][0x4f0] ;  /* 0x00013c00ff057b82 */ /* 0x000e620000000800 */
[----:B------:R-:W-:Y:S01]  /*c460*/  UIADD3 UR15, UPT, UPT, UR26, -0x40, URZ ;  /* 0xffffffc01a0f7890 */ /* 0x000fe2000fffe0ff */
[----:B------:R-:W-:Y:S01]  /*c470*/  IABS R10, UR26 ;  /* 0x0000001a000a7c13 */ /* 0x000fe20008000000 */
[----:B--2---:R-:W-:Y:S01]  /*c480*/  UMOV UR17, UR8 ;  /* 0x0000000800117c82 */ /* 0x004fe20008000000 */
        /* <DEDUP_REMOVED lines=25> */
[C---:B------:R-:W-:Y:S02]  /*c620*/  LOP3.LUT R4, R5.reuse, UR15, RZ, 0x3c, !PT ;  /* 0x0000000f05047c12 */ /* 0x040fe4000f8e3cff */
[----:B------:R-:W-:Y:S02]  /*c630*/  LOP3.LUT R6, R5, UR26, RZ, 0x3c, !PT ;  /* 0x0000001a05067c12 */ /* 0x000fe4000f8e3cff */
[----:B------:R-:W-:Y:S02]  /*c640*/  ISETP.GE.AND P0, PT, R4, RZ, PT ;  /* 0x000000ff0400720c */ /* 0x000fe40003f06270 */
[----:B------:R-:W-:Y:S02]  /*c650*/  ISETP.GE.AND P1, PT, R6, RZ, PT ;  /* 0x000000ff0600720c */ /* 0x000fe40003f26270 */
[----:B------:R-:W-:Y:S02]  /*c660*/  LOP3.LUT R4, RZ, R5, RZ, 0x33, !PT ;  /* 0x00000005ff047212 */ /* 0x000fe400078e33ff */
[----:B------:R-:W-:Y:S01]  /*c670*/  @P2 IADD3 R12, PT, PT, R12, 0x1, RZ ;  /* 0x000000010c0c2810 */ /* 0x000fe20007ffe0ff */
[----:B------:R-:W-:Y:S01]  /*c680*/  @P6 VIADD R13, R13, 0x1 ;  /* 0x000000010d0d6836 */ /* 0x000fe20000000000 */
[----:B------:R-:W-:Y:S05]  /*c690*/  ISETP.NE.AND P2, PT, R5, RZ, PT ;  /* 0x000000ff0500720c */ /* 0x000fea0003f45270 */
        /* <DEDUP_REMOVED lines=25> */
.L_x_1917:
[----:B------:R-:W-:Y:S01]  /*c830*/  @!PT LDS RZ, [RZ] ;  /* 0x00000000fffff984 */ /* 0x000fe20000000800 */
[----:B------:R-:W-:Y:S01]  /*c840*/  @!PT LDS RZ, [RZ] ;  /* 0x00000000fffff984 */ /* 0x000fe20000000800 */
[----:B------:R-:W-:Y:S01]  /*c850*/  @!PT LDS RZ, [RZ] ;  /* 0x00000000fffff984 */ /* 0x000fe20000000800 */
[----:B------:R-:W-:Y:S01]  /*c860*/  @!P5 LDGSTS.E.BYPASS.LTC128B.128 [R245+0x10000], desc[UR24][R234.64] ;  /* 0x10000000eaf5dfae */ /* 0x000fe2000b981a18 */
[----:B------:R-:W-:Y:S01]  /*c870*/  ISETP.GE.AND P1, PT, R236, UR21, PT ;  /* 0x00000015ec007c0c */ /* 0x000fe2000bf26270 */
[----:B------:R-:W-:Y:S01]  /*c880*/  USHF.L.U32 UR15, UR17, 0x5, URZ ;  /* 0x00000005110f7899 */ /* 0x000fe200080006ff */
[----:B------:R-:W-:Y:S01]  /*c890*/  LEA R225, R3, UR5, 0x1 ;  /* 0x0000000503e17c11 */ /* 0x000fe2000f8e08ff */
[----:B------:R-:W-:Y:S01]  /*c8a0*/  @P5 STS.128 [R245+0x10000], RZ ;  /* 0x010000fff5005388 */ /* 0x000fe20000000c00 */
[----:B--2---:R-:W-:Y:S01]  /*c8b0*/  USHF.L.U64.HI UR17, UR17, 0x5, UR20 ;  /* 0x0000000511117899 */ /* 0x004fe20008010214 */
[----:B------:R-:W-:Y:S01]  /*c8c0*/  IMAD.MOV.U32 R218, RZ, RZ, 0x20 ;  /* 0x00000020ffda7424 */ /* 0x000fe200078e00ff */
[----:B------:R-:W-:Y:S01]  /*c8d0*/  LOP3.LUT P2, RZ, R215, 0x4, RZ, 0xc0, !PT ;  /* 0x00000004d7ff7812 */ /* 0x000fe2000784c0ff */
[----:B------:R-:W-:Y:S01]  /*c8e0*/  @!PT LDS RZ, [RZ] ;  /* 0x00000000fffff984 */ /* 0x000fe20000000800 */
[----:B------:R-:W-:Y:S01]  /*c8f0*/  @!PT LDS RZ, [RZ] ;  /* 0x00000000fffff984 */ /* 0x000fe20000000800 */
[----:B------:R-:W-:Y:S01]  /*c900*/  @!PT LDS RZ, [RZ] ;  /* 0x00000000fffff984 */ /* 0x000fe20000000800 */
[----:B------:R-:W-:Y:S01]  /*c910*/  @!P4 LDGSTS.E.BYPASS.LTC128B.128 [R245+0x12000], desc[UR24][R234.64+0x80] ;  /* 0x12000080eaf5cfae */ /* 0x000fe2000b981a18 */
[----:B------:R-:W-:Y:S01]  /*c920*/  IADD3 R246, P0, PT, R234, UR15, RZ ;  /* 0x0000000feaf67c10 */ /* 0x000fe2000ff1e0ff */
[----:B------:R-:W-:Y:S01]  /*c930*/  VIADD R219, R224, UR5 ;  /* 0x00000005e0db7c36 */ /* 0x000fe20008000000 */
[----:B------:R-:W-:Y:S01]  /*c940*/  UIADD3 UR23, UPT, UPT, UR23, -0x1, URZ ;  /* 0xffffffff17177890 */ /* 0x000fe2000fffe0ff */
[----:B------:R-:W-:Y:S01]  /*c950*/  @P4 STS.128 [R245+0x12000], RZ ;  /* 0x012000fff5004388 */ /* 0x000fe20000000c00 */
[----:B------:R-:W-:Y:S01]  /*c960*/  IADD3.X R247, PT, PT, R235, UR17, RZ, P0, !PT ;  /* 0x00000011ebf77c10 */ /* 0x000fe200087fe4ff */
[----:B------:R-:W-:Y:S01]  /*c970*/  IMAD.MOV.U32 R3, RZ, RZ, 0x40 ;  /* 0x00000040ff037424 */ /* 0x000fe200078e00ff */
[----:B------:R-:W-:Y:S01]  /*c980*/  IADD3 R210, P0, PT, R246, UR15, RZ ;  /* 0x0000000ff6d27c10 */ /* 0x000fe2000ff1e0ff */
[----:B------:R-:W-:Y:S01]  /*c990*/  @!PT LDS RZ, [RZ] ;  /* 0x00000000fffff984 */ /* 0x000fe20000000800 */
[----:B------:R-:W-:Y:S01]  /*c9a0*/  @!PT LDS RZ, [RZ] ;  /* 0x00000000fffff984 */ /* 0x000fe20000000800 */
[----:B------:R-:W-:Y:S01]  /*c9b0*/  @!PT LDS RZ, [RZ] ;  /* 0x00000000fffff984 */ /* 0x000fe20000000800 */
[----:B------:R-:W-:Y:S01]  /*c9c0*/  @!P3 LDGSTS.E.BYPASS.LTC128B.128 [R245+0x14000], desc[UR24][R234.64+0x100] ;  /* 0x14000100eaf5bfae */ /* 0x000fe2000b981a18 */
[----:B------:R-:W-:Y:S02]  /*c9d0*/  UISETP.GT.AND UP2, UPT, UR23, UR18, UPT ;  /* 0x000000121700728c */ /* 0x000fe4000bf44270 */
[----:B------:R-:W-:Y:S01]  /*c9e0*/  IADD3.X R211, PT, PT, R247, UR17, RZ, P0, !PT ;  /* 0x00000011f7d37c10 */ /* 0x000fe200087fe4ff */
[----:B------:R-:W-:Y:S01]  /*c9f0*/  @P3 STS.128 [R245+0x14000], RZ ;  /* 0x014000fff5003388 */ /* 0x000fe20000000c00 */
[----:B------:R-:W-:Y:S03]  /*ca00*/  IADD3 R208, P0, PT, R210, UR15, RZ ;  /* 0x0000000fd2d07c10 */ /* 0x000fe6000ff1e0ff */
[----:B------:R-:W-:Y:S01]  /*ca10*/  @!PT LDS RZ, [RZ] ;  /* 0x00000000fffff984 */ /* 0x000fe20000000800 */
[----:B------:R-:W-:Y:S01]  /*ca20*/  @!PT LDS RZ, [RZ] ;  /* 0x00000000fffff984 */ /* 0x000fe20000000800 */
[----:B------:R-:W-:Y:S01]  /*ca30*/  @!PT LDS RZ, [RZ] ;  /* 0x00000000fffff984 */ /* 0x000fe20000000800 */
[----:B------:R-:W-:Y:S01]  /*ca40*/  @!P1 LDGSTS.E.BYPASS.LTC128B.128 [R245+0x16000], desc[UR24][R234.64+0x180] ;  /* 0x16000180eaf59fae */ /* 0x000fe2000b981a18 */
[----:B------:R-:W-:Y:S02]  /*ca50*/  IADD3.X R209, PT, PT, R211, UR17, RZ, P0, !PT ;  /* 0x00000011d3d17c10 */ /* 0x000fe400087fe4ff */
[----:B------:R-:W-:Y:S01]  /*ca60*/  LOP3.LUT P0, RZ, R215, 0x2, RZ, 0xc0, !PT ;  /* 0x00000002d7ff7812 */ /* 0x000fe2000780c0ff */
[----:B------:R-:W-:Y:S03]  /*ca70*/  @P1 STS.128 [R245+0x16000], RZ ;  /* 0x016000fff5001388 */ /* 0x000fe60000000c00 */
[----:B------:R-:W-:Y:S01]  /*ca80*/  SEL R218, R218, 0xffffffe0, !P0 ;  /* 0xffffffe0dada7807 */ /* 0x000fe20004000000 */
[----:B------:R-:W-:Y:S01]  /*ca90*/  @!PT LDS RZ, [RZ] ;  /* 0x00000000fffff984 */ /* 0x000fe20000000800 */
[----:B------:R-:W-:Y:S01]  /*caa0*/  @!PT LDS RZ, [RZ] ;  /* 0x00000000fffff984 */ /* 0x000fe20000000800 */
[----:B------:R-:W-:Y:S01]  /*cab0*/  @!PT LDS RZ, [RZ] ;  /* 0x00000000fffff984 */ /* 0x000fe20000000800 */
[----:B------:R-:W-:Y:S04]  /*cac0*/  @!P5 LDGSTS.E.BYPASS.LTC128B.128 [R245+0x10800], desc[UR24][R246.64] ;  /* 0x10800000f6f5dfae */ /* 0x000fe8000b981a18 */
[----:B------:R-:W-:Y:S01]  /*cad0*/  @P5 STS.128 [R245+0x10800], RZ ;  /* 0x010800fff5005388 */ /* 0x000fe20000000c00 */
[--C-:B------:R-:W-:Y:S02]  /*cae0*/  IMAD.IADD R223, R225, 0x1, R218.reuse ;  /* 0x00000001e1df7824 */ /* 0x100fe400078e02da */
[----:B------:R-:W-:Y:S01]  /*caf0*/  IMAD.IADD R222, R219, 0x1, R218 ;  /* 0x00000001dbde7824 */ /* 0x000fe200078e02da */
        /* <DEDUP_REMOVED lines=57> */
[----:B------:R-:W4:Y:S04]  /*ce90*/  LDSM.16.M88.4 R172, [R224+UR5+0x8800] ;  /* 0x00880005e0ac783b */ /* 0x000f280008000200 */
[----:B------:R-:W5:Y:S04]  /*cea0*/  LDSM.16.M88.4 R176, [R224+UR5+0x9000] ;  /* 0x00900005e0b0783b */ /* 0x000f680008000200 */
[----:B------:R-:W0:Y:S04]  /*ceb0*/  LDGDEPBAR ;  /* 0x00000000000079af */ /* 0x000e280000000000 */
[----:B------:R-:W3:Y:S04]  /*cec0*/  LDSM.16.M88.4 R180, [R224+UR5+0x9800] ;  /* 0x00980005e0b4783b */ /* 0x000ee80008000200 */
[----:B------:R-:W-:Y:S04]  /*ced0*/  LDSM.16.M88.4 R184, [R223] ;  /* 0x00000000dfb8783b */ /* 0x000fe80000000200 */
[----:B------:R-:W3:Y:S04]  /*cee0*/  LDSM.16.M88.4 R188, [R222+0x8000] ;  /* 0x00800000debc783b */ /* 0x000ee80000000200 */
[----:B------:R-:W3:Y:S04]  /*cef0*/  LDSM.16.M88.4 R192, [R222+0x8800] ;  /* 0x00880000dec0783b */ /* 0x000ee80000000200 */
[----:B-1----:R-:W-:Y:S01]  /*cf00*/  LDSM.16.M88.4 R208, [R224+UR5+0xe000] ;  /* 0x00e00005e0d0783b */ /* 0x002fe20008000200 */
[C---:B--2---:R-:W-:Y:S08]  /*cf10*/  HMMA.16816.F32.BF16 R4, R164.reuse, R168, RZ ;  /* 0x000000a8a404723c */ /* 0x044ff000000418ff */
[C---:B------:R-:W-:Y:S01]  /*cf20*/  HMMA.16816.F32.BF16 R8, R164.reuse, R170, RZ ;  /* 0x000000aaa408723c */ /* 0x040fe200000418ff */
[----:B------:R-:W1:Y:S07]  /*cf30*/  LDSM.16.M88.4 R168, [R222+0x9000] ;  /* 0x00900000dea8783b */ /* 0x000e6e0000000200 */
[C---:B----4-:R-:W-:Y:S01]  /*cf40*/  HMMA.16816.F32.BF16 R12, R164.reuse, R172, RZ ;  /* 0x000000aca40c723c */ /* 0x050fe200000418ff */
[----:B------:R-:W-:Y:S05]  /*cf50*/  SEL R172, R3, 0xffffffc0, !P2 ;  /* 0xffffffc003ac7807 */ /* 0x000fea0005000000 */
[--C-:B------:R-:W-:Y:S02]  /*cf60*/  IMAD.IADD R221, R225, 0x1, R172.reuse ;  /* 0x00000001e1dd7824 */ /* 0x100fe400078e02ac */
[C---:B------:R-:W-:Y:S01]  /*cf70*/  HMMA.16816.F32.BF16 R16, R164.reuse, R174, RZ ;  /* 0x000000aea410723c */ /* 0x040fe200000418ff */
[----:B------:R-:W-:Y:S02]  /*cf80*/  IMAD.IADD R219, R219, 0x1, R172 ;  /* 0x00000001dbdb7824 */ /* 0x000fe400078e02ac */
[----:B------:R-:W2:Y:S01]  /*cf90*/  LDSM.16.M88.4 R172, [R222+0x9800] ;  /* 0x00980000deac783b */ /* 0x000ea20000000200 */
[C---:B------:R-:W-:Y:S02]  /*cfa0*/  IMAD.IADD R220, R218.reuse, 0x1, R221 ;  /* 0x00000001dadc7824 */ /* 0x040fe400078e02dd */
[----:B------:R-:W-:Y:S01]  /*cfb0*/  IMAD.IADD R3, R218, 0x1, R219 ;  /* 0x00000001da037824 */ /* 0x000fe200078e02db */
[----:B------:R-:W-:Y:S01]  /*cfc0*/  LDSM.16.M88.4 R196, [R221] ;  /* 0x00000000ddc4783b */ /* 0x000fe20000000200 */
[C---:B-----5:R-:W-:Y:S03]  /*cfd0*/  HMMA.16816.F32.BF16 R20, R164.reuse, R176, RZ ;  /* 0x000000b0a414723c */ /* 0x060fe600000418ff */
[----:B------:R-:W4:Y:S04]  /*cfe0*/  LDSM.16.M88.4 R200, [R219+0x8000] ;  /* 0x00800000dbc8783b */ /* 0x000f280000000200 */
[----:B------:R-:W5:Y:S01]  /*cff0*/  LDSM.16.M88.4 R204, [R219+0x8800] ;  /* 0x00880000dbcc783b */ /* 0x000f620000000200 */
[C---:B------:R-:W-:Y:S03]  /*d000*/  HMMA.16816.F32.BF16 R24, R164.reuse, R178, RZ ;  /* 0x000000b2a418723c */ /* 0x040fe600000418ff */
[----:B------:R-:W-:Y:S05]  /*d010*/  LDSM.16.M88.4 R176, [R219+0x9800] ;  /* 0x00980000dbb0783b */ /* 0x000fea0000000200 */
[C---:B---3--:R-:W-:Y:S08]  /*d020*/  HMMA.16816.F32.BF16 R28, R164.reuse, R180, RZ ;  /* 0x000000b4a41c723c */ /* 0x048ff000000418ff */
[----:B------:R-:W-:Y:S01]  /*d030*/  HMMA.16816.F32.BF16 R32, R164, R182, RZ ;  /* 0x000000b6a420723c */ /* 0x000fe200000418ff */
[----:B------:R-:W3:Y:S04]  /*d040*/  LDSM.16.M88.4 R164, [R219+0x9000] ;  /* 0x00900000dba4783b */ /* 0x000ee80000000200 */
[----:B------:R-:W-:Y:S03]  /*d050*/  LDSM.16.M88.4 R180, [R220] ;  /* 0x00000000dcb4783b */ /* 0x000fe60000000200 */
[C---:B------:R-:W-:Y:S08]  /*d060*/  HMMA.16816.F32.BF16 R4, R184.reuse, R188, R4 ;  /* 0x000000bcb804723c */ /* 0x040ff00000041804 */
[C---:B------:R-:W-:Y:S01]  /*d070*/  HMMA.16816.F32.BF16 R8, R184.reuse, R190, R8 ;  /* 0x000000beb808723c */ /* 0x040fe20000041808 */
[----:B------:R-:W3:Y:S07]  /*d080*/  LDSM.16.M88.4 R188, [R3+0x8000] ;  /* 0x0080000003bc783b */ /* 0x000eee0000000200 */
[C---:B------:R-:W-:Y:S08]  /*d090*/  HMMA.16816.F32.BF16 R12, R184.reuse, R192, R12 ;  /* 0x000000c0b80c723c */ /* 0x040ff0000004180c */
[C---:B------:R-:W-:Y:S01]  /*d0a0*/  HMMA.16816.F32.BF16 R16, R184.reuse, R194, R16 ;  /* 0x000000c2b810723c */ /* 0x040fe20000041810 */
[----:B------:R-:W3:Y:S07]  /*d0b0*/  LDSM.16.M88.4 R192, [R3+0x8800] ;  /* 0x0088000003c0783b */ /* 0x000eee0000000200 */
[C---:B-1----:R-:W-:Y:S08]  /*d0c0*/  HMMA.16816.F32.BF16 R20, R184.reuse, R168, R20 ;  /* 0x000000a8b814723c */ /* 0x042ff00000041814 */
[C---:B------:R-:W-:Y:S01]  /*d0d0*/  HMMA.16816.F32.BF16 R24, R184.reuse, R170, R24 ;  /* 0x000000aab818723c */ /* 0x040fe20000041818 */
[----:B------:R-:W1:Y:S07]  /*d0e0*/  LDSM.16.M88.4 R168, [R3+0x9000] ;  /* 0x0090000003a8783b */ /* 0x000e6e0000000200 */
[C---:B--2---:R-:W-:Y:S08]  /*d0f0*/  HMMA.16816.F32.BF16 R28, R184.reuse, R172, R28 ;  /* 0x000000acb81c723c */ /* 0x044ff0000004181c */
[----:B------:R-:W-:Y:S01]  /*d100*/  HMMA.16816.F32.BF16 R32, R184, R174, R32 ;  /* 0x000000aeb820723c */ /* 0x000fe20000041820 */
[----:B------:R-:W2:Y:S04]  /*d110*/  LDSM.16.M88.4 R172, [R3+0x9800] ;  /* 0x0098000003ac783b */ /* 0x000ea80000000200 */
[----:B------:R-:W-:Y:S03]  /*d120*/  LDSM.16.M88.4 R184, [R225+0x2000] ;  /* 0x00200000e1b8783b */ /* 0x000fe60000000200 */
[C---:B----4-:R-:W-:Y:S08]  /*d130*/  HMMA.16816.F32.BF16 R4, R196.reuse, R200, R4 ;  /* 0x000000c8c404723c */ /* 0x050ff00000041804 */
[C---:B------:R-:W-:Y:S01]  /*d140*/  HMMA.16816.F32.BF16 R8, R196.reuse, R202, R8 ;  /* 0x000000cac408723c */ /* 0x040fe20000041808 */
[----:B------:R-:W4:Y:S07]  /*d150*/  LDSM.16.M88.4 R200, [R224+UR5+0xa000] ;  /* 0x00a00005e0c8783b */ /* 0x000f2e0008000200 */
[C---:B-----5:R-:W-:Y:S08]  /*d160*/  HMMA.16816.F32.BF16 R12, R196.reuse, R204, R12 ;  /* 0x000000ccc40c723c */ /* 0x060ff0000004180c */
[C---:B------:R-:W-:Y:S01]  /*d170*/  HMMA.16816.F32.BF16 R16, R196.reuse, R206, R16 ;  /* 0x000000cec410723c */ /* 0x040fe20000041810 */
[----:B------:R-:W5:Y:S07]  /*d180*/  LDSM.16.M88.4 R204, [R224+UR5+0xa800] ;  /* 0x00a80005e0cc783b */ /* 0x000f6e0008000200 */
[C---:B---3--:R-:W-:Y:S08]  /*d190*/  HMMA.16816.F32.BF16 R20, R196.reuse, R164, R20 ;  /* 0x000000a4c414723c */ /* 0x048ff00000041814 */
[C---:B------:R-:W-:Y:S01]  /*d1a0*/  HMMA.16816.F32.BF16 R24, R196.reuse, R166, R24 ;  /* 0x000000a6c418723c */ /* 0x040fe20000041818 */
[----:B------:R-:W3:Y:S07]  /*d1b0*/  LDSM.16.M88.4 R164, [R224+UR5+0xb000] ;  /* 0x00b00005e0a4783b */ /* 0x000eee0008000200 */
[C---:B------:R-:W-:Y:S08]  /*d1c0*/  HMMA.16816.F32.BF16 R28, R196.reuse, R176, R28 ;  /* 0x000000b0c41c723c */ /* 0x040ff0000004181c */
[----:B------:R-:W-:Y:S01]  /*d1d0*/  HMMA.16816.F32.BF16 R32, R196, R178, R32 ;  /* 0x000000b2c420723c */ /* 0x000fe20000041820 */
[----:B------:R-:W3:Y:S04]  /*d1e0*/  LDSM.16.M88.4 R176, [R224+UR5+0xb800] ;  /* 0x00b80005e0b0783b */ /* 0x000ee80008000200 */
[----:B------:R-:W-:Y:S03]  /*d1f0*/  LDSM.16.M88.4 R196, [R222+0xa000] ;  /* 0x00a00000dec4783b */ /* 0x000fe60000000200 */
        /* <DEDUP_REMOVED lines=15> */
[----:B------:R-:W-:Y:S07]  /*d2f0*/  LDSM.16.M88.4 R200, [R222+0xc000] ;  /* 0x00c00000dec8783b */ /* 0x000fee0000000200 */
[C---:B-----5:R-:W-:Y:S08]  /*d300*/  HMMA.16816.F32.BF16 R12, R184.reuse, R204, R12 ;  /* 0x000000ccb80c723c */ /* 0x060ff0000004180c */
        /* <DEDUP_REMOVED lines=8> */
[----:B------:R-:W4:Y:S03]  /*d390*/  LDSM.16.M88.4 R184, [R219+0xb000] ;  /* 0x00b00000dbb8783b */ /* 0x000f260000000200 */
[C---:B------:R-:W-:Y:S08]  /*d3a0*/  HMMA.16816.F32.BF16 R4, R188.reuse, R196, R4 ;  /* 0x000000c4bc04723c */ /* 0x040ff00000041804 */
[C---:B------:R-:W-:Y:S01]  /*d3b0*/  HMMA.16816.F32.BF16 R8, R188.reuse, R198, R8 ;  /* 0x000000c6bc08723c */ /* 0x040fe20000041808 */
[----:B------:R-:W-:Y:S07]  /*d3c0*/  LDSM.16.M88.4 R196, [R3+0xa000] ;  /* 0x00a0000003c4783b */ /* 0x000fee0000000200 */
[C---:B------:R-:W-:Y:S08]  /*d3d0*/  HMMA.16816.F32.BF16 R12, R188.reuse, R192, R12 ;  /* 0x000000c0bc0c723c */ /* 0x040ff0000004180c */
        /* <DEDUP_REMOVED lines=15> */
[C---:B----4-:R-:W-:Y:S08]  /*d4d0*/  HMMA.16816.F32.BF16 R20, R164.reuse, R184, R20 ;  /* 0x000000b8a414723c */ /* 0x050ff00000041814 */
        /* <DEDUP_REMOVED lines=115> */
[----:B------:R-:W-:Y:S06]  /*dc10*/  UPLOP3.LUT UP1, UPT, UPT, UPT, UP0, 0x80, 0x8 ;  /* 0x000000000008789c */ /* 0x000fec0003f2f000 */
[----:B------:R-:W-:Y:S02]  /*dc20*/  PLOP3.LUT P6, PT, PT, PT, UP1, 0x80, 0x8 ;  /* 0x000000000008781c */ /* 0x000fe40003fcf018 */
[----:B------:R-:W-:Y:S03]  /*dc30*/  PLOP3.LUT P0, PT, PT, PT, UP1, 0x80, 0x8 ;  /* 0x000000000008781c */ /* 0x000fe60003f0f018 */
[----:B------:R-:W1:Y:S01]  /*dc40*/  @!UP1 LDCU UR17, c[0x0][0x3b8] ;  /* 0x00007700ff1197ac */ /* 0x000e620008000800 */
[----:B------:R-:W-:Y:S02]  /*dc50*/  @!UP1 UMOV UR22, URZ ;  /* 0x000000ff00169c82 */ /* 0x000fe40008000000 */
[----:B------:R-:W-:Y:S02]  /*dc60*/  @!UP1 UIADD3 UR22, UP2, UPT, URZ, -UR22, URZ ;  /* 0x80000016ff169290 */ /* 0x000fe4000ff5e0ff */
[----:B-1----:R-:W-:Y:S04]  /*dc70*/  @!UP1 USHF.L.U32 UR15, UR17, 0x6, URZ ;  /* 0x00000006110f9899 */ /* 0x002fe800080006ff */
[----:B------:R-:W-:Y:S04]  /*dc80*/  @!UP1 UIADD3.X UR15, UPT, UPT, URZ, ~UR15, URZ, UP2, !UPT ;  /* 0x8000000fff0f9290 */ /* 0x000fe800097fe4ff */
[----:B------:R-:W-:Y:S02]  /*dc90*/  @!UP1 USHF.R.S64 UR22, UR22, 0x1f, UR15 ;  /* 0x0000001f16169899 */ /* 0x000fe4000800100f */
[----:B------:R-:W-:Y:S04]  /*dca0*/  IMAD.U32 R164, RZ, RZ, UR15 ;  /* 0x0000000fffa47e24 */ /* 0x000fe8000f8e00ff */
[----:B------:R-:W-:Y:S04]  /*dcb0*/  @!P6 IADD3 R232, P6, PT, R232, UR22, RZ ;  /* 0x00000016e8e8ec10 */ /* 0x000fe8000ffde0ff */
[----:B------:R-:W-:Y:S01]  /*dcc0*/  @!P0 LEA.HI.X.SX32 R231, R164, R231, 0x1, P6 ;  /* 0x000000e7a4e78211 */ /* 0x000fe200030f0eff */
[----:B------:R-:W-:Y:S08]  /*dcd0*/  BRA.U !UP1, `(.L_x_1919) ;  /* 0x0000000509007547 */ /* 0x000ff0000b800000 */
[----:B------:R-:W1:Y:S01]  /*dce0*/  LDC R164, c[0x0][0x4f0] ;  /* 0x00013c00ffa47b82 */ /* 0x000e620000000800 */
[----:B------:R-:W-:Y:S02]  /*dcf0*/  UIADD3 UR17, UPT, UPT, UR26, -0x80, URZ ;  /* 0xffffff801a117890 */ /* 0x000fe4000fffe0ff */
[----:B------:R-:W-:Y:S06]  /*dd00*/  UIADD3 UR15, UPT, UPT, UR26, -0x40, URZ ;  /* 0xffffffc01a0f7890 */ /* 0x000fec000fffe0ff */
[----:B------:R-:W-:Y:S04]  /*dd10*/  MOV R167, UR15 ;  /* 0x0000000f00a77c02 */ /* 0x000fe80008000f00 */
[----:B------:R-:W-:Y:S02]  /*dd20*/  IABS R167, R167 ;  /* 0x000000a700a77213 */ /* 0x000fe40000000000 */
[----:B-1----:R-:W-:Y:S04]  /*dd30*/  IABS R3, R164 ;  /* 0x000000a400037213 */ /* 0x002fe80000000000 */
[----:B------:R-:W1:Y:S10]  /*dd40*/  I2F.RP R166, R3 ;  /* 0x0000000300a67306 */ /* 0x000e740000209400 */
[----:B-1----:R-:W1:Y:S02]  /*dd50*/  MUFU.RCP R165, R166 ;  /* 0x000000a600a57308 */ /* 0x002e640000001000 */
[----:B-1----:R-:W-:Y:S02]  /*dd60*/  VIADD R168, R165, 0xffffffe ;  /* 0x0ffffffea5a87836 */ /* 0x002fe40000000000 */
[----:B------:R-:W-:Y:S06]  /*dd70*/  IMAD.U32 R165, RZ, RZ, UR17 ;  /* 0x00000011ffa57e24 */ /* 0x000fec000f8e00ff */
[----:B------:R-:W1:Y:S01]  /*dd80*/  F2I.FTZ.U32.TRUNC.NTZ R169, R168 ;  /* 0x000000a800a97305 */ /* 0x000e62000021f000 */
[----:B------:R-:W-:Y:S01]  /*dd90*/  IABS R165, R165 ;  /* 0x000000a500a57213 */ /* 0x000fe20000000000 */
[--C-:B-1----:R-:W-:Y:S02]  /*dda0*/  IMAD.MOV R170, RZ, RZ, -R169.reuse ;  /* 0x000000ffffaa7224 */ /* 0x102fe400078e0aa9 */
        /* <DEDUP_REMOVED lines=46> */
[C---:B------:R-:W-:Y:S03]  /*e090*/  LEA R232, P0, R168.reuse, R232, 0x1 ;  /* 0x000000e8a8e87211 */ /* 0x040fe600078008ff */
[----:B------:R-:W-:Y:S04]  /*e0a0*/  IMAD R164, R3, UR10, RZ ;  /* 0x0000000a03a47c24 */ /* 0x000fe8000f8e02ff */
[----:B------:R-:W-:Y:S05]  /*e0b0*/  IMAD R164, R165, UR11, R164 ;  /* 0x0000000ba5a47c24 */ /* 0x000fea000f8e02a4 */
[----:B------:R-:W-:Y:S04]  /*e0c0*/  IADD3 R164, PT, PT, R169, R164, RZ ;  /* 0x000000a4a9a47210 */ /* 0x000fe80007ffe0ff */
[----:B------:R-:W-:Y:S07]  /*e0d0*/  LEA.HI.X R231, R168, R231, R164, 0x1, P0 ;  /* 0x000000e7a8e77211 */ /* 0x000fee00000f0ca4 */
.L_x_1919:
[--C-:B------:R-:W-:Y:S01]  /*e0e0*/  @!P5 IMAD.MOV.U32 R233, RZ, RZ, R231.reuse ;  /* 0x000000ffffe9d224 */ /* 0x100fe200078e00e7 */
[----:B------:R-:W-:Y:S01]  /*e0f0*/  USHF.L.U32 UR15, UR17, 0x5, URZ ;  /* 0x00000005110f7899 */ /* 0x000fe200080006ff */
[----:B------:R-:W-:Y:S01]  /*e100*/  @!P1 IMAD.MOV.U32 R164, RZ, RZ, R232 ;  /* 0x000000ffffa49224 */ /* 0x000fe200078e00e8 */
[----:B------:R-:W-:Y:S01]  /*e110*/  USHF.L.U64.HI UR17, UR17, 0x5, UR14 ;  /* 0x0000000511117899 */ /* 0x000fe2000801020e */
[--C-:B------:R-:W-:Y:S01]  /*e120*/  @!P1 IMAD.MOV.U32 R165, RZ, RZ, R231.reuse ;  /* 0x000000ffffa59224 */ /* 0x100fe200078e00e7 */
[----:B------:R-:W-:Y:S01]  /*e130*/  @!PT LDS RZ, [RZ] ;  /* 0x00000000fffff984 */ /* 0x000fe20000000800 */
[----:B------:R-:W-:Y:S01]  /*e140*/  @!PT LDS RZ, [RZ] ;  /* 0x00000000fffff984 */ /* 0x000fe20000000800 */
[----:B------:R-:W-:Y:S01]  /*e150*/  @!PT LDS RZ, [RZ] ;  /* 0x00000000fffff984 */ /* 0x000fe20000000800 */
[----:B------:R1:W-:Y:S02]  /*e160*/  @!P5 LDGSTS.E.BYPASS.LTC128B.128 [R245+0x8000], desc[UR24][R232.64] ;  /* 0x08000000e8f5dfae */ /* 0x0003e4000b981a18 */
[----:B------:R-:W-:Y:S02]  /*e170*/  IADD3 R170, P0, PT, R232, UR15, RZ ;  /* 0x0000000fe8aa7c10 */ /* 0x000fe4000ff1e0ff */
[----:B------:R2:W-:Y:S02]  /*e180*/  @P5 STS.128 [R245+0x8000], RZ ;  /* 0x008000fff5005388 */ /* 0x0005e40000000c00 */
[----:B------:R-:W-:Y:S02]  /*e190*/  IADD3.X R171, PT, PT, R231, UR17, RZ, P0, !PT ;  /* 0x00000011e7ab7c10 */ /* 0x000fe400087fe4ff */
[----:B------:R-:W-:Y:S04]  /*e1a0*/  IADD3 R168, P0, PT, R170, UR15, RZ ;  /* 0x0000000faaa87c10 */ /* 0x000fe8000ff1e0ff */
[----:B------:R-:W-:Y:S02]  /*e1b0*/  IADD3.X R169, PT, PT, R171, UR17, RZ, P0, !PT ;  /* 0x00000011aba97c10 */ /* 0x000fe400087fe4ff */
[----:B------:R-:W-:Y:S04]  /*e1c0*/  IADD3 R166, P0, PT, R168, UR15, RZ ;  /* 0x0000000fa8a67c10 */ /* 0x000fe8000ff1e0ff */
[----:B------:R-:W-:Y:S01]  /*e1d0*/  IADD3.X R167, PT, PT, R169, UR17, RZ, P0, !PT ;  /* 0x00000011a9a77c10 */ /* 0x000fe200087fe4ff */
[--C-:B-1----:R-:W-:Y:S05]  /*e1e0*/  @!P4 IMAD.MOV.U32 R233, RZ, RZ, R231.reuse ;  /* 0x000000ffffe9c224 */ /* 0x102fea00078e00e7 */
[----:B------:R-:W-:Y:S01]  /*e1f0*/  @!PT LDS RZ, [RZ] ;  /* 0x00000000fffff984 */ /* 0x000fe20000000800 */
[----:B------:R-:W-:Y:S01]  /*e200*/  @!PT LDS RZ, [RZ] ;  /* 0x00000000fffff984 */ /* 0x000fe20000000800 */
[----:B------:R-:W-:Y:S01]  /*e210*/  @!PT LDS RZ, [RZ] ;  /* 0x00000000fffff984 */ /* 0x000fe20000000800 */
[----:B------:R1:W-:Y:S04]  /*e220*/  @!P4 LDGSTS.E.BYPASS.LTC128B.128 [R245+0xa000], desc[UR24][R232.64+0x80] ;  /* 0x0a000080e8f5cfae */ /* 0x0003e8000b981a18 */
[----:B------:R2:W-:Y:S01]  /*e230*/  @P4 STS.128 [R245+0xa000], RZ ;  /* 0x00a000fff5004388 */ /* 0x0005e20000000c00 */
[----:B-1----:R-:W-:Y:S05]  /*e240*/  @!P3 IMAD.MOV.U32 R233, RZ, RZ, R231 ;  /* 0x000000ffffe9b224 */ /* 0x002fea00078e00e7 */
        /* <DEDUP_REMOVED lines=71> */
.L_x_1918:
[C---:B------:R-:W-:Y:S01]  /*e6c0*/  IADD3 R3, PT, PT, R237.reuse, -0x20, RZ ;  /* 0xffffffe0ed037810 */ /* 0x040fe20007ffe0ff */
[----:B------:R-:W-:Y:S01]  /*e6d0*/  UISETP.GT.AND UP2, UPT, UR23, UR18, UPT ;  /* 0x000000121700728c */ /* 0x000fe2000bf44270 */
[C---:B------:R-:W-:Y:S01]  /*e6e0*/  IADD3 R179, PT, PT, R237.reuse, -0x1f, RZ ;  /* 0xffffffe1edb37810 */ /* 0x040fe20007ffe0ff */
[----:B------:R-:W-:Y:S01]  /*e6f0*/  UIADD3 UR26, UPT, UPT, UR26, -0x40, URZ ;  /* 0xffffffc01a1a7890 */ /* 0x000fe2000fffe0ff */
[C---:B------:R-:W-:Y:S02]  /*e700*/  ISETP.GT.AND P6, PT, R230.reuse, R3, PT ;  /* 0x00000003e600720c */ /* 0x040fe40003fc4270 */
[-C--:B------:R-:W-:Y:S02]  /*e710*/  ISETP.GT.AND P3, PT, R230, R179.reuse, PT ;  /* 0x000000b3e600720c */ /* 0x080fe40003f64270 */
[----:B------:R-:W-:Y:S02]  /*e720*/  ISETP.GT.AND P0, PT, R226, R179, PT ;  /* 0x000000b3e200720c */ /* 0x000fe40003f04270 */
[----:B--2---:R-:W-:Y:S02]  /*e730*/  IADD3 R165, PT, PT, R237, -0x17, RZ ;  /* 0xffffffe9eda57810 */ /* 0x004fe40007ffe0ff */
[----:B------:R-:W-:Y:S02]  /*e740*/  FSEL R164, R4, -INF , !P6 ;  /* 0xff80000004a47808 */ /* 0x000fe40007000000 */
[----:B------:R-:W-:Y:S02]  /*e750*/  FSEL R4, R5, -INF , !P3 ;  /* 0xff80000005047808 */ /* 0x000fe40005800000 */
[----:B------:R-:W-:Y:S02]  /*e760*/  FSEL R7, R7, -INF , !P0 ;  /* 0xff80000007077808 */ /* 0x000fe40004000000 */
[-C--:B------:R-:W-:Y:S02]  /*e770*/  ISETP.GT.AND P3, PT, R230, R165.reuse, PT ;  /* 0x000000a5e600720c */ /* 0x080fe40003f64270 */
[C---:B------:R-:W-:Y:S02]  /*e780*/  ISETP.GT.AND P0, PT, R226.reuse, R165, PT ;  /* 0x000000a5e200720c */ /* 0x040fe40003f04270 */
[----:B------:R-:W-:Y:S02]  /*e790*/  ISETP.GT.AND P1, PT, R226, R3, PT ;  /* 0x00000003e200720c */ /* 0x000fe40003f24270 */
[----:B------:R-:W-:Y:S02]  /*e7a0*/  IADD3 R171, PT, PT, R237, -0x18, RZ ;  /* 0xffffffe8edab7810 */ /* 0x000fe40007ffe0ff */
[----:B------:R-:W-:Y:S02]  /*e7b0*/  FSEL R5, R9, -INF , !P3 ;  /* 0xff80000009057808 */ /* 0x000fe40005800000 */
[----:B------:R-:W-:Y:S02]  /*e7c0*/  FSEL R9, R11, -INF , !P0 ;  /* 0xff8000000b097808 */ /* 0x000fe40004000000 */
[----:B------:R-:W-:Y:S02]  /*e7d0*/  FSEL R6, R6, -INF , !P1 ;  /* 0xff80000006067808 */ /* 0x000fe40004800000 */
[C---:B------:R-:W-:Y:S02]  /*e7e0*/  IADD3 R11, PT, PT, R237.reuse, -0xf, RZ ;  /* 0xfffffff1ed0b7810 */ /* 0x040fe40007ffe0ff */
[-C--:B------:R-:W-:Y:S02]  /*e7f0*/  ISETP.GT.AND P1, PT, R226, R171.reuse, PT ;  /* 0x000000abe200720c */ /* 0x080fe40003f24270 */
[----:B------:R-:W-:Y:S02]  /*e800*/  ISETP.GT.AND P6, PT, R230, R171, PT ;  /* 0x000000abe600720c */ /* 0x000fe40003fc4270 */
[----:B------:R-:W-:Y:S02]  /*e810*/  IADD3 R185, PT, PT, R237, -0x10, RZ ;  /* 0xfffffff0edb97810 */ /* 0x000fe40007ffe0ff */
[CC--:B------:R-:W-:Y:S02]  /*e820*/  ISETP.GE.AND P5, PT, R3.reuse, R228.reuse, PT ;  /* 0x000000e40300720c */ /* 0x0c0fe40003fa6270 */
[----:B------:R-:W-:Y:S02]  /*e830*/  ISETP.GE.AND P4, PT, R3, R229, PT ;  /* 0x000000e50300720c */ /* 0x000fe40003f86270 */
[----:B------:R-:W-:Y:S02]  /*e840*/  ISETP.GT.AND P0, PT, R226, R11, PT ;  /* 0x0000000be200720c */ /* 0x000fe40003f04270 */
[----:B------:R-:W-:Y:S02]  /*e850*/  FSEL R10, R10, -INF , !P1 ;  /* 0xff8000000a0a7808 */ /* 0x000fe40004800000 */
[C---:B------:R-:W-:Y:S02]  /*e860*/  IADD3 R3, PT, PT, R237.reuse, -0x7, RZ ;  /* 0xfffffff9ed037810 */ /* 0x040fe40007ffe0ff */
[----:B------:R-:W-:Y:S02]  /*e870*/  ISETP.GT.AND P1, PT, R226, R185, PT ;  /* 0x000000b9e200720c */ /* 0x000fe40003f24270 */
[----:B------:R-:W-:Y:S02]  /*e880*/  FSEL R8, R8, -INF , !P6 ;  /* 0xff80000008087808 */ /* 0x000fe40007000000 */
[C---:B------:R-:W-:Y:S02]  /*e890*/  ISETP.GT.AND P3, PT, R230.reuse, R11, PT ;  /* 0x0000000be600720c */ /* 0x040fe40003f64270 */
[----:B------:R-:W-:Y:S02]  /*e8a0*/  IADD3 R169, PT, PT, R237, -0x8, RZ ;  /* 0xfffffff8eda97810 */ /* 0x000fe40007ffe0ff */
[----:B------:R-:W-:Y:S02]  /*e8b0*/  ISETP.GT.AND P6, PT, R230, R185, PT ;  /* 0x000000b9e600720c */ /* 0x000fe40003fc4270 */
[----:B------:R-:W-:Y:S02]  /*e8c0*/  FSEL R203, R15, -INF , !P0 ;  /* 0xff8000000fcb7808 */ /* 0x000fe40004000000 */
[-C--:B------:R-:W-:Y:S02]  /*e8d0*/  ISETP.GT.AND P0, PT, R226, R3.reuse, PT ;  /* 0x00000003e200720c */ /* 0x080fe40003f04270 */
[----:B------:R-:W-:Y:S02]  /*e8e0*/  FSEL R14, R14, -INF , !P1 ;  /* 0xff8000000e0e7808 */ /* 0x000fe40004800000 */
[----:B------:R-:W-:Y:S02]  /*e8f0*/  FSEL R201, R13, -INF , !P3 ;  /* 0xff8000000dc97808 */ /* 0x000fe40005800000 */
[----:B------:R-:W-:Y:S02]  /*e900*/  IADD3 R183, PT, PT, R237, 0x1, RZ ;  /* 0x00000001edb77810 */ /* 0x000fe40007ffe0ff */
[----:B------:R-:W-:Y:S02]  /*e910*/  FSEL R12, R12, -INF , !P6 ;  /* 0xff8000000c0c7808 */ /* 0x000fe40007000000 */
[----:B------:R-:W-:Y:S02]  /*e920*/  ISETP.GT.AND P3, PT, R230, R3, PT ;  /* 0x00000003e600720c */ /* 0x000fe40003f64270 */
[-C--:B------:R-:W-:Y:S02]  /*e930*/  ISETP.GT.AND P1, PT, R226, R169.reuse, PT ;  /* 0x000000a9e200720c */ /* 0x080fe40003f24270 */
[----:B------:R-:W-:Y:S02]  /*e940*/  ISETP.GT.AND P6, PT, R230, R169, PT ;  /* 0x000000a9e600720c */ /* 0x000fe40003fc4270 */
[----:B------:R-:W-:Y:S02]  /*e950*/  FSEL R173, R19, -INF , !P0 ;  /* 0xff80000013ad7808 */ /* 0x000fe40004000000 */
[----:B------:R-:W-:Y:S02]  /*e960*/  ISETP.GT.AND P0, PT, R226, R183, PT ;  /* 0x000000b7e200720c */ /* 0x000fe40003f04270 */
[----:B------:R-:W-:Y:S02]  /*e970*/  FSEL R177, R17, -INF , !P3 ;  /* 0xff80000011b17808 */ /* 0x000fe40005800000 */
[----:B------:R-:W-:Y:S02]  /*e980*/  FSEL R18, R18, -INF , !P1 ;  /* 0xff80000012127808 */ /* 0x000fe40004800000 */
[C---:B------:R-:W-:Y:S02]  /*e990*/  IADD3 R167, PT, PT, R237.reuse, 0x9, RZ ;  /* 0x00000009eda77810 */ /* 0x040fe40007ffe0ff */
[----:B------:R-:W-:Y:S02]  /*e9a0*/  FSEL R16, R16, -INF , !P6 ;  /* 0xff80000010107808 */ /* 0x000fe40007000000 */
[----:B------:R-:W-:Y:S02]  /*e9b0*/  ISETP.GT.AND P1, PT, R226, R237, PT ;  /* 0x000000ede200720c */ /* 0x000fe40003f24270 */
[C---:B------:R-:W-:Y:S02]  /*e9c0*/  ISETP.GT.AND P3, PT, R230.reuse, R183, PT ;  /* 0x000000b7e600720c */ /* 0x040fe40003f64270 */
[----:B------:R-:W-:Y:S02]  /*e9d0*/  ISETP.GT.AND P6, PT, R230, R237, PT ;  /* 0x000000ede600720c */ /* 0x000fe40003fc4270 */
[----:B------:R-:W-:Y:S02]  /*e9e0*/  IADD3 R175, PT, PT, R237, 0x8, RZ ;  /* 0x00000008edaf7810 */ /* 0x000fe40007ffe0ff */
[----:B------:R-:W-:Y:S02]  /*e9f0*/  FSEL R221, R23, -INF , !P0 ;  /* 0xff80000017dd7808 */ /* 0x000fe40004000000 */
[----:B------:R-:W-:Y:S02]  /*ea00*/  ISETP.GT.AND P0, PT, R226, R167, PT ;  /* 0x000000a7e200720c */ /* 0x000fe40003f04270 */
[----:B------:R-:W-:Y:S02]  /*ea10*/  FSEL R22, R22, -INF , !P1 ;  /* 0xff80000016167808 */ /* 0x000fe40004800000 */
[----:B------:R-:W-:Y:S02]  /*ea20*/  IADD3 R181, PT, PT, R237, 0x11, RZ ;  /* 0x00000011edb57810 */ /* 0x000fe40007ffe0ff */
[----:B------:R-:W-:Y:S02]  /*ea30*/  FSEL R233, R21, -INF , !P3 ;  /* 0xff80000015e97808 */ /* 0x000fe40005800000 */
[----:B------:R-:W-:Y:S02]  /*ea40*/  FSEL R20, R20, -INF , !P6 ;  /* 0xff80000014147808 */ /* 0x000fe40007000000 */
[----:B------:R-:W-:Y:S02]  /*ea50*/  ISETP.GT.AND P1, PT, R226, R175, PT ;  /* 0x000000afe200720c */ /* 0x000fe40003f24270 */
[C---:B------:R-:W-:Y:S02]  /*ea60*/  ISETP.GT.AND P3, PT, R230.reuse, R167, PT ;  /* 0x000000a7e600720c */ /* 0x040fe40003f64270 */
[----:B------:R-:W-:Y:S02]  /*ea70*/  ISETP.GT.AND P6, PT, R230, R175, PT ;  /* 0x000000afe600720c */ /* 0x000fe40003fc4270 */
[----:B------:R-:W-:Y:S02]  /*ea80*/  IADD3 R187, PT, PT, R237, 0x10, RZ ;  /* 0x00000010edbb7810 */ /* 0x000fe40007ffe0ff */
[----:B------:R-:W-:Y:S02]  /*ea90*/  FSEL R27, R27, -INF , !P0 ;  /* 0xff8000001b1b7808 */ /* 0x000fe40004000000 */
[-C--:B------:R-:W-:Y:S02]  /*eaa0*/  ISETP.GT.AND P0, PT, R226, R181.reuse, PT ;  /* 0x000000b5e200720c */ /* 0x080fe40003f04270 */
[----:B------:R-:W-:Y:S02]  /*eab0*/  IADD3 R23, PT, PT, R237, 0x19, RZ ;  /* 0x00000019ed177810 */ /* 0x000fe40007ffe0ff */
[----:B------:R-:W-:Y:S02]  /*eac0*/  FSEL R25, R25, -INF , !P3 ;  /* 0xff80000019197808 */ /* 0x000fe40005800000 */
[----:B------:R-:W-:Y:S02]  /*ead0*/  FSEL R26, R26, -INF , !P1 ;  /* 0xff8000001a1a7808 */ /* 0x000fe40004800000 */
[----:B------:R-:W-:Y:S02]  /*eae0*/  FSEL R24, R24, -INF , !P6 ;  /* 0xff80000018187808 */ /* 0x000fe40007000000 */
[----:B------:R-:W-:Y:S02]  /*eaf0*/  ISETP.GT.AND P3, PT, R230, R181, PT ;  /* 0x000000b5e600720c */ /* 0x000fe40003f64270 */
[-C--:B------:R-:W-:Y:S02]  /*eb00*/  ISETP.GT.AND P1, PT, R226, R187.reuse, PT ;  /* 0x000000bbe200720c */ /* 0x080fe40003f24270 */
[----:B------:R-:W-:Y:S02]  /*eb10*/  ISETP.GT.AND P6, PT, R230, R187, PT ;  /* 0x000000bbe600720c */ /* 0x000fe40003fc4270 */
[----:B------:R-:W-:Y:S02]  /*eb20*/  IADD3 R21, PT, PT, R237, 0x18, RZ ;  /* 0x00000018ed157810 */ /* 0x000fe40007ffe0ff */
[----:B------:R-:W-:Y:S02]  /*eb30*/  FSEL R31, R31, -INF , !P0 ;  /* 0xff8000001f1f7808 */ /* 0x000fe40004000000 */
[-C--:B------:R-:W-:Y:S02]  /*eb40*/  ISETP.GT.AND P0, PT, R226, R23.reuse, PT ;  /* 0x00000017e200720c */ /* 0x080fe40003f04270 */
[----:B------:R-:W-:Y:S02]  /*eb50*/  FSEL R29, R29, -INF , !P3 ;  /* 0xff8000001d1d7808 */ /* 0x000fe40005800000 */
[----:B------:R-:W-:Y:S02]  /*eb60*/  FSEL R30, R30, -INF , !P1 ;  /* 0xff8000001e1e7808 */ /* 0x000fe40004800000 */
[----:B------:R-:W-:Y:S02]  /*eb70*/  FSEL R28, R28, -INF , !P6 ;  /* 0xff8000001c1c7808 */ /* 0x000fe40007000000 */
[----:B------:R-:W-:Y:S02]  /*eb80*/  ISETP.GT.AND P3, PT, R230, R23, PT ;  /* 0x00000017e600720c */ /* 0x000fe40003f64270 */
[-C--:B------:R-:W-:Y:S02]  /*eb90*/  ISETP.GT.AND P1, PT, R226, R21.reuse, PT ;  /* 0x00000015e200720c */ /* 0x080fe40003f24270 */
[----:B------:R-:W-:Y:S02]  /*eba0*/  ISETP.GT.AND P6, PT, R230, R21, PT ;  /* 0x00000015e600720c */ /* 0x000fe40003fc4270 */
[----:B------:R-:W-:Y:S02]  /*ebb0*/  FSEL R35, R35, -INF , !P0 ;  /* 0xff80000023237808 */ /* 0x000fe40004000000 */
[-C--:B------:R-:W-:Y:S02]  /*ebc0*/  ISETP.GE.AND P0, PT, R237, R229.reuse, PT ;  /* 0x000000e5ed00720c */ /* 0x080fe40003f06270 */
[----:B------:R-:W-:Y:S02]  /*ebd0*/  FSEL R33, R33, -INF , !P3 ;  /* 0xff80000021217808 */ /* 0x000fe40005800000 */
[----:B------:R-:W-:Y:S02]  /*ebe0*/  FSEL R34, R34, -INF , !P1 ;  /* 0xff80000022227808 */ /* 0x000fe40004800000 */
[----:B------:R-:W-:Y:S02]  /*ebf0*/  FSEL R32, R32, -INF , !P6 ;  /* 0xff80000020207808 */ /* 0x000fe40007000000 */
[-C--:B------:R-:W-:Y:S02]  /*ec00*/  ISETP.GE.AND P1, PT, R237, R228.reuse, PT ;  /* 0x000000e4ed00720c */ /* 0x080fe40003f26270 */
[CC--:B------:R-:W-:Y:S02]  /*ec10*/  ISETP.GE.AND P3, PT, R179.reuse, R229.reuse, PT ;  /* 0x000000e5b300720c */ /* 0x0c0fe40003f66270 */
[-C--:B------:R-:W-:Y:S02]  /*ec20*/  ISETP.GE.AND P6, PT, R179, R228.reuse, PT ;  /* 0x000000e4b300720c */ /* 0x080fe40003fc6270 */
[----:B------:R-:W-:Y:S02]  /*ec30*/  FSEL R247, R20, -INF , !P0 ;  /* 0xff80000014f77808 */ /* 0x000fe40004000000 */
[----:B------:R-:W-:Y:S02]  /*ec40*/  FSEL R19, R164, -INF , !P4 ;  /* 0xff800000a4137808 */ /* 0x000fe40006000000 */
[-C--:B------:R-:W-:Y:S02]  /*ec50*/  ISETP.GE.AND P0, PT, R171, R229.reuse, PT ;  /* 0x000000e5ab00720c */ /* 0x080fe40003f06270 */
[-C--:B------:R-:W-:Y:S02]  /*ec60*/  ISETP.GE.AND P4, PT, R165, R229.reuse, PT ;  /* 0x000000e5a500720c */ /* 0x080fe40003f86270 */
[----:B------:R-:W-:Y:S02]  /*ec70*/  FSEL R223, R22, -INF , !P1 ;  /* 0xff80000016df7808 */ /* 0x000fe40004800000 */
[----:B------:R-:W-:Y:S02]  /*ec80*/  FSEL R17, R4, -INF , !P3 ;  /* 0xff80000004117808 */ /* 0x000fe40005800000 */
[----:B------:R-:W-:Y:S02]  /*ec90*/  FSEL R15, R6, -INF , !P5 ;  /* 0xff800000060f7808 */ /* 0x000fe40006800000 */
[----:B------:R-:W-:Y:S02]  /*eca0*/  FSEL R13, R7, -INF , !P6 ;  /* 0xff800000070d7808 */ /* 0x000fe40007000000 */
[-C--:B------:R-:W-:Y:S02]  /*ecb0*/  ISETP.GE.AND P1, PT, R171, R228.reuse, PT ;  /* 0x000000e4ab00720c */ /* 0x080fe40003f26270 */
[-C--:B------:R-:W-:Y:S02]  /*ecc0*/  ISETP.GE.AND P3, PT, R165, R228.reuse, PT ;  /* 0x000000e4a500720c */ /* 0x080fe40003f66270 */
[-C--:B------:R-:W-:Y:S02]  /*ecd0*/  ISETP.GE.AND P5, PT, R185, R229.reuse, PT ;  /* 0x000000e5b900720c */ /* 0x080fe40003fa6270 */
[----:B------:R-:W-:Y:S02]  /*ece0*/  FSEL R7, R8, -INF , !P0 ;  /* 0xff80000008077808 */ /* 0x000fe40004000000 */
[----:B------:R-:W-:Y:S02]  /*ecf0*/  FSEL R5, R5, -INF , !P4 ;  /* 0xff80000005057808 */ /* 0x000fe40006000000 */
[C---:B------:R-:W-:Y:S02]  /*ed00*/  ISETP.GE.AND P0, PT, R11.reuse, R229, PT ;  /* 0x000000e50b00720c */ /* 0x040fe40003f06270 */
[-C--:B------:R-:W-:Y:S02]  /*ed10*/  ISETP.GE.AND P4, PT, R11, R228.reuse, PT ;  /* 0x000000e40b00720c */ /* 0x080fe40003f86270 */
[----:B------:R-:W-:Y:S02]  /*ed20*/  FMNMX3.FTZ R4, R2, R15, R13, !PT ;  /* 0x0000000f02047276 */ /* 0x000fe4000781000d */
[-C--:B------:R-:W-:Y:S02]  /*ed30*/  ISETP.GE.AND P6, PT, R185, R228.reuse, PT ;  /* 0x000000e4b900720c */ /* 0x080fe40003fc6270 */
[----:B------:R-:W-:Y:S02]  /*ed40*/  FSEL R11, R10, -INF , !P1 ;  /* 0xff8000000a0b7808 */ /* 0x000fe40004800000 */
[----:B------:R-:W-:Y:S02]  /*ed50*/  FSEL R9, R9, -INF , !P3 ;  /* 0xff80000009097808 */ /* 0x000fe40005800000 */
[----:B------:R-:W-:Y:S02]  /*ed60*/  FSEL R207, R12, -INF , !P5 ;  /* 0xff8000000ccf7808 */ /* 0x000fe40006800000 */
[-C--:B------:R-:W-:Y:S02]  /*ed70*/  ISETP.GE.AND P1, PT, R169, R229.reuse, PT ;  /* 0x000000e5a900720c */ /* 0x080fe40003f26270 */
[----:B------:R-:W-:Y:S02]  /*ed80*/  ISETP.GE.AND P5, PT, R3, R229, PT ;  /* 0x000000e50300720c */ /* 0x000fe40003fa6270 */
[----:B------:R-:W-:Y:S02]  /*ed90*/  FSEL R201, R201, -INF , !P0 ;  /* 0xff800000c9c97808 */ /* 0x000fe40004000000 */
[----:B------:R-:W-:Y:S02]  /*eda0*/  FSEL R205, R14, -INF , !P6 ;  /* 0xff8000000ecd7808 */ /* 0x000fe40007000000 */
[-C--:B------:R-:W-:Y:S02]  /*edb0*/  ISETP.GE.AND P3, PT, R169, R228.reuse, PT ;  /* 0x000000e4a900720c */ /* 0x080fe40003f66270 */
[-C--:B------:R-:W-:Y:S02]  /*edc0*/  ISETP.GE.AND P0, PT, R3, R228.reuse, PT ;  /* 0x000000e40300720c */ /* 0x080fe40003f06270 */
[----:B------:R-:W-:Y:S02]  /*edd0*/  FMNMX3.FTZ R4, R4, R11, R9, !PT ;  /* 0x0000000b04047276 */ /* 0x000fe40007810009 */
[----:B------:R-:W-:Y:S02]  /*ede0*/  FSEL R203, R203, -INF , !P4 ;  /* 0xff800000cbcb7808 */ /* 0x000fe40006000000 */
[----:B------:R-:W-:Y:S02]  /*edf0*/  FSEL R179, R16, -INF , !P1 ;  /* 0xff80000010b37808 */ /* 0x000fe40004800000 */
[----:B------:R-:W-:Y:S02]  /*ee00*/  FSEL R177, R177, -INF , !P5 ;  /* 0xff800000b1b17808 */ /* 0x000fe40006800000 */
[C---:B------:R-:W-:Y:S02]  /*ee10*/  ISETP.GE.AND P1, PT, R175.reuse, R229, PT ;  /* 0x000000e5af00720c */ /* 0x040fe40003f26270 */
[-C--:B------:R-:W-:Y:S02]  /*ee20*/  ISETP.GE.AND P5, PT, R175, R228.reuse, PT ;  /* 0x000000e4af00720c */ /* 0x080fe40003fa6270 */
[----:B------:R-:W-:Y:S02]  /*ee30*/  FMNMX3.FTZ R6, R0, R19, R17, !PT ;  /* 0x0000001300067276 */ /* 0x000fe40007810011 */
[----:B------:R-:W-:Y:S02]  /*ee40*/  FSEL R175, R18, -INF , !P3 ;  /* 0xff80000012af7808 */ /* 0x000fe40005800000 */
[----:B------:R-:W-:Y:S02]  /*ee50*/  FSEL R173, R173, -INF , !P0 ;  /* 0xff800000adad7808 */ /* 0x000fe40004000000 */
[-C--:B------:R-:W-:Y:S02]  /*ee60*/  ISETP.GE.AND P4, PT, R183, R228.reuse, PT ;  /* 0x000000e4b700720c */ /* 0x080fe40003f86270 */
[----:B------:R-:W-:Y:S02]  /*ee70*/  FMNMX3.FTZ R8, R4, R205, R203, !PT ;  /* 0x000000cd04087276 */ /* 0x000fe400078100cb */
[C---:B------:R-:W-:Y:S02]  /*ee80*/  ISETP.GE.AND P3, PT, R167.reuse, R229, PT ;  /* 0x000000e5a700720c */ /* 0x040fe40003f66270 */
[----:B------:R-:W-:Y:S02]  /*ee90*/  FMNMX3.FTZ R6, R6, R7, R5, !PT ;  /* 0x0000000706067276 */ /* 0x000fe40007810005 */
[----:B------:R-:W-:Y:S02]  /*eea0*/  FMNMX3.FTZ R8, R8, R175, R173, !PT ;  /* 0x000000af08087276 */ /* 0x000fe400078100ad */
[-C--:B------:R-:W-:Y:S02]  /*eeb0*/  ISETP.GE.AND P0, PT, R167, R228.reuse, PT ;  /* 0x000000e4a700720c */ /* 0x080fe40003f06270 */
[----:B------:R-:W-:Y:S02]  /*eec0*/  FSEL R221, R221, -INF , !P4 ;  /* 0xff800000dddd7808 */ /* 0x000fe40006000000 */
[----:B------:R-:W-:Y:S02]  /*eed0*/  FSEL R225, R24, -INF , !P1 ;  /* 0xff80000018e17808 */ /* 0x000fe40004800000 */
[-C--:B------:R-:W-:Y:S02]  /*eee0*/  ISETP.GE.AND P6, PT, R183, R229.reuse, PT ;  /* 0x000000e5b700720c */ /* 0x080fe40003fc6270 */
[----:B------:R-:W-:Y:S02]  /*eef0*/  ISETP.GE.AND P1, PT, R181, R229, PT ;  /* 0x000000e5b500720c */ /* 0x000fe40003f26270 */
[----:B------:R-:W-:Y:S02]  /*ef00*/  FSEL R219, R25, -INF , !P3 ;  /* 0xff80000019db7808 */ /* 0x000fe40005800000 */
[----:B------:R-:W-:Y:S02]  /*ef10*/  FMNMX3.FTZ R6, R6, R207, R201, !PT ;  /* 0x000000cf06067276 */ /* 0x000fe400078100c9 */
[-C--:B------:R-:W-:Y:S02]  /*ef20*/  ISETP.GE.AND P4, PT, R187, R228.reuse, PT ;  /* 0x000000e4bb00720c */ /* 0x080fe40003f86270 */
[-C--:B------:R-:W-:Y:S02]  /*ef30*/  ISETP.GE.AND P3, PT, R181, R228.reuse, PT ;  /* 0x000000e4b500720c */ /* 0x080fe40003f66270 */
[----:B------:R-:W-:Y:S02]  /*ef40*/  FSEL R211, R26, -INF , !P5 ;  /* 0xff8000001ad37808 */ /* 0x000fe40006800000 */
[----:B------:R-:W-:Y:S02]  /*ef50*/  FSEL R209, R27, -INF , !P0 ;  /* 0xff8000001bd17808 */ /* 0x000fe40004000000 */
[----:B------:R-:W-:Y:S02]  /*ef60*/  FMNMX3.FTZ R8, R8, R223, R221, !PT ;  /* 0x000000df08087276 */ /* 0x000fe400078100dd */
[----:B------:R-:W-:Y:S02]  /*ef70*/  FMNMX3.FTZ R4, R6, R179, R177, !PT ;  /* 0x000000b306047276 */ /* 0x000fe400078100b1 */
[----:B------:R-:W-:Y:S02]  /*ef80*/  FSEL R197, R29, -INF , !P1 ;  /* 0xff8000001dc57808 */ /* 0x000fe40004800000 */
[----:B------:R-:W-:Y:S02]  /*ef90*/  FSEL R233, R233, -INF , !P6 ;  /* 0xff800000e9e97808 */ /* 0x000fe40007000000 */
[-C--:B------:R-:W-:Y:S02]  /*efa0*/  ISETP.GE.AND P0, PT, R23, R228.reuse, PT ;  /* 0x000000e41700720c */ /* 0x080fe40003f06270 */
[----:B------:R-:W-:Y:S02]  /*efb0*/  FSEL R195, R30, -INF , !P4 ;  /* 0xff8000001ec37808 */ /* 0x000fe40006000000 */
[----:B------:R-:W-:Y:S02]  /*efc0*/  FSEL R183, R31, -INF , !P3 ;  /* 0xff8000001fb77808 */ /* 0x000fe40005800000 */
[----:B------:R-:W-:Y:S02]  /*efd0*/  FMNMX3.FTZ R8, R8, R211, R209, !PT ;  /* 0x000000d308087276 */ /* 0x000fe400078100d1 */
[----:B------:R-:W-:Y:S02]  /*efe0*/  ISETP.GE.AND P1, PT, R21, R228, PT ;  /* 0x000000e41500720c */ /* 0x000fe40003f26270 */
[----:B------:R-:W-:Y:S02]  /*eff0*/  ISETP.GE.AND P6, PT, R187, R229, PT ;  /* 0x000000e5bb00720c */ /* 0x000fe40003fc6270 */
[----:B------:R-:W-:Y:S02]  /*f000*/  FMNMX3.FTZ R4, R4, R247, R233, !PT ;  /* 0x000000f704047276 */ /* 0x000fe400078100e9 */
[----:B------:R-:W-:Y:S02]  /*f010*/  FMNMX3.FTZ R3, R8, R195, R183, !PT ;  /* 0x000000c308037276 */ /* 0x000fe400078100b7 */
[----:B------:R-:W-:Y:S02]  /*f020*/  FSEL R165, R35, -INF , !P0 ;  /* 0xff80000023a57808 */ /* 0x000fe40004000000 */
[----:B------:R-:W-:Y:S02]  /*f030*/  FSEL R166, R34, -INF , !P1 ;  /* 0xff80000022a67808 */ /* 0x000fe40004800000 */
[----:B------:R-:W-:Y:S02]  /*f040*/  FSEL R199, R28, -INF , !P6 ;  /* 0xff8000001cc77808 */ /* 0x000fe40007000000 */
[-C--:B------:R-:W-:Y:S02]  /*f050*/  ISETP.GE.AND P5, PT, R23, R229.reuse, PT ;  /* 0x000000e51700720c */ /* 0x080fe40003fa6270 */
[----:B------:R-:W-:Y:S02]  /*f060*/  ISETP.GE.AND P6, PT, R21, R229, PT ;  /* 0x000000e51500720c */ /* 0x000fe40003fc6270 */
[----:B------:R-:W-:Y:S02]  /*f070*/  FMNMX3.FTZ R4, R4, R225, R219, !PT ;  /* 0x000000e104047276 */ /* 0x000fe400078100db */
[----:B------:R-:W-:Y:S02]  /*f080*/  FMNMX3.FTZ R6, R3, R166, R165, !PT ;  /* 0x000000a603067276 */ /* 0x000fe400078100a5 */
[----:B------:R-:W-:Y:S02]  /*f090*/  FSEL R180, R33, -INF , !P5 ;  /* 0xff80000021b47808 */ /* 0x000fe40006800000 */
[----:B------:R-:W-:Y:S01]  /*f0a0*/  FSEL R181, R32, -INF , !P6 ;  /* 0xff80000020b57808 */ /* 0x000fe20007000000 */
[----:B------:R-:W1:Y:S01]  /*f0b0*/  SHFL.BFLY PT, R3, R6, 0x2, 0x1f ;  /* 0x0c401f0006037f89 */ /* 0x000e6200000e0000 */
[----:B------:R-:W-:Y:S02]  /*f0c0*/  FMNMX3.FTZ R4, R4, R199, R197, !PT ;  /* 0x000000c704047276 */ /* 0x000fe400078100c5 */
[----:B------:R-:W-:Y:S02]  /*f0d0*/  IADD3 R167, PT, PT, R216, 0x10040, RZ ;  /* 0x00010040d8a77810 */ /* 0x000fe40007ffe0ff */
[----:B------:R-:W-:Y:S02]  /*f0e0*/  FMNMX3.FTZ R10, R4, R181, R180, !PT ;  /* 0x000000b5040a7276 */ /* 0x000fe400078100b4 */
[----:B------:R-:W-:Y:S02]  /*f0f0*/  @P2 IADD3 R167, PT, PT, R227, -0x40, RZ ;  /* 0xffffffc0e3a72810 */ /* 0x000fe40007ffe0ff */
[----:B------:R-:W-:Y:S01]  /*f100*/  IADD3 R237, PT, PT, R237, -0x40, RZ ;  /* 0xffffffc0eded7810 */ /* 0x000fe20007ffe0ff */
[----:B------:R-:W2:Y:S01]  /*f110*/  SHFL.BFLY PT, R21, R10, 0x2, 0x1f ;  /* 0x0c401f000a157f89 */ /* 0x000ea200000e0000 */
[----:B------:R-:W-:Y:S07]  /*f120*/  IADD3 R218, PT, PT, R218, R167, RZ ;  /* 0x000000a7dada7210 */ /* 0x000fee0007ffe0ff */
[----:B------:R-:W-:Y:S01]  /*f130*/  LDSM.16.MT88.4 R28, [R167] ;  /* 0x00000000a71c783b */ /* 0x000fe20000004200 */
[----:B-1----:R-:W-:Y:S07]  /*f140*/  FMNMX.FTZ R4, R6, R3, !PT ;  /* 0x0000000306047209 */ /* 0x002fee0007810000 */
[----:B------:R-:W1:Y:S01]  /*f150*/  SHFL.BFLY PT, R3, R4, 0x1, 0x1f ;  /* 0x0c201f0004037f89 */ /* 0x000e6200000e0000 */
[----:B--2---:R-:W-:Y:S07]  /*f160*/  FMNMX.FTZ R8, R10, R21, !PT ;  /* 0x000000150a087209 */ /* 0x004fee0007810000 */
[----:B------:R-:W2:Y:S01]  /*f170*/  SHFL.BFLY PT, R21, R8, 0x1, 0x1f ;  /* 0x0c201f0008157f89 */ /* 0x000ea200000e0000 */
[----:B-1----:R-:W-:Y:S04]  /*f180*/  FMNMX.FTZ R3, R4, R3, !PT ;  /* 0x0000000304037209 */ /* 0x002fe80007810000 */
[C---:B------:R-:W-:Y:S01]  /*f190*/  FSETP.NEU.FTZ.AND P0, PT, R3.reuse, -INF , PT ;  /* 0xff8000000300780b */ /* 0x040fe20003f1d000 */
[----:B------:R-:W-:Y:S01]  /*f1a0*/  FMUL.FTZ R182, R3, UR4 ;  /* 0x0000000403b67c20 */ /* 0x000fe20008410000 */
[----:B--2---:R-:W-:Y:S04]  /*f1b0*/  FMNMX.FTZ R164, R8, R21, !PT ;  /* 0x0000001508a47209 */ /* 0x004fe80007810000 */
[----:B------:R-:W-:Y:S01]  /*f1c0*/  FSEL R182, R182, RZ, P0 ;  /* 0x000000ffb6b67208 */ /* 0x000fe20000000000 */
[----:B------:R-:W-:Y:S01]  /*f1d0*/  LDSM.16.MT88.4 R20, [R212+0x10000] ;  /* 0x01000000d414783b */ /* 0x000fe20000004200 */
[C---:B------:R-:W-:Y:S01]  /*f1e0*/  FSETP.NEU.FTZ.AND P1, PT, R164.reuse, -INF , PT ;  /* 0xff800000a400780b */ /* 0x040fe20003f3d000 */
[----:B------:R-:W-:Y:S02]  /*f1f0*/  FMUL.FTZ R190, R164, UR4 ;  /* 0x00000004a4be7c20 */ /* 0x000fe40008410000 */
[--C-:B------:R-:W-:Y:S01]  /*f200*/  FFMA.FTZ R189, R15, UR4, -R182.reuse ;  /* 0x000000040fbd7c23 */ /* 0x100fe200080108b6 */
[--C-:B------:R-:W-:Y:S01]  /*f210*/  FFMA.FTZ R187, R13, UR4, -R182.reuse ;  /* 0x000000040dbb7c23 */ /* 0x100fe200080108b6 */
[--C-:B------:R-:W-:Y:S01]  /*f220*/  FFMA.FTZ R186, R11, UR4, -R182.reuse ;  /* 0x000000040bba7c23 */ /* 0x100fe200080108b6 */
[----:B------:R-:W-:Y:S01]  /*f230*/  FSEL R190, R190, RZ, P1 ;  /* 0x000000ffbebe7208 */ /* 0x000fe20000800000 */
[----:B------:R-:W1:Y:S01]  /*f240*/  LDSM.16.MT88.4 R12, [R216+0x10000] ;  /* 0x01000000d80c783b */ /* 0x000e620000004200 */
[--C-:B------:R-:W-:Y:S01]  /*f250*/  FFMA.FTZ R193, R9, UR4, -R182.reuse ;  /* 0x0000000409c17c23 */ /* 0x100fe200080108b6 */
[----:B------:R-:W-:Y:S01]  /*f260*/  MUFU.EX2 R189, R189 ;  /* 0x000000bd00bd7308 */ /* 0x000fe20000000800 */
[----:B------:R-:W-:Y:S01]  /*f270*/  FFMA.FTZ R198, R175, UR4, -R182 ;  /* 0x00000004afc67c23 */ /* 0x000fe200080108b6 */
[--C-:B------:R-:W-:Y:S01]  /*f280*/  FFMA.FTZ R185, R7, UR4, -R190.reuse ;  /* 0x0000000407b97c23 */ /* 0x100fe200080108be */
[--C-:B------:R-:W-:Y:S01]  /*f290*/  FFMA.FTZ R184, R5, UR4, -R190.reuse ;  /* 0x0000000405b87c23 */ /* 0x100fe200080108be */
[----:B------:R-:W-:Y:S01]  /*f2a0*/  FSEL R5, R3, RZ, P0 ;  /* 0x000000ff03057208 */ /* 0x000fe20000000000 */
[--C-:B------:R-:W-:Y:S01]  /*f2b0*/  FFMA.FTZ R191, R19, UR4, -R190.reuse ;  /* 0x0000000413bf7c23 */ /* 0x100fe200080108be */
[----:B------:R-:W-:Y:S01]  /*f2c0*/  FSEL R7, R164, RZ, P1 ;  /* 0x000000ffa4077208 */ /* 0x000fe20000800000 */
[----:B------:R-:W-:Y:S03]  /*f2d0*/  FFMA.FTZ R188, R17, UR4, -R190 ;  /* 0x0000000411bc7c23 */ /* 0x000fe600080108be */
[----:B------:R-:W2:Y:S01]  /*f2e0*/  MUFU.EX2 R187, R187 ;  /* 0x000000bb00bb7308 */ /* 0x000ea20000000800 */
[----:B------:R-:W-:Y:S01]  /*f2f0*/  FADD.FTZ R2, -R5, R2 ;  /* 0x0000000205027221 */ /* 0x000fe20000010100 */
[----:B------:R-:W-:Y:S01]  /*f300*/  FFMA.FTZ R196, R179, UR4, -R190 ;  /* 0x00000004b3c47c23 */ /* 0x000fe200080108be */
[----:B------:R-:W-:Y:S07]  /*f310*/  FADD.FTZ R0, -R7, R0 ;  /* 0x0000000007007221 */ /* 0x000fee0000010100 */
[----:B------:R-:W-:Y:S01]  /*f320*/  MUFU.EX2 R191, R191 ;  /* 0x000000bf00bf7308 */ /* 0x000fe20000000800 */
[----:B------:R-:W-:Y:S01]  /*f330*/  FMUL.FTZ R8, R2, UR4 ;  /* 0x0000000402087c20 */ /* 0x000fe20008410000 */
[----:B------:R-:W-:Y:S01]  /*f340*/  FFMA.FTZ R210, R183, UR4, -R182 ;  /* 0x00000004b7d27c23 */ /* 0x000fe200080108b6 */
[----:B------:R-:W-:Y:S07]  /*f350*/  FMUL.FTZ R7, R0, UR4 ;  /* 0x0000000400077c20 */ /* 0x000fee0008410000 */
[----:B------:R-:W3:Y:S01]  /*f360*/  MUFU.EX2 R188, R188 ;  /* 0x000000bc00bc7308 */ /* 0x000ee20000000800 */
[--C-:B------:R-:W-:Y:S01]  /*f370*/  FFMA.FTZ R207, R207, UR4, -R190.reuse ;  /* 0x00000004cfcf7c23 */ /* 0x100fe200080108be */
[----:B------:R-:W-:Y:S01]  /*f380*/  FFMA.FTZ R192, R201, UR4, -R190 ;  /* 0x00000004c9c07c23 */ /* 0x000fe200080108be */
[----:B------:R-:W-:Y:S07]  /*f390*/  FFMA.FTZ R194, R205, UR4, -R182 ;  /* 0x00000004cdc27c23 */ /* 0x000fee00080108b6 */
[----:B------:R-:W-:Y:S01]  /*f3a0*/  MUFU.EX2 R185, R185 ;  /* 0x000000b900b97308 */ /* 0x000fe20000000800 */
[----:B------:R-:W-:Y:S01]  /*f3b0*/  FFMA.FTZ R205, R177, UR4, -R190 ;  /* 0x00000004b1cd7c23 */ /* 0x000fe200080108be */
[----:B--2---:R-:W-:Y:S01]  /*f3c0*/  F2FP.BF16.F32.PACK_AB R169, R187, R189 ;  /* 0x000000bdbba9723e */ /* 0x004fe200000010ff */
[----:B------:R-:W-:Y:S07]  /*f3d0*/  LDSM.16.MT88.4 R176, [R212+0x16800] ;  /* 0x01680000d4b0783b */ /* 0x000fee0000004200 */
[----:B------:R-:W2:Y:S01]  /*f3e0*/  MUFU.EX2 R184, R184 ;  /* 0x000000b800b87308 */ /* 0x000ea20000000800 */
[----:B------:R-:W-:Y:S01]  /*f3f0*/  FFMA.FTZ R203, R203, UR4, -R182 ;  /* 0x00000004cbcb7c23 */ /* 0x000fe200080108b6 */
[----:B------:R-:W-:Y:S01]  /*f400*/  FFMA.FTZ R200, R247, UR4, -R190 ;  /* 0x00000004f7c87c23 */ /* 0x000fe200080108be */
[--C-:B------:R-:W-:Y:S07]  /*f410*/  FFMA.FTZ R202, R223, UR4, -R182.reuse ;  /* 0x00000004dfca7c23 */ /* 0x100fee00080108b6 */
[----:B------:R-:W-:Y:S01]  /*f420*/  MUFU.EX2 R186, R186 ;  /* 0x000000ba00ba7308 */ /* 0x000fe20000000800 */
[----:B------:R-:W-:Y:S01]  /*f430*/  FFMA.FTZ R221, R221, UR4, -R182 ;  /* 0x00000004dddd7c23 */ /* 0x000fe200080108b6 */
[----:B---3--:R-:W-:Y:S01]  /*f440*/  F2FP.BF16.F32.PACK_AB R168, R188, R191 ;  /* 0x000000bfbca8723e */ /* 0x008fe200000010ff */
[----:B------:R-:W-:Y:S07]  /*f450*/  FFMA.FTZ R204, R225, UR4, -R190 ;  /* 0x00000004e1cc7c23 */ /* 0x000fee00080108be */
[----:B------:R-:W3:Y:S01]  /*f460*/  MUFU.EX2 R193, R193 ;  /* 0x000000c100c17308 */ /* 0x000ee20000000800 */
[--C-:B------:R-:W-:Y:S01]  /*f470*/  FFMA.FTZ R206, R211, UR4, -R182.reuse ;  /* 0x00000004d3ce7c23 */ /* 0x100fe200080108b6 */
[----:B------:R-:W-:Y:S01]  /*f480*/  FFMA.FTZ R209, R209, UR4, -R182 ;  /* 0x00000004d1d17c23 */ /* 0x000fe200080108b6 */
[--C-:B------:R-:W-:Y:S07]  /*f490*/  FFMA.FTZ R233, R233, UR4, -R190.reuse ;  /* 0x00000004e9e97c23 */ /* 0x100fee00080108be */
[----:B------:R-:W4:Y:S01]  /*f4a0*/  MUFU.EX2 R2, R7 ;  /* 0x0000000700027308 */ /* 0x000f220000000800 */
[--C-:B------:R-:W-:Y:S01]  /*f4b0*/  FFMA.FTZ R219, R219, UR4, -R190.reuse ;  /* 0x00000004dbdb7c23 */ /* 0x100fe200080108be */
[----:B--2---:R-:W-:Y:S01]  /*f4c0*/  F2FP.BF16.F32.PACK_AB R170, R184, R185 ;  /* 0x000000b9b8aa723e */ /* 0x004fe200000010ff */
[----:B------:R-:W-:Y:S07]  /*f4d0*/  FFMA.FTZ R208, R197, UR4, -R190 ;  /* 0x00000004c5d07c23 */ /* 0x000fee00080108be */
[----:B------:R-:W2:Y:S01]  /*f4e0*/  MUFU.EX2 R0, R8 ;  /* 0x0000000800007308 */ /* 0x000ea20000000800 */
[--C-:B------:R-:W-:Y:S09]  /*f4f0*/  FFMA.FTZ R195, R195, UR4, -R182.reuse ;  /* 0x00000004c3c37c23 */ /* 0x100ff200080108b6 */
[----:B------:R5:W-:Y:S01]  /*f500*/  MUFU.EX2 R201, R207 ;  /* 0x000000cf00c97308 */ /* 0x000be20000000800 */
[----:B---3--:R-:W-:Y:S09]  /*f510*/  F2FP.BF16.F32.PACK_AB R171, R193, R186 ;  /* 0x000000bac1ab723e */ /* 0x008ff200000010ff */
[----:B------:R-:W-:Y:S01]  /*f520*/  MUFU.EX2 R200, R200 ;  /* 0x000000c800c87308 */ /* 0x000fe20000000800 */
[C---:B----4-:R-:W-:Y:S01]  /*f530*/  FMUL.FTZ R4, R2.reuse, R160 ;  /* 0x000000a002047220 */ /* 0x050fe20000410000 */
[C---:B------:R-:W-:Y:S01]  /*f540*/  FMUL.FTZ R5, R2.reuse, R161 ;  /* 0x000000a102057220 */ /* 0x040fe20000410000 */
[C---:B------:R-:W-:Y:S01]  /*f550*/  FMUL.FTZ R9, R2.reuse, R157 ;  /* 0x0000009d02097220 */ /* 0x040fe20000410000 */
[----:B------:R-:W-:Y:S01]  /*f560*/  FMUL.FTZ R16, R2, R148 ;  /* 0x0000009402107220 */ /* 0x000fe20000410000 */
[C---:B--2---:R-:W-:Y:S01]  /*f570*/  FMUL.FTZ R6, R0.reuse, R162 ;  /* 0x000000a200067220 */ /* 0x044fe20000410000 */
[----:B------:R-:W-:Y:S01]  /*f580*/  FMUL.FTZ R7, R0, R163 ;  /* 0x000000a300077220 */ /* 0x000fe20000410000 */
[----:B------:R-:W-:Y:S01]  /*f590*/  FMUL.FTZ R8, R2, R156 ;  /* 0x0000009c02087220 */ /* 0x000fe20000410000 */
[----:B------:R-:W-:Y:S01]  /*f5a0*/  LDSM.16.MT88.4 R160, [R212+0x14800] ;  /* 0x01480000d4a0783b */ /* 0x000fe20000004200 */
[C---:B------:R-:W-:Y:S01]  /*f5b0*/  FMUL.FTZ R10, R0.reuse, R158 ;  /* 0x0000009e000a7220 */ /* 0x040fe20000410000 */
[----:B------:R-:W-:Y:S01]  /*f5c0*/  FMUL.FTZ R11, R0, R159 ;  /* 0x0000009f000b7220 */ /* 0x000fe20000410000 */
[----:B------:R-:W-:Y:S01]  /*f5d0*/  FMUL.FTZ R17, R2, R149 ;  /* 0x0000009502117220 */ /* 0x000fe20000410000 */
[----:B------:R-:W-:Y:S01]  /*f5e0*/  FMUL.FTZ R18, R0, R150 ;  /* 0x0000009600127220 */ /* 0x000fe20000410000 */
[C---:B-1----:R-:W-:Y:S01]  /*f5f0*/  HMMA.16816.F32.BF16 R4, R168.reuse, R12, R4 ;  /* 0x0000000ca804723c */ /* 0x042fe20000041804 */
[----:B------:R-:W-:Y:S02]  /*f600*/  MUFU.EX2 R223, R233 ;  /* 0x000000e900df7308 */ /* 0x000fe40000000800 */
[----:B------:R-:W-:Y:S02]  /*f610*/  LDSM.16.MT88.4 R156, [R218+0x2800] ;  /* 0x00280000da9c783b */ /* 0x000fe40000004200 */
[C---:B------:R-:W-:Y:S01]  /*f620*/  FMUL.FTZ R12, R2.reuse, R152 ;  /* 0x00000098020c7220 */ /* 0x040fe20000410000 */
[----:B------:R-:W-:Y:S01]  /*f630*/  FMUL.FTZ R13, R2, R153 ;  /* 0x00000099020d7220 */ /* 0x000fe20000410000 */
[C---:B------:R-:W-:Y:S01]  /*f640*/  FMUL.FTZ R19, R0.reuse, R151 ;  /* 0x0000009700137220 */ /* 0x040fe20000410000 */
        /* <DEDUP_REMOVED lines=23> */
[----:B-----5:R-:W-:Y:S01]  /*f7c0*/  FFMA.FTZ R207, R173, UR4, -R182 ;  /* 0x00000004adcf7c23 */ /* 0x020fe200080108b6 */
[C---:B------:R-:W-:Y:S01]  /*f7d0*/  FMUL.FTZ R36, R2.reuse, R36 ;  /* 0x0000002402247220 */ /* 0x040fe20000410000 */
[----:B------:R-:W-:Y:S01]  /*f7e0*/  FMUL.FTZ R37, R2, R37 ;  /* 0x0000002502257220 */ /* 0x000fe20000410000 */
[C---:B------:R-:W-:Y:S01]  /*f7f0*/  FMUL.FTZ R38, R0.reuse, R38 ;  /* 0x0000002600267220 */ /* 0x040fe20000410000 */
[----:B------:R-:W-:Y:S01]  /*f800*/  FMUL.FTZ R39, R0, R39 ;  /* 0x0000002700277220 */ /* 0x000fe20000410000 */
[----:B------:R-:W2:Y:S01]  /*f810*/  LDSM.16.MT88.4 R144, [R216+0x12000] ;  /* 0x01200000d890783b */ /* 0x000ea20000004200 */
[C---:B------:R-:W-:Y:S01]  /*f820*/  HMMA.16816.F32.BF16 R20, R168.reuse, R28, R20 ;  /* 0x0000001ca814723c */ /* 0x040fe20000041814 */
[----:B------:R-:W-:Y:S02]  /*f830*/  MUFU.EX2 R211, R219 ;  /* 0x000000db00d37308 */ /* 0x000fe40000000800 */
[C---:B------:R-:W-:Y:S01]  /*f840*/  FMUL.FTZ R28, R2.reuse, R136 ;  /* 0x00000088021c7220 */ /* 0x040fe20000410000 */
[C---:B------:R-:W-:Y:S01]  /*f850*/  FMUL.FTZ R29, R2.reuse, R137 ;  /* 0x00000089021d7220 */ /* 0x040fe20000410000 */
[C---:B------:R-:W-:Y:S01]  /*f860*/  FMUL.FTZ R40, R2.reuse, R40 ;  /* 0x0000002802287220 */ /* 0x040fe20000410000 */
[----:B------:R-:W-:Y:S01]  /*f870*/  FMUL.FTZ R41, R2, R41 ;  /* 0x0000002902297220 */ /* 0x000fe20000410000 */
[----:B------:R-:W-:Y:S01]  /*f880*/  LDSM.16.MT88.4 R140, [R218+0x2000] ;  /* 0x00200000da8c783b */ /* 0x000fe20000004200 */
[C---:B------:R-:W-:Y:S03]  /*f890*/  HMMA.16816.F32.BF16 R24, R168.reuse, R30, R24 ;  /* 0x0000001ea818723c */ /* 0x040fe60000041818 */
[----:B------:R-:W-:Y:S01]  /*f8a0*/  MUFU.EX2 R206, R206 ;  /* 0x000000ce00ce7308 */ /* 0x000fe20000000800 */
[C---:B------:R-:W-:Y:S01]  /*f8b0*/  FMUL.FTZ R30, R0.reuse, R138 ;  /* 0x0000008a001e7220 */ /* 0x040fe20000410000 */
[C---:B------:R-:W-:Y:S01]  /*f8c0*/  FMUL.FTZ R31, R0.reuse, R139 ;  /* 0x0000008b001f7220 */ /* 0x040fe20000410000 */
[C---:B------:R-:W-:Y:S01]  /*f8d0*/  FMUL.FTZ R42, R0.reuse, R42 ;  /* 0x0000002a002a7220 */ /* 0x040fe20000410000 */
[----:B------:R-:W-:Y:S01]  /*f8e0*/  FMUL.FTZ R43, R0, R43 ;  /* 0x0000002b002b7220 */ /* 0x000fe20000410000 */
[----:B------:R-:W3:Y:S01]  /*f8f0*/  LDSM.16.MT88.4 R136, [R212+0x12000] ;  /* 0x01200000d488783b */ /* 0x000ee20000004200 */
[C---:B------:R-:W-:Y:S01]  /*f900*/  FMUL.FTZ R44, R2.reuse, R44 ;  /* 0x0000002c022c7220 */ /* 0x040fe20000410000 */
[----:B------:R-:W-:Y:S01]  /*f910*/  FMUL.FTZ R45, R2, R45 ;  /* 0x0000002d022d7220 */ /* 0x000fe20000410000 */
[C---:B------:R-:W-:Y:S01]  /*f920*/  FMUL.FTZ R46, R0.reuse, R46 ;  /* 0x0000002e002e7220 */ /* 0x040fe20000410000 */
[----:B------:R-:W-:Y:S01]  /*f930*/  FMUL.FTZ R47, R0, R47 ;  /* 0x0000002f002f7220 */ /* 0x000fe20000410000 */
[C---:B------:R-:W-:Y:S01]  /*f940*/  FMUL.FTZ R48, R2.reuse, R48 ;  /* 0x0000003002307220 */ /* 0x040fe20000410000 */
[----:B------:R-:W-:Y:S01]  /*f950*/  FMUL.FTZ R49, R2, R49 ;  /* 0x0000003102317220 */ /* 0x000fe20000410000 */
[C---:B------:R-:W-:Y:S01]  /*f960*/  FMUL.FTZ R50, R0.reuse, R50 ;  /* 0x0000003200327220 */ /* 0x040fe20000410000 */
[C---:B-1----:R-:W-:Y:S01]  /*f970*/  HMMA.16816.F32.BF16 R28, R168.reuse, R152, R28 ;  /* 0x00000098a81c723c */ /* 0x042fe2000004181c */
[----:B------:R-:W-:Y:S01]  /*f980*/  LDSM.16.MT88.4 R172, [R218+0x4800] ;  /* 0x00480000daac783b */ /* 0x000fe20000004200 */
        /* <DEDUP_REMOVED lines=8> */
[----:B------:R-:W1:Y:S01]  /*fa10*/  MUFU.EX2 R192, R192 ;  /* 0x000000c000c07308 */ /* 0x000e620000000800 */
[C---:B------:R-:W-:Y:S01]  /*fa20*/  FMUL.FTZ R56, R2.reuse, R56 ;  /* 0x0000003802387220 */ /* 0x040fe20000410000 */
[----:B------:R-:W-:Y:S01]  /*fa30*/  FMUL.FTZ R57, R2, R57 ;  /* 0x0000003902397220 */ /* 0x000fe20000410000 */
[C---:B------:R-:W-:Y:S01]  /*fa40*/  FMUL.FTZ R58, R0.reuse, R58 ;  /* 0x0000003a003a7220 */ /* 0x040fe20000410000 */
[----:B------:R-:W-:Y:S01]  /*fa50*/  FMUL.FTZ R59, R0, R59 ;  /* 0x0000003b003b7220 */ /* 0x000fe20000410000 */
[C---:B------:R-:W-:Y:S01]  /*fa60*/  FMUL.FTZ R60, R2.reuse, R60 ;  /* 0x0000003c023c7220 */ /* 0x040fe20000410000 */
[C---:B--2---:R-:W-:Y:S04]  /*fa70*/  HMMA.16816.F32.BF16 R36, R168.reuse, R144, R36 ;  /* 0x00000090a824723c */ /* 0x044fe80000041824 */
        /* <DEDUP_REMOVED lines=8> */
[----:B------:R-:W2:Y:S01]  /*fb00*/  MUFU.EX2 R203, R203 ;  /* 0x000000cb00cb7308 */ /* 0x000ea20000000800 */
        /* <DEDUP_REMOVED lines=13> */
[----:B------:R-:W3:Y:S03]  /*fbe0*/  LDSM.16.MT88.4 R136, [R216+0x14000] ;  /* 0x01400000d888783b */ /* 0x000ee60000004200 */
[----:B------:R-:W4:Y:S01]  /*fbf0*/  MUFU.EX2 R205, R205 ;  /* 0x000000cd00cd7308 */ /* 0x000f220000000800 */
[C---:B------:R-:W-:Y:S01]  /*fc00*/  FMUL.FTZ R76, R2.reuse, R76 ;  /* 0x0000004c024c7220 */ /* 0x040fe20000410000 */
[----:B------:R-:W-:Y:S01]  /*fc10*/  FMUL.FTZ R77, R2, R77 ;  /* 0x0000004d024d7220 */ /* 0x000fe20000410000 */
[C---:B------:R-:W-:Y:S01]  /*fc20*/  FMUL.FTZ R78, R0.reuse, R78 ;  /* 0x0000004e004e7220 */ /* 0x040fe20000410000 */
[----:B------:R-:W-:Y:S01]  /*fc30*/  FMUL.FTZ R79, R0, R79 ;  /* 0x0000004f004f7220 */ /* 0x000fe20000410000 */
[C---:B------:R-:W-:Y:S01]  /*fc40*/  FMUL.FTZ R80, R2.reuse, R80 ;  /* 0x0000005002507220 */ /* 0x040fe20000410000 */
[C---:B------:R-:W-:Y:S04]  /*fc50*/  HMMA.16816.F32.BF16 R52, R168.reuse, R132, R52 ;  /* 0x00000084a834723c */ /* 0x040fe80000041834 */
[----:B------:R-:W-:Y:S01]  /*fc60*/  MUFU.EX2 R198, R198 ;  /* 0x000000c600c67308 */ /* 0x000fe20000000800 */
[----:B------:R-:W-:Y:S01]  /*fc70*/  FMUL.FTZ R81, R2, R81 ;  /* 0x0000005102517220 */ /* 0x000fe20000410000 */
[C---:B------:R-:W-:Y:S01]  /*fc80*/  FMUL.FTZ R82, R0.reuse, R82 ;  /* 0x0000005200527220 */ /* 0x040fe20000410000 */
[----:B------:R-:W-:Y:S01]  /*fc90*/  FMUL.FTZ R83, R0, R83 ;  /* 0x0000005300537220 */ /* 0x000fe20000410000 */
[C---:B------:R-:W-:Y:S01]  /*fca0*/  FMUL.FTZ R84, R2.reuse, R84 ;  /* 0x0000005402547220 */ /* 0x040fe20000410000 */
[----:B------:R-:W-:Y:S01]  /*fcb0*/  FMUL.FTZ R85, R2, R85 ;  /* 0x0000005502557220 */ /* 0x000fe20000410000 */
[C---:B------:R-:W-:Y:S01]  /*fcc0*/  HMMA.16816.F32.BF16 R56, R168.reuse, R134, R56 ;  /* 0x00000086a838723c */ /* 0x040fe20000041838 */
[----:B------:R-:W5:Y:S03]  /*fcd0*/  LDSM.16.MT88.4 R132, [R212+0x14000] ;  /* 0x01400000d484783b */ /* 0x000f660000004200 */
        /* <DEDUP_REMOVED lines=14> */
[----:B------:R-:W1:Y:S03]  /*fdc0*/  LDSM.16.MT88.4 R140, [R167+0x4000] ;  /* 0x00400000a78c783b */ /* 0x000e660000004200 */
[----:B------:R-:W-:Y:S01]  /*fdd0*/  MUFU.EX2 R195, R195 ;  /* 0x000000c300c37308 */ /* 0x000fe20000000800 */
[C---:B------:R-:W-:Y:S01]  /*fde0*/  FMUL.FTZ R96, R2.reuse, R96 ;  /* 0x0000006002607220 */ /* 0x040fe20000410000 */
[----:B------:R-:W-:Y:S01]  /*fdf0*/  FMUL.FTZ R97, R2, R97 ;  /* 0x0000006102617220 */ /* 0x000fe20000410000 */
[C---:B------:R-:W-:Y:S01]  /*fe00*/  FMUL.FTZ R98, R0.reuse, R98 ;  /* 0x0000006200627220 */ /* 0x040fe20000410000 */
[----:B------:R-:W-:Y:S01]  /*fe10*/  FMUL.FTZ R99, R0, R99 ;  /* 0x0000006300637220 */ /* 0x000fe20000410000 */
[C---:B------:R-:W-:Y:S01]  /*fe20*/  FMUL.FTZ R100, R2.reuse, R100 ;  /* 0x0000006402647220 */ /* 0x040fe20000410000 */
[----:B------:R-:W-:Y:S01]  /*fe30*/  FMUL.FTZ R101, R2, R101 ;  /* 0x0000006502657220 */ /* 0x000fe20000410000 */
[C---:B---3--:R-:W-:Y:S03]  /*fe40*/  HMMA.16816.F32.BF16 R68, R168.reuse, R136, R68 ;  /* 0x00000088a844723c */ /* 0x048fe60000041844 */
[----:B------:R-:W-:Y:S01]  /*fe50*/  MUFU.EX2 R210, R210 ;  /* 0x000000d200d27308 */ /* 0x000fe20000000800 */
        /* <DEDUP_REMOVED lines=38> */
[----:B------:R-:W-:Y:S01]  /*100c0*/  FFMA.FTZ R191, R2, R243, R191 ;  /* 0x000000f302bf7223 */ /* 0x000fe200000100bf */
[C---:B---3--:R-:W-:Y:S03]  /*100d0*/  HMMA.16816.F32.BF16 R92, R168.reuse, R136, R92 ;  /* 0x00000088a85c723c */ /* 0x048fe6000004185c */
[----:B------:R-:W-:Y:S01]  /*100e0*/  FFMA.FTZ R189, R0, R241, R189 ;  /* 0x000000f100bd7223 */ /* 0x000fe200000100bd */
[----:B------:R-:W-:Y:S03]  /*100f0*/  FADD.FTZ R188, R188, R191 ;  /* 0x000000bfbcbc7221 */ /* 0x000fe60000010000 */
[----:B------:R-:W-:Y:S01]  /*10100*/  FADD.FTZ R189, R187, R189 ;  /* 0x000000bdbbbd7221 */ /* 0x000fe20000010000 */
[C---:B------:R-:W-:Y:S01]  /*10110*/  HMMA.16816.F32.BF16 R96, R168.reuse, R138, R96 ;  /* 0x0000008aa860723c */ /* 0x040fe20000041860 */
[----:B------:R-:W3:Y:S02]  /*10120*/  LDSM.16.MT88.4 R136, [R167+0x6000] ;  /* 0x00600000a788783b */ /* 0x000ee40000004200 */
[----:B------:R-:W-:Y:S01]  /*10130*/  FADD.FTZ R185, R185, R188 ;  /* 0x000000bcb9b97221 */ /* 0x000fe20000010000 */
[----:B------:R-:W-:Y:S03]  /*10140*/  FADD.FTZ R186, R186, R189 ;  /* 0x000000bdbaba7221 */ /* 0x000fe60000010000 */
[----:B------:R-:W-:Y:S01]  /*10150*/  FADD.FTZ R184, R184, R185 ;  /* 0x000000b9b8b87221 */ /* 0x000fe20000010000 */
[C---:B-----5:R-:W-:Y:S03]  /*10160*/  HMMA.16816.F32.BF16 R100, R168.reuse, R132, R100 ;  /* 0x00000084a864723c */ /* 0x060fe60000041864 */
[----:B------:R-:W-:Y:S05]  /*10170*/  FADD.FTZ R193, R193, R186 ;  /* 0x000000bac1c17221 */ /* 0x000fea0000010000 */
[C---:B------:R-:W-:Y:S01]  /*10180*/  HMMA.16816.F32.BF16 R104, R168.reuse, R134, R104 ;  /* 0x00000086a868723c */ /* 0x040fe20000041868 */
[----:B------:R-:W5:Y:S07]  /*10190*/  LDSM.16.MT88.4 R132, [R218+0x6000] ;  /* 0x00600000da84783b */ /* 0x000f6e0000004200 */
[C---:B-1----:R-:W-:Y:S08]  /*101a0*/  HMMA.16816.F32.BF16 R108, R168.reuse, R140, R108 ;  /* 0x0000008ca86c723c */ /* 0x042ff0000004186c */
[C---:B------:R-:W-:Y:S01]  /*101b0*/  HMMA.16816.F32.BF16 R112, R168.reuse, R142, R112 ;  /* 0x0000008ea870723c */ /* 0x040fe20000041870 */
[----:B------:R-:W1:Y:S07]  /*101c0*/  LDSM.16.MT88.4 R140, [R216+0x10800] ;  /* 0x01080000d88c783b */ /* 0x000e6e0000004200 */
[C---:B---3--:R-:W-:Y:S08]  /*101d0*/  HMMA.16816.F32.BF16 R116, R168.reuse, R136, R116 ;  /* 0x00000088a874723c */ /* 0x048ff00000041874 */
[C---:B------:R-:W-:Y:S01]  /*101e0*/  HMMA.16816.F32.BF16 R120, R168.reuse, R138, R120 ;  /* 0x0000008aa878723c */ /* 0x040fe20000041878 */
[----:B------:R-:W3:Y:S07]  /*101f0*/  LDSM.16.MT88.4 R136, [R212+0x10800] ;  /* 0x01080000d488783b */ /* 0x000eee0000004200 */
[C---:B-----5:R-:W-:Y:S03]  /*10200*/  HMMA.16816.F32.BF16 R124, R168.reuse, R132, R124 ;  /* 0x00000084a87c723c */ /* 0x060fe6000004187c */
[----:B------:R-:W-:Y:S02]  /*10210*/  F2FP.BF16.F32.PACK_AB R132, R192, R201 ;  /* 0x000000c9c084723e */ /* 0x000fe400000010ff */
[----:B--2---:R-:W-:Y:S01]  /*10220*/  F2FP.BF16.F32.PACK_AB R133, R203, R194 ;  /* 0x000000c2cb85723e */ /* 0x004fe200000010ff */
[----:B------:R-:W-:Y:S02]  /*10230*/  FADD.FTZ R194, R194, R193 ;  /* 0x000000c1c2c27221 */ /* 0x000fe40000010000 */
[----:B------:R-:W-:Y:S01]  /*10240*/  HMMA.16816.F32.BF16 R128, R168, R134, R128 ;  /* 0x00000086a880723c */ /* 0x000fe20000041880 */
[----:B------:R-:W-:Y:S02]  /*10250*/  LDSM.16.MT88.4 R168, [R167+0x4800] ;  /* 0x00480000a7a8783b */ /* 0x000fe40000004200 */
[----:B----4-:R-:W-:Y:S01]  /*10260*/  F2FP.BF16.F32.PACK_AB R134, R205, R196 ;  /* 0x000000c4cd86723e */ /* 0x010fe200000010ff */
[----:B------:R-:W-:Y:S01]  /*10270*/  FADD.FTZ R203, R203, R194 ;  /* 0x000000c2cbcb7221 */ /* 0x000fe20000010000 */
[C---:B------:R-:W-:Y:S03]  /*10280*/  F2FP.BF16.F32.PACK_AB R135, R207.reuse, R198 ;  /* 0x000000c6cf87723e */ /* 0x040fe600000010ff */
[----:B------:R-:W-:Y:S04]  /*10290*/  FADD.FTZ R198, R198, R203 ;  /* 0x000000cbc6c67221 */ /* 0x000fe80000010000 */
[C---:B-1----:R-:W-:Y:S05]  /*102a0*/  HMMA.16816.F32.BF16 R4, R132.reuse, R140, R4 ;  /* 0x0000008c8404723c */ /* 0x042fea0000041804 */
[----:B------:R-:W-:Y:S03]  /*102b0*/  FADD.FTZ R207, R207, R198 ;  /* 0x000000c6cfcf7221 */ /* 0x000fe60000010000 */
[C---:B------:R-:W-:Y:S01]  /*102c0*/  HMMA.16816.F32.BF16 R8, R132.reuse, R142, R8 ;  /* 0x0000008e8408723c */ /* 0x040fe20000041808 */
[----:B------:R-:W1:Y:S07]  /*102d0*/  LDSM.16.MT88.4 R140, [R216+0x12800] ;  /* 0x01280000d88c783b */ /* 0x000e6e0000004200 */
        /* <DEDUP_REMOVED lines=35> */
[----:B------:R-:W3:Y:S07]  /*10510*/  LDSM.16.MT88.4 R148, [R212+0x11000] ;  /* 0x01100000d494783b */ /* 0x000eee0000004200 */
[C---:B------:R-:W-:Y:S08]  /*10520*/  HMMA.16816.F32.BF16 R108, R132.reuse, R176, R108 ;  /* 0x000000b0846c723c */ /* 0x040ff0000004186c */
[C---:B------:R-:W-:Y:S01]  /*10530*/  HMMA.16816.F32.BF16 R112, R132.reuse, R178, R112 ;  /* 0x000000b28470723c */ /* 0x040fe20000041870 */
[----:B------:R-:W-:Y:S07]  /*10540*/  LDSM.16.MT88.4 R176, [R212+0x17000] ;  /* 0x01700000d4b0783b */ /* 0x000fee0000004200 */
[C---:B-1----:R-:W-:Y:S08]  /*10550*/  HMMA.16816.F32.BF16 R116, R132.reuse, R136, R116 ;  /* 0x000000888474723c */ /* 0x042ff00000041874 */
[C---:B------:R-:W-:Y:S01]  /*10560*/  HMMA.16816.F32.BF16 R120, R132.reuse, R138, R120 ;  /* 0x0000008a8478723c */ /* 0x040fe20000041878 */
[----:B------:R-:W1:Y:S07]  /*10570*/  LDSM.16.MT88.4 R136, [R218+0x1000] ;  /* 0x00100000da88783b */ /* 0x000e6e0000004200 */
[C---:B------:R-:W-:Y:S08]  /*10580*/  HMMA.16816.F32.BF16 R124, R132.reuse, R140, R124 ;  /* 0x0000008c847c723c */ /* 0x040ff0000004187c */
[----:B------:R-:W-:Y:S01]  /*10590*/  HMMA.16816.F32.BF16 R128, R132, R142, R128 ;  /* 0x0000008e8480723c */ /* 0x000fe20000041880 */
[----:B------:R-:W4:Y:S02]  /*105a0*/  LDSM.16.MT88.4 R140, [R216+0x13000] ;  /* 0x01300000d88c783b */ /* 0x000f240000004200 */
[----:B------:R-:W-:Y:S02]  /*105b0*/  F2FP.BF16.F32.PACK_AB R132, R223, R200 ;  /* 0x000000c8df84723e */ /* 0x000fe400000010ff */
[----:B------:R-:W-:Y:S01]  /*105c0*/  F2FP.BF16.F32.PACK_AB R133, R221, R202 ;  /* 0x000000cadd85723e */ /* 0x000fe200000010ff */
[----:B------:R-:W-:Y:S01]  /*105d0*/  FADD.FTZ R202, R202, R207 ;  /* 0x000000cfcaca7221 */ /* 0x000fe20000010000 */
[----:B------:R-:W-:Y:S02]  /*105e0*/  F2FP.BF16.F32.PACK_AB R134, R211, R204 ;  /* 0x000000ccd386723e */ /* 0x000fe400000010ff */
[----:B------:R-:W-:Y:S01]  /*105f0*/  F2FP.BF16.F32.PACK_AB R135, R209, R206 ;  /* 0x000000ced187723e */ /* 0x000fe200000010ff */
[----:B------:R-:W-:Y:S04]  /*10600*/  FADD.FTZ R221, R221, R202 ;  /* 0x000000cadddd7221 */ /* 0x000fe80000010000 */
[----:B------:R-:W-:Y:S02]  /*10610*/  FADD.FTZ R2, R206, R221 ;  /* 0x000000ddce027221 */ /* 0x000fe40000010000 */
[C---:B--2---:R-:W-:Y:S03]  /*10620*/  HMMA.16816.F32.BF16 R4, R132.reuse, R144, R4 ;  /* 0x000000908404723c */ /* 0x044fe60000041804 */
[----:B------:R-:W-:Y:S05]  /*10630*/  FADD.FTZ R2, R209, R2 ;  /* 0x00000002d1027221 */ /* 0x000fea0000010000 */
        /* <DEDUP_REMOVED lines=11> */
[C---:B----4-:R-:W-:Y:S08]  /*106f0*/  HMMA.16816.F32.BF16 R36, R132.reuse, R140, R36 ;  /* 0x0000008c8424723c */ /* 0x050ff00000041824 */
[C---:B------:R-:W-:Y:S01]  /*10700*/  HMMA.16816.F32.BF16 R40, R132.reuse, R142, R40 ;  /* 0x0000008e8428723c */ /* 0x040fe20000041828 */
[----:B------:R-:W4:Y:S07]  /*10710*/  LDSM.16.MT88.4 R140, [R167+0x7000] ;  /* 0x00700000a78c783b */ /* 0x000f2e0000004200 */
[C---:B--2---:R-:W-:Y:S03]  /*10720*/  HMMA.16816.F32.BF16 R44, R132.reuse, R144, R44 ;  /* 0x00000090842c723c */ /* 0x044fe6000004182c */
[--C-:B------:R-:W-:Y:S01]  /*10730*/  FFMA.FTZ R144, R199, UR4, -R190.reuse ;  /* 0x00000004c7907c23 */ /* 0x100fe200080108be */
[--C-:B------:R-:W-:Y:S01]  /*10740*/  FFMA.FTZ R199, R181, UR4, -R190.reuse ;  /* 0x00000004b5c77c23 */ /* 0x100fe200080108be */
[----:B------:R-:W-:Y:S02]  /*10750*/  FFMA.FTZ R190, R180, UR4, -R190 ;  /* 0x00000004b4be7c23 */ /* 0x000fe400080108be */
[----:B------:R-:W2:Y:S01]  /*10760*/  MUFU.EX2 R197, R144 ;  /* 0x0000009000c57308 */ /* 0x000ea20000000800 */
[C---:B------:R-:W-:Y:S09]  /*10770*/  HMMA.16816.F32.BF16 R48, R132.reuse, R146, R48 ;  /* 0x000000928430723c */ /* 0x040ff20000041830 */
[----:B------:R-:W-:Y:S10]  /*10780*/  MUFU.EX2 R199, R199 ;  /* 0x000000c700c77308 */ /* 0x000ff40000000800 */
[----:B------:R-:W1:Y:S01]  /*10790*/  MUFU.EX2 R190, R190 ;  /* 0x000000be00be7308 */ /* 0x000e620000000800 */
[C---:B---3--:R-:W-:Y:S08]  /*107a0*/  HMMA.16816.F32.BF16 R52, R132.reuse, R148, R52 ;  /* 0x000000948434723c */ /* 0x048ff00000041834 */
        /* <DEDUP_REMOVED lines=10> */
[----:B--2---:R-:W-:Y:S02]  /*10850*/  F2FP.BF16.F32.PACK_AB R168, R208, R197 ;  /* 0x000000c5d0a8723e */ /* 0x004fe400000010ff */
[----:B------:R-:W-:Y:S01]  /*10860*/  F2FP.BF16.F32.PACK_AB R169, R210, R195 ;  /* 0x000000c3d2a9723e */ /* 0x000fe200000010ff */
[----:B------:R-:W-:Y:S01]  /*10870*/  FADD.FTZ R195, R195, R2 ;  /* 0x00000002c3c37221 */ /* 0x000fe20000010000 */
[----:B------:R-:W-:Y:S01]  /*10880*/  MOV R2, R3 ;  /* 0x0000000300027202 */ /* 0x000fe20000000f00 */
[C---:B------:R-:W-:Y:S03]  /*10890*/  HMMA.16816.F32.BF16 R88, R132.reuse, R170, R88 ;  /* 0x000000aa8458723c */ /* 0x040fe60000041858 */
[----:B-1----:R-:W-:Y:S01]  /*108a0*/  F2FP.BF16.F32.PACK_AB R170, R190, R199 ;  /* 0x000000c7beaa723e */ /* 0x002fe200000010ff */
[----:B------:R-:W-:Y:S04]  /*108b0*/  FADD.FTZ R210, R210, R195 ;  /* 0x000000c3d2d27221 */ /* 0x000fe80000010000 */
[C---:B------:R-:W-:Y:S08]  /*108c0*/  HMMA.16816.F32.BF16 R92, R132.reuse, R172, R92 ;  /* 0x000000ac845c723c */ /* 0x040ff0000004185c */
[C---:B------:R-:W-:Y:S01]  /*108d0*/  HMMA.16816.F32.BF16 R96, R132.reuse, R174, R96 ;  /* 0x000000ae8460723c */ /* 0x040fe20000041860 */
[----:B------:R-:W-:Y:S07]  /*108e0*/  LDSM.16.MT88.4 R172, [R167+0x1800] ;  /* 0x00180000a7ac783b */ /* 0x000fee0000004200 */
[C---:B------:R-:W-:Y:S08]  /*108f0*/  HMMA.16816.F32.BF16 R100, R132.reuse, R136, R100 ;  /* 0x000000888464723c */ /* 0x040ff00000041864 */
[C---:B------:R-:W-:Y:S01]  /*10900*/  HMMA.16816.F32.BF16 R104, R132.reuse, R138, R104 ;  /* 0x0000008a8468723c */ /* 0x040fe20000041868 */
[----:B------:R-:W1:Y:S07]  /*10910*/  LDSM.16.MT88.4 R136, [R218+0x7000] ;  /* 0x00700000da88783b */ /* 0x000e6e0000004200 */
[C---:B------:R-:W-:Y:S08]  /*10920*/  HMMA.16816.F32.BF16 R108, R132.reuse, R176, R108 ;  /* 0x000000b0846c723c */ /* 0x040ff0000004186c */
[C---:B------:R-:W-:Y:S01]  /*10930*/  HMMA.16816.F32.BF16 R112, R132.reuse, R178, R112 ;  /* 0x000000b28470723c */ /* 0x040fe20000041870 */
[----:B------:R-:W-:Y:S07]  /*10940*/  LDSM.16.MT88.4 R176, [R167+0x3800] ;  /* 0x00380000a7b0783b */ /* 0x000fee0000004200 */
[C---:B----4-:R-:W-:Y:S03]  /*10950*/  HMMA.16816.F32.BF16 R116, R132.reuse, R140, R116 ;  /* 0x0000008c8474723c */ /* 0x050fe60000041874 */
[--C-:B------:R-:W-:Y:S01]  /*10960*/  FFMA.FTZ R140, R166, UR4, -R182.reuse ;  /* 0x00000004a68c7c23 */ /* 0x100fe200080108b6 */
[----:B------:R-:W-:Y:S03]  /*10970*/  FFMA.FTZ R182, R165, UR4, -R182 ;  /* 0x00000004a5b67c23 */ /* 0x000fe600080108b6 */
[----:B------:R-:W-:Y:S01]  /*10980*/  MUFU.EX2 R165, R140 ;  /* 0x0000008c00a57308 */ /* 0x000fe20000000800 */
[C---:B------:R-:W-:Y:S09]  /*10990*/  HMMA.16816.F32.BF16 R120, R132.reuse, R142, R120 ;  /* 0x0000008e8478723c */ /* 0x040ff20000041878 */
[----:B------:R-:W2:Y:S01]  /*109a0*/  MUFU.EX2 R166, R182 ;  /* 0x000000b600a67308 */ /* 0x000ea20000000800 */
[C---:B-1----:R-:W-:Y:S08]  /*109b0*/  HMMA.16816.F32.BF16 R124, R132.reuse, R136, R124 ;  /* 0x00000088847c723c */ /* 0x042ff0000004187c */
[----:B------:R-:W-:Y:S01]  /*109c0*/  HMMA.16816.F32.BF16 R128, R132, R138, R128 ;  /* 0x0000008a8480723c */ /* 0x000fe20000041880 */
[----:B------:R-:W1:Y:S02]  /*109d0*/  LDSM.16.MT88.4 R132, [R218+0x1800] ;  /* 0x00180000da84783b */ /* 0x000e640000004200 */
[C---:B--2---:R-:W-:Y:S01]  /*109e0*/  F2FP.BF16.F32.PACK_AB R171, R166.reuse, R165 ;  /* 0x000000a5a6ab723e */ /* 0x044fe200000010ff */
[----:B------:R-:W-:Y:S04]  /*109f0*/  FADD.FTZ R165, R165, R210 ;  /* 0x000000d2a5a57221 */ /* 0x000fe80000010000 */
[----:B------:R-:W-:Y:S01]  /*10a00*/  FADD.FTZ R241, R166, R165 ;  /* 0x000000a5a6f17221 */ /* 0x000fe20000010000 */
[----:B------:R-:W-:Y:S01]  /*10a10*/  LDSM.16.MT88.4 R180, [R167+0x5800] ;  /* 0x00580000a7b4783b */ /* 0x000fe20000004200 */
[C---:B------:R-:W-:Y:S07]  /*10a20*/  HMMA.16816.F32.BF16 R160, R168.reuse, R156, R4 ;  /* 0x0000009ca8a0723c */ /* 0x040fee0000041804 */
[----:B------:R-:W2:Y:S01]  /*10a30*/  LDSM.16.MT88.4 R4, [R216+0x13800] ;  /* 0x01380000d804783b */ /* 0x000ea20000004200 */
[C---:B------:R-:W-:Y:S07]  /*10a40*/  HMMA.16816.F32.BF16 R156, R168.reuse, R158, R8 ;  /* 0x0000009ea89c723c */ /* 0x040fee0000041808 */
[----:B------:R-:W3:Y:S01]  /*10a50*/  LDSM.16.MT88.4 R8, [R212+0x13800] ;  /* 0x01380000d408783b */ /* 0x000ee20000004200 */
[C---:B------:R-:W-:Y:S07]  /*10a60*/  HMMA.16816.F32.BF16 R152, R168.reuse, R148, R12 ;  /* 0x00000094a898723c */ /* 0x040fee000004180c */
[----:B------:R-:W4:Y:S01]  /*10a70*/  LDSM.16.MT88.4 R12, [R218+0x3800] ;  /* 0x00380000da0c783b */ /* 0x000f220000004200 */
[C---:B------:R-:W-:Y:S07]  /*10a80*/  HMMA.16816.F32.BF16 R148, R168.reuse, R150, R16 ;  /* 0x00000096a894723c */ /* 0x040fee0000041810 */
[----:B------:R-:W5:Y:S01]  /*10a90*/  LDSM.16.MT88.4 R16, [R216+0x15800] ;  /* 0x01580000d810783b */ /* 0x000f620000004200 */
[C---:B------:R-:W-:Y:S07]  /*10aa0*/  HMMA.16816.F32.BF16 R144, R168.reuse, R172, R20 ;  /* 0x000000aca890723c */ /* 0x040fee0000041814 */
[----:B------:R-:W5:Y:S01]  /*10ab0*/  LDSM.16.MT88.4 R20, [R212+0x15800] ;  /* 0x01580000d414783b */ /* 0x000f620000004200 */
[C---:B------:R-:W-:Y:S07]  /*10ac0*/  HMMA.16816.F32.BF16 R140, R168.reuse, R174, R24 ;  /* 0x000000aea88c723c */ /* 0x040fee0000041818 */
[----:B------:R-:W5:Y:S01]  /*10ad0*/  LDSM.16.MT88.4 R24, [R218+0x5800] ;  /* 0x00580000da18783b */ /* 0x000f620000004200 */
[C---:B-1----:R-:W-:Y:S07]  /*10ae0*/  HMMA.16816.F32.BF16 R136, R168.reuse, R132, R28 ;  /* 0x00000084a888723c */ /* 0x042fee000004181c */
[----:B------:R-:W1:Y:S01]  /*10af0*/  LDSM.16.MT88.4 R28, [R216+0x17800] ;  /* 0x01780000d81c783b */ /* 0x000e620000004200 */
        /* <DEDUP_REMOVED lines=35> */
[----:B------:R-:W-:Y:S01]  /*10d30*/  FADD.FTZ R197, R197, R0 ;  /* 0x00000000c5c57221 */ /* 0x000fe20000010000 */
[----:B------:R-:W-:Y:S03]  /*10d40*/  MOV R0, R164 ;  /* 0x000000a400007202 */ /* 0x000fe60000000f00 */
[----:B------:R-:W-:Y:S01]  /*10d50*/  FADD.FTZ R208, R208, R197 ;  /* 0x000000c5d0d07221 */ /* 0x000fe20000010000 */
[----:B------:R-:W-:Y:S03]  /*10d60*/  HMMA.16816.F32.BF16 R128, R168, R14, R128 ;  /* 0x0000000ea880723c */ /* 0x000fe60000041880 */
[----:B------:R-:W-:Y:S04]  /*10d70*/  FADD.FTZ R199, R199, R208 ;  /* 0x000000d0c7c77221 */ /* 0x000fe80000010000 */
[----:B------:R-:W-:Y:S01]  /*10d80*/  FADD.FTZ R243, R190, R199 ;  /* 0x000000c7bef37221 */ /* 0x000fe20000010000 */
[----:B------:R-:W-:Y:S01]  /*10d90*/  @!UPT UIADD3 URZ, UPT, UPT, URZ, URZ, URZ ;  /* 0x000000fffffff290 */ /* 0x000fe2000fffe0ff */
[----:B------:R-:W-:Y:S11]  /*10da0*/  BRA.U UP2, `(.L_x_1920) ;  /* 0xffffffb502087547 */ /* 0x000ff6000b83ffff */
.L_x_1916:
[----:B------:R-:W1:Y:S01]  /*10db0*/  SHFL.BFLY PT, R0, R241, 0x2, 0x1f ;  /* 0x0c401f00f1007f89 */ /* 0x000e6200000e0000 */
[C---:B------:R-:W-:Y:S01]  /*10dc0*/  LOP3.LUT P1, RZ, R215.reuse, 0x10, RZ, 0xc0, !PT ;  /* 0x00000010d7ff7812 */ /* 0x040fe2000782c0ff */
[----:B------:R-:W2:Y:S01]  /*10dd0*/  LDCU.U8 UR4, c[0x0][0x548] ;  /* 0x0000a900ff0477ac */ /* 0x000ea20008000000 */
[C---:B------:R-:W-:Y:S01]  /*10de0*/  LOP3.LUT P2, RZ, R215.reuse, 0x8, RZ, 0xc0, !PT ;  /* 0x00000008d7ff7812 */ /* 0x040fe2000784c0ff */
[----:B------:R-:W3:Y:S01]  /*10df0*/  SHFL.BFLY PT, R8, R243, 0x2, 0x1f ;  /* 0x0c401f00f3087f89 */ /* 0x000ee200000e0000 */
[----:B------:R-:W-:Y:S01]  /*10e00*/  LOP3.LUT P0, RZ, R215, 0x4, RZ, 0xc0, !PT ;  /* 0x00000004d7ff7812 */ /* 0x000fe2000780c0ff */
[----:B------:R-:W-:Y:S01]  /*10e10*/  UISETP.NE.AND UP1, UPT, UR19, -0x1, UPT ;  /* 0xffffffff1300788c */ /* 0x000fe2000bf25270 */
[----:B------:R-:W4:Y:S01]  /*10e20*/  S2UR UR9, SR_CTAID.Y ;  /* 0x00000000000979c3 */ /* 0x000f220000002600 */
[----:B------:R-:W5:Y:S01]  /*10e30*/  LDCU UR11, c[0x0][0x434] ;  /* 0x00008680ff0b77ac */ /* 0x000f620008000800 */
[----:B------:R-:W-:Y:S01]  /*10e40*/  LOP3.LUT R12, R217, 0x30, RZ, 0xc0, !PT ;  /* 0x00000030d90c7812 */ /* 0x000fe200078ec0ff */
[----:B------:R-:W-:Y:S05]  /*10e50*/  BSSY.RECONVERGENT B0, `(.L_x_1921) ;  /* 0x0000150000007945 */ /* 0x000fea0003800200 */
[----:B------:R-:W-:Y:S02]  /*10e60*/  S2UR UR8, SR_CTAID.Z ;  /* 0x00000000000879c3 */ /* 0x000fe40000002700 */
[----:B------:R-:W4:Y:S01]  /*10e70*/  @!UP1 LDCU.64 UR6, c[0x0][0x400] ;  /* 0x00008000ff0697ac */ /* 0x000f220008000a00 */
[----:B--2---:R-:W-:-:S05]  /*10e80*/  UISETP.NE.AND UP2, UPT, UR4, URZ, UPT ;  /* 0x000000ff0400728c */ /* 0x004fca000bf45270 */
        /* <DEDUP_REMOVED lines=314> */
[----:B-1----:R-:W-:-:S04]  /*12230*/  SHF.R.U32.HI R7, RZ, 0x2, R215 ;  /* 0x00000002ff077819 */ /* 0x002fc800000116d7 */
        /* <DEDUP_REMOVED lines=17> */
.L_x_1922:
[----:B------:R-:W-:Y:S05]  /*12350*/  BSYNC.RECONVERGENT B0 ;  /* 0x0000000000007941 */ /* 0x000fea0003800200 */
.L_x_1921:
        /* <DEDUP_REMOVED lines=39> */
.L_x_1924:
[----:B------:R-:W-:Y:S05]  /*125d0*/  BSYNC.RECONVERGENT B0 ;  /* 0x0000000000007941 */ /* 0x000fea0003800200 */
.L_x_1923:
        /* <DEDUP_REMOVED lines=26> */
.L_x_1926:
[----:B------:R-:W-:Y:S05]  /*12780*/  BSYNC.RECONVERGENT B0 ;  /* 0x0000000000007941 */ /* 0x000fea0003800200 */
.L_x_1925:
        /* <DEDUP_REMOVED lines=26> */
.L_x_1928:
[----:B------:R-:W-:Y:S05]  /*12930*/  BSYNC.RECONVERGENT B0 ;  /* 0x0000000000007941 */ /* 0x000fea0003800200 */
.L_x_1927:
        /* <DEDUP_REMOVED lines=25> */
.L_x_1929:
        /* <DEDUP_REMOVED lines=11> */
.L_x_7468:


//--------------------- .text._ZN5flash24flash_fwd_splitkv_kernelI23Flash_fwd_kernel_traitsILi256ELi64ELi64ELi4ELb0ELb0EN7cutlass10bfloat16_tE19Flash_kernel_traitsILi256ELi64ELi64ELi4ES3_EELb0ELb1ELb0ELb0ELb0ELb1ELb0ELb0EEEvNS_16Flash_fwd_paramsE --------------------------
	.section	.text._ZN5flash24flash_fwd_splitkv_kernelI23Flash_fwd_kernel_traitsILi256ELi64ELi64ELi4ELb0ELb0EN7cutlass10bfloat16_tE19Flash_kernel_traitsILi256ELi64ELi64ELi4ES3_EELb0ELb1ELb0ELb0ELb0ELb1ELb0ELb0EEEvNS_16Flash_fwd_paramsE,"ax",@progbits
	.align	128
        .global         _ZN5flash24flash_fwd_splitkv_kernelI23Flash_fwd_kernel_traitsILi256ELi64ELi64ELi4ELb0ELb0EN7cutlass10bfloat16_tE19Flash_kernel_traitsILi256ELi64ELi64ELi4ES3_EELb0ELb1ELb0ELb0ELb0ELb1ELb0ELb0EEEvNS_16Flash_fwd_paramsE
        .type           _ZN5flash24flash_fwd_splitkv_kernelI23Flash_fwd_kernel_traitsILi256ELi64ELi64ELi4ELb0ELb0EN7cutlass10bfloat16_tE19Flash_kernel_traitsILi256ELi64ELi64ELi4ES3_EELb0ELb1ELb0ELb0ELb0ELb1ELb0ELb0EEEvNS_16Flash_fwd_paramsE,@function
        .size           _ZN5flash24flash_fwd_splitkv_kernelI23Flash_fwd_kernel_traitsILi256ELi64ELi64ELi4ELb0ELb0EN7cutlass10bfloat16_tE19Flash_kernel_traitsILi256ELi64ELi64ELi4ES3_EELb0ELb1ELb0ELb0ELb0ELb1ELb0ELb0EEEvNS_16Flash_fwd_paramsE,(.L_x_7469 - _ZN5flash24flash_fwd_splitkv_kernelI23Flash_fwd_kernel_traitsILi256ELi64ELi64ELi4ELb0ELb0EN7cutlass10bfloat16_tE19Flash_kernel_traitsILi256ELi64ELi64ELi4ES3_EELb0ELb1ELb0ELb0ELb0ELb1ELb0ELb0EEEvNS_16Flash_fwd_paramsE)
        .other          _ZN5flash24flash_fwd_splitkv_kernelI23Flash_fwd_kernel_traitsILi256ELi64ELi64ELi4ELb0ELb0EN7cutlass10bfloat16_tE19Flash_kernel_traitsILi256ELi64ELi64ELi4ES3_EELb0ELb1ELb0ELb0ELb0ELb1ELb0ELb0EEEvNS_16Flash_fwd_paramsE,@"STO_CUDA_ENTRY STV_DEFAULT"
_ZN5flash24flash_fwd_splitkv_kernelI23Flash_fwd_kernel_traitsILi256ELi64ELi64ELi4ELb0ELb0EN7cutlass10bfloat16_tE19Flash_kernel_traitsILi256ELi64ELi64ELi4ES3_EELb0ELb1ELb0ELb0ELb0ELb1ELb0ELb0EEEvNS_16Flash_fwd_paramsE:
.text._ZN5flash24flash_fwd_splitkv_kernelI23Flash_fwd_kernel_traitsILi256ELi64ELi64ELi4ELb0ELb0EN7cutlass10bfloat16_tE19Flash_kernel_traitsILi256ELi64ELi64ELi4ES3_EELb0ELb1ELb0ELb0ELb0ELb1ELb0ELb0EEEvNS_16Flash_fwd_paramsE:
        /* <DEDUP_REMOVED lines=75> */
.L_x_1930:
        /* <DEDUP_REMOVED lines=89> */
.L_x_1933:
[----:B------:R-:W-:Y:S05]  /*0a40*/  BSYNC.RECONVERGENT B0 ;  /* 0x0000000000007941 */ /* 0x000fea0003800200 */
.L_x_1932:
        /* <DEDUP_REMOVED lines=23> */
.L_x_1935:
[----:B------:R-:W-:Y:S05]  /*0bc0*/  BSYNC.RECONVERGENT B0 ;  /* 0x0000000000007941 */ /* 0x000fea0003800200 */
.L_x_1934:
        /* <DEDUP_REMOVED lines=22> */
.L_x_1937:
[----:B------:R-:W-:Y:S05]  /*0d30*/  BSYNC.RECONVERGENT B0 ;  /* 0x0000000000007941 */ /* 0x000fea0003800200 */
.L_x_1936:
        /* <DEDUP_REMOVED lines=21> */
.L_x_1939:
[----:B------:R-:W-:Y:S05]  /*0e90*/  BSYNC.RECONVERGENT B0 ;  /* 0x0000000000007941 */ /* 0x000fea0003800200 */
.L_x_1938:
        /* <DEDUP_REMOVED lines=21> */
.L_x_1931:
        /* <DEDUP_REMOVED lines=13> */
.L_x_1940:
        /* <DEDUP_REMOVED lines=99> */
.L_x_1941:
        /* <DEDUP_REMOVED lines=16> */
.L_x_1943:
[----:B------:R-:W1:Y:S01]  /*17f0*/  LDCU.64 UR10, c[0x0][0x3b8] ;  /* 0x00007700ff0a77ac */ /* 0x000e620008000a00 */
[----:B------:R-:W-:-:S04]  /*1800*/  UIADD3 UR15, UPT, UPT, UR7, UR17, URZ ;  /* 0x00000011070f7290 */ /* 0x000fc8000fffe0ff */
[----:B-1----:R-:W-:Y:S02]  /*1810*/  UIMAD.WIDE.U32 UR4, UR15, UR10, URZ ;  /* 0x0000000a0f0472a5 */ /* 0x002fe4000f8e00ff */
[----:B------:R-:W-:-:S04]  /*1820*/  UIMAD UR15, UR15, UR11, URZ ;  /* 0x0000000b0f0f72a4 */ /* 0x000fc8000f8e02ff */
[----:B------:R-:W-:Y:S01]  /*1830*/  UIADD3 UR15, UPT, UPT, UR5, UR15, URZ ;  /* 0x0000000f050f7290 */ /* 0x000fe2000fffe0ff */
[----:B------:R-:W-:-:S11]  /*1840*/  UMOV UR16, UR4 ;  /* 0x0000000400107c82 */ /* 0x000fd60008000000 */
.L_x_1944:
        /* <DEDUP_REMOVED lines=14> */
.L_x_1945:
[----:B------:R-:W1:Y:S01]  /*1930*/  LDCU.64 UR8, c[0x0][0x3c0] ;  /* 0x00007800ff0877ac */ /* 0x000e620008000a00 */
[----:B------:R-:W-:-:S04]  /*1940*/  UIADD3 UR7, UPT, UPT, UR7, UR17, URZ ;  /* 0x0000001107077290 */ /* 0x000fc8000fffe0ff */
[----:B-1----:R-:W-:Y:S02]  /*1950*/  UIMAD.WIDE.U32 UR4, UR7, UR8, URZ ;  /* 0x00000008070472a5 */ /* 0x002fe4000f8e00ff */
[----:B------:R-:W-:-:S04]  /*1960*/  UIMAD UR7, UR7, UR9, URZ ;  /* 0x00000009070772a4 */ /* 0x000fc8000f8e02ff */
[----:B------:R-:W-:Y:S01]  /*1970*/  UIADD3 UR5, UPT, UPT, UR5, UR7, URZ ;  /* 0x0000000705057290 */ /* 0x000fe2000fffe0ff */
[----:B------:R-:W-:-:S11]  /*1980*/  UMOV UR6, UR4 ;  /* 0x0000000400067c82 */ /* 0x000fd60008000000 */
.L_x_1946:
        /* <DEDUP_REMOVED lines=52> */
.L_x_1942:
        /* <DEDUP_REMOVED lines=90> */
.L_x_1948:
[----:B------:R-:W-:Y:S05]  /*2270*/  BSYNC.RECONVERGENT B0 ;  /* 0x0000000000007941 */ /* 0x000fea0003800200 */
.L_x_1947:
        /* <DEDUP_REMOVED lines=41> */
.L_x_1950:
[----:B------:R-:W-:Y:S05]  /*2510*/  BSYNC.RECONVERGENT B0 ;  /* 0x0000000000007941 */ /* 0x000fea0003800200 */
.L_x_1949:
        /* <DEDUP_REMOVED lines=41> */
.L_x_1952:
[----:B------:R-:W-:Y:S05]  /*27b0*/  BSYNC.RECONVERGENT B0 ;  /* 0x0000000000007941 */ /* 0x000fea0003800200 */
.L_x_1951:
        /* <DEDUP_REMOVED lines=41> */
.L_x_1954:
[----:B------:R-:W-:Y:S05]  /*2a50*/  BSYNC.RECONVERGENT B0 ;  /* 0x0000000000007941 */ /* 0x000fea0003800200 */
.L_x_1953:
        /* <DEDUP_REMOVED lines=32> */
.L_x_1956:
[----:B------:R-:W-:Y:S05]  /*2c60*/  BSYNC.RECONVERGENT B0 ;  /* 0x0000000000007941 */ /* 0x000fea0003800200 */
.L_x_1955:
        /* <DEDUP_REMOVED lines=31> */
.L_x_1958:
[----:B------:R-:W-:Y:S05]  /*2e60*/  BSYNC.RECONVERGENT B0 ;  /* 0x0000000000007941 */ /* 0x000fea0003800200 */
.L_x_1957:
        /* <DEDUP_REMOVED lines=33> */
.L_x_1960:
[----:B------:R-:W-:Y:S05]  /*3080*/  BSYNC.RECONVERGENT B0 ;  /* 0x0000000000007941 */ /* 0x000fea0003800200 */
.L_x_1959:
        /* <DEDUP_REMOVED lines=32> */
.L_x_1962:
[----:B------:R-:W-:Y:S05]  /*3290*/  BSYNC.RECONVERGENT B0 ;  /* 0x0000000000007941 */ /* 0x000fea0003800200 */
.L_x_1961:
        /* <DEDUP_REMOVED lines=45> */
.L_x_1964:
[----:B------:R4:W-:Y:S04]  /*3570*/  STS.128 [R245+0x10000], RZ ;  /* 0x010000fff5007388 */ /* 0x0009e80000000c00 */
[----:B------:R4:W-:Y:S04]  /*3580*/  STS.128 [R245+0x12000], RZ ;  /* 0x012000fff5007388 */ /* 0x0009e80000000c00 */
[----:B------:R4:W-:Y:S04]  /*3590*/  STS.128 [R245+0x14000], RZ ;  /* 0x014000fff5007388 */ /* 0x0009e80000000c00 */
[----:B------:R4:W-:Y:S02]  /*35a0*/  STS.128 [R245+0x16000], RZ ;  /* 0x016000fff5007388 */ /* 0x0009e40000000c00 */
.L_x_1965:
[----:B------:R-:W-:Y:S05]  /*35b0*/  BSYNC.RECONVERGENT B0 ;  /* 0x0000000000007941 */ /* 0x000fea0003800200 */
.L_x_1963:
        /* <DEDUP_REMOVED lines=46> */
.L_x_1967:
[----:B------:R-:W-:Y:S05]  /*38a0*/  BSYNC.RECONVERGENT B0 ;  /* 0x0000000000007941 */ /* 0x000fea0003800200 */
.L_x_1966:
        /* <DEDUP_REMOVED lines=36> */
.L_x_1969:
[----:B------:R-:W-:Y:S05]  /*3af0*/  BSYNC.RECONVERGENT B0 ;  /* 0x0000000000007941 */ /* 0x000fea0003800200 */
.L_x_1968:
        /* <DEDUP_REMOVED lines=35> */
.L_x_1971:
[----:B------:R-:W-:Y:S05]  /*3d30*/  BSYNC.RECONVERGENT B0 ;  /* 0x0000000000007941 */ /* 0x000fea0003800200 */
.L_x_1970:
[----:B------:R-:W-:Y:S01]  /*3d40*/  LDSM.16.M88.4 R48, [R82] ;  /* 0x000000005230783b */ /* 0x000fe20000000200 */
[----:B-1----:R-:W-:Y:S01]  /*3d50*/  LOP3.LUT P0, R2, R215, 0x2, RZ, 0xc0, !PT ;  /* 0x00000002d7027812 */ /* 0x002fe2000780c0ff */
[----:B------:R-:W1:Y:S01]  /*3d60*/  LDCU UR4, c[0x0][0x50c] ;  /* 0x0000a180ff0477ac */ /* 0x000e620008000800 */
[----:B------:R-:W-:Y:S01]  /*3d70*/  MOV R76, 0x20 ;  /* 0x00000020004c7802 */ /* 0x000fe20000000f00 */
[----:B------:R-:W5:Y:S01]  /*3d80*/  LDSM.16.M88.4 R20, [R81+UR5+0x8000] ;  /* 0x008000055114783b */ /* 0x000f620008000200 */
[----:B------:R-:W-:Y:S01]  /*3d90*/  IADD3 R209, PT, PT, R81, UR5, RZ ;  /* 0x0000000551d17c10 */ /* 0x000fe2000fffe0ff */
[----:B------:R-:W-:Y:S01]  /*3da0*/  UISETP.GT.U32.AND UP0, UPT, UR29, UR18, UPT ;  /* 0x000000121d00728c */ /* 0x000fe2000bf04070 */
[----:B------:R-:W-:Y:S01]  /*3db0*/  SEL R76, R76, 0xffffffe0, !P0 ;  /* 0xffffffe04c4c7807 */ /* 0x000fe20004000000 */
[----:B--23--:R-:W2:Y:S01]  /*3dc0*/  LDSM.16.M88.4 R12, [R81+UR5+0x8800] ;  /* 0x00880005510c783b */ /* 0x00cea20008000200 */
[----:B------:R-:W-:Y:S02]  /*3dd0*/  LOP3.LUT R0, R215, 0x4, RZ, 0xc0, !PT ;  /* 0x00000004d7007812 */ /* 0x000fe400078ec0ff */
[-C--:B------:R-:W-:Y:S01]  /*3de0*/  IADD3 R80, PT, PT, R82, R76.reuse, RZ ;  /* 0x0000004c52507210 */ /* 0x080fe20007ffe0ff */
[----:B------:R-:W3:Y:S01]  /*3df0*/  LDSM.16.M88.4 R56, [R81+UR5+0x9000] ;  /* 0x009000055138783b */ /* 0x000ee20008000200 */
[----:B------:R-:W-:-:S02]  /*3e00*/  IADD3 R3, PT, PT, R209, R76, RZ ;  /* 0x0000004cd1037210 */ /* 0x000fc40007ffe0ff */
[----:B------:R-:W-:Y:S01]  /*3e10*/  ISETP.NE.AND P0, PT, R0, RZ, PT ;  /* 0x000000ff0000720c */ /* 0x000fe20003f05270 */
[----:B------:R-:W4:Y:S01]  /*3e20*/  LDSM.16.M88.4 R28, [R81+UR5+0x9800] ;  /* 0x00980005511c783b */ /* 0x000f220008000200 */
[----:B------:R-:W-:Y:S02]  /*3e30*/  MOV R167, 0x40 ;  /* 0x0000004000a77802 */ /* 0x000fe40000000f00 */
[----:B------:R-:W-:Y:S01]  /*3e40*/  MOV R228, UR26 ;  /* 0x0000001a00e47c02 */ /* 0x000fe20008000f00 */
[----:B------:R-:W-:Y:S01]  /*3e50*/  LDSM.16.M88.4 R4, [R80] ;  /* 0x000000005004783b */ /* 0x000fe20000000200 */
[----:B------:R-:W-:Y:S02]  /*3e60*/  SEL R167, R167, 0xffffffc0, !P0 ;  /* 0xffffffc0a7a77807 */ /* 0x000fe40004000000 */
[----:B------:R-:W-:Y:S01]  /*3e70*/  MOV R230, UR21 ;  /* 0x0000001500e67c02 */ /* 0x000fe20008000f00 */
[----:B------:R-:W1:Y:S01]  /*3e80*/  LDSM.16.M88.4 R32, [R3+0x8000] ;  /* 0x008000000320783b */ /* 0x000e620000000200 */
[----:B------:R-:W-:-:S02]  /*3e90*/  IADD3 R79, PT, PT, R82, R167, RZ ;  /* 0x000000a7524f7210 */ /* 0x000fc40007ffe0ff */
[----:B------:R-:W-:Y:S01]  /*3ea0*/  IADD3 R165, PT, PT, R209, R167, RZ ;  /* 0x000000a7d1a57210 */ /* 0x000fe20007ffe0ff */
[----:B------:R-:W1:Y:S01]  /*3eb0*/  LDSM.16.M88.4 R8, [R3+0x8800] ;  /* 0x008800000308783b */ /* 0x000e620000000200 */
[C---:B------:R-:W-:Y:S02]  /*3ec0*/  IADD3 R77, PT, PT, R76.reuse, R79, RZ ;  /* 0x0000004f4c4d7210 */ /* 0x040fe40007ffe0ff */
[----:B------:R-:W-:Y:S01]  /*3ed0*/  IADD3 R0, PT, PT, R76, R165, RZ ;  /* 0x000000a54c007210 */ /* 0x000fe20007ffe0ff */
[----:B------:R-:W1:Y:S04]  /*3ee0*/  LDSM.16.M88.4 R72, [R3+0x9000] ;  /* 0x009000000348783b */ /* 0x000e680000000200 */
[----:B------:R-:W1:Y:S04]  /*3ef0*/  LDSM.16.M88.4 R44, [R3+0x9800] ;  /* 0x00980000032c783b */ /* 0x000e680000000200 */
[----:B------:R-:W-:Y:S01]  /*3f00*/  LDSM.16.M88.4 R36, [R165+0x8000] ;  /* 0x00800000a524783b */ /* 0x000fe20000000200 */
[C---:B-----5:R-:W-:Y:S03]  /*3f10*/  HMMA.16816.F32.BF16 R24, R48.reuse, R20, RZ ;  /* 0x000000143018723c */ /* 0x060fe600000418ff */
[----:B------:R-:W-:Y:S04]  /*3f20*/  LDSM.16.M88.4 R68, [R165+0x8800] ;  /* 0x00880000a544783b */ /* 0x000fe80000000200 */
[----:B------:R-:W-:Y:S01]  /*3f30*/  LDSM.16.M88.4 R64, [R165+0x9000] ;  /* 0x00900000a540783b */ /* 0x000fe20000000200 */
[C---:B--2---:R-:W-:Y:S03]  /*3f40*/  HMMA.16816.F32.BF16 R16, R48.reuse, R12, RZ ;  /* 0x0000000c3010723c */ /* 0x044fe600000418ff */
[----:B------:R-:W-:Y:S04]  /*3f50*/  LDSM.16.M88.4 R40, [R165+0x9800] ;  /* 0x00980000a528783b */ /* 0x000fe80000000200 */
[----:B------:R-:W0:Y:S01]  /*3f60*/  LDGDEPBAR ;  /* 0x00000000000079af */ /* 0x000e220000000000 */
[C---:B---3--:R-:W-:Y:S08]  /*3f70*/  HMMA.16816.F32.BF16 R60, R48.reuse, R56, RZ ;  /* 0x00000038303c723c */ /* 0x048ff000000418ff */
[C---:B------:R-:W-:Y:S08]  /*3f80*/  HMMA.16816.F32.BF16 R20, R48.reuse, R22, RZ ;  /* 0x000000163014723c */ /* 0x040ff000000418ff */
[C---:B------:R-:W-:Y:S08]  /*3f90*/  HMMA.16816.F32.BF16 R12, R48.reuse, R14, RZ ;  /* 0x0000000e300c723c */ /* 0x040ff000000418ff */
[C---:B------:R-:W-:Y:S08]  /*3fa0*/  HMMA.16816.F32.BF16 R56, R48.reuse, R58, RZ ;  /* 0x0000003a3038723c */ /* 0x040ff000000418ff */
[C---:B----4-:R-:W-:Y:S08]  /*3fb0*/  HMMA.16816.F32.BF16 R52, R48.reuse, R28, RZ ;  /* 0x0000001c3034723c */ /* 0x050ff000000418ff */
[----:B------:R-:W-:Y:S01]  /*3fc0*/  HMMA.16816.F32.BF16 R48, R48, R30, RZ ;  /* 0x0000001e3030723c */ /* 0x000fe200000418ff */
[----:B------:R-:W2:Y:S07]  /*3fd0*/  LDSM.16.M88.4 R28, [R79] ;  /* 0x000000004f1c783b */ /* 0x000eae0000000200 */
[C---:B-1----:R-:W-:Y:S08]  /*3fe0*/  HMMA.16816.F32.BF16 R24, R4.reuse, R32, R24 ;  /* 0x000000200418723c */ /* 0x042ff00000041818 */
[C---:B------:R-:W-:Y:S01]  /*3ff0*/  HMMA.16816.F32.BF16 R20, R4.reuse, R34, R20 ;  /* 0x000000220414723c */ /* 0x040fe20000041814 */
[----:B------:R-:W-:Y:S07]  /*4000*/  LDSM.16.M88.4 R32, [R77] ;  /* 0x000000004d20783b */ /* 0x000fee0000000200 */
        /* <DEDUP_REMOVED lines=8> */
[----:B------:R-:W3:Y:S04]  /*4090*/  LDSM.16.M88.4 R4, [R0+0x8800] ;  /* 0x008800000004783b */ /* 0x000ee80000000200 */
[----:B------:R-:W-:Y:S03]  /*40a0*/  LDSM.16.M88.4 R44, [R0+0x9800] ;  /* 0x00980000002c783b */ /* 0x000fe60000000200 */
        /* <DEDUP_REMOVED lines=11> */
[----:B------:R-:W-:Y:S04]  /*4160*/  LDSM.16.M88.4 R28, [R82+0x2000] ;  /* 0x00200000521c783b */ /* 0x000fe80000000200 */
[----:B------:R-:W-:Y:S03]  /*4170*/  LDSM.16.M88.4 R40, [R81+UR5+0xb000] ;  /* 0x00b000055128783b */ /* 0x000fe60008000200 */
[C---:B-1----:R-:W-:Y:S08]  /*4180*/  HMMA.16816.F32.BF16 R24, R32.reuse, R8, R24 ;  /* 0x000000082018723c */ /* 0x042ff00000041818 */
[C---:B------:R-:W-:Y:S01]  /*4190*/  HMMA.16816.F32.BF16 R20, R32.reuse, R10, R20 ;  /* 0x0000000a2014723c */ /* 0x040fe20000041814 */
[----:B------:R-:W1:Y:S07]  /*41a0*/  LDSM.16.M88.4 R8, [R81+UR5+0xa000] ;  /* 0x00a000055108783b */ /* 0x000e6e0008000200 */
[C---:B---3--:R-:W-:Y:S08]  /*41b0*/  HMMA.16816.F32.BF16 R16, R32.reuse, R4, R16 ;  /* 0x000000042010723c */ /* 0x048ff00000041810 */
[C---:B------:R-:W-:Y:S01]  /*41c0*/  HMMA.16816.F32.BF16 R12, R32.reuse, R6, R12 ;  /* 0x00000006200c723c */ /* 0x040fe2000004180c */
[----:B------:R-:W3:Y:S07]  /*41d0*/  LDSM.16.M88.4 R4, [R81+UR5+0xa800] ;  /* 0x00a800055104783b */ /* 0x000eee0008000200 */
[C---:B--2---:R-:W-:Y:S08]  /*41e0*/  HMMA.16816.F32.BF16 R60, R32.reuse, R36, R60 ;  /* 0x00000024203c723c */ /* 0x044ff0000004183c */
[C---:B------:R-:W-:Y:S01]  /*41f0*/  HMMA.16816.F32.BF16 R56, R32.reuse, R38, R56 ;  /* 0x000000262038723c */ /* 0x040fe20000041838 */
[----:B------:R-:W2:Y:S07]  /*4200*/  LDSM.16.M88.4 R36, [R81+UR5+0xb800] ;  /* 0x00b800055124783b */ /* 0x000eae0008000200 */
[C---:B------:R-:W-:Y:S08]  /*4210*/  HMMA.16816.F32.BF16 R52, R32.reuse, R44, R52 ;  /* 0x0000002c2034723c */ /* 0x040ff00000041834 */
[----:B------:R-:W-:Y:S01]  /*4220*/  HMMA.16816.F32.BF16 R48, R32, R46, R48 ;  /* 0x0000002e2030723c */ /* 0x000fe20000041830 */
[----:B------:R-:W4:Y:S04]  /*4230*/  LDSM.16.M88.4 R32, [R3+0xa000] ;  /* 0x00a000000320783b */ /* 0x000f280000000200 */
[----:B------:R-:W-:Y:S03]  /*4240*/  LDSM.16.M88.4 R44, [R165+0xa000] ;  /* 0x00a00000a52c783b */ /* 0x000fe60000000200 */
[C---:B-1----:R-:W-:Y:S08]  /*4250*/  HMMA.16816.F32.BF16 R24, R28.reuse, R8, R24 ;  /* 0x000000081c18723c */ /* 0x042ff00000041818 */
[C---:B------:R-:W-:Y:S01]  /*4260*/  HMMA.16816.F32.BF16 R20, R28.reuse, R10, R20 ;  /* 0x0000000a1c14723c */ /* 0x040fe20000041814 */
[----:B------:R-:W1:Y:S07]  /*4270*/  LDSM.16.M88.4 R8, [R3+0xa800] ;  /* 0x00a800000308783b */ /* 0x000e6e0000000200 */
[C---:B---3--:R-:W-:Y:S08]  /*4280*/  HMMA.16816.F32.BF16 R16, R28.reuse, R4, R16 ;  /* 0x000000041c10723c */ /* 0x048ff00000041810 */
[C---:B------:R-:W-:Y:S01]  /*4290*/  HMMA.16816.F32.BF16 R12, R28.reuse, R6, R12 ;  /* 0x000000061c0c723c */ /* 0x040fe2000004180c */
[----:B------:R-:W3:Y:S07]  /*42a0*/  LDSM.16.M88.4 R4, [R3+0xb000] ;  /* 0x00b000000304783b */ /* 0x000eee0000000200 */
[C---:B------:R-:W-:Y:S08]  /*42b0*/  HMMA.16816.F32.BF16 R60, R28.reuse, R40, R60 ;  /* 0x000000281c3c723c */ /* 0x040ff0000004183c */
[C---:B------:R-:W-:Y:S01]  /*42c0*/  HMMA.16816.F32.BF16 R56, R28.reuse, R42, R56 ;  /* 0x0000002a1c38723c */ /* 0x040fe20000041838 */
[----:B------:R-:W-:Y:S07]  /*42d0*/  LDSM.16.M88.4 R40, [R165+0xa800] ;  /* 0x00a80000a528783b */ /* 0x000fee0000000200 */
[C---:B--2---:R-:W-:Y:S08]  /*42e0*/  HMMA.16816.F32.BF16 R52, R28.reuse, R36, R52 ;  /* 0x000000241c34723c */ /* 0x044ff00000041834 */
[----:B------:R-:W-:Y:S01]  /*42f0*/  HMMA.16816.F32.BF16 R48, R28, R38, R48 ;  /* 0x000000261c30723c */ /* 0x000fe20000041830 */
[----:B------:R-:W2:Y:S04]  /*4300*/  LDSM.16.M88.4 R28, [R79+0x2000] ;  /* 0x002000004f1c783b */ /* 0x000ea80000000200 */
[----:B------:R-:W5:Y:S03]  /*4310*/  LDSM.16.M88.4 R36, [R165+0xb000] ;  /* 0x00b00000a524783b */ /* 0x000f660000000200 */
[C---:B----4-:R-:W-:Y:S08]  /*4320*/  HMMA.16816.F32.BF16 R24, R64.reuse, R32, R24 ;  /* 0x000000204018723c */ /* 0x050ff00000041818 */
[C---:B------:R-:W-:Y:S01]  /*4330*/  HMMA.16816.F32.BF16 R20, R64.reuse, R34, R20 ;  /* 0x000000224014723c */ /* 0x040fe20000041814 */
[----:B------:R-:W4:Y:S07]  /*4340*/  LDSM.16.M88.4 R32, [R165+0xb800] ;  /* 0x00b80000a520783b */ /* 0x000f2e0000000200 */
        /* <DEDUP_REMOVED lines=8> */
[----:B------:R-:W3:Y:S04]  /*43d0*/  LDSM.16.M88.4 R64, [R0+0xb800] ;  /* 0x00b800000040783b */ /* 0x000ee80000000200 */
[----:B------:R-:W3:Y:S03]  /*43e0*/  LDSM.16.M88.4 R68, [R0+0xb000] ;  /* 0x00b000000044783b */ /* 0x000ee60000000200 */
[C---:B--2---:R-:W-:Y:S08]  /*43f0*/  HMMA.16816.F32.BF16 R24, R28.reuse, R44, R24 ;  /* 0x0000002c1c18723c */ /* 0x044ff00000041818 */
[C---:B------:R-:W-:Y:S01]  /*4400*/  HMMA.16816.F32.BF16 R20, R28.reuse, R46, R20 ;  /* 0x0000002e1c14723c */ /* 0x040fe20000041814 */
[----:B------:R-:W-:Y:S07]  /*4410*/  LDSM.16.M88.4 R44, [R82+0x4000] ;  /* 0x00400000522c783b */ /* 0x000fee0000000200 */
[C---:B------:R-:W-:Y:S08]  /*4420*/  HMMA.16816.F32.BF16 R16, R28.reuse, R40, R16 ;  /* 0x000000281c10723c */ /* 0x040ff00000041810 */
[C---:B------:R-:W-:Y:S01]  /*4430*/  HMMA.16816.F32.BF16 R12, R28.reuse, R42, R12 ;  /* 0x0000002a1c0c723c */ /* 0x040fe2000004180c */
[----:B------:R-:W2:Y:S07]  /*4440*/  LDSM.16.M88.4 R40, [R81+UR5+0xc000] ;  /* 0x00c000055128783b */ /* 0x000eae0008000200 */
[C---:B-----5:R-:W-:Y:S08]  /*4450*/  HMMA.16816.F32.BF16 R60, R28.reuse, R36, R60 ;  /* 0x000000241c3c723c */ /* 0x060ff0000004183c */
[C---:B------:R-:W-:Y:S01]  /*4460*/  HMMA.16816.F32.BF16 R56, R28.reuse, R38, R56 ;  /* 0x000000261c38723c */ /* 0x040fe20000041838 */
[----:B------:R-:W-:Y:S07]  /*4470*/  LDSM.16.M88.4 R36, [R81+UR5+0xc800] ;  /* 0x00c800055124783b */ /* 0x000fee0008000200 */
[C---:B----4-:R-:W-:Y:S08]  /*4480*/  HMMA.16816.F32.BF16 R52, R28.reuse, R32, R52 ;  /* 0x000000201c34723c */ /* 0x050ff00000041834 */
[----:B------:R-:W-:Y:S01]  /*4490*/  HMMA.16816.F32.BF16 R48, R28, R34, R48 ;  /* 0x000000221c30723c */ /* 0x000fe20000041830 */
[----:B------:R-:W4:Y:S04]  /*44a0*/  LDSM.16.M88.4 R32, [R81+UR5+0xd000] ;  /* 0x00d000055120783b */ /* 0x000f280008000200 */
[----:B------:R-:W5:Y:S03]  /*44b0*/  LDSM.16.M88.4 R28, [R81+UR5+0xd800] ;  /* 0x00d80005511c783b */ /* 0x000f660008000200 */
[C---:B-1----:R-:W-:Y:S08]  /*44c0*/  HMMA.16816.F32.BF16 R24, R72.reuse, R8, R24 ;  /* 0x000000084818723c */ /* 0x042ff00000041818 */
[C---:B------:R-:W-:Y:S01]  /*44d0*/  HMMA.16816.F32.BF16 R20, R72.reuse, R10, R20 ;  /* 0x0000000a4814723c */ /* 0x040fe20000041814 */
[----:B------:R-:W-:Y:S07]  /*44e0*/  LDSM.16.M88.4 R8, [R80+0x4000] ;  /* 0x004000005008783b */ /* 0x000fee0000000200 */
[C---:B---3--:R-:W-:Y:S08]  /*44f0*/  HMMA.16816.F32.BF16 R16, R72.reuse, R4, R16 ;  /* 0x000000044810723c */ /* 0x048ff00000041810 */
[C---:B------:R-:W-:Y:S01]  /*4500*/  HMMA.16816.F32.BF16 R12, R72.reuse, R6, R12 ;  /* 0x00000006480c723c */ /* 0x040fe2000004180c */
[----:B------:R-:W1:Y:S07]  /*4510*/  LDSM.16.M88.4 R4, [R3+0xc000] ;  /* 0x00c000000304783b */ /* 0x000e6e0000000200 */
[C---:B------:R-:W-:Y:S08]  /*4520*/  HMMA.16816.F32.BF16 R52, R72.reuse, R64, R52 ;  /* 0x000000404834723c */ /* 0x040ff00000041834 */
[C---:B------:R-:W-:Y:S08]  /*4530*/  HMMA.16816.F32.BF16 R60, R72.reuse, R68, R60 ;  /* 0x00000044483c723c */ /* 0x040ff0000004183c */
[C---:B------:R-:W-:Y:S01]  /*4540*/  HMMA.16816.F32.BF16 R56, R72.reuse, R70, R56 ;  /* 0x000000464838723c */ /* 0x040fe20000041838 */
[----:B------:R-:W-:Y:S07]  /*4550*/  LDSM.16.M88.4 R68, [R3+0xd000] ;  /* 0x00d000000344783b */ /* 0x000fee0000000200 */
[----:B------:R-:W-:Y:S01]  /*4560*/  HMMA.16816.F32.BF16 R64, R72, R66, R48 ;  /* 0x000000424840723c */ /* 0x000fe20000041830 */
[----:B------:R-:W3:Y:S04]  /*4570*/  LDSM.16.M88.4 R48, [R3+0xc800] ;  /* 0x00c800000330783b */ /* 0x000ee80000000200 */
[----:B------:R-:W-:Y:S03]  /*4580*/  LDSM.16.M88.4 R72, [R79+0x6000] ;  /* 0x006000004f48783b */ /* 0x000fe60000000200 */
[C---:B--2---:R-:W-:Y:S08]  /*4590*/  HMMA.16816.F32.BF16 R24, R44.reuse, R40, R24 ;  /* 0x000000282c18723c */ /* 0x044ff00000041818 */
[C---:B------:R-:W-:Y:S01]  /*45a0*/  HMMA.16816.F32.BF16 R20, R44.reuse, R42, R20 ;  /* 0x0000002a2c14723c */ /* 0x040fe20000041814 */
[----:B------:R-:W2:Y:S07]  /*45b0*/  LDSM.16.M88.4 R40, [R3+0xd800] ;  /* 0x00d800000328783b */ /* 0x000eae0000000200 */
[C---:B----4-:R-:W-:Y:S08]  /*45c0*/  HMMA.16816.F32.BF16 R60, R44.reuse, R32, R60 ;  /* 0x000000202c3c723c */ /* 0x050ff0000004183c */
[C---:B------:R-:W-:Y:S01]  /*45d0*/  HMMA.16816.F32.BF16 R56, R44.reuse, R34, R56 ;  /* 0x000000222c38723c */ /* 0x040fe20000041838 */
[----:B------:R-:W-:Y:S07]  /*45e0*/  LDSM.16.M88.4 R32, [R79+0x4000] ;  /* 0x004000004f20783b */ /* 0x000fee0000000200 */
[C---:B-----5:R-:W-:Y:S08]  /*45f0*/  HMMA.16816.F32.BF16 R52, R44.reuse, R28, R52 ;  /* 0x0000001c2c34723c */ /* 0x060ff00000041834 */
        /* <DEDUP_REMOVED lines=8> */
[----:B------:R-:W1:Y:S07]  /*4680*/  LDSM.16.M88.4 R4, [R165+0xc800] ;  /* 0x00c80000a504783b */ /* 0x000e6e0000000200 */
[C---:B---3--:R-:W-:Y:S08]  /*4690*/  HMMA.16816.F32.BF16 R16, R8.reuse, R48, R16 ;  /* 0x000000300810723c */ /* 0x048ff00000041810 */
[C---:B------:R-:W-:Y:S01]  /*46a0*/  HMMA.16816.F32.BF16 R12, R8.reuse, R50, R12 ;  /* 0x00000032080c723c */ /* 0x040fe2000004180c */
[----:B------:R-:W-:Y:S07]  /*46b0*/  LDSM.16.M88.4 R48, [R81+UR5+0xe000] ;  /* 0x00e000055130783b */ /* 0x000fee0008000200 */
[C---:B------:R-:W-:Y:S08]  /*46c0*/  HMMA.16816.F32.BF16 R60, R8.reuse, R68, R60 ;  /* 0x00000044083c723c */ /* 0x040ff0000004183c */
[C---:B------:R-:W-:Y:S01]  /*46d0*/  HMMA.16816.F32.BF16 R56, R8.reuse, R70, R56 ;  /* 0x000000460838723c */ /* 0x040fe20000041838 */
[----:B------:R-:W-:Y:S07]  /*46e0*/  LDSM.16.M88.4 R68, [R82+0x6000] ;  /* 0x006000005244783b */ /* 0x000fee0000000200 */
[C---:B--2---:R-:W-:Y:S08]  /*46f0*/  HMMA.16816.F32.BF16 R52, R8.reuse, R40, R52 ;  /* 0x000000280834723c */ /* 0x044ff00000041834 */
[----:B------:R-:W-:Y:S01]  /*4700*/  HMMA.16816.F32.BF16 R64, R8, R42, R64 ;  /* 0x0000002a0840723c */ /* 0x000fe20000041840 */
[----:B------:R-:W-:Y:S04]  /*4710*/  LDSM.16.M88.4 R40, [R77+0x4000] ;  /* 0x004000004d28783b */ /* 0x000fe80000000200 */
[----:B------:R-:W2:Y:S03]  /*4720*/  LDSM.16.M88.4 R8, [R0+0xc000] ;  /* 0x00c000000008783b */ /* 0x000ea60000000200 */
[C---:B----4-:R-:W-:Y:S08]  /*4730*/  HMMA.16816.F32.BF16 R24, R32.reuse, R28, R24 ;  /* 0x0000001c2018723c */ /* 0x050ff00000041818 */
[C---:B------:R-:W-:Y:S01]  /*4740*/  HMMA.16816.F32.BF16 R20, R32.reuse, R30, R20 ;  /* 0x0000001e2014723c */ /* 0x040fe20000041814 */
[----:B------:R-:W3:Y:S07]  /*4750*/  LDSM.16.M88.4 R28, [R0+0xc800] ;  /* 0x00c80000001c783b */ /* 0x000eee0000000200 */
[C---:B-1----:R-:W-:Y:S08]  /*4760*/  HMMA.16816.F32.BF16 R16, R32.reuse, R4, R16 ;  /* 0x000000042010723c */ /* 0x042ff00000041810 */
[C---:B------:R-:W-:Y:S01]  /*4770*/  HMMA.16816.F32.BF16 R12, R32.reuse, R6, R12 ;  /* 0x00000006200c723c */ /* 0x040fe2000004180c */
[----:B------:R-:W1:Y:S07]  /*4780*/  LDSM.16.M88.4 R4, [R0+0xd000] ;  /* 0x00d000000004783b */ /* 0x000e6e0000000200 */
[C---:B------:R-:W-:Y:S08]  /*4790*/  HMMA.16816.F32.BF16 R60, R32.reuse, R36, R60 ;  /* 0x00000024203c723c */ /* 0x040ff0000004183c */
[C---:B------:R-:W-:Y:S01]  /*47a0*/  HMMA.16816.F32.BF16 R56, R32.reuse, R38, R56 ;  /* 0x000000262038723c */ /* 0x040fe20000041838 */
[----:B------:R-:W-:Y:S07]  /*47b0*/  LDSM.16.M88.4 R36, [R3+0xe000] ;  /* 0x00e000000324783b */ /* 0x000fee0000000200 */
[C---:B------:R-:W-:Y:S08]  /*47c0*/  HMMA.16816.F32.BF16 R52, R32.reuse, R44, R52 ;  /* 0x0000002c2034723c */ /* 0x040ff00000041834 */
[----:B------:R-:W-:Y:S01]  /*47d0*/  HMMA.16816.F32.BF16 R64, R32, R46, R64 ;  /* 0x0000002e2040723c */ /* 0x000fe20000041840 */
[----:B------:R-:W4:Y:S04]  /*47e0*/  LDSM.16.M88.4 R32, [R0+0xd800] ;  /* 0x00d800000020783b */ /* 0x000f280000000200 */
[----:B------:R-:W5:Y:S03]  /*47f0*/  LDSM.16.M88.4 R44, [R80+0x6000] ;  /* 0x00600000502c783b */ /* 0x000f660000000200 */
[C---:B--2---:R-:W-:Y:S08]  /*4800*/  HMMA.16816.F32.BF16 R24, R40.reuse, R8, R24 ;  /* 0x000000082818723c */ /* 0x044ff00000041818 */
[C---:B------:R-:W-:Y:S01]  /*4810*/  HMMA.16816.F32.BF16 R20, R40.reuse, R10, R20 ;  /* 0x0000000a2814723c */ /* 0x040fe20000041814 */
[----:B------:R-:W2:Y:S07]  /*4820*/  LDSM.16.M88.4 R8, [R81+UR5+0xe800] ;  /* 0x00e800055108783b */ /* 0x000eae0008000200 */
[C---:B---3--:R-:W-:Y:S08]  /*4830*/  HMMA.16816.F32.BF16 R16, R40.reuse, R28, R16 ;  /* 0x0000001c2810723c */ /* 0x048ff00000041810 */
[----:B------:R-:W-:Y:S01]  /*4840*/  HMMA.16816.F32.BF16 R12, R40, R30, R12 ;  /* 0x0000001e280c723c */ /* 0x000fe2000004180c */
[----:B------:R-:W3:Y:S07]  /*4850*/  LDSM.16.M88.4 R28, [R165+0xe000] ;  /* 0x00e00000a51c783b */ /* 0x000eee0000000200 */
[----:B------:R-:W-:Y:S08]  /*4860*/  HMMA.16816.F32.BF16 R24, R68, R48, R24 ;  /* 0x000000304418723c */ /* 0x000ff00000041818 */
[C---:B-1----:R-:W-:Y:S08]  /*4870*/  HMMA.16816.F32.BF16 R60, R40.reuse, R4, R60 ;  /* 0x00000004283c723c */ /* 0x042ff0000004183c */
[----:B------:R-:W-:Y:S01]  /*4880*/  HMMA.16816.F32.BF16 R56, R40, R6, R56 ;  /* 0x000000062838723c */ /* 0x000fe20000041838 */
[----:B------:R-:W1:Y:S07]  /*4890*/  LDSM.16.M88.4 R4, [R81+UR5+0xf000] ;  /* 0x00f000055104783b */ /* 0x000e6e0008000200 */
[----:B------:R-:W-:Y:S01]  /*48a0*/  HMMA.16816.F32.BF16 R20, R68, R50, R20 ;  /* 0x000000324414723c */ /* 0x000fe20000041814 */
[----:B------:R-:W-:Y:S07]  /*48b0*/  LDSM.16.M88.4 R48, [R3+0xe800] ;  /* 0x00e800000330783b */ /* 0x000fee0000000200 */
[C---:B----4-:R-:W-:Y:S08]  /*48c0*/  HMMA.16816.F32.BF16 R52, R40.reuse, R32, R52 ;  /* 0x000000202834723c */ /* 0x050ff00000041834 */
[----:B------:R-:W-:Y:S01]  /*48d0*/  HMMA.16816.F32.BF16 R64, R40, R34, R64 ;  /* 0x000000222840723c */ /* 0x000fe20000041840 */
[----:B------:R-:W-:Y:S04]  /*48e0*/  LDSM.16.M88.4 R40, [R77+0x6000] ;  /* 0x006000004d28783b */ /* 0x000fe80000000200 */
[----:B------:R-:W4:Y:S03]  /*48f0*/  LDSM.16.M88.4 R32, [R0+0xe000] ;  /* 0x00e000000020783b */ /* 0x000f260000000200 */
[C---:B-----5:R-:W-:Y:S08]  /*4900*/  HMMA.16816.F32.BF16 R24, R44.reuse, R36, R24 ;  /* 0x000000242c18723c */ /* 0x060ff00000041818 */
[----:B------:R-:W-:Y:S08]  /*4910*/  HMMA.16816.F32.BF16 R20, R44, R38, R20 ;  /* 0x000000262c14723c */ /* 0x000ff00000041814 */
[----:B--2---:R-:W-:Y:S08]  /*4920*/  HMMA.16816.F32.BF16 R16, R68, R8, R16 ;  /* 0x000000084410723c */ /* 0x004ff00000041810 */
[----:B---3--:R-:W-:Y:S08]  /*4930*/  HMMA.16816.F32.BF16 R24, R72, R28, R24 ;  /* 0x0000001c4818723c */ /* 0x008ff00000041818 */
[C---:B------:R-:W-:Y:S01]  /*4940*/  HMMA.16816.F32.BF16 R12, R68.reuse, R10, R12 ;  /* 0x0000000a440c723c */ /* 0x040fe2000004180c */
[----:B------:R-:W2:Y:S07]  /*4950*/  LDSM.16.M88.4 R8, [R165+0xe800] ;  /* 0x00e80000a508783b */ /* 0x000eae0000000200 */
[C---:B-1----:R-:W-:Y:S08]  /*4960*/  HMMA.16816.F32.BF16 R60, R68.reuse, R4, R60 ;  /* 0x00000004443c723c */ /* 0x042ff0000004183c */
[----:B------:R-:W-:Y:S01]  /*4970*/  HMMA.16816.F32.BF16 R56, R68, R6, R56 ;  /* 0x000000064438723c */ /* 0x000fe20000041838 */
[----:B------:R-:W1:Y:S07]  /*4980*/  LDSM.16.M88.4 R4, [R3+0xf000] ;  /* 0x00f000000304783b */ /* 0x000e6e0000000200 */
[----:B------:R-:W-:Y:S01]  /*4990*/  HMMA.16816.F32.BF16 R20, R72, R30, R20 ;  /* 0x0000001e4814723c */ /* 0x000fe20000041814 */
[----:B------:R-:W3:Y:S07]  /*49a0*/  LDSM.16.M88.4 R28, [R81+UR5+0xf800] ;  /* 0x00f80005511c783b */ /* 0x000eee0008000200 */
[----:B----4-:R-:W-:Y:S08]  /*49b0*/  HMMA.16816.F32.BF16 R24, R40, R32, R24 ;  /* 0x000000202818723c */ /* 0x010ff00000041818 */
[----:B------:R-:W-:Y:S01]  /*49c0*/  HMMA.16816.F32.BF16 R36, R44, R48, R16 ;  /* 0x000000302c24723c */ /* 0x000fe20000041810 */
[----:B------:R-:W4:Y:S07]  /*49d0*/  LDSM.16.M88.4 R16, [R0+0xe800] ;  /* 0x00e800000010783b */ /* 0x000f2e0000000200 */
[----:B------:R-:W-:Y:S01]  /*49e0*/  HMMA.16816.F32.BF16 R20, R40, R34, R20 ;  /* 0x000000222814723c */ /* 0x000fe20000041814 */
[----:B------:R-:W5:Y:S02]  /*49f0*/  LDSM.16.M88.4 R32, [R3+0xf800] ;  /* 0x00f800000320783b */ /* 0x000f640000000200 */
[----:B------:R-:W-:Y:S01]  /*4a00*/  FMUL.FTZ R24, R24, UR4 ;  /* 0x0000000418187c20 */ /* 0x000fe20008410000 */
[----:B------:R-:W-:Y:S01]  /*4a10*/  FMUL.FTZ R77, R25, UR4 ;  /* 0x00000004194d7c20 */ /* 0x000fe20008410000 */
[----:B------:R-:W-:-:S02]  /*4a20*/  FMUL.FTZ R49, R26, UR4 ;  /* 0x000000041a317c20 */ /* 0x000fc40008410000 */
[----:B------:R3:W3:Y:S01]  /*4a30*/  MUFU.TANH R48, R24 ;  /* 0x0000001800307308 */ /* 0x0006e20000002400 */
[----:B------:R-:W-:Y:S01]  /*4a40*/  HMMA.16816.F32.BF16 R12, R44, R50, R12 ;  /* 0x000000322c0c723c */ /* 0x000fe2000004180c */
[----:B------:R-:W-:-:S06]  /*4a50*/  FMUL.FTZ R50, R27, UR4 ;  /* 0x000000041b327c20 */ /* 0x000fcc0008410000 */
[----:B------:R-:W4:Y:S01]  /*4a60*/  MUFU.TANH R77, R77 ;  /* 0x0000004d004d7308 */ /* 0x000f220000002400 */
[----:B--2---:R-:W-:Y:S03]  /*4a70*/  HMMA.16816.F32.BF16 R36, R72, R8, R36 ;  /* 0x000000084824723c */ /* 0x004fe60000041824 */
[----:B------:R-:W-:Y:S01]  /*4a80*/  FMUL.FTZ R20, R20, UR4 ;  /* 0x0000000414147c20 */ /* 0x000fe20008410000 */
[----:B------:R-:W-:Y:S01]  /*4a90*/  FMUL.FTZ R21, R21, UR4 ;  /* 0x0000000415157c20 */ /* 0x000fe20008410000 */
[----:B------:R-:W-:Y:S01]  /*4aa0*/  FMUL.FTZ R22, R22, UR4 ;  /* 0x0000000416167c20 */ /* 0x000fe20008410000 */
[----:B------:R-:W-:Y:S01]  /*4ab0*/  FMUL.FTZ R23, R23, UR4 ;  /* 0x0000000417177c20 */ /* 0x000fe20008410000 */
[----:B------:R-:W2:Y:S01]  /*4ac0*/  MUFU.TANH R49, R49 ;  /* 0x0000003100317308 */ /* 0x000ea20000002400 */
[----:B-1----:R-:W-:Y:S01]  /*4ad0*/  HMMA.16816.F32.BF16 R60, R44, R4, R60 ;  /* 0x000000042c3c723c */ /* 0x002fe2000004183c */
[----:B---3--:R-:W1:Y:S06]  /*4ae0*/  LDSM.16.M88.4 R24, [R165+0xf000] ;  /* 0x00f00000a518783b */ /* 0x008e6c0000000200 */
[----:B------:R-:W3:Y:S01]  /*4af0*/  MUFU.TANH R50, R50 ;  /* 0x0000003200327308 */ /* 0x000ee20000002400 */
[----:B------:R-:W-:Y:S01]  /*4b00*/  HMMA.16816.F32.BF16 R12, R72, R10, R12 ;  /* 0x0000000a480c723c */ /* 0x000fe2000004180c */
[----:B------:R-:W-:Y:S06]  /*4b10*/  LDSM.16.M88.4 R8, [R0+0xf000] ;  /* 0x00f000000008783b */ /* 0x000fec0000000200 */
[----:B------:R-:W1:Y:S01]  /*4b20*/  MUFU.TANH R20, R20 ;  /* 0x0000001400147308 */ /* 0x000e620000002400 */
[----:B------:R-:W-:Y:S01]  /*4b30*/  HMMA.16816.F32.BF16 R56, R44, R6, R56 ;  /* 0x000000062c38723c */ /* 0x000fe20000041838 */
[----:B------:R-:W2:Y:S06]  /*4b40*/  LDSM.16.M88.4 R4, [R165+0xf800] ;  /* 0x00f80000a504783b */ /* 0x000eac0000000200 */
[----:B------:R-:W1:Y:S01]  /*4b50*/  MUFU.TANH R21, R21 ;  /* 0x0000001500157308 */ /* 0x000e620000002400 */
[C---:B------:R-:W-:Y:S07]  /*4b60*/  HMMA.16816.F32.BF16 R52, R68.reuse, R28, R52 ;  /* 0x0000001c4434723c */ /* 0x040fee0000041834 */
[----:B------:R-:W1:Y:S01]  /*4b70*/  MUFU.TANH R22, R22 ;  /* 0x0000001600167308 */ /* 0x000e620000002400 */
[----:B------:R-:W-:Y:S07]  /*4b80*/  HMMA.16816.F32.BF16 R64, R68, R30, R64 ;  /* 0x0000001e4440723c */ /* 0x000fee0000041840 */
[----:B------:R-:W1:Y:S01]  /*4b90*/  MUFU.TANH R23, R23 ;  /* 0x0000001700177308 */ /* 0x000e620000002400 */
[C---:B----4-:R-:W-:Y:S08]  /*4ba0*/  HMMA.16816.F32.BF16 R36, R40.reuse, R16, R36 ;  /* 0x000000102824723c */ /* 0x050ff00000041824 */
[----:B------:R-:W-:Y:S01]  /*4bb0*/  HMMA.16816.F32.BF16 R12, R40, R18, R12 ;  /* 0x00000012280c723c */ /* 0x000fe2000004180c */
[----:B------:R4:W3:Y:S01]  /*4bc0*/  LDSM.16.M88.4 R16, [R0+0xf800] ;  /* 0x00f800000010783b */ /* 0x0008e20000000200 */
[----:B------:R-:W-:-:S06]  /*4bd0*/  DEPBAR.LE SB0, 0x0 ;  /* 0x000080000000791a */ /* 0x000fcc0000000000 */
[----:B-----5:R-:W-:Y:S03]  /*4be0*/  HMMA.16816.F32.BF16 R52, R44, R32, R52 ;  /* 0x000000202c34723c */ /* 0x020fe60000041834 */
[----:B------:R-:W-:Y:S01]  /*4bf0*/  FMUL.FTZ R3, R36, UR4 ;  /* 0x0000000424037c20 */ /* 0x000fe20008410000 */
[----:B------:R-:W-:-:S04]  /*4c00*/  FMUL.FTZ R28, R37, UR4 ;  /* 0x00000004251c7c20 */ /* 0x000fc80008410000 */
[----:B------:R-:W-:Y:S01]  /*4c10*/  HMMA.16816.F32.BF16 R64, R44, R34, R64 ;  /* 0x000000222c40723c */ /* 0x000fe20000041840 */
[----:B------:R-:W2:Y:S02]  /*4c20*/  MUFU.TANH R3, R3 ;  /* 0x0000000300037308 */ /* 0x000ea40000002400 */
[----:B------:R-:W-:-:S05]  /*4c30*/  FMUL.FTZ R12, R12, UR4 ;  /* 0x000000040c0c7c20 */ /* 0x000fca0008410000 */
[C---:B-1----:R-:W-:Y:S01]  /*4c40*/  HMMA.16816.F32.BF16 R60, R72.reuse, R24, R60 ;  /* 0x00000018483c723c */ /* 0x042fe2000004183c */
[----:B------:R-:W-:Y:S01]  /*4c50*/  FMUL.FTZ R24, R38, UR4 ;  /* 0x0000000426187c20 */ /* 0x000fe20008410000 */
[----:B------:R-:W-:Y:S01]  /*4c60*/  FMUL.FTZ R25, R39, UR4 ;  /* 0x0000000427197c20 */ /* 0x000fe20008410000 */
[----:B----4-:R-:W-:Y:S01]  /*4c70*/  SHF.R.U32.HI R0, RZ, 0x2, R215 ;  /* 0x00000002ff007819 */ /* 0x010fe200000116d7 */
[----:B------:R-:W1:Y:S03]  /*4c80*/  MUFU.TANH R28, R28 ;  /* 0x0000001c001c7308 */ /* 0x000e660000002400 */
[----:B------:R-:W-:Y:S01]  /*4c90*/  LOP3.LUT R0, R0, 0x7, RZ, 0xc0, !PT ;  /* 0x0000000700007812 */ /* 0x000fe200078ec0ff */
[----:B------:R-:W-:Y:S03]  /*4ca0*/  HMMA.16816.F32.BF16 R56, R72, R26, R56 ;  /* 0x0000001a4838723c */ /* 0x000fe60000041838 */
[----:B------:R-:W-:Y:S01]  /*4cb0*/  IADD3 R83, PT, PT, R0, UR23, R83 ;  /* 0x0000001700537c10 */ /* 0x000fe2000fffe053 */
[----:B------:R-:W4:Y:S01]  /*4cc0*/  MUFU.TANH R24, R24 ;  /* 0x0000001800187308 */ /* 0x000f220000002400 */
[----:B------:R-:W-:-:S02]  /*4cd0*/  MOV R0, UR22 ;  /* 0x0000001600007c02 */ /* 0x000fc40008000f00 */
[----:B------:R-:W-:Y:S01]  /*4ce0*/  IADD3 R230, PT, PT, R83, UR26, -R230 ;  /* 0x0000001a53e67c10 */ /* 0x000fe2000fffe8e6 */
[C---:B--2---:R-:W-:Y:S01]  /*4cf0*/  HMMA.16816.F32.BF16 R52, R72.reuse, R4, R52 ;  /* 0x000000044834723c */ /* 0x044fe20000041834 */
[----:B------:R-:W-:Y:S01]  /*4d00*/  FMUL.FTZ R4, R15, UR4 ;  /* 0x000000040f047c20 */ /* 0x000fe20008410000 */
[----:B------:R-:W-:Y:S02]  /*4d10*/  IADD3 R229, PT, PT, R83, 0x1, R0 ;  /* 0x0000000153e57810 */ /* 0x000fe40007ffe000 */
[----:B------:R-:W2:Y:S02]  /*4d20*/  MUFU.TANH R25, R25 ;  /* 0x0000001900197308 */ /* 0x000ea40000002400 */
[C---:B------:R-:W-:Y:S02]  /*4d30*/  VIADDMNMX R228, R229.reuse, 0x8, R228, PT ;  /* 0x00000008e5e47846 */ /* 0x040fe400038001e4 */
[----:B------:R-:W-:Y:S01]  /*4d40*/  HMMA.16816.F32.BF16 R64, R72, R6, R64 ;  /* 0x000000064840723c */ /* 0x000fe20000041840 */
[----:B------:R-:W-:-:S03]  /*4d50*/  VIMNMX R229, PT, PT, R229, UR26, PT ;  /* 0x0000001ae5e57c48 */ /* 0x000fc6000bfe0100 */
[----:B------:R-:W1:Y:S04]  /*4d60*/  MUFU.TANH R12, R12 ;  /* 0x0000000c000c7308 */ /* 0x000e680000002400 */
[C---:B------:R-:W-:Y:S01]  /*4d70*/  HMMA.16816.F32.BF16 R60, R40.reuse, R8, R60 ;  /* 0x00000008283c723c */ /* 0x040fe2000004183c */
[----:B------:R-:W-:Y:S01]  /*4d80*/  FMUL.FTZ R8, R13, UR4 ;  /* 0x000000040d087c20 */ /* 0x000fe20008410000 */
[----:B------:R-:W-:Y:S02]  /*4d90*/  FMUL.FTZ R13, R14, UR4 ;  /* 0x000000040e0d7c20 */ /* 0x000fe40008410000 */
[----:B------:R-:W1:Y:S04]  /*4da0*/  MUFU.TANH R4, R4 ;  /* 0x0000000400047308 */ /* 0x000e680000002400 */
[C---:B------:R-:W-:Y:S04]  /*4db0*/  HMMA.16816.F32.BF16 R56, R40.reuse, R10, R56 ;  /* 0x0000000a2838723c */ /* 0x040fe80000041838 */
[----:B------:R-:W1:Y:S04]  /*4dc0*/  MUFU.TANH R8, R8 ;  /* 0x0000000800087308 */ /* 0x000e680000002400 */
[C---:B---3--:R-:W-:Y:S03]  /*4dd0*/  HMMA.16816.F32.BF16 R52, R40.reuse, R16, R52 ;  /* 0x000000102834723c */ /* 0x048fe60000041834 */
[----:B------:R-:W-:Y:S01]  /*4de0*/  FMUL.FTZ R5, R60, UR4 ;  /* 0x000000043c057c20 */ /* 0x000fe20008410000 */
[----:B------:R-:W-:Y:S01]  /*4df0*/  FMUL.FTZ R10, R61, UR4 ;  /* 0x000000043d0a7c20 */ /* 0x000fe20008410000 */
[----:B------:R-:W-:Y:S01]  /*4e00*/  FMUL.FTZ R26, R62, UR4 ;  /* 0x000000043e1a7c20 */ /* 0x000fe20008410000 */
[----:B------:R-:W-:Y:S01]  /*4e10*/  FMUL.FTZ R14, R63, UR4 ;  /* 0x000000043f0e7c20 */ /* 0x000fe20008410000 */
[----:B------:R-:W3:Y:S01]  /*4e20*/  MUFU.TANH R13, R13 ;  /* 0x0000000d000d7308 */ /* 0x000ee20000002400 */
[----:B------:R-:W-:Y:S03]  /*4e30*/  HMMA.16816.F32.BF16 R64, R40, R18, R64 ;  /* 0x000000122840723c */ /* 0x000fe60000041840 */
[----:B------:R-:W-:Y:S01]  /*4e40*/  FMUL.FTZ R16, R56, UR4 ;  /* 0x0000000438107c20 */ /* 0x000fe20008410000 */
[----:B------:R-:W-:Y:S01]  /*4e50*/  FMUL.FTZ R6, R57, UR4 ;  /* 0x0000000439067c20 */ /* 0x000fe20008410000 */
[----:B------:R-:W-:Y:S01]  /*4e60*/  FMUL.FTZ R32, R58, UR4 ;  /* 0x000000043a207c20 */ /* 0x000fe20008410000 */
[----:B------:R-:W-:Y:S01]  /*4e70*/  FMUL.FTZ R31, R59, UR4 ;  /* 0x000000043b1f7c20 */ /* 0x000fe20008410000 */
[----:B------:R-:W1:Y:S04]  /*4e80*/  MUFU.TANH R5, R5 ;  /* 0x0000000500057308 */ /* 0x000e680000002400 */
        /* <DEDUP_REMOVED lines=9> */
[----:B------:R-:W1:Y:S08]  /*4f20*/  MUFU.TANH R26, R26 ;  /* 0x0000001a001a7308 */ /* 0x000e700000002400 */
        /* <DEDUP_REMOVED lines=12> */
[----:B------:R-:W1:Y:S01]  /*4ff0*/  MUFU.TANH R41, R41 ;  /* 0x0000002900297308 */ /* 0x000e620000002400 */
[----:B------:R-:W-:Y:S06]  /*5000*/  BAR.SYNC.DEFER_BLOCKING 0x0 ;  /* 0x0000000000007b1d */ /* 0x000fec0000010000 */
[----:B--234-:R-:W-:Y:S05]  /*5010*/  BRA.U !UP0, `(.L_x_1972) ;  /* 0x0000000908b47547 */ /* 0x01cfea000b800000 */
        /* <DEDUP_REMOVED lines=11> */
.L_x_1973:
[----:B------:R-:W2:Y:S01]  /*50d0*/  LDC R7, c[0x0][0x4f0] ;  /* 0x00013c00ff077b82 */ /* 0x000ea20000000800 */
[----:B------:R-:W-:Y:S01]  /*50e0*/  UIADD3 UR4, UPT, UPT, UR17, -0x40, URZ ;  /* 0xffffffc011047890 */ /* 0x000fe2000fffe0ff */
[----:B------:R-:W-:Y:S01]  /*50f0*/  IMAD.U32 R17, RZ, RZ, UR17 ;  /* 0x00000011ff117e24 */ /* 0x000fe2000f8e00ff */
[----:B------:R-:W3:Y:S04]  /*5100*/  LDCU.64 UR6, c[0x0][0x3a0] ;  /* 0x00007400ff0677ac */ /* 0x000ee80008000a00 */
[----:B------:R-:W-:Y:S02]  /*5110*/  MOV R11, UR4 ;  /* 0x00000004000b7c02 */ /* 0x000fe40008000f00 */
[----:B------:R-:W-:Y:S02]  /*5120*/  IABS R17, R17 ;  /* 0x0000001100117213 */ /* 0x000fe40000000000 */
[----:B------:R-:W-:-:S02]  /*5130*/  IABS R11, R11 ;  /* 0x0000000b000b7213 */ /* 0x000fc40000000000 */
[----:B--2---:R-:W-:-:S04]  /*5140*/  IABS R0, R7 ;  /* 0x0000000700007213 */ /* 0x004fc80000000000 */
[----:B------:R-:W2:Y:S08]  /*5150*/  I2F.RP R15, R0 ;  /* 0x00000000000f7306 */ /* 0x000eb00000209400 */
[----:B--2---:R-:W2:Y:S02]  /*5160*/  MUFU.RCP R44, R15 ;  /* 0x0000000f002c7308 */ /* 0x004ea40000001000 */
[----:B--2---:R-:W-:-:S06]  /*5170*/  VIADD R44, R44, 0xffffffe ;  /* 0x0ffffffe2c2c7836 */ /* 0x004fcc0000000000 */
[----:B------:R-:W2:Y:S02]  /*5180*/  F2I.FTZ.U32.TRUNC.NTZ R45, R44 ;  /* 0x0000002c002d7305 */ /* 0x000ea4000021f000 */
[----:B--2---:R-:W-:Y:S01]  /*5190*/  IMAD.MOV R9, RZ, RZ, -R45 ;  /* 0x000000ffff097224 */ /* 0x004fe200078e0a2d */
        /* <DEDUP_REMOVED lines=11> */
[-C--:B------:R-:W-:Y:S02]  /*5250*/  @!P3 IADD3 R15, PT, PT, R15, -R0.reuse, RZ ;  /* 0x800000000f0fb210 */ /* 0x080fe40007ffe0ff */
[----:B------:R-:W-:Y:S01]  /*5260*/  @!P1 IMAD.IADD R9, R9, 0x1, -R0 ;  /* 0x0000000109099824 */ /* 0x000fe200078e0a00 */
[----:B------:R-:W-:Y:S01]  /*5270*/  @!P3 IADD3 R27, PT, PT, R27, 0x1, RZ ;  /* 0x000000011b1bb810 */ /* 0x000fe20007ffe0ff */
[----:B------:R-:W-:Y:S01]  /*5280*/  @!P1 VIADD R19, R19, 0x1 ;  /* 0x0000000113139836 */ /* 0x000fe20000000000 */
[-C--:B------:R-:W-:Y:S02]  /*5290*/  ISETP.GE.U32.AND P5, PT, R15, R0.reuse, PT ;  /* 0x000000000f00720c */ /* 0x080fe40003fa6070 */
[----:B------:R-:W-:Y:S02]  /*52a0*/  ISETP.GE.U32.AND P4, PT, R9, R0, PT ;  /* 0x000000000900720c */ /* 0x000fe40003f86070 */
[C---:B------:R-:W-:Y:S02]  /*52b0*/  LOP3.LUT R0, R7.reuse, UR4, RZ, 0x3c, !PT ;  /* 0x0000000407007c12 */ /* 0x040fe4000f8e3cff */
[----:B------:R-:W-:-:S02]  /*52c0*/  LOP3.LUT R9, R7, UR17, RZ, 0x3c, !PT ;  /* 0x0000001107097c12 */ /* 0x000fc4000f8e3cff */
[----:B------:R-:W-:Y:S02]  /*52d0*/  ISETP.GE.AND P0, PT, R0, RZ, PT ;  /* 0x000000ff0000720c */ /* 0x000fe40003f06270 */
[----:B------:R-:W-:Y:S02]  /*52e0*/  ISETP.GE.AND P2, PT, R9, RZ, PT ;  /* 0x000000ff0900720c */ /* 0x000fe40003f46270 */
[----:B------:R-:W-:Y:S02]  /*52f0*/  ISETP.NE.AND P1, PT, R7, RZ, PT ;  /* 0x000000ff0700720c */ /* 0x000fe40003f25270 */
[----:B------:R-:W-:Y:S01]  /*5300*/  @P5 IADD3 R27, PT, PT, R27, 0x1, RZ ;  /* 0x000000011b1b5810 */ /* 0x000fe20007ffe0ff */
[----:B------:R-:W-:Y:S01]  /*5310*/  @P4 VIADD R19, R19, 0x1 ;  /* 0x0000000113134836 */ /* 0x000fe20000000000 */
[----:B------:R-:W-:-:S05]  /*5320*/  LOP3.LUT R9, RZ, R7, RZ, 0x33, !PT ;  /* 0x00000007ff097212 */ /* 0x000fca00078e33ff */
[----:B------:R-:W-:Y:S02]  /*5330*/  @!P0 IMAD.MOV R19, RZ, RZ, -R19 ;  /* 0x000000ffff138224 */ /* 0x000fe400078e0a13 */
[----:B------:R-:W-:-:S03]  /*5340*/  @!P2 IADD3 R27, PT, PT, -R27, RZ, RZ ;  /* 0x000000ff1b1ba210 */ /* 0x000fc60007ffe1ff */
        /* <DEDUP_REMOVED lines=10> */
[C---:B------:R-:W-:Y:S02]  /*53f0*/  IMAD R7, R42.reuse, UR11, R7 ;  /* 0x0000000b2a077c24 */ /* 0x040fe4000f8e0207 */
[----:B------:R-:W-:-:S04]  /*5400*/  IMAD.WIDE.U32 R42, R42, UR10, RZ ;  /* 0x0000000a2a2a7c25 */ /* 0x000fc8000f8e00ff */
[----:B------:R-:W-:Y:S01]  /*5410*/  IMAD.IADD R43, R43, 0x1, R7 ;  /* 0x000000012b2b7824 */ /* 0x000fe200078e0207 */
[----:B--2---:R-:W-:-:S04]  /*5420*/  IADD3 R0, PT, PT, R11, -R0, RZ ;  /* 0x800000000b007210 */ /* 0x004fc80007ffe0ff */
[----:B------:R-:W-:Y:S01]  /*5430*/  SHF.R.S32.HI R9, RZ, 0x1f, R0 ;  /* 0x0000001fff097819 */ /* 0x000fe20000011400 */
[----:B---3--:R-:W-:-:S04]  /*5440*/  IMAD.WIDE.U32 R42, R0, UR6, R42 ;  /* 0x00000006002a7c25 */ /* 0x008fc8000f8e002a */
[----:B------:R-:W-:Y:S01]  /*5450*/  IMAD R9, R9, UR6, RZ ;  /* 0x0000000609097c24 */ /* 0x000fe2000f8e02ff */
[----:B------:R-:W-:-:S03]  /*5460*/  LEA R232, P0, R42, R232, 0x1 ;  /* 0x000000e82ae87211 */ /* 0x000fc600078008ff */
[----:B------:R-:W-:-:S05]  /*5470*/  IMAD R9, R0, UR7, R9 ;  /* 0x0000000700097c24 */ /* 0x000fca000f8e0209 */
[----:B------:R-:W-:-:S04]  /*5480*/  IADD3 R9, PT, PT, R43, R9, RZ ;  /* 0x000000092b097210 */ /* 0x000fc80007ffe0ff */
[----:B------:R-:W-:-:S07]  /*5490*/  LEA.HI.X R231, R42, R231, R9, 0x1, P0 ;  /* 0x000000e72ae77211 */ /* 0x000fce00000f0c09 */
.L_x_1974:
[----:B------:R-:W2:Y:S01]  /*54a0*/  LDCU UR4, c[0x0][0x440] ;  /* 0x00008800ff0477ac */ /* 0x000ea20008000800 */
[----:B------:R-:W-:Y:S02]  /*54b0*/  IMAD.U32 R7, RZ, RZ, UR30 ;  /* 0x0000001eff077e24 */ /* 0x000fe4000f8e00ff */
[----:B------:R-:W-:Y:S01]  /*54c0*/  IMAD.U32 R0, RZ, RZ, UR28 ;  /* 0x0000001cff007e24 */ /* 0x000fe2000f8e00ff */
[----:B------:R-:W-:Y:S02]  /*54d0*/  USHF.L.U32 UR6, UR10, 0x5, URZ ;  /* 0x000000050a067899 */ /* 0x000fe400080006ff */
[----:B------:R-:W-:-:S04]  /*54e0*/  LEA R42, P0, R7, R232, 0x1 ;  /* 0x000000e8072a7211 */ /* 0x000fc800078008ff */
[----:B------:R-:W-:Y:S02]  /*54f0*/  LEA.HI.X R43, R7, R231, R0, 0x1, P0 ;  /* 0x000000e7072b7211 */ /* 0x000fe400000f0c00 */
[----:B------:R-:W-:Y:S02]  /*5500*/  IADD3 R52, P0, PT, R42, UR6, RZ ;  /* 0x000000062a347c10 */ /* 0x000fe4000ff1e0ff */
[----:B--2---:R-:W-:Y:S02]  /*5510*/  ISETP.GE.AND P4, PT, R214, UR4, PT ;  /* 0x00000004d6007c0c */ /* 0x004fe4000bf86270 */
        /* <DEDUP_REMOVED lines=15> */
[----:B--2---:R-:W-:-:S05]  /*5610*/  @!P3 IMAD.MOV.U32 R233, RZ, RZ, R231 ;  /* 0x000000ffffe9b224 */ /* 0x004fca00078e00e7 */
        /* <DEDUP_REMOVED lines=77> */
.L_x_1972:
[----:B------:R-:W-:Y:S01]  /*5af0*/  IMAD.SHL.U32 R0, R215, 0x2, RZ ;  /* 0x00000002d7007824 */ /* 0x000fe200078e00ff */
[----:B------:R-:W2:Y:S01]  /*5b00*/  LDCU UR4, c[0x0][0x45c] ;  /* 0x00008b80ff0477ac */ /* 0x000ea20008000800 */
[----:B---3--:R-:W-:Y:S01]  /*5b10*/  VIADD R42, R230, 0x8 ;  /* 0x00000008e62a7836 */ /* 0x008fe20000000000 */
[----:B------:R-:W-:Y:S02]  /*5b20*/  LOP3.LUT R166, R177, 0x200, R78, 0xf8, !PT ;  /* 0x00000200b1a67812 */ /* 0x000fe400078ef84e */
[----:B------:R-:W-:Y:S01]  /*5b30*/  LOP3.LUT R0, R0, 0x6, RZ, 0xc0, !PT ;  /* 0x0000000600007812 */ /* 0x000fe200078ec0ff */
[----:B------:R-:W-:Y:S01]  /*5b40*/  UISETP.GT.U32.AND UP0, UPT, UR29, UR18, UPT ;  /* 0x000000121d00728c */ /* 0x000fe2000bf04070 */
[----:B------:R-:W-:Y:S02]  /*5b50*/  LEA R216, R166, UR5, 0x1 ;  /* 0x00000005a6d87c11 */ /* 0x000fe4000f8e08ff */
[----:B------:R-:W-:-:S03]  /*5b60*/  LOP3.LUT R43, R0, UR17, RZ, 0xfc, !PT ;  /* 0x00000011002b7c12 */ /* 0x000fc6000f8efcff */
[--C-:B------:R-:W-:Y:S01]  /*5b70*/  IMAD.IADD R196, R76, 0x1, R216.reuse ;  /* 0x000000014cc47824 */ /* 0x100fe200078e02d8 */
[----:B------:R-:W-:Y:S01]  /*5b80*/  LDSM.16.MT88.4 R156, [R216+0x10000] ;  /* 0x01000000d89c783b */ /* 0x000fe20000004200 */
[C---:B------:R-:W-:Y:S02]  /*5b90*/  VIADD R9, R43.reuse, 0x1 ;  /* 0x000000012b097836 */ /* 0x040fe40000000000 */
[C---:B------:R-:W-:Y:S01]  /*5ba0*/  VIADD R7, R43.reuse, 0x8 ;  /* 0x000000082b077836 */ /* 0x040fe20000000000 */
[----:B------:R-:W-:Y:S01]  /*5bb0*/  LDSM.16.MT88.4 R148, [R196+0x10000] ;  /* 0x01000000c494783b */ /* 0x000fe20000004200 */
[C---:B------:R-:W-:Y:S01]  /*5bc0*/  VIADD R11, R43.reuse, 0x11 ;  /* 0x000000112b0b7836 */ /* 0x040fe20000000000 */
[-C--:B------:R-:W-:Y:S01]  /*5bd0*/  ISETP.GT.AND P3, PT, R230, R9.reuse, PT ;  /* 0x00000009e600720c */ /* 0x080fe20003f64270 */
[----:B------:R-:W-:Y:S01]  /*5be0*/  VIADD R15, R43, 0x19 ;  /* 0x000000192b0f7836 */ /* 0x000fe20000000000 */
[----:B------:R-:W-:Y:S01]  /*5bf0*/  ISETP.GT.AND P4, PT, R42, R9, PT ;  /* 0x000000092a00720c */ /* 0x000fe20003f84270 */
[----:B------:R-:W-:Y:S01]  /*5c00*/  IMAD.IADD R195, R167, 0x1, R216 ;  /* 0x00000001a7c37824 */ /* 0x000fe200078e02d8 */
[----:B------:R-:W-:Y:S01]  /*5c10*/  FSEL R35, R77, -INF , !P3 ;  /* 0xff8000004d237808 */ /* 0x000fe20005800000 */
[----:B------:R-:W-:Y:S01]  /*5c20*/  LDSM.16.MT88.4 R80, [R196+0x14000] ;  /* 0x01400000c450783b */ /* 0x000fe20000004200 */
[----:B------:R-:W-:Y:S01]  /*5c30*/  ISETP.GT.AND P2, PT, R230, R7, PT ;  /* 0x00000007e600720c */ /* 0x000fe20003f44270 */
[----:B------:R-:W-:Y:S01]  /*5c40*/  IMAD.IADD R194, R76, 0x1, R195 ;  /* 0x000000014cc27824 */ /* 0x000fe200078e02c3 */
[----:B------:R-:W-:Y:S01]  /*5c50*/  ISETP.GE.AND P5, PT, R7, R229, PT ;  /* 0x000000e50700720c */ /* 0x000fe20003fa6270 */
[----:B------:R-:W-:Y:S01]  /*5c60*/  LDSM.16.MT88.4 R112, [R196+0x16000] ;  /* 0x01600000c470783b */ /* 0x000fe20000004200 */
[----:B------:R-:W-:-:S02]  /*5c70*/  ISETP.GT.AND P1, PT, R42, R7, PT ;  /* 0x000000072a00720c */ /* 0x000fc40003f24270 */
        /* <DEDUP_REMOVED lines=8> */
[----:B------:R-:W-:Y:S02]  /*5d00*/  FSEL R35, R35, -INF , !P6 ;  /* 0xff80000023237808 */ /* 0x000fe40007000000 */
[----:B------:R-:W-:Y:S01]  /*5d10*/  FSEL R20, R20, -INF , !P2 ;  /* 0xff80000014147808 */ /* 0x000fe20005000000 */
[----:B------:R-:W-:Y:S01]  /*5d20*/  LDSM.16.MT88.4 R56, [R195+0x12000] ;  /* 0x01200000c338783b */ /* 0x000fe20000004200 */
[----:B------:R-:W-:-:S02]  /*5d30*/  FSEL R27, R27, -INF , !P0 ;  /* 0xff8000001b1b7808 */ /* 0x000fc40004000000 */
[----:B------:R-:W-:Y:S01]  /*5d40*/  ISETP.GT.AND P4, PT, R230, R7, PT ;  /* 0x00000007e600720c */ /* 0x000fe20003f84270 */
[----:B------:R-:W-:Y:S01]  /*5d50*/  LDSM.16.MT88.4 R64, [R194+0x12000] ;  /* 0x01200000c240783b */ /* 0x000fe20000004200 */
[C---:B------:R-:W-:Y:S02]  /*5d60*/  ISETP.GE.AND P6, PT, R7.reuse, R229, PT ;  /* 0x000000e50700720c */ /* 0x040fe40003fc6270 */
[----:B------:R-:W-:Y:S01]  /*5d70*/  ISETP.GT.AND P2, PT, R42, R7, PT ;  /* 0x000000072a00720c */ /* 0x000fe20003f44270 */
[----:B------:R-:W-:Y:S01]  /*5d80*/  LDSM.16.MT88.4 R72, [R216+0x14000] ;  /* 0x01400000d848783b */ /* 0x000fe20000004200 */
[----:B------:R-:W-:Y:S02]  /*5d90*/  ISETP.GE.AND P0, PT, R7, R228, PT ;  /* 0x000000e40700720c */ /* 0x000fe40003f06270 */
[----:B------:R-:W-:Y:S01]  /*5da0*/  FSEL R7, R22, -INF , !P1 ;  /* 0xff80000016077808 */ /* 0x000fe20004800000 */
[----:B------:R-:W-:Y:S01]  /*5db0*/  LDSM.16.MT88.4 R88, [R195+0x14000] ;  /* 0x01400000c358783b */ /* 0x000fe20000004200 */
[----:B------:R-:W-:-:S02]  /*5dc0*/  FSEL R23, R23, -INF , !P2 ;  /* 0xff80000017177808 */ /* 0x000fc40005000000 */
[----:B------:R-:W-:Y:S01]  /*5dd0*/  FSEL R7, R7, -INF , !P3 ;  /* 0xff80000007077808 */ /* 0x000fe20005800000 */
[----:B------:R-:W-:Y:S01]  /*5de0*/  LDSM.16.MT88.4 R96, [R194+0x14000] ;  /* 0x01400000c260783b */ /* 0x000fe20000004200 */
[-C--:B------:R-:W-:Y:S02]  /*5df0*/  ISETP.GT.AND P1, PT, R230, R9.reuse, PT ;  /* 0x00000009e600720c */ /* 0x080fe40003f24270 */
[----:B------:R-:W-:Y:S01]  /*5e00*/  ISETP.GT.AND P3, PT, R42, R9, PT ;  /* 0x000000092a00720c */ /* 0x000fe20003f64270 */
[----:B------:R-:W-:Y:S01]  /*5e10*/  LDSM.16.MT88.4 R104, [R216+0x16000] ;  /* 0x01600000d868783b */ /* 0x000fe20000004200 */
[----:B------:R-:W-:Y:S02]  /*5e20*/  FSEL R33, R20, -INF , !P5 ;  /* 0xff80000014217808 */ /* 0x000fe40006800000 */
[----:B------:R-:W-:Y:S01]  /*5e30*/  FSEL R21, R21, -INF , !P4 ;  /* 0xff80000015157808 */ /* 0x000fe20006000000 */
[----:B------:R-:W-:Y:S01]  /*5e40*/  LDSM.16.MT88.4 R120, [R195+0x16000] ;  /* 0x01600000c378783b */ /* 0x000fe20000004200 */
[----:B------:R-:W-:-:S02]  /*5e50*/  ISETP.GE.AND P5, PT, R9, R229, PT ;  /* 0x000000e50900720c */ /* 0x000fc40003fa6270 */
[----:B------:R-:W-:Y:S01]  /*5e60*/  ISETP.GE.AND P4, PT, R9, R228, PT ;  /* 0x000000e40900720c */ /* 0x000fe20003f86270 */
[----:B------:R-:W-:Y:S01]  /*5e70*/  VIADD R9, R43, 0x18 ;  /* 0x000000182b097836 */ /* 0x000fe20000000000 */
[----:B------:R-:W-:Y:S01]  /*5e80*/  FSEL R23, R23, -INF , !P0 ;  /* 0xff80000017177808 */ /* 0x000fe20004000000 */
[----:B------:R-:W-:Y:S01]  /*5e90*/  LDSM.16.MT88.4 R172, [R195+0x10800] ;  /* 0x01080000c3ac783b */ /* 0x000fe20000004200 */
[----:B------:R-:W-:Y:S02]  /*5ea0*/  FSEL R3, R3, -INF , !P1 ;  /* 0xff80000003037808 */ /* 0x000fe40004800000 */
[----:B------:R-:W-:Y:S01]  /*5eb0*/  ISETP.GT.AND P0, PT, R42, R11, PT ;  /* 0x0000000b2a00720c */ /* 0x000fe20003f04270 */
[----:B------:R-:W-:Y:S01]  /*5ec0*/  LDSM.16.MT88.4 R168, [R194+0x10800] ;  /* 0x01080000c2a8783b */ /* 0x000fe20000004200 */
[----:B------:R-:W-:Y:S02]  /*5ed0*/  FSEL R19, R24, -INF , !P3 ;  /* 0xff80000018137808 */ /* 0x000fe40005800000 */
[----:B------:R-:W-:-:S02]  /*5ee0*/  FSEL R37, R21, -INF , !P6 ;  /* 0xff80000015257808 */ /* 0x000fc40007000000 */
[C---:B------:R-:W-:Y:S02]  /*5ef0*/  ISETP.GT.AND P2, PT, R230.reuse, R11, PT ;  /* 0x0000000be600720c */ /* 0x040fe40003f44270 */
[C---:B------:R-:W-:Y:S02]  /*5f00*/  ISETP.GE.AND P6, PT, R11.reuse, R229, PT ;  /* 0x000000e50b00720c */ /* 0x040fe40003fc6270 */
[----:B------:R-:W-:Y:S02]  /*5f10*/  ISETP.GE.AND P1, PT, R11, R228, PT ;  /* 0x000000e40b00720c */ /* 0x000fe40003f26270 */
[----:B------:R-:W-:Y:S01]  /*5f20*/  FSEL R11, R3, -INF , !P5 ;  /* 0xff800000030b7808 */ /* 0x000fe20006800000 */
[----:B------:R-:W-:Y:S01]  /*5f30*/  VIADD R3, R43, 0x20 ;  /* 0x000000202b037836 */ /* 0x000fe20000000000 */
[----:B------:R-:W-:Y:S02]  /*5f40*/  FSEL R19, R19, -INF , !P4 ;  /* 0xff80000013137808 */ /* 0x000fe40006000000 */
[----:B------:R-:W-:Y:S01]  /*5f50*/  FSEL R17, R25, -INF , !P0 ;  /* 0xff80000019117808 */ /* 0x000fe20004000000 */
[----:B------:R-:W-:Y:S01]  /*5f60*/  VIADD R25, R43, 0x21 ;  /* 0x000000212b197836 */ /* 0x000fe20000000000 */
[----:B------:R-:W-:-:S02]  /*5f70*/  ISETP.GT.AND P3, PT, R230, R9, PT ;  /* 0x00000009e600720c */ /* 0x000fc40003f64270 */
[----:B------:R-:W-:Y:S02]  /*5f80*/  ISETP.GT.AND P4, PT, R42, R9, PT ;  /* 0x000000092a00720c */ /* 0x000fe40003f84270 */
[----:B-1----:R-:W-:Y:S02]  /*5f90*/  FSEL R28, R28, -INF , !P2 ;  /* 0xff8000001c1c7808 */ /* 0x002fe40005000000 */
[----:B------:R-:W-:Y:S02]  /*5fa0*/  FSEL R17, R17, -INF , !P1 ;  /* 0xff80000011117808 */ /* 0x000fe40004800000 */
[C---:B------:R-:W-:Y:S02]  /*5fb0*/  ISETP.GE.AND P5, PT, R9.reuse, R229, PT ;  /* 0x000000e50900720c */ /* 0x040fe40003fa6270 */
[----:B------:R-:W-:Y:S02]  /*5fc0*/  ISETP.GE.AND P2, PT, R9, R228, PT ;  /* 0x000000e40900720c */ /* 0x000fe40003f46270 */
[----:B------:R-:W-:-:S02]  /*5fd0*/  FSEL R12, R12, -INF , !P3 ;  /* 0xff8000000c0c7808 */ /* 0x000fc40005800000 */
[----:B------:R-:W-:Y:S02]  /*5fe0*/  ISETP.GT.AND P1, PT, R42, R15, PT ;  /* 0x0000000f2a00720c */ /* 0x000fe40003f24270 */
[----:B------:R-:W-:Y:S02]  /*5ff0*/  FSEL R13, R13, -INF , !P4 ;  /* 0xff8000000d0d7808 */ /* 0x000fe40006000000 */
[----:B------:R-:W-:Y:S02]  /*6000*/  ISETP.GT.AND P4, PT, R230, R3, PT ;  /* 0x00000003e600720c */ /* 0x000fe40003f84270 */
[----:B------:R-:W-:Y:S02]  /*6010*/  FSEL R9, R28, -INF , !P6 ;  /* 0xff8000001c097808 */ /* 0x000fe40007000000 */
[----:B------:R-:W-:Y:S02]  /*6020*/  ISETP.GT.AND P0, PT, R230, R15, PT ;  /* 0x0000000fe600720c */ /* 0x000fe40003f04270 */
[----:B------:R-:W-:-:S02]  /*6030*/  ISETP.GE.AND P6, PT, R15, R229, PT ;  /* 0x000000e50f00720c */ /* 0x000fc40003fc6270 */
[----:B------:R-:W-:Y:S02]  /*6040*/  ISETP.GE.AND P3, PT, R15, R228, PT ;  /* 0x000000e40f00720c */ /* 0x000fe40003f66270 */
[----:B------:R-:W-:Y:S02]  /*6050*/  FSEL R21, R12, -INF , !P5 ;  /* 0xff8000000c157808 */ /* 0x000fe40006800000 */
[----:B------:R-:W-:Y:S02]  /*6060*/  FSEL R15, R13, -INF , !P2 ;  /* 0xff8000000d0f7808 */ /* 0x000fe40005000000 */
[----:B------:R-:W-:Y:S02]  /*6070*/  FSEL R4, R4, -INF , !P1 ;  /* 0xff80000004047808 */ /* 0x000fe40004800000 */
[----:B------:R-:W-:Y:S02]  /*6080*/  ISETP.GE.AND P5, PT, R3, R229, PT ;  /* 0x000000e50300720c */ /* 0x000fe40003fa6270 */
[----:B------:R-:W-:-:S02]  /*6090*/  ISETP.GT.AND P2, PT, R42, R3, PT ;  /* 0x000000032a00720c */ /* 0x000fc40003f44270 */
[----:B------:R-:W-:Y:S02]  /*60a0*/  FSEL R5, R5, -INF , !P4 ;  /* 0xff80000005057808 */ /* 0x000fe40006000000 */
[----:B------:R-:W-:Y:S02]  /*60b0*/  FSEL R8, R8, -INF , !P0 ;  /* 0xff80000008087808 */ /* 0x000fe40004000000 */
[----:B------:R-:W-:Y:S01]  /*60c0*/  ISETP.GE.AND P0, PT, R3, R228, PT ;  /* 0x000000e40300720c */ /* 0x000fe20003f06270 */
[----:B------:R-:W-:Y:S01]  /*60d0*/  VIADD R3, R43, 0x28 ;  /* 0x000000282b037836 */ /* 0x000fe20000000000 */
[----:B------:R-:W-:Y:S02]  /*60e0*/  FSEL R13, R4, -INF , !P3 ;  /* 0xff800000040d7808 */ /* 0x000fe40005800000 */
[-C--:B------:R-:W-:Y:S02]  /*60f0*/  ISETP.GT.AND P1, PT, R230, R25.reuse, PT ;  /* 0x00000019e600720c */ /* 0x080fe40003f24270 */
[----:B------:R-:W-:-:S02]  /*6100*/  ISETP.GT.AND P3, PT, R42, R25, PT ;  /* 0x000000192a00720c */ /* 0x000fc40003f64270 */
[----:B------:R-:W-:Y:S02]  /*6110*/  FSEL R26, R26, -INF , !P2 ;  /* 0xff8000001a1a7808 */ /* 0x000fe40005000000 */
[----:B------:R-:W-:Y:S01]  /*6120*/  FSEL R243, R5, -INF , !P5 ;  /* 0xff80000005f37808 */ /* 0x000fe20006800000 */
[----:B------:R-:W-:Y:S01]  /*6130*/  VIADD R5, R43, 0x29 ;  /* 0x000000292b057836 */ /* 0x000fe20000000000 */
[----:B------:R-:W-:Y:S02]  /*6140*/  FSEL R29, R8, -INF , !P6 ;  /* 0xff800000081d7808 */ /* 0x000fe40007000000 */
[C---:B------:R-:W-:Y:S02]  /*6150*/  ISETP.GE.AND P6, PT, R25.reuse, R229, PT ;  /* 0x000000e51900720c */ /* 0x040fe40003fc6270 */
[----:B------:R-:W-:Y:S02]  /*6160*/  ISETP.GE.AND P4, PT, R25, R228, PT ;  /* 0x000000e41900720c */ /* 0x000fe40003f86270 */
[----:B------:R-:W-:-:S02]  /*6170*/  ISETP.GT.AND P5, PT, R230, R3, PT ;  /* 0x00000003e600720c */ /* 0x000fc40003fa4270 */
[----:B------:R-:W-:Y:S02]  /*6180*/  FSEL R237, R26, -INF , !P0 ;  /* 0xff8000001aed7808 */ /* 0x000fe40004000000 */
[----:B------:R-:W-:Y:S02]  /*6190*/  FSEL R10, R10, -INF , !P1 ;  /* 0xff8000000a0a7808 */ /* 0x000fe40004800000 */
[----:B------:R-:W-:Y:S02]  /*61a0*/  FSEL R14, R14, -INF , !P3 ;  /* 0xff8000000e0e7808 */ /* 0x000fe40005800000 */
[----:B------:R-:W-:Y:S02]  /*61b0*/  ISETP.GT.AND P0, PT, R42, R3, PT ;  /* 0x000000032a00720c */ /* 0x000fe40003f04270 */
[----:B------:R-:W-:Y:S02]  /*61c0*/  ISETP.GT.AND P3, PT, R230, R5, PT ;  /* 0x00000005e600720c */ /* 0x000fe40003f64270 */
[----:B------:R-:W-:-:S02]  /*61d0*/  ISETP.GE.AND P2, PT, R3, R229, PT ;  /* 0x000000e50300720c */ /* 0x000fc40003f46270 */
[----:B------:R-:W-:Y:S01]  /*61e0*/  ISETP.GE.AND P1, PT, R3, R228, PT ;  /* 0x000000e40300720c */ /* 0x000fe20003f26270 */
[----:B------:R-:W-:Y:S01]  /*61f0*/  VIADD R3, R43, 0x30 ;  /* 0x000000302b037836 */ /* 0x000fe20000000000 */
[----:B------:R-:W-:Y:S02]  /*6200*/  FSEL R197, R10, -INF , !P6 ;  /* 0xff8000000ac57808 */ /* 0x000fe40007000000 */
[----:B------:R-:W-:Y:S02]  /*6210*/  FSEL R16, R16, -INF , !P5 ;  /* 0xff80000010107808 */ /* 0x000fe40006800000 */
[----:B------:R-:W-:Y:S02]  /*6220*/  FSEL R221, R14, -INF , !P4 ;  /* 0xff8000000edd7808 */ /* 0x000fe40006000000 */
[----:B------:R-:W-:Y:S02]  /*6230*/  ISETP.GE.AND P6, PT, R5, R229, PT ;  /* 0x000000e50500720c */ /* 0x000fe40003fc6270 */
[----:B------:R-:W-:-:S02]  /*6240*/  ISETP.GT.AND P5, PT, R42, R5, PT ;  /* 0x000000052a00720c */ /* 0x000fc40003fa4270 */
[----:B------:R-:W-:Y:S01]  /*6250*/  ISETP.GE.AND P4, PT, R5, R228, PT ;  /* 0x000000e40500720c */ /* 0x000fe20003f86270 */
[----:B------:R-:W-:Y:S01]  /*6260*/  VIADD R5, R43, 0x31 ;  /* 0x000000312b057836 */ /* 0x000fe20000000000 */
[----:B------:R-:W-:Y:S02]  /*6270*/  FSEL R32, R32, -INF , !P0 ;  /* 0xff80000020207808 */ /* 0x000fe40004000000 */
[----:B------:R-:W-:Y:S02]  /*6280*/  FSEL R6, R6, -INF , !P3 ;  /* 0xff80000006067808 */ /* 0x000fe40005800000 */
[----:B------:R-:W-:Y:S02]  /*6290*/  FSEL R241, R16, -INF , !P2 ;  /* 0xff80000010f17808 */ /* 0x000fe40005000000 */
[----:B------:R-:W-:Y:S02]  /*62a0*/  FSEL R233, R32, -INF , !P1 ;  /* 0xff80000020e97808 */ /* 0x000fe40004800000 */
[----:B------:R-:W-:-:S02]  /*62b0*/  ISETP.GT.AND P2, PT, R230, R3, PT ;  /* 0x00000003e600720c */ /* 0x000fc40003f44270 */
[C---:B------:R-:W-:Y:S02]  /*62c0*/  ISETP.GE.AND P0, PT, R3.reuse, R229, PT ;  /* 0x000000e50300720c */ /* 0x040fe40003f06270 */
[----:B------:R-:W-:Y:S02]  /*62d0*/  ISETP.GT.AND P1, PT, R42, R3, PT ;  /* 0x000000032a00720c */ /* 0x000fe40003f24270 */
[----:B------:R-:W-:Y:S01]  /*62e0*/  ISETP.GE.AND P3, PT, R3, R228, PT ;  /* 0x000000e40300720c */ /* 0x000fe20003f66270 */
[----:B------:R-:W-:Y:S01]  /*62f0*/  VIADD R3, R43, 0x38 ;  /* 0x000000382b037836 */ /* 0x000fe20000000000 */
[----:B------:R-:W-:Y:S02]  /*6300*/  FSEL R31, R31, -INF , !P5 ;  /* 0xff8000001f1f7808 */ /* 0x000fe40006800000 */
[----:B------:R-:W-:Y:S02]  /*6310*/  FSEL R199, R6, -INF , !P6 ;  /* 0xff80000006c77808 */ /* 0x000fe40007000000 */
[----:B------:R-:W-:-:S02]  /*6320*/  ISETP.GT.AND P6, PT, R230, R5, PT ;  /* 0x00000005e600720c */ /* 0x000fc40003fc4270 */
[----:B------:R-:W-:Y:S02]  /*6330*/  FSEL R223, R31, -INF , !P4 ;  /* 0xff8000001fdf7808 */ /* 0x000fe40006000000 */
[----:B------:R-:W-:Y:S02]  /*6340*/  ISETP.GT.AND P4, PT, R42, R5, PT ;  /* 0x000000052a00720c */ /* 0x000fe40003f84270 */
[----:B------:R-:W-:Y:S02]  /*6350*/  FSEL R34, R34, -INF , !P1 ;  /* 0xff80000022227808 */ /* 0x000fe40004800000 */
[----:B------:R-:W-:Y:S02]  /*6360*/  FSEL R18, R18, -INF , !P6 ;  /* 0xff80000012127808 */ /* 0x000fe40007000000 */
[C---:B------:R-:W-:Y:S02]  /*6370*/  ISETP.GT.AND P1, PT, R230.reuse, R3, PT ;  /* 0x00000003e600720c */ /* 0x040fe40003f24270 */
[----:B------:R-:W-:-:S02]  /*6380*/  ISETP.GT.AND P6, PT, R230, R43, PT ;  /* 0x0000002be600720c */ /* 0x000fc40003fc4270 */
[----:B------:R-:W-:Y:S02]  /*6390*/  FSEL R38, R38, -INF , !P4 ;  /* 0xff80000026267808 */ /* 0x000fe40006000000 */
[----:B------:R-:W-:Y:S02]  /*63a0*/  FSEL R30, R30, -INF , !P2 ;  /* 0xff8000001e1e7808 */ /* 0x000fe40005000000 */
[----:B------:R-:W-:Y:S02]  /*63b0*/  ISETP.GE.AND P4, PT, R43, R229, PT ;  /* 0x000000e52b00720c */ /* 0x000fe40003f86270 */
[----:B------:R-:W-:Y:S02]  /*63c0*/  FSEL R40, R40, -INF , !P1 ;  /* 0xff80000028287808 */ /* 0x000fe40004800000 */
[----:B------:R-:W-:Y:S02]  /*63d0*/  FSEL R25, R48, -INF , !P6 ;  /* 0xff80000030197808 */ /* 0x000fe40007000000 */
[----:B------:R-:W-:-:S02]  /*63e0*/  ISETP.GT.AND P1, PT, R42, R43, PT ;  /* 0x0000002b2a00720c */ /* 0x000fc40003f24270 */
[C---:B------:R-:W-:Y:S02]  /*63f0*/  ISETP.GE.AND P5, PT, R5.reuse, R229, PT ;  /* 0x000000e50500720c */ /* 0x040fe40003fa6270 */
[-C--:B------:R-:W-:Y:S02]  /*6400*/  ISETP.GE.AND P2, PT, R5, R228.reuse, PT ;  /* 0x000000e40500720c */ /* 0x080fe40003f46270 */
[----:B------:R-:W-:Y:S02]  /*6410*/  FSEL R227, R30, -INF , !P0 ;  /* 0xff8000001ee37808 */ /* 0x000fe40004000000 */
[----:B------:R-:W-:Y:S02]  /*6420*/  FSEL R25, R25, -INF , !P4 ;  /* 0xff80000019197808 */ /* 0x000fe40006000000 */
[C---:B------:R-:W-:Y:S01]  /*6430*/  ISETP.GE.AND P0, PT, R43.reuse, R228, PT ;  /* 0x000000e42b00720c */ /* 0x040fe20003f06270 */
[----:B------:R-:W-:Y:S01]  /*6440*/  VIADD R43, R43, 0x39 ;  /* 0x000000392b2b7836 */ /* 0x000fe20000000000 */
[----:B------:R-:W-:-:S02]  /*6450*/  FSEL R5, R49, -INF , !P1 ;  /* 0xff80000031057808 */ /* 0x000fc40004800000 */
[----:B------:R-:W-:Y:S01]  /*6460*/  FMNMX3.FTZ R4, R25, R35, R33, !PT ;  /* 0x0000002319047276 */ /* 0x000fe20007810021 */
[----:B------:R-:W-:Y:S01]  /*6470*/  LDSM.16.MT88.4 R48, [R196+0x12000] ;  /* 0x01200000c430783b */ /* 0x000fe20000004200 */
[----:B------:R-:W-:Y:S02]  /*6480*/  FSEL R5, R5, -INF , !P0 ;  /* 0xff80000005057808 */ /* 0x000fe40004000000 */
[----:B------:R-:W-:Y:S02]  /*6490*/  FMNMX3.FTZ R6, R4, R37, R11, !PT ;  /* 0x0000002504067276 */ /* 0x000fe4000781000b */
[----:B------:R-:W-:Y:S02]  /*64a0*/  FMNMX3.FTZ R4, R5, R27, R7, !PT ;  /* 0x0000001b05047276 */ /* 0x000fe40007810007 */
[----:B------:R-:W-:Y:S02]  /*64b0*/  FMNMX3.FTZ R6, R6, R9, R21, !PT ;  /* 0x0000000906067276 */ /* 0x000fe40007810015 */
[----:B------:R-:W-:-:S02]  /*64c0*/  FMNMX3.FTZ R4, R4, R23, R19, !PT ;  /* 0x0000001704047276 */ /* 0x000fc40007810013 */
[----:B------:R-:W-:Y:S02]  /*64d0*/  FMNMX3.FTZ R6, R6, R29, R243, !PT ;  /* 0x0000001d06067276 */ /* 0x000fe400078100f3 */
[----:B------:R-:W-:Y:S02]  /*64e0*/  FMNMX3.FTZ R4, R4, R17, R15, !PT ;  /* 0x0000001104047276 */ /* 0x000fe4000781000f */
[----:B------:R-:W-:Y:S02]  /*64f0*/  ISETP.GT.AND P4, PT, R42, R3, PT ;  /* 0x000000032a00720c */ /* 0x000fe40003f84270 */
[----:B------:R-:W-:Y:S02]  /*6500*/  FSEL R225, R18, -INF , !P5 ;  /* 0xff80000012e17808 */ /* 0x000fe40006800000 */
[----:B------:R-:W-:Y:S02]  /*6510*/  ISETP.GE.AND P6, PT, R3, R229, PT ;  /* 0x000000e50300720c */ /* 0x000fe40003fc6270 */
[----:B------:R-:W-:-:S02]  /*6520*/  ISETP.GT.AND P5, PT, R230, R43, PT ;  /* 0x0000002be600720c */ /* 0x000fc40003fa4270 */
[----:B------:R-:W-:Y:S02]  /*6530*/  FMNMX3.FTZ R6, R6, R197, R241, !PT ;  /* 0x000000c506067276 */ /* 0x000fe400078100f1 */
[----:B------:R-:W-:Y:S02]  /*6540*/  FMNMX3.FTZ R4, R4, R13, R237, !PT ;  /* 0x0000000d04047276 */ /* 0x000fe400078100ed */
[----:B------:R-:W-:Y:S02]  /*6550*/  FSEL R39, R39, -INF , !P4 ;  /* 0xff80000027277808 */ /* 0x000fe40006000000 */
[----:B------:R-:W-:Y:S02]  /*6560*/  ISETP.GT.AND P0, PT, R42, R43, PT ;  /* 0x0000002b2a00720c */ /* 0x000fe40003f04270 */
[----:B------:R-:W-:Y:S02]  /*6570*/  ISETP.GE.AND P4, PT, R43, R229, PT ;  /* 0x000000e52b00720c */ /* 0x000fe40003f86270 */
[----:B------:R-:W-:-:S02]  /*6580*/  FSEL R36, R36, -INF , !P5 ;  /* 0xff80000024247808 */ /* 0x000fc40006800000 */
[----:B------:R-:W-:Y:S02]  /*6590*/  FSEL R219, R40, -INF , !P6 ;  /* 0xff80000028db7808 */ /* 0x000fe40007000000 */
[----:B------:R-:W-:Y:S02]  /*65a0*/  FMNMX3.FTZ R6, R6, R199, R227, !PT ;  /* 0x000000c706067276 */ /* 0x000fe400078100e3 */
[----:B------:R-:W-:Y:S02]  /*65b0*/  ISETP.GE.AND P1, PT, R3, R228, PT ;  /* 0x000000e40300720c */ /* 0x000fe40003f26270 */
[----:B------:R-:W-:Y:S02]  /*65c0*/  FSEL R207, R34, -INF , !P3 ;  /* 0xff80000022cf7808 */ /* 0x000fe40005800000 */
[----:B------:R-:W-:Y:S02]  /*65d0*/  FMNMX3.FTZ R4, R4, R221, R233, !PT ;  /* 0x000000dd04047276 */ /* 0x000fe400078100e9 */
[----:B------:R-:W-:-:S02]  /*65e0*/  FSEL R41, R41, -INF , !P0 ;  /* 0xff80000029297808 */ /* 0x000fc40004000000 */
[----:B------:R-:W-:Y:S02]  /*65f0*/  FSEL R211, R36, -INF , !P4 ;  /* 0xff80000024d37808 */ /* 0x000fe40006000000 */
[----:B------:R-:W-:Y:S02]  /*6600*/  FMNMX3.FTZ R6, R6, R225, R219, !PT ;  /* 0x000000e106067276 */ /* 0x000fe400078100db */
[----:B------:R-:W-:Y:S02]  /*6610*/  ISETP.GE.AND P0, PT, R43, R228, PT ;  /* 0x000000e42b00720c */ /* 0x000fe40003f06270 */
[----:B------:R-:W-:Y:S02]  /*6620*/  FSEL R205, R38, -INF , !P2 ;  /* 0xff80000026cd7808 */ /* 0x000fe40005000000 */
[----:B------:R-:W-:Y:S02]  /*6630*/  FSEL R203, R39, -INF , !P1 ;  /* 0xff80000027cb7808 */ /* 0x000fe40004800000 */
[----:B------:R-:W-:-:S02]  /*6640*/  FMNMX3.FTZ R4, R4, R223, R207, !PT ;  /* 0x000000df04047276 */ /* 0x000fc400078100cf */
[----:B------:R-:W-:Y:S02]  /*6650*/  FMNMX.FTZ R6, R211, R6, !PT ;  /* 0x00000006d3067209 */ /* 0x000fe40007810000 */
[----:B------:R-:W-:Y:S02]  /*6660*/  FSEL R201, R41, -INF , !P0 ;  /* 0xff80000029c97808 */ /* 0x000fe40004000000 */
[----:B------:R-:W-:Y:S01]  /*6670*/  FMNMX3.FTZ R4, R4, R205, R203, !PT ;  /* 0x000000cd04047276 */ /* 0x000fe200078100cb */
[----:B------:R-:W1:Y:S03]  /*6680*/  SHFL.BFLY PT, R31, R6, 0x2, 0x1f ;  /* 0x0c401f00061f7f89 */ /* 0x000e6600000e0000 */
[----:B------:R-:W-:Y:S01]  /*6690*/  FMNMX.FTZ R39, R201, R4, !PT ;  /* 0x00000004c9277209 */ /* 0x000fe20007810000 */
[----:B------:R-:W-:Y:S04]  /*66a0*/  LDSM.16.MT88.4 R40, [R216+0x12000] ;  /* 0x01200000d828783b */ /* 0x000fe80000004200 */
[----:B------:R-:W3:Y:S01]  /*66b0*/  SHFL.BFLY PT, R4, R39, 0x2, 0x1f ;  /* 0x0c401f0027047f89 */ /* 0x000ee200000e0000 */
[----:B-1----:R-:W-:-:S05]  /*66c0*/  FMNMX.FTZ R31, R6, R31, !PT ;  /* 0x0000001f061f7209 */ /* 0x002fca0007810000 */
[----:B------:R-:W1:Y:S01]  /*66d0*/  SHFL.BFLY PT, R164, R31, 0x1, 0x1f ;  /* 0x0c201f001fa47f89 */ /* 0x000e6200000e0000 */
[----:B---3--:R-:W-:-:S05]  /*66e0*/  FMNMX.FTZ R4, R39, R4, !PT ;  /* 0x0000000427047209 */ /* 0x008fca0007810000 */
[----:B------:R-:W3:Y:S01]  /*66f0*/  SHFL.BFLY PT, R3, R4, 0x1, 0x1f ;  /* 0x0c201f0004037f89 */ /* 0x000ee200000e0000 */
[----:B-1----:R-:W-:-:S04]  /*6700*/  FMNMX.FTZ R164, R31, R164, !PT ;  /* 0x000000a41fa47209 */ /* 0x002fc80007810000 */
[C---:B------:R-:W-:Y:S01]  /*6710*/  FSETP.NEU.FTZ.AND P0, PT, R164.reuse, -INF , PT ;  /* 0xff800000a400780b */ /* 0x040fe20003f1d000 */
[----:B--2---:R-:W-:Y:S01]  /*6720*/  FMUL.FTZ R206, R164, UR4 ;  /* 0x00000004a4ce7c20 */ /* 0x004fe20008410000 */
        /* <DEDUP_REMOVED lines=17> */
[----:B------:R-:W2:Y:S01]  /*6840*/  MUFU.EX2 R192, R192 ;  /* 0x000000c000c07308 */ /* 0x000ea20000000800 */
[--C-:B------:R-:W-:Y:S01]  /*6850*/  FFMA.FTZ R183, R19, UR4, -R200.reuse ;  /* 0x0000000413b77c23 */ /* 0x100fe200080108c8 */
[----:B------:R-:W3:Y:S01]  /*6860*/  LDSM.16.MT88.4 R8, [R196+0x12800] ;  /* 0x01280000c408783b */ /* 0x000ee20000004200 */
[----:B------:R-:W-:Y:S01]  /*6870*/  FFMA.FTZ R182, R17, UR4, -R200 ;  /* 0x0000000411b67c23 */ /* 0x000fe200080108c8 */
[----:B------:R-:W-:Y:S01]  /*6880*/  MUFU.EX2 R189, R189 ;  /* 0x000000bd00bd7308 */ /* 0x000fe20000000800 */
[--C-:B------:R-:W-:Y:S01]  /*6890*/  FFMA.FTZ R181, R21, UR4, -R206.reuse ;  /* 0x0000000415b57c23 */ /* 0x100fe200080108ce */
[----:B------:R-:W4:Y:S01]  /*68a0*/  LDSM.16.MT88.4 R16, [R196+0x16800] ;  /* 0x01680000c410783b */ /* 0x000f220000004200 */
[----:B------:R-:W-:Y:S01]  /*68b0*/  FFMA.FTZ R180, R29, UR4, -R206 ;  /* 0x000000041db47c23 */ /* 0x000fe200080108ce */
[----:B------:R-:W5:Y:S01]  /*68c0*/  MUFU.EX2 R188, R188 ;  /* 0x000000bc00bc7308 */ /* 0x000f620000000800 */
[--C-:B------:R-:W-:Y:S01]  /*68d0*/  FFMA.FTZ R179, R15, UR4, -R200.reuse ;  /* 0x000000040fb37c23 */ /* 0x100fe200080108c8 */
[----:B------:R-:W-:Y:S01]  /*68e0*/  FFMA.FTZ R178, R13, UR4, -R200 ;  /* 0x000000040db27c23 */ /* 0x000fe200080108c8 */
[----:B------:R-:W4:Y:S01]  /*68f0*/  LDSM.16.MT88.4 R24, [R196+0x10800] ;  /* 0x01080000c418783b */ /* 0x000f220000004200 */
[----:B------:R-:W-:Y:S01]  /*6900*/  MUFU.EX2 R191, R191 ;  /* 0x000000bf00bf7308 */ /* 0x000fe20000000800 */
[--C-:B------:R-:W-:Y:S01]  /*6910*/  FFMA.FTZ R202, R197, UR4, -R206.reuse ;  /* 0x00000004c5ca7c23 */ /* 0x100fe200080108ce */
[----:B--2---:R-:W-:Y:S01]  /*6920*/  F2FP.BF16.F32.PACK_AB R128, R192, R193 ;  /* 0x000000c1c080723e */ /* 0x004fe200000010ff */
[----:B------:R-:W2:Y:S01]  /*6930*/  LDSM.16.MT88.4 R20, [R196+0x14800] ;  /* 0x01480000c414783b */ /* 0x000ea20000004200 */
[----:B------:R-:W1:Y:S01]  /*6940*/  MUFU.EX2 R190, R190 ;  /* 0x000000be00be7308 */ /* 0x000e620000000800 */
[----:B------:R-:W-:Y:S01]  /*6950*/  FFMA.FTZ R198, R199, UR4, -R206 ;  /* 0x00000004c7c67c23 */ /* 0x000fe200080108ce */
[--C-:B------:R-:W-:Y:S01]  /*6960*/  FFMA.FTZ R208, R221, UR4, -R200.reuse ;  /* 0x00000004ddd07c23 */ /* 0x100fe200080108c8 */
[----:B------:R-:W-:Y:S01]  /*6970*/  LDSM.16.MT88.4 R12, [R216+0x10800] ;  /* 0x01080000d80c783b */ /* 0x000fe20000004200 */
[----:B------:R-:W-:Y:S01]  /*6980*/  MUFU.EX2 R187, R187 ;  /* 0x000000bb00bb7308 */ /* 0x000fe20000000800 */
[--C-:B------:R-:W-:Y:S01]  /*6990*/  FFMA.FTZ R204, R233, UR4, -R200.reuse ;  /* 0x00000004e9cc7c23 */ /* 0x100fe200080108c8 */
[----:B-----5:R-:W-:Y:S01]  /*69a0*/  F2FP.BF16.F32.PACK_AB R130, R188, R189 ;  /* 0x000000bdbc82723e */ /* 0x020fe200000010ff */
[----:B------:R-:W-:Y:S01]  /*69b0*/  LDSM.16.MT88.4 R28, [R194+0x12800] ;  /* 0x01280000c21c783b */ /* 0x000fe20000004200 */
[----:B------:R-:W5:Y:S01]  /*69c0*/  MUFU.EX2 R186, R186 ;  /* 0x000000ba00ba7308 */ /* 0x000f620000000800 */
        /* <DEDUP_REMOVED lines=8> */
[----:B------:R-:W-:Y:S01]  /*6a50*/  FFMA.FTZ R210, R227, UR4, -R206 ;  /* 0x00000004e3d27c23 */ /* 0x000fe200080108ce */
[----:B------:R-:W-:Y:S01]  /*6a60*/  FFMA.FTZ R212, R205, UR4, -R200 ;  /* 0x00000004cdd47c23 */ /* 0x000fe200080108c8 */
[----:B------:R-:W-:Y:S01]  /*6a70*/  FFMA.FTZ R225, R225, UR4, -R206 ;  /* 0x00000004e1e17c23 */ /* 0x000fe200080108ce */
[----:B------:R-:W-:Y:S01]  /*6a80*/  MUFU.EX2 R181, R181 ;  /* 0x000000b500b57308 */ /* 0x000fe20000000800 */
[--C-:B------:R-:W-:Y:S01]  /*6a90*/  FFMA.FTZ R207, R207, UR4, -R200.reuse ;  /* 0x00000004cfcf7c23 */ /* 0x100fe200080108c8 */
[----:B-----5:R-:W-:Y:S01]  /*6aa0*/  F2FP.BF16.F32.PACK_AB R131, R186, R187 ;  /* 0x000000bbba83723e */ /* 0x020fe200000010ff */
[----:B------:R-:W-:Y:S01]  /*6ab0*/  FFMA.FTZ R203, R203, UR4, -R200 ;  /* 0x00000004cbcb7c23 */ /* 0x000fe200080108c8 */
[----:B------:R-:W-:Y:S01]  /*6ac0*/  MUFU.EX2 R180, R180 ;  /* 0x000000b400b47308 */ /* 0x000fe20000000800 */
[----:B------:R-:W-:Y:S01]  /*6ad0*/  FADD.FTZ R192, R193, R192 ;  /* 0x000000c0c1c07221 */ /* 0x000fe20000010000 */
[----:B------:R-:W-:-:S02]  /*6ae0*/  FADD.FTZ R190, R191, R190 ;  /* 0x000000bebfbe7221 */ /* 0x000fc40000010000 */
[----:B------:R-:W-:Y:S01]  /*6af0*/  MUFU.EX2 R183, R183 ;  /* 0x000000b700b77308 */ /* 0x000fe20000000800 */
[C---:B------:R-:W-:Y:S01]  /*6b00*/  HMMA.16816.F32.BF16 R44, R128.reuse, R48, RZ ;  /* 0x00000030802c723c */ /* 0x040fe200000418ff */
[----:B------:R-:W-:Y:S01]  /*6b10*/  FADD.FTZ R189, R189, R192 ;  /* 0x000000c0bdbd7221 */ /* 0x000fe20000010000 */
[----:B------:R-:W-:Y:S01]  /*6b20*/  FADD.FTZ R187, R187, R190 ;  /* 0x000000bebbbb7221 */ /* 0x000fe20000010000 */
[----:B------:R-:W5:Y:S02]  /*6b30*/  MUFU.EX2 R182, R182 ;  /* 0x000000b600b67308 */ /* 0x000f640000000800 */
[----:B------:R-:W-:Y:S01]  /*6b40*/  FADD.FTZ R188, R188, R189 ;  /* 0x000000bdbcbc7221 */ /* 0x000fe20000010000 */
[----:B------:R-:W-:Y:S01]  /*6b50*/  FADD.FTZ R186, R186, R187 ;  /* 0x000000bbbaba7221 */ /* 0x000fe20000010000 */
[----:B------:R-:W-:Y:S01]  /*6b60*/  MUFU.EX2 R179, R179 ;  /* 0x000000b300b37308 */ /* 0x000fe20000000800 */
[C---:B------:R-:W-:Y:S03]  /*6b70*/  HMMA.16816.F32.BF16 R48, R128.reuse, R50, RZ ;  /* 0x000000328030723c */ /* 0x040fe600000418ff */
[----:B------:R-:W3:Y:S04]  /*6b80*/  MUFU.EX2 R178, R178 ;  /* 0x000000b200b27308 */ /* 0x000ee80000000800 */
[----:B------:R1:W-:Y:S01]  /*6b90*/  MUFU.EX2 R197, R243 ;  /* 0x000000f300c57308 */ /* 0x0003e20000000800 */
[C---:B------:R-:W-:Y:S03]  /*6ba0*/  HMMA.16816.F32.BF16 R152, R128.reuse, R148, RZ ;  /* 0x000000948098723c */ /* 0x040fe600000418ff */
[----:B------:R-:W2:Y:S04]  /*6bb0*/  MUFU.EX2 R202, R202 ;  /* 0x000000ca00ca7308 */ /* 0x000ea80000000800 */
[----:B------:R4:W-:Y:S01]  /*6bc0*/  MUFU.EX2 R199, R241 ;  /* 0x000000f100c77308 */ /* 0x0009e20000000800 */
[----:B------:R-:W-:Y:S03]  /*6bd0*/  HMMA.16816.F32.BF16 R76, R128, R80, RZ ;  /* 0x00000050804c723c */ /* 0x000fe600000418ff */
[----:B------:R-:W-:Y:S01]  /*6be0*/  MUFU.EX2 R198, R198 ;  /* 0x000000c600c67308 */ /* 0x000fe20000000800 */
[----:B-1----:R-:W-:-:S03]  /*6bf0*/  FFMA.FTZ R243, R211, UR4, -R206 ;  /* 0x00000004d3f37c23 */ /* 0x002fc600080108ce */
[----:B------:R-:W-:Y:S01]  /*6c00*/  MUFU.EX2 R221, R237 ;  /* 0x000000ed00dd7308 */ /* 0x000fe20000000800 */
[----:B------:R-:W-:Y:S03]  /*6c10*/  HMMA.16816.F32.BF16 R108, R128, R112, RZ ;  /* 0x00000070806c723c */ /* 0x000fe600000418ff */
[----:B------:R-:W1:Y:S01]  /*6c20*/  MUFU.EX2 R208, R208 ;  /* 0x000000d000d07308 */ /* 0x000e620000000800 */
[----:B----4-:R-:W-:-:S03]  /*6c30*/  FFMA.FTZ R241, R201, UR4, -R200 ;  /* 0x00000004c9f17c23 */ /* 0x010fc600080108c8 */
[----:B------:R-:W-:Y:S01]  /*6c40*/  MUFU.EX2 R204, R204 ;  /* 0x000000cc00cc7308 */ /* 0x000fe20000000800 */
[C---:B------:R-:W-:Y:S03]  /*6c50*/  HMMA.16816.F32.BF16 R160, R128.reuse, R156, RZ ;  /* 0x0000009c80a0723c */ /* 0x040fe600000418ff */
[----:B------:R-:W4:Y:S04]  /*6c60*/  MUFU.EX2 R223, R223 ;  /* 0x000000df00df7308 */ /* 0x000f280000000800 */
        /* <DEDUP_REMOVED lines=31> */
[----:B------:R-:W-:Y:S01]  /*6e60*/  F2FP.BF16.F32.PACK_AB R4, R184, R185 ;  /* 0x000000b9b804723e */ /* 0x000fe200000010ff */
[----:B------:R-:W-:Y:S01]  /*6e70*/  FADD.FTZ R185, R185, R188 ;  /* 0x000000bcb9b97221 */ /* 0x000fe20000010000 */
[----:B-----5:R-:W-:Y:S01]  /*6e80*/  F2FP.BF16.F32.PACK_AB R5, R182, R183 ;  /* 0x000000b7b605723e */ /* 0x020fe200000010ff */
        /* <DEDUP_REMOVED lines=12> */
[----:B------:R-:W3:Y:S07]  /*6f50*/  LDSM.16.MT88.4 R8, [R216+0x12800] ;  /* 0x01280000d808783b */ /* 0x000eee0000004200 */
[C---:B------:R-:W-:Y:S08]  /*6f60*/  HMMA.16816.F32.BF16 R108, R4.reuse, R16, R108 ;  /* 0x00000010046c723c */ /* 0x040ff0000004186c */
[C---:B------:R-:W-:Y:S01]  /*6f70*/  HMMA.16816.F32.BF16 R112, R4.reuse, R18, R112 ;  /* 0x000000120470723c */ /* 0x040fe20000041870 */
[----:B------:R-:W5:Y:S07]  /*6f80*/  LDSM.16.MT88.4 R16, [R194+0x14800] ;  /* 0x01480000c210783b */ /* 0x000f6e0000004200 */
[C---:B------:R-:W-:Y:S08]  /*6f90*/  HMMA.16816.F32.BF16 R152, R4.reuse, R24, R152 ;  /* 0x000000180498723c */ /* 0x040ff00000041898 */
[C---:B------:R-:W-:Y:S01]  /*6fa0*/  HMMA.16816.F32.BF16 R148, R4.reuse, R26, R148 ;  /* 0x0000001a0494723c */ /* 0x040fe20000041894 */
[----:B------:R-:W1:Y:S07]  /*6fb0*/  LDSM.16.MT88.4 R24, [R216+0x14800] ;  /* 0x01480000d818783b */ /* 0x000e6e0000004200 */
[C---:B--2---:R-:W-:Y:S08]  /*6fc0*/  HMMA.16816.F32.BF16 R76, R4.reuse, R20, R76 ;  /* 0x00000014044c723c */ /* 0x044ff0000004184c */
[C---:B---3--:R-:W-:Y:S08]  /*6fd0*/  HMMA.16816.F32.BF16 R36, R4.reuse, R8, R36 ;  /* 0x000000080424723c */ /* 0x048ff00000041824 */
[C---:B------:R-:W-:Y:S01]  /*6fe0*/  HMMA.16816.F32.BF16 R40, R4.reuse, R10, R40 ;  /* 0x0000000a0428723c */ /* 0x040fe20000041828 */
[----:B------:R-:W2:Y:S07]  /*6ff0*/  LDSM.16.MT88.4 R8, [R195+0x16800] ;  /* 0x01680000c308783b */ /* 0x000eae0000004200 */
[C---:B------:R-:W-:Y:S01]  /*7000*/  HMMA.16816.F32.BF16 R80, R4.reuse, R22, R80 ;  /* 0x000000160450723c */ /* 0x040fe20000041850 */
[----:B------:R-:W3:Y:S07]  /*7010*/  LDSM.16.MT88.4 R20, [R195+0x14800] ;  /* 0x01480000c314783b */ /* 0x000eee0000004200 */
[C---:B------:R-:W-:Y:S08]  /*7020*/  HMMA.16816.F32.BF16 R160, R4.reuse, R12, R160 ;  /* 0x0000000c04a0723c */ /* 0x040ff000000418a0 */
[C---:B------:R-:W-:Y:S01]  /*7030*/  HMMA.16816.F32.BF16 R156, R4.reuse, R14, R156 ;  /* 0x0000000e049c723c */ /* 0x040fe2000004189c */
[----:B------:R-:W4:Y:S07]  /*7040*/  LDSM.16.MT88.4 R12, [R216+0x16800] ;  /* 0x01680000d80c783b */ /* 0x000f2e0000004200 */
[C---:B------:R-:W-:Y:S08]  /*7050*/  HMMA.16816.F32.BF16 R60, R4.reuse, R28, R60 ;  /* 0x0000001c043c723c */ /* 0x040ff0000004183c */
        /* <DEDUP_REMOVED lines=22> */
[----:B------:R-:W-:Y:S07]  /*71c0*/  LDSM.16.MT88.4 R20, [R196+0x13000] ;  /* 0x01300000c414783b */ /* 0x000fee0000004200 */
[C---:B----4-:R-:W-:Y:S08]  /*71d0*/  HMMA.16816.F32.BF16 R100, R4.reuse, R12, R100 ;  /* 0x0000000c0464723c */ /* 0x050ff00000041864 */
[C---:B------:R-:W-:Y:S01]  /*71e0*/  HMMA.16816.F32.BF16 R104, R4.reuse, R14, R104 ;  /* 0x0000000e0468723c */ /* 0x040fe20000041868 */
[----:B------:R-:W3:Y:S07]  /*71f0*/  LDSM.16.MT88.4 R12, [R196+0x17000] ;  /* 0x01700000c40c783b */ /* 0x000eee0000004200 */
        /* <DEDUP_REMOVED lines=10> */
[C---:B-----5:R-:W-:Y:S08]  /*72a0*/  HMMA.16816.F32.BF16 R76, R4.reuse, R16, R76 ;  /* 0x00000010044c723c */ /* 0x060ff0000004184c */
        /* <DEDUP_REMOVED lines=29> */
[----:B-----5:R-:W-:Y:S01]  /*7480*/  HMMA.16816.F32.BF16 R84, R4, R20, R84 ;  /* 0x000000140454723c */ /* 0x020fe20000041854 */
[----:B------:R-:W-:-:S02]  /*7490*/  FFMA.FTZ R20, R219, UR4, -R206 ;  /* 0x00000004db147c23 */ /* 0x000fc400080108ce */
[----:B------:R-:W5:Y:S04]  /*74a0*/  MUFU.EX2 R219, R225 ;  /* 0x000000e100db7308 */ /* 0x000f680000000800 */
[----:B------:R1:W2:Y:S01]  /*74b0*/  MUFU.EX2 R206, R20 ;  /* 0x0000001400ce7308 */ /* 0x0002a20000000800 */
        /* <DEDUP_REMOVED lines=13> */
[----:B-1----:R-:W1:Y:S07]  /*7590*/  LDSM.16.MT88.4 R20, [R196+0x15800] ;  /* 0x01580000c414783b */ /* 0x002e6e0000004200 */
[C---:B------:R-:W-:Y:S08]  /*75a0*/  HMMA.16816.F32.BF16 R124, R4.reuse, R24, R124 ;  /* 0x00000018047c723c */ /* 0x040ff0000004187c */
[----:B------:R-:W-:Y:S01]  /*75b0*/  HMMA.16816.F32.BF16 R128, R4, R26, R128 ;  /* 0x0000001a0480723c */ /* 0x000fe20000041880 */
[----:B-----5:R-:W-:Y:S01]  /*75c0*/  F2FP.BF16.F32.PACK_AB R4, R219, R210 ;  /* 0x000000d2db04723e */ /* 0x020fe200000010ff */
[----:B------:R-:W-:Y:S01]  /*75d0*/  LDSM.16.MT88.4 R24, [R216+0x13800] ;  /* 0x01380000d818783b */ /* 0x000fe20000004200 */
[----:B------:R-:W-:-:S02]  /*75e0*/  F2FP.BF16.F32.PACK_AB R5, R212, R205 ;  /* 0x000000cdd405723e */ /* 0x000fc400000010ff */
[----:B--2---:R-:W-:Y:S02]  /*75f0*/  F2FP.BF16.F32.PACK_AB R6, R243, R206 ;  /* 0x000000cef306723e */ /* 0x004fe400000010ff */
[----:B------:R-:W-:-:S07]  /*7600*/  F2FP.BF16.F32.PACK_AB R7, R241, R200 ;  /* 0x000000c8f107723e */ /* 0x000fce00000010ff */
        /* <DEDUP_REMOVED lines=10> */
[C---:B--2---:R-:W-:Y:S08]  /*76b0*/  HMMA.16816.F32.BF16 R160, R4.reuse, R8, R160 ;  /* 0x0000000804a0723c */ /* 0x044ff000000418a0 */
[C---:B------:R-:W-:Y:S01]  /*76c0*/  HMMA.16816.F32.BF16 R156, R4.reuse, R10, R156 ;  /* 0x0000000a049c723c */ /* 0x040fe2000004189c */
[----:B------:R-:W1:Y:S07]  /*76d0*/  LDSM.16.MT88.4 R8, [R216+0x17800] ;  /* 0x01780000d808783b */ /* 0x000e6e0000004200 */
        /* <DEDUP_REMOVED lines=32> */
[C---:B--2---:R-:W-:Y:S08]  /*78e0*/  HMMA.16816.F32.BF16 R60, R4.reuse, R20, R60 ;  /* 0x00000014043c723c */ /* 0x044ff0000004183c */
[C---:B------:R-:W-:Y:S08]  /*78f0*/  HMMA.16816.F32.BF16 R64, R4.reuse, R22, R64 ;  /* 0x000000160440723c */ /* 0x040ff00000041840 */
[C---:B---3--:R-:W-:Y:S08]  /*7900*/  HMMA.16816.F32.BF16 R92, R4.reuse, R12, R92 ;  /* 0x0000000c045c723c */ /* 0x048ff0000004185c */
[C---:B------:R-:W-:Y:S08]  /*7910*/  HMMA.16816.F32.BF16 R96, R4.reuse, R14, R96 ;  /* 0x0000000e0460723c */ /* 0x040ff00000041860 */
[C---:B------:R-:W-:Y:S08]  /*7920*/  HMMA.16816.F32.BF16 R104, R4.reuse, R10, R104 ;  /* 0x0000000a0468723c */ /* 0x040ff00000041868 */
[C---:B----4-:R-:W-:Y:S08]  /*7930*/  HMMA.16816.F32.BF16 R124, R4.reuse, R16, R124 ;  /* 0x00000010047c723c */ /* 0x050ff0000004187c */
        /* <DEDUP_REMOVED lines=70> */
.L_x_1976:
[----:B------:R-:W-:Y:S01]  /*7da0*/  UMOV UR7, URZ ;  /* 0x000000ff00077c82 */ /* 0x000fe20008000000 */
[----:B------:R-:W-:Y:S01]  /*7db0*/  USHF.L.U32 UR6, UR8, 0x6, URZ ;  /* 0x0000000608067899 */ /* 0x000fe200080006ff */
[----:B------:R-:W-:-:S05]  /*7dc0*/  IADD3 R5, P0, PT, RZ, -UR7, RZ ;  /* 0x80000007ff057c10 */ /* 0x000fca000ff1e0ff */
[----:B------:R-:W-:-:S05]  /*7dd0*/  IMAD.X R4, RZ, RZ, ~UR6, P0 ;  /* 0x80000006ff047e24 */ /* 0x000fca00080e06ff */
[----:B------:R-:W-:-:S04]  /*7de0*/  SHF.R.S64 R5, R5, 0x1f, R4 ;  /* 0x0000001f05057819 */ /* 0x000fc80000001004 */
[----:B------:R-:W-:-:S04]  /*7df0*/  IADD3 R234, P0, PT, R5, R234, RZ ;  /* 0x000000ea05ea7210 */ /* 0x000fc80007f1e0ff */
[----:B------:R-:W-:-:S09]  /*7e00*/  LEA.HI.X.SX32 R235, R4, R235, 0x1, P0 ;  /* 0x000000eb04eb7211 */ /* 0x000fd200000f0eff */
.L_x_1977:
[----:B------:R-:W1:Y:S01]  /*7e10*/  LDCU UR6, c[0x0][0x440] ;  /* 0x00008800ff0677ac */ /* 0x000e620008000800 */
[----:B------:R-:W-:Y:S01]  /*7e20*/  LOP3.LUT R216, R176, R177, RZ, 0xfc, !PT ;  /* 0x000000b1b0d87212 */ /* 0x000fe200078efcff */
[----:B------:R-:W-:-:S03]  /*7e30*/  USHF.L.U32 UR7, UR8, 0x5, URZ ;  /* 0x0000000508077899 */ /* 0x000fc600080006ff */
[----:B------:R-:W-:Y:S01]  /*7e40*/  LEA R216, R216, UR5, 0x1 ;  /* 0x00000005d8d87c11 */ /* 0x000fe2000f8e08ff */
[----:B------:R-:W-:Y:S02]  /*7e50*/  USHF.L.U64.HI UR8, UR8, 0x5, UR9 ;  /* 0x0000000508087899 */ /* 0x000fe40008010209 */
[----:B------:R-:W-:Y:S01]  /*7e60*/  UISETP.GT.U32.AND UP0, UPT, UR29, UR18, UPT ;  /* 0x000000121d00728c */ /* 0x000fe2000bf04070 */
[----:B------:R-:W-:Y:S02]  /*7e70*/  IADD3 R210, PT, PT, R167, R216, RZ ;  /* 0x000000d8a7d27210 */ /* 0x000fe40007ffe0ff */
[----:B------:R-:W-:-:S04]  /*7e80*/  IADD3 R8, P0, PT, R234, UR7, RZ ;  /* 0x00000007ea087c10 */ /* 0x000fc8000ff1e0ff */
[----:B------:R-:W-:Y:S02]  /*7e90*/  IADD3.X R9, PT, PT, R235, UR8, RZ, P0, !PT ;  /* 0x00000008eb097c10 */ /* 0x000fe400087fe4ff */
[----:B------:R-:W-:Y:S02]  /*7ea0*/  IADD3 R6, P0, PT, R8, UR7, RZ ;  /* 0x0000000708067c10 */ /* 0x000fe4000ff1e0ff */
[----:B-1----:R-:W-:Y:S02]  /*7eb0*/  ISETP.GE.AND P4, PT, R214, UR6, PT ;  /* 0x00000006d6007c0c */ /* 0x002fe4000bf86270 */
[----:B------:R-:W-:Y:S02]  /*7ec0*/  ISETP.GE.AND P3, PT, R242, UR6, PT ;  /* 0x00000006f2007c0c */ /* 0x000fe4000bf66270 */
[----:B------:R-:W-:Y:S02]  /*7ed0*/  ISETP.GE.AND P2, PT, R240, UR6, PT ;  /* 0x00000006f0007c0c */ /* 0x000fe4000bf46270 */
[----:B------:R-:W-:Y:S01]  /*7ee0*/  ISETP.GE.AND P1, PT, R236, UR6, PT ;  /* 0x00000006ec007c0c */ /* 0x000fe2000bf26270 */
[----:B------:R-:W1:Y:S01]  /*7ef0*/  LDCU UR6, c[0x0][0x50c] ;  /* 0x0000a180ff0677ac */ /* 0x000e620008000800 */
[----:B------:R-:W-:-:S02]  /*7f00*/  IADD3.X R7, PT, PT, R9, UR8, RZ, P0, !PT ;  /* 0x0000000809077c10 */ /* 0x000fc400087fe4ff */
        /* <DEDUP_REMOVED lines=8> */
[----:B------:R-:W-:-:S03]  /*7f90*/  MOV R2, 0x20 ;  /* 0x0000002000027802 */ /* 0x000fc60000000f00 */
[----:B------:R-:W-:Y:S01]  /*7fa0*/  @!PT LDS RZ, [RZ] ;  /* 0x00000000fffff984 */ /* 0x000fe20000000800 */
[----:B------:R-:W-:Y:S01]  /*7fb0*/  @!PT LDS RZ, [RZ] ;  /* 0x00000000fffff984 */ /* 0x000fe20000000800 */
[----:B------:R-:W-:Y:S01]  /*7fc0*/  @!PT LDS RZ, [RZ] ;  /* 0x00000000fffff984 */ /* 0x000fe20000000800 */
[----:B------:R-:W-:Y:S01]  /*7fd0*/  @!P3 LDGSTS.E.BYPASS.LTC128B.128 [R245+0x12000], desc[UR24][R234.64+0x80] ;  /* 0x12000080eaf5bfae */ /* 0x000fe2000b981a18 */
[----:B------:R-:W-:-:S03]  /*7fe0*/  SEL R172, R2, 0xffffffe0, !P0 ;  /* 0xffffffe002ac7807 */ /* 0x000fc60004000000 */
[----:B------:R-:W-:Y:S01]  /*7ff0*/  @P3 STS.128 [R245+0x12000], RZ ;  /* 0x012000fff5003388 */ /* 0x000fe20000000c00 */
[C---:B------:R-:W-:Y:S02]  /*8000*/  IADD3 R212, PT, PT, R172.reuse, R216, RZ ;  /* 0x000000d8acd47210 */ /* 0x040fe40007ffe0ff */
[----:B------:R-:W-:Y:S01]  /*8010*/  IADD3 R208, PT, PT, R209, R172, RZ ;  /* 0x000000acd1d07210 */ /* 0x000fe20007ffe0ff */
[----:B------:R-:W-:Y:S01]  /*8020*/  @!PT LDS RZ, [RZ] ;  /* 0x00000000fffff984 */ /* 0x000fe20000000800 */
[----:B------:R-:W-:Y:S01]  /*8030*/  @!PT LDS RZ, [RZ] ;  /* 0x00000000fffff984 */ /* 0x000fe20000000800 */
[----:B------:R-:W-:Y:S01]  /*8040*/  @!PT LDS RZ, [RZ] ;  /* 0x00000000fffff984 */ /* 0x000fe20000000800 */
[----:B------:R-:W-:Y:S01]  /*8050*/  @!P2 LDGSTS.E.BYPASS.LTC128B.128 [R245+0x14000], desc[UR24][R234.64+0x100] ;  /* 0x14000100eaf5afae */ /* 0x000fe2000b981a18 */
[C---:B------:R-:W-:Y:S02]  /*8060*/  IADD3 R211, PT, PT, R172.reuse, R210, RZ ;  /* 0x000000d2acd37210 */ /* 0x040fe40007ffe0ff */
[----:B------:R-:W-:Y:S01]  /*8070*/  IADD3 R167, PT, PT, R172, R165, RZ ;  /* 0x000000a5aca77210 */ /* 0x000fe20007ffe0ff */
        /* <DEDUP_REMOVED lines=67> */
[----:B------:R-:W3:Y:S04]  /*84b0*/  LDSM.16.M88.4 R20, [R209+0x8000] ;  /* 0x00800000d114783b */ /* 0x000ee80000000200 */
[----:B------:R-:W4:Y:S04]  /*84c0*/  LDSM.16.M88.4 R12, [R209+0x8800] ;  /* 0x00880000d10c783b */ /* 0x000f280000000200 */
[----:B------:R-:W5:Y:S04]  /*84d0*/  LDSM.16.M88.4 R188, [R209+0x9000] ;  /* 0x00900000d1bc783b */ /* 0x000f680000000200 */
[----:B------:R-:W1:Y:S04]  /*84e0*/  LDSM.16.M88.4 R28, [R209+0x9800] ;  /* 0x00980000d11c783b */ /* 0x000e680000000200 */
[----:B--2---:R-:W-:Y:S04]  /*84f0*/  LDSM.16.M88.4 R4, [R212] ;  /* 0x00000000d404783b */ /* 0x004fe80000000200 */
[----:B------:R-:W2:Y:S04]  /*8500*/  LDSM.16.M88.4 R32, [R208+0x8000] ;  /* 0x00800000d020783b */ /* 0x000ea80000000200 */
[----:B------:R-:W2:Y:S04]  /*8510*/  LDSM.16.M88.4 R8, [R208+0x8800] ;  /* 0x00880000d008783b */ /* 0x000ea80000000200 */
[----:B------:R-:W2:Y:S04]  /*8520*/  LDSM.16.M88.4 R204, [R208+0x9000] ;  /* 0x00900000d0cc783b */ /* 0x000ea80000000200 */
[----:B------:R-:W2:Y:S04]  /*8530*/  LDSM.16.M88.4 R176, [R208+0x9800] ;  /* 0x00980000d0b0783b */ /* 0x000ea80000000200 */
[----:B------:R-:W-:Y:S01]  /*8540*/  LDSM.16.M88.4 R168, [R165+0x8000] ;  /* 0x00800000a5a8783b */ /* 0x000fe20000000200 */
[C---:B---3--:R-:W-:Y:S03]  /*8550*/  HMMA.16816.F32.BF16 R24, R180.reuse, R20, RZ ;  /* 0x00000014b418723c */ /* 0x048fe600000418ff */
[----:B------:R-:W-:Y:S04]  /*8560*/  LDSM.16.M88.4 R200, [R165+0x8800] ;  /* 0x00880000a5c8783b */ /* 0x000fe80000000200 */
[----:B------:R-:W-:Y:S01]  /*8570*/  LDSM.16.M88.4 R196, [R165+0x9000] ;  /* 0x00900000a5c4783b */ /* 0x000fe20000000200 */
[C---:B----4-:R-:W-:Y:S03]  /*8580*/  HMMA.16816.F32.BF16 R16, R180.reuse, R12, RZ ;  /* 0x0000000cb410723c */ /* 0x050fe600000418ff */
[----:B------:R-:W-:Y:S04]  /*8590*/  LDSM.16.M88.4 R172, [R165+0x9800] ;  /* 0x00980000a5ac783b */ /* 0x000fe80000000200 */
[----:B------:R-:W0:Y:S01]  /*85a0*/  LDGDEPBAR ;  /* 0x00000000000079af */ /* 0x000e220000000000 */
[C---:B-----5:R-:W-:Y:S08]  /*85b0*/  HMMA.16816.F32.BF16 R192, R180.reuse, R188, RZ ;  /* 0x000000bcb4c0723c */ /* 0x060ff000000418ff */
[C---:B------:R-:W-:Y:S08]  /*85c0*/  HMMA.16816.F32.BF16 R20, R180.reuse, R22, RZ ;  /* 0x00000016b414723c */ /* 0x040ff000000418ff */
[C---:B------:R-:W-:Y:S08]  /*85d0*/  HMMA.16816.F32.BF16 R12, R180.reuse, R14, RZ ;  /* 0x0000000eb40c723c */ /* 0x040ff000000418ff */
[C---:B------:R-:W-:Y:S08]  /*85e0*/  HMMA.16816.F32.BF16 R188, R180.reuse, R190, RZ ;  /* 0x000000beb4bc723c */ /* 0x040ff000000418ff */
[C---:B-1----:R-:W-:Y:S08]  /*85f0*/  HMMA.16816.F32.BF16 R184, R180.reuse, R28, RZ ;  /* 0x0000001cb4b8723c */ /* 0x042ff000000418ff */
[----:B------:R-:W-:Y:S01]  /*8600*/  HMMA.16816.F32.BF16 R180, R180, R30, RZ ;  /* 0x0000001eb4b4723c */ /* 0x000fe200000418ff */
[----:B------:R-:W1:Y:S07]  /*8610*/  LDSM.16.M88.4 R28, [R210] ;  /* 0x00000000d21c783b */ /* 0x000e6e0000000200 */
[C---:B--2---:R-:W-:Y:S08]  /*8620*/  HMMA.16816.F32.BF16 R24, R4.reuse, R32, R24 ;  /* 0x000000200418723c */ /* 0x044ff00000041818 */
[C---:B------:R-:W-:Y:S01]  /*8630*/  HMMA.16816.F32.BF16 R20, R4.reuse, R34, R20 ;  /* 0x000000220414723c */ /* 0x040fe20000041814 */
[----:B------:R-:W-:Y:S07]  /*8640*/  LDSM.16.M88.4 R32, [R211] ;  /* 0x00000000d320783b */ /* 0x000fee0000000200 */
[C---:B------:R-:W-:Y:S08]  /*8650*/  HMMA.16816.F32.BF16 R16, R4.reuse, R8, R16 ;  /* 0x000000080410723c */ /* 0x040ff00000041810 */
[C---:B------:R-:W-:Y:S01]  /*8660*/  HMMA.16816.F32.BF16 R12, R4.reuse, R10, R12 ;  /* 0x0000000a040c723c */ /* 0x040fe2000004180c */
[----:B------:R-:W2:Y:S07]  /*8670*/  LDSM.16.M88.4 R8, [R167+0x8000] ;  /* 0x00800000a708783b */ /* 0x000eae0000000200 */
[C---:B------:R-:W-:Y:S08]  /*8680*/  HMMA.16816.F32.BF16 R192, R4.reuse, R204, R192 ;  /* 0x000000cc04c0723c */ /* 0x040ff000000418c0 */
[C---:B------:R-:W-:Y:S01]  /*8690*/  HMMA.16816.F32.BF16 R188, R4.reuse, R206, R188 ;  /* 0x000000ce04bc723c */ /* 0x040fe200000418bc */
[----:B------:R-:W-:Y:S07]  /*86a0*/  LDSM.16.M88.4 R204, [R211+0x2000] ;  /* 0x00200000d3cc783b */ /* 0x000fee0000000200 */
[C---:B------:R-:W-:Y:S08]  /*86b0*/  HMMA.16816.F32.BF16 R184, R4.reuse, R176, R184 ;  /* 0x000000b004b8723c */ /* 0x040ff000000418b8 */
[----:B------:R-:W-:Y:S01]  /*86c0*/  HMMA.16816.F32.BF16 R180, R4, R178, R180 ;  /* 0x000000b204b4723c */ /* 0x000fe200000418b4 */
[----:B------:R-:W3:Y:S04]  /*86d0*/  LDSM.16.M88.4 R4, [R167+0x8800] ;  /* 0x00880000a704783b */ /* 0x000ee80000000200 */
[----:B------:R-:W-:Y:S03]  /*86e0*/  LDSM.16.M88.4 R176, [R167+0x9800] ;  /* 0x00980000a7b0783b */ /* 0x000fe60000000200 */
[C---:B-1----:R-:W-:Y:S08]  /*86f0*/  HMMA.16816.F32.BF16 R24, R28.reuse, R168, R24 ;  /* 0x000000a81c18723c */ /* 0x042ff00000041818 */
        /* <DEDUP_REMOVED lines=31> */
[C---:B------:R-:W-:Y:S08]  /*88f0*/  HMMA.16816.F32.BF16 R192, R28.reuse, R172, R192 ;  /* 0x000000ac1cc0723c */ /* 0x040ff000000418c0 */
        /* <DEDUP_REMOVED lines=8> */
[----:B------:R-:W4:Y:S07]  /*8980*/  LDSM.16.M88.4 R32, [R165+0xb800] ;  /* 0x00b80000a520783b */ /* 0x000f2e0000000200 */
        /* <DEDUP_REMOVED lines=10> */
[C---:B-1----:R-:W-:Y:S08]  /*8a30*/  HMMA.16816.F32.BF16 R24, R28.reuse, R176, R24 ;  /* 0x000000b01c18723c */ /* 0x042ff00000041818 */
[C---:B------:R-:W-:Y:S01]  /*8a40*/  HMMA.16816.F32.BF16 R20, R28.reuse, R178, R20 ;  /* 0x000000b21c14723c */ /* 0x040fe20000041814 */
[----:B------:R-:W-:Y:S07]  /*8a50*/  LDSM.16.M88.4 R176, [R216+0x4000] ;  /* 0x00400000d8b0783b */ /* 0x000fee0000000200 */
[C---:B------:R-:W-:Y:S08]  /*8a60*/  HMMA.16816.F32.BF16 R16, R28.reuse, R172, R16 ;  /* 0x000000ac1c10723c */ /* 0x040ff00000041810 */
[C---:B------:R-:W-:Y:S01]  /*8a70*/  HMMA.16816.F32.BF16 R12, R28.reuse, R174, R12 ;  /* 0x000000ae1c0c723c */ /* 0x040fe2000004180c */
[----:B------:R-:W1:Y:S07]  /*8a80*/  LDSM.16.M88.4 R172, [R209+0xc000] ;  /* 0x00c00000d1ac783b */ /* 0x000e6e0000000200 */
[C---:B----4-:R-:W-:Y:S08]  /*8a90*/  HMMA.16816.F32.BF16 R184, R28.reuse, R32, R184 ;  /* 0x000000201cb8723c */ /* 0x050ff000000418b8 */
[----:B------:R-:W-:Y:S01]  /*8aa0*/  HMMA.16816.F32.BF16 R180, R28, R34, R180 ;  /* 0x000000221cb4723c */ /* 0x000fe200000418b4 */
[----:B------:R-:W4:Y:S07]  /*8ab0*/  LDSM.16.M88.4 R32, [R209+0xd000] ;  /* 0x00d00000d120783b */ /* 0x000f2e0000000200 */
[C---:B--2---:R-:W-:Y:S08]  /*8ac0*/  HMMA.16816.F32.BF16 R24, R204.reuse, R8, R24 ;  /* 0x00000008cc18723c */ /* 0x044ff00000041818 */
[C---:B------:R-:W-:Y:S01]  /*8ad0*/  HMMA.16816.F32.BF16 R20, R204.reuse, R10, R20 ;  /* 0x0000000acc14723c */ /* 0x040fe20000041814 */
[----:B------:R-:W-:Y:S07]  /*8ae0*/  LDSM.16.M88.4 R8, [R212+0x4000] ;  /* 0x00400000d408783b */ /* 0x000fee0000000200 */
[C---:B---3--:R-:W-:Y:S08]  /*8af0*/  HMMA.16816.F32.BF16 R16, R204.reuse, R4, R16 ;  /* 0x00000004cc10723c */ /* 0x048ff00000041810 */
[----:B------:R-:W-:Y:S01]  /*8b00*/  HMMA.16816.F32.BF16 R12, R204, R6, R12 ;  /* 0x00000006cc0c723c */ /* 0x000fe2000004180c */
[----:B------:R-:W2:Y:S07]  /*8b10*/  LDSM.16.M88.4 R4, [R208+0xc000] ;  /* 0x00c00000d004783b */ /* 0x000eae0000000200 */
[C---:B------:R-:W-:Y:S08]  /*8b20*/  HMMA.16816.F32.BF16 R192, R28.reuse, R168, R192 ;  /* 0x000000a81cc0723c */ /* 0x040ff000000418c0 */
[----:B------:R-:W-:Y:S01]  /*8b30*/  HMMA.16816.F32.BF16 R188, R28, R170, R188 ;  /* 0x000000aa1cbc723c */ /* 0x000fe200000418bc */
[----:B------:R-:W3:Y:S04]  /*8b40*/  LDSM.16.M88.4 R168, [R209+0xc800] ;  /* 0x00c80000d1a8783b */ /* 0x000ee80000000200 */
[----:B------:R-:W3:Y:S03]  /*8b50*/  LDSM.16.M88.4 R28, [R209+0xd800] ;  /* 0x00d80000d11c783b */ /* 0x000ee60000000200 */
[C---:B-----5:R-:W-:Y:S08]  /*8b60*/  HMMA.16816.F32.BF16 R184, R204.reuse, R196, R184 ;  /* 0x000000c4ccb8723c */ /* 0x060ff000000418b8 */
[C---:B------:R-:W-:Y:S08]  /*8b70*/  HMMA.16816.F32.BF16 R192, R204.reuse, R200, R192 ;  /* 0x000000c8ccc0723c */ /* 0x040ff000000418c0 */
[C---:B------:R-:W-:Y:S01]  /*8b80*/  HMMA.16816.F32.BF16 R188, R204.reuse, R202, R188 ;  /* 0x000000caccbc723c */ /* 0x040fe200000418bc */
[----:B------:R-:W-:Y:S07]  /*8b90*/  LDSM.16.M88.4 R200, [R208+0xd000] ;  /* 0x00d00000d0c8783b */ /* 0x000fee0000000200 */
[----:B------:R-:W-:Y:S01]  /*8ba0*/  HMMA.16816.F32.BF16 R196, R204, R198, R180 ;  /* 0x000000c6ccc4723c */ /* 0x000fe200000418b4 */
[----:B------:R-:W5:Y:S07]  /*8bb0*/  LDSM.16.M88.4 R180, [R208+0xc800] ;  /* 0x00c80000d0b4783b */ /* 0x000f6e0000000200 */
[C---:B-1----:R-:W-:Y:S08]  /*8bc0*/  HMMA.16816.F32.BF16 R24, R176.reuse, R172, R24 ;  /* 0x000000acb018723c */ /* 0x042ff00000041818 */
[C---:B------:R-:W-:Y:S01]  /*8bd0*/  HMMA.16816.F32.BF16 R20, R176.reuse, R174, R20 ;  /* 0x000000aeb014723c */ /* 0x040fe20000041814 */
[----:B------:R-:W1:Y:S07]  /*8be0*/  LDSM.16.M88.4 R172, [R208+0xd800] ;  /* 0x00d80000d0ac783b */ /* 0x000e6e0000000200 */
[C---:B----4-:R-:W-:Y:S08]  /*8bf0*/  HMMA.16816.F32.BF16 R192, R176.reuse, R32, R192 ;  /* 0x00000020b0c0723c */ /* 0x050ff000000418c0 */
[----:B------:R-:W-:Y:S01]  /*8c00*/  HMMA.16816.F32.BF16 R188, R176, R34, R188 ;  /* 0x00000022b0bc723c */ /* 0x000fe200000418bc */
[----:B------:R-:W-:Y:S07]  /*8c10*/  LDSM.16.M88.4 R32, [R210+0x4000] ;  /* 0x00400000d220783b */ /* 0x000fee0000000200 */
[C---:B--2---:R-:W-:Y:S08]  /*8c20*/  HMMA.16816.F32.BF16 R24, R8.reuse, R4, R24 ;  /* 0x000000040818723c */ /* 0x044ff00000041818 */
[----:B------:R-:W-:Y:S01]  /*8c30*/  HMMA.16816.F32.BF16 R20, R8, R6, R20 ;  /* 0x000000060814723c */ /* 0x000fe20000041814 */
[----:B------:R-:W2:Y:S07]  /*8c40*/  LDSM.16.M88.4 R4, [R165+0xc800] ;  /* 0x00c80000a504783b */ /* 0x000eae0000000200 */
[C---:B---3--:R-:W-:Y:S08]  /*8c50*/  HMMA.16816.F32.BF16 R16, R176.reuse, R168, R16 ;  /* 0x000000a8b010723c */ /* 0x048ff00000041810 */
[C---:B------:R-:W-:Y:S01]  /*8c60*/  HMMA.16816.F32.BF16 R12, R176.reuse, R170, R12 ;  /* 0x000000aab00c723c */ /* 0x040fe2000004180c */
[----:B------:R-:W-:Y:S07]  /*8c70*/  LDSM.16.M88.4 R168, [R165+0xd000] ;  /* 0x00d00000a5a8783b */ /* 0x000fee0000000200 */
[C---:B------:R-:W-:Y:S08]  /*8c80*/  HMMA.16816.F32.BF16 R184, R176.reuse, R28, R184 ;  /* 0x0000001cb0b8723c */ /* 0x040ff000000418b8 */
[----:B------:R-:W-:Y:S01]  /*8c90*/  HMMA.16816.F32.BF16 R196, R176, R30, R196 ;  /* 0x0000001eb0c4723c */ /* 0x000fe200000418c4 */
[----:B------:R-:W3:Y:S04]  /*8ca0*/  LDSM.16.M88.4 R28, [R165+0xc000] ;  /* 0x00c00000a51c783b */ /* 0x000ee80000000200 */
[----:B------:R-:W4:Y:S03]  /*8cb0*/  LDSM.16.M88.4 R176, [R165+0xd800] ;  /* 0x00d80000a5b0783b */ /* 0x000f260000000200 */
[C---:B-----5:R-:W-:Y:S08]  /*8cc0*/  HMMA.16816.F32.BF16 R16, R8.reuse, R180, R16 ;  /* 0x000000b40810723c */ /* 0x060ff00000041810 */
[C---:B------:R-:W-:Y:S01]  /*8cd0*/  HMMA.16816.F32.BF16 R12, R8.reuse, R182, R12 ;  /* 0x000000b6080c723c */ /* 0x040fe2000004180c */
[----:B------:R-:W-:Y:S07]  /*8ce0*/  LDSM.16.M88.4 R180, [R209+0xe000] ;  /* 0x00e00000d1b4783b */ /* 0x000fee0000000200 */
[C---:B------:R-:W-:Y:S08]  /*8cf0*/  HMMA.16816.F32.BF16 R192, R8.reuse, R200, R192 ;  /* 0x000000c808c0723c */ /* 0x040ff000000418c0 */
[C---:B------:R-:W-:Y:S08]  /*8d00*/  HMMA.16816.F32.BF16 R188, R8.reuse, R202, R188 ;  /* 0x000000ca08bc723c */ /* 0x040ff000000418bc */
[C---:B-1----:R-:W-:Y:S08]  /*8d10*/  HMMA.16816.F32.BF16 R184, R8.reuse, R172, R184 ;  /* 0x000000ac08b8723c */ /* 0x042ff000000418b8 */
[----:B------:R-:W-:Y:S01]  /*8d20*/  HMMA.16816.F32.BF16 R196, R8, R174, R196 ;  /* 0x000000ae08c4723c */ /* 0x000fe200000418c4 */
[----:B------:R-:W-:Y:S04]  /*8d30*/  LDSM.16.M88.4 R172, [R211+0x4000] ;  /* 0x00400000d3ac783b */ /* 0x000fe80000000200 */
[----:B------:R-:W1:Y:S03]  /*8d40*/  LDSM.16.M88.4 R8, [R167+0xc000] ;  /* 0x00c00000a708783b */ /* 0x000e660000000200 */
[C---:B--2---:R-:W-:Y:S08]  /*8d50*/  HMMA.16816.F32.BF16 R16, R32.reuse, R4, R16 ;  /* 0x000000042010723c */ /* 0x044ff00000041810 */
[C---:B------:R-:W-:Y:S01]  /*8d60*/  HMMA.16816.F32.BF16 R12, R32.reuse, R6, R12 ;  /* 0x00000006200c723c */ /* 0x040fe2000004180c */
[----:B------:R-:W2:Y:S07]  /*8d70*/  LDSM.16.M88.4 R4, [R167+0xd000] ;  /* 0x00d00000a704783b */ /* 0x000eae0000000200 */
[C---:B---3--:R-:W-:Y:S08]  /*8d80*/  HMMA.16816.F32.BF16 R24, R32.reuse, R28, R24 ;  /* 0x0000001c2018723c */ /* 0x048ff00000041818 */
[C---:B------:R-:W-:Y:S01]  /*8d90*/  HMMA.16816.F32.BF16 R20, R32.reuse, R30, R20 ;  /* 0x0000001e2014723c */ /* 0x040fe20000041814 */
[----:B------:R-:W3:Y:S07]  /*8da0*/  LDSM.16.M88.4 R28, [R167+0xc800] ;  /* 0x00c80000a71c783b */ /* 0x000eee0000000200 */
[C---:B------:R-:W-:Y:S01]  /*8db0*/  HMMA.16816.F32.BF16 R200, R32.reuse, R168, R192 ;  /* 0x000000a820c8723c */ /* 0x040fe200000418c0 */
[----:B------:R-:W5:Y:S07]  /*8dc0*/  LDSM.16.M88.4 R192, [R216+0x6000] ;  /* 0x00600000d8c0783b */ /* 0x000f6e0000000200 */
[C---:B------:R-:W-:Y:S01]  /*8dd0*/  HMMA.16816.F32.BF16 R188, R32.reuse, R170, R188 ;  /* 0x000000aa20bc723c */ /* 0x040fe200000418bc */
[----:B------:R-:W-:Y:S07]  /*8de0*/  LDSM.16.M88.4 R168, [R212+0x6000] ;  /* 0x00600000d4a8783b */ /* 0x000fee0000000200 */
[C---:B----4-:R-:W-:Y:S08]  /*8df0*/  HMMA.16816.F32.BF16 R184, R32.reuse, R176, R184 ;  /* 0x000000b020b8723c */ /* 0x050ff000000418b8 */
[----:B------:R-:W-:Y:S01]  /*8e00*/  HMMA.16816.F32.BF16 R196, R32, R178, R196 ;  /* 0x000000b220c4723c */ /* 0x000fe200000418c4 */
[----:B------:R-:W4:Y:S07]  /*8e10*/  LDSM.16.M88.4 R32, [R167+0xd800] ;  /* 0x00d80000a720783b */ /* 0x000f2e0000000200 */
[C---:B-1----:R-:W-:Y:S01]  /*8e20*/  HMMA.16816.F32.BF16 R176, R172.reuse, R8, R24 ;  /* 0x00000008acb0723c */ /* 0x042fe20000041818 */
[----:B------:R-:W1:Y:S07]  /*8e30*/  LDSM.16.M88.4 R24, [R208+0xe000] ;  /* 0x00e00000d018783b */ /* 0x000e6e0000000200 */
[C---:B------:R-:W-:Y:S01]  /*8e40*/  HMMA.16816.F32.BF16 R20, R172.reuse, R10, R20 ;  /* 0x0000000aac14723c */ /* 0x040fe20000041814 */
[----:B------:R-:W1:Y:S07]  /*8e50*/  LDSM.16.M88.4 R8, [R209+0xe800] ;  /* 0x00e80000d108783b */ /* 0x000e6e0000000200 */
[C---:B--2---:R-:W-:Y:S08]  /*8e60*/  HMMA.16816.F32.BF16 R200, R172.reuse, R4, R200 ;  /* 0x00000004acc8723c */ /* 0x044ff000000418c8 */
[C---:B------:R-:W-:Y:S01]  /*8e70*/  HMMA.16816.F32.BF16 R188, R172.reuse, R6, R188 ;  /* 0x00000006acbc723c */ /* 0x040fe200000418bc */
[----:B------:R-:W2:Y:S07]  /*8e80*/  LDSM.16.M88.4 R4, [R209+0xf000] ;  /* 0x00f00000d104783b */ /* 0x000eae0000000200 */
[C---:B---3--:R-:W-:Y:S08]  /*8e90*/  HMMA.16816.F32.BF16 R16, R172.reuse, R28, R16 ;  /* 0x0000001cac10723c */ /* 0x048ff00000041810 */
[----:B------:R-:W-:Y:S01]  /*8ea0*/  HMMA.16816.F32.BF16 R12, R172, R30, R12 ;  /* 0x0000001eac0c723c */ /* 0x000fe2000004180c */
[----:B------:R-:W-:Y:S07]  /*8eb0*/  LDSM.16.M88.4 R28, [R165+0xe000] ;  /* 0x00e00000a51c783b */ /* 0x000fee0000000200 */
[C---:B-----5:R-:W-:Y:S01]  /*8ec0*/  HMMA.16816.F32.BF16 R204, R192.reuse, R180, R176 ;  /* 0x000000b4c0cc723c */ /* 0x060fe200000418b0 */
[----:B------:R-:W3:Y:S07]  /*8ed0*/  LDSM.16.M88.4 R176, [R210+0x6000] ;  /* 0x00600000d2b0783b */ /* 0x000eee0000000200 */
[----:B------:R-:W-:Y:S01]  /*8ee0*/  HMMA.16816.F32.BF16 R20, R192, R182, R20 ;  /* 0x000000b6c014723c */ /* 0x000fe20000041814 */
[----:B------:R-:W5:Y:S07]  /*8ef0*/  LDSM.16.M88.4 R180, [R208+0xe800] ;  /* 0x00e80000d0b4783b */ /* 0x000f6e0000000200 */
[----:B----4-:R-:W-:Y:S08]  /*8f00*/  HMMA.16816.F32.BF16 R184, R172, R32, R184 ;  /* 0x00000020acb8723c */ /* 0x010ff000000418b8 */
[C---:B-1----:R-:W-:Y:S08]  /*8f10*/  HMMA.16816.F32.BF16 R204, R168.reuse, R24, R204 ;  /* 0x00000018a8cc723c */ /* 0x042ff000000418cc */
[----:B------:R-:W-:Y:S01]  /*8f20*/  HMMA.16816.F32.BF16 R20, R168, R26, R20 ;  /* 0x0000001aa814723c */ /* 0x000fe20000041814 */
[----:B------:R-:W-:Y:S07]  /*8f30*/  LDSM.16.M88.4 R24, [R209+0xf800] ;  /* 0x00f80000d118783b */ /* 0x000fee0000000200 */
[----:B------:R-:W-:Y:S01]  /*8f40*/  HMMA.16816.F32.BF16 R196, R172, R34, R196 ;  /* 0x00000022acc4723c */ /* 0x000fe200000418c4 */
[----:B------:R-:W-:Y:S04]  /*8f50*/  LDSM.16.M88.4 R172, [R211+0x6000] ;  /* 0x00600000d3ac783b */ /* 0x000fe80000000200 */
[----:B------:R-:W1:Y:S03]  /*8f60*/  LDSM.16.M88.4 R32, [R167+0xe000] ;  /* 0x00e00000a720783b */ /* 0x000e660000000200 */
[C---:B------:R-:W-:Y:S08]  /*8f70*/  HMMA.16816.F32.BF16 R16, R192.reuse, R8, R16 ;  /* 0x00000008c010723c */ /* 0x040ff00000041810 */
[C---:B------:R-:W-:Y:S01]  /*8f80*/  HMMA.16816.F32.BF16 R12, R192.reuse, R10, R12 ;  /* 0x0000000ac00c723c */ /* 0x040fe2000004180c */
[----:B------:R-:W4:Y:S07]  /*8f90*/  LDSM.16.M88.4 R8, [R165+0xe800] ;  /* 0x00e80000a508783b */ /* 0x000f2e0000000200 */
[C---:B--2---:R-:W-:Y:S08]  /*8fa0*/  HMMA.16816.F32.BF16 R200, R192.reuse, R4, R200 ;  /* 0x00000004c0c8723c */ /* 0x044ff000000418c8 */
[----:B------:R-:W-:Y:S01]  /*8fb0*/  HMMA.16816.F32.BF16 R188, R192, R6, R188 ;  /* 0x00000006c0bc723c */ /* 0x000fe200000418bc */
[----:B------:R-:W2:Y:S04]  /*8fc0*/  LDSM.16.M88.4 R4, [R208+0xf000] ;  /* 0x00f00000d004783b */ /* 0x000ea80000000200 */
[----:B------:R-:W-:Y:S03]  /*8fd0*/  LDSM.16.M88.4 R208, [R208+0xf800] ;  /* 0x00f80000d0d0783b */ /* 0x000fe60000000200 */
[C---:B---3--:R-:W-:Y:S08]  /*8fe0*/  HMMA.16816.F32.BF16 R204, R176.reuse, R28, R204 ;  /* 0x0000001cb0cc723c */ /* 0x048ff000000418cc */
[----:B------:R-:W-:Y:S08]  /*8ff0*/  HMMA.16816.F32.BF16 R20, R176, R30, R20 ;  /* 0x0000001eb014723c */ /* 0x000ff00000041814 */
[C---:B-----5:R-:W-:Y:S01]  /*9000*/  HMMA.16816.F32.BF16 R28, R168.reuse, R180, R16 ;  /* 0x000000b4a81c723c */ /* 0x060fe20000041810 */
[----:B------:R-:W3:Y:S07]  /*9010*/  LDSM.16.M88.4 R16, [R167+0xe800] ;  /* 0x00e80000a710783b */ /* 0x000eee0000000200 */
[----:B------:R-:W-:Y:S08]  /*9020*/  HMMA.16816.F32.BF16 R12, R168, R182, R12 ;  /* 0x000000b6a80c723c */ /* 0x000ff0000004180c */
[C---:B-1----:R-:W-:Y:S08]  /*9030*/  HMMA.16816.F32.BF16 R204, R172.reuse, R32, R204 ;  /* 0x00000020accc723c */ /* 0x042ff000000418cc */
[----:B------:R-:W-:Y:S01]  /*9040*/  HMMA.16816.F32.BF16 R20, R172, R34, R20 ;  /* 0x00000022ac14723c */ /* 0x000fe20000041814 */
[----:B------:R-:W1:Y:S07]  /*9050*/  LDSM.16.M88.4 R32, [R165+0xf000] ;  /* 0x00f00000a520783b */ /* 0x000e6e0000000200 */
[----:B----4-:R-:W-:Y:S03]  /*9060*/  HMMA.16816.F32.BF16 R28, R176, R8, R28 ;  /* 0x00000008b01c723c */ /* 0x010fe6000004181c */
[----:B------:R-:W-:Y:S01]  /*9070*/  FMUL.FTZ R180, R204, UR6 ;  /* 0x00000006ccb47c20 */ /* 0x000fe20008410000 */
[----:B------:R-:W-:Y:S01]  /*9080*/  FMUL.FTZ R181, R205, UR6 ;  /* 0x00000006cdb57c20 */ /* 0x000fe20008410000 */
[----:B------:R-:W-:Y:S01]  /*9090*/  FMUL.FTZ R204, R206, UR6 ;  /* 0x00000006cecc7c20 */ /* 0x000fe20008410000 */
[----:B------:R-:W-:-:S02]  /*90a0*/  FMUL.FTZ R182, R207, UR6 ;  /* 0x00000006cfb67c20 */ /* 0x000fc40008410000 */
[----:B------:R-:W-:Y:S01]  /*90b0*/  HMMA.16816.F32.BF16 R12, R176, R10, R12 ;  /* 0x0000000ab00c723c */ /* 0x000fe2000004180c */
[----:B------:R-:W-:Y:S01]  /*90c0*/  LDSM.16.M88.4 R8, [R167+0xf000] ;  /* 0x00f00000a708783b */ /* 0x000fe20000000200 */
[----:B------:R-:W4:Y:S01]  /*90d0*/  MUFU.TANH R180, R180 ;  /* 0x000000b400b47308 */ /* 0x000f220000002400 */
[----:B------:R-:W-:Y:S01]  /*90e0*/  FMUL.FTZ R20, R20, UR6 ;  /* 0x0000000614147c20 */ /* 0x000fe20008410000 */
[----:B------:R-:W-:Y:S01]  /*90f0*/  FMUL.FTZ R21, R21, UR6 ;  /* 0x0000000615157c20 */ /* 0x000fe20008410000 */
[----:B------:R-:W-:Y:S01]  /*9100*/  FMUL.FTZ R22, R22, UR6 ;  /* 0x0000000616167c20 */ /* 0x000fe20008410000 */
[----:B------:R-:W-:Y:S02]  /*9110*/  FMUL.FTZ R23, R23, UR6 ;  /* 0x0000000617177c20 */ /* 0x000fe40008410000 */
[C---:B--2---:R-:W-:Y:S02]  /*9120*/  HMMA.16816.F32.BF16 R200, R168.reuse, R4, R200 ;  /* 0x00000004a8c8723c */ /* 0x044fe400000418c8 */
[----:B------:R-:W2:Y:S06]  /*9130*/  MUFU.TANH R181, R181 ;  /* 0x000000b500b57308 */ /* 0x000eac0000002400 */
[----:B------:R-:W-:Y:S01]  /*9140*/  HMMA.16816.F32.BF16 R188, R168, R6, R188 ;  /* 0x00000006a8bc723c */ /* 0x000fe200000418bc */
[----:B------:R-:W5:Y:S01]  /*9150*/  LDSM.16.M88.4 R4, [R165+0xf800] ;  /* 0x00f80000a504783b */ /* 0x000f620000000200 */
[----:B------:R-:W1:Y:S06]  /*9160*/  MUFU.TANH R204, R204 ;  /* 0x000000cc00cc7308 */ /* 0x000e6c0000002400 */
[C---:B------:R-:W-:Y:S02]  /*9170*/  HMMA.16816.F32.BF16 R184, R192.reuse, R24, R184 ;  /* 0x00000018c0b8723c */ /* 0x040fe400000418b8 */
[----:B------:R-:W1:Y:S06]  /*9180*/  MUFU.TANH R182, R182 ;  /* 0x000000b600b67308 */ /* 0x000e6c0000002400 */
[----:B------:R-:W-:Y:S02]  /*9190*/  HMMA.16816.F32.BF16 R196, R192, R26, R196 ;  /* 0x0000001ac0c4723c */ /* 0x000fe400000418c4 */
[----:B------:R-:W1:Y:S06]  /*91a0*/  MUFU.TANH R20, R20 ;  /* 0x0000001400147308 */ /* 0x000e6c0000002400 */
[C---:B---3--:R-:W-:Y:S02]  /*91b0*/  HMMA.16816.F32.BF16 R28, R172.reuse, R16, R28 ;  /* 0x00000010ac1c723c */ /* 0x048fe4000004181c */
[----:B------:R-:W3:Y:S06]  /*91c0*/  MUFU.TANH R21, R21 ;  /* 0x0000001500157308 */ /* 0x000eec0000002400 */
[----:B------:R-:W-:Y:S01]  /*91d0*/  HMMA.16816.F32.BF16 R12, R172, R18, R12 ;  /* 0x00000012ac0c723c */ /* 0x000fe2000004180c */
[----:B------:R-:W4:Y:S01]  /*91e0*/  LDSM.16.M88.4 R16, [R167+0xf800] ;  /* 0x00f80000a710783b */ /* 0x000f220000000200 */
[----:B------:R-:W-:-:S04]  /*91f0*/  DEPBAR.LE SB0, 0x0 ;  /* 0x000080000000791a */ /* 0x000fc80000000000 */
[----:B------:R-:W1:Y:S02]  /*9200*/  MUFU.TANH R22, R22 ;  /* 0x0000001600167308 */ /* 0x000e640000002400 */
[C---:B------:R-:W-:Y:S03]  /*9210*/  HMMA.16816.F32.BF16 R184, R168.reuse, R208, R184 ;  /* 0x000000d0a8b8723c */ /* 0x040fe600000418b8 */
[----:B------:R-:W-:Y:S01]  /*9220*/  FMUL.FTZ R25, R29, UR6 ;  /* 0x000000061d197c20 */ /* 0x000fe20008410000 */
[----:B------:R-:W-:Y:S01]  /*9230*/  FMUL.FTZ R24, R28, UR6 ;  /* 0x000000061c187c20 */ /* 0x000fe20008410000 */
[----:B------:R-:W-:Y:S01]  /*9240*/  FMUL.FTZ R29, R31, UR6 ;  /* 0x000000061f1d7c20 */ /* 0x000fe20008410000 */
[----:B------:R-:W-:Y:S01]  /*9250*/  FMUL.FTZ R28, R30, UR6 ;  /* 0x000000061e1c7c20 */ /* 0x000fe20008410000 */
[----:B------:R-:W2:Y:S01]  /*9260*/  MUFU.TANH R23, R23 ;  /* 0x0000001700177308 */ /* 0x000ea20000002400 */
[----:B------:R-:W-:Y:S03]  /*9270*/  HMMA.16816.F32.BF16 R196, R168, R210, R196 ;  /* 0x000000d2a8c4723c */ /* 0x000fe600000418c4 */
[----:B------:R-:W-:-:S04]  /*9280*/  FMUL.FTZ R12, R12, UR6 ;  /* 0x000000060c0c7c20 */ /* 0x000fc80008410000 */
[----:B------:R-:W2:Y:S01]  /*9290*/  MUFU.TANH R24, R24 ;  /* 0x0000001800187308 */ /* 0x000ea20000002400 */
[C---:B-1----:R-:W-:Y:S07]  /*92a0*/  HMMA.16816.F32.BF16 R200, R176.reuse, R32, R200 ;  /* 0x00000020b0c8723c */ /* 0x042fee00000418c8 */
[----:B------:R-:W1:Y:S01]  /*92b0*/  MUFU.TANH R25, R25 ;  /* 0x0000001900197308 */ /* 0x000e620000002400 */
[C---:B------:R-:W-:Y:S07]  /*92c0*/  HMMA.16816.F32.BF16 R188, R176.reuse, R34, R188 ;  /* 0x00000022b0bc723c */ /* 0x040fee00000418bc */
[----:B------:R-:W1:Y:S01]  /*92d0*/  MUFU.TANH R28, R28 ;  /* 0x0000001c001c7308 */ /* 0x000e620000002400 */
[----:B-----5:R-:W-:Y:S01]  /*92e0*/  HMMA.16816.F32.BF16 R184, R176, R4, R184 ;  /* 0x00000004b0b8723c */ /* 0x020fe200000418b8 */
[----:B------:R-:W-:-:S06]  /*92f0*/  FMUL.FTZ R4, R15, UR6 ;  /* 0x000000060f047c20 */ /* 0x000fcc0008410000 */
[----:B------:R-:W1:Y:S01]  /*9300*/  MUFU.TANH R29, R29 ;  /* 0x0000001d001d7308 */ /* 0x000e620000002400 */
[----:B------:R-:W-:Y:S07]  /*9310*/  HMMA.16816.F32.BF16 R196, R176, R6, R196 ;  /* 0x00000006b0c4723c */ /* 0x000fee00000418c4 */
[----:B------:R-:W1:Y:S01]  /*9320*/  MUFU.TANH R12, R12 ;  /* 0x0000000c000c7308 */ /* 0x000e620000002400 */
[----:B------:R-:W-:Y:S01]  /*9330*/  HMMA.16816.F32.BF16 R200, R172, R8, R200 ;  /* 0x00000008acc8723c */ /* 0x000fe200000418c8 */
[----:B------:R-:W-:Y:S01]  /*9340*/  FMUL.FTZ R8, R13, UR6 ;  /* 0x000000060d087c20 */ /* 0x000fe20008410000 */
[----:B------:R-:W-:-:S05]  /*9350*/  FMUL.FTZ R9, R14, UR6 ;  /* 0x000000060e097c20 */ /* 0x000fca0008410000 */
[----:B------:R-:W1:Y:S01]  /*9360*/  MUFU.TANH R8, R8 ;  /* 0x0000000800087308 */ /* 0x000e620000002400 */
[C---:B------:R-:W-:Y:S07]  /*9370*/  HMMA.16816.F32.BF16 R188, R172.reuse, R10, R188 ;  /* 0x0000000aacbc723c */ /* 0x040fee00000418bc */
[----:B------:R-:W1:Y:S01]  /*9380*/  MUFU.TANH R9, R9 ;  /* 0x0000000900097308 */ /* 0x000e620000002400 */
[C---:B----4-:R-:W-:Y:S03]  /*9390*/  HMMA.16816.F32.BF16 R184, R172.reuse, R16, R184 ;  /* 0x00000010acb8723c */ /* 0x050fe600000418b8 */
[----:B------:R-:W-:Y:S01]  /*93a0*/  FMUL.FTZ R5, R200, UR6 ;  /* 0x00000006c8057c20 */ /* 0x000fe20008410000 */
[----:B------:R-:W-:Y:S01]  /*93b0*/  FMUL.FTZ R10, R201, UR6 ;  /* 0x00000006c90a7c20 */ /* 0x000fe20008410000 */
[----:B------:R-:W-:Y:S01]  /*93c0*/  FMUL.FTZ R13, R202, UR6 ;  /* 0x00000006ca0d7c20 */ /* 0x000fe20008410000 */
[----:B------:R-:W-:Y:S01]  /*93d0*/  FMUL.FTZ R11, R203, UR6 ;  /* 0x00000006cb0b7c20 */ /* 0x000fe20008410000 */
[----:B------:R-:W4:Y:S01]  /*93e0*/  MUFU.TANH R4, R4 ;  /* 0x0000000400047308 */ /* 0x000f220000002400 */
        /* <DEDUP_REMOVED lines=31> */
[----:B------:R-:W-:Y:S05]  /*95e0*/  BRA.U !UP1, `(.L_x_1979) ;  /* 0x0000000509007547 */ /* 0x000fea000b800000 */
[----:B------:R-:W2:Y:S01]  /*95f0*/  LDC R26, c[0x0][0x4f0] ;  /* 0x00013c00ff1a7b82 */ /* 0x000ea20000000800 */
[----:B------:R-:W-:Y:S02]  /*9600*/  USHF.L.U32 UR6, UR29, 0x6, URZ ;  /* 0x000000061d067899 */ /* 0x000fe400080006ff */
[----:B------:R-:W-:-:S04]  /*9610*/  UIADD3 UR4, UPT, UPT, UR4, -0x80, URZ ;  /* 0xffffff8004047890 */ /* 0x000fc8000fffe0ff */
[----:B------:R-:W-:-:S04]  /*9620*/  MOV R173, UR6 ;  /* 0x0000000600ad7c02 */ /* 0x000fc80008000f00 */
[----:B------:R-:W-:Y:S02]  /*9630*/  IABS R173, R173 ;  /* 0x000000ad00ad7213 */ /* 0x000fe40000000000 */
[----:B--2---:R-:W-:-:S04]  /*9640*/  IABS R18, R26 ;  /* 0x0000001a00127213 */ /* 0x004fc80000000000 */
[----:B------:R-:W2:Y:S08]  /*9650*/  I2F.RP R30, R18 ;  /* 0x00000012001e7306 */ /* 0x000eb00000209400 */
[----:B--2---:R-:W2:Y:S02]  /*9660*/  MUFU.RCP R170, R30 ;  /* 0x0000001e00aa7308 */ /* 0x004ea40000001000 */
[----:B--2---:R-:W-:-:S06]  /*9670*/  VIADD R170, R170, 0xffffffe ;  /* 0x0ffffffeaaaa7836 */ /* 0x004fcc0000000000 */
[----:B------:R-:W2:Y:S02]  /*9680*/  F2I.FTZ.U32.TRUNC.NTZ R171, R170 ;  /* 0x000000aa00ab7305 */ /* 0x000ea4000021f000 */
[--C-:B--2---:R-:W-:Y:S02]  /*9690*/  IMAD.MOV R169, RZ, RZ, -R171.reuse ;  /* 0x000000ffffa97224 */ /* 0x104fe400078e0aab */
[----:B------:R-:W-:Y:S02]  /*96a0*/  IMAD.MOV.U32 R170, RZ, RZ, RZ ;  /* 0x000000ffffaa7224 */ /* 0x000fe400078e00ff */
[----:B------:R-:W-:Y:S02]  /*96b0*/  IMAD R16, R169, R18, RZ ;  /* 0x00000012a9107224 */ /* 0x000fe400078e02ff */
[----:B------:R-:W-:Y:S02]  /*96c0*/  IMAD.U32 R169, RZ, RZ, UR4 ;  /* 0x00000004ffa97e24 */ /* 0x000fe4000f8e00ff */
[----:B------:R-:W-:-:S03]  /*96d0*/  IMAD.HI.U32 R16, R171, R16, R170 ;  /* 0x00000010ab107227 */ /* 0x000fc600078e00aa */
[----:B------:R-:W-:-:S03]  /*96e0*/  IABS R169, R169 ;  /* 0x000000a900a97213 */ /* 0x000fc60000000000 */
[----:B------:R-:W-:-:S04]  /*96f0*/  IMAD.HI.U32 R30, R16, R173, RZ ;  /* 0x000000ad101e7227 */ /* 0x000fc800078e00ff */
[----:B------:R-:W-:Y:S01]  /*9700*/  IMAD.HI.U32 R16, R16, R169, RZ ;  /* 0x000000a910107227 */ /* 0x000fe200078e00ff */
[----:B------:R-:W-:-:S03]  /*9710*/  IADD3 R171, PT, PT, -R30, RZ, RZ ;  /* 0x000000ff1eab7210 */ /* 0x000fc60007ffe1ff */
[----:B------:R-:W-:Y:S02]  /*9720*/  IMAD.MOV R32, RZ, RZ, -R16 ;  /* 0x000000ffff207224 */ /* 0x000fe400078e0a10 */
[C---:B------:R-:W-:Y:S02]  /*9730*/  IMAD R171, R18.reuse, R171, R173 ;  /* 0x000000ab12ab7224 */ /* 0x040fe400078e02ad */
[----:B------:R-:W-:Y:S01]  /*9740*/  IMAD R169, R18, R32, R169 ;  /* 0x0000002012a97224 */ /* 0x000fe200078e02a9 */
[----:B------:R-:W-:Y:S01]  /*9750*/  LOP3.LUT R32, R26, UR6, RZ, 0x3c, !PT ;  /* 0x000000061a207c12 */ /* 0x000fe2000f8e3cff */
[----:B------:R-:W2:Y:S01]  /*9760*/  LDCU.64 UR6, c[0x0][0x3a0] ;  /* 0x00007400ff0677ac */ /* 0x000ea20008000a00 */
[C---:B------:R-:W-:Y:S02]  /*9770*/  ISETP.GT.U32.AND P0, PT, R18.reuse, R171, PT ;  /* 0x000000ab1200720c */ /* 0x040fe40003f04070 */
[----:B------:R-:W-:-:S11]  /*9780*/  ISETP.GT.U32.AND P6, PT, R18, R169, PT ;  /* 0x000000a91200720c */ /* 0x000fd60003fc4070 */
[-C--:B------:R-:W-:Y:S02]  /*9790*/  @!P0 IADD3 R171, PT, PT, R171, -R18.reuse, RZ ;  /* 0x80000012abab8210 */ /* 0x080fe40007ffe0ff */
[----:B------:R-:W-:Y:S01]  /*97a0*/  @!P6 IMAD.IADD R169, R169, 0x1, -R18 ;  /* 0x00000001a9a9e824 */ /* 0x000fe200078e0a12 */
[----:B------:R-:W-:Y:S02]  /*97b0*/  @!P0 IADD3 R30, PT, PT, R30, 0x1, RZ ;  /* 0x000000011e1e8810 */ /* 0x000fe40007ffe0ff */
[-C--:B------:R-:W-:Y:S02]  /*97c0*/  ISETP.GE.U32.AND P5, PT, R171, R18.reuse, PT ;  /* 0x00000012ab00720c */ /* 0x080fe40003fa6070 */
[----:B------:R-:W-:Y:S02]  /*97d0*/  ISETP.GE.U32.AND P0, PT, R169, R18, PT ;  /* 0x00000012a900720c */ /* 0x000fe40003f06070 */
[----:B------:R-:W-:Y:S02]  /*97e0*/  LOP3.LUT R18, R26, UR4, RZ, 0x3c, !PT ;  /* 0x000000041a127c12 */ /* 0x000fe4000f8e3cff */
[----:B------:R-:W-:-:S02]  /*97f0*/  @!P6 IADD3 R16, PT, PT, R16, 0x1, RZ ;  /* 0x000000011010e810 */ /* 0x000fc40007ffe0ff */
[----:B------:R-:W-:Y:S02]  /*9800*/  ISETP.GE.AND P6, PT, R32, RZ, PT ;  /* 0x000000ff2000720c */ /* 0x000fe40003fc6270 */
[----:B------:R-:W-:-:S03]  /*9810*/  LOP3.LUT R169, RZ, R26, RZ, 0x33, !PT ;  /* 0x0000001affa97212 */ /* 0x000fc600078e33ff */
[----:B------:R-:W-:Y:S01]  /*9820*/  @P5 VIADD R30, R30, 0x1 ;  /* 0x000000011e1e5836 */ /* 0x000fe20000000000 */
[----:B------:R-:W-:Y:S01]  /*9830*/  ISETP.GE.AND P5, PT, R18, RZ, PT ;  /* 0x000000ff1200720c */ /* 0x000fe20003fa6270 */
[----:B------:R-:W-:Y:S01]  /*9840*/  @P0 VIADD R16, R16, 0x1 ;  /* 0x0000000110100836 */ /* 0x000fe20000000000 */
[----:B------:R-:W-:-:S05]  /*9850*/  ISETP.NE.AND P0, PT, R26, RZ, PT ;  /* 0x000000ff1a00720c */ /* 0x000fca0003f05270 */
[----:B------:R-:W-:-:S06]  /*9860*/  @!P6 IMAD.MOV R30, RZ, RZ, -R30 ;  /* 0x000000ffff1ee224 */ /* 0x000fcc00078e0a1e */
        /* <DEDUP_REMOVED lines=10> */
[----:B------:R-:W-:-:S04]  /*9910*/  IMAD R18, R18, UR10, RZ ;  /* 0x0000000a12127c24 */ /* 0x000fc8000f8e02ff */
[C---:B------:R-:W-:Y:S02]  /*9920*/  IMAD R18, R169.reuse, UR11, R18 ;  /* 0x0000000ba9127c24 */ /* 0x040fe4000f8e0212 */
[----:B------:R-:W-:-:S04]  /*9930*/  IMAD.WIDE.U32 R168, R169, UR10, RZ ;  /* 0x0000000aa9a87c25 */ /* 0x000fc8000f8e00ff */
[----:B---3--:R-:W-:Y:S02]  /*9940*/  IMAD.MOV.U32 R170, RZ, RZ, R168 ;  /* 0x000000ffffaa7224 */ /* 0x008fe400078e00a8 */
[----:B----4-:R-:W-:Y:S01]  /*9950*/  IMAD.IADD R16, R171, 0x1, -R16 ;  /* 0x00000001ab107824 */ /* 0x010fe200078e0a10 */
[----:B------:R-:W-:-:S04]  /*9960*/  IADD3 R171, PT, PT, R169, R18, RZ ;  /* 0x00000012a9ab7210 */ /* 0x000fc80007ffe0ff */
[----:B------:R-:W-:Y:S01]  /*9970*/  SHF.R.S32.HI R26, RZ, 0x1f, R16 ;  /* 0x0000001fff1a7819 */ /* 0x000fe20000011410 */
[----:B--2---:R-:W-:-:S04]  /*9980*/  IMAD.WIDE.U32 R170, R16, UR6, R170 ;  /* 0x0000000610aa7c25 */ /* 0x004fc8000f8e00aa */
[----:B------:R-:W-:Y:S01]  /*9990*/  IMAD R169, R26, UR6, RZ ;  /* 0x000000061aa97c24 */ /* 0x000fe2000f8e02ff */
[----:B------:R-:W-:-:S03]  /*99a0*/  LEA R232, P0, R170, R232, 0x1 ;  /* 0x000000e8aae87211 */ /* 0x000fc600078008ff */
[----:B------:R-:W-:-:S05]  /*99b0*/  IMAD R169, R16, UR7, R169 ;  /* 0x0000000710a97c24 */ /* 0x000fca000f8e02a9 */
[----:B------:R-:W-:-:S04]  /*99c0*/  IADD3 R169, PT, PT, R171, R169, RZ ;  /* 0x000000a9aba97210 */ /* 0x000fc80007ffe0ff */
[----:B------:R-:W-:Y:S01]  /*99d0*/  LEA.HI.X R231, R170, R231, R169, 0x1, P0 ;  /* 0x000000e7aae77211 */ /* 0x000fe200000f0ca9 */
[----:B------:R-:W-:Y:S06]  /*99e0*/  BRA `(.L_x_1980) ;  /* 0x00000000001c7947 */ /* 0x000fec0003800000 */
.L_x_1979:
[----:B------:R-:W-:Y:S01]  /*99f0*/  UMOV UR6, URZ ;  /* 0x000000ff00067c82 */ /* 0x000fe20008000000 */
[----:B------:R-:W-:Y:S01]  /*9a00*/  USHF.L.U32 UR4, UR10, 0x6, URZ ;  /* 0x000000060a047899 */ /* 0x000fe200080006ff */
[----:B------:R-:W-:-:S05]  /*9a10*/  IADD3 R169, P0, PT, RZ, -UR6, RZ ;  /* 0x80000006ffa97c10 */ /* 0x000fca000ff1e0ff */
[----:B------:R-:W-:-:S05]  /*9a20*/  IMAD.X R16, RZ, RZ, ~UR4, P0 ;  /* 0x80000004ff107e24 */ /* 0x000fca00080e06ff */
[----:B------:R-:W-:-:S04]  /*9a30*/  SHF.R.S64 R169, R169, 0x1f, R16 ;  /* 0x0000001fa9a97819 */ /* 0x000fc80000001010 */
[----:B------:R-:W-:-:S04]  /*9a40*/  IADD3 R232, P0, PT, R169, R232, RZ ;  /* 0x000000e8a9e87210 */ /* 0x000fc80007f1e0ff */
[----:B------:R-:W-:-:S09]  /*9a50*/  LEA.HI.X.SX32 R231, R16, R231, 0x1, P0 ;  /* 0x000000e710e77211 */ /* 0x000fd200000f0eff */
.L_x_1980:
        /* <DEDUP_REMOVED lines=94> */
.L_x_1978:
[----:B---3--:R-:W-:Y:S01]  /*a040*/  MOV R171, UR20 ;  /* 0x0000001400ab7c02 */ /* 0x008fe20008000f00 */
[----:B------:R-:W2:Y:S01]  /*a050*/  LDCU UR4, c[0x0][0x45c] ;  /* 0x00008b80ff0477ac */ /* 0x000ea20008000800 */
        /* <DEDUP_REMOVED lines=43> */
[C---:B------:R-:W-:Y:S02]  /*a310*/  IADD3 R168, PT, PT, R171.reuse, -0x6f, RZ ;  /* 0xffffff91aba87810 */ /* 0x040fe40007ffe0ff */
[----:B-1----:R-:W-:Y:S02]  /*a320*/  FSEL R28, R28, -INF , !P4 ;  /* 0xff8000001c1c7808 */ /* 0x002fe40006000000 */
[----:B------:R-:W-:Y:S02]  /*a330*/  IADD3 R21, PT, PT, R171, -0x68, RZ ;  /* 0xffffff98ab157810 */ /* 0x000fe40007ffe0ff */
[----:B------:R-:W-:Y:S02]  /*a340*/  FSEL R20, R23, -INF , !P1 ;  /* 0xff80000017147808 */ /* 0x000fe40004800000 */
[----:B------:R-:W-:Y:S02]  /*a350*/  ISETP.GT.AND P1, PT, R230, R168, PT ;  /* 0x000000a8e600720c */ /* 0x000fe40003f24270 */
[----:B------:R-:W-:-:S02]  /*a360*/  FSEL R24, R24, -INF , !P2 ;  /* 0xff80000018187808 */ /* 0x000fc40005000000 */
[----:B------:R-:W-:Y:S02]  /*a370*/  FSEL R174, R28, -INF , !P3 ;  /* 0xff8000001cae7808 */ /* 0x000fe40005800000 */
[-C--:B------:R-:W-:Y:S02]  /*a380*/  ISETP.GT.AND P3, PT, R169, R21.reuse, PT ;  /* 0x00000015a900720c */ /* 0x080fe40003f64270 */
[----:B------:R-:W-:Y:S02]  /*a390*/  FSEL R202, R24, -INF , !P5 ;  /* 0xff80000018ca7808 */ /* 0x000fe40006800000 */
[----:B------:R-:W-:Y:S02]  /*a3a0*/  FSEL R25, R25, -INF , !P1 ;  /* 0xff80000019197808 */ /* 0x000fe40004800000 */
[----:B------:R-:W-:Y:S02]  /*a3b0*/  ISETP.GT.AND P2, PT, R169, R168, PT ;  /* 0x000000a8a900720c */ /* 0x000fe40003f44270 */
[----:B------:R-:W-:-:S02]  /*a3c0*/  ISETP.GT.AND P5, PT, R230, R21, PT ;  /* 0x00000015e600720c */ /* 0x000fc40003fa4270 */
[C---:B------:R-:W-:Y:S02]  /*a3d0*/  ISETP.GE.AND P4, PT, R21.reuse, R229, PT ;  /* 0x000000e51500720c */ /* 0x040fe40003f86270 */
[----:B------:R-:W-:Y:S02]  /*a3e0*/  ISETP.GE.AND P1, PT, R21, R228, PT ;  /* 0x000000e41500720c */ /* 0x000fe40003f26270 */
[C---:B------:R-:W-:Y:S02]  /*a3f0*/  IADD3 R23, PT, PT, R171.reuse, -0x67, RZ ;  /* 0xffffff99ab177810 */ /* 0x040fe40007ffe0ff */
[----:B------:R-:W-:Y:S02]  /*a400*/  IADD3 R21, PT, PT, R171, -0x60, RZ ;  /* 0xffffffa0ab157810 */ /* 0x000fe40007ffe0ff */
[----:B------:R-:W-:Y:S02]  /*a410*/  FSEL R9, R9, -INF , !P3 ;  /* 0xff80000009097808 */ /* 0x000fe40005800000 */
[----:B------:R-:W-:-:S02]  /*a420*/  FSEL R20, R20, -INF , !P0 ;  /* 0xff80000014147808 */ /* 0x000fc40004000000 */
[----:B------:R-:W-:Y:S02]  /*a430*/  ISETP.GE.AND P0, PT, R168, R228, PT ;  /* 0x000000e4a800720c */ /* 0x000fe40003f06270 */
[----:B------:R-:W-:Y:S02]  /*a440*/  FSEL R29, R29, -INF , !P2 ;  /* 0xff8000001d1d7808 */ /* 0x000fe40005000000 */
[----:B------:R-:W-:Y:S02]  /*a450*/  FSEL R12, R12, -INF , !P5 ;  /* 0xff8000000c0c7808 */ /* 0x000fe40006800000 */
[----:B------:R-:W-:Y:S02]  /*a460*/  ISETP.GT.AND P5, PT, R169, R23, PT ;  /* 0x00000017a900720c */ /* 0x000fe40003fa4270 */
[----:B------:R-:W-:Y:S02]  /*a470*/  ISETP.GT.AND P3, PT, R230, R21, PT ;  /* 0x00000015e600720c */ /* 0x000fe40003f64270 */
[----:B------:R-:W-:-:S02]  /*a480*/  FSEL R170, R9, -INF , !P1 ;  /* 0xff80000009aa7808 */ /* 0x000fc40004800000 */
[----:B------:R-:W-:Y:S02]  /*a490*/  IADD3 R9, PT, PT, R171, -0x5f, RZ ;  /* 0xffffffa1ab097810 */ /* 0x000fe40007ffe0ff */
[----:B------:R-:W-:Y:S02]  /*a4a0*/  FSEL R22, R22, -INF , !P6 ;  /* 0xff80000016167808 */ /* 0x000fe40007000000 */
[----:B------:R-:W-:Y:S02]  /*a4b0*/  ISETP.GE.AND P6, PT, R168, R229, PT ;  /* 0x000000e5a800720c */ /* 0x000fe40003fc6270 */
[----:B------:R-:W-:Y:S02]  /*a4c0*/  ISETP.GT.AND P2, PT, R230, R23, PT ;  /* 0x00000017e600720c */ /* 0x000fe40003f44270 */
[----:B------:R-:W-:Y:S02]  /*a4d0*/  FSEL R172, R29, -INF , !P0 ;  /* 0xff8000001dac7808 */ /* 0x000fe40004000000 */
[----:B------:R-:W-:-:S02]  /*a4e0*/  ISETP.GE.AND P0, PT, R23, R228, PT ;  /* 0x000000e41700720c */ /* 0x000fc40003f06270 */
[----:B------:R-:W-:Y:S02]  /*a4f0*/  FSEL R198, R12, -INF , !P4 ;  /* 0xff8000000cc67808 */ /* 0x000fe40006000000 */
[----:B------:R-:W-:Y:S02]  /*a500*/  ISETP.GT.AND P1, PT, R169, R21, PT ;  /* 0x00000015a900720c */ /* 0x000fe40003f24270 */
[----:B------:R-:W-:Y:S02]  /*a510*/  FSEL R4, R4, -INF , !P5 ;  /* 0xff80000004047808 */ /* 0x000fe40006800000 */
[----:B------:R-:W-:Y:S02]  /*a520*/  FSEL R5, R5, -INF , !P3 ;  /* 0xff80000005057808 */ /* 0x000fe40005800000 */
[----:B------:R-:W-:Y:S02]  /*a530*/  ISETP.GE.AND P4, PT, R21, R229, PT ;  /* 0x000000e51500720c */ /* 0x000fe40003f86270 */
[----:B------:R-:W-:-:S02]  /*a540*/  ISETP.GT.AND P3, PT, R169, R9, PT ;  /* 0x00000009a900720c */ /* 0x000fc40003f64270 */
[----:B------:R-:W-:Y:S02]  /*a550*/  FSEL R200, R25, -INF , !P6 ;  /* 0xff80000019c87808 */ /* 0x000fe40007000000 */
[----:B------:R-:W-:Y:S01]  /*a560*/  FSEL R196, R8, -INF , !P2 ;  /* 0xff80000008c47808 */ /* 0x000fe20005000000 */
[----:B------:R-:W-:Y:S01]  /*a570*/  VIADD R8, R171, 0xffffffa8 ;  /* 0xffffffa8ab087836 */ /* 0x000fe20000000000 */
[----:B------:R-:W-:Y:S02]  /*a580*/  ISETP.GE.AND P6, PT, R23, R229, PT ;  /* 0x000000e51700720c */ /* 0x000fe40003fc6270 */
[----:B------:R-:W-:Y:S02]  /*a590*/  ISETP.GE.AND P2, PT, R21, R228, PT ;  /* 0x000000e41500720c */ /* 0x000fe40003f46270 */
[----:B------:R-:W-:Y:S02]  /*a5a0*/  FSEL R168, R4, -INF , !P0 ;  /* 0xff80000004a87808 */ /* 0x000fe40004000000 */
[----:B------:R-:W-:-:S02]  /*a5b0*/  FSEL R13, R13, -INF , !P1 ;  /* 0xff8000000d0d7808 */ /* 0x000fc40004800000 */
[----:B------:R-:W-:Y:S02]  /*a5c0*/  ISETP.GT.AND P5, PT, R230, R9, PT ;  /* 0x00000009e600720c */ /* 0x000fe40003fa4270 */
[----:B------:R-:W-:Y:S02]  /*a5d0*/  ISETP.GE.AND P0, PT, R9, R228, PT ;  /* 0x000000e40900720c */ /* 0x000fe40003f06270 */
[----:B------:R-:W-:Y:S02]  /*a5e0*/  FSEL R248, R5, -INF , !P4 ;  /* 0xff80000005f87808 */ /* 0x000fe40006000000 */
[----:B------:R-:W-:Y:S02]  /*a5f0*/  FSEL R11, R11, -INF , !P3 ;  /* 0xff8000000b0b7808 */ /* 0x000fe40005800000 */
[----:B------:R-:W-:Y:S02]  /*a600*/  IADD3 R5, PT, PT, R171, -0x57, RZ ;  /* 0xffffffa9ab057810 */ /* 0x000fe40007ffe0ff */
[----:B------:R-:W-:-:S02]  /*a610*/  FSEL R196, R196, -INF , !P6 ;  /* 0xff800000c4c47808 */ /* 0x000fc40007000000 */
[----:B------:R-:W-:Y:S02]  /*a620*/  FSEL R182, R13, -INF , !P2 ;  /* 0xff8000000db67808 */ /* 0x000fe40005000000 */
[----:B------:R-:W-:Y:S02]  /*a630*/  ISETP.GE.AND P6, PT, R9, R229, PT ;  /* 0x000000e50900720c */ /* 0x000fe40003fc6270 */
[-C--:B------:R-:W-:Y:S02]  /*a640*/  ISETP.GT.AND P1, PT, R230, R8.reuse, PT ;  /* 0x00000008e600720c */ /* 0x080fe40003f24270 */
[----:B------:R-:W-:Y:S02]  /*a650*/  ISETP.GT.AND P2, PT, R169, R8, PT ;  /* 0x00000008a900720c */ /* 0x000fe40003f44270 */
[----:B------:R-:W-:Y:S02]  /*a660*/  FSEL R10, R10, -INF , !P5 ;  /* 0xff8000000a0a7808 */ /* 0x000fe40006800000 */
[----:B------:R-:W-:-:S02]  /*a670*/  FSEL R180, R11, -INF , !P0 ;  /* 0xff8000000bb47808 */ /* 0x000fc40004000000 */
[----:B------:R-:W-:Y:S02]  /*a680*/  IADD3 R4, PT, PT, R171, -0x50, RZ ;  /* 0xffffffb0ab047810 */ /* 0x000fe40007ffe0ff */
[-C--:B------:R-:W-:Y:S02]  /*a690*/  ISETP.GT.AND P3, PT, R230, R5.reuse, PT ;  /* 0x00000005e600720c */ /* 0x080fe40003f64270 */
[----:B------:R-:W-:Y:S02]  /*a6a0*/  ISETP.GT.AND P0, PT, R169, R5, PT ;  /* 0x00000005a900720c */ /* 0x000fe40003f04270 */
[----:B------:R-:W-:Y:S02]  /*a6b0*/  FSEL R246, R10, -INF , !P6 ;  /* 0xff8000000af67808 */ /* 0x000fe40007000000 */
[----:B------:R-:W-:Y:S02]  /*a6c0*/  FSEL R14, R14, -INF , !P1 ;  /* 0xff8000000e0e7808 */ /* 0x000fe40004800000 */
[----:B------:R-:W-:-:S02]  /*a6d0*/  FSEL R17, R17, -INF , !P2 ;  /* 0xff80000011117808 */ /* 0x000fc40005000000 */
[CC--:B------:R-:W-:Y:S02]  /*a6e0*/  ISETP.GE.AND P6, PT, R5.reuse, R229.reuse, PT ;  /* 0x000000e50500720c */ /* 0x0c0fe40003fc6270 */
[----:B------:R-:W-:Y:S02]  /*a6f0*/  ISETP.GE.AND P1, PT, R5, R228, PT ;  /* 0x000000e40500720c */ /* 0x000fe40003f26270 */
[----:B------:R-:W-:Y:S02]  /*a700*/  ISETP.GT.AND P2, PT, R230, R4, PT ;  /* 0x00000004e600720c */ /* 0x000fe40003f44270 */
[----:B------:R-:W-:Y:S02]  /*a710*/  FSEL R6, R6, -INF , !P3 ;  /* 0xff80000006067808 */ /* 0x000fe40005800000 */
[----:B------:R-:W-:Y:S02]  /*a720*/  FSEL R15, R15, -INF , !P0 ;  /* 0xff8000000f0f7808 */ /* 0x000fe40004000000 */
[----:B------:R-:W-:-:S02]  /*a730*/  ISETP.GE.AND P4, PT, R8, R229, PT ;  /* 0x000000e50800720c */ /* 0x000fc40003f86270 */
[----:B------:R-:W-:Y:S02]  /*a740*/  IADD3 R5, PT, PT, R171, -0x4f, RZ ;  /* 0xffffffb1ab057810 */ /* 0x000fe40007ffe0ff */
[----:B------:R-:W-:Y:S02]  /*a750*/  FSEL R226, R6, -INF , !P6 ;  /* 0xff80000006e27808 */ /* 0x000fe40007000000 */
[----:B------:R-:W-:Y:S02]  /*a760*/  FSEL R176, R15, -INF , !P1 ;  /* 0xff8000000fb07808 */ /* 0x000fe40004800000 */
[----:B------:R-:W-:Y:S02]  /*a770*/  FSEL R7, R7, -INF , !P2 ;  /* 0xff80000007077808 */ /* 0x000fe40005000000 */
[----:B------:R-:W-:Y:S02]  /*a780*/  FSEL R244, R14, -INF , !P4 ;  /* 0xff8000000ef47808 */ /* 0x000fe40006000000 */
[----:B------:R-:W-:Y:S01]  /*a790*/  ISETP.GT.AND P0, PT, R230, R5, PT ;  /* 0x00000005e600720c */ /* 0x000fe20003f04270 */
[----:B------:R-:W-:Y:S01]  /*a7a0*/  LDSM.16.MT88.4 R12, [R216+0x10000] ;  /* 0x01000000d80c783b */ /* 0x000fe20000004200 */
[----:B------:R-:W-:-:S02]  /*a7b0*/  ISETP.GE.AND P6, PT, R5, R229, PT ;  /* 0x000000e50500720c */ /* 0x000fc40003fc6270 */
[----:B------:R-:W-:Y:S02]  /*a7c0*/  ISETP.GT.AND P1, PT, R169, R5, PT ;  /* 0x00000005a900720c */ /* 0x000fe40003f24270 */
[----:B------:R-:W-:Y:S02]  /*a7d0*/  ISETP.GE.AND P2, PT, R5, R228, PT ;  /* 0x000000e40500720c */ /* 0x000fe40003f46270 */
[----:B------:R-:W-:Y:S02]  /*a7e0*/  ISETP.GE.AND P4, PT, R4, R229, PT ;  /* 0x000000e50400720c */ /* 0x000fe40003f86270 */
[----:B------:R-:W-:Y:S02]  /*a7f0*/  FMNMX3.FTZ R5, R164, R30, R34, !PT ;  /* 0x0000001ea4057276 */ /* 0x000fe40007810022 */
[----:B------:R-:W-:Y:S02]  /*a800*/  ISETP.GE.AND P5, PT, R8, R228, PT ;  /* 0x000000e40800720c */ /* 0x000fe40003fa6270 */
[----:B------:R-:W-:-:S02]  /*a810*/  FSEL R224, R7, -INF , !P4 ;  /* 0xff80000007e07808 */ /* 0x000fc40006000000 */
[----:B------:R-:W-:Y:S02]  /*a820*/  FMNMX3.FTZ R5, R5, R32, R22, !PT ;  /* 0x0000002005057276 */ /* 0x000fe40007810016 */
[----:B------:R-:W-:Y:S02]  /*a830*/  FMNMX3.FTZ R7, R3, R26, R18, !PT ;  /* 0x0000001a03077276 */ /* 0x000fe40007810012 */
[----:B------:R-:W-:Y:S02]  /*a840*/  FSEL R178, R17, -INF , !P5 ;  /* 0xff80000011b27808 */ /* 0x000fe40006800000 */
[----:B------:R-:W-:Y:S02]  /*a850*/  ISETP.GT.AND P5, PT, R169, R4, PT ;  /* 0x00000004a900720c */ /* 0x000fe40003fa4270 */
[----:B------:R-:W-:Y:S02]  /*a860*/  ISETP.GE.AND P3, PT, R4, R228, PT ;  /* 0x000000e40400720c */ /* 0x000fe40003f66270 */
[----:B------:R-:W-:-:S02]  /*a870*/  FMNMX3.FTZ R5, R5, R202, R200, !PT ;  /* 0x000000ca05057276 */ /* 0x000fc400078100c8 */
[----:B------:R-:W-:Y:S02]  /*a880*/  IADD3 R4, PT, PT, R171, -0x48, RZ ;  /* 0xffffffb8ab047810 */ /* 0x000fe40007ffe0ff */
[----:B------:R-:W-:Y:S02]  /*a890*/  FMNMX3.FTZ R7, R7, R16, R20, !PT ;  /* 0x0000001007077276 */ /* 0x000fe40007810014 */
[----:B------:R-:W-:Y:S02]  /*a8a0*/  FSEL R33, R33, -INF , !P5 ;  /* 0xff80000021217808 */ /* 0x000fe40006800000 */
[----:B------:R-:W-:Y:S02]  /*a8b0*/  FMNMX3.FTZ R5, R5, R198, R196, !PT ;  /* 0x000000c605057276 */ /* 0x000fe400078100c4 */
[----:B------:R-:W-:Y:S02]  /*a8c0*/  IADD3 R171, PT, PT, R171, -0x47, RZ ;  /* 0xffffffb9abab7810 */ /* 0x000fe40007ffe0ff */
[----:B------:R-:W-:-:S02]  /*a8d0*/  ISETP.GT.AND P5, PT, R169, R4, PT ;  /* 0x00000004a900720c */ /* 0x000fc40003fa4270 */
[----:B------:R-:W-:Y:S02]  /*a8e0*/  FMNMX3.FTZ R7, R7, R174, R172, !PT ;  /* 0x000000ae07077276 */ /* 0x000fe400078100ac */
[----:B------:R-:W-:Y:S02]  /*a8f0*/  FMNMX3.FTZ R9, R5, R248, R246, !PT ;  /* 0x000000f805097276 */ /* 0x000fe400078100f6 */
[----:B------:R-:W-:Y:S02]  /*a900*/  FSEL R27, R27, -INF , !P0 ;  /* 0xff8000001b1b7808 */ /* 0x000fe40004000000 */
[----:B------:R-:W-:Y:S02]  /*a910*/  ISETP.GT.AND P4, PT, R169, R171, PT ;  /* 0x000000aba900720c */ /* 0x000fe40003f84270 */
[----:B------:R-:W-:Y:S02]  /*a920*/  FSEL R165, R165, -INF , !P5 ;  /* 0xff800000a5a57808 */ /* 0x000fe40006800000 */
[----:B------:R-:W-:-:S02]  /*a930*/  FMNMX3.FTZ R5, R7, R170, R168, !PT ;  /* 0x000000aa07057276 */ /* 0x000fc400078100a8 */
[C---:B------:R-:W-:Y:S02]  /*a940*/  ISETP.GT.AND P0, PT, R230.reuse, R4, PT ;  /* 0x00000004e600720c */ /* 0x040fe40003f04270 */
[----:B------:R-:W-:Y:S02]  /*a950*/  ISETP.GT.AND P5, PT, R230, R171, PT ;  /* 0x000000abe600720c */ /* 0x000fe40003fa4270 */
[----:B------:R-:W-:Y:S02]  /*a960*/  FSEL R222, R27, -INF , !P6 ;  /* 0xff8000001bde7808 */ /* 0x000fe40007000000 */
[----:B------:R-:W-:Y:S02]  /*a970*/  FSEL R19, R19, -INF , !P1 ;  /* 0xff80000013137808 */ /* 0x000fe40004800000 */
[----:B------:R-:W-:Y:S02]  /*a980*/  FSEL R167, R167, -INF , !P4 ;  /* 0xff800000a7a77808 */ /* 0x000fe40006000000 */
[----:B------:R-:W-:-:S02]  /*a990*/  FMNMX3.FTZ R5, R5, R182, R180, !PT ;  /* 0x000000b605057276 */ /* 0x000fc400078100b4 */
[CC--:B------:R-:W-:Y:S02]  /*a9a0*/  ISETP.GE.AND P6, PT, R4.reuse, R229.reuse, PT ;  /* 0x000000e50400720c */ /* 0x0c0fe40003fc6270 */
[----:B------:R-:W-:Y:S02]  /*a9b0*/  ISETP.GE.AND P4, PT, R171, R229, PT ;  /* 0x000000e5ab00720c */ /* 0x000fe40003f86270 */
[----:B------:R-:W-:Y:S02]  /*a9c0*/  FSEL R31, R31, -INF , !P0 ;  /* 0xff8000001f1f7808 */ /* 0x000fe40004000000 */
[----:B------:R-:W-:Y:S02]  /*a9d0*/  FSEL R35, R35, -INF , !P5 ;  /* 0xff80000023237808 */ /* 0x000fe40006800000 */
[----:B------:R-:W-:Y:S02]  /*a9e0*/  FMNMX3.FTZ R7, R9, R244, R226, !PT ;  /* 0x000000f409077276 */ /* 0x000fe400078100e2 */
[----:B------:R-:W-:-:S02]  /*a9f0*/  ISETP.GE.AND P1, PT, R4, R228, PT ;  /* 0x000000e40400720c */ /* 0x000fc40003f26270 */
[----:B------:R-:W-:Y:S02]  /*aa00*/  ISETP.GE.AND P0, PT, R171, R228, PT ;  /* 0x000000e4ab00720c */ /* 0x000fe40003f06270 */
[----:B------:R-:W-:Y:S02]  /*aa10*/  FSEL R212, R33, -INF , !P3 ;  /* 0xff80000021d47808 */ /* 0x000fe40005800000 */
[----:B------:R-:W-:Y:S02]  /*aa20*/  FSEL R210, R19, -INF , !P2 ;  /* 0xff80000013d27808 */ /* 0x000fe40005000000 */
[----:B------:R-:W-:Y:S02]  /*aa30*/  FMNMX3.FTZ R5, R5, R178, R176, !PT ;  /* 0x000000b205057276 */ /* 0x000fe400078100b0 */
[----:B------:R-:W-:Y:S02]  /*aa40*/  FSEL R220, R31, -INF , !P6 ;  /* 0xff8000001fdc7808 */ /* 0x000fe40007000000 */
[----:B------:R-:W-:-:S02]  /*aa50*/  FSEL R218, R35, -INF , !P4 ;  /* 0xff80000023da7808 */ /* 0x000fc40006000000 */
[----:B------:R-:W-:Y:S02]  /*aa60*/  FMNMX3.FTZ R7, R7, R224, R222, !PT ;  /* 0x000000e007077276 */ /* 0x000fe400078100de */
[----:B------:R-:W-:Y:S02]  /*aa70*/  FSEL R208, R165, -INF , !P1 ;  /* 0xff800000a5d07808 */ /* 0x000fe40004800000 */
[----:B------:R-:W-:Y:S02]  /*aa80*/  FSEL R206, R167, -INF , !P0 ;  /* 0xff800000a7ce7808 */ /* 0x000fe40004000000 */
[----:B------:R-:W-:Y:S02]  /*aa90*/  FMNMX3.FTZ R5, R5, R212, R210, !PT ;  /* 0x000000d405057276 */ /* 0x000fe400078100d2 */
[----:B------:R-:W-:Y:S02]  /*aaa0*/  FMNMX3.FTZ R7, R7, R220, R218, !PT ;  /* 0x000000dc07077276 */ /* 0x000fe400078100da */
[----:B------:R-:W-:-:S02]  /*aab0*/  FMNMX3.FTZ R6, R5, R208, R206, !PT ;  /* 0x000000d005067276 */ /* 0x000fc400078100ce */
[----:B------:R-:W-:Y:S01]  /*aac0*/  IADD3 R195, PT, PT, R216, 0x10040, RZ ;  /* 0x00010040d8c37810 */ /* 0x000fe20007ffe0ff */
[----:B------:R-:W1:Y:S04]  /*aad0*/  SHFL.BFLY PT, R4, R7, 0x2, 0x1f ;  /* 0x0c401f0007047f89 */ /* 0x000e6800000e0000 */
[----:B------:R-:W3:Y:S01]  /*aae0*/  SHFL.BFLY PT, R5, R6, 0x2, 0x1f ;  /* 0x0c401f0006057f89 */ /* 0x000ee200000e0000 */
[----:B-1----:R-:W-:Y:S02]  /*aaf0*/  FMNMX.FTZ R4, R7, R4, !PT ;  /* 0x0000000407047209 */ /* 0x002fe40007810000 */
[----:B---3--:R-:W-:-:S03]  /*ab00*/  FMNMX.FTZ R5, R6, R5, !PT ;  /* 0x0000000506057209 */ /* 0x008fc60007810000 */
[----:B------:R-:W1:Y:S04]  /*ab10*/  SHFL.BFLY PT, R185, R4, 0x1, 0x1f ;  /* 0x0c201f0004b97f89 */ /* 0x000e6800000e0000 */
[----:B------:R-:W3:Y:S01]  /*ab20*/  SHFL.BFLY PT, R184, R5, 0x1, 0x1f ;  /* 0x0c201f0005b87f89 */ /* 0x000ee200000e0000 */
[----:B-1----:R-:W-:Y:S02]  /*ab30*/  FMNMX.FTZ R185, R4, R185, !PT ;  /* 0x000000b904b97209 */ /* 0x002fe40007810000 */
[----:B---3--:R-:W-:-:S03]  /*ab40*/  FMNMX.FTZ R184, R5, R184, !PT ;  /* 0x000000b805b87209 */ /* 0x008fc60007810000 */
[C---:B--2---:R-:W-:Y:S01]  /*ab50*/  FMUL.FTZ R207, R185.reuse, UR4 ;  /* 0x00000004b9cf7c20 */ /* 0x044fe20008410000 */
[----:B------:R-:W-:Y:S02]  /*ab60*/  FSETP.NEU.FTZ.AND P1, PT, R185, -INF , PT ;  /* 0xff800000b900780b */ /* 0x000fe40003f3d000 */
[C---:B------:R-:W-:Y:S01]  /*ab70*/  FSETP.NEU.FTZ.AND P0, PT, R184.reuse, -INF , PT ;  /* 0xff800000b800780b */ /* 0x040fe20003f1d000 */
[----:B------:R-:W-:Y:S01]  /*ab80*/  FMUL.FTZ R205, R184, UR4 ;  /* 0x00000004b8cd7c20 */ /* 0x000fe20008410000 */
[----:B------:R-:W-:Y:S02]  /*ab90*/  FSEL R207, R207, RZ, P1 ;  /* 0x000000ffcfcf7208 */ /* 0x000fe40000800000 */
[----:B------:R-:W-:Y:S02]  /*aba0*/  FSEL R5, R185, RZ, P1 ;  /* 0x000000ffb9057208 */ /* 0x000fe40000800000 */
[----:B------:R-:W-:Y:S01]  /*abb0*/  R2P PR, R215, 0x6 ;  /* 0x00000006d7007804 */ /* 0x000fe20000000000 */
[----:B------:R-:W-:Y:S01]  /*abc0*/  FFMA.FTZ R194, R30, UR4, -R207 ;  /* 0x000000041ec27c23 */ /* 0x000fe200080108cf */
[----:B------:R-:W-:Y:S01]  /*abd0*/  FSEL R205, R205, RZ, P0 ;  /* 0x000000ffcdcd7208 */ /* 0x000fe20000000000 */
[----:B------:R-:W-:Y:S01]  /*abe0*/  FADD.FTZ R5, R164, -R5 ;  /* 0x80000005a4057221 */ /* 0x000fe20000010000 */
[----:B------:R-:W-:Y:S01]  /*abf0*/  FSEL R4, R184, RZ, P0 ;  /* 0x000000ffb8047208 */ /* 0x000fe20000000000 */
[----:B------:R-:W-:Y:S01]  /*ac00*/  FFMA.FTZ R186, R34, UR4, -R207 ;  /* 0x0000000422ba7c23 */ /* 0x000fe200080108cf */
[----:B------:R-:W-:Y:S01]  /*ac10*/  SEL R193, R2, 0xffffffe0, !P1 ;  /* 0xffffffe002c17807 */ /* 0x000fe20004800000 */
[----:B------:R-:W-:Y:S01]  /*ac20*/  FFMA.FTZ R191, R16, UR4, -R205 ;  /* 0x0000000410bf7c23 */ /* 0x000fe200080108cd */
[----:B------:R-:W-:-:S02]  /*ac30*/  VIADD R16, R216, 0x10000 ;  /* 0x00010000d8107836 */ /* 0x000fc40000000000 */
[----:B------:R-:W-:Y:S01]  /*ac40*/  FADD.FTZ R4, R3, -R4 ;  /* 0x8000000403047221 */ /* 0x000fe20000010000 */
[----:B------:R-:W-:Y:S01]  /*ac50*/  FMUL.FTZ R3, R5, UR4 ;  /* 0x0000000405037c20 */ /* 0x000fe20008410000 */
[--C-:B------:R-:W-:Y:S01]  /*ac60*/  FFMA.FTZ R190, R32, UR4, -R207.reuse ;  /* 0x0000000420be7c23 */ /* 0x100fe200080108cf */
[----:B------:R-:W-:Y:S01]  /*ac70*/  FFMA.FTZ R189, R22, UR4, -R207 ;  /* 0x0000000416bd7c23 */ /* 0x000fe200080108cf */
[----:B------:R-:W-:Y:S01]  /*ac80*/  @P2 IADD3 R195, PT, PT, R16, -0x40, RZ ;  /* 0xffffffc010c32810 */ /* 0x000fe20007ffe0ff */
[----:B------:R-:W-:Y:S01]  /*ac90*/  FMUL.FTZ R2, R4, UR4 ;  /* 0x0000000404027c20 */ /* 0x000fe20008410000 */
[--C-:B------:R-:W-:Y:S01]  /*aca0*/  FFMA.FTZ R188, R26, UR4, -R205.reuse ;  /* 0x000000041abc7c23 */ /* 0x100fe200080108cd */
[----:B------:R-:W1:Y:S01]  /*acb0*/  MUFU.EX2 R3, R3 ;  /* 0x0000000300037308 */ /* 0x000e620000000800 */
[--C-:B------:R-:W-:Y:S01]  /*acc0*/  FFMA.FTZ R187, R18, UR4, -R205.reuse ;  /* 0x0000000412bb7c23 */ /* 0x100fe200080108cd */
[----:B------:R-:W2:Y:S01]  /*acd0*/  LDSM.16.MT88.4 R28, [R195] ;  /* 0x00000000c31c783b */ /* 0x000ea20000004200 */
[----:B------:R-:W-:Y:S01]  /*ace0*/  FFMA.FTZ R192, R20, UR4, -R205 ;  /* 0x0000000414c07c23 */ /* 0x000fe200080108cd */
[----:B------:R-:W3:Y:S01]  /*acf0*/  MUFU.EX2 R2, R2 ;  /* 0x0000000200027308 */ /* 0x000ee20000000800 */
[----:B------:R-:W-:Y:S01]  /*ad00*/  IADD3 R204, PT, PT, R216, R193, RZ ;  /* 0x000000c1d8cc7210 */ /* 0x000fe20007ffe0ff */
[--C-:B------:R-:W-:Y:S01]  /*ad10*/  FFMA.FTZ R197, R198, UR4, -R207.reuse ;  /* 0x00000004c6c57c23 */ /* 0x100fe200080108cf */
[----:B------:R-:W-:Y:S01]  /*ad20*/  IADD3 R193, PT, PT, R193, R195, RZ ;  /* 0x000000c3c1c17210 */ /* 0x000fe20007ffe0ff */
[----:B------:R-:W-:Y:S01]  /*ad30*/  MUFU.EX2 R194, R194 ;  /* 0x000000c200c27308 */ /* 0x000fe20000000800 */
[--C-:B------:R-:W-:Y:S01]  /*ad40*/  FFMA.FTZ R201, R202, UR4, -R207.reuse ;  /* 0x00000004cac97c23 */ /* 0x100fe200080108cf */
[----:B------:R-:W-:Y:S01]  /*ad50*/  LDSM.16.MT88.4 R20, [R204+0x10000] ;  /* 0x01000000cc14783b */ /* 0x000fe20000004200 */
[----:B------:R-:W-:Y:S01]  /*ad60*/  FFMA.FTZ R196, R196, UR4, -R207 ;  /* 0x00000004c4c47c23 */ /* 0x000fe200080108cf */
[----:B------:R-:W4:Y:S01]  /*ad70*/  MUFU.EX2 R186, R186 ;  /* 0x000000ba00ba7308 */ /* 0x000f220000000800 */
[--C-:B------:R-:W-:Y:S01]  /*ad80*/  FFMA.FTZ R203, R172, UR4, -R205.reuse ;  /* 0x00000004accb7c23 */ /* 0x100fe200080108cd */
[-C--:B-1----:R-:W-:Y:S01]  /*ad90*/  FMUL.FTZ R32, R136, R3.reuse ;  /* 0x0000000388207220 */ /* 0x082fe20000410000 */
[-C--:B------:R-:W-:Y:S01]  /*ada0*/  FMUL.FTZ R33, R137, R3.reuse ;  /* 0x0000000389217220 */ /* 0x080fe20000410000 */
[----:B------:R-:W-:Y:S01]  /*adb0*/  MUFU.EX2 R190, R190 ;  /* 0x000000be00be7308 */ /* 0x000fe20000000800 */
[-C--:B------:R-:W-:Y:S01]  /*adc0*/  FMUL.FTZ R24, R144, R3.reuse ;  /* 0x0000000390187220 */ /* 0x080fe20000410000 */
[-C--:B---3--:R-:W-:Y:S01]  /*add0*/  FMUL.FTZ R34, R138, R2.reuse ;  /* 0x000000028a227220 */ /* 0x088fe20000410000 */
[-C--:B------:R-:W-:Y:S01]  /*ade0*/  FMUL.FTZ R35, R139, R2.reuse ;  /* 0x000000028b237220 */ /* 0x080fe20000410000 */
[----:B------:R-:W1:Y:S01]  /*adf0*/  MUFU.EX2 R189, R189 ;  /* 0x000000bd00bd7308 */ /* 0x000e620000000800 */
[----:B------:R-:W3:Y:S01]  /*ae00*/  LDSM.16.MT88.4 R136, [R204+0x12000] ;  /* 0x01200000cc88783b */ /* 0x000ee20000004200 */
[-C--:B------:R-:W-:Y:S01]  /*ae10*/  FMUL.FTZ R25, R145, R3.reuse ;  /* 0x0000000391197220 */ /* 0x080fe20000410000 */
[-C--:B------:R-:W-:Y:S01]  /*ae20*/  FMUL.FTZ R26, R146, R2.reuse ;  /* 0x00000002921a7220 */ /* 0x080fe20000410000 */
[----:B------:R-:W-:Y:S01]  /*ae30*/  MUFU.EX2 R188, R188 ;  /* 0x000000bc00bc7308 */ /* 0x000fe20000000800 */
[----:B------:R-:W-:Y:S01]  /*ae40*/  FMUL.FTZ R27, R147, R2 ;  /* 0x00000002931b7220 */ /* 0x000fe20000410000 */
[----:B----4-:R-:W-:Y:S01]  /*ae50*/  F2FP.BF16.F32.PACK_AB R4, R186, R194 ;  /* 0x000000c2ba04723e */ /* 0x010fe200000010ff */
[-C--:B------:R-:W-:Y:S01]  /*ae60*/  FMUL.FTZ R140, R140, R3.reuse ;  /* 0x000000038c8c7220 */ /* 0x080fe20000410000 */
[----:B------:R-:W4:Y:S01]  /*ae70*/  MUFU.EX2 R187, R187 ;  /* 0x000000bb00bb7308 */ /* 0x000f220000000800 */
[-C--:B------:R-:W-:Y:S01]  /*ae80*/  FMUL.FTZ R141, R141, R3.reuse ;  /* 0x000000038d8d7220 */ /* 0x080fe20000410000 */
[-C--:B------:R-:W-:Y:S01]  /*ae90*/  FMUL.FTZ R142, R142, R2.reuse ;  /* 0x000000028e8e7220 */ /* 0x080fe20000410000 */
[----:B------:R-:W-:Y:S01]  /*aea0*/  FMUL.FTZ R143, R143, R2 ;  /* 0x000000028f8f7220 */ /* 0x000fe20000410000 */
[----:B------:R-:W-:Y:S01]  /*aeb0*/  MUFU.EX2 R191, R191 ;  /* 0x000000bf00bf7308 */ /* 0x000fe20000000800 */
[----:B------:R-:W5:Y:S01]  /*aec0*/  LDSM.16.MT88.4 R144, [R195+0x2000] ;  /* 0x00200000c390783b */ /* 0x000f620000004200 */
        /* <DEDUP_REMOVED lines=8> */
[----:B----4-:R-:W-:Y:S01]  /*af50*/  F2FP.BF16.F32.PACK_AB R5, R187, R188 ;  /* 0x000000bcbb05723e */ /* 0x010fe200000010ff */
        /* <DEDUP_REMOVED lines=46> */
[C---:B-----5:R-:W-:Y:S01]  /*b240*/  HMMA.16816.F32.BF16 R52, R4.reuse, R144, R52 ;  /* 0x000000900434723c */ /* 0x060fe20000041834 */
        /* <DEDUP_REMOVED lines=58> */
[--C-:B------:R-:W-:Y:S01]  /*b5f0*/  FFMA.FTZ R199, R170, UR4, -R205.reuse ;  /* 0x00000004aac77c23 */ /* 0x100fe200080108cd */
[----:B------:R-:W-:Y:S01]  /*b600*/  FFMA.FTZ R202, R168, UR4, -R205 ;  /* 0x00000004a8ca7c23 */ /* 0x000fe200080108cd */
[----:B------:R-:W-:Y:S01]  /*b610*/  MUFU.EX2 R201, R201 ;  /* 0x000000c900c97308 */ /* 0x000fe20000000800 */
[-C--:B------:R-:W-:Y:S01]  /*b620*/  FMUL.FTZ R8, R160, R3.reuse ;  /* 0x00000003a0087220 */ /* 0x080fe20000410000 */
[-C--:B------:R-:W-:Y:S01]  /*b630*/  FMUL.FTZ R9, R161, R3.reuse ;  /* 0x00000003a1097220 */ /* 0x080fe20000410000 */
[-C--:B------:R-:W-:Y:S01]  /*b640*/  FMUL.FTZ R10, R162, R2.reuse ;  /* 0x00000002a20a7220 */ /* 0x080fe20000410000 */
[C---:B------:R-:W-:Y:S01]  /*b650*/  HMMA.16816.F32.BF16 R80, R4.reuse, R146, R80 ;  /* 0x000000920450723c */ /* 0x040fe20000041850 */
[----:B------:R-:W3:Y:S01]  /*b660*/  LDSM.16.MT88.4 R144, [R216+0x16000] ;  /* 0x01600000d890783b */ /* 0x000ee20000004200 */
[----:B------:R-:W-:Y:S01]  /*b670*/  MUFU.EX2 R197, R197 ;  /* 0x000000c500c57308 */ /* 0x000fe20000000800 */
[-C--:B------:R-:W-:Y:S01]  /*b680*/  FMUL.FTZ R11, R163, R2.reuse ;  /* 0x00000002a30b7220 */ /* 0x080fe20000410000 */
[-C--:B------:R-:W-:Y:S01]  /*b690*/  FMUL.FTZ R156, R156, R3.reuse ;  /* 0x000000039c9c7220 */ /* 0x080fe20000410000 */
[-C--:B------:R-:W-:Y:S01]  /*b6a0*/  FMUL.FTZ R157, R157, R3.reuse ;  /* 0x000000039d9d7220 */ /* 0x080fe20000410000 */
[----:B------:R-:W-:Y:S01]  /*b6b0*/  MUFU.EX2 R196, R196 ;  /* 0x000000c400c47308 */ /* 0x000fe20000000800 */
[-C--:B------:R-:W-:Y:S01]  /*b6c0*/  FMUL.FTZ R158, R158, R2.reuse ;  /* 0x000000029e9e7220 */ /* 0x080fe20000410000 */
[C---:B-1----:R-:W-:Y:S01]  /*b6d0*/  HMMA.16816.F32.BF16 R84, R4.reuse, R140, R84 ;  /* 0x0000008c0454723c */ /* 0x042fe20000041854 */
[-C--:B------:R-:W-:Y:S01]  /*b6e0*/  FMUL.FTZ R159, R159, R2.reuse ;  /* 0x000000029f9f7220 */ /* 0x080fe20000410000 */
[----:B------:R-:W-:Y:S01]  /*b6f0*/  MUFU.EX2 R203, R203 ;  /* 0x000000cb00cb7308 */ /* 0x000fe20000000800 */
[-C--:B------:R-:W-:Y:S01]  /*b700*/  FMUL.FTZ R36, R36, R3.reuse ;  /* 0x0000000324247220 */ /* 0x080fe20000410000 */
[-C--:B------:R-:W-:Y:S01]  /*b710*/  FMUL.FTZ R37, R37, R3.reuse ;  /* 0x0000000325257220 */ /* 0x080fe20000410000 */
[-C--:B------:R-:W-:Y:S01]  /*b720*/  FMUL.FTZ R38, R38, R2.reuse ;  /* 0x0000000226267220 */ /* 0x080fe20000410000 */
[----:B------:R-:W-:Y:S01]  /*b730*/  MUFU.EX2 R199, R199 ;  /* 0x000000c700c77308 */ /* 0x000fe20000000800 */
[-C--:B------:R-:W-:Y:S01]  /*b740*/  FMUL.FTZ R39, R39, R2.reuse ;  /* 0x0000000227277220 */ /* 0x080fe20000410000 */
[C---:B------:R-:W-:Y:S01]  /*b750*/  HMMA.16816.F32.BF16 R88, R4.reuse, R142, R88 ;  /* 0x0000008e0458723c */ /* 0x040fe20000041858 */
[----:B------:R-:W1:Y:S01]  /*b760*/  LDSM.16.MT88.4 R140, [R204+0x16000] ;  /* 0x01600000cc8c783b */ /* 0x000e620000004200 */
[----:B------:R-:W-:Y:S01]  /*b770*/  MUFU.EX2 R202, R202 ;  /* 0x000000ca00ca7308 */ /* 0x000fe20000000800 */
[-C--:B------:R-:W-:Y:S01]  /*b780*/  FMUL.FTZ R40, R40, R3.reuse ;  /* 0x0000000328287220 */ /* 0x080fe20000410000 */
[-C--:B------:R-:W-:Y:S01]  /*b790*/  FMUL.FTZ R41, R41, R3.reuse ;  /* 0x0000000329297220 */ /* 0x080fe20000410000 */
[-C--:B------:R-:W-:Y:S01]  /*b7a0*/  FMUL.FTZ R42, R42, R2.reuse ;  /* 0x000000022a2a7220 */ /* 0x080fe20000410000 */
[-C--:B------:R-:W-:Y:S01]  /*b7b0*/  FMUL.FTZ R43, R43, R2.reuse ;  /* 0x000000022b2b7220 */ /* 0x080fe20000410000 */
[-C--:B------:R-:W-:Y:S01]  /*b7c0*/  FMUL.FTZ R124, R124, R3.reuse ;  /* 0x000000037c7c7220 */ /* 0x080fe20000410000 */
[C---:B------:R-:W-:Y:S01]  /*b7d0*/  HMMA.16816.F32.BF16 R20, R4.reuse, R22, R148 ;  /* 0x000000160414723c */ /* 0x040fe20000041894 */
[----:B------:R-:W-:Y:S01]  /*b7e0*/  LDSM.16.MT88.4 R148, [R216+0x12000] ;  /* 0x01200000d894783b */ /* 0x000fe20000004200 */
        /* <DEDUP_REMOVED lines=8> */
[----:B------:R-:W-:Y:S01]  /*b870*/  LDSM.16.MT88.4 R168, [R204+0x12800] ;  /* 0x01280000cca8783b */ /* 0x000fe20000004200 */
[--C-:B------:R-:W-:Y:S01]  /*b880*/  FFMA.FTZ R209, R248, UR4, -R207.reuse ;  /* 0x00000004f8d17c23 */ /* 0x100fe200080108cf */
[----:B------:R-:W-:Y:S01]  /*b890*/  FFMA.FTZ R211, R226, UR4, -R207 ;  /* 0x00000004e2d37c23 */ /* 0x000fe200080108cf */
[--C-:B------:R-:W-:Y:S01]  /*b8a0*/  FFMA.FTZ R221, R182, UR4, -R205.reuse ;  /* 0x00000004b6dd7c23 */ /* 0x100fe200080108cd */
[----:B------:R-:W-:Y:S01]  /*b8b0*/  LDSM.16.MT88.4 R164, [R195+0x2800] ;  /* 0x00280000c3a4783b */ /* 0x000fe20000004200 */
[--C-:B------:R-:W-:Y:S01]  /*b8c0*/  FFMA.FTZ R219, R178, UR4, -R205.reuse ;  /* 0x00000004b2db7c23 */ /* 0x100fe200080108cd */
[C---:B------:R-:W-:Y:S01]  /*b8d0*/  HMMA.16816.F32.BF16 R96, R4.reuse, R138, R96 ;  /* 0x0000008a0460723c */ /* 0x040fe20000041860 */
[--C-:B------:R-:W-:Y:S01]  /*b8e0*/  FFMA.FTZ R248, R176, UR4, -R205.reuse ;  /* 0x00000004b0f87c23 */ /* 0x100fe200080108cd */
[----:B------:R-:W2:Y:S01]  /*b8f0*/  LDSM.16.MT88.4 R136, [R195+0x6000] ;  /* 0x00600000c388783b */ /* 0x000ea20000004200 */
[----:B------:R-:W-:Y:S01]  /*b900*/  MUFU.EX2 R209, R209 ;  /* 0x000000d100d17308 */ /* 0x000fe20000000800 */
[--C-:B------:R-:W-:Y:S01]  /*b910*/  FFMA.FTZ R206, R206, UR4, -R205.reuse ;  /* 0x00000004cece7c23 */ /* 0x100fe200080108cd */
[----:B------:R-:W-:Y:S01]  /*b920*/  FFMA.FTZ R210, R210, UR4, -R205 ;  /* 0x00000004d2d27c23 */ /* 0x000fe200080108cd */
[----:B------:R-:W-:Y:S01]  /*b930*/  LDSM.16.MT88.4 R160, [R216+0x14800] ;  /* 0x01480000d8a0783b */ /* 0x000fe20000004200 */
[----:B------:R-:W-:Y:S01]  /*b940*/  MUFU.EX2 R211, R211 ;  /* 0x000000d300d37308 */ /* 0x000fe20000000800 */
[C---:B------:R-:W-:Y:S01]  /*b950*/  HMMA.16816.F32.BF16 R32, R4.reuse, R152, R32 ;  /* 0x000000980420723c */ /* 0x040fe20000041820 */
[----:B------:R-:W-:Y:S01]  /*b960*/  FFMA.FTZ R3, R243, R3, R194 ;  /* 0x00000003f3037223 */ /* 0x000fe200000100c2 */
[----:B------:R-:W-:Y:S01]  /*b970*/  LDSM.16.MT88.4 R176, [R193+0x1000] ;  /* 0x00100000c1b0783b */ /* 0x000fe20000004200 */
[----:B------:R-:W-:Y:S01]  /*b980*/  MUFU.EX2 R221, R221 ;  /* 0x000000dd00dd7308 */ /* 0x000fe20000000800 */
[----:B------:R-:W-:Y:S01]  /*b990*/  FFMA.FTZ R2, R241, R2, R188 ;  /* 0x00000002f1027223 */ /* 0x000fe200000100bc */
[----:B------:R-:W-:Y:S01]  /*b9a0*/  FADD.FTZ R3, R186, R3 ;  /* 0x00000003ba037221 */ /* 0x000fe20000010000 */
[----:B------:R-:W-:Y:S01]  /*b9b0*/  PLOP3.LUT P0, PT, PT, PT, UP0, 0x80, 0x8 ;  /* 0x000000000008781c */ /* 0x000fe20003f0f008 */
[----:B------:R-:W-:Y:S01]  /*b9c0*/  MUFU.EX2 R219, R219 ;  /* 0x000000db00db7308 */ /* 0x000fe20000000800 */
[----:B------:R-:W-:Y:S01]  /*b9d0*/  HMMA.16816.F32.BF16 R132, R4, R154, R132 ;  /* 0x0000009a0484723c */ /* 0x000fe20000041884 */
[----:B------:R-:W4:Y:S01]  /*b9e0*/  LDSM.16.MT88.4 R152, [R193+0x6000] ;  /* 0x00600000c198783b */ /* 0x000f220000004200 */
[----:B------:R-:W-:Y:S01]  /*b9f0*/  FADD.FTZ R2, R187, R2 ;  /* 0x00000002bb027221 */ /* 0x000fe20000010000 */
[----:B------:R-:W-:Y:S01]  /*ba00*/  MUFU.EX2 R248, R248 ;  /* 0x000000f800f87308 */ /* 0x000fe20000000800 */
[----:B------:R-:W-:-:S02]  /*ba10*/  FADD.FTZ R190, R190, R3 ;  /* 0x00000003bebe7221 */ /* 0x000fc40000010000 */
[----:B------:R-:W-:Y:S01]  /*ba20*/  FADD.FTZ R3, R191, R2 ;  /* 0x00000002bf037221 */ /* 0x000fe20000010000 */
[----:B------:R-:W-:Y:S01]  /*ba30*/  MUFU.EX2 R206, R206 ;  /* 0x000000ce00ce7308 */ /* 0x000fe20000000800 */
[----:B---3--:R-:W-:Y:S01]  /*ba40*/  HMMA.16816.F32.BF16 R100, R4, R144, R100 ;  /* 0x000000900464723c */ /* 0x008fe20000041864 */
[----:B------:R-:W-:Y:S01]  /*ba50*/  FADD.FTZ R190, R189, R190 ;  /* 0x000000bebdbe7221 */ /* 0x000fe20000010000 */
[----:B------:R-:W-:-:S06]  /*ba60*/  FADD.FTZ R3, R192, R3 ;  /* 0x00000003c0037221 */ /* 0x000fcc0000010000 */
[C---:B------:R-:W-:Y:S01]  /*ba70*/  HMMA.16816.F32.BF16 R104, R4.reuse, R146, R104 ;  /* 0x000000920468723c */ /* 0x040fe20000041868 */
[----:B------:R-:W3:Y:S07]  /*ba80*/  LDSM.16.MT88.4 R144, [R204+0x10800] ;  /* 0x01080000cc90783b */ /* 0x000eee0000004200 */
[----:B-1----:R-:W-:Y:S01]  /*ba90*/  HMMA.16816.F32.BF16 R108, R4, R140, R108 ;  /* 0x0000008c046c723c */ /* 0x002fe2000004186c */
[----:B------:R-:W-:Y:S01]  /*baa0*/  FFMA.FTZ R140, R200, UR4, -R207 ;  /* 0x00000004c88c7c23 */ /* 0x000fe200080108cf */
[----:B------:R-:W-:-:S02]  /*bab0*/  FFMA.FTZ R200, R174, UR4, -R205 ;  /* 0x00000004aec87c23 */ /* 0x000fc400080108cd */
[----:B------:R-:W-:Y:S01]  /*bac0*/  LDSM.16.MT88.4 R172, [R216+0x12800] ;  /* 0x01280000d8ac783b */ /* 0x000fe20000004200 */
[----:B------:R1:W-:Y:S03]  /*bad0*/  MUFU.EX2 R198, R140 ;  /* 0x0000008c00c67308 */ /* 0x0003e60000000800 */
[C---:B------:R-:W-:Y:S01]  /*bae0*/  HMMA.16816.F32.BF16 R112, R4.reuse, R142, R112 ;  /* 0x0000008e0470723c */ /* 0x040fe20000041870 */
[----:B------:R-:W5:Y:S07]  /*baf0*/  MUFU.EX2 R200, R200 ;  /* 0x000000c800c87308 */ /* 0x000f6e0000000800 */
[----:B--2---:R-:W-:Y:S01]  /*bb00*/  HMMA.16816.F32.BF16 R116, R4, R136, R116 ;  /* 0x000000880474723c */ /* 0x004fe20000041874 */
[----:B-1----:R-:W1:Y:S01]  /*bb10*/  LDSM.16.MT88.4 R140, [R195+0x800] ;  /* 0x00080000c38c783b */ /* 0x002e620000004200 */
[----:B-----5:R-:W-:-:S06]  /*bb20*/  FADD.FTZ R2, R200, R3 ;  /* 0x00000003c8027221 */ /* 0x020fcc0000010000 */
[----:B------:R-:W-:Y:S01]  /*bb30*/  HMMA.16816.F32.BF16 R120, R4, R138, R120 ;  /* 0x0000008a0478723c */ /* 0x000fe20000041878 */
[----:B------:R-:W2:Y:S01]  /*bb40*/  LDSM.16.MT88.4 R136, [R193+0x800] ;  /* 0x00080000c188783b */ /* 0x000ea20000004200 */
[-C--:B------:R-:W-:Y:S01]  /*bb50*/  MOV R3, R184.reuse ;  /* 0x000000b800037202 */ /* 0x080fe20000000f00 */
[----:B------:R-:W-:Y:S01]  /*bb60*/  FADD.FTZ R2, R203, R2 ;  /* 0x00000002cb027221 */ /* 0x000fe20000010000 */
[----:B------:R-:W-:-:S04]  /*bb70*/  @P0 MOV R3, R184 ;  /* 0x000000b800030202 */ /* 0x000fc80000000f00 */
[C---:B------:R-:W-:Y:S08]  /*bb80*/  HMMA.16816.F32.BF16 R8, R4.reuse, R12, R8 ;  /* 0x0000000c0408723c */ /* 0x040ff00000041808 */
[C---:B------:R-:W-:Y:S01]  /*bb90*/  HMMA.16816.F32.BF16 R12, R4.reuse, R14, R156 ;  /* 0x0000000e040c723c */ /* 0x040fe2000004189c */
[----:B------:R-:W-:Y:S07]  /*bba0*/  LDSM.16.MT88.4 R156, [R204+0x14800] ;  /* 0x01480000cc9c783b */ /* 0x000fee0000004200 */
[C---:B------:R-:W-:Y:S08]  /*bbb0*/  HMMA.16816.F32.BF16 R36, R4.reuse, R148, R36 ;  /* 0x000000940424723c */ /* 0x040ff00000041824 */
[C---:B------:R-:W-:Y:S01]  /*bbc0*/  HMMA.16816.F32.BF16 R40, R4.reuse, R150, R40 ;  /* 0x000000960428723c */ /* 0x040fe20000041828 */
[----:B------:R-:W5:Y:S07]  /*bbd0*/  LDSM.16.MT88.4 R148, [R216+0x10800] ;  /* 0x01080000d894783b */ /* 0x000f6e0000004200 */
[C---:B----4-:R-:W-:Y:S08]  /*bbe0*/  HMMA.16816.F32.BF16 R124, R4.reuse, R152, R124 ;  /* 0x00000098047c723c */ /* 0x050ff0000004187c */
[----:B------:R-:W-:Y:S01]  /*bbf0*/  HMMA.16816.F32.BF16 R4, R4, R154, R128 ;  /* 0x0000009a0404723c */ /* 0x000fe20000041880 */
[----:B------:R-:W-:Y:S01]  /*bc00*/  F2FP.BF16.F32.PACK_AB R128, R198, R201 ;  /* 0x000000c9c680723e */ /* 0x000fe200000010ff */
[----:B------:R-:W4:Y:S01]  /*bc10*/  LDSM.16.MT88.4 R152, [R193+0x2800] ;  /* 0x00280000c198783b */ /* 0x000f220000004200 */
        /* <DEDUP_REMOVED lines=18> */
[C---:B-----5:R-:W-:Y:S08]  /*bd40*/  HMMA.16816.F32.BF16 R8, R128.reuse, R148, R8 ;  /* 0x000000948008723c */ /* 0x060ff00000041808 */
[C---:B------:R-:W-:Y:S01]  /*bd50*/  HMMA.16816.F32.BF16 R12, R128.reuse, R150, R12 ;  /* 0x00000096800c723c */ /* 0x040fe2000004180c */
[----:B------:R-:W5:Y:S07]  /*bd60*/  LDSM.16.MT88.4 R148, [R195+0x4800] ;  /* 0x00480000c394783b */ /* 0x000f6e0000004200 */
[C---:B----4-:R-:W-:Y:S08]  /*bd70*/  HMMA.16816.F32.BF16 R60, R128.reuse, R152, R60 ;  /* 0x00000098803c723c */ /* 0x050ff0000004183c */
        /* <DEDUP_REMOVED lines=11> */
[C---:B--2---:R-:W-:Y:S01]  /*be30*/  HMMA.16816.F32.BF16 R108, R128.reuse, R136, R108 ;  /* 0x00000088806c723c */ /* 0x044fe2000004186c */
[----:B------:R-:W-:Y:S01]  /*be40*/  FFMA.FTZ R136, R246, UR4, -R207 ;  /* 0x00000004f6887c23 */ /* 0x000fe200080108cf */
[----:B------:R-:W-:Y:S01]  /*be50*/  FFMA.FTZ R246, R180, UR4, -R205 ;  /* 0x00000004b4f67c23 */ /* 0x000fe200080108cd */
[----:B------:R-:W-:Y:S01]  /*be60*/  FFMA.FTZ R137, R244, UR4, -R207 ;  /* 0x00000004f4897c23 */ /* 0x000fe200080108cf */
[----:B------:R-:W-:Y:S01]  /*be70*/  LDSM.16.MT88.4 R180, [R216+0x13000] ;  /* 0x01300000d8b4783b */ /* 0x000fe20000004200 */
[----:B------:R-:W2:Y:S03]  /*be80*/  MUFU.EX2 R244, R136 ;  /* 0x0000008800f47308 */ /* 0x000ea60000000800 */
[C---:B------:R-:W-:Y:S01]  /*be90*/  HMMA.16816.F32.BF16 R112, R128.reuse, R138, R112 ;  /* 0x0000008a8070723c */ /* 0x040fe20000041870 */
[----:B------:R5:W-:Y:S04]  /*bea0*/  MUFU.EX2 R226, R137 ;  /* 0x0000008900e27308 */ /* 0x000be80000000800 */
[----:B------:R-:W2:Y:S03]  /*beb0*/  MUFU.EX2 R246, R246 ;  /* 0x000000f600f67308 */ /* 0x000ea60000000800 */
[C---:B------:R-:W-:Y:S01]  /*bec0*/  HMMA.16816.F32.BF16 R36, R128.reuse, R172, R36 ;  /* 0x000000ac8024723c */ /* 0x040fe20000041824 */
[----:B-----5:R-:W5:Y:S07]  /*bed0*/  LDSM.16.MT88.4 R136, [R195+0x1000] ;  /* 0x00100000c388783b */ /* 0x020f6e0000004200 */
        /* <DEDUP_REMOVED lines=13> */
[C---:B----4-:R-:W-:Y:S08]  /*bfb0*/  HMMA.16816.F32.BF16 R116, R128.reuse, R152, R116 ;  /* 0x000000988074723c */ /* 0x050ff00000041874 */
[C---:B------:R-:W-:Y:S01]  /*bfc0*/  HMMA.16816.F32.BF16 R120, R128.reuse, R154, R120 ;  /* 0x0000009a8078723c */ /* 0x040fe20000041878 */
[----:B------:R-:W-:Y:S07]  /*bfd0*/  LDSM.16.MT88.4 R152, [R216+0x15000] ;  /* 0x01500000d898783b */ /* 0x000fee0000004200 */
[C---:B---3--:R-:W-:Y:S08]  /*bfe0*/  HMMA.16816.F32.BF16 R124, R128.reuse, R144, R124 ;  /* 0x00000090807c723c */ /* 0x048ff0000004187c */
[----:B------:R-:W-:Y:S01]  /*bff0*/  HMMA.16816.F32.BF16 R128, R128, R146, R4 ;  /* 0x000000928080723c */ /* 0x000fe20000041804 */
[----:B--2---:R-:W-:Y:S01]  /*c000*/  F2FP.BF16.F32.PACK_AB R4, R244, R209 ;  /* 0x000000d1f404723e */ /* 0x004fe200000010ff */
[----:B------:R-:W-:Y:S01]  /*c010*/  LDSM.16.MT88.4 R144, [R195+0x5000] ;  /* 0x00500000c390783b */ /* 0x000fe20000004200 */
[----:B------:R-:W-:Y:S01]  /*c020*/  F2FP.BF16.F32.PACK_AB R5, R246, R221 ;  /* 0x000000ddf605723e */ /* 0x000fe200000010ff */
[----:B------:R-:W-:Y:S01]  /*c030*/  FADD.FTZ R209, R209, R196 ;  /* 0x000000c4d1d17221 */ /* 0x000fe20000010000 */
[----:B------:R-:W-:Y:S01]  /*c040*/  F2FP.BF16.F32.PACK_AB R6, R211, R226 ;  /* 0x000000e2d306723e */ /* 0x000fe200000010ff */
[----:B------:R-:W-:Y:S01]  /*c050*/  FADD.FTZ R221, R221, R202 ;  /* 0x000000cadddd7221 */ /* 0x000fe20000010000 */
[----:B------:R-:W-:Y:S01]  /*c060*/  F2FP.BF16.F32.PACK_AB R7, R248, R219 ;  /* 0x000000dbf807723e */ /* 0x000fe200000010ff */
[----:B------:R-:W-:-:S02]  /*c070*/  FADD.FTZ R209, R244, R209 ;  /* 0x000000d1f4d17221 */ /* 0x000fc40000010000 */
[----:B------:R-:W-:Y:S02]  /*c080*/  FADD.FTZ R246, R246, R221 ;  /* 0x000000ddf6f67221 */ /* 0x000fe40000010000 */
[----:B------:R-:W-:Y:S02]  /*c090*/  FADD.FTZ R226, R226, R209 ;  /* 0x000000d1e2e27221 */ /* 0x000fe40000010000 */
[----:B-1----:R-:W-:Y:S01]  /*c0a0*/  HMMA.16816.F32.BF16 R16, R4, R140, R16 ;  /* 0x0000008c0410723c */ /* 0x002fe20000041810 */
[----:B------:R-:W-:Y:S01]  /*c0b0*/  FADD.FTZ R219, R219, R246 ;  /* 0x000000f6dbdb7221 */ /* 0x000fe20000010000 */
[----:B------:R-:W-:-:S03]  /*c0c0*/  FADD.FTZ R211, R211, R226 ;  /* 0x000000e2d3d37221 */ /* 0x000fc60000010000 */
[----:B------:R-:W-:-:S03]  /*c0d0*/  FADD.FTZ R248, R248, R219 ;  /* 0x000000dbf8f87221 */ /* 0x000fc60000010000 */
[C---:B------:R-:W-:Y:S01]  /*c0e0*/  HMMA.16816.F32.BF16 R20, R4.reuse, R142, R20 ;  /* 0x0000008e0414723c */ /* 0x040fe20000041814 */
[----:B------:R-:W1:Y:S07]  /*c0f0*/  LDSM.16.MT88.4 R140, [R193+0x5000] ;  /* 0x00500000c18c783b */ /* 0x000e6e0000004200 */
[C---:B------:R-:W-:Y:S01]  /*c100*/  HMMA.16816.F32.BF16 R160, R4.reuse, R156, R8 ;  /* 0x0000009c04a0723c */ /* 0x040fe20000041808 */
[----:B------:R-:W2:Y:S07]  /*c110*/  LDSM.16.MT88.4 R8, [R204+0x17000] ;  /* 0x01700000cc08783b */ /* 0x000eae0000004200 */
[C---:B-----5:R-:W-:Y:S08]  /*c120*/  HMMA.16816.F32.BF16 R24, R4.reuse, R136, R24 ;  /* 0x000000880418723c */ /* 0x060ff00000041818 */
        /* <DEDUP_REMOVED lines=108> */
.L_x_1975:
[----:B------:R-:W-:-:S12]  /*c7f0*/  UIADD3 UR26, UPT, UPT, UR29, -0x1, URZ ;  /* 0xffffffff1d1a7890 */ /* 0x000fd8000fffe0ff */
.L_x_1981:
        /* <DEDUP_REMOVED lines=25> */
[----:B------:R-:W2:Y:S01]  /*c990*/  LDCU UR14, c[0x0][0x3bc] ;  /* 0x00007780ff0e77ac */ /* 0x000ea20008000800 */
[----:B------:R-:W2:Y:S01]  /*c9a0*/  LDCU.64 UR10, c[0x0][0x3a0] ;  /* 0x00007400ff0a77ac */ /* 0x000ea20008000a00 */
[----:B------:R-:W2:Y:S01]  /*c9b0*/  LDCU.64 UR8, c[0x0][0x3c0] ;  /* 0x00007800ff0877ac */ /* 0x000ea20008000a00 */
[----:B------:R-:W2:Y:S01]  /*c9c0*/  LDCU.64 UR12, c[0x0][0x3a8] ;  /* 0x00007500ff0c77ac */ /* 0x000ea20008000a00 */
[----:B------:R-:W2:Y:S01]  /*c9d0*/  LDCU.64 UR6, c[0x0][0x3b8] ;  /* 0x00007700ff0677ac */ /* 0x000ea20008000a00 */
[----:B------:R-:W-:-:S02]  /*c9e0*/  UIADD3 UR26, UPT, UPT, UR26, 0x1, URZ ;  /* 0x000000011a1a7890 */ /* 0x000fc4000fffe0ff */
[----:B------:R-:W-:Y:S02]  /*c9f0*/  UIADD3 UR27, UPT, UPT, UR27, 0x40, URZ ;  /* 0x000000401b1b7890 */ /* 0x000fe4000fffe0ff */
[----:B-1--4-:R-:W-:-:S12]  /*ca00*/  ULEA UR5, UR5, UR15, 0x18 ;  /* 0x0000000f05057291 */ /* 0x012fd8000f8ec0ff */
.L_x_1986:
        /* <DEDUP_REMOVED lines=102> */
.L_x_1983:
[----:B------:R-:W-:Y:S01]  /*d070*/  @!PT LDS RZ, [RZ] ;  /* 0x00000000fffff984 */ /* 0x000fe20000000800 */
[----:B------:R-:W-:Y:S01]  /*d080*/  @!PT LDS RZ, [RZ] ;  /* 0x00000000fffff984 */ /* 0x000fe20000000800 */
[----:B------:R-:W-:Y:S01]  /*d090*/  @!PT LDS RZ, [RZ] ;  /* 0x00000000fffff984 */ /* 0x000fe20000000800 */
[----:B------:R-:W-:Y:S01]  /*d0a0*/  @!P5 LDGSTS.E.BYPASS.LTC128B.128 [R245+0x10000], desc[UR24][R234.64] ;  /* 0x10000000eaf5dfae */ /* 0x000fe2000b981a18 */
[----:B------:R-:W-:Y:S01]  /*d0b0*/  ISETP.GE.AND P1, PT, R236, UR22, PT ;  /* 0x00000016ec007c0c */ /* 0x000fe2000bf26270 */
[----:B------:R-:W-:Y:S01]  /*d0c0*/  USHF.L.U32 UR15, UR17, 0x5, URZ ;  /* 0x00000005110f7899 */ /* 0x000fe200080006ff */
[----:B------:R-:W-:Y:S02]  /*d0d0*/  LEA R225, R3, UR5, 0x1 ;  /* 0x0000000503e17c11 */ /* 0x000fe4000f8e08ff */
[----:B------:R-:W-:Y:S01]  /*d0e0*/  @P5 STS.128 [R245+0x10000], RZ ;  /* 0x010000fff5005388 */ /* 0x000fe20000000c00 */
[----:B---3--:R-:W-:Y:S01]  /*d0f0*/  USHF.L.U64.HI UR17, UR17, 0x5, UR21 ;  /* 0x0000000511117899 */ /* 0x008fe20008010215 */
[----:B------:R-:W-:Y:S01]  /*d100*/  MOV R218, 0x20 ;  /* 0x0000002000da7802 */ /* 0x000fe20000000f00 */
[----:B------:R-:W-:Y:S02]  /*d110*/  UIADD3 UR26, UPT, UPT, UR26, -0x1, URZ ;  /* 0xffffffff1a1a7890 */ /* 0x000fe4000fffe0ff */
[----:B------:R-:W-:Y:S01]  /*d120*/  @!PT LDS RZ, [RZ] ;  /* 0x00000000fffff984 */ /* 0x000fe20000000800 */
[----:B------:R-:W-:Y:S01]  /*d130*/  @!PT LDS RZ, [RZ] ;  /* 0x00000000fffff984 */ /* 0x000fe20000000800 */
[----:B------:R-:W-:Y:S01]  /*d140*/  @!PT LDS RZ, [RZ] ;  /* 0x00000000fffff984 */ /* 0x000fe20000000800 */
[----:B------:R-:W-:Y:S01]  /*d150*/  @!P4 LDGSTS.E.BYPASS.LTC128B.128 [R245+0x12000], desc[UR24][R234.64+0x80] ;  /* 0x12000080eaf5cfae */ /* 0x000fe2000b981a18 */
[----:B------:R-:W-:Y:S02]  /*d160*/  IADD3 R200, P0, PT, R234, UR15, RZ ;  /* 0x0000000feac87c10 */ /* 0x000fe4000ff1e0ff */
[----:B------:R-:W-:Y:S02]  /*d170*/  IADD3 R219, PT, PT, R224, UR5, RZ ;  /* 0x00000005e0db7c10 */ /* 0x000fe4000fffe0ff */
[----:B------:R-:W-:Y:S01]  /*d180*/  @P4 STS.128 [R245+0x12000], RZ ;  /* 0x012000fff5004388 */ /* 0x000fe20000000c00 */
[----:B------:R-:W-:Y:S01]  /*d190*/  IADD3.X R201, PT, PT, R235, UR17, RZ, P0, !PT ;  /* 0x00000011ebc97c10 */ /* 0x000fe200087fe4ff */
[----:B------:R-:W-:Y:S01]  /*d1a0*/  UISETP.GT.AND UP2, UPT, UR26, UR18, UPT ;  /* 0x000000121a00728c */ /* 0x000fe2000bf44270 */
[----:B------:R-:W-:Y:S02]  /*d1b0*/  IADD3 R198, P0, PT, R200, UR15, RZ ;  /* 0x0000000fc8c67c10 */ /* 0x000fe4000ff1e0ff */
[----:B------:R-:W-:Y:S01]  /*d1c0*/  @!PT LDS RZ, [RZ] ;  /* 0x00000000fffff984 */ /* 0x000fe20000000800 */
[----:B------:R-:W-:Y:S01]  /*d1d0*/  @!PT LDS RZ, [RZ] ;  /* 0x00000000fffff984 */ /* 0x000fe20000000800 */
[----:B------:R-:W-:Y:S01]  /*d1e0*/  @!PT LDS RZ, [RZ] ;  /* 0x00000000fffff984 */ /* 0x000fe20000000800 */
[----:B------:R-:W-:Y:S01]  /*d1f0*/  @!P3 LDGSTS.E.BYPASS.LTC128B.128 [R245+0x14000], desc[UR24][R234.64+0x100] ;  /* 0x14000100eaf5bfae */ /* 0x000fe2000b981a18 */
[----:B------:R-:W-:Y:S02]  /*d200*/  MOV R3, 0x40 ;  /* 0x0000004000037802 */ /* 0x000fe40000000f00 */
[----:B------:R-:W-:Y:S02]  /*d210*/  IADD3.X R199, PT, PT, R201, UR17, RZ, P0, !PT ;  /* 0x00000011c9c77c10 */ /* 0x000fe400087fe4ff */
[----:B------:R-:W-:Y:S01]  /*d220*/  @P3 STS.128 [R245+0x14000], RZ ;  /* 0x014000fff5003388 */ /* 0x000fe20000000c00 */
[----:B------:R-:W-:Y:S02]  /*d230*/  IADD3 R196, P0, PT, R198, UR15, RZ ;  /* 0x0000000fc6c47c10 */ /* 0x000fe4000ff1e0ff */
[----:B------:R-:W-:Y:S02]  /*d240*/  LOP3.LUT P2, RZ, R215, 0x4, RZ, 0xc0, !PT ;  /* 0x00000004d7ff7812 */ /* 0x000fe4000784c0ff */
[----:B------:R-:W-:Y:S01]  /*d250*/  @!PT LDS RZ, [RZ] ;  /* 0x00000000fffff984 */ /* 0x000fe20000000800 */
[----:B------:R-:W-:Y:S01]  /*d260*/  @!PT LDS RZ, [RZ] ;  /* 0x00000000fffff984 */ /* 0x000fe20000000800 */
[----:B------:R-:W-:Y:S01]  /*d270*/  @!PT LDS RZ, [RZ] ;  /* 0x00000000fffff984 */ /* 0x000fe20000000800 */
[----:B------:R-:W-:Y:S01]  /*d280*/  @!P1 LDGSTS.E.BYPASS.LTC128B.128 [R245+0x16000], desc[UR24][R234.64+0x180] ;  /* 0x16000180eaf59fae */ /* 0x000fe2000b981a18 */
[----:B------:R-:W-:Y:S02]  /*d290*/  IADD3.X R197, PT, PT, R199, UR17, RZ, P0, !PT ;  /* 0x00000011c7c57c10 */ /* 0x000fe400087fe4ff */
[----:B------:R-:W-:Y:S02]  /*d2a0*/  LOP3.LUT P0, RZ, R215, 0x2, RZ, 0xc0, !PT ;  /* 0x00000002d7ff7812 */ /* 0x000fe4000780c0ff */
[----:B------:R-:W-:Y:S02]  /*d2b0*/  @P1 STS.128 [R245+0x16000], RZ ;  /* 0x016000fff5001388 */ /* 0x000fe40000000c00 */
[----:B------:R-:W-:Y:S03]  /*d2c0*/  SEL R218, R218, 0xffffffe0, !P0 ;  /* 0xffffffe0dada7807 */ /* 0x000fe60004000000 */
[----:B------:R-:W-:Y:S01]  /*d2d0*/  @!PT LDS RZ, [RZ] ;  /* 0x00000000fffff984 */ /* 0x000fe20000000800 */
[----:B------:R-:W-:Y:S01]  /*d2e0*/  @!PT LDS RZ, [RZ] ;  /* 0x00000000fffff984 */ /* 0x000fe20000000800 */
[----:B------:R-:W-:Y:S01]  /*d2f0*/  @!PT LDS RZ, [RZ] ;  /* 0x00000000fffff984 */ /* 0x000fe20000000800 */
[----:B------:R-:W-:Y:S01]  /*d300*/  @!P5 LDGSTS.E.BYPASS.LTC128B.128 [R245+0x10800], desc[UR24][R200.64] ;  /* 0x10800000c8f5dfae */ /* 0x000fe2000b981a18 */
[-C--:B------:R-:W-:Y:S04]  /*d310*/  IADD3 R222, PT, PT, R225, R218.reuse, RZ ;  /* 0x000000dae1de7210 */ /* 0x080fe80007ffe0ff */
[----:B------:R-:W-:Y:S01]  /*d320*/  @P5 STS.128 [R245+0x10800], RZ ;  /* 0x010800fff5005388 */ /* 0x000fe20000000c00 */
[----:B------:R-:W-:Y:S04]  /*d330*/  IADD3 R221, PT, PT, R219, R218, RZ ;  /* 0x000000dadbdd7210 */ /* 0x000fe80007ffe0ff */
        /* <DEDUP_REMOVED lines=56> */
[----:B------:R-:W3:Y:S05]  /*d6c0*/  LDSM.16.M88.4 R168, [R224+UR5+0x8000] ;  /* 0x00800005e0a8783b */ /* 0x000eea0008000200 */
[----:B------:R-:W4:Y:S05]  /*d6d0*/  LDSM.16.M88.4 R172, [R224+UR5+0x8800] ;  /* 0x00880005e0ac783b */ /* 0x000f2a0008000200 */
[----:B------:R-:W5:Y:S05]  /*d6e0*/  LDSM.16.M88.4 R176, [R224+UR5+0x9000] ;  /* 0x00900005e0b0783b */ /* 0x000f6a0008000200 */
[----:B------:R-:W0:Y:S05]  /*d6f0*/  LDGDEPBAR ;  /* 0x00000000000079af */ /* 0x000e2a0000000000 */
[----:B------:R-:W2:Y:S05]  /*d700*/  LDSM.16.M88.4 R180, [R224+UR5+0x9800] ;  /* 0x00980005e0b4783b */ /* 0x000eaa0008000200 */
[----:B------:R-:W-:Y:S05]  /*d710*/  LDSM.16.M88.4 R184, [R222] ;  /* 0x00000000deb8783b */ /* 0x000fea0000000200 */
[----:B------:R-:W2:Y:S05]  /*d720*/  LDSM.16.M88.4 R188, [R221+0x8000] ;  /* 0x00800000ddbc783b */ /* 0x000eaa0000000200 */
[----:B------:R-:W2:Y:S05]  /*d730*/  LDSM.16.M88.4 R192, [R221+0x8800] ;  /* 0x00880000ddc0783b */ /* 0x000eaa0000000200 */
[----:B------:R-:W-:Y:S01]  /*d740*/  LDSM.16.M88.4 R208, [R221+0xc000] ;  /* 0x00c00000ddd0783b */ /* 0x000fe20000000200 */
[C---:B---3--:R-:W-:Y:S08]  /*d750*/  HMMA.16816.F32.BF16 R4, R164.reuse, R168, RZ ;  /* 0x000000a8a404723c */ /* 0x048ff000000418ff */
[C---:B------:R-:W-:Y:S01]  /*d760*/  HMMA.16816.F32.BF16 R8, R164.reuse, R170, RZ ;  /* 0x000000aaa408723c */ /* 0x040fe200000418ff */
[----:B------:R-:W-:Y:S07]  /*d770*/  LDSM.16.M88.4 R168, [R221+0x9800] ;  /* 0x00980000dda8783b */ /* 0x000fee0000000200 */
[C---:B----4-:R-:W-:Y:S01]  /*d780*/  HMMA.16816.F32.BF16 R12, R164.reuse, R172, RZ ;  /* 0x000000aca40c723c */ /* 0x050fe200000418ff */
[----:B------:R-:W-:Y:S04]  /*d790*/  SEL R172, R3, 0xffffffc0, !P2 ;  /* 0xffffffc003ac7807 */ /* 0x000fe80005000000 */
[-C--:B------:R-:W-:Y:S02]  /*d7a0*/  IADD3 R223, PT, PT, R225, R172.reuse, RZ ;  /* 0x000000ace1df7210 */ /* 0x080fe40007ffe0ff */
[----:B------:R-:W-:Y:S01]  /*d7b0*/  IADD3 R219, PT, PT, R219, R172, RZ ;  /* 0x000000acdbdb7210 */ /* 0x000fe20007ffe0ff */
[C---:B------:R-:W-:Y:S01]  /*d7c0*/  HMMA.16816.F32.BF16 R16, R164.reuse, R174, RZ ;  /* 0x000000aea410723c */ /* 0x040fe200000418ff */
[C---:B------:R-:W-:Y:S01]  /*d7d0*/  IADD3 R220, PT, PT, R218.reuse, R223, RZ ;  /* 0x000000dfdadc7210 */ /* 0x040fe20007ffe0ff */
[----:B------:R-:W-:Y:S01]  /*d7e0*/  LDSM.16.M88.4 R172, [R223] ;  /* 0x00000000dfac783b */ /* 0x000fe20000000200 */
[----:B------:R-:W-:Y:S04]  /*d7f0*/  IADD3 R3, PT, PT, R218, R219, RZ ;  /* 0x000000dbda037210 */ /* 0x000fe80007ffe0ff */
[----:B-1----:R-:W-:Y:S01]  /*d800*/  LDSM.16.M88.4 R196, [R219+0x9800] ;  /* 0x00980000dbc4783b */ /* 0x002fe20000000200 */
[C---:B-----5:R-:W-:Y:S04]  /*d810*/  HMMA.16816.F32.BF16 R20, R164.reuse, R176, RZ ;  /* 0x000000b0a414723c */ /* 0x060fe800000418ff */
[----:B------:R-:W-:Y:S04]  /*d820*/  LDSM.16.M88.4 R200, [R3+0x8000] ;  /* 0x0080000003c8783b */ /* 0x000fe80000000200 */
[C---:B------:R-:W-:Y:S01]  /*d830*/  HMMA.16816.F32.BF16 R24, R164.reuse, R178, RZ ;  /* 0x000000b2a418723c */ /* 0x040fe200000418ff */
[----:B------:R-:W-:Y:S05]  /*d840*/  LDSM.16.M88.4 R176, [R219+0x8000] ;  /* 0x00800000dbb0783b */ /* 0x000fea0000000200 */
[----:B------:R-:W-:Y:S02]  /*d850*/  LDSM.16.M88.4 R204, [R219+0xa000] ;  /* 0x00a00000dbcc783b */ /* 0x000fe40000000200 */
[C---:B--2---:R-:W-:Y:S08]  /*d860*/  HMMA.16816.F32.BF16 R28, R164.reuse, R180, RZ ;  /* 0x000000b4a41c723c */ /* 0x044ff000000418ff */
        /* <DEDUP_REMOVED lines=14> */
[----:B------:R-:W5:Y:S05]  /*d950*/  LDSM.16.M88.4 R168, [R3+0x9000] ;  /* 0x0090000003a8783b */ /* 0x000f6a0000000200 */
[----:B------:R-:W-:Y:S02]  /*d960*/  LDSM.16.M88.4 R184, [R224+UR5+0xa800] ;  /* 0x00a80005e0b8783b */ /* 0x000fe40008000200 */
[C---:B------:R-:W-:Y:S08]  /*d970*/  HMMA.16816.F32.BF16 R4, R172.reuse, R176, R4 ;  /* 0x000000b0ac04723c */ /* 0x040ff00000041804 */
[C---:B------:R-:W-:Y:S01]  /*d980*/  HMMA.16816.F32.BF16 R8, R172.reuse, R178, R8 ;  /* 0x000000b2ac08723c */ /* 0x040fe20000041808 */
[----:B------:R-:W-:Y:S07]  /*d990*/  LDSM.16.M88.4 R176, [R225+0x2000] ;  /* 0x00200000e1b0783b */ /* 0x000fee0000000200 */
[C---:B--2---:R-:W-:Y:S08]  /*d9a0*/  HMMA.16816.F32.BF16 R12, R172.reuse, R180, R12 ;  /* 0x000000b4ac0c723c */ /* 0x044ff0000004180c */
[C---:B------:R-:W-:Y:S01]  /*d9b0*/  HMMA.16816.F32.BF16 R16, R172.reuse, R182, R16 ;  /* 0x000000b6ac10723c */ /* 0x040fe20000041810 */
[----:B------:R-:W-:Y:S07]  /*d9c0*/  LDSM.16.M88.4 R180, [R224+UR5+0xa000] ;  /* 0x00a00005e0b4783b */ /* 0x000fee0008000200 */
[C---:B---3--:R-:W-:Y:S08]  /*d9d0*/  HMMA.16816.F32.BF16 R20, R172.reuse, R188, R20 ;  /* 0x000000bcac14723c */ /* 0x048ff00000041814 */
[C---:B------:R-:W-:Y:S01]  /*d9e0*/  HMMA.16816.F32.BF16 R24, R172.reuse, R190, R24 ;  /* 0x000000beac18723c */ /* 0x040fe20000041818 */
[----:B------:R-:W-:Y:S07]  /*d9f0*/  LDSM.16.M88.4 R188, [R224+UR5+0xb000] ;  /* 0x00b00005e0bc783b */ /* 0x000fee0008000200 */
[C---:B------:R-:W-:Y:S08]  /*da00*/  HMMA.16816.F32.BF16 R28, R172.reuse, R196, R28 ;  /* 0x000000c4ac1c723c */ /* 0x040ff0000004181c */
        /* <DEDUP_REMOVED lines=12> */
[C---:B--2---:R-:W-:Y:S08]  /*dad0*/  HMMA.16816.F32.BF16 R28, R192.reuse, R172, R28 ;  /* 0x000000acc01c723c */ /* 0x044ff0000004181c */
[----:B------:R-:W-:Y:S01]  /*dae0*/  HMMA.16816.F32.BF16 R32, R192, R174, R32 ;  /* 0x000000aec020723c */ /* 0x000fe20000041820 */
[----:B------:R-:W2:Y:S05]  /*daf0*/  LDSM.16.M88.4 R172, [R221+0xb000] ;  /* 0x00b00000ddac783b */ /* 0x000eaa0000000200 */
[----:B------:R-:W-:Y:S02]  /*db00*/  LDSM.16.M88.4 R192, [R223+0x2000] ;  /* 0x00200000dfc0783b */ /* 0x000fe40000000200 */
        /* <DEDUP_REMOVED lines=121> */
[----:B------:R-:W-:Y:S07]  /*e2a0*/  LDSM.16.M88.4 R168, [R3+0xf000] ;  /* 0x00f0000003a8783b */ /* 0x000fee0000000200 */
        /* <DEDUP_REMOVED lines=20> */
[C---:B------:R-:W-:Y:S01]  /*e3f0*/  HMMA.16816.F32.BF16 R16, R192.reuse, R166, R16 ;  /* 0x000000a6c010723c */ /* 0x040fe20000041810 */
[----:B------:R-:W1:Y:S01]  /*e400*/  MUFU.TANH R196, R196 ;  /* 0x000000c400c47308 */ /* 0x000e620000002400 */
[----:B------:R-:W2:Y:S01]  /*e410*/  LDSM.16.M88.4 R164, [R3+0xf800] ;  /* 0x00f8000003a4783b */ /* 0x000ea20000000200 */
[----:B------:R-:W-:Y:S04]  /*e420*/  DEPBAR.LE SB0, 0x0 ;  /* 0x000080000000791a */ /* 0x000fe80000000000 */
[----:B------:R-:W-:Y:S01]  /*e430*/  FMUL.FTZ R200, R8, UR20 ;  /* 0x0000001408c87c20 */ /* 0x000fe20008410000 */
[C---:B------:R-:W-:Y:S03]  /*e440*/  HMMA.16816.F32.BF16 R20, R192.reuse, R168, R20 ;  /* 0x000000a8c014723c */ /* 0x040fe60000041814 */
[----:B------:R-:W3:Y:S01]  /*e450*/  MUFU.TANH R197, R197 ;  /* 0x000000c500c57308 */ /* 0x000ee20000002400 */
[----:B------:R-:W-:Y:S01]  /*e460*/  BAR.SYNC.DEFER_BLOCKING 0x0 ;  /* 0x0000000000007b1d */ /* 0x000fe20000010000 */
[----:B------:R-:W-:Y:S01]  /*e470*/  FMUL.FTZ R205, R13, UR20 ;  /* 0x000000140dcd7c20 */ /* 0x000fe20008410000 */
[----:B------:R-:W-:Y:S01]  /*e480*/  FMUL.FTZ R207, R15, UR20 ;  /* 0x000000140fcf7c20 */ /* 0x000fe20008410000 */
[----:B------:R-:W-:Y:S01]  /*e490*/  FMUL.FTZ R201, R9, UR20 ;  /* 0x0000001409c97c20 */ /* 0x000fe20008410000 */
[C---:B------:R-:W-:Y:S05]  /*e4a0*/  HMMA.16816.F32.BF16 R24, R192.reuse, R170, R24 ;  /* 0x000000aac018723c */ /* 0x040fea0000041818 */
[----:B------:R-:W4:Y:S01]  /*e4b0*/  MUFU.TANH R198, R198 ;  /* 0x000000c600c67308 */ /* 0x000f220000002400 */
[----:B------:R-:W-:Y:S01]  /*e4c0*/  FMUL.FTZ R210, R18, UR20 ;  /* 0x0000001412d27c20 */ /* 0x000fe20008410000 */
[----:B------:R-:W-:Y:S01]  /*e4d0*/  FMUL.FTZ R202, R10, UR20 ;  /* 0x000000140aca7c20 */ /* 0x000fe20008410000 */
[----:B------:R-:W-:Y:S01]  /*e4e0*/  FMUL.FTZ R203, R11, UR20 ;  /* 0x000000140bcb7c20 */ /* 0x000fe20008410000 */
[----:B------:R-:W-:Y:S01]  /*e4f0*/  FMUL.FTZ R204, R12, UR20 ;  /* 0x000000140ccc7c20 */ /* 0x000fe20008410000 */
[----:B------:R-:W-:Y:S01]  /*e500*/  FMUL.FTZ R206, R14, UR20 ;  /* 0x000000140ece7c20 */ /* 0x000fe20008410000 */
[----:B------:R-:W-:Y:S04]  /*e510*/  FMUL.FTZ R208, R16, UR20 ;  /* 0x0000001410d07c20 */ /* 0x000fe80008410000 */
[----:B------:R-:W1:Y:S01]  /*e520*/  MUFU.TANH R199, R199 ;  /* 0x000000c700c77308 */ /* 0x000e620000002400 */
[----:B------:R-:W-:Y:S01]  /*e530*/  FMUL.FTZ R209, R17, UR20 ;  /* 0x0000001411d17c20 */ /* 0x000fe20008410000 */
[----:B------:R-:W-:Y:S01]  /*e540*/  FMUL.FTZ R233, R20, UR20 ;  /* 0x0000001414e97c20 */ /* 0x000fe20008410000 */
[----:B------:R-:W-:Y:S01]  /*e550*/  FMUL.FTZ R249, R22, UR20 ;  /* 0x0000001416f97c20 */ /* 0x000fe20008410000 */
[----:B------:R-:W-:Y:S01]  /*e560*/  FMUL.FTZ R211, R19, UR20 ;  /* 0x0000001413d37c20 */ /* 0x000fe20008410000 */
[----:B------:R-:W-:Y:S01]  /*e570*/  FMUL.FTZ R220, R21, UR20 ;  /* 0x0000001415dc7c20 */ /* 0x000fe20008410000 */
[----:B------:R-:W-:Y:S04]  /*e580*/  FMUL.FTZ R244, R23, UR20 ;  /* 0x0000001417f47c20 */ /* 0x000fe80008410000 */
[----:B------:R5:W1:Y:S01]  /*e590*/  MUFU.TANH R13, R233 ;  /* 0x000000e9000d7308 */ /* 0x000a620000002400 */
[----:B------:R-:W-:Y:S01]  /*e5a0*/  FMUL.FTZ R248, R26, UR20 ;  /* 0x000000141af87c20 */ /* 0x000fe20008410000 */
[----:B------:R-:W-:Y:S01]  /*e5b0*/  FMUL.FTZ R246, R24, UR20 ;  /* 0x0000001418f67c20 */ /* 0x000fe20008410000 */
[----:B------:R-:W-:Y:S07]  /*e5c0*/  FMUL.FTZ R247, R25, UR20 ;  /* 0x0000001419f77c20 */ /* 0x000fee0008410000 */
[----:B------:R-:W1:Y:S01]  /*e5d0*/  MUFU.TANH R15, R249 ;  /* 0x000000f9000f7308 */ /* 0x000e620000002400 */
[C---:B--2---:R-:W-:Y:S09]  /*e5e0*/  HMMA.16816.F32.BF16 R28, R192.reuse, R164, R28 ;  /* 0x000000a4c01c723c */ /* 0x044ff2000004181c */
[----:B------:R-:W2:Y:S01]  /*e5f0*/  MUFU.TANH R200, R200 ;  /* 0x000000c800c87308 */ /* 0x000ea20000002400 */
[----:B------:R-:W-:Y:S03]  /*e600*/  HMMA.16816.F32.BF16 R32, R192, R166, R32 ;  /* 0x000000a6c020723c */ /* 0x000fe60000041820 */
[----:B-----5:R-:W-:Y:S06]  /*e610*/  FMUL.FTZ R233, R27, UR20 ;  /* 0x000000141be97c20 */ /* 0x020fec0008410000 */
[----:B------:R5:W1:Y:S01]  /*e620*/  MUFU.TANH R249, R233 ;  /* 0x000000e900f97308 */ /* 0x000a620000002400 */
        /* <DEDUP_REMOVED lines=8> */
[----:B------:R-:W1:Y:S01]  /*e6b0*/  MUFU.TANH R202, R202 ;  /* 0x000000ca00ca7308 */ /* 0x000e620000002400 */
[----:B-----5:R-:W-:Y:S09]  /*e6c0*/  FMUL.FTZ R233, R35, UR20 ;  /* 0x0000001423e97c20 */ /* 0x020ff20008410000 */
        /* <DEDUP_REMOVED lines=17> */
[----:B------:R-:W1:Y:S10]  /*e7e0*/  MUFU.TANH R22, R22 ;  /* 0x0000001600167308 */ /* 0x000e740000002400 */
[----:B------:R-:W1:Y:S10]  /*e7f0*/  MUFU.TANH R252, R252 ;  /* 0x000000fc00fc7308 */ /* 0x000e740000002400 */
[----:B------:R-:W1:Y:S10]  /*e800*/  MUFU.TANH R18, R18 ;  /* 0x0000001200127308 */ /* 0x000e740000002400 */
[----:B------:R-:W1:Y:S10]  /*e810*/  MUFU.TANH R251, R251 ;  /* 0x000000fb00fb7308 */ /* 0x000e740000002400 */
[----:B------:R1:W1:Y:S01]  /*e820*/  MUFU.TANH R14, R233 ;  /* 0x000000e9000e7308 */ /* 0x0002620000002400 */
[----:B--234-:R-:W-:Y:S05]  /*e830*/  BRA.U !UP2, `(.L_x_1984) ;  /* 0x000000090aac7547 */ /* 0x01cfea000b800000 */
[----:B------:R-:W-:Y:S06]  /*e840*/  UPLOP3.LUT UP1, UPT, UPT, UPT, UP0, 0x80, 0x8 ;  /* 0x000000000008789c */ /* 0x000fec0003f2f000 */
        /* <DEDUP_REMOVED lines=14> */
[----:B------:R-:W-:Y:S06]  /*e930*/  UIADD3 UR15, UPT, UPT, UR27, -0x40, URZ ;  /* 0xffffffc01b0f7890 */ /* 0x000fec000fffe0ff */
[----:B------:R-:W-:Y:S04]  /*e940*/  MOV R7, UR15 ;  /* 0x0000000f00077c02 */ /* 0x000fe80008000f00 */
[----:B------:R-:W-:Y:S02]  /*e950*/  IABS R7, R7 ;  /* 0x0000000700077213 */ /* 0x000fe40000000000 */
[----:B--2---:R-:W-:Y:S04]  /*e960*/  IABS R3, R4 ;  /* 0x0000000400037213 */ /* 0x004fe80000000000 */
[----:B------:R-:W2:Y:S10]  /*e970*/  I2F.RP R6, R3 ;  /* 0x0000000300067306 */ /* 0x000eb40000209400 */
[----:B--2---:R-:W2:Y:S02]  /*e980*/  MUFU.RCP R5, R6 ;  /* 0x0000000600057308 */ /* 0x004ea40000001000 */
[----:B--2---:R-:W-:Y:S02]  /*e990*/  VIADD R8, R5, 0xffffffe ;  /* 0x0ffffffe05087836 */ /* 0x004fe40000000000 */
[----:B------:R-:W-:Y:S06]  /*e9a0*/  IMAD.U32 R5, RZ, RZ, UR17 ;  /* 0x00000011ff057e24 */ /* 0x000fec000f8e00ff */
[----:B------:R-:W2:Y:S01]  /*e9b0*/  F2I.FTZ.U32.TRUNC.NTZ R9, R8 ;  /* 0x0000000800097305 */ /* 0x000ea2000021f000 */
[----:B------:R-:W-:Y:S01]  /*e9c0*/  IABS R5, R5 ;  /* 0x0000000500057213 */ /* 0x000fe20000000000 */
[--C-:B--2---:R-:W-:Y:S02]  /*e9d0*/  IMAD.MOV R10, RZ, RZ, -R9.reuse ;  /* 0x000000ffff0a7224 */ /* 0x104fe400078e0a09 */
        /* <DEDUP_REMOVED lines=51> */
.L_x_1985:
[--C-:B-1----:R-:W-:Y:S01]  /*ed10*/  @!P5 IMAD.MOV.U32 R233, RZ, RZ, R231.reuse ;  /* 0x000000ffffe9d224 */ /* 0x102fe200078e00e7 */
        /* <DEDUP_REMOVED lines=93> */
.L_x_1984:
[----:B------:R-:W-:Y:S01]  /*f2f0*/  ISETP.GT.AND P0, PT, R226, R237, PT ;  /* 0x000000ede200720c */ /* 0x000fe20003f04270 */
[----:B------:R-:W-:Y:S01]  /*f300*/  UISETP.GT.AND UP2, UPT, UR26, UR18, UPT ;  /* 0x000000121a00728c */ /* 0x000fe2000bf44270 */
[C---:B------:R-:W-:Y:S01]  /*f310*/  IADD3 R165, PT, PT, R237.reuse, -0x1f, RZ ;  /* 0xffffffe1eda57810 */ /* 0x040fe20007ffe0ff */
[----:B------:R-:W-:Y:S01]  /*f320*/  UIADD3 UR27, UPT, UPT, UR27, -0x40, URZ ;  /* 0xffffffc01b1b7890 */ /* 0x000fe2000fffe0ff */
[----:B------:R-:W-:Y:S02]  /*f330*/  IADD3 R3, PT, PT, R237, -0x20, RZ ;  /* 0xffffffe0ed037810 */ /* 0x000fe40007ffe0ff */
[----:B-1----:R-:W-:Y:S02]  /*f340*/  FSEL R223, R15, -INF , !P0 ;  /* 0xff8000000fdf7808 */ /* 0x002fe40004000000 */
[----:B------:R-:W-:Y:S02]  /*f350*/  ISETP.GT.AND P0, PT, R230, R165, PT ;  /* 0x000000a5e600720c */ /* 0x000fe40003f04270 */
[----:B------:R-:W-:Y:S02]  /*f360*/  ISETP.GT.AND P3, PT, R226, R3, PT ;  /* 0x00000003e200720c */ /* 0x000fe40003f64270 */
[----:B------:R-:W-:Y:S02]  /*f370*/  ISETP.GT.AND P5, PT, R230, R237, PT ;  /* 0x000000ede600720c */ /* 0x000fe40003fa4270 */
[----:B------:R-:W-:Y:S02]  /*f380*/  IADD3 R17, PT, PT, R237, -0x18, RZ ;  /* 0xffffffe8ed117810 */ /* 0x000fe40007ffe0ff */
[----:B--2---:R-:W-:Y:S02]  /*f390*/  FSEL R8, R197, -INF , !P0 ;  /* 0xff800000c5087808 */ /* 0x004fe40004000000 */
[----:B------:R-:W-:Y:S02]  /*f3a0*/  ISETP.GT.AND P0, PT, R226, R165, PT ;  /* 0x000000a5e200720c */ /* 0x000fe40003f04270 */
[----:B------:R-:W-:Y:S02]  /*f3b0*/  IADD3 R7, PT, PT, R237, -0x17, RZ ;  /* 0xffffffe9ed077810 */ /* 0x000fe40007ffe0ff */
[----:B------:R-:W-:Y:S02]  /*f3c0*/  FSEL R15, R198, -INF , !P3 ;  /* 0xff800000c60f7808 */ /* 0x000fe40005800000 */
[----:B------:R-:W-:Y:S02]  /*f3d0*/  FSEL R10, R13, -INF , !P5 ;  /* 0xff8000000d0a7808 */ /* 0x000fe40006800000 */
[C---:B------:R-:W-:Y:S02]  /*f3e0*/  ISETP.GT.AND P3, PT, R230.reuse, R17, PT ;  /* 0x00000011e600720c */ /* 0x040fe40003f64270 */
[----:B------:R-:W-:Y:S02]  /*f3f0*/  FSEL R13, R199, -INF , !P0 ;  /* 0xff800000c70d7808 */ /* 0x000fe40004000000 */
[----:B------:R-:W-:Y:S02]  /*f400*/  ISETP.GT.AND P0, PT, R230, R7, PT ;  /* 0x00000007e600720c */ /* 0x000fe40003f04270 */
[----:B------:R-:W-:Y:S02]  /*f410*/  FSEL R200, R200, -INF , !P3 ;  /* 0xff800000c8c87808 */ /* 0x000fe40005800000 */
[C---:B------:R-:W-:Y:S02]  /*f420*/  ISETP.GT.AND P3, PT, R226.reuse, R17, PT ;  /* 0x00000011e200720c */ /* 0x040fe40003f64270 */
[----:B------:R-:W-:Y:S02]  /*f430*/  IADD3 R5, PT, PT, R237, -0x10, RZ ;  /* 0xfffffff0ed057810 */ /* 0x000fe40007ffe0ff */
[----:B------:R-:W-:Y:S02]  /*f440*/  FSEL R6, R201, -INF , !P0 ;  /* 0xff800000c9067808 */ /* 0x000fe40004000000 */
[----:B------:R-:W-:Y:S02]  /*f450*/  ISETP.GT.AND P0, PT, R226, R7, PT ;  /* 0x00000007e200720c */ /* 0x000fe40003f04270 */
[----:B------:R-:W-:Y:S02]  /*f460*/  IADD3 R9, PT, PT, R237, -0xf, RZ ;  /* 0xfffffff1ed097810 */ /* 0x000fe40007ffe0ff */
        /* <DEDUP_REMOVED lines=16> */
[----:B------:R-:W-:Y:S02]  /*f570*/  IADD3 R29, PT, PT, R237, 0x1, RZ ;  /* 0x00000001ed1d7810 */ /* 0x000fe40007ffe0ff */
[----:B------:R-:W-:Y:S02]  /*f580*/  FSEL R177, R209, -INF , !P0 ;  /* 0xff800000d1b17808 */ /* 0x000fe40004000000 */
[----:B------:R-:W-:Y:S02]  /*f590*/  ISETP.GT.AND P0, PT, R226, R33, PT ;  /* 0x00000021e200720c */ /* 0x000fe40003f04270 */
[----:B------:R-:W-:Y:S02]  /*f5a0*/  FSEL R175, R210, -INF , !P3 ;  /* 0xff800000d2af7808 */ /* 0x000fe40005800000 */
[-C--:B------:R-:W-:Y:S02]  /*f5b0*/  ISETP.GT.AND P3, PT, R230, R29.reuse, PT ;  /* 0x0000001de600720c */ /* 0x080fe40003f64270 */
[----:B------:R-:W-:Y:S02]  /*f5c0*/  IADD3 R27, PT, PT, R237, 0x8, RZ ;  /* 0x00000008ed1b7810 */ /* 0x000fe40007ffe0ff */
[----:B------:R-:W-:Y:S02]  /*f5d0*/  FSEL R173, R211, -INF , !P0 ;  /* 0xff800000d3ad7808 */ /* 0x000fe40004000000 */
[----:B------:R-:W-:Y:S02]  /*f5e0*/  ISETP.GT.AND P0, PT, R226, R29, PT ;  /* 0x0000001de200720c */ /* 0x000fe40003f04270 */
[C---:B------:R-:W-:Y:S02]  /*f5f0*/  IADD3 R25, PT, PT, R237.reuse, 0x9, RZ ;  /* 0x00000009ed197810 */ /* 0x040fe40007ffe0ff */
[----:B------:R-:W-:Y:S02]  /*f600*/  FSEL R220, R220, -INF , !P3 ;  /* 0xff800000dcdc7808 */ /* 0x000fe40005800000 */
[----:B------:R-:W-:Y:S02]  /*f610*/  ISETP.GT.AND P3, PT, R230, R27, PT ;  /* 0x0000001be600720c */ /* 0x000fe40003f64270 */
[----:B------:R-:W-:Y:S02]  /*f620*/  FSEL R221, R244, -INF , !P0 ;  /* 0xff800000f4dd7808 */ /* 0x000fe40004000000 */
[----:B------:R-:W-:Y:S02]  /*f630*/  ISETP.GT.AND P0, PT, R230, R25, PT ;  /* 0x00000019e600720c */ /* 0x000fe40003f04270 */
[----:B------:R-:W-:Y:S02]  /*f640*/  FSEL R225, R246, -INF , !P3 ;  /* 0xff800000f6e17808 */ /* 0x000fe40005800000 */
[C---:B------:R-:W-:Y:S02]  /*f650*/  ISETP.GT.AND P3, PT, R226.reuse, R27, PT ;  /* 0x0000001be200720c */ /* 0x040fe40003f64270 */
[----:B------:R-:W-:Y:S02]  /*f660*/  IADD3 R23, PT, PT, R237, 0x10, RZ ;  /* 0x00000010ed177810 */ /* 0x000fe40007ffe0ff */
[----:B------:R-:W-:Y:S02]  /*f670*/  FSEL R219, R247, -INF , !P0 ;  /* 0xff800000f7db7808 */ /* 0x000fe40004000000 */
[----:B------:R-:W-:Y:S02]  /*f680*/  ISETP.GT.AND P0, PT, R226, R25, PT ;  /* 0x00000019e200720c */ /* 0x000fe40003f04270 */
[----:B------:R-:W-:Y:S02]  /*f690*/  IADD3 R21, PT, PT, R237, 0x11, RZ ;  /* 0x00000011ed157810 */ /* 0x000fe40007ffe0ff */
[----:B------:R-:W-:Y:S02]  /*f6a0*/  FSEL R211, R248, -INF , !P3 ;  /* 0xff800000f8d37808 */ /* 0x000fe40005800000 */
[C---:B------:R-:W-:Y:S02]  /*f6b0*/  ISETP.GT.AND P3, PT, R230.reuse, R23, PT ;  /* 0x00000017e600720c */ /* 0x040fe40003f64270 */
[----:B------:R-:W-:Y:S02]  /*f6c0*/  FSEL R209, R249, -INF , !P0 ;  /* 0xff800000f9d17808 */ /* 0x000fe40004000000 */
[C---:B------:R-:W-:Y:S02]  /*f6d0*/  ISETP.GT.AND P1, PT, R230.reuse, R3, PT ;  /* 0x00000003e600720c */ /* 0x040fe40003f24270 */
[----:B------:R-:W-:Y:S02]  /*f6e0*/  ISETP.GT.AND P0, PT, R230, R21, PT ;  /* 0x00000015e600720c */ /* 0x000fe40003f04270 */
[C---:B------:R-:W-:Y:S02]  /*f6f0*/  ISETP.GE.AND P5, PT, R237.reuse, R229, PT ;  /* 0x000000e5ed00720c */ /* 0x040fe40003fa6270 */
[----:B------:R-:W-:Y:S02]  /*f700*/  FSEL R199, R250, -INF , !P3 ;  /* 0xff800000fac77808 */ /* 0x000fe40005800000 */
[----:B------:R-:W-:Y:S02]  /*f710*/  IADD3 R31, PT, PT, R237, 0x19, RZ ;  /* 0x00000019ed1f7810 */ /* 0x000fe40007ffe0ff */
[----:B------:R-:W-:Y:S02]  /*f720*/  ISETP.GT.AND P3, PT, R226, R23, PT ;  /* 0x00000017e200720c */ /* 0x000fe40003f64270 */
[CC--:B------:R-:W-:Y:S02]  /*f730*/  ISETP.GE.AND P4, PT, R3.reuse, R228.reuse, PT ;  /* 0x000000e40300720c */ /* 0x0c0fe40003f86270 */
[----:B------:R-:W-:Y:S02]  /*f740*/  ISETP.GE.AND P6, PT, R3, R229, PT ;  /* 0x000000e50300720c */ /* 0x000fe40003fc6270 */
[----:B------:R-:W-:Y:S02]  /*f750*/  FSEL R19, R196, -INF , !P1 ;  /* 0xff800000c4137808 */ /* 0x000fe40004800000 */
[C---:B------:R-:W-:Y:S02]  /*f760*/  IADD3 R3, PT, PT, R237.reuse, 0x18, RZ ;  /* 0x00000018ed037810 */ /* 0x040fe40007ffe0ff */
[----:B------:R-:W-:Y:S02]  /*f770*/  FSEL R197, R26, -INF , !P0 ;  /* 0xff8000001ac57808 */ /* 0x000fe40004000000 */
[----:B------:R-:W-:Y:S02]  /*f780*/  ISETP.GT.AND P0, PT, R226, R21, PT ;  /* 0x00000015e200720c */ /* 0x000fe40003f04270 */
[-C--:B------:R-:W-:Y:S02]  /*f790*/  ISETP.GE.AND P1, PT, R237, R228.reuse, PT ;  /* 0x000000e4ed00720c */ /* 0x080fe40003f26270 */
[----:B------:R-:W-:Y:S02]  /*f7a0*/  FSEL R247, R10, -INF , !P5 ;  /* 0xff8000000af77808 */ /* 0x000fe40006800000 */
[C---:B------:R-:W-:Y:S02]  /*f7b0*/  ISETP.GT.AND P5, PT, R230.reuse, R31, PT ;  /* 0x0000001fe600720c */ /* 0x040fe40003fa4270 */
[----:B------:R-:W-:Y:S02]  /*f7c0*/  FSEL R195, R195, -INF , !P3 ;  /* 0xff800000c3c37808 */ /* 0x000fe40005800000 */
[----:B------:R-:W-:Y:S02]  /*f7d0*/  ISETP.GT.AND P3, PT, R230, R3, PT ;  /* 0x00000003e600720c */ /* 0x000fe40003f64270 */
[----:B------:R-:W-:Y:S02]  /*f7e0*/  FSEL R183, R22, -INF , !P0 ;  /* 0xff80000016b77808 */ /* 0x000fe40004000000 */
[----:B------:R-:W-:Y:S02]  /*f7f0*/  FSEL R223, R223, -INF , !P1 ;  /* 0xff800000dfdf7808 */ /* 0x000fe40004800000 */
[C---:B------:R-:W-:Y:S02]  /*f800*/  ISETP.GT.AND P0, PT, R226.reuse, R31, PT ;  /* 0x0000001fe200720c */ /* 0x040fe40003f04270 */
[----:B------:R-:W-:Y:S02]  /*f810*/  ISETP.GT.AND P1, PT, R226, R3, PT ;  /* 0x00000003e200720c */ /* 0x000fe40003f24270 */
[----:B------:R-:W-:Y:S02]  /*f820*/  FSEL R180, R18, -INF , !P5 ;  /* 0xff80000012b47808 */ /* 0x000fe40006800000 */
[CC--:B------:R-:W-:Y:S02]  /*f830*/  ISETP.GE.AND P5, PT, R165.reuse, R229.reuse, PT ;  /* 0x000000e5a500720c */ /* 0x0c0fe40003fa6270 */
[----:B------:R-:W-:Y:S02]  /*f840*/  FSEL R181, R252, -INF , !P3 ;  /* 0xff800000fcb57808 */ /* 0x000fe40005800000 */
[-C--:B------:R-:W-:Y:S02]  /*f850*/  ISETP.GE.AND P3, PT, R165, R228.reuse, PT ;  /* 0x000000e4a500720c */ /* 0x080fe40003f66270 */
[----:B------:R-:W-:Y:S02]  /*f860*/  FSEL R165, R14, -INF , !P0 ;  /* 0xff8000000ea57808 */ /* 0x000fe40004000000 */
[----:B------:R-:W-:Y:S02]  /*f870*/  FSEL R19, R19, -INF , !P6 ;  /* 0xff80000013137808 */ /* 0x000fe40007000000 */
[----:B------:R-:W-:Y:S02]  /*f880*/  FSEL R166, R251, -INF , !P1 ;  /* 0xff800000fba67808 */ /* 0x000fe40004800000 */
[CC--:B------:R-:W-:Y:S02]  /*f890*/  ISETP.GE.AND P0, PT, R17.reuse, R229.reuse, PT ;  /* 0x000000e51100720c */ /* 0x0c0fe40003f06270 */
[-C--:B------:R-:W-:Y:S02]  /*f8a0*/  ISETP.GE.AND P1, PT, R17, R228.reuse, PT ;  /* 0x000000e41100720c */ /* 0x080fe40003f26270 */
        /* <DEDUP_REMOVED lines=9> */
[CC--:B------:R-:W-:Y:S02]  /*f940*/  ISETP.GE.AND P6, PT, R9.reuse, R228.reuse, PT ;  /* 0x000000e40900720c */ /* 0x0c0fe40003fc6270 */
[----:B------:R-:W-:Y:S02]  /*f950*/  ISETP.GE.AND P0, PT, R9, R229, PT ;  /* 0x000000e50900720c */ /* 0x000fe40003f06270 */
[----:B------:R-:W-:Y:S02]  /*f960*/  FSEL R9, R4, -INF , !P5 ;  /* 0xff80000004097808 */ /* 0x000fe40006800000 */
[----:B------:R-:W-:Y:S02]  /*f970*/  FMNMX3.FTZ R4, R2, R15, R13, !PT ;  /* 0x0000000f02047276 */ /* 0x000fe4000781000d */
[----:B------:R-:W-:Y:S02]  /*f980*/  FSEL R11, R11, -INF , !P1 ;  /* 0xff8000000b0b7808 */ /* 0x000fe40004800000 */
[----:B------:R-:W-:Y:S02]  /*f990*/  FSEL R201, R201, -INF , !P0 ;  /* 0xff800000c9c97808 */ /* 0x000fe40004000000 */
[-C--:B------:R-:W-:Y:S02]  /*f9a0*/  ISETP.GE.AND P5, PT, R35, R228.reuse, PT ;  /* 0x000000e42300720c */ /* 0x080fe40003fa6270 */
[-C--:B------:R-:W-:Y:S02]  /*f9b0*/  ISETP.GE.AND P0, PT, R33, R228.reuse, PT ;  /* 0x000000e42100720c */ /* 0x080fe40003f06270 */
[----:B------:R-:W-:Y:S02]  /*f9c0*/  FSEL R205, R205, -INF , !P3 ;  /* 0xff800000cdcd7808 */ /* 0x000fe40005800000 */
[----:B------:R-:W-:Y:S02]  /*f9d0*/  FSEL R203, R203, -INF , !P6 ;  /* 0xff800000cbcb7808 */ /* 0x000fe40007000000 */
[----:B------:R-:W-:Y:S02]  /*f9e0*/  FMNMX3.FTZ R4, R4, R11, R9, !PT ;  /* 0x0000000b04047276 */ /* 0x000fe40007810009 */
[-C--:B------:R-:W-:Y:S02]  /*f9f0*/  ISETP.GE.AND P1, PT, R35, R229.reuse, PT ;  /* 0x000000e52300720c */ /* 0x080fe40003f26270 */
[----:B------:R-:W-:Y:S02]  /*fa00*/  FSEL R207, R204, -INF , !P4 ;  /* 0xff800000cccf7808 */ /* 0x000fe40006000000 */
[----:B------:R-:W-:Y:S02]  /*fa10*/  ISETP.GE.AND P4, PT, R33, R229, PT ;  /* 0x000000e52100720c */ /* 0x000fe40003f86270 */
[----:B------:R-:W-:Y:S02]  /*fa20*/  FMNMX3.FTZ R6, R0, R19, R17, !PT ;  /* 0x0000001300067276 */ /* 0x000fe40007810011 */
[-C--:B------:R-:W-:Y:S02]  /*fa30*/  ISETP.GE.AND P6, PT, R29, R228.reuse, PT ;  /* 0x000000e41d00720c */ /* 0x080fe40003fc6270 */
[----:B------:R-:W-:Y:S02]  /*fa40*/  FSEL R175, R175, -INF , !P5 ;  /* 0xff800000afaf7808 */ /* 0x000fe40006800000 */
[----:B------:R-:W-:Y:S02]  /*fa50*/  FSEL R173, R173, -INF , !P0 ;  /* 0xff800000adad7808 */ /* 0x000fe40004000000 */
[----:B------:R-:W-:Y:S02]  /*fa60*/  FMNMX3.FTZ R8, R4, R205, R203, !PT ;  /* 0x000000cd04087276 */ /* 0x000fe400078100cb */
[----:B------:R-:W-:Y:S02]  /*fa70*/  FSEL R179, R179, -INF , !P1 ;  /* 0xff800000b3b37808 */ /* 0x000fe40004800000 */
[-C--:B------:R-:W-:Y:S02]  /*fa80*/  ISETP.GE.AND P1, PT, R27, R229.reuse, PT ;  /* 0x000000e51b00720c */ /* 0x080fe40003f26270 */
[----:B------:R-:W-:Y:S02]  /*fa90*/  FSEL R177, R177, -INF , !P4 ;  /* 0xff800000b1b17808 */ /* 0x000fe40006000000 */
[----:B------:R-:W-:Y:S02]  /*faa0*/  ISETP.GE.AND P5, PT, R25, R229, PT ;  /* 0x000000e51900720c */ /* 0x000fe40003fa6270 */
[----:B------:R-:W-:Y:S02]  /*fab0*/  FMNMX3.FTZ R6, R6, R7, R5, !PT ;  /* 0x0000000706067276 */ /* 0x000fe40007810005 */
[----:B------:R-:W-:Y:S02]  /*fac0*/  FMNMX3.FTZ R8, R8, R175, R173, !PT ;  /* 0x000000af08087276 */ /* 0x000fe400078100ad */
[-C--:B------:R-:W-:Y:S02]  /*fad0*/  ISETP.GE.AND P4, PT, R27, R228.reuse, PT ;  /* 0x000000e41b00720c */ /* 0x080fe40003f86270 */
[-C--:B------:R-:W-:Y:S02]  /*fae0*/  ISETP.GE.AND P0, PT, R25, R228.reuse, PT ;  /* 0x000000e41900720c */ /* 0x080fe40003f06270 */
[----:B------:R-:W-:Y:S02]  /*faf0*/  FSEL R221, R221, -INF , !P6 ;  /* 0xff800000dddd7808 */ /* 0x000fe40007000000 */
[----:B------:R-:W-:Y:S02]  /*fb00*/  ISETP.GE.AND P3, PT, R29, R229, PT ;  /* 0x000000e51d00720c */ /* 0x000fe40003f66270 */
[----:B------:R-:W-:Y:S02]  /*fb10*/  FSEL R225, R225, -INF , !P1 ;  /* 0xff800000e1e17808 */ /* 0x000fe40004800000 */
[----:B------:R-:W-:Y:S02]  /*fb20*/  FMNMX3.FTZ R6, R6, R207, R201, !PT ;  /* 0x000000cf06067276 */ /* 0x000fe400078100c9 */
[----:B------:R-:W-:Y:S02]  /*fb30*/  ISETP.GE.AND P1, PT, R21, R229, PT ;  /* 0x000000e51500720c */ /* 0x000fe40003f26270 */
[----:B------:R-:W-:Y:S02]  /*fb40*/  FSEL R219, R219, -INF , !P5 ;  /* 0xff800000dbdb7808 */ /* 0x000fe40006800000 */
[-C--:B------:R-:W-:Y:S02]  /*fb50*/  ISETP.GE.AND P6, PT, R23, R228.reuse, PT ;  /* 0x000000e41700720c */ /* 0x080fe40003fc6270 */
[-C--:B------:R-:W-:Y:S02]  /*fb60*/  ISETP.GE.AND P5, PT, R21, R228.reuse, PT ;  /* 0x000000e41500720c */ /* 0x080fe40003fa6270 */
[----:B------:R-:W-:Y:S02]  /*fb70*/  FSEL R211, R211, -INF , !P4 ;  /* 0xff800000d3d37808 */ /* 0x000fe40006000000 */
[----:B------:R-:W-:Y:S02]  /*fb80*/  FSEL R209, R209, -INF , !P0 ;  /* 0xff800000d1d17808 */ /* 0x000fe40004000000 */
[----:B------:R-:W-:Y:S02]  /*fb90*/  FMNMX3.FTZ R8, R8, R223, R221, !PT ;  /* 0x000000df08087276 */ /* 0x000fe400078100dd */
[----:B------:R-:W-:Y:S02]  /*fba0*/  FSEL R233, R220, -INF , !P3 ;  /* 0xff800000dce97808 */ /* 0x000fe40005800000 */
[----:B------:R-:W-:Y:S02]  /*fbb0*/  ISETP.GE.AND P3, PT, R23, R229, PT ;  /* 0x000000e51700720c */ /* 0x000fe40003f66270 */
[----:B------:R-:W-:Y:S02]  /*fbc0*/  FMNMX3.FTZ R4, R6, R179, R177, !PT ;  /* 0x000000b306047276 */ /* 0x000fe400078100b1 */
[----:B------:R-:W-:Y:S02]  /*fbd0*/  FSEL R197, R197, -INF , !P1 ;  /* 0xff800000c5c57808 */ /* 0x000fe40004800000 */
[-C--:B------:R-:W-:Y:S02]  /*fbe0*/  ISETP.GE.AND P0, PT, R31, R228.reuse, PT ;  /* 0x000000e41f00720c */ /* 0x080fe40003f06270 */
[----:B------:R-:W-:Y:S02]  /*fbf0*/  FSEL R183, R183, -INF , !P5 ;  /* 0xff800000b7b77808 */ /* 0x000fe40006800000 */
[----:B------:R-:W-:Y:S02]  /*fc00*/  ISETP.GE.AND P1, PT, R3, R228, PT ;  /* 0x000000e40300720c */ /* 0x000fe40003f26270 */
[----:B------:R-:W-:Y:S02]  /*fc10*/  FSEL R195, R195, -INF , !P6 ;  /* 0xff800000c3c37808 */ /* 0x000fe40007000000 */
[----:B------:R-:W-:Y:S02]  /*fc20*/  FMNMX3.FTZ R8, R8, R211, R209, !PT ;  /* 0x000000d308087276 */ /* 0x000fe400078100d1 */
[----:B------:R-:W-:Y:S02]  /*fc30*/  FSEL R199, R199, -INF , !P3 ;  /* 0xff800000c7c77808 */ /* 0x000fe40005800000 */
[----:B------:R-:W-:Y:S02]  /*fc40*/  ISETP.GE.AND P3, PT, R3, R229, PT ;  /* 0x000000e50300720c */ /* 0x000fe40003f66270 */
[----:B------:R-:W-:Y:S02]  /*fc50*/  FMNMX3.FTZ R4, R4, R247, R233, !PT ;  /* 0x000000f704047276 */ /* 0x000fe400078100e9 */
[----:B------:R-:W-:Y:S02]  /*fc60*/  FMNMX3.FTZ R3, R8, R195, R183, !PT ;  /* 0x000000c308037276 */ /* 0x000fe400078100b7 */
[----:B------:R-:W-:Y:S02]  /*fc70*/  FSEL R165, R165, -INF , !P0 ;  /* 0xff800000a5a57808 */ /* 0x000fe40004000000 */
[----:B------:R-:W-:Y:S02]  /*fc80*/  FSEL R166, R166, -INF , !P1 ;  /* 0xff800000a6a67808 */ /* 0x000fe40004800000 */
        /* <DEDUP_REMOVED lines=469> */
.L_x_1982:
        /* <DEDUP_REMOVED lines=346> */
.L_x_1988:
[----:B------:R-:W-:Y:S05]  /*12f80*/  BSYNC.RECONVERGENT B0 ;  /* 0x0000000000007941 */ /* 0x000fea0003800200 */
.L_x_1987:
        /* <DEDUP_REMOVED lines=39> */
.L_x_1990:
[----:B------:R-:W-:Y:S05]  /*13200*/  BSYNC.RECONVERGENT B0 ;  /* 0x0000000000007941 */ /* 0x000fea0003800200 */
.L_x_1989:
        /* <DEDUP_REMOVED lines=26> */
.L_x_1992:
[----:B------:R-:W-:Y:S05]  /*133b0*/  BSYNC.RECONVERGENT B0 ;  /* 0x0000000000007941 */ /* 0x000fea0003800200 */
.L_x_1991:
        /* <DEDUP_REMOVED lines=26> */
.L_x_1994:
[----:B------:R-:W-:Y:S05]  /*13560*/  BSYNC.RECONVERGENT B0 ;  /* 0x0000000000007941 */ /* 0x000fea0003800200 */
.L_x_1993:
        /* <DEDUP_REMOVED lines=25> */
.L_x_1995:
        /* <DEDUP_REMOVED lines=16> */
.L_x_7469:


//--------------------- .text._ZN5flash24flash_fwd_splitkv_kernelI23Flash_fwd_kernel_traitsILi256ELi64ELi64ELi4ELb0ELb0EN7cutlass10bfloat16_tE19Flash_kernel_traitsILi256ELi64ELi64ELi4ES3_EELb0ELb1ELb0ELb0ELb0ELb0ELb0ELb1EEEvNS_16Flash_fwd_paramsE --------------------------
	.section	.text._ZN5flash24flash_fwd_splitkv_kernelI23Flash_fwd_kernel_traitsILi256ELi64ELi64ELi4ELb0ELb0EN7cutlass10bfloat16_tE19Flash_kernel_traitsILi256ELi64ELi64ELi4ES3_EELb0ELb1ELb0ELb0ELb0ELb0ELb0ELb1EEEvNS_16Flash_fwd_paramsE,"ax",@progbits
	.align	128
        .global         _ZN5flash24flash_fwd_splitkv_kernelI23Flash_fwd_kernel_traitsILi256ELi64ELi64ELi4ELb0ELb0EN7cutlass10bfloat16_tE19Flash_kernel_traitsILi256ELi64ELi64ELi4ES3_EELb0ELb1ELb0ELb0ELb0ELb0ELb0ELb1EEEvNS_16Flash_fwd_paramsE
        .type           _ZN5flash24flash_fwd_splitkv_kernelI23Flash_fwd_kernel_traitsILi256ELi64ELi64ELi4ELb0ELb0EN7cutlass10bfloat16_tE19Flash_kernel_traitsILi256ELi64ELi64ELi4ES3_EELb0ELb1ELb0ELb0ELb0ELb0ELb0ELb1EEEvNS_16Flash_fwd_paramsE,@function
        .size           _ZN5flash24flash_fwd_splitkv_kernelI23Flash_fwd_kernel_traitsILi256ELi64ELi64ELi4ELb0ELb0EN7cutlass10bfloat16_tE19Flash_kernel_traitsILi256ELi64ELi64ELi4ES3_EELb0ELb1ELb0ELb0ELb0ELb0ELb0ELb1EEEvNS_16Flash_fwd_paramsE,(.L_x_7470 - _ZN5flash24flash_fwd_splitkv_kernelI23Flash_fwd_kernel_traitsILi256ELi64ELi64ELi4ELb0ELb0EN7cutlass10bfloat16_tE19Flash_kernel_traitsILi256ELi64ELi64ELi4ES3_EELb0ELb1ELb0ELb0ELb0ELb0ELb0ELb1EEEvNS_16Flash_fwd_paramsE)
        .other          _ZN5flash24flash_fwd_splitkv_kernelI23Flash_fwd_kernel_traitsILi256ELi64ELi64ELi4ELb0ELb0EN7cutlass10bfloat16_tE19Flash_kernel_traitsILi256ELi64ELi64ELi4ES3_EELb0ELb1ELb0ELb0ELb0ELb0ELb0ELb1EEEvNS_16Flash_fwd_paramsE,@"STO_CUDA_ENTRY STV_DEFAULT"
_ZN5flash24flash_fwd_splitkv_kernelI23Flash_fwd_kernel_traitsILi256ELi64ELi64ELi4ELb0ELb0EN7cutlass10bfloat16_tE19Flash_kernel_traitsILi256ELi64ELi64ELi4ES3_EELb0ELb1ELb0ELb0ELb0ELb0ELb0ELb1EEEvNS_16Flash_fwd_paramsE:
.text._ZN5flash24flash_fwd_splitkv_kernelI23Flash_fwd_kernel_traitsILi256ELi64ELi64ELi4ELb0ELb0EN7cutlass10bfloat16_tE19Flash_kernel_traitsILi256ELi64ELi64ELi4ES3_EELb0ELb1ELb0ELb0ELb0ELb0ELb0ELb1EEEvNS_16Flash_fwd_paramsE:
[----:B------:R-:W-:Y:S01]  /*0000*/  LDC R1, c[0x0][0x37c] ;  /* 0x0000df00ff017b82 */ /* 0x000fe20000000800 */
[----:B------:R-:W1:Y:S07]  /*0010*/  LDCU.64 UR12, c[0x0][0x460] ;  /* 0x00008c00ff0c77ac */ /* 0x000e6e0008000a00 */
[----:B------:R-:W2:Y:S01]  /*0020*/  S2UR UR33, SR_CTAID.Y ;  /* 0x00000000002179c3 */ /* 0x000ea20000002600 */
[----:B------:R-:W3:Y:S01]  /*0030*/  LDCU.64 UR8, c[0x0][0x478] ;  /* 0x00008f00ff0877ac */ /* 0x000ee20008000a00 */
[----:B------:R-:W4:Y:S01]  /*0040*/  LDCU.64 UR18, c[0x0][0x460] ;  /* 0x00008c00ff1277ac */ /* 0x000f220008000a00 */
[----:B------:R-:W5:Y:S01]  /*0050*/  LDCU.64 UR10, c[0x0][0x470] ;  /* 0x00008e00ff0a77ac */ /* 0x000f620008000a00 */
[----:B------:R-:W4:Y:S01]  /*0060*/  LDCU.U8 UR16, c[0x0][0x532] ;  /* 0x0000a640ff1077ac */ /* 0x000f220008000000 */
[----:B-1----:R-:W-:Y:S01]  /*0070*/  ISETP.NE.U32.AND P4, PT, RZ, UR12, PT ;  /* 0x0000000cff007c0c */ /* 0x002fe2000bf85070 */
[----:B------:R-:W-:Y:S01]  /*0080*/  UISETP.NE.U32.AND UP0, UPT, UR12, URZ, UPT ;  /* 0x000000ff0c00728c */ /* 0x000fe2000bf05070 */
[----:B------:R-:W1:Y:S02]  /*0090*/  LDCU.64 UR6, c[0x0][0x468] ;  /* 0x00008d00ff0677ac */ /* 0x000e640008000a00 */
[----:B------:R-:W-:Y:S01]  /*00a0*/  ISETP.NE.AND.EX P4, PT, RZ, UR13, PT, P4 ;  /* 0x0000000dff007c0c */ /* 0x000fe2000bf85340 */
[----:B---3--:R-:W-:-:S02]  /*00b0*/  UISETP.NE.U32.AND UP3, UPT, UR8, URZ, UPT ;  /* 0x000000ff0800728c */ /* 0x008fc4000bf65070 */
[----:B------:R-:W-:Y:S01]  /*00c0*/  UISETP.NE.AND.EX UP0, UPT, UR13, URZ, UPT, UP0 ;  /* 0x000000ff0d00728c */ /* 0x000fe2000bf05300 */
[----:B------:R-:W3:Y:S01]  /*00d0*/  LDCU.64 UR4, c[0x0][0x358] ;  /* 0x00006b00ff0477ac */ /* 0x000ee20008000a00 */
[----:B-----5:R-:W-:Y:S01]  /*00e0*/  ISETP.NE.U32.AND P0, PT, RZ, UR10, PT ;  /* 0x0000000aff007c0c */ /* 0x020fe2000bf05070 */
[----:B------:R-:W-:-:S03]  /*00f0*/  UISETP.NE.AND.EX UP3, UPT, UR9, URZ, UPT, UP3 ;  /* 0x000000ff0900728c */ /* 0x000fc6000bf65330 */
[----:B------:R-:W-:Y:S01]  /*0100*/  PLOP3.LUT P2, PT, PT, PT, UP0, 0x80, 0x8 ;  /* 0x000000000008781c */ /* 0x000fe20003f4f008 */
[----:B--2---:R-:W-:Y:S01]  /*0110*/  USHF.L.U32 UR15, UR33, 0x2, URZ ;  /* 0x00000002210f7899 */ /* 0x004fe200080006ff */
[----:B------:R-:W-:Y:S01]  /*0120*/  ISETP.NE.AND.EX P0, PT, RZ, UR11, PT, P0 ;  /* 0x0000000bff007c0c */ /* 0x000fe2000bf05300 */
[----:B----4-:R-:W-:Y:S02]  /*0130*/  UIMAD.WIDE.U32 UR18, UR33, 0x4, UR18 ;  /* 0x00000004211278a5 */ /* 0x010fe4000f8e0012 */
[----:B------:R-:W-:Y:S01]  /*0140*/  USHF.R.U32.HI UR14, URZ, 0x1e, UR33 ;  /* 0x0000001eff0e7899 */ /* 0x000fe20008011621 */
[----:B------:R-:W-:Y:S01]  /*0150*/  PLOP3.LUT P1, PT, PT, PT, UP3, 0x80, 0x8 ;  /* 0x000000000008781c */ /* 0x000fe20003f2f038 */
[----:B------:R-:W-:Y:S02]  /*0160*/  UIADD3 UR12, UP2, UPT, UR15, UR10, URZ ;  /* 0x0000000a0f0c7290 */ /* 0x000fe4000ff5e0ff */
[----:B------:R-:W-:Y:S01]  /*0170*/  IMAD.U32 R6, RZ, RZ, UR18 ;  /* 0x00000012ff067e24 */ /* 0x000fe2000f8e00ff */
[----:B------:R-:W-:Y:S01]  /*0180*/  @UP3 UIADD3 UR10, UP1, UPT, UR15, UR8, URZ ;  /* 0x000000080f0a3290 */ /* 0x000fe2000ff3e0ff */
[----:B------:R-:W-:Y:S01]  /*0190*/  IMAD.U32 R7, RZ, RZ, UR19 ;  /* 0x00000013ff077e24 */ /* 0x000fe2000f8e00ff */
[----:B------:R-:W-:-:S02]  /*01a0*/  UIADD3.X UR8, UPT, UPT, UR14, UR11, URZ, UP2, !UPT ;  /* 0x0000000b0e087290 */ /* 0x000fc400097fe4ff */
[----:B------:R-:W-:Y:S02]  /*01b0*/  UISETP.NE.AND UP4, UPT, UR16, URZ, UPT ;  /* 0x000000ff1000728c */ /* 0x000fe4000bf85270 */
[----:B-1----:R-:W-:Y:S01]  /*01c0*/  UISETP.EQ.U32.AND UP2, UPT, UR6, URZ, UPT ;  /* 0x000000ff0600728c */ /* 0x002fe2000bf42070 */
[----:B---3--:R-:W2:Y:S01]  /*01d0*/  @P4 LDG.E R5, desc[UR4][R6.64] ;  /* 0x0000000406054981 */ /* 0x008ea2000c1e1900 */
[----:B------:R-:W-:Y:S02]  /*01e0*/  @UP3 UIADD3.X UR11, UPT, UPT, UR14, UR9, URZ, UP1, !UPT ;  /* 0x000000090e0b3290 */ /* 0x000fe40008ffe4ff */
[----:B------:R-:W-:Y:S01]  /*01f0*/  UISETP.EQ.OR.EX UP2, UPT, UR7, URZ, !UP4, UP2 ;  /* 0x000000ff0700728c */ /* 0x000fe2000e742720 */
[----:B------:R1:W3:Y:S01]  /*0200*/  @P2 LDG.E R2, desc[UR4][R6.64+0x4] ;  /* 0x0000040406022981 */ /* 0x0002e2000c1e1900 */
[----:B------:R-:W-:Y:S01]  /*0210*/  UIADD3 UR9, UP1, UPT, UR15, UR6, URZ ;  /* 0x000000060f097290 */ /* 0x000fe2000ff3e0ff */
[----:B------:R-:W-:-:S03]  /*0220*/  IMAD.U32 R105, RZ, RZ, UR8 ;  /* 0x00000008ff697e24 */ /* 0x000fc6000f8e00ff */
[----:B------:R-:W-:Y:S01]  /*0230*/  PLOP3.LUT P3, PT, PT, PT, UP2, 0x80, 0x8 ;  /* 0x000000000008781c */ /* 0x000fe20003f6f028 */
[----:B------:R-:W-:Y:S01]  /*0240*/  UIADD3.X UR8, UPT, UPT, UR14, UR7, URZ, UP1, !UPT ;  /* 0x000000070e087290 */ /* 0x000fe20008ffe4ff */
[----:B------:R-:W-:Y:S02]  /*0250*/  IMAD.U32 R104, RZ, RZ, UR12 ;  /* 0x0000000cff687e24 */ /* 0x000fe4000f8e00ff */
[----:B------:R-:W-:Y:S01]  /*0260*/  IMAD.U32 R8, RZ, RZ, UR10 ;  /* 0x0000000aff087e24 */ /* 0x000fe2000f8e00ff */
[----:B------:R-:W4:Y:S01]  /*0270*/  S2UR UR25, SR_CTAID.X ;  /* 0x00000000001979c3 */ /* 0x000f220000002500 */
[----:B------:R-:W-:Y:S01]  /*0280*/  IMAD.U32 R9, RZ, RZ, UR11 ;  /* 0x0000000bff097e24 */ /* 0x000fe2000f8e00ff */
[----:B------:R-:W5:Y:S01]  /*0290*/  @P0 LDG.E R3, desc[UR4][R104.64] ;  /* 0x0000000468030981 */ /* 0x000f62000c1e1900 */
[----:B------:R-:W-:Y:S01]  /*02a0*/  UMOV UR20, 0xffffffff ;  /* 0xffffffff00147882 */ /* 0x000fe20000000000 */
[----:B------:R-:W3:Y:S02]  /*02b0*/  @!UP0 LDCU UR21, c[0x0][0x434] ;  /* 0x00008680ff1587ac */ /* 0x000ee40008000800 */
[----:B------:R-:W5:Y:S01]  /*02c0*/  @P1 LDG.E R0, desc[UR4][R8.64] ;  /* 0x0000000408001981 */ /* 0x000f62000c1e1900 */
[----:B------:R-:W5:Y:S01]  /*02d0*/  @!UP3 LDCU UR10, c[0x0][0x43c] ;  /* 0x00008780ff0ab7ac */ /* 0x000f620008000800 */
[----:B-1----:R-:W-:-:S02]  /*02e0*/  IMAD.U32 R6, RZ, RZ, UR9 ;  /* 0x00000009ff067e24 */ /* 0x002fc4000f8e00ff */
[----:B------:R-:W-:Y:S01]  /*02f0*/  IMAD.U32 R7, RZ, RZ, UR8 ;  /* 0x00000008ff077e24 */ /* 0x000fe2000f8e00ff */
[----:B------:R-:W1:Y:S04]  /*0300*/  @!UP3 LDCU.64 UR8, c[0x0][0x488] ;  /* 0x00009100ff08b7ac */ /* 0x000e680008000a00 */
[----:B------:R-:W5:Y:S01]  /*0310*/  @!P3 LDG.E R4, desc[UR4][R6.64] ;  /* 0x000000040604b981 */ /* 0x000f62000c1e1900 */
[----:B------:R-:W-:Y:S01]  /*0320*/  UMOV UR11, URZ ;  /* 0x000000ff000b7c82 */ /* 0x000fe20008000000 */
[----:B----4-:R-:W-:Y:S01]  /*0330*/  USHF.L.U32 UR25, UR25, 0x6, URZ ;  /* 0x0000000619197899 */ /* 0x010fe200080006ff */
[----:B------:R-:W-:Y:S01]  /*0340*/  UMOV UR27, 0xffffffff ;  /* 0xffffffff001b7882 */ /* 0x000fe20000000000 */
[----:B-1----:R-:W-:-:S04]  /*0350*/  @!UP3 UISETP.NE.U32.AND UP2, UPT, UR8, URZ, UPT ;  /* 0x000000ff0800b28c */ /* 0x002fc8000bf45070 */
[----:B------:R-:W-:Y:S01]  /*0360*/  @!UP3 UISETP.NE.AND.EX UP2, UPT, UR9, URZ, UPT, UP2 ;  /* 0x000000ff0900b28c */ /* 0x000fe2000bf45320 */
[----:B--2---:R-:W-:Y:S02]  /*0370*/  @P4 R2UR UR20, R5 ;  /* 0x00000000051442ca */ /* 0x004fe400000e0000 */
[----:B---3--:R-:W-:-:S13]  /*0380*/  @P2 R2UR UR12, R2 ;  /* 0x00000000020c22ca */ /* 0x008fda00000e0000 */
[----:B------:R-:W-:Y:S02]  /*0390*/  @UP0 UIADD3 UR21, UPT, UPT, UR12, -UR20, URZ ;  /* 0x800000140c150290 */ /* 0x000fe4000fffe0ff */
[----:B------:R-:W-:Y:S01]  /*03a0*/  UISETP.NE.U32.AND UP0, UPT, UR6, URZ, UPT ;  /* 0x000000ff0600728c */ /* 0x000fe2000bf05070 */
[----:B-----5:R-:W-:Y:S02]  /*03b0*/  @P0 R2UR UR11, R3 ;  /* 0x00000000030b02ca */ /* 0x020fe400000e0000 */
[----:B------:R-:W-:Y:S01]  /*03c0*/  @P1 R2UR UR26, R0 ;  /* 0x00000000001a12ca */ /* 0x000fe200000e0000 */
[----:B------:R-:W-:Y:S02]  /*03d0*/  UISETP.NE.AND.EX UP0, UPT, UR7, URZ, UPT, UP0 ;  /* 0x000000ff0700728c */ /* 0x000fe4000bf05300 */
[----:B------:R-:W-:Y:S01]  /*03e0*/  UISETP.GT.AND UP1, UPT, UR21, UR25, UPT ;  /* 0x000000191500728c */ /* 0x000fe2000bf24270 */
[----:B------:R-:W-:-:S05]  /*03f0*/  @!P3 R2UR UR27, R4 ;  /* 0x00000000041bb2ca */ /* 0x000fca00000e0000 */
[----:B------:R-:W-:Y:S01]  /*0400*/  PLOP3.LUT P1, PT, PT, PT, UP1, 0x80, 0x8 ;  /* 0x000000000008781c */ /* 0x000fe20003f2f018 */
[----:B------:R-:W-:-:S03]  /*0410*/  @!UP3 USEL UR6, UR10, URZ, UP2 ;  /* 0x000000ff0a06b287 */ /* 0x000fc60009000000 */
[----:B------:R-:W-:Y:S01]  /*0420*/  @UP3 UIADD3 UR26, UPT, UPT, UR26, -UR11, URZ ;  /* 0x8000000b1a1a3290 */ /* 0x000fe2000fffe0ff */
[----:B------:R-:W1:Y:S01]  /*0430*/  @!UP0 LDCU UR24, c[0x0][0x438] ;  /* 0x00008700ff1887ac */ /* 0x000e620008000800 */
[----:B------:R-:W-:Y:S10]  /*0440*/  BRA.U !UP0, `(.L_x_1996) ;  /* 0x0000000108187547 */ /* 0x000ff4000b800000 */
[----:B------:R-:W-:-:S13]  /*0450*/  PLOP3.LUT P2, PT, PT, PT, UP4, 0x80, 0x8 ;  /* 0x000000000008781c */ /* 0x000fda0003f4f048 */
[----:B------:R-:W2:Y:S04]  /*0460*/  @P2 LDG.E R0, desc[UR4][R6.64+0x4] ;  /* 0x0000040406002981 */ /* 0x000ea8000c1e1900 */
[----:B------:R-:W3:Y:S01]  /*0470*/  @!P2 LDG.E R2, desc[UR4][R6.64] ;  /* 0x000000040602a981 */ /* 0x000ee2000c1e1900 */
[----:B--2---:R-:W-:-:S13]  /*0480*/  @P2 R2UR UR7, R0 ;  /* 0x00000000000722ca */ /* 0x004fda00000e0000 */
[----:B-1----:R-:W-:-:S07]  /*0490*/  @UP4 UIADD3 UR24, UPT, UPT, UR7, -UR27, URZ ;  /* 0x8000001b07184290 */ /* 0x002fce000fffe0ff */
[----:B---3--:R-:W-:-:S15]  /*04a0*/  @!P2 R2UR UR24, R2 ;  /* 0x000000000218a2ca */ /* 0x008fde00000e0000 */
.L_x_1996:
[----:B-1----:R-:W-:Y:S01]  /*04b0*/  UIADD3 UR24, UPT, UPT, UR24, -UR11, URZ ;  /* 0x8000000b18187290 */ /* 0x002fe2000fffe0ff */
[----:B------:R-:W-:Y:S11]  /*04c0*/  @!P1 EXIT ;  /* 0x000000000000994d */ /* 0x000ff60003800000 */
[----:B------:R-:W1:Y:S01]  /*04d0*/  LDCU UR7, c[0x0][0x508] ;  /* 0x0000a100ff0777ac */ /* 0x000e620008000800 */
[----:B------:R-:W2:Y:S01]  /*04e0*/  S2R R61, SR_TID.X ;  /* 0x00000000003d7919 */ /* 0x000ea20000002100 */
[----:B------:R-:W3:Y:S01]  /*04f0*/  LDCU UR12, c[0x0][0x438] ;  /* 0x00008700ff0c77ac */ /* 0x000ee20008000800 */
[----:B------:R-:W-:Y:S01]  /*0500*/  @!UP3 UIADD3 UR26, UPT, UPT, UR24, UR6, URZ ;  /* 0x00000006181ab290 */ /* 0x000fe2000fffe0ff */
[----:B------:R-:W4:Y:S03]  /*0510*/  LDCU UR23, c[0x0][0x504] ;  /* 0x0000a080ff1777ac */ /* 0x000f260008000800 */
[----:B------:R-:W-:-:S04]  /*0520*/  UIADD3 UR9, UPT, UPT, UR26, 0x3f, URZ ;  /* 0x0000003f1a097890 */ /* 0x000fc8000fffe0ff */
[----:B------:R-:W-:Y:S02]  /*0530*/  UIADD3 UR6, UPT, UPT, UR9, UR25, -UR21 ;  /* 0x0000001909067290 */ /* 0x000fe4000fffe815 */
[----:B------:R-:W-:Y:S02]  /*0540*/  USHF.R.S32.HI UR8, URZ, 0x1f, UR9 ;  /* 0x0000001fff087899 */ /* 0x000fe40008011409 */
[----:B-1----:R-:W-:Y:S02]  /*0550*/  UIADD3 UR7, UPT, UPT, UR6, 0x40, UR7 ;  /* 0x0000004006077890 */ /* 0x002fe4000fffe007 */
[----:B---3--:R-:W-:Y:S02]  /*0560*/  UIADD3 UR12, UPT, UPT, UR12, 0x3f, URZ ;  /* 0x0000003f0c0c7890 */ /* 0x008fe4000fffe0ff */
[----:B------:R-:W-:Y:S02]  /*0570*/  USHF.R.S32.HI UR6, URZ, 0x1f, UR7 ;  /* 0x0000001fff067899 */ /* 0x000fe40008011407 */
[----:B------:R-:W-:-:S02]  /*0580*/  ULEA.HI UR8, UR8, UR9, URZ, 0x6 ;  /* 0x0000000908087291 */ /* 0x000fc4000f8f30ff */
[----:B------:R-:W-:Y:S02]  /*0590*/  ULEA.HI UR6, UR6, UR7, URZ, 0x6 ;  /* 0x0000000706067291 */ /* 0x000fe4000f8f30ff */
[----:B------:R-:W-:Y:S02]  /*05a0*/  USHF.R.S32.HI UR10, URZ, 0x1f, UR12 ;  /* 0x0000001fff0a7899 */ /* 0x000fe4000801140c */
[----:B----4-:R-:W-:Y:S02]  /*05b0*/  UIADD3 UR23, UPT, UPT, UR21, UR23, URZ ;  /* 0x0000001715177290 */ /* 0x010fe4000fffe0ff */
[----:B------:R-:W-:Y:S02]  /*05c0*/  USHF.R.S32.HI UR8, URZ, 0x6, UR8 ;  /* 0x00000006ff087899 */ /* 0x000fe40008011408 */
[----:B------:R-:W-:Y:S02]  /*05d0*/  USHF.R.S32.HI UR6, URZ, 0x6, UR6 ;  /* 0x00000006ff067899 */ /* 0x000fe40008011406 */
[----:B------:R-:W-:-:S02]  /*05e0*/  ULEA.HI UR10, UR10, UR12, URZ, 0x6 ;  /* 0x0000000c0a0a7291 */ /* 0x000fc4000f8f30ff */
[----:B------:R-:W-:Y:S01]  /*05f0*/  UIADD3 UR7, UPT, UPT, -UR23, UR25, UR26 ;  /* 0x0000001917077290 */ /* 0x000fe2000fffe11a */
[----:B------:R-:W-:Y:S01]  /*0600*/  IMAD.U32 R0, RZ, RZ, UR8 ;  /* 0x00000008ff007e24 */ /* 0x000fe2000f8e00ff */
[----:B------:R-:W-:Y:S01]  /*0610*/  USHF.R.S32.HI UR10, URZ, 0x6, UR10 ;  /* 0x00000006ff0a7899 */ /* 0x000fe2000801140a */
[----:B------:R-:W-:Y:S01]  /*0620*/  IMAD.U32 R3, RZ, RZ, UR6 ;  /* 0x00000006ff037e24 */ /* 0x000fe2000f8e00ff */
[----:B------:R-:W-:-:S04]  /*0630*/  USHF.R.S32.HI UR6, URZ, 0x1f, UR7 ;  /* 0x0000001fff067899 */ /* 0x000fc80008011407 */
[----:B------:R-:W-:Y:S01]  /*0640*/  VIMNMX3 R0, R0, UR10, R3, PT ;  /* 0x0000000a00007c0f */ /* 0x000fe2000b800103 */
[----:B------:R-:W-:Y:S01]  /*0650*/  ULEA.HI UR7, UR6, UR7, URZ, 0x6 ;  /* 0x0000000706077291 */ /* 0x000fe2000f8f30ff */
[----:B------:R-:W-:Y:S02]  /*0660*/  UMOV UR10, UR33 ;  /* 0x00000021000a7c82 */ /* 0x000fe40008000000 */
[----:B------:R-:W-:Y:S01]  /*0670*/  R2UR UR22, R0 ;  /* 0x00000000001672ca */ /* 0x000fe200000e0000 */
[----:B------:R-:W-:Y:S02]  /*0680*/  USHF.R.S32.HI UR7, URZ, 0x6, UR7 ;  /* 0x00000006ff077899 */ /* 0x000fe40008011407 */
[----:B------:R-:W1:Y:S02]  /*0690*/  S2UR UR6, SR_CTAID.Z ;  /* 0x00000000000679c3 */ /* 0x000e640000002700 */
[----:B------:R-:W-:-:S04]  /*06a0*/  UISETP.LT.AND UP0, UPT, URZ, UR7, UPT ;  /* 0x00000007ff00728c */ /* 0x000fc8000bf01270 */
[----:B------:R-:W-:-:S04]  /*06b0*/  USEL UR7, URZ, UR7, !UP0 ;  /* 0x00000007ff077287 */ /* 0x000fc8000c000000 */
[----:B------:R-:W-:-:S09]  /*06c0*/  UISETP.GE.AND UP0, UPT, UR7, UR22, UPT ;  /* 0x000000160700728c */ /* 0x000fd2000bf06270 */
[----:B--2---:R-:W-:Y:S05]  /*06d0*/  BRA.U !UP0, `(.L_x_1997) ;  /* 0x0000000908447547 */ /* 0x004fea000b800000 */
[----:B------:R-:W-:Y:S01]  /*06e0*/  UISETP.NE.AND UP0, UPT, UR20, -0x1, UPT ;  /* 0xffffffff1400788c */ /* 0x000fe2000bf05270 */
[----:B------:R-:W-:Y:S01]  /*06f0*/  IMAD.SHL.U32 R2, R61, 0x8, RZ ;  /* 0x000000083d027824 */ /* 0x000fe200078e00ff */
[----:B------:R-:W2:Y:S01]  /*0700*/  LDCU.64 UR12, c[0x0][0x408] ;  /* 0x00008100ff0c77ac */ /* 0x000ea20008000a00 */
[----:B------:R-:W-:Y:S01]  /*0710*/  IMAD.MOV.U32 R3, RZ, RZ, RZ ;  /* 0x000000ffff037224 */ /* 0x000fe200078e00ff */
[----:B------:R-:W-:Y:S01]  /*0720*/  SHF.R.U32.HI R61, RZ, 0x3, R61 ;  /* 0x00000003ff3d7819 */ /* 0x000fe2000001163d */
[----:B------:R-:W-:Y:S01]  /*0730*/  BSSY.RECONVERGENT B0, `(.L_x_1998) ;  /* 0x0000031000007945 */ /* 0x000fe20003800200 */
[----:B------:R-:W3:Y:S01]  /*0740*/  LDCU.64 UR8, c[0x0][0x410] ;  /* 0x00008200ff0877ac */ /* 0x000ee20008000a00 */
[----:B------:R-:W-:Y:S02]  /*0750*/  LOP3.LUT R2, R2, 0x38, RZ, 0xc0, !PT ;  /* 0x0000003802027812 */ /* 0x000fe400078ec0ff */
[C---:B------:R-:W-:Y:S01]  /*0760*/  VIADD R7, R61.reuse, 0x10 ;  /* 0x000000103d077836 */ /* 0x040fe20000000000 */
[----:B------:R-:W1:Y:S01]  /*0770*/  LDCU UR7, c[0x0][0x3e0] ;  /* 0x00007c00ff0777ac */ /* 0x000e620008000800 */
[----:B------:R-:W-:-:S02]  /*0780*/  IADD3 R6, PT, PT, R61, 0x20, RZ ;  /* 0x000000203d067810 */ /* 0x000fc40007ffe0ff */
[C---:B------:R-:W-:Y:S01]  /*0790*/  LOP3.LUT R10, R2.reuse, 0x40, RZ, 0xfc, !PT ;  /* 0x00000040020a7812 */ /* 0x040fe200078efcff */
[----:B------:R-:W4:Y:S01]  /*07a0*/  @!UP0 LDCU.64 UR14, c[0x0][0x400] ;  /* 0x00008000ff0e87ac */ /* 0x000f220008000a00 */
[C---:B------:R-:W-:Y:S02]  /*07b0*/  LOP3.LUT R9, R2.reuse, 0x80, RZ, 0xfc, !PT ;  /* 0x0000008002097812 */ /* 0x040fe400078efcff */
[----:B------:R-:W-:Y:S01]  /*07c0*/  LOP3.LUT R8, R2, 0xc0, RZ, 0xfc, !PT ;  /* 0x000000c002087812 */ /* 0x000fe200078efcff */
[----:B------:R-:W5:Y:S01]  /*07d0*/  LDCU UR11, c[0x0][0x434] ;  /* 0x00008680ff0b77ac */ /* 0x000f620008000800 */
[----:B--2---:R-:W-:Y:S01]  /*07e0*/  IMAD.U32 R5, RZ, RZ, UR12 ;  /* 0x0000000cff057e24 */ /* 0x004fe2000f8e00ff */
[----:B------:R-:W-:Y:S01]  /*07f0*/  MOV R0, UR13 ;  /* 0x0000000d00007c02 */ /* 0x000fe20008000f00 */
[----:B------:R-:W-:Y:S02]  /*0800*/  @UP0 UIMAD.WIDE.U32 UR18, UR20, UR12, URZ ;  /* 0x0000000c141202a5 */ /* 0x000fe4000f8e00ff */
[----:B------:R-:W-:Y:S01]  /*0810*/  IMAD.WIDE.U32 R4, R5, UR25, R2 ;  /* 0x0000001905047c25 */ /* 0x000fe2000f8e0002 */
[----:B------:R-:W-:-:S03]  /*0820*/  UIADD3 UR21, UPT, UPT, -UR25, UR21, URZ ;  /* 0x0000001519157290 */ /* 0x000fc6000fffe1ff */
[----:B------:R-:W-:Y:S01]  /*0830*/  IMAD R0, R0, UR25, R5 ;  /* 0x0000001900007c24 */ /* 0x000fe2000f8e0205 */
[----:B-1----:R-:W-:Y:S01]  /*0840*/  UIMAD UR7, UR10, UR7, UR6 ;  /* 0x000000070a0772a4 */ /* 0x002fe2000f8e0206 */
[----:B---3--:R-:W-:Y:S01]  /*0850*/  IMAD.U32 R12, RZ, RZ, UR8 ;  /* 0x00000008ff0c7e24 */ /* 0x008fe2000f8e00ff */
[----:B------:R-:W-:Y:S01]  /*0860*/  ISETP.GE.AND P1, PT, R61, UR21, PT ;  /* 0x000000153d007c0c */ /* 0x000fe2000bf26270 */
[----:B----4-:R-:W-:Y:S01]  /*0870*/  @!UP0 UIMAD.WIDE.U32 UR16, UR33, UR14, URZ ;  /* 0x0000000e211082a5 */ /* 0x010fe2000f8e00ff */
[----:B------:R-:W-:Y:S01]  /*0880*/  IMAD.U32 R17, RZ, RZ, UR9 ;  /* 0x00000009ff117e24 */ /* 0x000fe2000f8e00ff */
[----:B------:R-:W-:Y:S02]  /*0890*/  ISETP.GE.AND P6, PT, R6, UR21, PT ;  /* 0x0000001506007c0c */ /* 0x000fe4000bfc6270 */
[----:B------:R-:W-:Y:S02]  /*08a0*/  @!UP0 UIMAD UR15, UR33, UR15, UR17 ;  /* 0x0000000f210f82a4 */ /* 0x000fe4000f8e0211 */
[----:B------:R-:W-:Y:S01]  /*08b0*/  @UP0 UIMAD UR15, UR20, UR13, UR19 ;  /* 0x0000000d140f02a4 */ /* 0x000fe2000f8e0213 */
[----:B------:R-:W-:Y:S01]  /*08c0*/  @UP0 UMOV UR16, UR18 ;  /* 0x0000001200100c82 */ /* 0x000fe20008000000 */
[----:B-----5:R-:W-:Y:S01]  /*08d0*/  UIMAD UR25, UR7, UR11, UR25 ;  /* 0x0000000b071972a4 */ /* 0x020fe2000f8e0219 */
[----:B------:R-:W-:-:S04]  /*08e0*/  IADD3 R4, P0, PT, R4, UR16, RZ ;  /* 0x0000001004047c10 */ /* 0x000fc8000ff1e0ff */
        /* <DEDUP_REMOVED lines=21> */
.L_x_1999:
[----:B------:R-:W-:Y:S05]  /*0a40*/  BSYNC.RECONVERGENT B0 ;  /* 0x0000000000007941 */ /* 0x000fea0003800200 */
.L_x_1998:
        /* <DEDUP_REMOVED lines=23> */
.L_x_2001:
[----:B------:R-:W-:Y:S05]  /*0bc0*/  BSYNC.RECONVERGENT B0 ;  /* 0x0000000000007941 */ /* 0x000fea0003800200 */
.L_x_2000:
        /* <DEDUP_REMOVED lines=22> */
.L_x_2003:
[----:B------:R-:W-:Y:S05]  /*0d30*/  BSYNC.RECONVERGENT B0 ;  /* 0x0000000000007941 */ /* 0x000fea0003800200 */
.L_x_2002:
        /* <DEDUP_REMOVED lines=21> */
.L_x_2005:
[----:B------:R-:W-:Y:S05]  /*0e90*/  BSYNC.RECONVERGENT B0 ;  /* 0x0000000000007941 */ /* 0x000fea0003800200 */
.L_x_2004:
        /* <DEDUP_REMOVED lines=21> */
.L_x_1997:
[----:B------:R-:W2:Y:S01]  /*0ff0*/  LDCU.64 UR8, c[0x0][0x4d8] ;  /* 0x00009b00ff0877ac */ /* 0x000ea20008000a00 */
[----:B------:R-:W3:Y:S01]  /*1000*/  LDCU.64 UR12, c[0x0][0x4e0] ;  /* 0x00009c00ff0c77ac */ /* 0x000ee20008000a00 */
[----:B--2---:R-:W-:-:S04]  /*1010*/  UISETP.NE.U32.AND UP1, UPT, UR8, URZ, UPT ;  /* 0x000000ff0800728c */ /* 0x004fc8000bf25070 */
[----:B------:R-:W-:Y:S02]  /*1020*/  UISETP.NE.AND.EX UP1, UPT, UR9, URZ, UPT, UP1 ;  /* 0x000000ff0900728c */ /* 0x000fe4000bf25310 */
[----:B---3--:R-:W-:-:S04]  /*1030*/  UISETP.NE.U32.AND UP0, UPT, UR12, URZ, UPT ;  /* 0x000000ff0c00728c */ /* 0x008fc8000bf05070 */
        /* <DEDUP_REMOVED lines=8> */
.L_x_2006:
[----:B------:R-:W-:Y:S05]  /*10c0*/  BRA.U !UP0, `(.L_x_2007) ;  /* 0x00000005089c7547 */ /* 0x000fea000b800000 */
[----:B------:R-:W2:Y:S01]  /*10d0*/  LDC R7, c[0x0][0x4f0] ;  /* 0x00013c00ff077b82 */ /* 0x000ea20000000800 */
[----:B------:R-:W-:Y:S01]  /*10e0*/  ULEA UR18, UR22, 0xffffffc0, 0x6 ;  /* 0xffffffc016127891 */ /* 0x000fe2000f8e30ff */
[----:B------:R-:W-:Y:S01]  /*10f0*/  IMAD.MOV.U32 R4, RZ, RZ, RZ ;  /* 0x000000ffff047224 */ /* 0x000fe200078e00ff */
[----:B------:R-:W3:Y:S04]  /*1100*/  LDCU.64 UR8, c[0x0][0x4e8] ;  /* 0x00009d00ff0877ac */ /* 0x000ee80008000a00 */
[----:B------:R-:W-:Y:S01]  /*1110*/  MOV R0, UR18 ;  /* 0x0000001200007c02 */ /* 0x000fe20008000f00 */
[----:B------:R-:W4:Y:S03]  /*1120*/  LDCU.64 UR16, c[0x0][0x3b8] ;  /* 0x00007700ff1077ac */ /* 0x000f260008000a00 */
[----:B------:R-:W-:Y:S01]  /*1130*/  IABS R0, R0 ;  /* 0x0000000000007213 */ /* 0x000fe20000000000 */
[----:B------:R-:W5:Y:S01]  /*1140*/  LDCU.64 UR14, c[0x0][0x3c0] ;  /* 0x00007800ff0e77ac */ /* 0x000f620008000a00 */
[----:B---3--:R-:W-:Y:S01]  /*1150*/  UIMAD.WIDE.U32 UR10, UR33, UR8, URZ ;  /* 0x00000008210a72a5 */ /* 0x008fe2000f8e00ff */
[----:B--2---:R-:W-:-:S03]  /*1160*/  IABS R3, R7 ;  /* 0x0000000700037213 */ /* 0x004fc60000000000 */
[----:B------:R-:W-:Y:S02]  /*1170*/  UIMAD UR9, UR33, UR9, UR11 ;  /* 0x00000009210972a4 */ /* 0x000fe4000f8e020b */
[----:B------:R-:W-:Y:S01]  /*1180*/  ULEA UR8, UP0, UR10, UR12, 0x2 ;  /* 0x0000000c0a087291 */ /* 0x000fe2000f8010ff */
[----:B------:R-:W2:Y:S03]  /*1190*/  I2F.RP R8, R3 ;  /* 0x0000000300087306 */ /* 0x000ea60000209400 */
[----:B------:R-:W-:Y:S02]  /*11a0*/  ULEA.HI.X UR9, UR10, UR13, UR9, 0x2, UP0 ;  /* 0x0000000d0a097291 */ /* 0x000fe400080f1409 */
[----:B------:R-:W-:Y:S01]  /*11b0*/  MOV R230, UR8 ;  /* 0x0000000800e67c02 */ /* 0x000fe20008000f00 */
[----:B------:R-:W3:Y:S03]  /*11c0*/  LDCU.64 UR10, c[0x0][0x3a0] ;  /* 0x00007400ff0a77ac */ /* 0x000ee60008000a00 */
[----:B------:R-:W-:-:S05]  /*11d0*/  IMAD.U32 R231, RZ, RZ, UR9 ;  /* 0x00000009ffe77e24 */ /* 0x000fca000f8e00ff */
[----:B------:R-:W4:Y:S01]  /*11e0*/  LDCU.64 UR8, c[0x0][0x3a8] ;  /* 0x00007500ff0877ac */ /* 0x000f220008000a00 */
[----:B--2---:R-:W2:Y:S02]  /*11f0*/  MUFU.RCP R6, R8 ;  /* 0x0000000800067308 */ /* 0x004ea40000001000 */
[----:B--2---:R-:W-:-:S06]  /*1200*/  IADD3 R6, PT, PT, R6, 0xffffffe, RZ ;  /* 0x0ffffffe06067810 */ /* 0x004fcc0007ffe0ff */
[----:B------:R-:W2:Y:S02]  /*1210*/  F2I.FTZ.U32.TRUNC.NTZ R5, R6 ;  /* 0x0000000600057305 */ /* 0x000ea4000021f000 */
[----:B--2---:R-:W-:-:S04]  /*1220*/  IMAD.MOV R2, RZ, RZ, -R5 ;  /* 0x000000ffff027224 */ /* 0x004fc800078e0a05 */
[----:B------:R-:W-:-:S04]  /*1230*/  IMAD R2, R2, R3, RZ ;  /* 0x0000000302027224 */ /* 0x000fc800078e02ff */
[----:B------:R-:W-:Y:S01]  /*1240*/  IMAD.HI.U32 R5, R5, R2, R4 ;  /* 0x0000000205057227 */ /* 0x000fe200078e0004 */
[----:B------:R-:W-:-:S05]  /*1250*/  MOV R2, R0 ;  /* 0x0000000000027202 */ /* 0x000fca0000000f00 */
[----:B------:R-:W-:Y:S02]  /*1260*/  IMAD.HI.U32 R4, R5, R2, RZ ;  /* 0x0000000205047227 */ /* 0x000fe400078e00ff */
[----:B------:R-:W2:Y:S02]  /*1270*/  LDC R5, c[0x0][0x3e8] ;  /* 0x0000fa00ff057b82 */ /* 0x000ea40000000800 */
        /* <DEDUP_REMOVED lines=8> */
[----:B------:R-:W-:-:S07]  /*1300*/  ISETP.GE.AND P1, PT, R0, RZ, PT ;  /* 0x000000ff0000720c */ /* 0x000fce0003f26270 */
[----:B------:R-:W-:-:S05]  /*1310*/  @P3 IADD3 R4, PT, PT, R4, 0x1, RZ ;  /* 0x0000000104043810 */ /* 0x000fca0007ffe0ff */
[----:B------:R-:W-:-:S05]  /*1320*/  IMAD.MOV.U32 R2, RZ, RZ, R4 ;  /* 0x000000ffff027224 */ /* 0x000fca00078e0004 */
[----:B------:R-:W-:Y:S02]  /*1330*/  @!P1 IADD3 R2, PT, PT, -R2, RZ, RZ ;  /* 0x000000ff02029210 */ /* 0x000fe40007ffe1ff */
[----:B------:R-:W-:-:S05]  /*1340*/  @!P2 LOP3.LUT R2, RZ, R7, RZ, 0x33, !PT ;  /* 0x00000007ff02a212 */ /* 0x000fca00078e33ff */
[----:B------:R-:W-:-:S05]  /*1350*/  IMAD.WIDE R12, R2, 0x4, R230 ;  /* 0x00000004020c7825 */ /* 0x000fca00078e02e6 */
[----:B------:R-:W5:Y:S01]  /*1360*/  LDG.E R6, desc[UR4][R12.64] ;  /* 0x000000040c067981 */ /* 0x000f62000c1e1900 */
[----:B--2---:R-:W-:Y:S02]  /*1370*/  IABS R0, R5 ;  /* 0x0000000500007213 */ /* 0x004fe40000000000 */
[----:B------:R-:W-:Y:S01]  /*1380*/  IADD3 R2, PT, PT, -R2, RZ, RZ ;  /* 0x000000ff02027210 */ /* 0x000fe20007ffe1ff */
[----:B------:R-:W2:Y:S01]  /*1390*/  S2R R3, SR_CTAID.Z ;  /* 0x0000000000037919 */ /* 0x000ea20000002700 */
[----:B------:R-:W1:Y:S01]  /*13a0*/  I2F.RP R10, R0 ;  /* 0x00000000000a7306 */ /* 0x000e620000209400 */
[----:B------:R-:W-:Y:S02]  /*13b0*/  ISETP.NE.AND P4, PT, R5, RZ, PT ;  /* 0x000000ff0500720c */ /* 0x000fe40003f85270 */
[----:B------:R-:W-:-:S05]  /*13c0*/  IMAD R2, R7, R2, UR18 ;  /* 0x0000001207027e24 */ /* 0x000fca000f8e0202 */
[----:B-1----:R-:W1:Y:S01]  /*13d0*/  MUFU.RCP R8, R10 ;  /* 0x0000000a00087308 */ /* 0x002e620000001000 */
[----:B--2---:R-:W-:Y:S02]  /*13e0*/  IABS R3, R3 ;  /* 0x0000000300037213 */ /* 0x004fe40000000000 */
[----:B-1----:R-:W-:-:S05]  /*13f0*/  IADD3 R8, PT, PT, R8, 0xffffffe, RZ ;  /* 0x0ffffffe08087810 */ /* 0x002fca0007ffe0ff */
[----:B------:R-:W1:Y:S02]  /*1400*/  F2I.FTZ.U32.TRUNC.NTZ R9, R8 ;  /* 0x0000000800097305 */ /* 0x000e64000021f000 */
[----:B-1----:R-:W-:Y:S01]  /*1410*/  IADD3 R4, PT, PT, RZ, -R9, RZ ;  /* 0x80000009ff047210 */ /* 0x002fe20007ffe0ff */
[----:B------:R-:W-:-:S04]  /*1420*/  IMAD.MOV.U32 R8, RZ, RZ, RZ ;  /* 0x000000ffff087224 */ /* 0x000fc800078e00ff */
[----:B------:R-:W-:-:S04]  /*1430*/  IMAD R4, R4, R0, RZ ;  /* 0x0000000004047224 */ /* 0x000fc800078e02ff */
[----:B------:R-:W-:Y:S01]  /*1440*/  IMAD.HI.U32 R9, R9, R4, R8 ;  /* 0x0000000409097227 */ /* 0x000fe200078e0008 */
[----:B------:R-:W-:-:S05]  /*1450*/  MOV R4, R3 ;  /* 0x0000000300047202 */ /* 0x000fca0000000f00 */
        /* <DEDUP_REMOVED lines=10> */
[----:B------:R-:W-:-:S05]  /*1500*/  SHF.R.S32.HI R0, RZ, 0x1f, R2 ;  /* 0x0000001fff007819 */ /* 0x000fca0000011402 */
[----:B------:R-:W-:-:S05]  /*1510*/  @P2 VIADD R16, R16, 0x1 ;  /* 0x0000000110102836 */ /* 0x000fca0000000000 */
[----:B------:R-:W-:-:S04]  /*1520*/  MOV R4, R16 ;  /* 0x0000001000047202 */ /* 0x000fc80000000f00 */
[----:B------:R-:W-:Y:S02]  /*1530*/  @!P3 IADD3 R4, PT, PT, -R4, RZ, RZ ;  /* 0x000000ff0404b210 */ /* 0x000fe40007ffe1ff */
[----:B-----5:R-:W-:Y:S01]  /*1540*/  SHF.R.S32.HI R3, RZ, 0x1f, R6 ;  /* 0x0000001fff037819 */ /* 0x020fe20000011406 */
[----:B---3--:R-:W-:-:S04]  /*1550*/  IMAD.WIDE.U32 R10, R6, UR10, RZ ;  /* 0x0000000a060a7c25 */ /* 0x008fc8000f8e00ff */
[C---:B------:R-:W-:Y:S02]  /*1560*/  IMAD R9, R3.reuse, UR10, RZ ;  /* 0x0000000a03097c24 */ /* 0x040fe4000f8e02ff */
[----:B----4-:R-:W-:Y:S02]  /*1570*/  IMAD R3, R3, UR8, RZ ;  /* 0x0000000803037c24 */ /* 0x010fe4000f8e02ff */
[C---:B------:R-:W-:Y:S02]  /*1580*/  IMAD R9, R6.reuse, UR11, R9 ;  /* 0x0000000b06097c24 */ /* 0x040fe4000f8e0209 */
[C---:B------:R-:W-:Y:S02]  /*1590*/  IMAD R8, R6.reuse, UR9, R3 ;  /* 0x0000000906087c24 */ /* 0x040fe4000f8e0203 */
[----:B------:R-:W-:Y:S01]  /*15a0*/  IMAD.WIDE.U32 R6, R6, UR8, RZ ;  /* 0x0000000806067c25 */ /* 0x000fe2000f8e00ff */
[----:B------:R-:W1:Y:S01]  /*15b0*/  LDCU.128 UR8, c[0x0][0x3d0] ;  /* 0x00007a00ff0877ac */ /* 0x000e620008000c00 */
[----:B------:R-:W-:-:S02]  /*15c0*/  IADD3 R11, PT, PT, R11, R9, RZ ;  /* 0x000000090b0b7210 */ /* 0x000fc40007ffe0ff */
[----:B------:R-:W-:Y:S01]  /*15d0*/  IMAD.IADD R9, R7, 0x1, R8 ;  /* 0x0000000107097824 */ /* 0x000fe200078e0208 */
[----:B------:R-:W-:Y:S01]  /*15e0*/  MOV R8, R6 ;  /* 0x0000000600087202 */ /* 0x000fe20000000f00 */
[C---:B------:R-:W-:Y:S02]  /*15f0*/  IMAD R3, R0.reuse, UR16, RZ ;  /* 0x0000001000037c24 */ /* 0x040fe4000f8e02ff */
[----:B------:R-:W-:Y:S01]  /*1600*/  IMAD R7, R0, UR14, RZ ;  /* 0x0000000e00077c24 */ /* 0x000fe2000f8e02ff */
[----:B------:R-:W-:Y:S01]  /*1610*/  SEL R0, R5, R4, !P4 ;  /* 0x0000000405007207 */ /* 0x000fe20006000000 */
[C---:B------:R-:W-:Y:S02]  /*1620*/  IMAD R3, R2.reuse, UR17, R3 ;  /* 0x0000001102037c24 */ /* 0x040fe4000f8e0203 */
[----:B------:R-:W-:-:S04]  /*1630*/  IMAD.WIDE.U32 R10, R2, UR16, R10 ;  /* 0x00000010020a7c25 */ /* 0x000fc8000f8e000a */
[C---:B------:R-:W-:Y:S02]  /*1640*/  IMAD R7, R2.reuse, UR15, R7 ;  /* 0x0000000f02077c24 */ /* 0x040fe4000f8e0207 */
[----:B------:R-:W-:Y:S01]  /*1650*/  IMAD.WIDE.U32 R8, R2, UR14, R8 ;  /* 0x0000000e02087c25 */ /* 0x000fe2000f8e0008 */
[----:B------:R-:W-:-:S03]  /*1660*/  SHF.R.S32.HI R2, RZ, 0x1f, R0 ;  /* 0x0000001fff027819 */ /* 0x000fc60000011400 */
[----:B------:R-:W-:Y:S01]  /*1670*/  IMAD.IADD R11, R11, 0x1, R3 ;  /* 0x000000010b0b7824 */ /* 0x000fe200078e0203 */
[----:B------:R-:W-:Y:S01]  /*1680*/  IADD3 R9, PT, PT, R9, R7, RZ ;  /* 0x0000000709097210 */ /* 0x000fe20007ffe0ff */
[C---:B-1----:R-:W-:Y:S02]  /*1690*/  IMAD R3, R2.reuse, UR8, RZ ;  /* 0x0000000802037c24 */ /* 0x042fe4000f8e02ff */
[----:B------:R-:W-:Y:S02]  /*16a0*/  IMAD R7, R2, UR10, RZ ;  /* 0x0000000a02077c24 */ /* 0x000fe4000f8e02ff */
[C---:B------:R-:W-:Y:S02]  /*16b0*/  IMAD R3, R0.reuse, UR9, R3 ;  /* 0x0000000900037c24 */ /* 0x040fe4000f8e0203 */
[----:B------:R-:W-:-:S04]  /*16c0*/  IMAD.WIDE.U32 R10, R0, UR8, R10 ;  /* 0x00000008000a7c25 */ /* 0x000fc8000f8e000a */
[C---:B------:R-:W-:Y:S02]  /*16d0*/  IMAD R7, R0.reuse, UR11, R7 ;  /* 0x0000000b00077c24 */ /* 0x040fe4000f8e0207 */
[----:B------:R-:W-:Y:S01]  /*16e0*/  IMAD.WIDE.U32 R8, R0, UR10, R8 ;  /* 0x0000000a00087c25 */ /* 0x000fe2000f8e0008 */
[----:B------:R-:W-:-:S03]  /*16f0*/  IADD3 R0, PT, PT, R11, R3, RZ ;  /* 0x000000030b007210 */ /* 0x000fc60007ffe0ff */
[----:B------:R-:W-:Y:S01]  /*1700*/  IMAD.MOV.U32 R2, RZ, RZ, R10 ;  /* 0x000000ffff027224 */ /* 0x000fe200078e000a */
[----:B------:R-:W-:Y:S02]  /*1710*/  IADD3 R3, PT, PT, R9, R7, RZ ;  /* 0x0000000709037210 */ /* 0x000fe40007ffe0ff */
[----:B------:R-:W-:Y:S01]  /*1720*/  MOV R4, R8 ;  /* 0x0000000800047202 */ /* 0x000fe20000000f00 */
[----:B------:R-:W-:Y:S06]  /*1730*/  BRA `(.L_x_2008) ;  /* 0x0000000400807947 */ /* 0x000fec0003800000 */
.L_x_2007:
[----:B------:R-:W-:-:S09]  /*1740*/  UISETP.NE.AND UP0, UPT, UR27, -0x1, UPT ;  /* 0xffffffff1b00788c */ /* 0x000fd2000bf05270 */
[----:B------:R-:W-:Y:S05]  /*1750*/  BRA.U UP0, `(.L_x_2009) ;  /* 0x0000000100347547 */ /* 0x000fea000b800000 */
[----:B------:R-:W2:Y:S01]  /*1760*/  LDCU.64 UR16, c[0x0][0x3b8] ;  /* 0x00007700ff1077ac */ /* 0x000ea20008000a00 */
[----:B------:R-:W3:Y:S01]  /*1770*/  LDCU.64 UR8, c[0x0][0x3a0] ;  /* 0x00007400ff0877ac */ /* 0x000ee20008000a00 */
[----:B------:R-:W-:Y:S02]  /*1780*/  USHF.R.S32.HI UR14, URZ, 0x1f, UR11 ;  /* 0x0000001fff0e7899 */ /* 0x000fe4000801140b */
[----:B------:R-:W-:Y:S02]  /*1790*/  USHF.R.S32.HI UR15, URZ, 0x1f, UR10 ;  /* 0x0000001fff0f7899 */ /* 0x000fe4000801140a */
[----:B--2---:R-:W-:Y:S02]  /*17a0*/  UIMAD UR14, UR14, UR16, URZ ;  /* 0x000000100e0e72a4 */ /* 0x004fe4000f8e02ff */
[----:B------:R-:W-:Y:S02]  /*17b0*/  UIMAD.WIDE.U32 UR18, UR11, UR16, URZ ;  /* 0x000000100b1272a5 */ /* 0x000fe4000f8e00ff */
[----:B------:R-:W-:-:S02]  /*17c0*/  UIMAD UR14, UR11, UR17, UR14 ;  /* 0x000000110b0e72a4 */ /* 0x000fc4000f8e020e */
[----:B---3--:R-:W-:Y:S02]  /*17d0*/  UIMAD UR15, UR15, UR8, URZ ;  /* 0x000000080f0f72a4 */ /* 0x008fe4000f8e02ff */
[----:B------:R-:W-:Y:S02]  /*17e0*/  UIADD3 UR19, UPT, UPT, UR19, UR14, URZ ;  /* 0x0000000e13137290 */ /* 0x000fe4000fffe0ff */
[----:B------:R-:W-:Y:S02]  /*17f0*/  UIMAD UR9, UR10, UR9, UR15 ;  /* 0x000000090a0972a4 */ /* 0x000fe4000f8e020f */
[----:B------:R-:W-:-:S04]  /*1800*/  UIMAD.WIDE.U32 UR18, UR10, UR8, UR18 ;  /* 0x000000080a1272a5 */ /* 0x000fc8000f8e0012 */
[----:B------:R-:W-:Y:S01]  /*1810*/  UIADD3 UR19, UPT, UPT, UR19, UR9, URZ ;  /* 0x0000000913137290 */ /* 0x000fe2000fffe0ff */
[----:B------:R-:W-:Y:S11]  /*1820*/  BRA `(.L_x_2010) ;  /* 0x0000000000187947 */ /* 0x000ff60003800000 */
.L_x_2009:
[----:B------:R-:W2:Y:S01]  /*1830*/  LDCU.64 UR16, c[0x0][0x3b8] ;  /* 0x00007700ff1077ac */ /* 0x000ea20008000a00 */
[----:B------:R-:W-:-:S04]  /*1840*/  UIADD3 UR19, UPT, UPT, UR11, UR27, URZ ;  /* 0x0000001b0b137290 */ /* 0x000fc8000fffe0ff */
[----:B--2---:R-:W-:Y:S02]  /*1850*/  UIMAD.WIDE.U32 UR8, UR19, UR16, URZ ;  /* 0x00000010130872a5 */ /* 0x004fe4000f8e00ff */
[----:B------:R-:W-:-:S04]  /*1860*/  UIMAD UR19, UR19, UR17, URZ ;  /* 0x00000011131372a4 */ /* 0x000fc8000f8e02ff */
[----:B------:R-:W-:Y:S01]  /*1870*/  UIADD3 UR19, UPT, UPT, UR9, UR19, URZ ;  /* 0x0000001309137290 */ /* 0x000fe2000fffe0ff */
[----:B------:R-:W-:-:S11]  /*1880*/  UMOV UR18, UR8 ;  /* 0x0000000800127c82 */ /* 0x000fd60008000000 */
.L_x_2010:
[----:B------:R-:W-:Y:S05]  /*1890*/  BRA.U UP0, `(.L_x_2011) ;  /* 0x0000000100347547 */ /* 0x000fea000b800000 */
[----:B------:R-:W2:Y:S01]  /*18a0*/  LDCU.64 UR14, c[0x0][0x3c0] ;  /* 0x00007800ff0e77ac */ /* 0x000ea20008000a00 */
[----:B------:R-:W3:Y:S01]  /*18b0*/  LDCU.64 UR8, c[0x0][0x3a8] ;  /* 0x00007500ff0877ac */ /* 0x000ee20008000a00 */
[----:B------:R-:W-:-:S04]  /*18c0*/  USHF.R.S32.HI UR27, URZ, 0x1f, UR11 ;  /* 0x0000001fff1b7899 */ /* 0x000fc8000801140b */
[----:B--2---:R-:W-:Y:S02]  /*18d0*/  UIMAD UR27, UR27, UR14, URZ ;  /* 0x0000000e1b1b72a4 */ /* 0x004fe4000f8e02ff */
[----:B------:R-:W-:Y:S02]  /*18e0*/  UIMAD.WIDE.U32 UR28, UR11, UR14, URZ ;  /* 0x0000000e0b1c72a5 */ /* 0x000fe4000f8e00ff */
[----:B------:R-:W-:Y:S02]  /*18f0*/  UIMAD UR27, UR11, UR15, UR27 ;  /* 0x0000000f0b1b72a4 */ /* 0x000fe4000f8e021b */
[----:B------:R-:W-:Y:S02]  /*1900*/  USHF.R.S32.HI UR11, URZ, 0x1f, UR10 ;  /* 0x0000001fff0b7899 */ /* 0x000fe4000801140a */
[----:B------:R-:W-:Y:S02]  /*1910*/  UIADD3 UR29, UPT, UPT, UR29, UR27, URZ ;  /* 0x0000001b1d1d7290 */ /* 0x000fe4000fffe0ff */
[----:B---3--:R-:W-:-:S04]  /*1920*/  UIMAD UR11, UR11, UR8, URZ ;  /* 0x000000080b0b72a4 */ /* 0x008fc8000f8e02ff */
[----:B------:R-:W-:Y:S02]  /*1930*/  UIMAD UR9, UR10, UR9, UR11 ;  /* 0x000000090a0972a4 */ /* 0x000fe4000f8e020b */
[----:B------:R-:W-:-:S04]  /*1940*/  UIMAD.WIDE.U32 UR10, UR10, UR8, UR28 ;  /* 0x000000080a0a72a5 */ /* 0x000fc8000f8e001c */
[----:B------:R-:W-:Y:S01]  /*1950*/  UIADD3 UR9, UPT, UPT, UR11, UR9, URZ ;  /* 0x000000090b097290 */ /* 0x000fe2000fffe0ff */
[----:B------:R-:W-:Y:S11]  /*1960*/  BRA `(.L_x_2012) ;  /* 0x0000000000187947 */ /* 0x000ff60003800000 */
.L_x_2011:
[----:B------:R-:W2:Y:S01]  /*1970*/  LDCU.64 UR14, c[0x0][0x3c0] ;  /* 0x00007800ff0e77ac */ /* 0x000ea20008000a00 */
[----:B------:R-:W-:-:S04]  /*1980*/  UIADD3 UR11, UPT, UPT, UR11, UR27, URZ ;  /* 0x0000001b0b0b7290 */ /* 0x000fc8000fffe0ff */
[----:B--2---:R-:W-:Y:S02]  /*1990*/  UIMAD.WIDE.U32 UR8, UR11, UR14, URZ ;  /* 0x0000000e0b0872a5 */ /* 0x004fe4000f8e00ff */
[----:B------:R-:W-:-:S04]  /*19a0*/  UIMAD UR11, UR11, UR15, URZ ;  /* 0x0000000f0b0b72a4 */ /* 0x000fc8000f8e02ff */
[----:B------:R-:W-:Y:S01]  /*19b0*/  UIADD3 UR9, UPT, UPT, UR9, UR11, URZ ;  /* 0x0000000b09097290 */ /* 0x000fe2000fffe0ff */
[----:B------:R-:W-:-:S11]  /*19c0*/  UMOV UR10, UR8 ;  /* 0x00000008000a7c82 */ /* 0x000fd60008000000 */
.L_x_2012:
[----:B------:R-:W2:Y:S01]  /*19d0*/  LDC R5, c[0x0][0x3e8] ;  /* 0x0000fa00ff057b82 */ /* 0x000ea20000000800 */
[----:B------:R-:W3:Y:S01]  /*19e0*/  S2R R2, SR_CTAID.Z ;  /* 0x0000000000027919 */ /* 0x000ee20000002700 */
[----:B------:R-:W-:Y:S01]  /*19f0*/  ULEA UR8, UR22, 0xffffffc0, 0x6 ;  /* 0xffffffc016087891 */ /* 0x000fe2000f8e30ff */
[----:B------:R-:W-:Y:S01]  /*1a00*/  CS2R R230, SRZ ;  /* 0x0000000000e67805 */ /* 0x000fe2000001ff00 */
[----:B------:R-:W-:Y:S01]  /*1a10*/  UMOV UR11, UR9 ;  /* 0x00000009000b7c82 */ /* 0x000fe20008000000 */
[----:B------:R-:W-:Y:S01]  /*1a20*/  UMOV UR28, UR18 ;  /* 0x00000012001c7c82 */ /* 0x000fe20008000000 */
[----:B------:R-:W-:Y:S01]  /*1a30*/  UMOV UR29, UR19 ;  /* 0x00000013001d7c82 */ /* 0x000fe20008000000 */
[----:B------:R-:W-:Y:S02]  /*1a40*/  UIMAD.WIDE.U32 UR18, UR8, UR14, UR10 ;  /* 0x0000000e081272a5 */ /* 0x000fe4000f8e000a */
[----:B------:R-:W-:Y:S02]  /*1a50*/  UIMAD.WIDE.U32 UR10, UR8, UR16, UR28 ;  /* 0x00000010080a72a5 */ /* 0x000fe4000f8e001c */
[----:B------:R-:W-:-:S02]  /*1a60*/  UIMAD UR9, UR8, UR15, UR19 ;  /* 0x0000000f080972a4 */ /* 0x000fc4000f8e0213 */
[----:B------:R-:W-:Y:S01]  /*1a70*/  UIMAD UR8, UR8, UR17, UR11 ;  /* 0x00000011080872a4 */ /* 0x000fe2000f8e020b */
[----:B------:R-:W-:Y:S01]  /*1a80*/  IMAD.U32 R15, RZ, RZ, UR19 ;  /* 0x00000013ff0f7e24 */ /* 0x000fe2000f8e00ff */
[----:B------:R-:W-:Y:S01]  /*1a90*/  MOV R14, UR18 ;  /* 0x00000012000e7c02 */ /* 0x000fe20008000f00 */
[----:B------:R-:W-:Y:S01]  /*1aa0*/  IMAD.U32 R11, RZ, RZ, UR11 ;  /* 0x0000000bff0b7e24 */ /* 0x000fe2000f8e00ff */
[----:B------:R-:W-:Y:S02]  /*1ab0*/  MOV R10, UR10 ;  /* 0x0000000a000a7c02 */ /* 0x000fe40008000f00 */
[----:B------:R-:W-:Y:S01]  /*1ac0*/  MOV R15, UR9 ;  /* 0x00000009000f7c02 */ /* 0x000fe20008000f00 */
[----:B------:R-:W-:Y:S01]  /*1ad0*/  IMAD.U32 R11, RZ, RZ, UR8 ;  /* 0x00000008ff0b7e24 */ /* 0x000fe2000f8e00ff */
[----:B--2---:R-:W-:Y:S02]  /*1ae0*/  IABS R0, R5 ;  /* 0x0000000500007213 */ /* 0x004fe40000000000 */
[----:B------:R-:W-:-:S02]  /*1af0*/  ISETP.NE.AND P4, PT, R5, RZ, PT ;  /* 0x000000ff0500720c */ /* 0x000fc40003f85270 */
[----:B------:R-:W2:Y:S01]  /*1b00*/  I2F.RP R4, R0 ;  /* 0x0000000000047306 */ /* 0x000ea20000209400 */
[----:B---3--:R-:W-:-:S07]  /*1b10*/  IABS R2, R2 ;  /* 0x0000000200027213 */ /* 0x008fce0000000000 */
[----:B--2---:R-:W2:Y:S02]  /*1b20*/  MUFU.RCP R6, R4 ;  /* 0x0000000400067308 */ /* 0x004ea40000001000 */
[----:B--2---:R-:W-:-:S06]  /*1b30*/  VIADD R6, R6, 0xffffffe ;  /* 0x0ffffffe06067836 */ /* 0x004fcc0000000000 */
[----:B------:R-:W2:Y:S02]  /*1b40*/  F2I.FTZ.U32.TRUNC.NTZ R7, R6 ;  /* 0x0000000600077305 */ /* 0x000ea4000021f000 */
[----:B--2---:R-:W-:Y:S01]  /*1b50*/  IADD3 R3, PT, PT, RZ, -R7, RZ ;  /* 0x80000007ff037210 */ /* 0x004fe20007ffe0ff */
[----:B------:R-:W-:-:S04]  /*1b60*/  IMAD.MOV.U32 R6, RZ, RZ, RZ ;  /* 0x000000ffff067224 */ /* 0x000fc800078e00ff */
[----:B------:R-:W-:-:S04]  /*1b70*/  IMAD R3, R3, R0, RZ ;  /* 0x0000000003037224 */ /* 0x000fc800078e02ff */
[----:B------:R-:W-:Y:S02]  /*1b80*/  IMAD.HI.U32 R3, R7, R3, R6 ;  /* 0x0000000307037227 */ /* 0x000fe400078e0006 */
[----:B------:R-:W2:Y:S04]  /*1b90*/  LDC.64 R6, c[0x0][0x3d8] ;  /* 0x0000f600ff067b82 */ /* 0x000ea80000000a00 */
[----:B------:R-:W-:-:S05]  /*1ba0*/  IMAD.HI.U32 R16, R3, R2, RZ ;  /* 0x0000000203107227 */ /* 0x000fca00078e00ff */
[----:B------:R-:W-:-:S05]  /*1bb0*/  IADD3 R3, PT, PT, -R16, RZ, RZ ;  /* 0x000000ff10037210 */ /* 0x000fca0007ffe1ff */
[----:B------:R-:W-:-:S05]  /*1bc0*/  IMAD R3, R0, R3, R2 ;  /* 0x0000000300037224 */ /* 0x000fca00078e0202 */
[----:B------:R-:W-:-:S13]  /*1bd0*/  ISETP.GT.U32.AND P2, PT, R0, R3, PT ;  /* 0x000000030000720c */ /* 0x000fda0003f44070 */
[----:B------:R-:W-:Y:S01]  /*1be0*/  @!P2 IMAD.IADD R3, R3, 0x1, -R0 ;  /* 0x000000010303a824 */ /* 0x000fe200078e0a00 */
[----:B------:R-:W-:-:S04]  /*1bf0*/  @!P2 IADD3 R16, PT, PT, R16, 0x1, RZ ;  /* 0x000000011010a810 */ /* 0x000fc80007ffe0ff */
[----:B------:R-:W-:Y:S02]  /*1c00*/  ISETP.GE.U32.AND P1, PT, R3, R0, PT ;  /* 0x000000000300720c */ /* 0x000fe40003f26070 */
[----:B-1----:R-:W-:Y:S01]  /*1c10*/  LOP3.LUT R0, R5, UR6, RZ, 0x3c, !PT ;  /* 0x0000000605007c12 */ /* 0x002fe2000f8e3cff */
[----:B------:R-:W1:Y:S01]  /*1c20*/  LDC.64 R2, c[0x0][0x3d0] ;  /* 0x0000f400ff027b82 */ /* 0x000e620000000a00 */
[----:B------:R-:W-:Y:S02]  /*1c30*/  LOP3.LUT R5, RZ, R5, RZ, 0x33, !PT ;  /* 0x00000005ff057212 */ /* 0x000fe400078e33ff */
[----:B------:R-:W-:-:S07]  /*1c40*/  ISETP.GE.AND P3, PT, R0, RZ, PT ;  /* 0x000000ff0000720c */ /* 0x000fce0003f66270 */
[----:B------:R-:W-:-:S05]  /*1c50*/  @P1 VIADD R16, R16, 0x1 ;  /* 0x0000000110101836 */ /* 0x000fca0000000000 */
[----:B------:R-:W-:-:S05]  /*1c60*/  MOV R0, R16 ;  /* 0x0000001000007202 */ /* 0x000fca0000000f00 */
[----:B------:R-:W-:-:S05]  /*1c70*/  @!P3 IMAD.MOV R0, RZ, RZ, -R0 ;  /* 0x000000ffff00b224 */ /* 0x000fca00078e0a00 */
[----:B------:R-:W-:-:S04]  /*1c80*/  SEL R9, R5, R0, !P4 ;  /* 0x0000000005097207 */ /* 0x000fc80006000000 */
[----:B------:R-:W-:Y:S01]  /*1c90*/  SHF.R.S32.HI R13, RZ, 0x1f, R9 ;  /* 0x0000001fff0d7819 */ /* 0x000fe20000011409 */
[----:B-1----:R-:W-:-:S04]  /*1ca0*/  IMAD.WIDE.U32 R10, R9, R2, R10 ;  /* 0x00000002090a7225 */ /* 0x002fc800078e000a */
[C---:B--2---:R-:W-:Y:S02]  /*1cb0*/  IMAD R4, R13.reuse, R6, RZ ;  /* 0x000000060d047224 */ /* 0x044fe400078e02ff */
[----:B------:R-:W-:Y:S01]  /*1cc0*/  IMAD R0, R13, R2, RZ ;  /* 0x000000020d007224 */ /* 0x000fe200078e02ff */
[----:B------:R-:W-:Y:S01]  /*1cd0*/  MOV R2, R10 ;  /* 0x0000000a00027202 */ /* 0x000fe20000000f00 */
[----:B------:R-:W-:-:S04]  /*1ce0*/  IMAD.WIDE.U32 R12, R9, R6, R14 ;  /* 0x00000006090c7225 */ /* 0x000fc800078e000e */
[C---:B------:R-:W-:Y:S01]  /*1cf0*/  IMAD R7, R9.reuse, R7, R4 ;  /* 0x0000000709077224 */ /* 0x040fe200078e0204 */
[----:B------:R-:W-:Y:S01]  /*1d00*/  MOV R4, R12 ;  /* 0x0000000c00047202 */ /* 0x000fe20000000f00 */
[----:B------:R-:W-:Y:S02]  /*1d10*/  IMAD R0, R9, R3, R0 ;  /* 0x0000000309007224 */ /* 0x000fe400078e0200 */
[----:B------:R-:W-:Y:S02]  /*1d20*/  IMAD.IADD R3, R13, 0x1, R7 ;  /* 0x000000010d037824 */ /* 0x000fe400078e0207 */
[----:B------:R-:W-:-:S07]  /*1d30*/  IMAD.IADD R0, R11, 0x1, R0 ;  /* 0x000000010b007824 */ /* 0x000fce00078e0200 */
.L_x_2008:
[----:B------:R-:W-:Y:S01]  /*1d40*/  UISETP.NE.AND UP0, UPT, UR20, -0x1, UPT ;  /* 0xffffffff1400788c */ /* 0x000fe2000bf05270 */
[----:B------:R-:W-:Y:S01]  /*1d50*/  IMAD.MOV.U32 R80, RZ, RZ, RZ ;  /* 0x000000ffff507224 */ /* 0x000fe200078e00ff */
[----:B------:R-:W1:Y:S01]  /*1d60*/  LDCU.64 UR18, c[0x0][0x3b0] ;  /* 0x00007600ff1277ac */ /* 0x000e620008000a00 */
[----:B------:R-:W2:Y:S01]  /*1d70*/  LDCU.64 UR28, c[0x0][0x3c8] ;  /* 0x00007900ff1c77ac */ /* 0x000ea20008000a00 */
[----:B------:R-:W-:-:S03]  /*1d80*/  IMAD.SHL.U32 R73, R61, 0x8, RZ ;  /* 0x000000083d497824 */ /* 0x000fc600078e00ff */
[----:B------:R3:W5:Y:S01]  /*1d90*/  @P0 LDG.E R80, desc[UR4][R104.64] ;  /* 0x0000000468500981 */ /* 0x000762000c1e1900 */
[----:B------:R-:W-:Y:S01]  /*1da0*/  SHF.R.U32.HI R102, RZ, 0x3, R61 ;  /* 0x00000003ff667819 */ /* 0x000fe2000001163d */
[----:B------:R-:W4:Y:S02]  /*1db0*/  LDC R69, c[0x0][0x450] ;  /* 0x00011400ff457b82 */ /* 0x000f240000000800 */
[----:B------:R-:W3:Y:S01]  /*1dc0*/  @!UP0 LDCU.64 UR8, c[0x0][0x398] ;  /* 0x00007300ff0887ac */ /* 0x000ee20008000a00 */
[----:B------:R-:W-:Y:S01]  /*1dd0*/  LOP3.LUT R12, R73, 0x38, RZ, 0xc0, !PT ;  /* 0x00000038490c7812 */ /* 0x000fe200078ec0ff */
[----:B------:R-:W4:Y:S01]  /*1de0*/  S2R R101, SR_CTAID.X ;  /* 0x0000000000657919 */ /* 0x000f220000002500 */
[C---:B------:R-:W-:Y:S01]  /*1df0*/  IMAD.SHL.U32 R67, R61.reuse, 0x4, RZ ;  /* 0x000000043d437824 */ /* 0x040fe200078e00ff */
[----:B------:R-:W-:Y:S01]  /*1e00*/  SHF.L.U32 R62, R61, 0x6, RZ ;  /* 0x000000063d3e7819 */ /* 0x000fe200000006ff */
[----:B------:R-:W-:Y:S01]  /*1e10*/  IMAD.MOV.U32 R103, RZ, RZ, RZ ;  /* 0x000000ffff677224 */ /* 0x000fe200078e00ff */
[C---:B------:R-:W-:Y:S01]  /*1e20*/  IADD3 R10, P0, PT, R12.reuse, R4, RZ ;  /* 0x000000040c0a7210 */ /* 0x040fe20007f1e0ff */
[----:B------:R-:W-:Y:S01]  /*1e30*/  USHF.L.U64.HI UR27, UR16, 0x4, UR17 ;  /* 0x00000004101b7899 */ /* 0x000fe20008010211 */
[----:B------:R-:W-:Y:S01]  /*1e40*/  IADD3 R8, P1, PT, R12, R2, RZ ;  /* 0x000000020c087210 */ /* 0x000fe20007f3e0ff */
[----:B-1----:R-:W-:Y:S01]  /*1e50*/  @UP0 UIMAD.WIDE.U32 UR10, UR20, UR18, URZ ;  /* 0x00000012140a02a5 */ /* 0x002fe2000f8e00ff */
[----:B------:R-:W-:Y:S01]  /*1e60*/  LOP3.LUT R67, R67, 0x1c, RZ, 0xc0, !PT ;  /* 0x0000001c43437812 */ /* 0x000fe200078ec0ff */
[----:B------:R-:W-:Y:S01]  /*1e70*/  IMAD.X R11, RZ, RZ, R3, P0 ;  /* 0x000000ffff0b7224 */ /* 0x000fe200000e0603 */
[----:B------:R-:W-:Y:S01]  /*1e80*/  LOP3.LUT R62, R62, 0x1c0, RZ, 0xc0, !PT ;  /* 0x000001c03e3e7812 */ /* 0x000fe200078ec0ff */
[----:B--2---:R-:W-:Y:S01]  /*1e90*/  IMAD.U32 R2, RZ, RZ, UR28 ;  /* 0x0000001cff027e24 */ /* 0x004fe2000f8e00ff */
[----:B------:R-:W-:Y:S01]  /*1ea0*/  SHF.R.U32.HI R63, RZ, 0x1, R61 ;  /* 0x00000001ff3f7819 */ /* 0x000fe2000001163d */
[----:B------:R-:W-:Y:S01]  /*1eb0*/  IMAD.X R9, RZ, RZ, R0, P1 ;  /* 0x000000ffff097224 */ /* 0x000fe200008e0600 */
[----:B------:R-:W-:Y:S01]  /*1ec0*/  MOV R0, UR29 ;  /* 0x0000001d00007c02 */ /* 0x000fe20008000f00 */
[----:B------:R-:W-:Y:S01]  /*1ed0*/  USHF.L.U32 UR28, UR16, 0x4, URZ ;  /* 0x00000004101c7899 */ /* 0x000fe200080006ff */
[----:B------:R-:W-:Y:S01]  /*1ee0*/  LOP3.LUT R62, R62, 0x38, R73, 0xf8, !PT ;  /* 0x000000383e3e7812 */ /* 0x000fe200078ef849 */
[----:B---3--:R-:W-:Y:S01]  /*1ef0*/  @!UP0 UIMAD.WIDE.U32 UR30, UR33, UR8, URZ ;  /* 0x00000008211e82a5 */ /* 0x008fe2000f8e00ff */
[----:B------:R-:W-:Y:S01]  /*1f00*/  IMAD.WIDE.U32 R8, R102, UR16, R8 ;  /* 0x0000001066087c25 */ /* 0x000fe2000f8e0008 */
[----:B------:R-:W-:Y:S01]  /*1f10*/  USHF.L.U64.HI UR29, UR14, 0x4, UR15 ;  /* 0x000000040e1d7899 */ /* 0x000fe2000801020f */
[----:B------:R-:W-:Y:S01]  /*1f20*/  LOP3.LUT R60, R62, 0x8, R63, 0x78, !PT ;  /* 0x000000083e3c7812 */ /* 0x000fe200078e783f */
[----:B------:R-:W-:Y:S01]  /*1f30*/  @!UP0 UIMAD UR9, UR33, UR9, UR31 ;  /* 0x00000009210982a4 */ /* 0x000fe2000f8e021f */
[----:B----4-:R-:W-:Y:S01]  /*1f40*/  LEA.HI R69, R69, R69, RZ, 0x1 ;  /* 0x0000004545457211 */ /* 0x010fe200078f08ff */
[----:B------:R-:W-:Y:S01]  /*1f50*/  @UP0 UIMAD UR9, UR20, UR19, UR11 ;  /* 0x00000013140902a4 */ /* 0x000fe2000f8e020b */
[----:B------:R-:W-:Y:S01]  /*1f60*/  IMAD R77, R102, UR17, R9 ;  /* 0x00000011664d7c24 */ /* 0x000fe2000f8e0209 */
[----:B------:R-:W-:Y:S01]  /*1f70*/  @!UP0 UMOV UR8, UR30 ;  /* 0x0000001e00088c82 */ /* 0x000fe20008000000 */
[----:B------:R-:W-:Y:S01]  /*1f80*/  @UP0 UMOV UR8, UR10 ;  /* 0x0000000a00080c82 */ /* 0x000fe20008000000 */
[----:B------:R-:W1:Y:S01]  /*1f90*/  LDCU.64 UR10, c[0x0][0x388] ;  /* 0x00007100ff0a77ac */ /* 0x000e620008000a00 */
[----:B------:R-:W-:Y:S01]  /*1fa0*/  IADD3 R6, P2, PT, R12, UR8, RZ ;  /* 0x000000080c067c10 */ /* 0x000fe2000ff5e0ff */
[C---:B------:R-:W-:Y:S01]  /*1fb0*/  IMAD.SHL.U32 R76, R8.reuse, 0x2, RZ ;  /* 0x00000002084c7824 */ /* 0x040fe200078e00ff */
[----:B------:R-:W-:Y:S01]  /*1fc0*/  SHF.R.S32.HI R69, RZ, 0x1, R69 ;  /* 0x00000001ff457819 */ /* 0x000fe20000011445 */
[----:B------:R-:W-:Y:S01]  /*1fd0*/  UIADD3 UR31, UPT, UPT, UR22, -0x1, URZ ;  /* 0xffffffff161f7890 */ /* 0x000fe2000fffe0ff */
[----:B------:R-:W-:Y:S01]  /*1fe0*/  IADD3.X R7, PT, PT, RZ, UR9, RZ, P2, !PT ;  /* 0x00000009ff077c10 */ /* 0x000fe200097fe4ff */
[----:B------:R-:W-:Y:S01]  /*1ff0*/  IMAD.WIDE.U32 R100, R101, 0x40, R102 ;  /* 0x0000004065647825 */ /* 0x000fe200078e0066 */
[----:B------:R-:W2:Y:S01]  /*2000*/  LDCU.64 UR8, c[0x0][0x390] ;  /* 0x00007200ff0877ac */ /* 0x000ea20008000a00 */
[----:B------:R-:W-:-:S02]  /*2010*/  SHF.L.U64.HI R77, R8, 0x1, R77 ;  /* 0x00000001084d7819 */ /* 0x000fc4000001024d */
[----:B------:R-:W-:Y:S01]  /*2020*/  IMAD.WIDE.U32 R2, R2, UR6, R6 ;  /* 0x0000000602027c25 */ /* 0x000fe2000f8e0006 */
[----:B------:R-:W-:Y:S01]  /*2030*/  LOP3.LUT R9, R12, 0x40, RZ, 0xfc, !PT ;  /* 0x000000400c097812 */ /* 0x000fe200078efcff */
[----:B------:R-:W-:Y:S02]  /*2040*/  USHF.L.U32 UR30, UR14, 0x4, URZ ;  /* 0x000000040e1e7899 */ /* 0x000fe400080006ff */
[----:B------:R-:W-:Y:S01]  /*2050*/  IMAD.WIDE.U32 R6, R102, UR14, R10 ;  /* 0x0000000e66067c25 */ /* 0x000fe2000f8e000a */
[C---:B------:R-:W-:Y:S01]  /*2060*/  LOP3.LUT R11, R12.reuse, 0x80, RZ, 0xfc, !PT ;  /* 0x000000800c0b7812 */ /* 0x040fe200078efcff */
[----:B------:R-:W-:Y:S01]  /*2070*/  USHF.L.U32 UR34, UR22, 0x6, URZ ;  /* 0x0000000616227899 */ /* 0x000fe200080006ff */
[----:B------:R-:W-:Y:S01]  /*2080*/  LOP3.LUT R10, R12, 0xc0, RZ, 0xfc, !PT ;  /* 0x000000c00c0a7812 */ /* 0x000fe200078efcff */
[----:B------:R-:W-:Y:S01]  /*2090*/  IMAD R75, R102, UR15, R7 ;  /* 0x0000000f664b7c24 */ /* 0x000fe2000f8e0207 */
[----:B-1----:R-:W-:Y:S01]  /*20a0*/  IADD3 R76, P1, PT, R76, UR10, RZ ;  /* 0x0000000a4c4c7c10 */ /* 0x002fe2000ff3e0ff */
[----:B------:R-:W-:Y:S01]  /*20b0*/  IMAD R7, R0, UR6, R3 ;  /* 0x0000000600077c24 */ /* 0x000fe2000f8e0203 */
[----:B------:R-:W-:Y:S01]  /*20c0*/  USHF.R.S32.HI UR6, URZ, 0x1f, UR24 ;  /* 0x0000001fff067899 */ /* 0x000fe20008011418 */
[C---:B------:R-:W-:Y:S01]  /*20d0*/  IMAD.SHL.U32 R74, R6.reuse, 0x2, RZ ;  /* 0x00000002064a7824 */ /* 0x040fe200078e00ff */
[----:B------:R-:W-:Y:S01]  /*20e0*/  SHF.L.U64.HI R75, R6, 0x1, R75 ;  /* 0x00000001064b7819 */ /* 0x000fe2000001024b */
[----:B------:R-:W-:Y:S01]  /*20f0*/  IMAD R3, R101, UR18, RZ ;  /* 0x0000001265037c24 */ /* 0x000fe2000f8e02ff */
[----:B------:R-:W-:Y:S01]  /*2100*/  ULEA.HI UR6, UR6, UR24, URZ, 0x6 ;  /* 0x0000001806067291 */ /* 0x000fe2000f8f30ff */
[----:B------:R-:W-:Y:S01]  /*2110*/  IMAD R68, R102, R69, R67 ;  /* 0x0000004566447224 */ /* 0x000fe200078e0243 */
[----:B--2---:R-:W-:Y:S01]  /*2120*/  IADD3 R74, P0, PT, R74, UR8, RZ ;  /* 0x000000084a4a7c10 */ /* 0x004fe2000ff1e0ff */
[----:B------:R-:W-:Y:S01]  /*2130*/  IMAD.MOV.U32 R6, RZ, RZ, R2 ;  /* 0x000000ffff067224 */ /* 0x000fe200078e0002 */
[----:B------:R-:W-:Y:S01]  /*2140*/  USHF.R.S32.HI UR6, URZ, 0x6, UR6 ;  /* 0x00000006ff067899 */ /* 0x000fe20008011406 */
[C---:B------:R-:W-:Y:S01]  /*2150*/  IMAD R3, R100.reuse, UR19, R3 ;  /* 0x0000001364037c24 */ /* 0x040fe2000f8e0203 */
[----:B------:R-:W-:Y:S01]  /*2160*/  IADD3.X R77, PT, PT, R77, UR11, RZ, P1, !PT ;  /* 0x0000000b4d4d7c10 */ /* 0x000fe20008ffe4ff */
[----:B------:R-:W-:Y:S01]  /*2170*/  IMAD.IADD R67, R67, 0x1, R68 ;  /* 0x0000000143437824 */ /* 0x000fe200078e0244 */
[----:B------:R-:W-:Y:S01]  /*2180*/  UISETP.LT.AND UP0, UPT, UR7, UR6, UPT ;  /* 0x000000060700728c */ /* 0x000fe2000bf01270 */
[----:B------:R-:W-:Y:S01]  /*2190*/  IMAD.WIDE.U32 R100, R100, UR18, R6 ;  /* 0x0000001264647c25 */ /* 0x000fe2000f8e0006 */
[----:B------:R-:W-:Y:S01]  /*21a0*/  IADD3.X R75, PT, PT, R75, UR9, RZ, P0, !PT ;  /* 0x000000094b4b7c10 */ /* 0x000fe200087fe4ff */
[----:B------:R-:W-:Y:S01]  /*21b0*/  USHF.L.U32 UR32, UR31, 0x6, URZ ;  /* 0x000000061f207899 */ /* 0x000fe200080006ff */
[----:B------:R-:W-:Y:S01]  /*21c0*/  SHF.R.S32.HI R66, RZ, 0x1f, R68 ;  /* 0x0000001fff427819 */ /* 0x000fe20000011444 */
[----:B------:R-:W-:Y:S01]  /*21d0*/  USEL UR6, UR7, UR6, !UP0 ;  /* 0x0000000607067287 */ /* 0x000fe2000c000000 */
[----:B------:R-:W-:Y:S01]  /*21e0*/  SHF.R.S32.HI R65, RZ, 0x1f, R67 ;  /* 0x0000001fff417819 */ /* 0x000fe20000011443 */
[----:B------:R-:W-:Y:S01]  /*21f0*/  IMAD.MOV.U32 R228, RZ, RZ, R74 ;  /* 0x000000ffffe47224 */ /* 0x000fe200078e004a */
[----:B------:R-:W-:Y:S01]  /*2200*/  MOV R226, R76 ;  /* 0x0000004c00e27202 */ /* 0x000fe20000000f00 */
[----:B------:R-:W-:Y:S01]  /*2210*/  UISETP.GT.U32.AND UP0, UPT, UR22, UR6, UPT ;  /* 0x000000061600728c */ /* 0x000fe2000bf04070 */
[----:B------:R-:W-:Y:S01]  /*2220*/  IMAD.MOV.U32 R227, RZ, RZ, R77 ;  /* 0x000000ffffe37224 */ /* 0x000fe200078e004d */
[----:B------:R-:W-:Y:S01]  /*2230*/  MOV R229, R75 ;  /* 0x0000004b00e57202 */ /* 0x000fe20000000f00 */
[----:B------:R-:W-:-:S06]  /*2240*/  IMAD.IADD R64, R101, 0x1, R3 ;  /* 0x0000000165407824 */ /* 0x000fcc00078e0203 */
[----:B------:R-:W-:Y:S05]  /*2250*/  BRA.U !UP0, `(.L_x_2013) ;  /* 0x000000a908147547 */ /* 0x000fea000b800000 */
[----:B------:R-:W1:Y:S01]  /*2260*/  LDC.64 R2, c[0x0][0x4a0] ;  /* 0x00012800ff027b82 */ /* 0x000e620000000a00 */
[----:B------:R-:W2:Y:S01]  /*2270*/  LDCU.128 UR8, c[0x0][0x490] ;  /* 0x00009200ff0877ac */ /* 0x000ea20008000c00 */
[----:B------:R-:W-:Y:S01]  /*2280*/  IMAD.MOV.U32 R13, RZ, RZ, RZ ;  /* 0x000000ffff0d7224 */ /* 0x000fe200078e00ff */
[----:B------:R-:W-:Y:S01]  /*2290*/  MOV R96, UR32 ;  /* 0x0000002000607c02 */ /* 0x000fe20008000f00 */
[----:B------:R-:W-:Y:S01]  /*22a0*/  @!P3 IMAD.MOV R16, RZ, RZ, -R16 ;  /* 0x000000ffff10b224 */ /* 0x000fe200078e0a10 */
[----:B------:R-:W3:Y:S01]  /*22b0*/  LDCU.128 UR16, c[0x0][0x4b0] ;  /* 0x00009600ff1077ac */ /* 0x000ee20008000c00 */
[----:B-----5:R-:W-:Y:S01]  /*22c0*/  IADD3 R80, PT, PT, R80, UR32, RZ ;  /* 0x0000002050507c10 */ /* 0x020fe2000fffe0ff */
[----:B------:R-:W-:Y:S01]  /*22d0*/  IMAD.SHL.U32 R95, R69, 0x10, RZ ;  /* 0x00000010455f7824 */ /* 0x000fe200078e00ff */
[----:B------:R-:W4:Y:S01]  /*22e0*/  LDC.64 R90, c[0x0][0x4a8] ;  /* 0x00012a00ff5a7b82 */ /* 0x000f220000000a00 */
[----:B------:R-:W3:Y:S01]  /*22f0*/  LDCU.128 UR12, c[0x0][0x4c0] ;  /* 0x00009800ff0c77ac */ /* 0x000ee20008000c00 */
[----:B------:R-:W-:Y:S01]  /*2300*/  SEL R16, R5, R16, !P4 ;  /* 0x0000001005107207 */ /* 0x000fe20006000000 */
[----:B------:R-:W-:Y:S01]  /*2310*/  IMAD R80, R80, R69, RZ ;  /* 0x0000004550507224 */ /* 0x000fe200078e02ff */
[C---:B------:R-:W-:Y:S01]  /*2320*/  IADD3 R72, PT, PT, R102.reuse, 0x10, RZ ;  /* 0x0000001066487810 */ /* 0x040fe20007ffe0ff */
[----:B------:R-:W3:Y:S01]  /*2330*/  LDCU UR35, c[0x0][0x450] ;  /* 0x00008a00ff2377ac */ /* 0x000ee20008000800 */
[C---:B------:R-:W-:Y:S01]  /*2340*/  IMAD R94, R69.reuse, 0x30, RZ ;  /* 0x00000030455e7824 */ /* 0x040fe200078e02ff */
[----:B------:R-:W-:Y:S01]  /*2350*/  IADD3 R70, PT, PT, R102, 0x30, RZ ;  /* 0x0000003066467810 */ /* 0x000fe20007ffe0ff */
[----:B------:R-:W-:Y:S01]  /*2360*/  IMAD.SHL.U32 R92, R69, 0x20, RZ ;  /* 0x00000020455c7824 */ /* 0x000fe200078e00ff */
[----:B------:R-:W-:Y:S01]  /*2370*/  SHF.R.S32.HI R81, RZ, 0x1f, R80 ;  /* 0x0000001fff517819 */ /* 0x000fe20000011450 */
[----:B------:R-:W3:Y:S01]  /*2380*/  LDCU.U8 UR37, c[0x0][0x533] ;  /* 0x0000a660ff2577ac */ /* 0x000ee20008000000 */
[----:B--2---:R-:W-:Y:S01]  /*2390*/  IMAD.U32 R5, RZ, RZ, UR10 ;  /* 0x0000000aff057e24 */ /* 0x004fe2000f8e00ff */
[----:B------:R-:W-:Y:S01]  /*23a0*/  IADD3 R50, P1, PT, R80, R68, RZ ;  /* 0x0000004450327210 */ /* 0x000fe20007f3e0ff */
[----:B------:R-:W-:Y:S01]  /*23b0*/  IMAD.U32 R0, RZ, RZ, UR11 ;  /* 0x0000000bff007e24 */ /* 0x000fe2000f8e00ff */
[----:B------:R-:W-:Y:S01]  /*23c0*/  USHF.R.S32.HI UR10, URZ, 0x1f, UR24 ;  /* 0x0000001fff0a7899 */ /* 0x000fe20008011418 */
[----:B------:R-:W-:Y:S01]  /*23d0*/  IMAD.WIDE.U32 R18, R5, UR33, R12 ;  /* 0x0000002105127c25 */ /* 0x000fe2000f8e000c */
[----:B------:R-:W-:Y:S01]  /*23e0*/  UMOV UR36, URZ ;  /* 0x000000ff00247c82 */ /* 0x000fe20008000000 */
[----:B------:R-:W-:-:S02]  /*23f0*/  SHF.R.S32.HI R88, RZ, 0x1f, R92 ;  /* 0x0000001fff587819 */ /* 0x000fc4000001145c */
[----:B-1----:R-:W-:Y:S01]  /*2400*/  IMAD.WIDE.U32 R6, R2, UR33, R12 ;  /* 0x0000002102067c25 */ /* 0x002fe2000f8e000c */
[----:B------:R-:W-:Y:S02]  /*2410*/  IADD3 R2, P0, PT, R102, -UR24, RZ ;  /* 0x8000001866027c10 */ /* 0x000fe4000ff1e0ff */
[----:B------:R-:W-:Y:S01]  /*2420*/  SHF.R.S32.HI R86, RZ, 0x1f, R94 ;  /* 0x0000001fff567819 */ /* 0x000fe2000001145e */
[----:B------:R-:W-:Y:S01]  /*2430*/  IMAD R7, R3, UR33, R7 ;  /* 0x0000002103077c24 */ /* 0x000fe2000f8e0207 */
[----:B------:R-:W-:Y:S01]  /*2440*/  SHF.R.S32.HI R3, RZ, 0x1f, R16 ;  /* 0x0000001fff037819 */ /* 0x000fe20000011410 */
[----:B------:R-:W-:Y:S01]  /*2450*/  IMAD R19, R0, UR33, R19 ;  /* 0x0000002100137c24 */ /* 0x000fe2000f8e0213 */
[----:B----4-:R-:W-:Y:S01]  /*2460*/  SHF.L.U32 R87, R90, 0x6, RZ ;  /* 0x000000065a577819 */ /* 0x010fe200000006ff */
[C---:B---3--:R-:W-:Y:S01]  /*2470*/  IMAD.WIDE.U32 R6, R96.reuse, UR16, R6 ;  /* 0x0000001060067c25 */ /* 0x048fe2000f8e0006 */
[----:B------:R-:W1:Y:S03]  /*2480*/  LDCU UR33, c[0x0][0x440] ;  /* 0x00008800ff2177ac */ /* 0x000e660008000800 */
[----:B------:R-:W-:Y:S01]  /*2490*/  IMAD R7, R96, UR17, R7 ;  /* 0x0000001160077c24 */ /* 0x000fe2000f8e0207 */
[----:B------:R-:W-:Y:S01]  /*24a0*/  UISETP.NE.AND UP1, UPT, UR37, URZ, UPT ;  /* 0x000000ff2500728c */ /* 0x000fe2000bf25270 */
[----:B------:R-:W-:-:S02]  /*24b0*/  IMAD R5, R3, UR12, RZ ;  /* 0x0000000c03057c24 */ /* 0x000fc4000f8e02ff */
[----:B------:R-:W-:-:S04]  /*24c0*/  IMAD.WIDE.U32 R6, R16, UR12, R6 ;  /* 0x0000000c10067c25 */ /* 0x000fc8000f8e0006 */
[----:B------:R-:W-:Y:S01]  /*24d0*/  IMAD R4, R16, UR13, R5 ;  /* 0x0000000d10047c24 */ /* 0x000fe2000f8e0205 */
[----:B------:R-:W2:Y:S01]  /*24e0*/  LDCU.64 UR12, c[0x0][0x4d0] ;  /* 0x00009a00ff0c77ac */ /* 0x000ea20008000a00 */
[----:B------:R-:W-:Y:S02]  /*24f0*/  IMAD R3, R3, UR18, RZ ;  /* 0x0000001203037c24 */ /* 0x000fe4000f8e02ff */
[----:B------:R-:W-:Y:S01]  /*2500*/  IMAD.WIDE.U32 R18, R96, R90, R18 ;  /* 0x0000005a60127225 */ /* 0x000fe200078e0012 */
[----:B------:R-:W-:-:S03]  /*2510*/  IADD3 R5, PT, PT, R7, R4, RZ ;  /* 0x0000000407057210 */ /* 0x000fc60007ffe0ff */
[----:B------:R-:W-:Y:S02]  /*2520*/  IMAD.MOV.U32 R4, RZ, RZ, R6 ;  /* 0x000000ffff047224 */ /* 0x000fe400078e0006 */
[----:B------:R-:W-:Y:S01]  /*2530*/  IMAD R6, R16, UR19, R3 ;  /* 0x0000001310067c24 */ /* 0x000fe2000f8e0203 */
[----:B------:R-:W-:Y:S01]  /*2540*/  IADD3.X R3, PT, PT, R81, R66, RZ, P1, !PT ;  /* 0x0000004251037210 */ /* 0x000fe20000ffe4ff */
[----:B------:R-:W-:Y:S01]  /*2550*/  IMAD R19, R96, R91, R19 ;  /* 0x0000005b60137224 */ /* 0x000fe200078e0213 */
[----:B------:R-:W-:Y:S01]  /*2560*/  UIADD3 UR19, UPT, UPT, UR24, -UR34, URZ ;  /* 0x8000002218137290 */ /* 0x000fe2000fffe0ff */
[----:B------:R-:W-:Y:S01]  /*2570*/  IMAD.X R15, RZ, RZ, ~UR10, P0 ;  /* 0x8000000aff0f7e24 */ /* 0x000fe200080e06ff */
[----:B------:R-:W-:Y:S01]  /*2580*/  IADD3 R80, P0, PT, R80, R67, RZ ;  /* 0x0000004350507210 */ /* 0x000fe20007f1e0ff */
[----:B------:R-:W-:Y:S01]  /*2590*/  IMAD.WIDE.U32 R16, R16, UR18, R18 ;  /* 0x0000001210107c25 */ /* 0x000fe2000f8e0012 */
[C---:B------:R-:W-:Y:S01]  /*25a0*/  SHF.L.U64.HI R0, R50.reuse, 0x1, R3 ;  /* 0x0000000132007819 */ /* 0x040fe20000010203 */
[----:B------:R-:W3:Y:S01]  /*25b0*/  LDCU.64 UR10, c[0x0][0x488] ;  /* 0x00009100ff0a77ac */ /* 0x000ee20008000a00 */
[----:B------:R-:W-:Y:S01]  /*25c0*/  MOV R18, UR35 ;  /* 0x0000002300127c02 */ /* 0x000fe20008000f00 */
[----:B------:R-:W-:-:S02]  /*25d0*/  IMAD.SHL.U32 R50, R50, 0x2, RZ ;  /* 0x0000000232327824 */ /* 0x000fc400078e00ff */
[----:B------:R-:W-:Y:S01]  /*25e0*/  IMAD.IADD R7, R17, 0x1, R6 ;  /* 0x0000000111077824 */ /* 0x000fe200078e0206 */
[----:B------:R-:W-:Y:S01]  /*25f0*/  USHF.L.U32 UR18, UR16, 0x6, URZ ;  /* 0x0000000610127899 */ /* 0x000fe200080006ff */
[----:B------:R-:W-:Y:S01]  /*2600*/  IMAD.MOV.U32 R6, RZ, RZ, R16 ;  /* 0x000000ffff067224 */ /* 0x000fe200078e0010 */
[----:B------:R-:W-:Y:S01]  /*2610*/  UIADD3 UR34, UPT, UPT, -UR34, UR26, URZ ;  /* 0x0000001a22227290 */ /* 0x000fe2000fffe1ff */
[----:B------:R-:W-:Y:S01]  /*2620*/  IMAD.X R81, R81, 0x1, R65, P0 ;  /* 0x0000000151517824 */ /* 0x000fe200000e0641 */
[----:B------:R-:W-:Y:S01]  /*2630*/  IADD3 R16, P0, PT, R50, UR14, RZ ;  /* 0x0000000e32107c10 */ /* 0x000fe2000ff1e0ff */
[C---:B------:R-:W-:Y:S02]  /*2640*/  IMAD R79, R15.reuse, UR16, RZ ;  /* 0x000000100f4f7c24 */ /* 0x040fe4000f8e02ff */
[-C--:B------:R-:W-:Y:S01]  /*2650*/  IMAD R15, R15, R90.reuse, RZ ;  /* 0x0000005a0f0f7224 */ /* 0x080fe200078e02ff */
[----:B------:R-:W-:Y:S01]  /*2660*/  IADD3.X R17, PT, PT, R0, UR15, RZ, P0, !PT ;  /* 0x0000000f00117c10 */ /* 0x000fe200087fe4ff */
[----:B------:R-:W-:Y:S01]  /*2670*/  IMAD R79, R2, UR17, R79 ;  /* 0x00000011024f7c24 */ /* 0x000fe2000f8e024f */
[----:B--2---:R-:W-:Y:S01]  /*2680*/  IADD3 R50, P0, PT, R50, UR12, RZ ;  /* 0x0000000c32327c10 */ /* 0x004fe2000ff1e0ff */
[----:B------:R-:W-:Y:S01]  /*2690*/  IMAD.WIDE.U32 R4, R2, UR16, R4 ;  /* 0x0000001002047c25 */ /* 0x000fe2000f8e0004 */
[----:B------:R-:W-:Y:S01]  /*26a0*/  SHF.L.U64.HI R81, R80, 0x1, R81 ;  /* 0x0000000150517819 */ /* 0x000fe20000010251 */
[----:B------:R-:W2:Y:S01]  /*26b0*/  LDCU.64 UR16, c[0x0][0x3c0] ;  /* 0x00007800ff1077ac */ /* 0x000ea20008000a00 */
[----:B------:R-:W-:Y:S01]  /*26c0*/  IADD3.X R51, PT, PT, R0, UR13, RZ, P0, !PT ;  /* 0x0000000d00337c10 */ /* 0x000fe200087fe4ff */
[----:B------:R-:W-:Y:S01]  /*26d0*/  IMAD R15, R2, R91, R15 ;  /* 0x0000005b020f7224 */ /* 0x000fe200078e020f */
[----:B------:R-:W-:Y:S01]  /*26e0*/  SHF.L.U32 R80, R80, 0x1, RZ ;  /* 0x0000000150507819 */ /* 0x000fe200000006ff */
[----:B------:R-:W-:Y:S01]  /*26f0*/  IMAD.WIDE.U32 R2, R2, R90, R6 ;  /* 0x0000005a02027225 */ /* 0x000fe200078e0006 */
[----:B------:R-:W-:-:S02]  /*2700*/  IADD3 R0, P0, PT, RZ, -UR36, RZ ;  /* 0x80000024ff007c10 */ /* 0x000fc4000ff1e0ff */
[----:B------:R-:W-:Y:S01]  /*2710*/  IADD3 R82, P1, PT, R80, UR14, RZ ;  /* 0x0000000e50527c10 */ /* 0x000fe2000ff3e0ff */
[----:B------:R-:W-:Y:S01]  /*2720*/  IMAD.IADD R79, R5, 0x1, R79 ;  /* 0x00000001054f7824 */ /* 0x000fe200078e024f */
[----:B------:R-:W-:Y:S01]  /*2730*/  LEA R78, P2, R4, UR8, 0x1 ;  /* 0x00000008044e7c11 */ /* 0x000fe2000f8408ff */
[----:B------:R-:W-:Y:S01]  /*2740*/  IMAD.X R87, RZ, RZ, ~R87, P0 ;  /* 0x000000ffff577224 */ /* 0x000fe200000e0e57 */
[----:B------:R-:W-:Y:S01]  /*2750*/  IADD3 R15, PT, PT, R3, R15, RZ ;  /* 0x0000000f030f7210 */ /* 0x000fe20007ffe0ff */
[----:B------:R-:W-:Y:S01]  /*2760*/  IMAD.SHL.U32 R93, R90, 0x10, RZ ;  /* 0x000000105a5d7824 */ /* 0x000fe200078e00ff */
[----:B------:R-:W-:Y:S01]  /*2770*/  IADD3.X R3, PT, PT, RZ, ~UR18, RZ, P0, !PT ;  /* 0x80000012ff037c10 */ /* 0x000fe200087fe4ff */
[----:B------:R-:W-:Y:S01]  /*2780*/  VIADD R71, R102, 0x20 ;  /* 0x0000002066477836 */ /* 0x000fe20000000000 */
[----:B------:R-:W-:Y:S01]  /*2790*/  IADD3.X R83, PT, PT, R81, UR15, RZ, P1, !PT ;  /* 0x0000000f51537c10 */ /* 0x000fe20008ffe4ff */
[----:B------:R-:W4:Y:S01]  /*27a0*/  LDCU.64 UR14, c[0x0][0x3b8] ;  /* 0x00007700ff0e77ac */ /* 0x000f220008000a00 */
[----:B------:R-:W-:-:S02]  /*27b0*/  LEA.HI.X R79, R4, UR9, R79, 0x1, P2 ;  /* 0x00000009044f7c11 */ /* 0x000fc400090f0c4f */
[----:B---3--:R-:W-:Y:S01]  /*27c0*/  LEA R14, P2, R2, UR10, 0x1 ;  /* 0x0000000a020e7c11 */ /* 0x008fe2000f8408ff */
[----:B------:R-:W-:Y:S01]  /*27d0*/  UMOV UR18, UR22 ;  /* 0x0000001600127c82 */ /* 0x000fe20008000000 */
[----:B------:R-:W-:Y:S02]  /*27e0*/  IADD3 R80, P1, PT, R80, UR12, RZ ;  /* 0x0000000c50507c10 */ /* 0x000fe4000ff3e0ff */
[----:B------:R-:W-:Y:S02]  /*27f0*/  SHF.L.U64.HI R91, R90, 0x4, R91 ;  /* 0x000000045a5b7819 */ /* 0x000fe4000001025b */
[C---:B------:R-:W-:Y:S02]  /*2800*/  SHF.R.S64 R89, R0.reuse, 0x1f, R87 ;  /* 0x0000001f00597819 */ /* 0x040fe40000001057 */
[----:B------:R-:W-:Y:S02]  /*2810*/  SHF.R.S32.HI R90, RZ, 0x1f, R95 ;  /* 0x0000001fff5a7819 */ /* 0x000fe4000001145f */
[----:B------:R-:W-:-:S02]  /*2820*/  SHF.R.S64 R85, R0, 0x1f, R3 ;  /* 0x0000001f00557819 */ /* 0x000fc40000001003 */
[----:B------:R-:W-:Y:S02]  /*2830*/  SHF.R.S32.HI R84, RZ, 0x1f, R3 ;  /* 0x0000001fff547819 */ /* 0x000fe40000011403 */
[----:B------:R-:W-:Y:S02]  /*2840*/  SHF.R.S32.HI R87, RZ, 0x1f, R87 ;  /* 0x0000001fff577819 */ /* 0x000fe40000011457 */
[----:B------:R-:W-:Y:S01]  /*2850*/  LEA.HI.X R15, R2, UR11, R15, 0x1, P2 ;  /* 0x0000000b020f7c11 */ /* 0x000fe200090f0c0f */
[----:B------:R-:W3:Y:S01]  /*2860*/  LDCU.128 UR8, c[0x0][0x3a0] ;  /* 0x00007400ff0877ac */ /* 0x000ee20008000c00 */
[----:B------:R-:W-:Y:S01]  /*2870*/  IADD3.X R81, PT, PT, R81, UR13, RZ, P1, !PT ;  /* 0x0000000d51517c10 */ /* 0x000fe20008ffe4ff */
[----:B--2-4-:R-:W1:Y:S06]  /*2880*/  LDCU.64 UR12, c[0x0][0x4e0] ;  /* 0x00009c00ff0c77ac */ /* 0x014e6c0008000a00 */
.L_x_2097:
        /* <DEDUP_REMOVED lines=8> */
[----:B-1----:R-:W-:Y:S02]  /*2910*/  ISETP.GE.AND P1, PT, R12, UR33, PT ;  /* 0x000000210c007c0c */ /* 0x002fe4000bf26270 */
[----:B------:R-:W-:Y:S11]  /*2920*/  ISETP.GE.AND P0, PT, R9, UR33, PT ;  /* 0x0000002109007c0c */ /* 0x000ff6000bf06270 */
[----:B------:R-:W2:Y:S04]  /*2930*/  @!P1 LDG.E.128 R4, desc[UR4][R78.64] ;  /* 0x000000044e049981 */ /* 0x000ea8000c1e1d00 */
[----:B--2---:R1:W-:Y:S01]  /*2940*/  @!P1 STG.E.128 desc[UR4][R74.64], R4 ;  /* 0x000000044a009986 */ /* 0x0043e2000c101d04 */
[----:B------:R-:W-:Y:S03]  /*2950*/  ISETP.GE.AND P1, PT, R11, UR33, PT ;  /* 0x000000210b007c0c */ /* 0x000fe6000bf26270 */
[----:B------:R-:W2:Y:S04]  /*2960*/  @!P0 LDG.E.128 R24, desc[UR4][R78.64+0x80] ;  /* 0x000080044e188981 */ /* 0x000ea8000c1e1d00 */
[----:B--2---:R2:W-:Y:S01]  /*2970*/  @!P0 STG.E.128 desc[UR4][R74.64+0x80], R24 ;  /* 0x000080184a008986 */ /* 0x0045e2000c101d04 */
[----:B------:R-:W-:Y:S05]  /*2980*/  ISETP.GE.AND P0, PT, R10, UR33, PT ;  /* 0x000000210a007c0c */ /* 0x000fea000bf06270 */
[----:B------:R-:W4:Y:S04]  /*2990*/  @!P1 LDG.E.128 R20, desc[UR4][R78.64+0x100] ;  /* 0x000100044e149981 */ /* 0x000f28000c1e1d00 */
[----:B----4-:R2:W-:Y:S04]  /*29a0*/  @!P1 STG.E.128 desc[UR4][R74.64+0x100], R20 ;  /* 0x000100144a009986 */ /* 0x0105e8000c101d04 */
[----:B-1----:R-:W4:Y:S04]  /*29b0*/  @!P0 LDG.E.128 R4, desc[UR4][R78.64+0x180] ;  /* 0x000180044e048981 */ /* 0x002f28000c1e1d00 */
[----:B----4-:R2:W-:Y:S02]  /*29c0*/  @!P0 STG.E.128 desc[UR4][R74.64+0x180], R4 ;  /* 0x000180044a008986 */ /* 0x0105e4000c101d04 */
.L_x_2015:
[----:B-1-3--:R-:W-:Y:S05]  /*29d0*/  BSYNC.RECONVERGENT B0 ;  /* 0x0000000000007941 */ /* 0x00afea0003800200 */
.L_x_2014:
[----:B------:R-:W-:Y:S04]  /*29e0*/  BSSY.RECONVERGENT B0, `(.L_x_2016) ;  /* 0x0000015000007945 */ /* 0x000fe80003800200 */
[----:B------:R-:W-:Y:S05]  /*29f0*/  @!P4 BRA `(.L_x_2017) ;  /* 0x00000000004cc947 */ /* 0x000fea0003800000 */
[----:B------:R-:W1:Y:S01]  /*2a00*/  LDC.64 R2, c[0x0][0x4b0] ;  /* 0x00012c00ff027b82 */ /* 0x000e620000000a00 */
[----:B------:R-:W-:Y:S01]  /*2a10*/  ISETP.GE.AND P1, PT, R12, UR33, PT ;  /* 0x000000210c007c0c */ /* 0x000fe2000bf26270 */
[----:B------:R-:W-:Y:S01]  /*2a20*/  IMAD.U32 R0, RZ, RZ, UR29 ;  /* 0x0000001dff007e24 */ /* 0x000fe2000f8e00ff */
[C---:B-1----:R-:W-:Y:S04]  /*2a30*/  LEA R34, P0, R2.reuse, R78, 0x5 ;  /* 0x0000004e02227211 */ /* 0x042fe800078028ff */
[----:B------:R-:W-:Y:S01]  /*2a40*/  LEA.HI.X R35, R2, R79, R3, 0x5, P0 ;  /* 0x0000004f02237211 */ /* 0x000fe200000f2c03 */
[----:B------:R-:W-:Y:S01]  /*2a50*/  IMAD.U32 R3, RZ, RZ, UR30 ;  /* 0x0000001eff037e24 */ /* 0x000fe2000f8e00ff */
[----:B------:R-:W-:Y:S05]  /*2a60*/  ISETP.GE.AND P0, PT, R9, UR33, PT ;  /* 0x0000002109007c0c */ /* 0x000fea000bf06270 */
[----:B------:R-:W3:Y:S01]  /*2a70*/  @!P1 LDG.E.128 R28, desc[UR4][R34.64] ;  /* 0x00000004221c9981 */ /* 0x000ee2000c1e1d00 */
[C---:B------:R-:W-:Y:S04]  /*2a80*/  LEA R32, P2, R3.reuse, R74, 0x1 ;  /* 0x0000004a03207211 */ /* 0x040fe800078408ff */
[----:B------:R-:W-:Y:S05]  /*2a90*/  LEA.HI.X R33, R3, R75, R0, 0x1, P2 ;  /* 0x0000004b03217211 */ /* 0x000fea00010f0c00 */
[----:B---3--:R1:W-:Y:S01]  /*2aa0*/  @!P1 STG.E.128 desc[UR4][R32.64], R28 ;  /* 0x0000001c20009986 */ /* 0x0083e2000c101d04 */
[----:B------:R-:W-:Y:S03]  /*2ab0*/  ISETP.GE.AND P1, PT, R11, UR33, PT ;  /* 0x000000210b007c0c */ /* 0x000fe6000bf26270 */
[----:B--2---:R-:W2:Y:S04]  /*2ac0*/  @!P0 LDG.E.128 R24, desc[UR4][R34.64+0x80] ;  /* 0x0000800422188981 */ /* 0x004ea8000c1e1d00 */
[----:B--2---:R1:W-:Y:S01]  /*2ad0*/  @!P0 STG.E.128 desc[UR4][R32.64+0x80], R24 ;  /* 0x0000801820008986 */ /* 0x0043e2000c101d04 */
[----:B------:R-:W-:Y:S05]  /*2ae0*/  ISETP.GE.AND P0, PT, R10, UR33, PT ;  /* 0x000000210a007c0c */ /* 0x000fea000bf06270 */
[----:B------:R-:W2:Y:S04]  /*2af0*/  @!P1 LDG.E.128 R20, desc[UR4][R34.64+0x100] ;  /* 0x0001000422149981 */ /* 0x000ea8000c1e1d00 */
[----:B--2---:R1:W-:Y:S04]  /*2b00*/  @!P1 STG.E.128 desc[UR4][R32.64+0x100], R20 ;  /* 0x0001001420009986 */ /* 0x0043e8000c101d04 */
[----:B------:R-:W2:Y:S04]  /*2b10*/  @!P0 LDG.E.128 R4, desc[UR4][R34.64+0x180] ;  /* 0x0001800422048981 */ /* 0x000ea8000c1e1d00 */
[----:B--2---:R1:W-:Y:S02]  /*2b20*/  @!P0 STG.E.128 desc[UR4][R32.64+0x180], R4 ;  /* 0x0001800420008986 */ /* 0x0043e4000c101d04 */
.L_x_2017:
[----:B------:R-:W-:Y:S05]  /*2b30*/  BSYNC.RECONVERGENT B0 ;  /* 0x0000000000007941 */ /* 0x000fea0003800200 */
.L_x_2016:
        /* <DEDUP_REMOVED lines=23> */
.L_x_2019:
[----:B------:R-:W-:Y:S05]  /*2cb0*/  BSYNC.RECONVERGENT B0 ;  /* 0x0000000000007941 */ /* 0x000fea0003800200 */
.L_x_2018:
        /* <DEDUP_REMOVED lines=8> */
[----:B-1-3--:R-:W-:Y:S04]  /*2d40*/  IMAD.WIDE.U32 R32, R2, 0x60, R78 ;  /* 0x0000006002207825 */ /* 0x00afe800078e004e */
[----:B------:R-:W-:Y:S05]  /*2d50*/  IMAD R3, R3, 0x60, RZ ;  /* 0x0000006003037824 */ /* 0x000fea00078e02ff */
        /* <DEDUP_REMOVED lines=15> */
.L_x_2021:
[----:B------:R-:W-:Y:S05]  /*2e50*/  BSYNC.RECONVERGENT B0 ;  /* 0x0000000000007941 */ /* 0x000fea0003800200 */
.L_x_2020:
        /* <DEDUP_REMOVED lines=20> */
.L_x_2025:
[----:B------:R-:W-:Y:S05]  /*2fa0*/  BSYNC.RECONVERGENT B0 ;  /* 0x0000000000007941 */ /* 0x000fea0003800200 */
.L_x_2024:
[----:B------:R-:W-:Y:S04]  /*2fb0*/  BSSY.RECONVERGENT B0, `(.L_x_2026) ;  /* 0x0000014000007945 */ /* 0x000fe80003800200 */
[----:B------:R-:W-:Y:S05]  /*2fc0*/  @!P4 BRA `(.L_x_2027) ;  /* 0x000000000048c947 */ /* 0x000fea0003800000 */
[----:B------:R-:W-:Y:S01]  /*2fd0*/  ISETP.GE.AND P1, PT, R12, UR33, PT ;  /* 0x000000210c007c0c */ /* 0x000fe2000bf26270 */
[----:B------:R-:W-:Y:S01]  /*2fe0*/  IMAD.U32 R3, RZ, RZ, UR28 ;  /* 0x0000001cff037e24 */ /* 0x000fe2000f8e00ff */
[C---:B-1-3--:R-:W-:Y:S01]  /*2ff0*/  LEA R32, P0, R93.reuse, R14, 0x1 ;  /* 0x0000000e5d207211 */ /* 0x04afe200078008ff */
[----:B------:R-:W-:Y:S03]  /*3000*/  IMAD.U32 R0, RZ, RZ, UR27 ;  /* 0x0000001bff007e24 */ /* 0x000fe6000f8e00ff */
[----:B------:R-:W-:Y:S02]  /*3010*/  LEA.HI.X R33, R93, R15, R91, 0x1, P0 ;  /* 0x0000000f5d217211 */ /* 0x000fe400000f0c5b */
[----:B------:R-:W-:Y:S02]  /*3020*/  ISETP.GE.AND P0, PT, R9, UR33, PT ;  /* 0x0000002109007c0c */ /* 0x000fe4000bf06270 */
[C---:B------:R-:W-:Y:S03]  /*3030*/  LEA R18, P4, R3.reuse, R76, 0x1 ;  /* 0x0000004c03127211 */ /* 0x040fe600078808ff */
[----:B----4-:R-:W3:Y:S01]  /*3040*/  @!P1 LDG.E.128 R28, desc[UR4][R32.64] ;  /* 0x00000004201c9981 */ /* 0x010ee2000c1e1d00 */
        /* <DEDUP_REMOVED lines=10> */
.L_x_2027:
[----:B------:R-:W-:Y:S05]  /*30f0*/  BSYNC.RECONVERGENT B0 ;  /* 0x0000000000007941 */ /* 0x000fea0003800200 */
.L_x_2026:
[----:B------:R-:W-:Y:S04]  /*3100*/  BSSY.RECONVERGENT B0, `(.L_x_2028) ;  /* 0x0000014000007945 */ /* 0x000fe80003800200 */
[----:B------:R-:W-:Y:S05]  /*3110*/  @!P3 BRA `(.L_x_2029) ;  /* 0x000000000048b947 */ /* 0x000fea0003800000 */
[----:B------:R-:W1:Y:S01]  /*3120*/  LDC.64 R2, c[0x0][0x4a8] ;  /* 0x00012a00ff027b82 */ /* 0x000e620000000a00 */
[----:B------:R-:W-:Y:S02]  /*3130*/  ISETP.GE.AND P1, PT, R12, UR33, PT ;  /* 0x000000210c007c0c */ /* 0x000fe4000bf26270 */
[C---:B-1-3--:R-:W-:Y:S04]  /*3140*/  LEA R32, P0, R2.reuse, R14, 0x6 ;  /* 0x0000000e02207211 */ /* 0x04afe800078030ff */
        /* <DEDUP_REMOVED lines=15> */
.L_x_2029:
[----:B------:R-:W-:Y:S05]  /*3240*/  BSYNC.RECONVERGENT B0 ;  /* 0x0000000000007941 */ /* 0x000fea0003800200 */
.L_x_2028:
        /* <DEDUP_REMOVED lines=25> */
.L_x_2023:
        /* <DEDUP_REMOVED lines=56> */
.L_x_2035:
[----:B------:R-:W-:Y:S05]  /*3760*/  BSYNC.RECONVERGENT B0 ;  /* 0x0000000000007941 */ /* 0x000fea0003800200 */
.L_x_2034:
        /* <DEDUP_REMOVED lines=48> */
.L_x_2037:
[----:B------:R-:W-:Y:S05]  /*3a70*/  BSYNC.RECONVERGENT B0 ;  /* 0x0000000000007941 */ /* 0x000fea0003800200 */
.L_x_2036:
        /* <DEDUP_REMOVED lines=48> */
.L_x_2039:
[----:B------:R-:W-:Y:S05]  /*3d80*/  BSYNC.RECONVERGENT B0 ;  /* 0x0000000000007941 */ /* 0x000fea0003800200 */
.L_x_2038:
        /* <DEDUP_REMOVED lines=47> */
.L_x_2033:
[----:B------:R-:W-:Y:S05]  /*4080*/  BSYNC.RECONVERGENT B1 ;  /* 0x0000000000017941 */ /* 0x000fea0003800200 */
.L_x_2032:
        /* <DEDUP_REMOVED lines=8> */
[C---:B------:R-:W-:Y:S01]  /*4110*/  LEA R40, P1, R93.reuse, R14, 0x1 ;  /* 0x0000000e5d287211 */ /* 0x040fe200078208ff */
[----:B------:R-:W1:Y:S01]  /*4120*/  LDC R2, c[0x0][0x440] ;  /* 0x00011000ff027b82 */ /* 0x000e620000000800 */
[----:B------:R-:W-:Y:S01]  /*4130*/  IMAD.U32 R3, RZ, RZ, UR28 ;  /* 0x0000001cff037e24 */ /* 0x000fe2000f8e00ff */
[----:B------:R-:W-:Y:S01]  /*4140*/  BSSY.RECONVERGENT B0, `(.L_x_2042) ;  /* 0x0000038000007945 */ /* 0x000fe20003800200 */
[----:B------:R-:W-:Y:S01]  /*4150*/  LEA.HI.X R41, R93, R15, R91, 0x1, P1 ;  /* 0x0000000f5d297211 */ /* 0x000fe200008f0c5b */
[----:B------:R-:W-:Y:S02]  /*4160*/  IMAD.U32 R0, RZ, RZ, UR27 ;  /* 0x0000001bff007e24 */ /* 0x000fe4000f8e00ff */
[C---:B------:R-:W-:Y:S04]  /*4170*/  LEA R36, P0, R3.reuse, R76, 0x1 ;  /* 0x0000004c03247211 */ /* 0x040fe800078008ff */
        /* <DEDUP_REMOVED lines=52> */
.L_x_2043:
[----:B------:R-:W-:Y:S05]  /*44c0*/  BSYNC.RECONVERGENT B0 ;  /* 0x0000000000007941 */ /* 0x000fea0003800200 */
.L_x_2042:
        /* <DEDUP_REMOVED lines=48> */
.L_x_2045:
[----:B------:R-:W-:Y:S05]  /*47d0*/  BSYNC.RECONVERGENT B0 ;  /* 0x0000000000007941 */ /* 0x000fea0003800200 */
.L_x_2044:
        /* <DEDUP_REMOVED lines=48> */
.L_x_2047:
[----:B------:R-:W-:Y:S05]  /*4ae0*/  BSYNC.RECONVERGENT B0 ;  /* 0x0000000000007941 */ /* 0x000fea0003800200 */
.L_x_2046:
        /* <DEDUP_REMOVED lines=47> */
.L_x_2041:
[----:B------:R-:W-:Y:S05]  /*4de0*/  BSYNC.RECONVERGENT B1 ;  /* 0x0000000000017941 */ /* 0x000fea0003800200 */
.L_x_2040:
        /* <DEDUP_REMOVED lines=65> */
.L_x_2051:
[----:B------:R-:W-:Y:S05]  /*5200*/  BSYNC.RECONVERGENT B0 ;  /* 0x0000000000007941 */ /* 0x000fea0003800200 */
.L_x_2050:
        /* <DEDUP_REMOVED lines=48> */
.L_x_2053:
[----:B------:R-:W-:Y:S05]  /*5510*/  BSYNC.RECONVERGENT B0 ;  /* 0x0000000000007941 */ /* 0x000fea0003800200 */
.L_x_2052:
        /* <DEDUP_REMOVED lines=48> */
.L_x_2055:
[----:B------:R-:W-:Y:S05]  /*5820*/  BSYNC.RECONVERGENT B0 ;  /* 0x0000000000007941 */ /* 0x000fea0003800200 */
.L_x_2054:
        /* <DEDUP_REMOVED lines=47> */
.L_x_2049:
[----:B------:R-:W-:Y:S05]  /*5b20*/  BSYNC.RECONVERGENT B1 ;  /* 0x0000000000017941 */ /* 0x000fea0003800200 */
.L_x_2048:
        /* <DEDUP_REMOVED lines=67> */
.L_x_2059:
[----:B------:R-:W-:Y:S05]  /*5f60*/  BSYNC.RECONVERGENT B0 ;  /* 0x0000000000007941 */ /* 0x000fea0003800200 */
.L_x_2058:
        /* <DEDUP_REMOVED lines=48> */
.L_x_2061:
[----:B------:R-:W-:Y:S05]  /*6270*/  BSYNC.RECONVERGENT B0 ;  /* 0x0000000000007941 */ /* 0x000fea0003800200 */
.L_x_2060:
        /* <DEDUP_REMOVED lines=48> */
.L_x_2063:
[----:B------:R-:W-:Y:S05]  /*6580*/  BSYNC.RECONVERGENT B0 ;  /* 0x0000000000007941 */ /* 0x000fea0003800200 */
.L_x_2062:
        /* <DEDUP_REMOVED lines=47> */
.L_x_2057:
[----:B------:R-:W-:Y:S05]  /*6880*/  BSYNC.RECONVERGENT B1 ;  /* 0x0000000000017941 */ /* 0x000fea0003800200 */
.L_x_2056:
        /* <DEDUP_REMOVED lines=8> */
.L_x_2031:
        /* <DEDUP_REMOVED lines=95> */
.L_x_2067:
[----:B------:R-:W-:Y:S05]  /*6f00*/  BSYNC.RECONVERGENT B0 ;  /* 0x0000000000007941 */ /* 0x000fea0003800200 */
.L_x_2066:
        /* <DEDUP_REMOVED lines=89> */
.L_x_2069:
[----:B------:R-:W-:Y:S05]  /*74a0*/  BSYNC.RECONVERGENT B0 ;  /* 0x0000000000007941 */ /* 0x000fea0003800200 */
.L_x_2068:
        /* <DEDUP_REMOVED lines=89> */
.L_x_2071:
[----:B------:R-:W-:Y:S05]  /*7a40*/  BSYNC.RECONVERGENT B0 ;  /* 0x0000000000007941 */ /* 0x000fea0003800200 */
.L_x_2070:
        /* <DEDUP_REMOVED lines=88> */
.L_x_2065:
[----:B------:R-:W-:Y:S05]  /*7fd0*/  BSYNC.RECONVERGENT B1 ;  /* 0x0000000000017941 */ /* 0x000fea0003800200 */
.L_x_2064:
[----:B------:R-:W-:Y:S04]  /*7fe0*/  BSSY.RECONVERGENT B1, `(.L_x_2072) ;  /* 0x000016b000017945 */ /* 0x000fe80003800200 */
[----:B------:R-:W-:Y:S05]  /*7ff0*/  @!P4 BRA `(.L_x_2073) ;  /* 0x0000001400a4c947 */ /* 0x000fea0003800000 */
[C---:B------:R-:W-:Y:S01]  /*8000*/  LEA R22, P1, R93.reuse, R14, 0x1 ;  /* 0x0000000e5d167211 */ /* 0x040fe200078208ff */
[----:B------:R-:W5:Y:S01]  /*8010*/  LDC R99, c[0x0][0x440] ;  /* 0x00011000ff637b82 */ /* 0x000f620000000800 */
[----:B------:R-:W-:Y:S01]  /*8020*/  IMAD.U32 R3, RZ, RZ, UR28 ;  /* 0x0000001cff037e24 */ /* 0x000fe2000f8e00ff */
[----:B------:R-:W-:Y:S01]  /*8030*/  BSSY.RECONVERGENT B0, `(.L_x_2074) ;  /* 0x000005d000007945 */ /* 0x000fe20003800200 */
[----:B------:R-:W-:Y:S01]  /*8040*/  LEA.HI.X R23, R93, R15, R91, 0x1, P1 ;  /* 0x0000000f5d177211 */ /* 0x000fe200008f0c5b */
[----:B------:R-:W-:Y:S02]  /*8050*/  IMAD.U32 R0, RZ, RZ, UR27 ;  /* 0x0000001bff007e24 */ /* 0x000fe4000f8e00ff */
[C---:B------:R-:W-:Y:S04]  /*8060*/  LEA R106, P0, R3.reuse, R76, 0x1 ;  /* 0x0000004c036a7211 */ /* 0x040fe800078008ff */
        /* <DEDUP_REMOVED lines=89> */
.L_x_2075:
[----:B------:R-:W-:Y:S05]  /*8600*/  BSYNC.RECONVERGENT B0 ;  /* 0x0000000000007941 */ /* 0x000fea0003800200 */
.L_x_2074:
        /* <DEDUP_REMOVED lines=88> */
.L_x_2077:
[----:B------:R-:W-:Y:S05]  /*8b90*/  BSYNC.RECONVERGENT B0 ;  /* 0x0000000000007941 */ /* 0x000fea0003800200 */
.L_x_2076:
        /* <DEDUP_REMOVED lines=88> */
.L_x_2079:
[----:B------:R-:W-:Y:S05]  /*9120*/  BSYNC.RECONVERGENT B0 ;  /* 0x0000000000007941 */ /* 0x000fea0003800200 */
.L_x_2078:
        /* <DEDUP_REMOVED lines=86> */
.L_x_2073:
[----:B------:R-:W-:Y:S05]  /*9690*/  BSYNC.RECONVERGENT B1 ;  /* 0x0000000000017941 */ /* 0x000fea0003800200 */
.L_x_2072:
        /* <DEDUP_REMOVED lines=8> */
[C---:B--2---:R-:W-:Y:S02]  /*9720*/  LEA R22, P1, R4.reuse, R14, 0x6 ;  /* 0x0000000e04167211 */ /* 0x044fe400078230ff */
        /* <DEDUP_REMOVED lines=90> */
.L_x_2083:
[----:B------:R-:W-:Y:S05]  /*9cd0*/  BSYNC.RECONVERGENT B0 ;  /* 0x0000000000007941 */ /* 0x000fea0003800200 */
.L_x_2082:
        /* <DEDUP_REMOVED lines=88> */
.L_x_2085:
[----:B------:R-:W-:Y:S05]  /*a260*/  BSYNC.RECONVERGENT B0 ;  /* 0x0000000000007941 */ /* 0x000fea0003800200 */
.L_x_2084:
        /* <DEDUP_REMOVED lines=87> */
.L_x_2087:
[----:B------:R-:W-:Y:S05]  /*a7e0*/  BSYNC.RECONVERGENT B0 ;  /* 0x0000000000007941 */ /* 0x000fea0003800200 */
.L_x_2086:
        /* <DEDUP_REMOVED lines=86> */
.L_x_2081:
[----:B------:R-:W-:Y:S05]  /*ad50*/  BSYNC.RECONVERGENT B1 ;  /* 0x0000000000017941 */ /* 0x000fea0003800200 */
.L_x_2080:
        /* <DEDUP_REMOVED lines=102> */
.L_x_2091:
[----:B------:R-:W-:Y:S05]  /*b3c0*/  BSYNC.RECONVERGENT B0 ;  /* 0x0000000000007941 */ /* 0x000fea0003800200 */
.L_x_2090:
        /* <DEDUP_REMOVED lines=87> */
.L_x_2093:
[----:B------:R-:W-:Y:S05]  /*b940*/  BSYNC.RECONVERGENT B0 ;  /* 0x0000000000007941 */ /* 0x000fea0003800200 */
.L_x_2092:
        /* <DEDUP_REMOVED lines=87> */
.L_x_2095:
[----:B------:R-:W-:Y:S05]  /*bec0*/  BSYNC.RECONVERGENT B0 ;  /* 0x0000000000007941 */ /* 0x000fea0003800200 */
.L_x_2094:
        /* <DEDUP_REMOVED lines=86> */
.L_x_2089:
[----:B------:R-:W-:Y:S05]  /*c430*/  BSYNC.RECONVERGENT B1 ;  /* 0x0000000000017941 */ /* 0x000fea0003800200 */
.L_x_2088:
[----:B------:R-:W5:Y:S08]  /*c440*/  LDC R3, c[0x0][0x450] ;  /* 0x00011400ff037b82 */ /* 0x000f700000000800 */
[----:B------:R-:W1:Y:S01]  /*c450*/  LDC R18, c[0x0][0x450] ;  /* 0x00011400ff127b82 */ /* 0x000e620000000800 */
[----:B-----5:R-:W-:Y:S05]  /*c460*/  IMAD.U32 R3, R3, -0x20, RZ ;  /* 0xffffffe003037824 */ /* 0x020fea00078e00ff */
[C---:B------:R-:W-:Y:S02]  /*c470*/  LEA R82, P1, R3.reuse, R82, 0x1 ;  /* 0x0000005203527211 */ /* 0x040fe400078208ff */
[C---:B------:R-:W-:Y:S02]  /*c480*/  LEA R80, P0, R3.reuse, R80, 0x1 ;  /* 0x0000005003507211 */ /* 0x040fe400078008ff */
[C---:B------:R-:W-:Y:S02]  /*c490*/  LEA.HI.X.SX32 R83, R3.reuse, R83, 0x1, P1 ;  /* 0x0000005303537211 */ /* 0x040fe400008f0eff */
[----:B-1----:R-:W-:Y:S09]  /*c4a0*/  LEA.HI.X.SX32 R81, R3, R81, 0x1, P0 ;  /* 0x0000005103517211 */ /* 0x002ff200000f0eff */
.L_x_2030:
[----:B------:R-:W-:Y:S05]  /*c4b0*/  BSYNC.RECONVERGENT B2 ;  /* 0x0000000000027941 */ /* 0x000fea0003800200 */
.L_x_2022:
        /* <DEDUP_REMOVED lines=89> */
.L_x_2096:
[----:B------:R-:W-:Y:S01]  /*ca50*/  UISETP.GT.AND UP0, UPT, UR18, UR6, UPT ;  /* 0x000000061200728c */ /* 0x000fe2000bf04270 */
[----:B------:R-:W-:Y:S02]  /*ca60*/  IADD3 R78, P1, PT, R78, R85, RZ ;  /* 0x000000554e4e7210 */ /* 0x000fe40007f3e0ff */
[----:B------:R-:W-:Y:S03]  /*ca70*/  IADD3 R14, P0, PT, R14, R89, RZ ;  /* 0x000000590e0e7210 */ /* 0x000fe60007f1e0ff */
[----:B------:R-:W-:Y:S02]  /*ca80*/  IMAD.X R79, R79, 0x1, R84, P1 ;  /* 0x000000014f4f7824 */ /* 0x000fe400008e0654 */
[----:B------:R-:W-:Y:S01]  /*ca90*/  IMAD.X R15, R15, 0x1, R87, P0 ;  /* 0x000000010f0f7824 */ /* 0x000fe200000e0657 */
[----:B------:R-:W-:Y:S07]  /*caa0*/  BRA.U UP0, `(.L_x_2097) ;  /* 0xffffff5d00787547 */ /* 0x000fee000b83ffff */
.L_x_2013:
[----:B------:R-:W1:Y:S01]  /*cab0*/  LDC R0, c[0x0][0x450] ;  /* 0x00011400ff007b82 */ /* 0x000e620000000800 */
        /* <DEDUP_REMOVED lines=56> */
.L_x_2101:
[----:B------:R-:W-:Y:S05]  /*ce40*/  BSYNC.RECONVERGENT B0 ;  /* 0x0000000000007941 */ /* 0x000fea0003800200 */
.L_x_2100:
        /* <DEDUP_REMOVED lines=29> */
.L_x_2103:
[----:B------:R-:W-:Y:S05]  /*d020*/  BSYNC.RECONVERGENT B0 ;  /* 0x0000000000007941 */ /* 0x000fea0003800200 */
.L_x_2102:
        /* <DEDUP_REMOVED lines=29> */
.L_x_2105:
[----:B------:R-:W-:Y:S05]  /*d200*/  BSYNC.RECONVERGENT B0 ;  /* 0x0000000000007941 */ /* 0x000fea0003800200 */
.L_x_2104:
        /* <DEDUP_REMOVED lines=30> */
.L_x_2099:
[----:B------:R-:W1:Y:S02]  /*d3f0*/  LDCU.64 UR8, c[0x0][0x470] ;  /* 0x00008e00ff0877ac */ /* 0x000e640008000a00 */
[----:B-1----:R-:W-:-:S04]  /*d400*/  ISETP.NE.U32.AND P0, PT, RZ, UR8, PT ;  /* 0x00000008ff007c0c */ /* 0x002fc8000bf05070 */
[----:B------:R-:W-:Y:S01]  /*d410*/  ISETP.NE.AND.EX P0, PT, RZ, UR9, PT, P0 ;  /* 0x00000009ff007c0c */ /* 0x000fe2000bf05300 */
[----:B------:R-:W-:Y:S01]  /*d420*/  UMOV UR11, URZ ;  /* 0x000000ff000b7c82 */ /* 0x000fe20008000000 */
[----:B------:R-:W1:Y:S01]  /*d430*/  LDCU.U8 UR10, c[0x0][0x533] ;  /* 0x0000a660ff0a77ac */ /* 0x000e620008000000 */
[----:B------:R-:W2:Y:S10]  /*d440*/  LDCU.64 UR8, c[0x0][0x380] ;  /* 0x00007000ff0877ac */ /* 0x000eb40008000a00 */
[----:B------:R-:W3:Y:S01]  /*d450*/  @P0 LDG.E R104, desc[UR4][R104.64] ;  /* 0x0000000468680981 */ /* 0x000ee2000c1e1900 */
[----:B------:R-:W-:Y:S01]  /*d460*/  IMAD.SHL.U32 R15, R69, 0x10, RZ ;  /* 0x00000010450f7824 */ /* 0x000fe200078e00ff */
[----:B-1----:R-:W-:Y:S01]  /*d470*/  UISETP.NE.AND UP0, UPT, UR10, URZ, UPT ;  /* 0x000000ff0a00728c */ /* 0x002fe2000bf05270 */
[----:B---3--:R-:W-:-:S02]  /*d480*/  @P0 R2UR UR11, R104 ;  /* 0x00000000680b02ca */ /* 0x008fc400000e0000 */
[----:B--2---:R-:W-:-:S04]  /*d490*/  LEA R34, P0, R100, UR8, 0x1 ;  /* 0x0000000864227c11 */ /* 0x004fc8000f8008ff */
[----:B------:R-:W-:-:S07]  /*d4a0*/  LEA.HI.X R35, R100, UR9, R64, 0x1, P0 ;  /* 0x0000000964237c11 */ /* 0x000fce00080f0c40 */
[----:B------:R-:W-:-:S06]  /*d4b0*/  UIADD3 UR11, UPT, UPT, UR11, UR24, UR25 ;  /* 0x000000180b0b7290 */ /* 0x000fcc000fffe019 */
[----:B------:R-:W-:-:S05]  /*d4c0*/  IMAD R4, R69, UR11, RZ ;  /* 0x0000000b45047c24 */ /* 0x000fca000f8e02ff */
[-C--:B------:R-:W-:Y:S02]  /*d4d0*/  IADD3 R20, P2, PT, R68, R4.reuse, RZ ;  /* 0x0000000444147210 */ /* 0x080fe40007f5e0ff */
[----:B------:R-:W-:Y:S02]  /*d4e0*/  IADD3 R8, P1, PT, R67, R4, RZ ;  /* 0x0000000443087210 */ /* 0x000fe40007f3e0ff */
[----:B------:R-:W-:-:S05]  /*d4f0*/  SHF.R.S32.HI R4, RZ, 0x1f, R4 ;  /* 0x0000001fff047819 */ /* 0x000fca0000011404 */
[--C-:B------:R-:W-:Y:S02]  /*d500*/  IMAD.X R22, R66, 0x1, R4.reuse, P2 ;  /* 0x0000000142167824 */ /* 0x100fe400010e0604 */
[----:B------:R-:W-:Y:S01]  /*d510*/  IMAD.X R14, R65, 0x1, R4, P1 ;  /* 0x00000001410e7824 */ /* 0x000fe200008e0604 */
[----:B------:R-:W-:Y:S06]  /*d520*/  BRA.U !UP0, `(.L_x_2107) ;  /* 0x0000003908d87547 */ /* 0x000fec000b800000 */
[----:B------:R-:W-:Y:S01]  /*d530*/  UIADD3 UR14, UPT, UPT, -UR25, UR21, URZ ;  /* 0x00000015190e7290 */ /* 0x000fe2000fffe1ff */
[----:B------:R-:W-:Y:S05]  /*d540*/  BSSY.RECONVERGENT B2, `(.L_x_2108) ;  /* 0x00000d6000027945 */ /* 0x000fea0003800200 */
[----:B------:R-:W-:-:S13]  /*d550*/  ISETP.GE.AND P0, PT, R102, UR14, PT ;  /* 0x0000000e66007c0c */ /* 0x000fda000bf06270 */
[----:B------:R-:W-:Y:S05]  /*d560*/  @P0 BRA `(.L_x_2109) ;  /* 0x0000000c004c0947 */ /* 0x000fea0003800000 */
[----:B------:R-:W1:Y:S01]  /*d570*/  LDC R8, c[0x0][0x440] ;  /* 0x00011000ff087b82 */ /* 0x000e620000000800 */
[----:B------:R-:W2:Y:S01]  /*d580*/  LDCU.64 UR10, c[0x0][0x4c8] ;  /* 0x00009900ff0a77ac */ /* 0x000ea20008000a00 */
[C---:B------:R-:W-:Y:S01]  /*d590*/  IMAD.SHL.U32 R26, R20.reuse, 0x2, RZ ;  /* 0x00000002141a7824 */ /* 0x040fe200078e00ff */
[----:B------:R-:W-:Y:S01]  /*d5a0*/  SHF.L.U64.HI R4, R20, 0x1, R22 ;  /* 0x0000000114047819 */ /* 0x000fe20000010216 */
[----:B------:R-:W-:Y:S01]  /*d5b0*/  BSSY.RECONVERGENT B1, `(.L_x_2110) ;  /* 0x000003a000017945 */ /* 0x000fe20003800200 */
[----:B------:R-:W3:Y:S01]  /*d5c0*/  LDCU.64 UR8, c[0x0][0x4d0] ;  /* 0x00009a00ff0877ac */ /* 0x000ee20008000a00 */
[----:B------:R-:W-:Y:S02]  /*d5d0*/  CS2R R6, SRZ ;  /* 0x0000000000067805 */ /* 0x000fe4000001ff00 */
[C---:B--2---:R-:W-:Y:S02]  /*d5e0*/  IADD3 R24, P2, PT, R26.reuse, UR10, RZ ;  /* 0x0000000a1a187c10 */ /* 0x044fe4000ff5e0ff */
[----:B---3--:R-:W-:-:S02]  /*d5f0*/  IADD3 R26, P1, PT, R26, UR8, RZ ;  /* 0x000000081a1a7c10 */ /* 0x008fc4000ff3e0ff */
[----:B-1----:R-:W-:Y:S02]  /*d600*/  ISETP.GE.AND P0, PT, R12, R8, PT ;  /* 0x000000080c00720c */ /* 0x002fe40003f06270 */
[C---:B------:R-:W-:Y:S02]  /*d610*/  IADD3.X R25, PT, PT, R4.reuse, UR11, RZ, P2, !PT ;  /* 0x0000000b04197c10 */ /* 0x040fe400097fe4ff */
[----:B------:R-:W-:Y:S02]  /*d620*/  IADD3.X R27, PT, PT, R4, UR9, RZ, P1, !PT ;  /* 0x00000009041b7c10 */ /* 0x000fe40008ffe4ff */
[----:B------:R-:W-:-:S07]  /*d630*/  CS2R R4, SRZ ;  /* 0x0000000000047805 */ /* 0x000fce000001ff00 */
        /* <DEDUP_REMOVED lines=16> */
[C---:B------:R-:W-:Y:S01]  /*d740*/  LOP3.LUT R19, R5.reuse, 0xffff0000, RZ, 0xc0, !PT ;  /* 0xffff000005137812 */ /* 0x040fe200078ec0ff */
[----:B------:R-:W-:Y:S01]  /*d750*/  IMAD.U32 R5, R5, 0x10000, RZ ;  /* 0x0001000005057824 */ /* 0x000fe200078e00ff */
[----:B---3--:R-:W-:Y:S01]  /*d760*/  LOP3.LUT R29, R6, 0xffff0000, RZ, 0xc0, !PT ;  /* 0xffff0000061d7812 */ /* 0x008fe200078ec0ff */
[----:B------:R-:W-:Y:S01]  /*d770*/  FMUL.FTZ R16, R14, R23 ;  /* 0x000000170e107220 */ /* 0x000fe20000410000 */
[----:B------:R-:W-:Y:S01]  /*d780*/  LOP3.LUT R28, R7, 0xffff0000, RZ, 0xc0, !PT ;  /* 0xffff0000071c7812 */ /* 0x000fe200078ec0ff */
[----:B------:R-:W-:Y:S01]  /*d790*/  FMUL.FTZ R39, R30, R19 ;  /* 0x000000131e277220 */ /* 0x000fe20000410000 */
[----:B------:R-:W-:Y:S01]  /*d7a0*/  SHF.L.U32 R4, R4, 0x10, RZ ;  /* 0x0000001004047819 */ /* 0x000fe200000006ff */
[-C--:B------:R-:W-:Y:S01]  /*d7b0*/  FMUL.FTZ R14, R14, R29.reuse ;  /* 0x0000001d0e0e7220 */ /* 0x080fe20000410000 */
[----:B------:R-:W-:Y:S01]  /*d7c0*/  FFMA.FTZ R16, R21, R29, -R16 ;  /* 0x0000001d15107223 */ /* 0x000fe20000010810 */
[----:B------:R-:W-:Y:S01]  /*d7d0*/  SHF.L.U32 R7, R7, 0x10, RZ ;  /* 0x0000001007077819 */ /* 0x000fe200000006ff */
[-C--:B------:R-:W-:Y:S01]  /*d7e0*/  FFMA.FTZ R39, R32, R28.reuse, -R39 ;  /* 0x0000001c20277223 */ /* 0x080fe20000010827 */
[----:B------:R-:W-:Y:S01]  /*d7f0*/  FFMA.FTZ R21, R21, R23, R14 ;  /* 0x0000001715157223 */ /* 0x000fe2000001000e */
[----:B------:R-:W-:Y:S01]  /*d800*/  FMUL.FTZ R23, R30, R28 ;  /* 0x0000001c1e177220 */ /* 0x000fe20000410000 */
[----:B------:R-:W-:Y:S01]  /*d810*/  SHF.L.U32 R6, R6, 0x10, RZ ;  /* 0x0000001006067819 */ /* 0x000fe200000006ff */
[----:B------:R-:W-:-:S02]  /*d820*/  FMUL.FTZ R14, R37, R4 ;  /* 0x00000004250e7220 */ /* 0x000fc40000410000 */
        /* <DEDUP_REMOVED lines=8> */
[----:B------:R-:W-:Y:S02]  /*d8b0*/  F2FP.BF16.F32.PACK_AB R32, R32, R39 ;  /* 0x000000272020723e */ /* 0x000fe400000010ff */
[----:B------:R-:W-:-:S02]  /*d8c0*/  F2FP.BF16.F32.PACK_AB R17, R21, R16 ;  /* 0x000000101511723e */ /* 0x000fc400000010ff */
[----:B------:R-:W-:Y:S02]  /*d8d0*/  F2FP.BF16.F32.PACK_AB R18, R18, R19 ;  /* 0x000000131212723e */ /* 0x000fe400000010ff */
[----:B------:R-:W-:Y:S02]  /*d8e0*/  F2FP.BF16.F32.PACK_AB R16, R37, R14 ;  /* 0x0000000e2510723e */ /* 0x000fe400000010ff */
[----:B------:R-:W-:Y:S02]  /*d8f0*/  MOV R19, R32 ;  /* 0x0000002000137202 */ /* 0x000fe40000000f00 */
.L_x_2113:
[----:B------:R-:W-:Y:S05]  /*d900*/  BSYNC.RECONVERGENT B0 ;  /* 0x0000000000007941 */ /* 0x000fea0003800200 */
.L_x_2112:
[----:B-----5:R-:W-:Y:S01]  /*d910*/  IMAD.MOV.U32 R6, RZ, RZ, R18 ;  /* 0x000000ffff067224 */ /* 0x020fe200078e0012 */
[----:B------:R-:W-:Y:S01]  /*d920*/  MOV R4, R16 ;  /* 0x0000001000047202 */ /* 0x000fe20000000f00 */
[----:B------:R-:W-:Y:S01]  /*d930*/  IMAD.MOV.U32 R7, RZ, RZ, R19 ;  /* 0x000000ffff077224 */ /* 0x000fe200078e0013 */
[----:B------:R-:W-:Y:S02]  /*d940*/  MOV R5, R17 ;  /* 0x0000001100057202 */ /* 0x000fe40000000f00 */
.L_x_2111:
[----:B------:R-:W-:Y:S05]  /*d950*/  BSYNC.RECONVERGENT B1 ;  /* 0x0000000000017941 */ /* 0x000fea0003800200 */
.L_x_2110:
        /* <DEDUP_REMOVED lines=22> */
[----:B----4-:R-:W-:Y:S01]  /*dac0*/  LOP3.LUT R29, R6, 0xffff0000, RZ, 0xc0, !PT ;  /* 0xffff0000061d7812 */ /* 0x010fe200078ec0ff */
        /* <DEDUP_REMOVED lines=25> */
.L_x_2117:
[----:B------:R-:W-:Y:S05]  /*dc60*/  BSYNC.RECONVERGENT B0 ;  /* 0x0000000000007941 */ /* 0x000fea0003800200 */
.L_x_2116:
[----:B-----5:R4:W-:Y:S02]  /*dc70*/  STS.128 [R241+0x2000], R16 ;  /* 0x00200010f1007388 */ /* 0x0209e40000000c00 */
.L_x_2115:
[----:B------:R-:W-:Y:S05]  /*dc80*/  BSYNC.RECONVERGENT B1 ;  /* 0x0000000000017941 */ /* 0x000fea0003800200 */
.L_x_2114:
        /* <DEDUP_REMOVED lines=47> */
.L_x_2121:
[----:B------:R-:W-:Y:S05]  /*df80*/  BSYNC.RECONVERGENT B0 ;  /* 0x0000000000007941 */ /* 0x000fea0003800200 */
.L_x_2120:
[----:B-----5:R1:W-:Y:S02]  /*df90*/  STS.128 [R241+0x4000], R16 ;  /* 0x00400010f1007388 */ /* 0x0203e40000000c00 */
.L_x_2119:
[----:B------:R-:W-:Y:S05]  /*dfa0*/  BSYNC.RECONVERGENT B1 ;  /* 0x0000000000017941 */ /* 0x000fea0003800200 */
.L_x_2118:
        /* <DEDUP_REMOVED lines=9> */
[----:B-----5:R-:W-:Y:S01]  /*e040*/  LOP3.LUT R8, R17, 0xffff0000, RZ, 0xc0, !PT ;  /* 0xffff000011087812 */ /* 0x020fe200078ec0ff */
[----:B------:R-:W-:Y:S01]  /*e050*/  IMAD.U32 R32, R18, 0x10000, RZ ;  /* 0x0001000012207824 */ /* 0x000fe200078e00ff */
[C---:B------:R-:W-:Y:S02]  /*e060*/  SHF.L.U32 R30, R19.reuse, 0x10, RZ ;  /* 0x00000010131e7819 */ /* 0x040fe400000006ff */
[----:B------:R-:W-:Y:S02]  /*e070*/  LOP3.LUT R28, R19, 0xffff0000, RZ, 0xc0, !PT ;  /* 0xffff0000131c7812 */ /* 0x000fe400078ec0ff */
        /* <DEDUP_REMOVED lines=15> */
[----:B------:R-:W-:Y:S01]  /*e170*/  FFMA.FTZ R8, R14, R21, R8 ;  /* 0x000000150e087223 */ /* 0x000fe20000010008 */
[----:B------:R-:W-:Y:S01]  /*e180*/  FMUL.FTZ R21, R28, R23 ;  /* 0x000000171c157220 */ /* 0x000fe20000410000 */
[----:B------:R-:W-:Y:S01]  /*e190*/  FFMA.FTZ R19, R14, R29, -R19 ;  /* 0x0000001d0e137223 */ /* 0x000fe20000010813 */
[----:B------:R-:W-:Y:S01]  /*e1a0*/  FFMA.FTZ R25, R30, R23, -R25 ;  /* 0x000000171e197223 */ /* 0x000fe20000010819 */
[----:B------:R-:W-:Y:S01]  /*e1b0*/  FMUL.FTZ R14, R36, R4 ;  /* 0x00000004240e7220 */ /* 0x000fe20000410000 */
[----:B------:R-:W-:Y:S01]  /*e1c0*/  FFMA.FTZ R16, R30, R16, R21 ;  /* 0x000000101e107223 */ /* 0x000fe20000010015 */
[----:B------:R-:W-:Y:S01]  /*e1d0*/  FMUL.FTZ R21, R18, R5 ;  /* 0x0000000512157220 */ /* 0x000fe20000410000 */
        /* <DEDUP_REMOVED lines=10> */
.L_x_2123:
[----:B------:R-:W-:Y:S05]  /*e280*/  BSYNC.RECONVERGENT B0 ;  /* 0x0000000000007941 */ /* 0x000fea0003800200 */
.L_x_2122:
[----:B-----5:R4:W-:Y:S02]  /*e290*/  STS.128 [R241+0x6000], R16 ;  /* 0x00600010f1007388 */ /* 0x0209e40000000c00 */
.L_x_2109:
[----:B------:R-:W-:Y:S05]  /*e2a0*/  BSYNC.RECONVERGENT B2 ;  /* 0x0000000000027941 */ /* 0x000fea0003800200 */
.L_x_2108:
[----:B------:R-:W-:Y:S01]  /*e2b0*/  IADD3 R28, PT, PT, R102, 0x10, RZ ;  /* 0x00000010661c7810 */ /* 0x000fe20007ffe0ff */
[----:B------:R-:W-:Y:S03]  /*e2c0*/  BSSY.RECONVERGENT B2, `(.L_x_2124) ;  /* 0x00000f5000027945 */ /* 0x000fe60003800200 */
[----:B------:R-:W-:-:S13]  /*e2d0*/  ISETP.GE.AND P0, PT, R28, UR14, PT ;  /* 0x0000000e1c007c0c */ /* 0x000fda000bf06270 */
[----:B------:R-:W-:Y:S05]  /*e2e0*/  @P0 BRA `(.L_x_2125) ;  /* 0x0000000c00c80947 */ /* 0x000fea0003800000 */
[----:B------:R-:W1:Y:S01]  /*e2f0*/  LDC R8, c[0x0][0x440] ;  /* 0x00011000ff087b82 */ /* 0x000e620000000800 */
[C---:B------:R-:W-:Y:S01]  /*e300*/  LEA R24, P0, R33.reuse, R34, 0x1 ;  /* 0x0000002221187211 */ /* 0x040fe200078008ff */
[----:B------:R-:W-:Y:S03]  /*e310*/  BSSY.RECONVERGENT B1, `(.L_x_2126) ;  /* 0x000003c000017945 */ /* 0x000fe60003800200 */
[----:B------:R-:W-:Y:S02]  /*e320*/  LEA.HI.X R25, R33, R35, R31, 0x1, P0 ;  /* 0x0000002321197211 */ /* 0x000fe400000f0c1f */
[----:B-1----:R-:W-:-:S13]  /*e330*/  ISETP.GE.AND P1, PT, R12, R8, PT ;  /* 0x000000080c00720c */ /* 0x002fda0003f26270 */
[----:B------:R1:W-:Y:S01]  /*e340*/  @P1 STS.128 [R241+0x800], RZ ;  /* 0x000800fff1001388 */ /* 0x0003e20000000c00 */
[----:B------:R-:W-:Y:S05]  /*e350*/  @P1 BRA `(.L_x_2127) ;  /* 0x0000000000dc1947 */ /* 0x000fea0003800000 */
[----:B----4-:R4:W5:Y:S01]  /*e360*/  LDG.E.128 R16, desc[UR4][R24.64] ;  /* 0x0000000418107981 */ /* 0x010962000c1e1d00 */
[----:B------:R-:W-:Y:S01]  /*e370*/  ISETP.GE.AND P0, PT, R12, R0, PT ;  /* 0x000000000c00720c */ /* 0x000fe20003f06270 */
[----:B------:R-:W-:-:S12]  /*e380*/  BSSY.RECONVERGENT B0, `(.L_x_2128) ;  /* 0x0000033000007945 */ /* 0x000fd80003800200 */
[----:B------:R-:W-:Y:S05]  /*e390*/  @P0 BRA `(.L_x_2129) ;  /* 0x0000000000c40947 */ /* 0x000fea0003800000 */
[----:B------:R-:W1:Y:S01]  /*e3a0*/  LDCU.64 UR8, c[0x0][0x4d0] ;  /* 0x00009a00ff0877ac */ /* 0x000e620008000a00 */
[C---:B--2---:R-:W-:Y:S01]  /*e3b0*/  IADD3 R5, P0, PT, R15.reuse, R20, RZ ;  /* 0x000000140f057210 */ /* 0x044fe20007f1e0ff */
[----:B------:R-:W2:Y:S03]  /*e3c0*/  LDCU.64 UR10, c[0x0][0x4c8] ;  /* 0x00009900ff0a77ac */ /* 0x000ea60008000a00 */
[----:B------:R-:W-:Y:S01]  /*e3d0*/  LEA.HI.X.SX32 R4, R15, R22, 0x1, P0 ;  /* 0x000000160f047211 */ /* 0x000fe200000f0eff */
[----:B------:R-:W-:-:S03]  /*e3e0*/  IMAD.SHL.U32 R6, R5, 0x2, RZ ;  /* 0x0000000205067824 */ /* 0x000fc600078e00ff */
[----:B------:R-:W-:Y:S02]  /*e3f0*/  SHF.L.U64.HI R4, R5, 0x1, R4 ;  /* 0x0000000105047819 */ /* 0x000fe40000010204 */
[C---:B-1----:R-:W-:Y:S02]  /*e400*/  IADD3 R38, P0, PT, R6.reuse, UR8, RZ ;  /* 0x0000000806267c10 */ /* 0x042fe4000ff1e0ff */
[----:B--2---:R-:W-:Y:S02]  /*e410*/  IADD3 R36, P1, PT, R6, UR10, RZ ;  /* 0x0000000a06247c10 */ /* 0x004fe4000ff3e0ff */
[C---:B------:R-:W-:Y:S02]  /*e420*/  IADD3.X R39, PT, PT, R4.reuse, UR9, RZ, P0, !PT ;  /* 0x0000000904277c10 */ /* 0x040fe400087fe4ff */
[----:B------:R-:W-:-:S03]  /*e430*/  IADD3.X R37, PT, PT, R4, UR11, RZ, P1, !PT ;  /* 0x0000000b04257c10 */ /* 0x000fc60008ffe4ff */
[----:B------:R-:W2:Y:S04]  /*e440*/  LDG.E.64 R4, desc[UR4][R38.64] ;  /* 0x0000000426047981 */ /* 0x000ea8000c1e1b00 */
[----:B------:R-:W3:Y:S01]  /*e450*/  LDG.E.64 R6, desc[UR4][R36.64] ;  /* 0x0000000424067981 */ /* 0x000ee2000c1e1b00 */
[C---:B-----5:R-:W-:Y:S01]  /*e460*/  IMAD.U32 R30, R19.reuse, 0x10000, RZ ;  /* 0x00010000131e7824 */ /* 0x060fe200078e00ff */
[----:B------:R-:W-:Y:S01]  /*e470*/  LOP3.LUT R29, R19, 0xffff0000, RZ, 0xc0, !PT ;  /* 0xffff0000131d7812 */ /* 0x000fe200078ec0ff */
[C---:B------:R-:W-:Y:S01]  /*e480*/  IMAD.U32 R21, R17.reuse, 0x10000, RZ ;  /* 0x0001000011157824 */ /* 0x040fe200078e00ff */
[----:B------:R-:W-:Y:S02]  /*e490*/  LOP3.LUT R14, R17, 0xffff0000, RZ, 0xc0, !PT ;  /* 0xffff0000110e7812 */ /* 0x000fe400078ec0ff */
[----:B------:R-:W-:-:S02]  /*e4a0*/  SHF.L.U32 R17, R16, 0x10, RZ ;  /* 0x0000001010117819 */ /* 0x000fc400000006ff */
[----:B------:R-:W-:Y:S02]  /*e4b0*/  LOP3.LUT R32, R16, 0xffff0000, RZ, 0xc0, !PT ;  /* 0xffff000010207812 */ /* 0x000fe400078ec0ff */
[C---:B------:R-:W-:Y:S02]  /*e4c0*/  SHF.L.U32 R31, R18.reuse, 0x10, RZ ;  /* 0x00000010121f7819 */ /* 0x040fe400000006ff */
[----:B------:R-:W-:Y:S02]  /*e4d0*/  LOP3.LUT R18, R18, 0xffff0000, RZ, 0xc0, !PT ;  /* 0xffff000012127812 */ /* 0x000fe400078ec0ff */
[C---:B--2---:R-:W-:Y:S01]  /*e4e0*/  LOP3.LUT R23, R4.reuse, 0xffff0000, RZ, 0xc0, !PT ;  /* 0xffff000004177812 */ /* 0x044fe200078ec0ff */
[----:B------:R-:W-:Y:S01]  /*e4f0*/  IMAD.U32 R4, R4, 0x10000, RZ ;  /* 0x0001000004047824 */ /* 0x000fe200078e00ff */
        /* <DEDUP_REMOVED lines=8> */
[----:B------:R-:W-:Y:S01]  /*e580*/  SHF.L.U32 R7, R7, 0x10, RZ ;  /* 0x0000001007077819 */ /* 0x000fe200000006ff */
[-C--:B------:R-:W-:Y:S01]  /*e590*/  FMUL.FTZ R29, R29, R26.reuse ;  /* 0x0000001a1d1d7220 */ /* 0x080fe20000410000 */
[C---:B------:R-:W-:Y:S01]  /*e5a0*/  FFMA.FTZ R16, R21.reuse, R27, -R16 ;  /* 0x0000001b15107223 */ /* 0x040fe20000010810 */
[C---:B------:R-:W-:Y:S01]  /*e5b0*/  FFMA.FTZ R33, R30.reuse, R26, -R33 ;  /* 0x0000001a1e217223 */ /* 0x040fe20000010821 */
[----:B------:R-:W-:Y:S01]  /*e5c0*/  FFMA.FTZ R21, R21, R23, R14 ;  /* 0x0000001715157223 */ /* 0x000fe2000001000e */
[----:B------:R-:W-:Y:S01]  /*e5d0*/  FFMA.FTZ R30, R30, R19, R29 ;  /* 0x000000131e1e7223 */ /* 0x000fe2000001001d */
[C---:B------:R-:W-:Y:S01]  /*e5e0*/  FMUL.FTZ R14, R32.reuse, R4 ;  /* 0x00000004200e7220 */ /* 0x040fe20000410000 */
[-C--:B------:R-:W-:Y:S01]  /*e5f0*/  FMUL.FTZ R19, R32, R6.reuse ;  /* 0x0000000620137220 */ /* 0x080fe20000410000 */
[C---:B------:R-:W-:Y:S01]  /*e600*/  FMUL.FTZ R26, R18.reuse, R5 ;  /* 0x00000005121a7220 */ /* 0x040fe20000410000 */
[-C--:B------:R-:W-:Y:S01]  /*e610*/  FMUL.FTZ R18, R18, R7.reuse ;  /* 0x0000000712127220 */ /* 0x080fe20000410000 */
[C---:B------:R-:W-:Y:S01]  /*e620*/  FFMA.FTZ R14, R17.reuse, R6, -R14 ;  /* 0x00000006110e7223 */ /* 0x040fe2000001080e */
[----:B------:R-:W-:Y:S01]  /*e630*/  FFMA.FTZ R19, R17, R4, R19 ;  /* 0x0000000411137223 */ /* 0x000fe20000010013 */
[C---:B------:R-:W-:Y:S01]  /*e640*/  FFMA.FTZ R26, R31.reuse, R7, -R26 ;  /* 0x000000071f1a7223 */ /* 0x040fe2000001081a */
[----:B------:R-:W-:Y:S01]  /*e650*/  FFMA.FTZ R5, R31, R5, R18 ;  /* 0x000000051f057223 */ /* 0x000fe20000010012 */
[----:B------:R-:W-:-:S02]  /*e660*/  F2FP.BF16.F32.PACK_AB R30, R30, R33 ;  /* 0x000000211e1e723e */ /* 0x000fc400000010ff */
[----:B------:R-:W-:Y:S02]  /*e670*/  F2FP.BF16.F32.PACK_AB R17, R21, R16 ;  /* 0x000000101511723e */ /* 0x000fe400000010ff */
[----:B------:R-:W-:Y:S01]  /*e680*/  F2FP.BF16.F32.PACK_AB R16, R19, R14 ;  /* 0x0000000e1310723e */ /* 0x000fe200000010ff */
[----:B------:R-:W-:Y:S01]  /*e690*/  IMAD.MOV.U32 R19, RZ, RZ, R30 ;  /* 0x000000ffff137224 */ /* 0x000fe200078e001e */
[----:B------:R-:W-:Y:S02]  /*e6a0*/  F2FP.BF16.F32.PACK_AB R18, R5, R26 ;  /* 0x0000001a0512723e */ /* 0x000fe400000010ff */
.L_x_2129:
[----:B------:R-:W-:Y:S05]  /*e6b0*/  BSYNC.RECONVERGENT B0 ;  /* 0x0000000000007941 */ /* 0x000fea0003800200 */
.L_x_2128:
[----:B-----5:R1:W-:Y:S02]  /*e6c0*/  STS.128 [R241+0x800], R16 ;  /* 0x00080010f1007388 */ /* 0x0203e40000000c00 */
.L_x_2127:
[----:B------:R-:W-:Y:S05]  /*e6d0*/  BSYNC.RECONVERGENT B1 ;  /* 0x0000000000017941 */ /* 0x000fea0003800200 */
.L_x_2126:
        /* <DEDUP_REMOVED lines=8> */
[----:B------:R-:W4:Y:S01]  /*e760*/  LDCU.64 UR10, c[0x0][0x4c8] ;  /* 0x00009900ff0a77ac */ /* 0x000f220008000a00 */
[C---:B--2---:R-:W-:Y:S01]  /*e770*/  IADD3 R6, P0, PT, R15.reuse, R20, RZ ;  /* 0x000000140f067210 */ /* 0x044fe20007f1e0ff */
[----:B------:R-:W2:Y:S03]  /*e780*/  LDCU.64 UR8, c[0x0][0x4d0] ;  /* 0x00009a00ff0877ac */ /* 0x000ea60008000a00 */
[----:B------:R-:W-:Y:S01]  /*e790*/  LEA.HI.X.SX32 R5, R15, R22, 0x1, P0 ;  /* 0x000000160f057211 */ /* 0x000fe200000f0eff */
[----:B------:R-:W-:-:S03]  /*e7a0*/  IMAD.SHL.U32 R4, R6, 0x2, RZ ;  /* 0x0000000206047824 */ /* 0x000fc600078e00ff */
[----:B------:R-:W-:Y:S02]  /*e7b0*/  SHF.L.U64.HI R5, R6, 0x1, R5 ;  /* 0x0000000106057819 */ /* 0x000fe40000010205 */
[C---:B----4-:R-:W-:Y:S02]  /*e7c0*/  IADD3 R6, P1, PT, R4.reuse, UR10, RZ ;  /* 0x0000000a04067c10 */ /* 0x050fe4000ff3e0ff */
[----:B--2---:R-:W-:Y:S02]  /*e7d0*/  IADD3 R4, P0, PT, R4, UR8, RZ ;  /* 0x0000000804047c10 */ /* 0x004fe4000ff1e0ff */
[C---:B------:R-:W-:Y:S02]  /*e7e0*/  IADD3.X R7, PT, PT, R5.reuse, UR11, RZ, P1, !PT ;  /* 0x0000000b05077c10 */ /* 0x040fe40008ffe4ff */
[----:B------:R-:W-:-:S04]  /*e7f0*/  IADD3.X R5, PT, PT, R5, UR9, RZ, P0, !PT ;  /* 0x0000000905057c10 */ /* 0x000fc800087fe4ff */
[----:B------:R-:W2:Y:S04]  /*e800*/  LDG.E.64 R6, desc[UR4][R6.64+0x40] ;  /* 0x0000400406067981 */ /* 0x000ea8000c1e1b00 */
[----:B------:R-:W4:Y:S01]  /*e810*/  LDG.E.64 R4, desc[UR4][R4.64+0x40] ;  /* 0x0000400404047981 */ /* 0x000f22000c1e1b00 */
[C---:B-----5:R-:W-:Y:S01]  /*e820*/  IMAD.U32 R30, R19.reuse, 0x10000, RZ ;  /* 0x00010000131e7824 */ /* 0x060fe200078e00ff */
[----:B------:R-:W-:Y:S02]  /*e830*/  LOP3.LUT R29, R19, 0xffff0000, RZ, 0xc0, !PT ;  /* 0xffff0000131d7812 */ /* 0x000fe400078ec0ff */
[C---:B------:R-:W-:Y:S01]  /*e840*/  LOP3.LUT R14, R17.reuse, 0xffff0000, RZ, 0xc0, !PT ;  /* 0xffff0000110e7812 */ /* 0x040fe200078ec0ff */
[----:B------:R-:W-:Y:S01]  /*e850*/  IMAD.U32 R21, R17, 0x10000, RZ ;  /* 0x0001000011157824 */ /* 0x000fe200078e00ff */
[----:B------:R-:W-:-:S02]  /*e860*/  SHF.L.U32 R17, R16, 0x10, RZ ;  /* 0x0000001010117819 */ /* 0x000fc400000006ff */
[----:B------:R-:W-:Y:S02]  /*e870*/  LOP3.LUT R32, R16, 0xffff0000, RZ, 0xc0, !PT ;  /* 0xffff000010207812 */ /* 0x000fe400078ec0ff */
[C---:B------:R-:W-:Y:S02]  /*e880*/  SHF.L.U32 R31, R18.reuse, 0x10, RZ ;  /* 0x00000010121f7819 */ /* 0x040fe400000006ff */
[----:B------:R-:W-:Y:S02]  /*e890*/  LOP3.LUT R18, R18, 0xffff0000, RZ, 0xc0, !PT ;  /* 0xffff000012127812 */ /* 0x000fe400078ec0ff */
[----:B--2---:R-:W-:Y:S02]  /*e8a0*/  LOP3.LUT R27, R6, 0xffff0000, RZ, 0xc0, !PT ;  /* 0xffff0000061b7812 */ /* 0x004fe400078ec0ff */
[----:B------:R-:W-:Y:S02]  /*e8b0*/  LOP3.LUT R26, R7, 0xffff0000, RZ, 0xc0, !PT ;  /* 0xffff0000071a7812 */ /* 0x000fe400078ec0ff */
[----:B----4-:R-:W-:-:S02]  /*e8c0*/  LOP3.LUT R23, R4, 0xffff0000, RZ, 0xc0, !PT ;  /* 0xffff000004177812 */ /* 0x010fc400078ec0ff */
[----:B------:R-:W-:Y:S01]  /*e8d0*/  LOP3.LUT R19, R5, 0xffff0000, RZ, 0xc0, !PT ;  /* 0xffff000005137812 */ /* 0x000fe200078ec0ff */
[----:B------:R-:W-:Y:S01]  /*e8e0*/  IMAD.U32 R4, R4, 0x10000, RZ ;  /* 0x0001000004047824 */ /* 0x000fe200078e00ff */
[----:B------:R-:W-:Y:S01]  /*e8f0*/  SHF.L.U32 R6, R6, 0x10, RZ ;  /* 0x0000001006067819 */ /* 0x000fe200000006ff */
[C---:B------:R-:W-:Y:S01]  /*e900*/  FMUL.FTZ R16, R14.reuse, R23 ;  /* 0x000000170e107220 */ /* 0x040fe20000410000 */
[----:B------:R-:W-:Y:S01]  /*e910*/  FMUL.FTZ R14, R14, R27 ;  /* 0x0000001b0e0e7220 */ /* 0x000fe20000410000 */
[C---:B------:R-:W-:Y:S01]  /*e920*/  FMUL.FTZ R33, R29.reuse, R19 ;  /* 0x000000131d217220 */ /* 0x040fe20000410000 */
[-C--:B------:R-:W-:Y:S01]  /*e930*/  FMUL.FTZ R29, R29, R26.reuse ;  /* 0x0000001a1d1d7220 */ /* 0x080fe20000410000 */
[----:B------:R-:W-:Y:S01]  /*e940*/  IMAD.U32 R5, R5, 0x10000, RZ ;  /* 0x0001000005057824 */ /* 0x000fe200078e00ff */
[----:B------:R-:W-:Y:S01]  /*e950*/  SHF.L.U32 R7, R7, 0x10, RZ ;  /* 0x0000001007077819 */ /* 0x000fe200000006ff */
        /* <DEDUP_REMOVED lines=17> */
.L_x_2133:
[----:B------:R-:W-:Y:S05]  /*ea70*/  BSYNC.RECONVERGENT B0 ;  /* 0x0000000000007941 */ /* 0x000fea0003800200 */
.L_x_2132:
[----:B-----5:R4:W-:Y:S02]  /*ea80*/  STS.128 [R241+0x2800], R16 ;  /* 0x00280010f1007388 */ /* 0x0209e40000000c00 */
.L_x_2131:
[----:B------:R-:W-:Y:S05]  /*ea90*/  BSYNC.RECONVERGENT B1 ;  /* 0x0000000000017941 */ /* 0x000fea0003800200 */
.L_x_2130:
        /* <DEDUP_REMOVED lines=57> */
.L_x_2137:
[----:B------:R-:W-:Y:S05]  /*ee30*/  BSYNC.RECONVERGENT B0 ;  /* 0x0000000000007941 */ /* 0x000fea0003800200 */
.L_x_2136:
[----:B-----5:R4:W-:Y:S02]  /*ee40*/  STS.128 [R241+0x4800], R16 ;  /* 0x00480010f1007388 */ /* 0x0209e40000000c00 */
.L_x_2135:
[----:B------:R-:W-:Y:S05]  /*ee50*/  BSYNC.RECONVERGENT B1 ;  /* 0x0000000000017941 */ /* 0x000fea0003800200 */
.L_x_2134:
        /* <DEDUP_REMOVED lines=19> */
[C---:B-1---5:R-:W-:Y:S01]  /*ef90*/  IMAD.U32 R25, R19.reuse, 0x10000, RZ ;  /* 0x0001000013197824 */ /* 0x062fe200078e00ff */
        /* <DEDUP_REMOVED lines=11> */
[----:B----4-:R-:W-:Y:S01]  /*f050*/  LOP3.LUT R23, R6, 0xffff0000, RZ, 0xc0, !PT ;  /* 0xffff000006177812 */ /* 0x010fe200078ec0ff */
[----:B------:R-:W-:Y:S01]  /*f060*/  FMUL.FTZ R17, R8, R19 ;  /* 0x0000001308117220 */ /* 0x000fe20000410000 */
[C---:B------:R-:W-:Y:S01]  /*f070*/  LOP3.LUT R21, R7.reuse, 0xffff0000, RZ, 0xc0, !PT ;  /* 0xffff000007157812 */ /* 0x040fe200078ec0ff */
[----:B------:R-:W-:Y:S01]  /*f080*/  FMUL.FTZ R18, R24, R16 ;  /* 0x0000001018127220 */ /* 0x000fe20000410000 */
[----:B------:R-:W-:Y:S01]  /*f090*/  SHF.L.U32 R6, R6, 0x10, RZ ;  /* 0x0000001006067819 */ /* 0x000fe200000006ff */
[-C--:B------:R-:W-:Y:S01]  /*f0a0*/  FMUL.FTZ R8, R8, R23.reuse ;  /* 0x0000001708087220 */ /* 0x080fe20000410000 */
[----:B------:R-:W-:Y:S01]  /*f0b0*/  FFMA.FTZ R17, R14, R23, -R17 ;  /* 0x000000170e117223 */ /* 0x000fe20000010811 */
[----:B------:R-:W-:Y:S01]  /*f0c0*/  FMUL.FTZ R24, R24, R21 ;  /* 0x0000001518187220 */ /* 0x000fe20000410000 */
[----:B------:R-:W-:Y:S01]  /*f0d0*/  SHF.L.U32 R7, R7, 0x10, RZ ;  /* 0x0000001007077819 */ /* 0x000fe200000006ff */
[----:B------:R-:W-:Y:S01]  /*f0e0*/  FFMA.FTZ R8, R14, R19, R8 ;  /* 0x000000130e087223 */ /* 0x000fe20000010008 */
[C---:B------:R-:W-:Y:S01]  /*f0f0*/  FMUL.FTZ R14, R27.reuse, R4 ;  /* 0x000000041b0e7220 */ /* 0x040fe20000410000 */
[----:B------:R-:W-:Y:S01]  /*f100*/  FMUL.FTZ R27, R27, R6 ;  /* 0x000000061b1b7220 */ /* 0x000fe20000410000 */
[C---:B------:R-:W-:Y:S01]  /*f110*/  FFMA.FTZ R18, R25.reuse, R21, -R18 ;  /* 0x0000001519127223 */ /* 0x040fe20000010812 */
[----:B------:R-:W-:Y:S01]  /*f120*/  FFMA.FTZ R25, R25, R16, R24 ;  /* 0x0000001019197223 */ /* 0x000fe20000010018 */
        /* <DEDUP_REMOVED lines=8> */
[----:B------:R-:W-:Y:S02]  /*f1b0*/  F2FP.BF16.F32.PACK_AB R18, R16, R19 ;  /* 0x000000131012723e */ /* 0x000fe400000010ff */
[----:B------:R-:W-:Y:S01]  /*f1c0*/  F2FP.BF16.F32.PACK_AB R17, R8, R17 ;  /* 0x000000110811723e */ /* 0x000fe200000010ff */
[----:B------:R-:W-:Y:S01]  /*f1d0*/  IMAD.MOV.U32 R16, RZ, RZ, R14 ;  /* 0x000000ffff107224 */ /* 0x000fe200078e000e */
[----:B------:R-:W-:Y:S02]  /*f1e0*/  MOV R19, R25 ;  /* 0x0000001900137202 */ /* 0x000fe40000000f00 */
.L_x_2139:
[----:B------:R-:W-:Y:S05]  /*f1f0*/  BSYNC.RECONVERGENT B0 ;  /* 0x0000000000007941 */ /* 0x000fea0003800200 */
.L_x_2138:
[----:B-----5:R4:W-:Y:S02]  /*f200*/  STS.128 [R241+0x6800], R16 ;  /* 0x00680010f1007388 */ /* 0x0209e40000000c00 */
.L_x_2125:
[----:B------:R-:W-:Y:S05]  /*f210*/  BSYNC.RECONVERGENT B2 ;  /* 0x0000000000027941 */ /* 0x000fea0003800200 */
.L_x_2124:
[----:B------:R-:W-:Y:S01]  /*f220*/  IADD3 R15, PT, PT, R102, 0x20, RZ ;  /* 0x00000020660f7810 */ /* 0x000fe20007ffe0ff */
[----:B------:R-:W-:Y:S03]  /*f230*/  BSSY.RECONVERGENT B2, `(.L_x_2140) ;  /* 0x00000f1000027945 */ /* 0x000fe60003800200 */
[----:B------:R-:W-:-:S13]  /*f240*/  ISETP.GE.AND P0, PT, R15, UR14, PT ;  /* 0x0000000e0f007c0c */ /* 0x000fda000bf06270 */
[----:B------:R-:W-:Y:S05]  /*f250*/  @P0 BRA `(.L_x_2141) ;  /* 0x0000000c00b80947 */ /* 0x000fea0003800000 */
[----:B------:R-:W2:Y:S01]  /*f260*/  LDC R8, c[0x0][0x440] ;  /* 0x00011000ff087b82 */ /* 0x000ea20000000800 */
[C---:B-1--4-:R-:W-:Y:S01]  /*f270*/  LEA R24, P1, R2.reuse, R34, 0x6 ;  /* 0x0000002202187211 */ /* 0x052fe200078230ff */
[----:B------:R-:W-:Y:S01]  /*f280*/  BSSY.RECONVERGENT B1, `(.L_x_2142) ;  /* 0x000003c000017945 */ /* 0x000fe20003800200 */
[----:B------:R-:W-:Y:S02]  /*f290*/  IMAD.SHL.U32 R21, R69, 0x20, RZ ;  /* 0x0000002045157824 */ /* 0x000fe400078e00ff */
[----:B------:R-:W-:Y:S02]  /*f2a0*/  LEA.HI.X R25, R2, R35, R3, 0x6, P1 ;  /* 0x0000002302197211 */ /* 0x000fe400008f3403 */
[----:B--2---:R-:W-:-:S13]  /*f2b0*/  ISETP.GE.AND P0, PT, R12, R8, PT ;  /* 0x000000080c00720c */ /* 0x004fda0003f06270 */
[----:B------:R1:W-:Y:S01]  /*f2c0*/  @P0 STS.128 [R241+0x1000], RZ ;  /* 0x001000fff1000388 */ /* 0x0003e20000000c00 */
[----:B------:R-:W-:Y:S05]  /*f2d0*/  @P0 BRA `(.L_x_2143) ;  /* 0x0000000000d80947 */ /* 0x000fea0003800000 */
[----:B------:R2:W5:Y:S01]  /*f2e0*/  LDG.E.128 R16, desc[UR4][R24.64] ;  /* 0x0000000418107981 */ /* 0x000562000c1e1d00 */
[----:B------:R-:W-:Y:S01]  /*f2f0*/  ISETP.GE.AND P0, PT, R12, R0, PT ;  /* 0x000000000c00720c */ /* 0x000fe20003f06270 */
[----:B------:R-:W-:-:S12]  /*f300*/  BSSY.RECONVERGENT B0, `(.L_x_2144) ;  /* 0x0000032000007945 */ /* 0x000fd80003800200 */
[----:B------:R-:W-:Y:S05]  /*f310*/  @P0 BRA `(.L_x_2145) ;  /* 0x0000000000c00947 */ /* 0x000fea0003800000 */
[----:B------:R-:W4:Y:S01]  /*f320*/  LDCU.64 UR10, c[0x0][0x4c8] ;  /* 0x00009900ff0a77ac */ /* 0x000f220008000a00 */
[C---:B------:R-:W-:Y:S01]  /*f330*/  IADD3 R5, P0, PT, R21.reuse, R20, RZ ;  /* 0x0000001415057210 */ /* 0x040fe20007f1e0ff */
[----:B------:R-:W1:Y:S03]  /*f340*/  LDCU.64 UR8, c[0x0][0x4d0] ;  /* 0x00009a00ff0877ac */ /* 0x000e660008000a00 */
[----:B------:R-:W-:Y:S01]  /*f350*/  LEA.HI.X.SX32 R4, R21, R22, 0x1, P0 ;  /* 0x0000001615047211 */ /* 0x000fe200000f0eff */
[----:B------:R-:W-:-:S03]  /*f360*/  IMAD.SHL.U32 R6, R5, 0x2, RZ ;  /* 0x0000000205067824 */ /* 0x000fc600078e00ff */
[----:B------:R-:W-:Y:S02]  /*f370*/  SHF.L.U64.HI R4, R5, 0x1, R4 ;  /* 0x0000000105047819 */ /* 0x000fe40000010204 */
[C---:B----4-:R-:W-:Y:S02]  /*f380*/  IADD3 R36, P1, PT, R6.reuse, UR10, RZ ;  /* 0x0000000a06247c10 */ /* 0x050fe4000ff3e0ff */
[----:B-1----:R-:W-:Y:S02]  /*f390*/  IADD3 R38, P0, PT, R6, UR8, RZ ;  /* 0x0000000806267c10 */ /* 0x002fe4000ff1e0ff */
[C---:B------:R-:W-:Y:S02]  /*f3a0*/  IADD3.X R37, PT, PT, R4.reuse, UR11, RZ, P1, !PT ;  /* 0x0000000b04257c10 */ /* 0x040fe40008ffe4ff */
[----:B------:R-:W-:-:S03]  /*f3b0*/  IADD3.X R39, PT, PT, R4, UR9, RZ, P0, !PT ;  /* 0x0000000904277c10 */ /* 0x000fc600087fe4ff */
[----:B------:R-:W4:Y:S04]  /*f3c0*/  LDG.E.64 R6, desc[UR4][R36.64] ;  /* 0x0000000424067981 */ /* 0x000f28000c1e1b00 */
[----:B------:R-:W3:Y:S01]  /*f3d0*/  LDG.E.64 R4, desc[UR4][R38.64] ;  /* 0x0000000426047981 */ /* 0x000ee2000c1e1b00 */
[C---:B-----5:R-:W-:Y:S01]  /*f3e0*/  LOP3.LUT R14, R17.reuse, 0xffff0000, RZ, 0xc0, !PT ;  /* 0xffff0000110e7812 */ /* 0x060fe200078ec0ff */
[----:B------:R-:W-:Y:S01]  /*f3f0*/  IMAD.U32 R23, R17, 0x10000, RZ ;  /* 0x0001000011177824 */ /* 0x000fe200078e00ff */
[C---:B------:R-:W-:Y:S01]  /*f400*/  LOP3.LUT R30, R19.reuse, 0xffff0000, RZ, 0xc0, !PT ;  /* 0xffff0000131e7812 */ /* 0x040fe200078ec0ff */
[----:B------:R-:W-:Y:S01]  /*f410*/  IMAD.U32 R32, R19, 0x10000, RZ ;  /* 0x0001000013207824 */ /* 0x000fe200078e00ff */
[----:B------:R-:W-:Y:S02]  /*f420*/  SHF.L.U32 R31, R18, 0x10, RZ ;  /* 0x00000010121f7819 */ /* 0x000fe400000006ff */
[----:B------:R-:W-:-:S02]  /*f430*/  SHF.L.U32 R17, R16, 0x10, RZ ;  /* 0x0000001010117819 */ /* 0x000fc400000006ff */
[----:B------:R-:W-:Y:S02]  /*f440*/  LOP3.LUT R33, R16, 0xffff0000, RZ, 0xc0, !PT ;  /* 0xffff000010217812 */ /* 0x000fe400078ec0ff */
[----:B------:R-:W-:Y:S02]  /*f450*/  LOP3.LUT R18, R18, 0xffff0000, RZ, 0xc0, !PT ;  /* 0xffff000012127812 */ /* 0x000fe400078ec0ff */
[----:B----4-:R-:W-:Y:S02]  /*f460*/  LOP3.LUT R29, R6, 0xffff0000, RZ, 0xc0, !PT ;  /* 0xffff0000061d7812 */ /* 0x010fe400078ec0ff */
[----:B---3--:R-:W-:-:S03]  /*f470*/  LOP3.LUT R26, R4, 0xffff0000, RZ, 0xc0, !PT ;  /* 0xffff0000041a7812 */ /* 0x008fc600078ec0ff */
[----:B------:R-:W-:Y:S01]  /*f480*/  FMUL.FTZ R37, R14, R29 ;  /* 0x0000001d0e257220 */ /* 0x000fe20000410000 */
[----:B------:R-:W-:Y:S01]  /*f490*/  LOP3.LUT R19, R5, 0xffff0000, RZ, 0xc0, !PT ;  /* 0xffff000005137812 */ /* 0x000fe200078ec0ff */
[----:B------:R-:W-:Y:S01]  /*f4a0*/  IMAD.U32 R4, R4, 0x10000, RZ ;  /* 0x0001000004047824 */ /* 0x000fe200078e00ff */
[----:B------:R-:W-:Y:S01]  /*f4b0*/  LOP3.LUT R27, R7, 0xffff0000, RZ, 0xc0, !PT ;  /* 0xffff0000071b7812 */ /* 0x000fe200078ec0ff */
[-C--:B------:R-:W-:Y:S01]  /*f4c0*/  FMUL.FTZ R16, R14, R26.reuse ;  /* 0x0000001a0e107220 */ /* 0x080fe20000410000 */
[----:B------:R-:W-:Y:S01]  /*f4d0*/  SHF.L.U32 R6, R6, 0x10, RZ ;  /* 0x0000001006067819 */ /* 0x000fe200000006ff */
[----:B------:R-:W-:Y:S01]  /*f4e0*/  IMAD.U32 R5, R5, 0x10000, RZ ;  /* 0x0001000005057824 */ /* 0x000fe200078e00ff */
[----:B------:R-:W-:Y:S01]  /*f4f0*/  SHF.L.U32 R7, R7, 0x10, RZ ;  /* 0x0000001007077819 */ /* 0x000fe200000006ff */
[C---:B------:R-:W-:Y:S01]  /*f500*/  FFMA.FTZ R37, R23.reuse, R26, R37 ;  /* 0x0000001a17257223 */ /* 0x040fe20000010025 */
[----:B------:R-:W-:Y:S01]  /*f510*/  FMUL.FTZ R39, R30, R19 ;  /* 0x000000131e277220 */ /* 0x000fe20000410000 */
[----:B------:R-:W-:Y:S01]  /*f520*/  FFMA.FTZ R16, R23, R29, -R16 ;  /* 0x0000001d17107223 */ /* 0x000fe20000010810 */
[C---:B------:R-:W-:Y:S01]  /*f530*/  FMUL.FTZ R14, R33.reuse, R4 ;  /* 0x00000004210e7220 */ /* 0x040fe20000410000 */
[----:B------:R-:W-:Y:S01]  /*f540*/  FMUL.FTZ R26, R18, R5 ;  /* 0x00000005121a7220 */ /* 0x000fe20000410000 */
[----:B------:R-:W-:Y:S01]  /*f550*/  FMUL.FTZ R23, R30, R27 ;  /* 0x0000001b1e177220 */ /* 0x000fe20000410000 */
[-C--:B------:R-:W-:Y:S01]  /*f560*/  FMUL.FTZ R33, R33, R6.reuse ;  /* 0x0000000621217220 */ /* 0x080fe20000410000 */
[----:B------:R-:W-:Y:S01]  /*f570*/  FMUL.FTZ R18, R18, R7 ;  /* 0x0000000712127220 */ /* 0x000fe20000410000 */
[C---:B------:R-:W-:Y:S01]  /*f580*/  FFMA.FTZ R39, R32.reuse, R27, -R39 ;  /* 0x0000001b20277223 */ /* 0x040fe20000010827 */
[----:B------:R-:W-:Y:S01]  /*f590*/  FFMA.FTZ R32, R32, R19, R23 ;  /* 0x0000001320207223 */ /* 0x000fe20000010017 */
[C---:B------:R-:W-:Y:S01]  /*f5a0*/  FFMA.FTZ R14, R17.reuse, R6, -R14 ;  /* 0x00000006110e7223 */ /* 0x040fe2000001080e */
[----:B------:R-:W-:Y:S01]  /*f5b0*/  FFMA.FTZ R33, R17, R4, R33 ;  /* 0x0000000411217223 */ /* 0x000fe20000010021 */
[C---:B------:R-:W-:Y:S01]  /*f5c0*/  FFMA.FTZ R26, R31.reuse, R7, -R26 ;  /* 0x000000071f1a7223 */ /* 0x040fe2000001081a */
[----:B------:R-:W-:Y:S01]  /*f5d0*/  FFMA.FTZ R5, R31, R5, R18 ;  /* 0x000000051f057223 */ /* 0x000fe20000010012 */
[----:B------:R-:W-:-:S02]  /*f5e0*/  F2FP.BF16.F32.PACK_AB R17, R37, R16 ;  /* 0x000000102511723e */ /* 0x000fc400000010ff */
[----:B------:R-:W-:Y:S02]  /*f5f0*/  F2FP.BF16.F32.PACK_AB R19, R32, R39 ;  /* 0x000000272013723e */ /* 0x000fe400000010ff */
[----:B------:R-:W-:Y:S02]  /*f600*/  F2FP.BF16.F32.PACK_AB R16, R33, R14 ;  /* 0x0000000e2110723e */ /* 0x000fe400000010ff */
[----:B------:R-:W-:Y:S02]  /*f610*/  F2FP.BF16.F32.PACK_AB R18, R5, R26 ;  /* 0x0000001a0512723e */ /* 0x000fe400000010ff */
.L_x_2145:
[----:B------:R-:W-:Y:S05]  /*f620*/  BSYNC.RECONVERGENT B0 ;  /* 0x0000000000007941 */ /* 0x000fea0003800200 */
.L_x_2144:
[----:B-----5:R4:W-:Y:S02]  /*f630*/  STS.128 [R241+0x1000], R16 ;  /* 0x00100010f1007388 */ /* 0x0209e40000000c00 */
.L_x_2143:
[----:B------:R-:W-:Y:S05]  /*f640*/  BSYNC.RECONVERGENT B1 ;  /* 0x0000000000017941 */ /* 0x000fea0003800200 */
.L_x_2142:
        /* <DEDUP_REMOVED lines=9> */
[C---:B------:R-:W-:Y:S01]  /*f6e0*/  IADD3 R6, P0, PT, R21.reuse, R20, RZ ;  /* 0x0000001415067210 */ /* 0x040fe20007f1e0ff */
[----:B------:R-:W2:Y:S03]  /*f6f0*/  LDCU.64 UR8, c[0x0][0x4d0] ;  /* 0x00009a00ff0877ac */ /* 0x000ea60008000a00 */
[----:B------:R-:W-:Y:S01]  /*f700*/  LEA.HI.X.SX32 R5, R21, R22, 0x1, P0 ;  /* 0x0000001615057211 */ /* 0x000fe200000f0eff */
[----:B------:R-:W-:-:S03]  /*f710*/  IMAD.SHL.U32 R4, R6, 0x2, RZ ;  /* 0x0000000206047824 */ /* 0x000fc600078e00ff */
[----:B------:R-:W-:Y:S02]  /*f720*/  SHF.L.U64.HI R5, R6, 0x1, R5 ;  /* 0x0000000106057819 */ /* 0x000fe40000010205 */
[C---:B-1----:R-:W-:Y:S02]  /*f730*/  IADD3 R6, P1, PT, R4.reuse, UR10, RZ ;  /* 0x0000000a04067c10 */ /* 0x042fe4000ff3e0ff */
[----:B--2---:R-:W-:Y:S02]  /*f740*/  IADD3 R4, P0, PT, R4, UR8, RZ ;  /* 0x0000000804047c10 */ /* 0x004fe4000ff1e0ff */
[C---:B------:R-:W-:Y:S02]  /*f750*/  IADD3.X R7, PT, PT, R5.reuse, UR11, RZ, P1, !PT ;  /* 0x0000000b05077c10 */ /* 0x040fe40008ffe4ff */
[----:B------:R-:W-:-:S04]  /*f760*/  IADD3.X R5, PT, PT, R5, UR9, RZ, P0, !PT ;  /* 0x0000000905057c10 */ /* 0x000fc800087fe4ff */
[----:B------:R-:W2:Y:S04]  /*f770*/  LDG.E.64 R6, desc[UR4][R6.64+0x40] ;  /* 0x0000400406067981 */ /* 0x000ea8000c1e1b00 */
        /* <DEDUP_REMOVED lines=9> */
[----:B--2---:R-:W-:Y:S02]  /*f810*/  LOP3.LUT R29, R6, 0xffff0000, RZ, 0xc0, !PT ;  /* 0xffff0000061d7812 */ /* 0x004fe400078ec0ff */
        /* <DEDUP_REMOVED lines=27> */
.L_x_2149:
[----:B------:R-:W-:Y:S05]  /*f9d0*/  BSYNC.RECONVERGENT B0 ;  /* 0x0000000000007941 */ /* 0x000fea0003800200 */
.L_x_2148:
[----:B-----5:R1:W-:Y:S02]  /*f9e0*/  STS.128 [R241+0x3000], R16 ;  /* 0x00300010f1007388 */ /* 0x0203e40000000c00 */
.L_x_2147:
[----:B------:R-:W-:Y:S05]  /*f9f0*/  BSYNC.RECONVERGENT B1 ;  /* 0x0000000000017941 */ /* 0x000fea0003800200 */
.L_x_2146:
        /* <DEDUP_REMOVED lines=9> */
[C---:B------:R-:W-:Y:S01]  /*fa90*/  IADD3 R6, P0, PT, R21.reuse, R20, RZ ;  /* 0x0000001415067210 */ /* 0x040fe20007f1e0ff */
        /* <DEDUP_REMOVED lines=19> */
[----:B----4-:R-:W-:-:S03]  /*fbd0*/  LOP3.LUT R26, R4, 0xffff0000, RZ, 0xc0, !PT ;  /* 0xffff0000041a7812 */ /* 0x010fc600078ec0ff */
        /* <DEDUP_REMOVED lines=26> */
.L_x_2153:
[----:B------:R-:W-:Y:S05]  /*fd80*/  BSYNC.RECONVERGENT B0 ;  /* 0x0000000000007941 */ /* 0x000fea0003800200 */
.L_x_2152:
[----:B-----5:R4:W-:Y:S02]  /*fd90*/  STS.128 [R241+0x5000], R16 ;  /* 0x00500010f1007388 */ /* 0x0209e40000000c00 */
.L_x_2151:
[----:B------:R-:W-:Y:S05]  /*fda0*/  BSYNC.RECONVERGENT B1 ;  /* 0x0000000000017941 */ /* 0x000fea0003800200 */
.L_x_2150:
        /* <DEDUP_REMOVED lines=21> */
[C---:B-1----:R-:W-:Y:S01]  /*ff00*/  LOP3.LUT R24, R19.reuse, 0xffff0000, RZ, 0xc0, !PT ;  /* 0xffff000013187812 */ /* 0x042fe200078ec0ff */
[----:B------:R-:W-:Y:S01]  /*ff10*/  IMAD.U32 R26, R19, 0x10000, RZ ;  /* 0x00010000131a7824 */ /* 0x000fe200078e00ff */
[C---:B------:R-:W-:Y:S02]  /*ff20*/  SHF.L.U32 R17, R16.reuse, 0x10, RZ ;  /* 0x0000001010117819 */ /* 0x040fe400000006ff */
[----:B------:R-:W-:-:S02]  /*ff30*/  LOP3.LUT R29, R16, 0xffff0000, RZ, 0xc0, !PT ;  /* 0xffff0000101d7812 */ /* 0x000fc400078ec0ff */
        /* <DEDUP_REMOVED lines=12> */
[----:B------:R-:W-:Y:S01]  /*10000*/  SHF.L.U32 R7, R7, 0x10, RZ ;  /* 0x0000001007077819 */ /* 0x000fe200000006ff */
[----:B------:R-:W-:Y:S01]  /*10010*/  FFMA.FTZ R19, R14, R25, -R19 ;  /* 0x000000190e137223 */ /* 0x000fe20000010813 */
[----:B------:R-:W-:Y:S01]  /*10020*/  FFMA.FTZ R31, R26, R23, -R31 ;  /* 0x000000171a1f7223 */ /* 0x000fe2000001081f */
[----:B------:R-:W-:Y:S01]  /*10030*/  FFMA.FTZ R8, R14, R21, R8 ;  /* 0x000000150e087223 */ /* 0x000fe20000010008 */
[----:B------:R-:W-:Y:S01]  /*10040*/  FMUL.FTZ R21, R24, R23 ;  /* 0x0000001718157220 */ /* 0x000fe20000410000 */
[C---:B------:R-:W-:Y:S01]  /*10050*/  FMUL.FTZ R14, R29.reuse, R4 ;  /* 0x000000041d0e7220 */ /* 0x040fe20000410000 */
[C---:B------:R-:W-:Y:S01]  /*10060*/  FMUL.FTZ R24, R18.reuse, R5 ;  /* 0x0000000512187220 */ /* 0x040fe20000410000 */
[----:B------:R-:W-:Y:S01]  /*10070*/  FMUL.FTZ R29, R29, R6 ;  /* 0x000000061d1d7220 */ /* 0x000fe20000410000 */
[-C--:B------:R-:W-:Y:S01]  /*10080*/  FMUL.FTZ R18, R18, R7.reuse ;  /* 0x0000000712127220 */ /* 0x080fe20000410000 */
        /* <DEDUP_REMOVED lines=9> */
.L_x_2155:
[----:B------:R-:W-:Y:S05]  /*10120*/  BSYNC.RECONVERGENT B0 ;  /* 0x0000000000007941 */ /* 0x000fea0003800200 */
.L_x_2154:
[----:B-----5:R4:W-:Y:S02]  /*10130*/  STS.128 [R241+0x7000], R16 ;  /* 0x00700010f1007388 */ /* 0x0209e40000000c00 */
.L_x_2141:
[----:B------:R-:W-:Y:S05]  /*10140*/  BSYNC.RECONVERGENT B2 ;  /* 0x0000000000027941 */ /* 0x000fea0003800200 */
.L_x_2140:
[----:B------:R-:W-:-:S04]  /*10150*/  IADD3 R36, PT, PT, R102, 0x30, RZ ;  /* 0x0000003066247810 */ /* 0x000fc80007ffe0ff */
[----:B------:R-:W-:-:S13]  /*10160*/  ISETP.GE.AND P0, PT, R36, UR14, PT ;  /* 0x0000000e24007c0c */ /* 0x000fda000bf06270 */
[----:B------:R-:W-:Y:S05]  /*10170*/  @P0 BRA `(.L_x_2106) ;  /* 0x0000006800cc0947 */ /* 0x000fea0003800000 */
[----:B--2---:R-:W2:Y:S01]  /*10180*/  LDC R6, c[0x0][0x440] ;  /* 0x00011000ff067b82 */ /* 0x004ea20000000800 */
[----:B-1--4-:R-:W-:Y:S01]  /*10190*/  IMAD.WIDE.U32 R24, R2, 0x60, R34 ;  /* 0x0000006002187825 */ /* 0x012fe200078e0022 */
[----:B------:R-:W-:Y:S03]  /*101a0*/  BSSY.RECONVERGENT B1, `(.L_x_2156) ;  /* 0x000003d000017945 */ /* 0x000fe60003800200 */
[----:B------:R-:W-:Y:S02]  /*101b0*/  IMAD R3, R3, 0x60, RZ ;  /* 0x0000006003037824 */ /* 0x000fe400078e02ff */
[----:B------:R-:W-:-:S03]  /*101c0*/  IMAD R69, R69, 0x30, RZ ;  /* 0x0000003045457824 */ /* 0x000fc600078e02ff */
[----:B------:R-:W-:Y:S02]  /*101d0*/  IADD3 R25, PT, PT, R3, R25, RZ ;  /* 0x0000001903197210 */ /* 0x000fe40007ffe0ff */
        /* <DEDUP_REMOVED lines=9> */
[----:B------:R-:W3:Y:S03]  /*10270*/  LDCU.64 UR8, c[0x0][0x4d0] ;  /* 0x00009a00ff0877ac */ /* 0x000ee60008000a00 */
[----:B------:R-:W-:Y:S01]  /*10280*/  LEA.HI.X.SX32 R2, R69, R22, 0x1, P0 ;  /* 0x0000001645027211 */ /* 0x000fe200000f0eff */
[----:B------:R-:W-:-:S03]  /*10290*/  IMAD.SHL.U32 R4, R3, 0x2, RZ ;  /* 0x0000000203047824 */ /* 0x000fc600078e00ff */
[----:B------:R-:W-:Y:S02]  /*102a0*/  SHF.L.U64.HI R2, R3, 0x1, R2 ;  /* 0x0000000103027819 */ /* 0x000fe40000010202 */
[C---:B----4-:R-:W-:Y:S02]  /*102b0*/  IADD3 R32, P1, PT, R4.reuse, UR10, RZ ;  /* 0x0000000a04207c10 */ /* 0x050fe4000ff3e0ff */
[----:B---3--:R-:W-:Y:S02]  /*102c0*/  IADD3 R34, P0, PT, R4, UR8, RZ ;  /* 0x0000000804227c10 */ /* 0x008fe4000ff1e0ff */
[C---:B------:R-:W-:Y:S02]  /*102d0*/  IADD3.X R33, PT, PT, R2.reuse, UR11, RZ, P1, !PT ;  /* 0x0000000b02217c10 */ /* 0x040fe40008ffe4ff */
[----:B------:R-:W-:-:S03]  /*102e0*/  IADD3.X R35, PT, PT, R2, UR9, RZ, P0, !PT ;  /* 0x0000000902237c10 */ /* 0x000fc600087fe4ff */
[----:B------:R-:W3:Y:S04]  /*102f0*/  LDG.E.64 R4, desc[UR4][R32.64] ;  /* 0x0000000420047981 */ /* 0x000ee8000c1e1b00 */
[----:B------:R-:W4:Y:S01]  /*10300*/  LDG.E.64 R2, desc[UR4][R34.64] ;  /* 0x0000000422027981 */ /* 0x000f22000c1e1b00 */
[C---:B-----5:R-:W-:Y:S01]  /*10310*/  IMAD.U32 R27, R19.reuse, 0x10000, RZ ;  /* 0x00010000131b7824 */ /* 0x060fe200078e00ff */
[----:B------:R-:W-:Y:S02]  /*10320*/  LOP3.LUT R23, R19, 0xffff0000, RZ, 0xc0, !PT ;  /* 0xffff000013177812 */ /* 0x000fe400078ec0ff */
[----:B------:R-:W-:Y:S02]  /*10330*/  LOP3.LUT R7, R17, 0xffff0000, RZ, 0xc0, !PT ;  /* 0xffff000011077812 */ /* 0x000fe400078ec0ff */
[----:B------:R-:W-:-:S02]  /*10340*/  SHF.L.U32 R14, R16, 0x10, RZ ;  /* 0x00000010100e7819 */ /* 0x000fc400000006ff */
[----:B------:R-:W-:Y:S01]  /*10350*/  LOP3.LUT R30, R16, 0xffff0000, RZ, 0xc0, !PT ;  /* 0xffff0000101e7812 */ /* 0x000fe200078ec0ff */
[----:B------:R-:W-:Y:S01]  /*10360*/  IMAD.U32 R8, R17, 0x10000, RZ ;  /* 0x0001000011087824 */ /* 0x000fe200078e00ff */
[----:B------:R-:W-:Y:S02]  /*10370*/  SHF.L.U32 R29, R18, 0x10, RZ ;  /* 0x00000010121d7819 */ /* 0x000fe400000006ff */
[----:B---3--:R-:W-:Y:S02]  /*10380*/  LOP3.LUT R26, R4, 0xffff0000, RZ, 0xc0, !PT ;  /* 0xffff0000041a7812 */ /* 0x008fe400078ec0ff */
[----:B----4-:R-:W-:Y:S02]  /*10390*/  LOP3.LUT R19, R2, 0xffff0000, RZ, 0xc0, !PT ;  /* 0xffff000002137812 */ /* 0x010fe400078ec0ff */
[----:B------:R-:W-:Y:S01]  /*103a0*/  LOP3.LUT R16, R3, 0xffff0000, RZ, 0xc0, !PT ;  /* 0xffff000003107812 */ /* 0x000fe200078ec0ff */
[----:B------:R-:W-:Y:S01]  /*103b0*/  FMUL.FTZ R32, R7, R26 ;  /* 0x0000001a07207220 */ /* 0x000fe20000410000 */
[----:B------:R-:W-:Y:S01]  /*103c0*/  LOP3.LUT R21, R5, 0xffff0000, RZ, 0xc0, !PT ;  /* 0xffff000005157812 */ /* 0x000fe200078ec0ff */
[-C--:B------:R-:W-:Y:S01]  /*103d0*/  FMUL.FTZ R17, R7, R19.reuse ;  /* 0x0000001307117220 */ /* 0x080fe20000410000 */
[----:B------:R-:W-:Y:S01]  /*103e0*/  LOP3.LUT R7, R18, 0xffff0000, RZ, 0xc0, !PT ;  /* 0xffff000012077812 */ /* 0x000fe200078ec0ff */
[C---:B------:R-:W-:Y:S01]  /*103f0*/  FMUL.FTZ R18, R23.reuse, R16 ;  /* 0x0000001017127220 */ /* 0x040fe20000410000 */
[C---:B------:R-:W-:Y:S01]  /*10400*/  FFMA.FTZ R32, R8.reuse, R19, R32 ;  /* 0x0000001308207223 */ /* 0x040fe20000010020 */
[----:B------:R-:W-:Y:S01]  /*10410*/  FFMA.FTZ R17, R8, R26, -R17 ;  /* 0x0000001a08117223 */ /* 0x000fe20000010811 */
[-C--:B------:R-:W-:Y:S01]  /*10420*/  FMUL.FTZ R8, R23, R21.reuse ;  /* 0x0000001517087220 */ /* 0x080fe20000410000 */
[----:B------:R-:W-:Y:S01]  /*10430*/  FFMA.FTZ R18, R27, R21, -R18 ;  /* 0x000000151b127223 */ /* 0x000fe20000010812 */
[----:B------:R-:W-:Y:S01]  /*10440*/  IMAD.U32 R19, R2, 0x10000, RZ ;  /* 0x0001000002137824 */ /* 0x000fe200078e00ff */
[----:B------:R-:W-:Y:S01]  /*10450*/  SHF.L.U32 R21, R4, 0x10, RZ ;  /* 0x0000001004157819 */ /* 0x000fe200000006ff */
[----:B------:R-:W-:Y:S01]  /*10460*/  IMAD.U32 R2, R3, 0x10000, RZ ;  /* 0x0001000003027824 */ /* 0x000fe200078e00ff */
[----:B------:R-:W-:Y:S01]  /*10470*/  SHF.L.U32 R4, R5, 0x10, RZ ;  /* 0x0000001005047819 */ /* 0x000fe200000006ff */
[----:B------:R-:W-:Y:S01]  /*10480*/  FFMA.FTZ R27, R27, R16, R8 ;  /* 0x000000101b1b7223 */ /* 0x000fe20000010008 */
[C---:B------:R-:W-:Y:S01]  /*10490*/  FMUL.FTZ R3, R30.reuse, R19 ;  /* 0x000000131e037220 */ /* 0x040fe20000410000 */
        /* <DEDUP_REMOVED lines=11> */
.L_x_2159:
[----:B------:R-:W-:Y:S05]  /*10550*/  BSYNC.RECONVERGENT B0 ;  /* 0x0000000000007941 */ /* 0x000fea0003800200 */
.L_x_2158:
[----:B-----5:R4:W-:Y:S02]  /*10560*/  STS.128 [R241+0x1800], R16 ;  /* 0x00180010f1007388 */ /* 0x0209e40000000c00 */
.L_x_2157:
[----:B------:R-:W-:Y:S05]  /*10570*/  BSYNC.RECONVERGENT B1 ;  /* 0x0000000000017941 */ /* 0x000fea0003800200 */
.L_x_2156:
        /* <DEDUP_REMOVED lines=20> */
[C---:B-----5:R-:W-:Y:S01]  /*106c0*/  IMAD.U32 R27, R19.reuse, 0x10000, RZ ;  /* 0x00010000131b7824 */ /* 0x060fe200078e00ff */
[----:B------:R-:W-:Y:S02]  /*106d0*/  LOP3.LUT R23, R19, 0xffff0000, RZ, 0xc0, !PT ;  /* 0xffff000013177812 */ /* 0x000fe400078ec0ff */
[----:B------:R-:W-:Y:S02]  /*106e0*/  LOP3.LUT R7, R17, 0xffff0000, RZ, 0xc0, !PT ;  /* 0xffff000011077812 */ /* 0x000fe400078ec0ff */
[----:B------:R-:W-:-:S02]  /*106f0*/  SHF.L.U32 R14, R16, 0x10, RZ ;  /* 0x00000010100e7819 */ /* 0x000fc400000006ff */
[----:B------:R-:W-:Y:S01]  /*10700*/  LOP3.LUT R30, R16, 0xffff0000, RZ, 0xc0, !PT ;  /* 0xffff0000101e7812 */ /* 0x000fe200078ec0ff */
[----:B------:R-:W-:Y:S01]  /*10710*/  IMAD.U32 R8, R17, 0x10000, RZ ;  /* 0x0001000011087824 */ /* 0x000fe200078e00ff */
[----:B------:R-:W-:Y:S02]  /*10720*/  SHF.L.U32 R29, R18, 0x10, RZ ;  /* 0x00000010121d7819 */ /* 0x000fe400000006ff */
[----:B--2---:R-:W-:Y:S02]  /*10730*/  LOP3.LUT R26, R4, 0xffff0000, RZ, 0xc0, !PT ;  /* 0xffff0000041a7812 */ /* 0x004fe400078ec0ff */
[----:B---3--:R-:W-:Y:S02]  /*10740*/  LOP3.LUT R19, R2, 0xffff0000, RZ, 0xc0, !PT ;  /* 0xffff000002137812 */ /* 0x008fe400078ec0ff */
        /* <DEDUP_REMOVED lines=27> */
.L_x_2163:
[----:B------:R-:W-:Y:S05]  /*10900*/  BSYNC.RECONVERGENT B0 ;  /* 0x0000000000007941 */ /* 0x000fea0003800200 */
.L_x_2162:
[----:B-----5:R1:W-:Y:S02]  /*10910*/  STS.128 [R241+0x3800], R16 ;  /* 0x00380010f1007388 */ /* 0x0203e40000000c00 */
.L_x_2161:
[----:B------:R-:W-:Y:S05]  /*10920*/  BSYNC.RECONVERGENT B1 ;  /* 0x0000000000017941 */ /* 0x000fea0003800200 */
.L_x_2160:
        /* <DEDUP_REMOVED lines=56> */
.L_x_2167:
[----:B------:R-:W-:Y:S05]  /*10cb0*/  BSYNC.RECONVERGENT B0 ;  /* 0x0000000000007941 */ /* 0x000fea0003800200 */
.L_x_2166:
[----:B-----5:R4:W-:Y:S02]  /*10cc0*/  STS.128 [R241+0x5800], R16 ;  /* 0x00580010f1007388 */ /* 0x0209e40000000c00 */
.L_x_2165:
[----:B------:R-:W-:Y:S05]  /*10cd0*/  BSYNC.RECONVERGENT B1 ;  /* 0x0000000000017941 */ /* 0x000fea0003800200 */
.L_x_2164:
        /* <DEDUP_REMOVED lines=42> */
[C---:B------:R-:W-:Y:S01]  /*10f80*/  FMUL.FTZ R19, R22.reuse, R3 ;  /* 0x0000000316137220 */ /* 0x040fe20000410000 */
[-C--:B------:R-:W-:Y:S01]  /*10f90*/  FMUL.FTZ R22, R22, R5.reuse ;  /* 0x0000000516167220 */ /* 0x080fe20000410000 */
[C---:B------:R-:W-:Y:S01]  /*10fa0*/  FMUL.FTZ R21, R20.reuse, R4 ;  /* 0x0000000414157220 */ /* 0x040fe20000410000 */
[----:B------:R-:W-:Y:S01]  /*10fb0*/  FFMA.FTZ R25, R25, R8, R6 ;  /* 0x0000000819197223 */ /* 0x000fe20000010006 */
[-C--:B------:R-:W-:Y:S01]  /*10fc0*/  FMUL.FTZ R6, R20, R2.reuse ;  /* 0x0000000214067220 */ /* 0x080fe20000410000 */
[C---:B------:R-:W-:Y:S01]  /*10fd0*/  FFMA.FTZ R19, R16.reuse, R5, -R19 ;  /* 0x0000000510137223 */ /* 0x040fe20000010813 */
[----:B------:R-:W-:Y:S01]  /*10fe0*/  FFMA.FTZ R22, R16, R3, R22 ;  /* 0x0000000310167223 */ /* 0x000fe20000010016 */
[C---:B------:R-:W-:Y:S01]  /*10ff0*/  FFMA.FTZ R21, R7.reuse, R2, R21 ;  /* 0x0000000207157223 */ /* 0x040fe20000010015 */
[----:B------:R-:W-:Y:S01]  /*11000*/  FFMA.FTZ R6, R7, R4, -R6 ;  /* 0x0000000407067223 */ /* 0x000fe20000010806 */
[----:B------:R-:W-:-:S02]  /*11010*/  F2FP.BF16.F32.PACK_AB R25, R25, R18 ;  /* 0x000000121919723e */ /* 0x000fc400000010ff */
[----:B------:R-:W-:Y:S02]  /*11020*/  F2FP.BF16.F32.PACK_AB R18, R22, R19 ;  /* 0x000000131612723e */ /* 0x000fe400000010ff */
[----:B------:R-:W-:Y:S01]  /*11030*/  F2FP.BF16.F32.PACK_AB R17, R0, R17 ;  /* 0x000000110011723e */ /* 0x000fe200000010ff */
[----:B------:R-:W-:Y:S01]  /*11040*/  IMAD.MOV.U32 R19, RZ, RZ, R25 ;  /* 0x000000ffff137224 */ /* 0x000fe200078e0019 */
[----:B------:R-:W-:Y:S02]  /*11050*/  F2FP.BF16.F32.PACK_AB R16, R21, R6 ;  /* 0x000000061510723e */ /* 0x000fe400000010ff */
.L_x_2169:
[----:B------:R-:W-:Y:S05]  /*11060*/  BSYNC.RECONVERGENT B0 ;  /* 0x0000000000007941 */ /* 0x000fea0003800200 */
.L_x_2168:
[----:B-----5:R4:W-:Y:S01]  /*11070*/  STS.128 [R241+0x7800], R16 ;  /* 0x00780010f1007388 */ /* 0x0209e20000000c00 */
[----:B------:R-:W-:Y:S05]  /*11080*/  BRA `(.L_x_2106) ;  /* 0x0000005c00087947 */ /* 0x000fea0003800000 */
.L_x_2107:
[----:B------:R-:W-:Y:S01]  /*11090*/  UIADD3 UR10, UPT, UPT, -UR25, UR21, URZ ;  /* 0x00000015190a7290 */ /* 0x000fe2000fffe1ff */
[----:B------:R-:W-:Y:S01]  /*110a0*/  IMAD.MOV R29, RZ, RZ, -R69 ;  /* 0x000000ffff1d7224 */ /* 0x000fe200078e0a45 */
[----:B------:R-:W-:Y:S01]  /*110b0*/  BSSY.RECONVERGENT B2, `(.L_x_2170) ;  /* 0x000016d000027945 */ /* 0x000fe20003800200 */
[----:B------:R-:W-:-:S03]  /*110c0*/  SHF.R.U32.HI R32, RZ, 0x1, R0 ;  /* 0x00000001ff207819 */ /* 0x000fc60000011600 */
[----:B------:R-:W-:Y:S02]  /*110d0*/  ISETP.GE.AND P0, PT, R102, UR10, PT ;  /* 0x0000000a66007c0c */ /* 0x000fe4000bf06270 */
[----:B------:R-:W-:-:S11]  /*110e0*/  SHF.R.S32.HI R30, RZ, 0x1f, R29 ;  /* 0x0000001fff1e7819 */ /* 0x000fd6000001141d */
        /* <DEDUP_REMOVED lines=91> */
.L_x_2174:
[----:B------:R-:W-:Y:S05]  /*116a0*/  BSYNC.RECONVERGENT B0 ;  /* 0x0000000000007941 */ /* 0x000fea0003800200 */
.L_x_2173:
[----:B------:R-:W-:Y:S05]  /*116b0*/  BSYNC.RECONVERGENT B1 ;  /* 0x0000000000017941 */ /* 0x000fea0003800200 */
.L_x_2172:
        /* <DEDUP_REMOVED lines=88> */
.L_x_2178:
[----:B------:R-:W-:Y:S05]  /*11c40*/  BSYNC.RECONVERGENT B0 ;  /* 0x0000000000007941 */ /* 0x000fea0003800200 */
.L_x_2177:
[----:B-----5:R4:W-:Y:S02]  /*11c50*/  STS.128 [R241+0x2000], R24 ;  /* 0x00200018f1007388 */ /* 0x0209e40000000c00 */
.L_x_2176:
[----:B------:R-:W-:Y:S05]  /*11c60*/  BSYNC.RECONVERGENT B1 ;  /* 0x0000000000017941 */ /* 0x000fea0003800200 */
.L_x_2175:
        /* <DEDUP_REMOVED lines=87> */
.L_x_2182:
[----:B------:R-:W-:Y:S05]  /*121e0*/  BSYNC.RECONVERGENT B0 ;  /* 0x0000000000007941 */ /* 0x000fea0003800200 */
.L_x_2181:
[----:B-----5:R1:W-:Y:S02]  /*121f0*/  STS.128 [R241+0x4000], R24 ;  /* 0x00400018f1007388 */ /* 0x0203e40000000c00 */
.L_x_2180:
[----:B------:R-:W-:Y:S05]  /*12200*/  BSYNC.RECONVERGENT B1 ;  /* 0x0000000000017941 */ /* 0x000fea0003800200 */
.L_x_2179:
        /* <DEDUP_REMOVED lines=85> */
.L_x_2184:
[----:B------:R-:W-:Y:S05]  /*12760*/  BSYNC.RECONVERGENT B0 ;  /* 0x0000000000007941 */ /* 0x000fea0003800200 */
.L_x_2183:
[----:B-----5:R4:W-:Y:S02]  /*12770*/  STS.128 [R241+0x6000], R24 ;  /* 0x00600018f1007388 */ /* 0x0209e40000000c00 */
.L_x_2171:
[----:B------:R-:W-:Y:S05]  /*12780*/  BSYNC.RECONVERGENT B2 ;  /* 0x0000000000027941 */ /* 0x000fea0003800200 */
.L_x_2170:
        /* <DEDUP_REMOVED lines=16> */
[----:B------:R-:W-:Y:S02]  /*12890*/  ISETP.GE.U32.AND P0, PT, R12, R32, PT ;  /* 0x000000200c00720c */ /* 0x000fe40003f06070 */
[--C-:B--2---:R-:W-:Y:S02]  /*128a0*/  SHF.R.S32.HI R4, RZ, 0x1f, R15.reuse ;  /* 0x0000001fff047819 */ /* 0x104fe4000001140f */
[----:B------:R-:W-:Y:S02]  /*128b0*/  SEL R16, R29, RZ, P0 ;  /* 0x000000ff1d107207 */ /* 0x000fe40000000000 */
[----:B------:R-:W-:Y:S02]  /*128c0*/  SEL R5, R30, RZ, P0 ;  /* 0x000000ff1e057207 */ /* 0x000fe40000000000 */
[----:B------:R-:W-:Y:S02]  /*128d0*/  IADD3 R16, P2, P1, R16, R8, R15 ;  /* 0x0000000810107210 */ /* 0x000fe4000795e00f */
[----:B------:R-:W-:-:S02]  /*128e0*/  SEL R19, R32, R29, !P0 ;  /* 0x0000001d20137207 */ /* 0x000fc40004000000 */
[----:B------:R-:W-:Y:S01]  /*128f0*/  IADD3.X R5, PT, PT, R5, R14, R4, P2, P1 ;  /* 0x0000000e05057210 */ /* 0x000fe200017e2404 */
        /* <DEDUP_REMOVED lines=11> */
[C---:B-----5:R-:W-:Y:S01]  /*129b0*/  IMAD.U32 R33, R24.reuse, 0x10000, RZ ;  /* 0x0001000018217824 */ /* 0x060fe200078e00ff */
[----:B------:R-:W-:Y:S01]  /*129c0*/  LOP3.LUT R31, R24, 0xffff0000, RZ, 0xc0, !PT ;  /* 0xffff0000181f7812 */ /* 0x000fe200078ec0ff */
[----:B------:R-:W-:Y:S01]  /*129d0*/  IMAD.U32 R42, R27, 0x10000, RZ ;  /* 0x000100001b2a7824 */ /* 0x000fe200078e00ff */
[C---:B------:R-:W-:Y:S01]  /*129e0*/  LOP3.LUT R24, R25.reuse, 0xffff0000, RZ, 0xc0, !PT ;  /* 0xffff000019187812 */ /* 0x040fe200078ec0ff */
[C---:B------:R-:W-:Y:S01]  /*129f0*/  IMAD.U32 R37, R26.reuse, 0x10000, RZ ;  /* 0x000100001a257824 */ /* 0x040fe200078e00ff */
[----:B------:R-:W-:Y:S02]  /*12a00*/  SHF.L.U32 R40, R25, 0x10, RZ ;  /* 0x0000001019287819 */ /* 0x000fe400000006ff */
[----:B------:R-:W-:Y:S02]  /*12a10*/  LOP3.LUT R25, R27, 0xffff0000, RZ, 0xc0, !PT ;  /* 0xffff00001b197812 */ /* 0x000fe400078ec0ff */
[----:B------:R-:W-:-:S02]  /*12a20*/  LOP3.LUT R26, R26, 0xffff0000, RZ, 0xc0, !PT ;  /* 0xffff00001a1a7812 */ /* 0x000fc400078ec0ff */
[----:B--2---:R-:W-:Y:S01]  /*12a30*/  SHF.L.U32 R41, R4, 0x10, RZ ;  /* 0x0000001004297819 */ /* 0x004fe200000006ff */
[----:B------:R-:W-:Y:S01]  /*12a40*/  IMAD.U32 R43, R6, 0x10000, RZ ;  /* 0x00010000062b7824 */ /* 0x000fe200078e00ff */
[----:B------:R-:W-:Y:S01]  /*12a50*/  LOP3.LUT R27, R4, 0xffff0000, RZ, 0xc0, !PT ;  /* 0xffff0000041b7812 */ /* 0x000fe200078ec0ff */
[C---:B------:R-:W-:Y:S01]  /*12a60*/  IMAD.U32 R4, R5.reuse, 0x10000, RZ ;  /* 0x0001000005047824 */ /* 0x040fe200078e00ff */
[----:B------:R-:W-:Y:S01]  /*12a70*/  LOP3.LUT R44, R5, 0xffff0000, RZ, 0xc0, !PT ;  /* 0xffff0000052c7812 */ /* 0x000fe200078ec0ff */
[----:B---3--:R-:W-:Y:S01]  /*12a80*/  IMAD.U32 R45, R21, 0x10000, RZ ;  /* 0x00010000152d7824 */ /* 0x008fe200078e00ff */
[C---:B------:R-:W-:Y:S01]  /*12a90*/  SHF.L.U32 R5, R7.reuse, 0x10, RZ ;  /* 0x0000001007057819 */ /* 0x040fe200000006ff */
[----:B------:R-:W-:Y:S01]  /*12aa0*/  @!P0 FADD.FTZ R4, -R4, -RZ ;  /* 0x800000ff04048221 */ /* 0x000fe20000010100 */
[----:B------:R-:W-:Y:S01]  /*12ab0*/  LOP3.LUT R6, R6, 0xffff0000, RZ, 0xc0, !PT ;  /* 0xffff000006067812 */ /* 0x000fe200078ec0ff */
        /* <DEDUP_REMOVED lines=8> */
[C---:B------:R-:W-:Y:S01]  /*12b40*/  IMAD.U32 R22, R23.reuse, 0x10000, RZ ;  /* 0x0001000017167824 */ /* 0x040fe200078e00ff */
[----:B------:R-:W-:Y:S01]  /*12b50*/  LOP3.LUT R50, R23, 0xffff0000, RZ, 0xc0, !PT ;  /* 0xffff000017327812 */ /* 0x000fe200078ec0ff */
[----:B------:R-:W-:Y:S01]  /*12b60*/  @!P0 FADD.FTZ R41, -R41, -RZ ;  /* 0x800000ff29298221 */ /* 0x000fe20000010100 */
[----:B------:R-:W-:Y:S01]  /*12b70*/  LOP3.LUT R20, R20, 0xffff0000, RZ, 0xc0, !PT ;  /* 0xffff000014147812 */ /* 0x000fe200078ec0ff */
[----:B------:R-:W-:Y:S01]  /*12b80*/  @!P0 FADD.FTZ R27, -R27, -RZ ;  /* 0x800000ff1b1b8221 */ /* 0x000fe20000010100 */
[----:B------:R-:W-:Y:S01]  /*12b90*/  @!P0 FADD.FTZ R44, -R44, -RZ ;  /* 0x800000ff2c2c8221 */ /* 0x000fe20000010100 */
[----:B------:R-:W-:Y:S01]  /*12ba0*/  FMUL.FTZ R45, R45, R4 ;  /* 0x000000042d2d7220 */ /* 0x000fe20000410000 */
[----:B------:R-:W-:Y:S01]  /*12bb0*/  @!P0 FADD.FTZ R43, -R43, -RZ ;  /* 0x800000ff2b2b8221 */ /* 0x000fe20000010100 */
[----:B------:R-:W-:Y:S01]  /*12bc0*/  FMUL.FTZ R21, R21, R6 ;  /* 0x0000000615157220 */ /* 0x000fe20000410000 */
[----:B------:R-:W-:Y:S01]  /*12bd0*/  FMUL.FTZ R5, R22, R5 ;  /* 0x0000000516057220 */ /* 0x000fe20000410000 */
[----:B------:R-:W-:Y:S01]  /*12be0*/  FMUL.FTZ R50, R50, R7 ;  /* 0x0000000732327220 */ /* 0x000fe20000410000 */
[C---:B----4-:R-:W-:Y:S01]  /*12bf0*/  SHF.L.U32 R4, R17.reuse, 0x10, RZ ;  /* 0x0000001011047819 */ /* 0x050fe200000006ff */
[----:B------:R-:W-:Y:S01]  /*12c00*/  IMAD.U32 R7, R16, 0x10000, RZ ;  /* 0x0001000010077824 */ /* 0x000fe200078e00ff */
[----:B------:R-:W-:Y:S01]  /*12c10*/  LOP3.LUT R23, R17, 0xffff0000, RZ, 0xc0, !PT ;  /* 0xffff000011177812 */ /* 0x000fe200078ec0ff */
[----:B------:R-:W-:Y:S01]  /*12c20*/  IMAD.U32 R22, R18, 0x10000, RZ ;  /* 0x0001000012167824 */ /* 0x000fe200078e00ff */
[----:B------:R-:W-:Y:S01]  /*12c30*/  LOP3.LUT R6, R16, 0xffff0000, RZ, 0xc0, !PT ;  /* 0xffff000010067812 */ /* 0x000fe200078ec0ff */
[----:B------:R-:W-:Y:S01]  /*12c40*/  FMUL.FTZ R46, R46, R41 ;  /* 0x000000292e2e7220 */ /* 0x000fe20000410000 */
[----:B------:R-:W-:Y:S01]  /*12c50*/  LOP3.LUT R17, R18, 0xffff0000, RZ, 0xc0, !PT ;  /* 0xffff000012117812 */ /* 0x000fe200078ec0ff */
[----:B------:R-:W-:Y:S01]  /*12c60*/  FMUL.FTZ R20, R20, R27 ;  /* 0x0000001b14147220 */ /* 0x000fe20000410000 */
[----:B------:R-:W-:Y:S01]  /*12c70*/  SHF.L.U32 R16, R19, 0x10, RZ ;  /* 0x0000001013107819 */ /* 0x000fe200000006ff */
[----:B------:R-:W-:Y:S01]  /*12c80*/  FMUL.FTZ R47, R47, R44 ;  /* 0x0000002c2f2f7220 */ /* 0x000fe20000410000 */
        /* <DEDUP_REMOVED lines=14> */
.L_x_2190:
[----:B------:R-:W-:Y:S05]  /*12d70*/  BSYNC.RECONVERGENT B0 ;  /* 0x0000000000007941 */ /* 0x000fea0003800200 */
.L_x_2189:
[----:B-----5:R1:W-:Y:S02]  /*12d80*/  STS.128 [R241+0x800], R24 ;  /* 0x00080018f1007388 */ /* 0x0203e40000000c00 */
.L_x_2188:
[----:B------:R-:W-:Y:S05]  /*12d90*/  BSYNC.RECONVERGENT B1 ;  /* 0x0000000000017941 */ /* 0x000fea0003800200 */
.L_x_2187:
        /* <DEDUP_REMOVED lines=35> */
[----:B----4-:R-:W-:Y:S01]  /*12fd0*/  SHF.L.U32 R41, R4, 0x10, RZ ;  /* 0x0000001004297819 */ /* 0x010fe200000006ff */
        /* <DEDUP_REMOVED lines=51> */
.L_x_2194:
[----:B------:R-:W-:Y:S05]  /*13310*/  BSYNC.RECONVERGENT B0 ;  /* 0x0000000000007941 */ /* 0x000fea0003800200 */
.L_x_2193:
[----:B-----5:R4:W-:Y:S02]  /*13320*/  STS.128 [R241+0x2800], R24 ;  /* 0x00280018f1007388 */ /* 0x0209e40000000c00 */
.L_x_2192:
[----:B------:R-:W-:Y:S05]  /*13330*/  BSYNC.RECONVERGENT B1 ;  /* 0x0000000000017941 */ /* 0x000fea0003800200 */
.L_x_2191:
        /* <DEDUP_REMOVED lines=87> */
.L_x_2198:
[----:B------:R-:W-:Y:S05]  /*138b0*/  BSYNC.RECONVERGENT B0 ;  /* 0x0000000000007941 */ /* 0x000fea0003800200 */
.L_x_2197:
[----:B-----5:R4:W-:Y:S02]  /*138c0*/  STS.128 [R241+0x4800], R24 ;  /* 0x00480018f1007388 */ /* 0x0209e40000000c00 */
.L_x_2196:
[----:B------:R-:W-:Y:S05]  /*138d0*/  BSYNC.RECONVERGENT B1 ;  /* 0x0000000000017941 */ /* 0x000fea0003800200 */
.L_x_2195:
[----:B------:R-:W-:-:S13]  /*138e0*/  ISETP.GE.AND P0, PT, R10, R36, PT ;  /* 0x000000240a00720c */ /* 0x000fda0003f06270 */
[----:B------:R1:W-:Y:S01]  /*138f0*/  @P0 STS.128 [R241+0x6800], RZ ;  /* 0x006800fff1000388 */ /* 0x0003e20000000c00 */
[----:B------:R-:W-:Y:S05]  /*13900*/  @P0 BRA `(.L_x_2186) ;  /* 0x0000000400580947 */ /* 0x000fea0003800000 */
[----:B--2---:R2:W5:Y:S01]  /*13910*/  LDG.E.128 R4, desc[UR4][R38.64+0x180] ;  /* 0x0001800426047981 */ /* 0x004562000c1e1d00 */
[----:B------:R-:W-:Y:S01]  /*13920*/  ISETP.GE.AND P0, PT, R10, R0, PT ;  /* 0x000000000a00720c */ /* 0x000fe20003f06270 */
[----:B------:R-:W-:-:S12]  /*13930*/  BSSY.RECONVERGENT B0, `(.L_x_2199) ;  /* 0x0000052000007945 */ /* 0x000fd80003800200 */
[----:B------:R-:W-:Y:S05]  /*13940*/  @P0 BRA `(.L_x_2200) ;  /* 0x0000000400400947 */ /* 0x000fea0003800000 */
[----:B------:R-:W-:Y:S01]  /*13950*/  ISETP.GE.U32.AND P0, PT, R10, R32, PT ;  /* 0x000000200a00720c */ /* 0x000fe20003f06070 */
[----:B------:R-:W1:Y:S01]  /*13960*/  LDCU.64 UR8, c[0x0][0x4d0] ;  /* 0x00009a00ff0877ac */ /* 0x000e620008000a00 */
[--C-:B------:R-:W-:Y:S02]  /*13970*/  SHF.R.S32.HI R17, RZ, 0x1f, R15.reuse ;  /* 0x0000001fff117819 */ /* 0x100fe4000001140f */
[----:B------:R-:W-:Y:S02]  /*13980*/  SEL R16, R29, RZ, P0 ;  /* 0x000000ff1d107207 */ /* 0x000fe40000000000 */
[----:B------:R-:W-:Y:S02]  /*13990*/  SEL R21, R32, R29, !P0 ;  /* 0x0000001d20157207 */ /* 0x000fe40004000000 */
[----:B------:R-:W-:Y:S02]  /*139a0*/  IADD3 R15, P2, P1, R16, R8, R15 ;  /* 0x00000008100f7210 */ /* 0x000fe4000795e00f */
[----:B------:R-:W-:-:S03]  /*139b0*/  SEL R16, R30, RZ, P0 ;  /* 0x000000ff1e107207 */ /* 0x000fc60000000000 */
[----:B------:R-:W-:Y:S01]  /*139c0*/  IMAD.SHL.U32 R20, R15, 0x2, RZ ;  /* 0x000000020f147824 */ /* 0x000fe200078e00ff */
[----:B------:R-:W-:-:S04]  /*139d0*/  IADD3.X R16, PT, PT, R16, R14, R17, P2, P1 ;  /* 0x0000000e10107210 */ /* 0x000fc800017e2411 */
[----:B------:R-:W-:Y:S02]  /*139e0*/  SHF.L.U64.HI R15, R15, 0x1, R16 ;  /* 0x000000010f0f7819 */ /* 0x000fe40000010210 */
[----:B-1----:R-:W-:-:S04]  /*139f0*/  IADD3 R16, P1, PT, R20, UR8, RZ ;  /* 0x0000000814107c10 */ /* 0x002fc8000ff3e0ff */
[----:B------:R-:W-:Y:S01]  /*13a00*/  IADD3.X R17, PT, PT, R15, UR9, RZ, P1, !PT ;  /* 0x000000090f117c10 */ /* 0x000fe20008ffe4ff */
[----:B------:R-:W1:Y:S01]  /*13a10*/  LDCU.64 UR8, c[0x0][0x4c8] ;  /* 0x00009900ff0877ac */ /* 0x000e620008000a00 */
[----:B----4-:R-:W-:-:S04]  /*13a20*/  IMAD.WIDE R24, R21, 0x2, R38 ;  /* 0x0000000215187825 */ /* 0x010fc800078e0226 */
[----:B------:R-:W4:Y:S04]  /*13a30*/  LDG.E.128 R16, desc[UR4][R16.64+0x180] ;  /* 0x0001800410107981 */ /* 0x000f28000c1e1d00 */
[----:B------:R-:W3:Y:S01]  /*13a40*/  LDG.E.128 R24, desc[UR4][R24.64+0x180] ;  /* 0x0001800418187981 */ /* 0x000ee2000c1e1d00 */
[----:B-1----:R-:W-:-:S04]  /*13a50*/  IADD3 R20, P1, PT, R20, UR8, RZ ;  /* 0x0000000814147c10 */ /* 0x002fc8000ff3e0ff */
[----:B------:R-:W-:-:S06]  /*13a60*/  IADD3.X R21, PT, PT, R15, UR9, RZ, P1, !PT ;  /* 0x000000090f157c10 */ /* 0x000fcc0008ffe4ff */
[----:B------:R-:W3:Y:S01]  /*13a70*/  LDG.E.128 R20, desc[UR4][R20.64+0x180] ;  /* 0x0001800414147981 */ /* 0x000ee2000c1e1d00 */
[C---:B-----5:R-:W-:Y:S01]  /*13a80*/  IMAD.U32 R31, R4.reuse, 0x10000, RZ ;  /* 0x00010000041f7824 */ /* 0x060fe200078e00ff */
[----:B------:R-:W-:Y:S01]  /*13a90*/  LOP3.LUT R15, R4, 0xffff0000, RZ, 0xc0, !PT ;  /* 0xffff0000040f7812 */ /* 0x000fe200078ec0ff */
[----:B--2---:R-:W-:Y:S01]  /*13aa0*/  IMAD.U32 R38, R7, 0x10000, RZ ;  /* 0x0001000007267824 */ /* 0x004fe200078e00ff */
[C---:B------:R-:W-:Y:S01]  /*13ab0*/  LOP3.LUT R4, R5.reuse, 0xffff0000, RZ, 0xc0, !PT ;  /* 0xffff000005047812 */ /* 0x040fe200078ec0ff */
[C---:B------:R-:W-:Y:S01]  /*13ac0*/  IMAD.U32 R33, R6.reuse, 0x10000, RZ ;  /* 0x0001000006217824 */ /* 0x040fe200078e00ff */
[----:B------:R-:W-:Y:S02]  /*13ad0*/  SHF.L.U32 R36, R5, 0x10, RZ ;  /* 0x0000001005247819 */ /* 0x000fe400000006ff */
[----:B------:R-:W-:Y:S02]  /*13ae0*/  LOP3.LUT R5, R7, 0xffff0000, RZ, 0xc0, !PT ;  /* 0xffff000007057812 */ /* 0x000fe400078ec0ff */
        /* <DEDUP_REMOVED lines=15> */
[----:B------:R-:W-:Y:S01]  /*13be0*/  IMAD.U32 R24, R25, 0x10000, RZ ;  /* 0x0001000019187824 */ /* 0x000fe200078e00ff */
[----:B------:R-:W-:Y:S01]  /*13bf0*/  LOP3.LUT R46, R27, 0xffff0000, RZ, 0xc0, !PT ;  /* 0xffff00001b2e7812 */ /* 0x000fe200078ec0ff */
[----:B------:R-:W-:Y:S01]  /*13c00*/  @!P0 FADD.FTZ R16, -R16, -RZ ;  /* 0x800000ff10108221 */ /* 0x000fe20000010100 */
[----:B------:R-:W-:Y:S01]  /*13c10*/  LOP3.LUT R43, R25, 0xffff0000, RZ, 0xc0, !PT ;  /* 0xffff0000192b7812 */ /* 0x000fe200078ec0ff */
[----:B------:R-:W-:Y:S01]  /*13c20*/  @!P0 FADD.FTZ R18, -R18, -RZ ;  /* 0x800000ff12128221 */ /* 0x000fe20000010100 */
[----:B------:R-:W-:Y:S01]  /*13c30*/  LOP3.LUT R25, R26, 0xffff0000, RZ, 0xc0, !PT ;  /* 0xffff00001a197812 */ /* 0x000fe200078ec0ff */
[----:B------:R-:W-:Y:S01]  /*13c40*/  FMUL.FTZ R7, R24, R7 ;  /* 0x0000000718077220 */ /* 0x000fe20000410000 */
[----:B------:R-:W-:Y:S01]  /*13c50*/  SHF.L.U32 R44, R26, 0x10, RZ ;  /* 0x000000101a2c7819 */ /* 0x000fe200000006ff */
[----:B------:R-:W-:-:S02]  /*13c60*/  IMAD.U32 R26, R27, 0x10000, RZ ;  /* 0x000100001b1a7824 */ /* 0x000fc400078e00ff */
[----:B------:R-:W-:Y:S01]  /*13c70*/  FMUL.FTZ R46, R46, R19 ;  /* 0x000000132e2e7220 */ /* 0x000fe20000410000 */
[----:B------:R-:W-:Y:S01]  /*13c80*/  @!P0 FADD.FTZ R40, -R40, -RZ ;  /* 0x800000ff28288221 */ /* 0x000fe20000010100 */
[----:B------:R-:W-:Y:S01]  /*13c90*/  SHF.L.U32 R24, R20, 0x10, RZ ;  /* 0x0000001014187819 */ /* 0x000fe200000006ff */
[----:B------:R-:W-:Y:S01]  /*13ca0*/  FMUL.FTZ R42, R42, R37 ;  /* 0x000000252a2a7220 */ /* 0x000fe20000410000 */
[----:B------:R-:W-:Y:S01]  /*13cb0*/  LOP3.LUT R19, R20, 0xffff0000, RZ, 0xc0, !PT ;  /* 0xffff000014137812 */ /* 0x000fe200078ec0ff */
[----:B------:R-:W-:Y:S01]  /*13cc0*/  FMUL.FTZ R16, R41, R16 ;  /* 0x0000001029107220 */ /* 0x000fe20000410000 */
[----:B------:R-:W-:Y:S01]  /*13cd0*/  @!P0 FADD.FTZ R39, -R39, -RZ ;  /* 0x800000ff27278221 */ /* 0x000fe20000010100 */
[----:B------:R-:W-:Y:S01]  /*13ce0*/  FMUL.FTZ R25, R25, R18 ;  /* 0x0000001219197220 */ /* 0x000fe20000410000 */
[----:B------:R-:W-:Y:S01]  /*13cf0*/  FMUL.FTZ R17, R26, R17 ;  /* 0x000000111a117220 */ /* 0x000fe20000410000 */
[C---:B------:R-:W-:Y:S01]  /*13d00*/  IMAD.U32 R18, R21.reuse, 0x10000, RZ ;  /* 0x0001000015127824 */ /* 0x040fe200078e00ff */
[----:B------:R-:W-:Y:S01]  /*13d10*/  LOP3.LUT R27, R21, 0xffff0000, RZ, 0xc0, !PT ;  /* 0xffff0000151b7812 */ /* 0x000fe200078ec0ff */
[----:B------:R-:W-:Y:S01]  /*13d20*/  FMUL.FTZ R43, R43, R40 ;  /* 0x000000282b2b7220 */ /* 0x000fe20000410000 */
[----:B------:R-:W-:Y:S01]  /*13d30*/  SHF.L.U32 R26, R22, 0x10, RZ ;  /* 0x00000010161a7819 */ /* 0x000fe200000006ff */
[----:B------:R-:W-:Y:S01]  /*13d40*/  FMUL.FTZ R44, R44, R39 ;  /* 0x000000272c2c7220 */ /* 0x000fe20000410000 */
        /* <DEDUP_REMOVED lines=16> */
.L_x_2200:
[----:B------:R-:W-:Y:S05]  /*13e50*/  BSYNC.RECONVERGENT B0 ;  /* 0x0000000000007941 */ /* 0x000fea0003800200 */
.L_x_2199:
[----:B-----5:R1:W-:Y:S02]  /*13e60*/  STS.128 [R241+0x6800], R4 ;  /* 0x00680004f1007388 */ /* 0x0203e40000000c00 */
.L_x_2186:
[----:B------:R-:W-:Y:S05]  /*13e70*/  BSYNC.RECONVERGENT B2 ;  /* 0x0000000000027941 */ /* 0x000fea0003800200 */
.L_x_2185:
[----:B------:R-:W-:Y:S01]  /*13e80*/  IADD3 R15, PT, PT, R102, 0x20, RZ ;  /* 0x00000020660f7810 */ /* 0x000fe20007ffe0ff */
[----:B------:R-:W-:Y:S03]  /*13e90*/  BSSY.RECONVERGENT B2, `(.L_x_2201) ;  /* 0x0000171000027945 */ /* 0x000fe60003800200 */
[----:B------:R-:W-:-:S13]  /*13ea0*/  ISETP.GE.AND P0, PT, R15, UR10, PT ;  /* 0x0000000a0f007c0c */ /* 0x000fda000bf06270 */
[----:B------:R-:W-:Y:S05]  /*13eb0*/  @P0 BRA `(.L_x_2202) ;  /* 0x0000001400b80947 */ /* 0x000fea0003800000 */
[----:B------:R-:W2:Y:S01]  /*13ec0*/  LDC R33, c[0x0][0x440] ;  /* 0x00011000ff217b82 */ /* 0x000ea20000000800 */
[C---:B------:R-:W-:Y:S01]  /*13ed0*/  LEA R36, P0, R2.reuse, R34, 0x6 ;  /* 0x0000002202247211 */ /* 0x040fe200078030ff */
[----:B------:R-:W-:Y:S01]  /*13ee0*/  BSSY.RECONVERGENT B1, `(.L_x_2203) ;  /* 0x000005c000017945 */ /* 0x000fe20003800200 */
[----:B------:R-:W-:Y:S02]  /*13ef0*/  IMAD.SHL.U32 R31, R69, 0x20, RZ ;  /* 0x00000020451f7824 */ /* 0x000fe400078e00ff */
[----:B------:R-:W-:Y:S02]  /*13f00*/  LEA.HI.X R37, R2, R35, R3, 0x6, P0 ;  /* 0x0000002302257211 */ /* 0x000fe400000f3403 */
[----:B--2---:R-:W-:-:S13]  /*13f10*/  ISETP.GE.AND P1, PT, R12, R33, PT ;  /* 0x000000210c00720c */ /* 0x004fda0003f26270 */
        /* <DEDUP_REMOVED lines=8> */
[--C-:B------:R-:W-:Y:S02]  /*13fa0*/  SHF.R.S32.HI R4, RZ, 0x1f, R31.reuse ;  /* 0x0000001fff047819 */ /* 0x100fe4000001141f */
        /* <DEDUP_REMOVED lines=9> */
[----:B------:R-:W4:Y:S01]  /*14040*/  LDCU.64 UR8, c[0x0][0x4c8] ;  /* 0x00009900ff0877ac */ /* 0x000f220008000a00 */
[----:B------:R-:W-:-:S04]  /*14050*/  IMAD.WIDE R20, R19, 0x2, R36 ;  /* 0x0000000213147825 */ /* 0x000fc800078e0224 */
[----:B------:R-:W2:Y:S04]  /*14060*/  LDG.E.128 R4, desc[UR4][R4.64] ;  /* 0x0000000404047981 */ /* 0x000ea8000c1e1d00 */
[----:B------:R-:W3:Y:S01]  /*14070*/  LDG.E.128 R20, desc[UR4][R20.64] ;  /* 0x0000000414147981 */ /* 0x000ee2000c1e1d00 */
[----:B----4-:R-:W-:-:S04]  /*14080*/  IADD3 R18, P1, PT, R17, UR8, RZ ;  /* 0x0000000811127c10 */ /* 0x010fc8000ff3e0ff */
        /* <DEDUP_REMOVED lines=16> */
[----:B------:R-:W-:Y:S01]  /*14190*/  SHF.L.U32 R5, R7, 0x10, RZ ;  /* 0x0000001007057819 */ /* 0x000fe200000006ff */
[----:B------:R-:W-:Y:S01]  /*141a0*/  IMAD.U32 R49, R20, 0x10000, RZ ;  /* 0x0001000014317824 */ /* 0x000fe200078e00ff */
        /* <DEDUP_REMOVED lines=45> */
.L_x_2206:
[----:B------:R-:W-:Y:S05]  /*14480*/  BSYNC.RECONVERGENT B0 ;  /* 0x0000000000007941 */ /* 0x000fea0003800200 */
.L_x_2205:
[----:B-----5:R4:W-:Y:S02]  /*14490*/  STS.128 [R241+0x1000], R24 ;  /* 0x00100018f1007388 */ /* 0x0209e40000000c00 */
.L_x_2204:
[----:B------:R-:W-:Y:S05]  /*144a0*/  BSYNC.RECONVERGENT B1 ;  /* 0x0000000000017941 */ /* 0x000fea0003800200 */
.L_x_2203:
        /* <DEDUP_REMOVED lines=88> */
.L_x_2210:
[----:B------:R-:W-:Y:S05]  /*14a30*/  BSYNC.RECONVERGENT B0 ;  /* 0x0000000000007941 */ /* 0x000fea0003800200 */
.L_x_2209:
[----:B-----5:R4:W-:Y:S02]  /*14a40*/  STS.128 [R241+0x3000], R24 ;  /* 0x00300018f1007388 */ /* 0x0209e40000000c00 */
.L_x_2208:
[----:B------:R-:W-:Y:S05]  /*14a50*/  BSYNC.RECONVERGENT B1 ;  /* 0x0000000000017941 */ /* 0x000fea0003800200 */
.L_x_2207:
        /* <DEDUP_REMOVED lines=88> */
.L_x_2214:
[----:B------:R-:W-:Y:S05]  /*14fe0*/  BSYNC.RECONVERGENT B0 ;  /* 0x0000000000007941 */ /* 0x000fea0003800200 */
.L_x_2213:
[----:B-----5:R4:W-:Y:S02]  /*14ff0*/  STS.128 [R241+0x5000], R24 ;  /* 0x00500018f1007388 */ /* 0x0209e40000000c00 */
.L_x_2212:
[----:B------:R-:W-:Y:S05]  /*15000*/  BSYNC.RECONVERGENT B1 ;  /* 0x0000000000017941 */ /* 0x000fea0003800200 */
.L_x_2211:
[----:B------:R-:W-:-:S13]  /*15010*/  ISETP.GE.AND P0, PT, R10, R33, PT ;  /* 0x000000210a00720c */ /* 0x000fda0003f06270 */
[----:B------:R1:W-:Y:S01]  /*15020*/  @P0 STS.128 [R241+0x7000], RZ ;  /* 0x007000fff1000388 */ /* 0x0003e20000000c00 */
[----:B------:R-:W-:Y:S05]  /*15030*/  @P0 BRA `(.L_x_2202) ;  /* 0x0000000400580947 */ /* 0x000fea0003800000 */
[----:B-1----:R1:W5:Y:S01]  /*15040*/  LDG.E.128 R4, desc[UR4][R36.64+0x180] ;  /* 0x0001800424047981 */ /* 0x002362000c1e1d00 */
[----:B------:R-:W-:Y:S01]  /*15050*/  ISETP.GE.AND P0, PT, R10, R0, PT ;  /* 0x000000000a00720c */ /* 0x000fe20003f06270 */
[----:B------:R-:W-:-:S12]  /*15060*/  BSSY.RECONVERGENT B0, `(.L_x_2215) ;  /* 0x0000052000007945 */ /* 0x000fd80003800200 */
[----:B------:R-:W-:Y:S05]  /*15070*/  @P0 BRA `(.L_x_2216) ;  /* 0x0000000400400947 */ /* 0x000fea0003800000 */
[----:B------:R-:W-:Y:S01]  /*15080*/  ISETP.GE.U32.AND P0, PT, R10, R32, PT ;  /* 0x000000200a00720c */ /* 0x000fe20003f06070 */
[----:B------:R-:W2:Y:S01]  /*15090*/  LDCU.64 UR8, c[0x0][0x4d0] ;  /* 0x00009a00ff0877ac */ /* 0x000ea20008000a00 */
        /* <DEDUP_REMOVED lines=8> */
[----:B--2---:R-:W-:-:S04]  /*15120*/  IADD3 R16, P1, PT, R21, UR8, RZ ;  /* 0x0000000815107c10 */ /* 0x004fc8000ff3e0ff */
[----:B------:R-:W-:Y:S01]  /*15130*/  IADD3.X R17, PT, PT, R20, UR9, RZ, P1, !PT ;  /* 0x0000000914117c10 */ /* 0x000fe20008ffe4ff */
[----:B------:R-:W2:Y:S01]  /*15140*/  LDCU.64 UR8, c[0x0][0x4c8] ;  /* 0x00009900ff0877ac */ /* 0x000ea20008000a00 */
[----:B----4-:R-:W-:-:S04]  /*15150*/  IMAD.WIDE R24, R23, 0x2, R36 ;  /* 0x0000000217187825 */ /* 0x010fc800078e0224 */
        /* <DEDUP_REMOVED lines=9> */
[C---:B-1----:R-:W-:Y:S01]  /*151f0*/  IMAD.U32 R36, R6.reuse, 0x10000, RZ ;  /* 0x0001000006247824 */ /* 0x042fe200078e00ff */
[----:B------:R-:W-:Y:S02]  /*15200*/  SHF.L.U32 R37, R5, 0x10, RZ ;  /* 0x0000001005257819 */ /* 0x000fe400000006ff */
[----:B------:R-:W-:Y:S02]  /*15210*/  LOP3.LUT R5, R7, 0xffff0000, RZ, 0xc0, !PT ;  /* 0xffff000007057812 */ /* 0x000fe400078ec0ff */
[----:B------:R-:W-:Y:S01]  /*15220*/  LOP3.LUT R6, R6, 0xffff0000, RZ, 0xc0, !PT ;  /* 0xffff000006067812 */ /* 0x000fe200078ec0ff */
[C---:B----4-:R-:W-:Y:S01]  /*15230*/  IMAD.U32 R7, R17.reuse, 0x10000, RZ ;  /* 0x0001000011077824 */ /* 0x050fe200078e00ff */
[----:B------:R-:W-:Y:S01]  /*15240*/  LOP3.LUT R41, R17, 0xffff0000, RZ, 0xc0, !PT ;  /* 0xffff000011297812 */ /* 0x000fe200078ec0ff */
[C---:B------:R-:W-:Y:S01]  /*15250*/  IMAD.U32 R40, R18.reuse, 0x10000, RZ ;  /* 0x0001000012287824 */ /* 0x040fe200078e00ff */
[----:B------:R-:W-:Y:S01]  /*15260*/  LOP3.LUT R18, R18, 0xffff0000, RZ, 0xc0, !PT ;  /* 0xffff000012127812 */ /* 0x000fe200078ec0ff */
[----:B---3--:R-:W-:Y:S01]  /*15270*/  IMAD.U32 R45, R24, 0x10000, RZ ;  /* 0x00010000182d7824 */ /* 0x008fe200078e00ff */
[----:B------:R-:W-:Y:S01]  /*15280*/  SHF.L.U32 R17, R19, 0x10, RZ ;  /* 0x0000001013117819 */ /* 0x000fe200000006ff */
[----:B------:R-:W-:Y:S01]  /*15290*/  @!P0 FADD.FTZ R7, -R7, -RZ ;  /* 0x800000ff07078221 */ /* 0x000fe20000010100 */
[----:B------:R-:W-:Y:S01]  /*152a0*/  SHF.L.U32 R38, R16, 0x10, RZ ;  /* 0x0000001010267819 */ /* 0x000fe200000006ff */
[----:B------:R-:W-:Y:S01]  /*152b0*/  @!P0 FADD.FTZ R18, -R18, -RZ ;  /* 0x800000ff12128221 */ /* 0x000fe20000010100 */
[----:B------:R-:W-:Y:S01]  /*152c0*/  LOP3.LUT R16, R16, 0xffff0000, RZ, 0xc0, !PT ;  /* 0xffff000010107812 */ /* 0x000fe200078ec0ff */
[----:B------:R-:W-:Y:S01]  /*152d0*/  @!P0 FADD.FTZ R17, -R17, -RZ ;  /* 0x800000ff11118221 */ /* 0x000fe20000010100 */
[----:B------:R-:W-:Y:S01]  /*152e0*/  LOP3.LUT R43, R24, 0xffff0000, RZ, 0xc0, !PT ;  /* 0xffff0000182b7812 */ /* 0x000fe200078ec0ff */
[C---:B------:R-:W-:Y:S01]  /*152f0*/  IMAD.U32 R24, R25.reuse, 0x10000, RZ ;  /* 0x0001000019187824 */ /* 0x040fe200078e00ff */
[----:B------:R-:W-:Y:S01]  /*15300*/  LOP3.LUT R42, R25, 0xffff0000, RZ, 0xc0, !PT ;  /* 0xffff0000192a7812 */ /* 0x000fe200078ec0ff */
        /* <DEDUP_REMOVED lines=9> */
[----:B------:R-:W-:Y:S01]  /*153a0*/  FMUL.FTZ R26, R26, R17 ;  /* 0x000000111a1a7220 */ /* 0x000fe20000410000 */
[----:B------:R-:W-:Y:S01]  /*153b0*/  @!P0 FADD.FTZ R19, -R19, -RZ ;  /* 0x800000ff13138221 */ /* 0x000fe20000010100 */
[C---:B--2---:R-:W-:Y:S01]  /*153c0*/  SHF.L.U32 R18, R20.reuse, 0x10, RZ ;  /* 0x0000001014127819 */ /* 0x044fe200000006ff */
[----:B------:R-:W-:Y:S01]  /*153d0*/  FMUL.FTZ R38, R45, R38 ;  /* 0x000000262d267220 */ /* 0x000fe20000410000 */
[----:B------:R-:W-:Y:S01]  /*153e0*/  LOP3.LUT R17, R20, 0xffff0000, RZ, 0xc0, !PT ;  /* 0xffff000014117812 */ /* 0x000fe200078ec0ff */
[----:B------:R-:W-:Y:S01]  /*153f0*/  FMUL.FTZ R16, R43, R16 ;  /* 0x000000102b107220 */ /* 0x000fe20000410000 */
[----:B------:R-:W-:Y:S01]  /*15400*/  FMUL.FTZ R24, R24, R7 ;  /* 0x0000000718187220 */ /* 0x000fe20000410000 */
[----:B------:R-:W-:Y:S01]  /*15410*/  @!P0 FADD.FTZ R40, -R40, -RZ ;  /* 0x800000ff28288221 */ /* 0x000fe20000010100 */
[C---:B------:R-:W-:Y:S01]  /*15420*/  IMAD.U32 R7, R21.reuse, 0x10000, RZ ;  /* 0x0001000015077824 */ /* 0x040fe200078e00ff */
[----:B------:R-:W-:Y:S01]  /*15430*/  LOP3.LUT R27, R21, 0xffff0000, RZ, 0xc0, !PT ;  /* 0xffff0000151b7812 */ /* 0x000fe200078ec0ff */
[----:B------:R-:W-:Y:S01]  /*15440*/  FMUL.FTZ R41, R42, R41 ;  /* 0x000000292a297220 */ /* 0x000fe20000410000 */
[----:B------:R-:W-:Y:S01]  /*15450*/  SHF.L.U32 R21, R22, 0x10, RZ ;  /* 0x0000001016157819 */ /* 0x000fe200000006ff */
[----:B------:R-:W-:Y:S01]  /*15460*/  FMUL.FTZ R44, R44, R19 ;  /* 0x000000132c2c7220 */ /* 0x000fe20000410000 */
[----:B------:R-:W-:Y:S01]  /*15470*/  LOP3.LUT R20, R22, 0xffff0000, RZ, 0xc0, !PT ;  /* 0xffff000016147812 */ /* 0x000fe200078ec0ff */
[----:B------:R-:W-:Y:S01]  /*15480*/  FMUL.FTZ R47, R47, R40 ;  /* 0x000000282f2f7220 */ /* 0x000fe20000410000 */
[C---:B------:R-:W-:Y:S01]  /*15490*/  LOP3.LUT R22, R23.reuse, 0xffff0000, RZ, 0xc0, !PT ;  /* 0xffff000017167812 */ /* 0x040fe200078ec0ff */
        /* <DEDUP_REMOVED lines=13> */
[----:B------:R-:W-:Y:S02]  /*15570*/  MOV R4, R17 ;  /* 0x0000001100047202 */ /* 0x000fe40000000f00 */
.L_x_2216:
[----:B------:R-:W-:Y:S05]  /*15580*/  BSYNC.RECONVERGENT B0 ;  /* 0x0000000000007941 */ /* 0x000fea0003800200 */
.L_x_2215:
[----:B-----5:R1:W-:Y:S02]  /*15590*/  STS.128 [R241+0x7000], R4 ;  /* 0x00700004f1007388 */ /* 0x0203e40000000c00 */
.L_x_2202:
[----:B------:R-:W-:Y:S05]  /*155a0*/  BSYNC.RECONVERGENT B2 ;  /* 0x0000000000027941 */ /* 0x000fea0003800200 */
.L_x_2201:
[----:B-1----:R-:W-:-:S04]  /*155b0*/  IADD3 R36, PT, PT, R102, 0x30, RZ ;  /* 0x0000003066247810 */ /* 0x002fc80007ffe0ff */
[----:B------:R-:W-:-:S13]  /*155c0*/  ISETP.GE.AND P0, PT, R36, UR10, PT ;  /* 0x0000000a24007c0c */ /* 0x000fda000bf06270 */
[----:B------:R-:W-:Y:S05]  /*155d0*/  @P0 BRA `(.L_x_2106) ;  /* 0x0000001400b40947 */ /* 0x000fea0003800000 */
[----:B------:R-:W1:Y:S01]  /*155e0*/  LDC R31, c[0x0][0x440] ;  /* 0x00011000ff1f7b82 */ /* 0x000e620000000800 */
[----:B---34-:R-:W-:Y:S01]  /*155f0*/  IMAD.WIDE.U32 R34, R2, 0x60, R34 ;  /* 0x0000006002227825 */ /* 0x018fe200078e0022 */
[----:B------:R-:W-:Y:S03]  /*15600*/  BSSY.RECONVERGENT B1, `(.L_x_2217) ;  /* 0x000005c000017945 */ /* 0x000fe60003800200 */
[----:B------:R-:W-:-:S05]  /*15610*/  IMAD R3, R3, 0x60, RZ ;  /* 0x0000006003037824 */ /* 0x000fca00078e02ff */
[----:B------:R-:W-:Y:S01]  /*15620*/  IADD3 R35, PT, PT, R3, R35, RZ ;  /* 0x0000002303237210 */ /* 0x000fe20007ffe0ff */
[----:B------:R-:W-:Y:S01]  /*15630*/  IMAD R3, R69, 0x30, RZ ;  /* 0x0000003045037824 */ /* 0x000fe200078e02ff */
[----:B-1----:R-:W-:-:S13]  /*15640*/  ISETP.GE.AND P0, PT, R12, R31, PT ;  /* 0x0000001f0c00720c */ /* 0x002fda0003f06270 */
[----:B------:R1:W-:Y:S01]  /*15650*/  @P0 STS.128 [R241+0x1800], RZ ;  /* 0x001800fff1000388 */ /* 0x0003e20000000c00 */
[----:B------:R-:W-:Y:S05]  /*15660*/  @P0 BRA `(.L_x_2218) ;  /* 0x0000000400540947 */ /* 0x000fea0003800000 */
[----:B------:R3:W5:Y:S01]  /*15670*/  LDG.E.128 R24, desc[UR4][R34.64] ;  /* 0x0000000422187981 */ /* 0x000762000c1e1d00 */
        /* <DEDUP_REMOVED lines=22> */
[----:B-----5:R-:W-:Y:S01]  /*157e0*/  LOP3.LUT R2, R25, 0xffff0000, RZ, 0xc0, !PT ;  /* 0xffff000019027812 */ /* 0x020fe200078ec0ff */
[----:B------:R-:W-:Y:S01]  /*157f0*/  IMAD.U32 R40, R27, 0x10000, RZ ;  /* 0x000100001b287824 */ /* 0x000fe200078e00ff */
[----:B------:R-:W-:Y:S01]  /*15800*/  SHF.L.U32 R38, R25, 0x10, RZ ;  /* 0x0000001019267819 */ /* 0x000fe200000006ff */
[----:B------:R-:W-:Y:S01]  /*15810*/  IMAD.U32 R33, R24, 0x10000, RZ ;  /* 0x0001000018217824 */ /* 0x000fe200078e00ff */
[----:B------:R-:W-:Y:S01]  /*15820*/  LOP3.LUT R25, R27, 0xffff0000, RZ, 0xc0, !PT ;  /* 0xffff00001b197812 */ /* 0x000fe200078ec0ff */
[----:B------:R-:W-:Y:S01]  /*15830*/  IMAD.U32 R37, R26, 0x10000, RZ ;  /* 0x000100001a257824 */ /* 0x000fe200078e00ff */
[----:B------:R-:W-:Y:S02]  /*15840*/  LOP3.LUT R24, R24, 0xffff0000, RZ, 0xc0, !PT ;  /* 0xffff000018187812 */ /* 0x000fe400078ec0ff */
[----:B------:R-:W-:Y:S02]  /*15850*/  LOP3.LUT R26, R26, 0xffff0000, RZ, 0xc0, !PT ;  /* 0xffff00001a1a7812 */ /* 0x000fe400078ec0ff */
[----:B----4-:R-:W-:Y:S01]  /*15860*/  SHF.L.U32 R39, R4, 0x10, RZ ;  /* 0x0000001004277819 */ /* 0x010fe200000006ff */
[----:B------:R-:W-:Y:S01]  /*15870*/  IMAD.U32 R41, R6, 0x10000, RZ ;  /* 0x0001000006297824 */ /* 0x000fe200078e00ff */
[----:B------:R-:W-:Y:S01]  /*15880*/  LOP3.LUT R27, R4, 0xffff0000, RZ, 0xc0, !PT ;  /* 0xffff0000041b7812 */ /* 0x000fe200078ec0ff */
[C---:B------:R-:W-:Y:S01]  /*15890*/  IMAD.U32 R4, R5.reuse, 0x10000, RZ ;  /* 0x0001000005047824 */ /* 0x040fe200078e00ff */
        /* <DEDUP_REMOVED lines=48> */
.L_x_2220:
[----:B------:R-:W-:Y:S05]  /*15ba0*/  BSYNC.RECONVERGENT B0 ;  /* 0x0000000000007941 */ /* 0x000fea0003800200 */
.L_x_2219:
[----:B-----5:R4:W-:Y:S02]  /*15bb0*/  STS.128 [R241+0x1800], R24 ;  /* 0x00180018f1007388 */ /* 0x0209e40000000c00 */
.L_x_2218:
[----:B------:R-:W-:Y:S05]  /*15bc0*/  BSYNC.RECONVERGENT B1 ;  /* 0x0000000000017941 */ /* 0x000fea0003800200 */
.L_x_2217:
        /* <DEDUP_REMOVED lines=35> */
[----:B--2---:R-:W-:Y:S01]  /*15e00*/  SHF.L.U32 R39, R4, 0x10, RZ ;  /* 0x0000001004277819 */ /* 0x004fe200000006ff */
        /* <DEDUP_REMOVED lines=51> */
.L_x_2224:
[----:B------:R-:W-:Y:S05]  /*16140*/  BSYNC.RECONVERGENT B0 ;  /* 0x0000000000007941 */ /* 0x000fea0003800200 */
.L_x_2223:
[----:B-----5:R1:W-:Y:S02]  /*16150*/  STS.128 [R241+0x3800], R24 ;  /* 0x00380018f1007388 */ /* 0x0203e40000000c00 */
.L_x_2222:
[----:B------:R-:W-:Y:S05]  /*16160*/  BSYNC.RECONVERGENT B1 ;  /* 0x0000000000017941 */ /* 0x000fea0003800200 */
.L_x_2221:
        /* <DEDUP_REMOVED lines=87> */
.L_x_2228:
[----:B------:R-:W-:Y:S05]  /*166e0*/  BSYNC.RECONVERGENT B0 ;  /* 0x0000000000007941 */ /* 0x000fea0003800200 */
.L_x_2227:
[----:B-----5:R4:W-:Y:S02]  /*166f0*/  STS.128 [R241+0x5800], R24 ;  /* 0x00580018f1007388 */ /* 0x0209e40000000c00 */
.L_x_2226:
[----:B------:R-:W-:Y:S05]  /*16700*/  BSYNC.RECONVERGENT B1 ;  /* 0x0000000000017941 */ /* 0x000fea0003800200 */
.L_x_2225:
        /* <DEDUP_REMOVED lines=8> */
[----:B------:R-:W3:Y:S01]  /*16790*/  LDCU.64 UR8, c[0x0][0x4d0] ;  /* 0x00009a00ff0877ac */ /* 0x000ee20008000a00 */
[--C-:B------:R-:W-:Y:S02]  /*167a0*/  SHF.R.S32.HI R17, RZ, 0x1f, R3.reuse ;  /* 0x0000001fff117819 */ /* 0x100fe40000011403 */
[----:B------:R-:W-:Y:S02]  /*167b0*/  SEL R0, R29, RZ, P0 ;  /* 0x000000ff1d007207 */ /* 0x000fe40000000000 */
[----:B------:R-:W-:Y:S02]  /*167c0*/  SEL R30, R30, RZ, P0 ;  /* 0x000000ff1e1e7207 */ /* 0x000fe40000000000 */
[----:B------:R-:W-:Y:S02]  /*167d0*/  IADD3 R2, P2, P1, R0, R8, R3 ;  /* 0x0000000800027210 */ /* 0x000fe4000795e003 */
[----:B------:R-:W-:-:S02]  /*167e0*/  SEL R29, R32, R29, !P0 ;  /* 0x0000001d201d7207 */ /* 0x000fc40004000000 */
[----:B------:R-:W-:Y:S01]  /*167f0*/  IADD3.X R17, PT, PT, R30, R14, R17, P2, P1 ;  /* 0x0000000e1e117210 */ /* 0x000fe200017e2411 */
        /* <DEDUP_REMOVED lines=10> */
[----:B------:R-:W2:Y:S01]  /*168a0*/  LDG.E.128 R20, desc[UR4][R20.64+0x180] ;  /* 0x0001800414147981 */ /* 0x000ea2000c1e1d00 */
[C---:B-----5:R-:W-:Y:S01]  /*168b0*/  LOP3.LUT R0, R5.reuse, 0xffff0000, RZ, 0xc0, !PT ;  /* 0xffff000005007812 */ /* 0x060fe200078ec0ff */
[----:B------:R-:W-:Y:S01]  /*168c0*/  IMAD.U32 R8, R6, 0x10000, RZ ;  /* 0x0001000006087824 */ /* 0x000fe200078e00ff */
[----:B------:R-:W-:Y:S01]  /*168d0*/  SHF.L.U32 R14, R5, 0x10, RZ ;  /* 0x00000010050e7819 */ /* 0x000fe200000006ff */
[----:B------:R-:W-:Y:S01]  /*168e0*/  IMAD.U32 R3, R4, 0x10000, RZ ;  /* 0x0001000004037824 */ /* 0x000fe200078e00ff */
[----:B------:R-:W-:Y:S01]  /*168f0*/  LOP3.LUT R5, R6, 0xffff0000, RZ, 0xc0, !PT ;  /* 0xffff000006057812 */ /* 0x000fe200078ec0ff */
[C---:B------:R-:W-:Y:S01]  /*16900*/  IMAD.U32 R30, R7.reuse, 0x10000, RZ ;  /* 0x00010000071e7824 */ /* 0x040fe200078e00ff */
[----:B------:R-:W-:Y:S02]  /*16910*/  LOP3.LUT R2, R4, 0xffff0000, RZ, 0xc0, !PT ;  /* 0xffff000004027812 */ /* 0x000fe400078ec0ff */
[----:B------:R-:W-:Y:S01]  /*16920*/  LOP3.LUT R4, R7, 0xffff0000, RZ, 0xc0, !PT ;  /* 0xffff000007047812 */ /* 0x000fe200078ec0ff */
[C---:B---3--:R-:W-:Y:S01]  /*16930*/  IMAD.U32 R6, R25.reuse, 0x10000, RZ ;  /* 0x0001000019067824 */ /* 0x048fe200078e00ff */
[----:B------:R-:W-:Y:S01]  /*16940*/  LOP3.LUT R32, R25, 0xffff0000, RZ, 0xc0, !PT ;  /* 0xffff000019207812 */ /* 0x000fe200078ec0ff */
[C---:B------:R-:W-:Y:S01]  /*16950*/  IMAD.U32 R31, R26.reuse, 0x10000, RZ ;  /* 0x000100001a1f7824 */ /* 0x040fe200078e00ff */
[----:B------:R-:W-:-:S02]  /*16960*/  LOP3.LUT R25, R26, 0xffff0000, RZ, 0xc0, !PT ;  /* 0xffff00001a197812 */ /* 0x000fc400078ec0ff */
[C---:B------:R-:W-:Y:S02]  /*16970*/  SHF.L.U32 R29, R24.reuse, 0x10, RZ ;  /* 0x00000010181d7819 */ /* 0x040fe400000006ff */
[----:B------:R-:W-:Y:S01]  /*16980*/  LOP3.LUT R7, R24, 0xffff0000, RZ, 0xc0, !PT ;  /* 0xffff000018077812 */ /* 0x000fe200078ec0ff */
[C---:B----4-:R-:W-:Y:S01]  /*16990*/  IMAD.U32 R26, R16.reuse, 0x10000, RZ ;  /* 0x00010000101a7824 */ /* 0x050fe200078e00ff */
[----:B------:R-:W-:Y:S02]  /*169a0*/  LOP3.LUT R16, R16, 0xffff0000, RZ, 0xc0, !PT ;  /* 0xffff000010107812 */ /* 0x000fe400078ec0ff */
[----:B--2---:R-:W-:Y:S01]  /*169b0*/  SHF.L.U32 R34, R18, 0x10, RZ ;  /* 0x0000001012227819 */ /* 0x004fe200000006ff */
[----:B------:R-:W-:Y:S01]  /*169c0*/  @!P0 FADD.FTZ R26, -R26, -RZ ;  /* 0x800000ff1a1a8221 */ /* 0x000fe20000010100 */
[C---:B------:R-:W-:Y:S01]  /*169d0*/  SHF.L.U32 R24, R27.reuse, 0x10, RZ ;  /* 0x000000101b187819 */ /* 0x040fe200000006ff */
[----:B------:R-:W-:Y:S01]  /*169e0*/  @!P0 FADD.FTZ R16, -R16, -RZ ;  /* 0x800000ff10108221 */ /* 0x000fe20000010100 */
[----:B------:R-:W-:Y:S01]  /*169f0*/  LOP3.LUT R33, R27, 0xffff0000, RZ, 0xc0, !PT ;  /* 0xffff00001b217812 */ /* 0x000fe200078ec0ff */
[----:B------:R-:W-:Y:S01]  /*16a00*/  IMAD.U32 R27, R17, 0x10000, RZ ;  /* 0x00010000111b7824 */ /* 0x000fe200078e00ff */
[----:B------:R-:W-:Y:S01]  /*16a10*/  LOP3.LUT R18, R18, 0xffff0000, RZ, 0xc0, !PT ;  /* 0xffff000012127812 */ /* 0x000fe200078ec0ff */
[----:B------:R-:W-:Y:S01]  /*16a20*/  FMUL.FTZ R7, R7, R16 ;  /* 0x0000001007077220 */ /* 0x000fe20000410000 */
[----:B------:R-:W-:Y:S01]  /*16a30*/  LOP3.LUT R35, R17, 0xffff0000, RZ, 0xc0, !PT ;  /* 0xffff000011237812 */ /* 0x000fe200078ec0ff */
[C---:B------:R-:W-:Y:S01]  /*16a40*/  IMAD.U32 R17, R19.reuse, 0x10000, RZ ;  /* 0x0001000013117824 */ /* 0x040fe200078e00ff */
[----:B------:R-:W-:Y:S01]  /*16a50*/  LOP3.LUT R38, R19, 0xffff0000, RZ, 0xc0, !PT ;  /* 0xffff000013267812 */ /* 0x000fe200078ec0ff */
[----:B------:R-:W-:Y:S01]  /*16a60*/  @!P0 FADD.FTZ R27, -R27, -RZ ;  /* 0x800000ff1b1b8221 */ /* 0x000fe20000010100 */
[----:B------:R-:W-:Y:S01]  /*16a70*/  @!P0 FADD.FTZ R18, -R18, -RZ ;  /* 0x800000ff12128221 */ /* 0x000fe20000010100 */
[----:B------:R-:W-:Y:S01]  /*16a80*/  @!P0 FADD.FTZ R35, -R35, -RZ ;  /* 0x800000ff23238221 */ /* 0x000fe20000010100 */
[----:B------:R-:W-:Y:S01]  /*16a90*/  @!P0 FADD.FTZ R17, -R17, -RZ ;  /* 0x800000ff11118221 */ /* 0x000fe20000010100 */
[----:B------:R-:W-:Y:S01]  /*16aa0*/  FMUL.FTZ R27, R6, R27 ;  /* 0x0000001b061b7220 */ /* 0x000fe20000410000 */
[----:B------:R-:W-:Y:S01]  /*16ab0*/  FMUL.FTZ R18, R25, R18 ;  /* 0x0000001219127220 */ /* 0x000fe20000410000 */
[----:B------:R-:W-:Y:S01]  /*16ac0*/  FMUL.FTZ R26, R29, R26 ;  /* 0x0000001a1d1a7220 */ /* 0x000fe20000410000 */
[----:B------:R-:W-:Y:S01]  /*16ad0*/  @!P0 FADD.FTZ R34, -R34, -RZ ;  /* 0x800000ff22228221 */ /* 0x000fe20000010100 */
[----:B------:R-:W-:Y:S01]  /*16ae0*/  @!P0 FADD.FTZ R38, -R38, -RZ ;  /* 0x800000ff26268221 */ /* 0x000fe20000010100 */
[C---:B------:R-:W-:Y:S01]  /*16af0*/  LOP3.LUT R16, R20.reuse, 0xffff0000, RZ, 0xc0, !PT ;  /* 0xffff000014107812 */ /* 0x040fe200078ec0ff */
[----:B------:R-:W-:Y:S01]  /*16b00*/  IMAD.U32 R19, R20, 0x10000, RZ ;  /* 0x0001000014137824 */ /* 0x000fe200078e00ff */
[C---:B------:R-:W-:Y:S01]  /*16b10*/  SHF.L.U32 R6, R21.reuse, 0x10, RZ ;  /* 0x0000001015067819 */ /* 0x040fe200000006ff */
[----:B------:R-:W-:Y:S01]  /*16b20*/  FMUL.FTZ R35, R32, R35 ;  /* 0x0000002320237220 */ /* 0x000fe20000410000 */
[----:B------:R-:W-:Y:S01]  /*16b30*/  LOP3.LUT R25, R21, 0xffff0000, RZ, 0xc0, !PT ;  /* 0xffff000015197812 */ /* 0x000fe200078ec0ff */
[----:B------:R-:W-:Y:S01]  /*16b40*/  FMUL.FTZ R17, R24, R17 ;  /* 0x0000001118117220 */ /* 0x000fe20000410000 */
        /* <DEDUP_REMOVED lines=20> */
.L_x_2230:
[----:B------:R-:W-:Y:S05]  /*16c90*/  BSYNC.RECONVERGENT B0 ;  /* 0x0000000000007941 */ /* 0x000fea0003800200 */
.L_x_2229:
[----:B-----5:R1:W-:Y:S02]  /*16ca0*/  STS.128 [R241+0x7800], R4 ;  /* 0x00780004f1007388 */ /* 0x0203e40000000c00 */
.L_x_2106:
[----:B------:R-:W-:Y:S05]  /*16cb0*/  BSYNC.RECONVERGENT B3 ;  /* 0x0000000000037941 */ /* 0x000fea0003800200 */
.L_x_2098:
[----:B------:R-:W-:Y:S01]  /*16cc0*/  UIADD3 UR9, UPT, UPT, -UR32, UR26, URZ ;  /* 0x0000001a20097290 */ /* 0x000fe2000fffe1ff */
[----:B------:R-:W-:Y:S05]  /*16cd0*/  BSSY.RECONVERGENT B0, `(.L_x_2231) ;  /* 0x0000022000007945 */ /* 0x000fea0003800200 */
[----:B------:R-:W-:Y:S02]  /*16ce0*/  ISETP.GE.AND P6, PT, R102, UR9, PT ;  /* 0x0000000966007c0c */ /* 0x000fe4000bfc6270 */
[----:B------:R-:W-:Y:S02]  /*16cf0*/  ISETP.GE.AND P5, PT, R28, UR9, PT ;  /* 0x000000091c007c0c */ /* 0x000fe4000bfa6270 */
[----:B------:R-:W-:-:S09]  /*16d00*/  ISETP.GE.AND P0, PT, R15, UR9, PT ;  /* 0x000000090f007c0c */ /* 0x000fd2000bf06270 */
[----:B------:R-:W-:Y:S05]  /*16d10*/  @P6 BRA `(.L_x_2232) ;  /* 0x0000000000746947 */ /* 0x000fea0003800000 */
[----:B------:R-:W2:Y:S02]  /*16d20*/  LDCU UR8, c[0x0][0x440] ;  /* 0x00008800ff0877ac */ /* 0x000ea40008000800 */
[----:B--2---:R-:W-:Y:S02]  /*16d30*/  ISETP.GE.AND P3, PT, R9, UR8, PT ;  /* 0x0000000809007c0c */ /* 0x004fe4000bf66270 */
[----:B------:R-:W-:Y:S02]  /*16d40*/  ISETP.GE.AND P2, PT, R11, UR8, PT ;  /* 0x000000080b007c0c */ /* 0x000fe4000bf46270 */
[----:B------:R-:W-:Y:S02]  /*16d50*/  ISETP.GE.AND P4, PT, R12, UR8, PT ;  /* 0x000000080c007c0c */ /* 0x000fe4000bf86270 */
[----:B------:R-:W-:-:S07]  /*16d60*/  ISETP.GE.AND P1, PT, R10, UR8, PT ;  /* 0x000000080a007c0c */ /* 0x000fce000bf26270 */
[--C-:B-1--4-:R-:W-:Y:S02]  /*16d70*/  @!P3 IMAD.MOV.U32 R4, RZ, RZ, R226.reuse ;  /* 0x000000ffff04b224 */ /* 0x112fe400078e00e2 */
        /* <DEDUP_REMOVED lines=23> */
.L_x_2232:
[----:B------:R-:W-:Y:S05]  /*16ef0*/  BSYNC.RECONVERGENT B0 ;  /* 0x0000000000007941 */ /* 0x000fea0003800200 */
.L_x_2231:
[----:B------:R-:W-:Y:S04]  /*16f00*/  BSSY.RECONVERGENT B0, `(.L_x_2233) ;  /* 0x000001f000007945 */ /* 0x000fe80003800200 */
[----:B------:R-:W-:Y:S05]  /*16f10*/  @P5 BRA `(.L_x_2234) ;  /* 0x0000000000745947 */ /* 0x000fea0003800000 */
[----:B------:R-:W2:Y:S01]  /*16f20*/  LDCU UR8, c[0x0][0x440] ;  /* 0x00008800ff0877ac */ /* 0x000ea20008000800 */
[----:B-1----:R-:W-:Y:S02]  /*16f30*/  IMAD.U32 R3, RZ, RZ, UR28 ;  /* 0x0000001cff037e24 */ /* 0x002fe4000f8e00ff */
[----:B------:R-:W-:-:S03]  /*16f40*/  IMAD.U32 R0, RZ, RZ, UR27 ;  /* 0x0000001bff007e24 */ /* 0x000fc6000f8e00ff */
        /* <DEDUP_REMOVED lines=26> */
.L_x_2234:
[----:B------:R-:W-:Y:S05]  /*170f0*/  BSYNC.RECONVERGENT B0 ;  /* 0x0000000000007941 */ /* 0x000fea0003800200 */
.L_x_2233:
[----:B------:R-:W-:Y:S01]  /*17100*/  BSSY.RECONVERGENT B0, `(.L_x_2235) ;  /* 0x000001f000007945 */ /* 0x000fe20003800200 */
[----:B------:R-:W-:-:S03]  /*17110*/  ISETP.GE.AND P5, PT, R36, UR9, PT ;  /* 0x0000000924007c0c */ /* 0x000fc6000bfa6270 */
[----:B------:R-:W-:Y:S10]  /*17120*/  @P0 BRA `(.L_x_2236) ;  /* 0x0000000000700947 */ /* 0x000ff40003800000 */
[----:B-1----:R-:W2:Y:S01]  /*17130*/  LDC.64 R2, c[0x0][0x3b8] ;  /* 0x0000ee00ff027b82 */ /* 0x002ea20000000a00 */
[----:B------:R-:W1:Y:S02]  /*17140*/  LDCU UR8, c[0x0][0x440] ;  /* 0x00008800ff0877ac */ /* 0x000e640008000800 */
[----:B-1----:R-:W-:Y:S02]  /*17150*/  ISETP.GE.AND P3, PT, R12, UR8, PT ;  /* 0x000000080c007c0c */ /* 0x002fe4000bf66270 */
[----:B------:R-:W-:Y:S02]  /*17160*/  ISETP.GE.AND P2, PT, R9, UR8, PT ;  /* 0x0000000809007c0c */ /* 0x000fe4000bf46270 */
[----:B------:R-:W-:Y:S02]  /*17170*/  ISETP.GE.AND P1, PT, R11, UR8, PT ;  /* 0x000000080b007c0c */ /* 0x000fe4000bf26270 */
[----:B--2-4-:R-:W-:Y:S02]  /*17180*/  LEA R4, P4, R2, R226, 0x6 ;  /* 0x000000e202047211 */ /* 0x014fe400078830ff */
        /* <DEDUP_REMOVED lines=22> */
.L_x_2236:
[----:B------:R-:W-:Y:S05]  /*172f0*/  BSYNC.RECONVERGENT B0 ;  /* 0x0000000000007941 */ /* 0x000fea0003800200 */
.L_x_2235:
[----:B------:R-:W-:Y:S04]  /*17300*/  BSSY.RECONVERGENT B0, `(.L_x_2237) ;  /* 0x000001f000007945 */ /* 0x000fe80003800200 */
[----:B------:R-:W-:Y:S05]  /*17310*/  @P5 BRA `(.L_x_2238) ;  /* 0x0000000000745947 */ /* 0x000fea0003800000 */
[----:B-1----:R-:W2:Y:S01]  /*17320*/  LDC.64 R2, c[0x0][0x3b8] ;  /* 0x0000ee00ff027b82 */ /* 0x002ea20000000a00 */
[----:B------:R-:W1:Y:S02]  /*17330*/  LDCU UR8, c[0x0][0x440] ;  /* 0x00008800ff0877ac */ /* 0x000e640008000800 */
[----:B-1----:R-:W-:Y:S02]  /*17340*/  ISETP.GE.AND P3, PT, R12, UR8, PT ;  /* 0x000000080c007c0c */ /* 0x002fe4000bf66270 */
[----:B------:R-:W-:Y:S02]  /*17350*/  ISETP.GE.AND P2, PT, R9, UR8, PT ;  /* 0x0000000809007c0c */ /* 0x000fe4000bf46270 */
[----:B------:R-:W-:Y:S01]  /*17360*/  ISETP.GE.AND P1, PT, R11, UR8, PT ;  /* 0x000000080b007c0c */ /* 0x000fe2000bf26270 */
[----:B--2-4-:R-:W-:Y:S01]  /*17370*/  IMAD.WIDE.U32 R4, R2, 0x60, R226 ;  /* 0x0000006002047825 */ /* 0x014fe200078e00e2 */
        /* <DEDUP_REMOVED lines=23> */
.L_x_2238:
[----:B------:R-:W-:Y:S05]  /*174f0*/  BSYNC.RECONVERGENT B0 ;  /* 0x0000000000007941 */ /* 0x000fea0003800200 */
.L_x_2237:
[----:B------:R-:W0:Y:S01]  /*17500*/  LDGDEPBAR ;  /* 0x00000000000079af */ /* 0x000e220000000000 */
[C---:B------:R-:W-:Y:S01]  /*17510*/  IMAD.SHL.U32 R212, R61.reuse, 0x20, RZ ;  /* 0x000000203dd47824 */ /* 0x040fe200078e00ff */
[----:B------:R-:W-:Y:S01]  /*17520*/  BSSY.RECONVERGENT B0, `(.L_x_2239) ;  /* 0x000002a000007945 */ /* 0x000fe20003800200 */
[----:B-1----:R-:W-:Y:S01]  /*17530*/  IMAD.SHL.U32 R3, R61, 0x40, RZ ;  /* 0x000000403d037824 */ /* 0x002fe200078e00ff */
[----:B------:R-:W-:Y:S02]  /*17540*/  LOP3.LUT R14, R63, 0x1f0, RZ, 0xc0, !PT ;  /* 0x000001f03f0e7812 */ /* 0x000fe400078ec0ff */
[----:B------:R-:W-:-:S04]  /*17550*/  LOP3.LUT R212, R212, 0x7c00, RZ, 0xc0, !PT ;  /* 0x00007c00d4d47812 */ /* 0x000fc800078ec0ff */
[----:B------:R-:W-:Y:S01]  /*17560*/  LOP3.LUT R165, R212, 0x200, R3, 0xf8, !PT ;  /* 0x00000200d4a57812 */ /* 0x000fe200078ef803 */
        /* <DEDUP_REMOVED lines=8> */
[--C-:B--23--:R-:W-:Y:S02]  /*175f0*/  @!P2 IMAD.MOV.U32 R6, RZ, RZ, R228.reuse ;  /* 0x000000ffff06a224 */ /* 0x10cfe400078e00e4 */
[--C-:B------:R-:W-:Y:S02]  /*17600*/  @!P2 IMAD.MOV.U32 R7, RZ, RZ, R229.reuse ;  /* 0x000000ffff07a224 */ /* 0x100fe400078e00e5 */
[----:B----4-:R-:W-:Y:S01]  /*17610*/  @!P1 IMAD.MOV.U32 R4, RZ, RZ, R228 ;  /* 0x000000ffff049224 */ /* 0x010fe200078e00e4 */
        /* <DEDUP_REMOVED lines=22> */
.L_x_2240:
[----:B------:R1:W-:Y:S04]  /*17780*/  STS.128 [R241+0x10000], RZ ;  /* 0x010000fff1007388 */ /* 0x0003e80000000c00 */
[----:B------:R1:W-:Y:S04]  /*17790*/  STS.128 [R241+0x12000], RZ ;  /* 0x012000fff1007388 */ /* 0x0003e80000000c00 */
[----:B------:R1:W-:Y:S04]  /*177a0*/  STS.128 [R241+0x14000], RZ ;  /* 0x014000fff1007388 */ /* 0x0003e80000000c00 */
[----:B------:R1:W-:Y:S02]  /*177b0*/  STS.128 [R241+0x16000], RZ ;  /* 0x016000fff1007388 */ /* 0x0003e40000000c00 */
.L_x_2241:
[----:B------:R-:W-:Y:S05]  /*177c0*/  BSYNC.RECONVERGENT B0 ;  /* 0x0000000000007941 */ /* 0x000fea0003800200 */
.L_x_2239:
[----:B------:R-:W-:Y:S01]  /*177d0*/  ISETP.GE.AND P0, PT, R28, UR9, PT ;  /* 0x000000091c007c0c */ /* 0x000fe2000bf06270 */
[----:B------:R-:W-:Y:S01]  /*177e0*/  IMAD.IADD R101, R60, 0x1, R165 ;  /* 0x000000013c657824 */ /* 0x000fe200078e02a5 */
[----:B------:R-:W-:Y:S01]  /*177f0*/  LOP3.LUT R62, R62, 0x8, R61, 0x78, !PT ;  /* 0x000000083e3e7812 */ /* 0x000fe200078e783d */
[----:B------:R-:W-:Y:S01]  /*17800*/  BSSY.RECONVERGENT B0, `(.L_x_2242) ;  /* 0x0000028000007945 */ /* 0x000fe20003800200 */
[----:B------:R-:W-:Y:S02]  /*17810*/  LOP3.LUT R99, R3, 0x400, RZ, 0xc0, !PT ;  /* 0x0000040003637812 */ /* 0x000fe400078ec0ff */
[----:B------:R-:W-:Y:S02]  /*17820*/  ISETP.GE.AND P6, PT, R15, UR9, PT ;  /* 0x000000090f007c0c */ /* 0x000fe4000bfc6270 */
[----:B------:R-:W-:Y:S01]  /*17830*/  ISETP.GE.AND P5, PT, R36, UR9, PT ;  /* 0x0000000924007c0c */ /* 0x000fe2000bfa6270 */
[----:B------:R-:W-:Y:S01]  /*17840*/  IMAD R99, R62, 0x2, R99 ;  /* 0x000000023e637824 */ /* 0x000fe200078e0263 */
[----:B------:R-:W-:-:S03]  /*17850*/  LEA R101, R101, UR6, 0x1 ;  /* 0x0000000665657c11 */ /* 0x000fc6000f8e08ff */
[----:B------:R1:W-:Y:S04]  /*17860*/  @P0 STS.128 [R241+0x10800], RZ ;  /* 0x010800fff1000388 */ /* 0x0003e80000000c00 */
[----:B------:R1:W-:Y:S04]  /*17870*/  @P0 STS.128 [R241+0x12800], RZ ;  /* 0x012800fff1000388 */ /* 0x0003e80000000c00 */
[----:B------:R1:W-:Y:S04]  /*17880*/  @P0 STS.128 [R241+0x14800], RZ ;  /* 0x014800fff1000388 */ /* 0x0003e80000000c00 */
[----:B------:R1:W-:Y:S01]  /*17890*/  @P0 STS.128 [R241+0x16800], RZ ;  /* 0x016800fff1000388 */ /* 0x0003e20000000c00 */
[----:B------:R-:W-:Y:S05]  /*178a0*/  @P0 BRA `(.L_x_2243) ;  /* 0x0000000000740947 */ /* 0x000fea0003800000 */
[----:B------:R-:W3:Y:S01]  /*178b0*/  LDCU UR8, c[0x0][0x440] ;  /* 0x00008800ff0877ac */ /* 0x000ee20008000800 */
[----:B-12-4-:R-:W-:Y:S02]  /*178c0*/  IMAD.U32 R5, RZ, RZ, UR30 ;  /* 0x0000001eff057e24 */ /* 0x016fe4000f8e00ff */
[----:B------:R-:W-:-:S03]  /*178d0*/  IMAD.U32 R0, RZ, RZ, UR29 ;  /* 0x0000001dff007e24 */ /* 0x000fc6000f8e00ff */
[----:B------:R-:W-:-:S04]  /*178e0*/  LEA R4, P4, R5, R228, 0x1 ;  /* 0x000000e405047211 */ /* 0x000fc800078808ff */
        /* <DEDUP_REMOVED lines=25> */
.L_x_2243:
[----:B------:R-:W-:Y:S05]  /*17a80*/  BSYNC.RECONVERGENT B0 ;  /* 0x0000000000007941 */ /* 0x000fea0003800200 */
.L_x_2242:
[----:B------:R1:W-:Y:S01]  /*17a90*/  @P6 STS.128 [R241+0x11000], RZ ;  /* 0x011000fff1006388 */ /* 0x0003e20000000c00 */
[----:B------:R-:W-:Y:S03]  /*17aa0*/  BSSY.RECONVERGENT B0, `(.L_x_2244) ;  /* 0x0000021000007945 */ /* 0x000fe60003800200 */
[----:B------:R1:W-:Y:S04]  /*17ab0*/  @P6 STS.128 [R241+0x13000], RZ ;  /* 0x013000fff1006388 */ /* 0x0003e80000000c00 */
[----:B------:R1:W-:Y:S04]  /*17ac0*/  @P6 STS.128 [R241+0x15000], RZ ;  /* 0x015000fff1006388 */ /* 0x0003e80000000c00 */
[----:B------:R1:W-:Y:S01]  /*17ad0*/  @P6 STS.128 [R241+0x17000], RZ ;  /* 0x017000fff1006388 */ /* 0x0003e20000000c00 */
[----:B------:R-:W-:Y:S05]  /*17ae0*/  @P6 BRA `(.L_x_2245) ;  /* 0x0000000000706947 */ /* 0x000fea0003800000 */
[----:B-12-4-:R-:W3:Y:S01]  /*17af0*/  LDC.64 R4, c[0x0][0x3c0] ;  /* 0x0000f000ff047b82 */ /* 0x016ee20000000a00 */
        /* <DEDUP_REMOVED lines=27> */
.L_x_2245:
[----:B------:R-:W-:Y:S05]  /*17cb0*/  BSYNC.RECONVERGENT B0 ;  /* 0x0000000000007941 */ /* 0x000fea0003800200 */
.L_x_2244:
        /* <DEDUP_REMOVED lines=35> */
.L_x_2247:
[----:B------:R-:W-:Y:S05]  /*17ef0*/  BSYNC.RECONVERGENT B0 ;  /* 0x0000000000007941 */ /* 0x000fea0003800200 */
.L_x_2246:
[----:B------:R-:W-:Y:S01]  /*17f00*/  LDSM.16.M88.4 R84, [R101] ;  /* 0x000000006554783b */ /* 0x000fe20000000200 */
[----:B------:R-:W-:Y:S01]  /*17f10*/  IMAD.MOV.U32 R0, RZ, RZ, 0x20 ;  /* 0x00000020ff007424 */ /* 0x000fe200078e00ff */
[----:B------:R-:W-:Y:S01]  /*17f20*/  LOP3.LUT P0, RZ, R61, 0x2, RZ, 0xc0, !PT ;  /* 0x000000023dff7812 */ /* 0x000fe2000780c0ff */
[----:B------:R-:W-:Y:S01]  /*17f30*/  VIADD R221, R99, UR6 ;  /* 0x0000000663dd7c36 */ /* 0x000fe20008000000 */
[----:B------:R-:W1:Y:S01]  /*17f40*/  LDSM.16.M88.4 R44, [R99+UR6+0x8800] ;  /* 0x00880006632c783b */ /* 0x000e620008000200 */
[----:B------:R-:W-:Y:S01]  /*17f50*/  LOP3.LUT R8, R61, 0x4, RZ, 0xc0, !PT ;  /* 0x000000043d087812 */ /* 0x000fe200078ec0ff */
[----:B------:R-:W3:Y:S01]  /*17f60*/  LDCU UR8, c[0x0][0x508] ;  /* 0x0000a100ff0877ac */ /* 0x000ee20008000800 */
[----:B------:R-:W-:Y:S01]  /*17f70*/  SEL R2, R0, 0xffffffe0, !P0 ;  /* 0xffffffe000027807 */ /* 0x000fe20004000000 */
[----:B------:R-:W1:Y:S01]  /*17f80*/  LDSM.16.M88.4 R52, [R99+UR6+0x8000] ;  /* 0x008000066334783b */ /* 0x000e620008000200 */
[----:B------:R-:W-:Y:S01]  /*17f90*/  ISETP.NE.AND P0, PT, R8, RZ, PT ;  /* 0x000000ff0800720c */ /* 0x000fe20003f05270 */
[----:B------:R-:W-:Y:S01]  /*17fa0*/  IMAD.MOV.U32 R8, RZ, RZ, 0x40 ;  /* 0x00000040ff087424 */ /* 0x000fe200078e00ff */
[----:B------:R-:W-:Y:S01]  /*17fb0*/  UISETP.GT.AND UP0, UPT, UR31, UR7, UPT ;  /* 0x000000071f00728c */ /* 0x000fe2000bf04270 */
[--C-:B------:R-:W-:Y:S01]  /*17fc0*/  IMAD.IADD R98, R101, 0x1, R2.reuse ;  /* 0x0000000165627824 */ /* 0x100fe200078e0202 */
[----:B--2-4-:R-:W2:Y:S01]  /*17fd0*/  LDSM.16.M88.4 R36, [R99+UR6+0x9000] ;  /* 0x009000066324783b */ /* 0x014ea20008000200 */
[----:B------:R-:W-:Y:S01]  /*17fe0*/  IMAD.IADD R62, R221, 0x1, R2 ;  /* 0x00000001dd3e7824 */ /* 0x000fe200078e0202 */
[----:B------:R-:W-:Y:S01]  /*17ff0*/  SEL R8, R8, 0xffffffc0, !P0 ;  /* 0xffffffc008087807 */ /* 0x000fe20004000000 */
[----:B------:R-:W-:Y:S01]  /*18000*/  IMAD.U32 R233, RZ, RZ, UR23 ;  /* 0x00000017ffe97e24 */ /* 0x000fe2000f8e00ff */
[----:B------:R-:W4:Y:S01]  /*18010*/  LDSM.16.M88.4 R28, [R99+UR6+0x9800] ;  /* 0x00980006631c783b */ /* 0x000f220008000200 */
[----:B------:R-:W-:-:S02]  /*18020*/  MOV R224, UR26 ;  /* 0x0000001a00e07c02 */ /* 0x000fc40008000f00 */
[----:B------:R-:W-:Y:S01]  /*18030*/  IMAD.IADD R97, R101, 0x1, R8 ;  /* 0x0000000165617824 */ /* 0x000fe200078e0208 */
[----:B------:R-:W-:Y:S01]  /*18040*/  LDSM.16.M88.4 R16, [R98] ;  /* 0x000000006210783b */ /* 0x000fe20000000200 */
[----:B------:R-:W-:Y:S02]  /*18050*/  IADD3 R63, PT, PT, R221, R8, RZ ;  /* 0x00000008dd3f7210 */ /* 0x000fe40007ffe0ff */
[C---:B------:R-:W-:Y:S01]  /*18060*/  IMAD.IADD R96, R2.reuse, 0x1, R97 ;  /* 0x0000000102607824 */ /* 0x040fe200078e0261 */
[----:B------:R-:W4:Y:S01]  /*18070*/  LDSM.16.M88.4 R20, [R62+0x8800] ;  /* 0x008800003e14783b */ /* 0x000f220000000200 */
[----:B---3--:R-:W-:Y:S01]  /*18080*/  UIADD3 UR8, UPT, UPT, UR26, UR8, -UR21 ;  /* 0x000000081a087290 */ /* 0x008fe2000fffe815 */
[----:B------:R-:W-:Y:S02]  /*18090*/  IMAD.IADD R15, R2, 0x1, R63 ;  /* 0x00000001020f7824 */ /* 0x000fe400078e023f */
[----:B------:R-:W3:Y:S04]  /*180a0*/  LDSM.16.M88.4 R24, [R62+0x8000] ;  /* 0x008000003e18783b */ /* 0x000ee80000000200 */
[----:B-1----:R-:W1:Y:S04]  /*180b0*/  LDSM.16.M88.4 R4, [R62+0x9000] ;  /* 0x009000003e04783b */ /* 0x002e680000000200 */
[----:B------:R-:W1:Y:S04]  /*180c0*/  LDSM.16.M88.4 R76, [R62+0x9800] ;  /* 0x009800003e4c783b */ /* 0x000e680000000200 */
[----:B------:R-:W-:Y:S01]  /*180d0*/  LDSM.16.M88.4 R64, [R97] ;  /* 0x000000006140783b */ /* 0x000fe20000000200 */
[C---:B------:R-:W-:Y:S03]  /*180e0*/  HMMA.16816.F32.BF16 R48, R84.reuse, R44, RZ ;  /* 0x0000002c5430723c */ /* 0x040fe600000418ff */
[----:B------:R-:W1:Y:S04]  /*180f0*/  LDSM.16.M88.4 R68, [R63+0x8000] ;  /* 0x008000003f44783b */ /* 0x000e680000000200 */
[----:B------:R-:W-:Y:S01]  /*18100*/  LDSM.16.M88.4 R72, [R63+0x9800] ;  /* 0x009800003f48783b */ /* 0x000fe20000000200 */
[C---:B------:R-:W-:Y:S03]  /*18110*/  HMMA.16816.F32.BF16 R56, R84.reuse, R52, RZ ;  /* 0x000000345438723c */ /* 0x040fe600000418ff */
[----:B-----5:R-:W-:Y:S04]  /*18120*/  LDSM.16.M88.4 R80, [R15+0x9000] ;  /* 0x009000000f50783b */ /* 0x020fe80000000200 */
[----:B------:R-:W-:Y:S01]  /*18130*/  LDSM.16.M88.4 R88, [R98+0x4000] ;  /* 0x004000006258783b */ /* 0x000fe20000000200 */
[C---:B------:R-:W-:Y:S03]  /*18140*/  HMMA.16816.F32.BF16 R44, R84.reuse, R46, RZ ;  /* 0x0000002e542c723c */ /* 0x040fe600000418ff */
[----:B------:R-:W-:Y:S04]  /*18150*/  LDSM.16.M88.4 R92, [R62+0xd800] ;  /* 0x00d800003e5c783b */ /* 0x000fe80000000200 */
[----:B------:R-:W0:Y:S01]  /*18160*/  LDGDEPBAR ;  /* 0x00000000000079af */ /* 0x000e220000000000 */
[C---:B------:R-:W-:Y:S08]  /*18170*/  HMMA.16816.F32.BF16 R52, R84.reuse, R54, RZ ;  /* 0x000000365434723c */ /* 0x040ff000000418ff */
[C---:B--2---:R-:W-:Y:S08]  /*18180*/  HMMA.16816.F32.BF16 R40, R84.reuse, R36, RZ ;  /* 0x000000245428723c */ /* 0x044ff000000418ff */
[C---:B------:R-:W-:Y:S08]  /*18190*/  HMMA.16816.F32.BF16 R36, R84.reuse, R38, RZ ;  /* 0x000000265424723c */ /* 0x040ff000000418ff */
[C---:B----4-:R-:W-:Y:S08]  /*181a0*/  HMMA.16816.F32.BF16 R32, R84.reuse, R28, RZ ;  /* 0x0000001c5420723c */ /* 0x050ff000000418ff */
[----:B------:R-:W-:Y:S01]  /*181b0*/  HMMA.16816.F32.BF16 R84, R84, R30, RZ ;  /* 0x0000001e5454723c */ /* 0x000fe200000418ff */
[----:B------:R-:W2:Y:S07]  /*181c0*/  LDSM.16.M88.4 R28, [R63+0x8800] ;  /* 0x008800003f1c783b */ /* 0x000eae0000000200 */
[C---:B------:R-:W-:Y:S08]  /*181d0*/  HMMA.16816.F32.BF16 R48, R16.reuse, R20, R48 ;  /* 0x000000141030723c */ /* 0x040ff00000041830 */
[C---:B------:R-:W-:Y:S01]  /*181e0*/  HMMA.16816.F32.BF16 R44, R16.reuse, R22, R44 ;  /* 0x00000016102c723c */ /* 0x040fe2000004182c */
[----:B------:R-:W4:Y:S07]  /*181f0*/  LDSM.16.M88.4 R20, [R63+0x9000] ;  /* 0x009000003f14783b */ /* 0x000f2e0000000200 */
[C---:B---3--:R-:W-:Y:S08]  /*18200*/  HMMA.16816.F32.BF16 R56, R16.reuse, R24, R56 ;  /* 0x000000181038723c */ /* 0x048ff00000041838 */
[C---:B------:R-:W-:Y:S01]  /*18210*/  HMMA.16816.F32.BF16 R52, R16.reuse, R26, R52 ;  /* 0x0000001a1034723c */ /* 0x040fe20000041834 */
[----:B------:R-:W-:Y:S07]  /*18220*/  LDSM.16.M88.4 R24, [R15+0x8000] ;  /* 0x008000000f18783b */ /* 0x000fee0000000200 */
[C---:B-1----:R-:W-:Y:S08]  /*18230*/  HMMA.16816.F32.BF16 R40, R16.reuse, R4, R40 ;  /* 0x000000041028723c */ /* 0x042ff00000041828 */
[C---:B------:R-:W-:Y:S01]  /*18240*/  HMMA.16816.F32.BF16 R36, R16.reuse, R6, R36 ;  /* 0x000000061024723c */ /* 0x040fe20000041824 */
[----:B------:R-:W1:Y:S07]  /*18250*/  LDSM.16.M88.4 R4, [R96] ;  /* 0x000000006004783b */ /* 0x000e6e0000000200 */
[C---:B------:R-:W-:Y:S08]  /*18260*/  HMMA.16816.F32.BF16 R32, R16.reuse, R76, R32 ;  /* 0x0000004c1020723c */ /* 0x040ff00000041820 */
[----:B------:R-:W-:Y:S01]  /*18270*/  HMMA.16816.F32.BF16 R84, R16, R78, R84 ;  /* 0x0000004e1054723c */ /* 0x000fe20000041854 */
[----:B------:R-:W3:Y:S04]  /*18280*/  LDSM.16.M88.4 R16, [R15+0x8800] ;  /* 0x008800000f10783b */ /* 0x000ee80000000200 */
[----:B------:R-:W-:Y:S03]  /*18290*/  LDSM.16.M88.4 R76, [R99+UR6+0xa800] ;  /* 0x00a80006634c783b */ /* 0x000fe60008000200 */
[C---:B------:R-:W-:Y:S08]  /*182a0*/  HMMA.16816.F32.BF16 R56, R64.reuse, R68, R56 ;  /* 0x000000444038723c */ /* 0x040ff00000041838 */
[C---:B------:R-:W-:Y:S01]  /*182b0*/  HMMA.16816.F32.BF16 R52, R64.reuse, R70, R52 ;  /* 0x000000464034723c */ /* 0x040fe20000041834 */
[----:B------:R-:W3:Y:S07]  /*182c0*/  LDSM.16.M88.4 R68, [R15+0x9800] ;  /* 0x009800000f44783b */ /* 0x000eee0000000200 */
[C---:B--2---:R-:W-:Y:S08]  /*182d0*/  HMMA.16816.F32.BF16 R48, R64.reuse, R28, R48 ;  /* 0x0000001c4030723c */ /* 0x044ff00000041830 */
[C---:B------:R-:W-:Y:S01]  /*182e0*/  HMMA.16816.F32.BF16 R44, R64.reuse, R30, R44 ;  /* 0x0000001e402c723c */ /* 0x040fe2000004182c */
[----:B------:R-:W-:Y:S07]  /*182f0*/  LDSM.16.M88.4 R28, [R99+UR6+0xa000] ;  /* 0x00a00006631c783b */ /* 0x000fee0008000200 */
[C---:B----4-:R-:W-:Y:S08]  /*18300*/  HMMA.16816.F32.BF16 R40, R64.reuse, R20, R40 ;  /* 0x000000144028723c */ /* 0x050ff00000041828 */
[C---:B------:R-:W-:Y:S01]  /*18310*/  HMMA.16816.F32.BF16 R36, R64.reuse, R22, R36 ;  /* 0x000000164024723c */ /* 0x040fe20000041824 */
[----:B------:R-:W2:Y:S07]  /*18320*/  LDSM.16.M88.4 R20, [R101+0x2000] ;  /* 0x002000006514783b */ /* 0x000eae0000000200 */
[C---:B------:R-:W-:Y:S08]  /*18330*/  HMMA.16816.F32.BF16 R32, R64.reuse, R72, R32 ;  /* 0x000000484020723c */ /* 0x040ff00000041820 */
[----:B------:R-:W-:Y:S01]  /*18340*/  HMMA.16816.F32.BF16 R84, R64, R74, R84 ;  /* 0x0000004a4054723c */ /* 0x000fe20000041854 */
[----:B------:R-:W4:Y:S04]  /*18350*/  LDSM.16.M88.4 R72, [R99+UR6+0xb000] ;  /* 0x00b000066348783b */ /* 0x000f280008000200 */
[----:B------:R-:W4:Y:S03]  /*18360*/  LDSM.16.M88.4 R64, [R99+UR6+0xb800] ;  /* 0x00b800066340783b */ /* 0x000f260008000200 */
        /* <DEDUP_REMOVED lines=12> */
[----:B------:R-:W3:Y:S03]  /*18430*/  LDSM.16.M88.4 R68, [R62+0xb000] ;  /* 0x00b000003e44783b */ /* 0x000ee60000000200 */
[C---:B--2---:R-:W-:Y:S08]  /*18440*/  HMMA.16816.F32.BF16 R56, R20.reuse, R28, R56 ;  /* 0x0000001c1438723c */ /* 0x044ff00000041838 */
[C---:B------:R-:W-:Y:S01]  /*18450*/  HMMA.16816.F32.BF16 R52, R20.reuse, R30, R52 ;  /* 0x0000001e1434723c */ /* 0x040fe20000041834 */
[----:B------:R-:W2:Y:S07]  /*18460*/  LDSM.16.M88.4 R28, [R62+0xb800] ;  /* 0x00b800003e1c783b */ /* 0x000eae0000000200 */
[C---:B------:R-:W-:Y:S08]  /*18470*/  HMMA.16816.F32.BF16 R48, R20.reuse, R76, R48 ;  /* 0x0000004c1430723c */ /* 0x040ff00000041830 */
[C---:B------:R-:W-:Y:S01]  /*18480*/  HMMA.16816.F32.BF16 R44, R20.reuse, R78, R44 ;  /* 0x0000004e142c723c */ /* 0x040fe2000004182c */
[----:B------:R-:W-:Y:S07]  /*18490*/  LDSM.16.M88.4 R76, [R15+0xb000] ;  /* 0x00b000000f4c783b */ /* 0x000fee0000000200 */
[C---:B----4-:R-:W-:Y:S08]  /*184a0*/  HMMA.16816.F32.BF16 R40, R20.reuse, R72, R40 ;  /* 0x000000481428723c */ /* 0x050ff00000041828 */
[C---:B------:R-:W-:Y:S01]  /*184b0*/  HMMA.16816.F32.BF16 R36, R20.reuse, R74, R36 ;  /* 0x0000004a1424723c */ /* 0x040fe20000041824 */
[----:B------:R-:W-:Y:S07]  /*184c0*/  LDSM.16.M88.4 R72, [R15+0xb800] ;  /* 0x00b800000f48783b */ /* 0x000fee0000000200 */
[C---:B------:R-:W-:Y:S08]  /*184d0*/  HMMA.16816.F32.BF16 R32, R20.reuse, R64, R32 ;  /* 0x000000401420723c */ /* 0x040ff00000041820 */
[----:B------:R-:W-:Y:S01]  /*184e0*/  HMMA.16816.F32.BF16 R84, R20, R66, R84 ;  /* 0x000000421454723c */ /* 0x000fe20000041854 */
[----:B------:R-:W-:Y:S04]  /*184f0*/  LDSM.16.M88.4 R64, [R97+0x2000] ;  /* 0x002000006140783b */ /* 0x000fe80000000200 */
[----:B------:R-:W4:Y:S03]  /*18500*/  LDSM.16.M88.4 R20, [R63+0xa000] ;  /* 0x00a000003f14783b */ /* 0x000f260000000200 */
        /* <DEDUP_REMOVED lines=12> */
[----:B------:R-:W-:Y:S03]  /*185d0*/  LDSM.16.M88.4 R24, [R101+0x4000] ;  /* 0x004000006518783b */ /* 0x000fe60000000200 */
[C---:B----4-:R-:W-:Y:S08]  /*185e0*/  HMMA.16816.F32.BF16 R56, R64.reuse, R20, R56 ;  /* 0x000000144038723c */ /* 0x050ff00000041838 */
[C---:B------:R-:W-:Y:S01]  /*185f0*/  HMMA.16816.F32.BF16 R52, R64.reuse, R22, R52 ;  /* 0x000000164034723c */ /* 0x040fe20000041834 */
[----:B------:R-:W4:Y:S07]  /*18600*/  LDSM.16.M88.4 R20, [R15+0xa800] ;  /* 0x00a800000f14783b */ /* 0x000f2e0000000200 */
[C---:B-1----:R-:W-:Y:S08]  /*18610*/  HMMA.16816.F32.BF16 R48, R64.reuse, R16, R48 ;  /* 0x000000104030723c */ /* 0x042ff00000041830 */
[C---:B------:R-:W-:Y:S01]  /*18620*/  HMMA.16816.F32.BF16 R44, R64.reuse, R18, R44 ;  /* 0x00000012402c723c */ /* 0x040fe2000004182c */
[----:B------:R-:W1:Y:S07]  /*18630*/  LDSM.16.M88.4 R16, [R99+UR6+0xc000] ;  /* 0x00c000066310783b */ /* 0x000e6e0008000200 */
[C---:B---3--:R-:W-:Y:S08]  /*18640*/  HMMA.16816.F32.BF16 R40, R64.reuse, R4, R40 ;  /* 0x000000044028723c */ /* 0x048ff00000041828 */
[----:B------:R-:W-:Y:S01]  /*18650*/  HMMA.16816.F32.BF16 R36, R64, R6, R36 ;  /* 0x000000064024723c */ /* 0x000fe20000041824 */
[----:B------:R-:W3:Y:S07]  /*18660*/  LDSM.16.M88.4 R4, [R99+UR6+0xc800] ;  /* 0x00c800066304783b */ /* 0x000eee0008000200 */
[C---:B--2---:R-:W-:Y:S08]  /*18670*/  HMMA.16816.F32.BF16 R56, R68.reuse, R28, R56 ;  /* 0x0000001c4438723c */ /* 0x044ff00000041838 */
[----:B------:R-:W-:Y:S01]  /*18680*/  HMMA.16816.F32.BF16 R52, R68, R30, R52 ;  /* 0x0000001e4434723c */ /* 0x000fe20000041834 */
[----:B------:R-:W-:Y:S07]  /*18690*/  LDSM.16.M88.4 R28, [R99+UR6+0xd800] ;  /* 0x00d80006631c783b */ /* 0x000fee0008000200 */
[C---:B------:R-:W-:Y:S08]  /*186a0*/  HMMA.16816.F32.BF16 R32, R64.reuse, R80, R32 ;  /* 0x000000504020723c */ /* 0x040ff00000041820 */
[----:B------:R-:W-:Y:S01]  /*186b0*/  HMMA.16816.F32.BF16 R84, R64, R82, R84 ;  /* 0x000000524054723c */ /* 0x000fe20000041854 */
[----:B------:R-:W2:Y:S04]  /*186c0*/  LDSM.16.M88.4 R64, [R99+UR6+0xd000] ;  /* 0x00d000066340783b */ /* 0x000ea80008000200 */
[----:B------:R-:W-:Y:S03]  /*186d0*/  LDSM.16.M88.4 R80, [R97+0x4000] ;  /* 0x004000006150783b */ /* 0x000fe60000000200 */
[C---:B----4-:R-:W-:Y:S08]  /*186e0*/  HMMA.16816.F32.BF16 R48, R68.reuse, R20, R48 ;  /* 0x000000144430723c */ /* 0x050ff00000041830 */
[----:B------:R-:W-:Y:S01]  /*186f0*/  HMMA.16816.F32.BF16 R44, R68, R22, R44 ;  /* 0x00000016442c723c */ /* 0x000fe2000004182c */
[----:B------:R-:W-:Y:S07]  /*18700*/  LDSM.16.M88.4 R20, [R62+0xc000] ;  /* 0x00c000003e14783b */ /* 0x000fee0000000200 */
[C---:B-1----:R-:W-:Y:S08]  /*18710*/  HMMA.16816.F32.BF16 R56, R24.reuse, R16, R56 ;  /* 0x000000101838723c */ /* 0x042ff00000041838 */
[C---:B------:R-:W-:Y:S01]  /*18720*/  HMMA.16816.F32.BF16 R52, R24.reuse, R18, R52 ;  /* 0x000000121834723c */ /* 0x040fe20000041834 */
[----:B------:R-:W1:Y:S07]  /*18730*/  LDSM.16.M88.4 R16, [R62+0xc800] ;  /* 0x00c800003e10783b */ /* 0x000e6e0000000200 */
[C---:B---3--:R-:W-:Y:S08]  /*18740*/  HMMA.16816.F32.BF16 R48, R24.reuse, R4, R48 ;  /* 0x000000041830723c */ /* 0x048ff00000041830 */
[----:B------:R-:W-:Y:S01]  /*18750*/  HMMA.16816.F32.BF16 R44, R24, R6, R44 ;  /* 0x00000006182c723c */ /* 0x000fe2000004182c */
[----:B------:R-:W3:Y:S07]  /*18760*/  LDSM.16.M88.4 R4, [R62+0xd000] ;  /* 0x00d000003e04783b */ /* 0x000eee0000000200 */
[C---:B------:R-:W-:Y:S08]  /*18770*/  HMMA.16816.F32.BF16 R40, R68.reuse, R76, R40 ;  /* 0x0000004c4428723c */ /* 0x040ff00000041828 */
[C---:B------:R-:W-:Y:S01]  /*18780*/  HMMA.16816.F32.BF16 R36, R68.reuse, R78, R36 ;  /* 0x0000004e4424723c */ /* 0x040fe20000041824 */
[----:B------:R-:W-:Y:S07]  /*18790*/  LDSM.16.M88.4 R76, [R63+0xc000] ;  /* 0x00c000003f4c783b */ /* 0x000fee0000000200 */
[C---:B------:R-:W-:Y:S08]  /*187a0*/  HMMA.16816.F32.BF16 R32, R68.reuse, R72, R32 ;  /* 0x000000484420723c */ /* 0x040ff00000041820 */
[----:B------:R-:W-:Y:S01]  /*187b0*/  HMMA.16816.F32.BF16 R84, R68, R74, R84 ;  /* 0x0000004a4454723c */ /* 0x000fe20000041854 */
[----:B------:R-:W4:Y:S04]  /*187c0*/  LDSM.16.M88.4 R72, [R63+0xc800] ;  /* 0x00c800003f48783b */ /* 0x000f280000000200 */
[----:B------:R-:W4:Y:S03]  /*187d0*/  LDSM.16.M88.4 R68, [R63+0xd000] ;  /* 0x00d000003f44783b */ /* 0x000f260000000200 */
[C---:B--2---:R-:W-:Y:S08]  /*187e0*/  HMMA.16816.F32.BF16 R40, R24.reuse, R64, R40 ;  /* 0x000000401828723c */ /* 0x044ff00000041828 */
[C---:B------:R-:W-:Y:S01]  /*187f0*/  HMMA.16816.F32.BF16 R36, R24.reuse, R66, R36 ;  /* 0x000000421824723c */ /* 0x040fe20000041824 */
[----:B------:R-:W2:Y:S07]  /*18800*/  LDSM.16.M88.4 R64, [R63+0xd800] ;  /* 0x00d800003f40783b */ /* 0x000eae0000000200 */
        /* <DEDUP_REMOVED lines=9> */
[----:B------:R-:W-:Y:S07]  /*188a0*/  LDSM.16.M88.4 R4, [R15+0xd800] ;  /* 0x00d800000f04783b */ /* 0x000fee0000000200 */
[C---:B------:R-:W-:Y:S08]  /*188b0*/  HMMA.16816.F32.BF16 R56, R88.reuse, R20, R56 ;  /* 0x000000145838723c */ /* 0x040ff00000041838 */
[----:B------:R-:W-:Y:S01]  /*188c0*/  HMMA.16816.F32.BF16 R52, R88, R22, R52 ;  /* 0x000000165834723c */ /* 0x000fe20000041834 */
[----:B------:R-:W3:Y:S07]  /*188d0*/  LDSM.16.M88.4 R20, [R15+0xc800] ;  /* 0x00c800000f14783b */ /* 0x000eee0000000200 */
[C---:B----4-:R-:W-:Y:S08]  /*188e0*/  HMMA.16816.F32.BF16 R48, R80.reuse, R72, R48 ;  /* 0x000000485030723c */ /* 0x050ff00000041830 */
[----:B------:R-:W-:Y:S08]  /*188f0*/  HMMA.16816.F32.BF16 R44, R80, R74, R44 ;  /* 0x0000004a502c723c */ /* 0x000ff0000004182c */
[----:B------:R-:W-:Y:S08]  /*18900*/  HMMA.16816.F32.BF16 R32, R88, R92, R32 ;  /* 0x0000005c5820723c */ /* 0x000ff00000041820 */
[C---:B------:R-:W-:Y:S08]  /*18910*/  HMMA.16816.F32.BF16 R40, R80.reuse, R68, R40 ;  /* 0x000000445028723c */ /* 0x040ff00000041828 */
[----:B------:R-:W-:Y:S01]  /*18920*/  HMMA.16816.F32.BF16 R72, R80, R70, R36 ;  /* 0x000000465048723c */ /* 0x000fe20000041824 */
[----:B------:R-:W-:Y:S04]  /*18930*/  LDSM.16.M88.4 R68, [R101+0x6000] ;  /* 0x006000006544783b */ /* 0x000fe80000000200 */
[----:B------:R-:W-:Y:S03]  /*18940*/  LDSM.16.M88.4 R36, [R99+UR6+0xe000] ;  /* 0x00e000066324783b */ /* 0x000fe60008000200 */
[----:B------:R-:W-:Y:S08]  /*18950*/  HMMA.16816.F32.BF16 R84, R88, R94, R84 ;  /* 0x0000005e5854723c */ /* 0x000ff00000041854 */
[C---:B------:R-:W-:Y:S08]  /*18960*/  HMMA.16816.F32.BF16 R56, R80.reuse, R76, R56 ;  /* 0x0000004c5038723c */ /* 0x040ff00000041838 */
[C---:B------:R-:W-:Y:S08]  /*18970*/  HMMA.16816.F32.BF16 R52, R80.reuse, R78, R52 ;  /* 0x0000004e5034723c */ /* 0x040ff00000041834 */
[----:B--2---:R-:W-:Y:S01]  /*18980*/  HMMA.16816.F32.BF16 R76, R80, R64, R32 ;  /* 0x00000040504c723c */ /* 0x004fe20000041820 */
[----:B------:R-:W2:Y:S07]  /*18990*/  LDSM.16.M88.4 R32, [R99+UR6+0xe800] ;  /* 0x00e800066320783b */ /* 0x000eae0008000200 */
[C---:B-1----:R-:W-:Y:S08]  /*189a0*/  HMMA.16816.F32.BF16 R40, R28.reuse, R16, R40 ;  /* 0x000000101c28723c */ /* 0x042ff00000041828 */
[----:B------:R-:W-:Y:S01]  /*189b0*/  HMMA.16816.F32.BF16 R72, R28, R18, R72 ;  /* 0x000000121c48723c */ /* 0x000fe20000041848 */
[----:B------:R-:W1:Y:S07]  /*189c0*/  LDSM.16.M88.4 R16, [R99+UR6+0xf000] ;  /* 0x00f000066310783b */ /* 0x000e6e0008000200 */
[----:B------:R-:W-:Y:S01]  /*189d0*/  HMMA.16816.F32.BF16 R84, R80, R66, R84 ;  /* 0x000000425054723c */ /* 0x000fe20000041854 */
[----:B------:R-:W-:Y:S04]  /*189e0*/  LDSM.16.M88.4 R64, [R63+0xf800] ;  /* 0x00f800003f40783b */ /* 0x000fe80000000200 */
[----:B------:R-:W-:Y:S03]  /*189f0*/  LDSM.16.M88.4 R80, [R96+0x6000] ;  /* 0x006000006050783b */ /* 0x000fe60000000200 */
[C---:B------:R-:W-:Y:S08]  /*18a00*/  HMMA.16816.F32.BF16 R56, R28.reuse, R24, R56 ;  /* 0x000000181c38723c */ /* 0x040ff00000041838 */
[C---:B------:R-:W-:Y:S01]  /*18a10*/  HMMA.16816.F32.BF16 R52, R28.reuse, R26, R52 ;  /* 0x0000001a1c34723c */ /* 0x040fe20000041834 */
[----:B------:R-:W-:Y:S07]  /*18a20*/  LDSM.16.M88.4 R24, [R98+0x6000] ;  /* 0x006000006218783b */ /* 0x000fee0000000200 */
[C---:B---3--:R-:W-:Y:S08]  /*18a30*/  HMMA.16816.F32.BF16 R48, R28.reuse, R20, R48 ;  /* 0x000000141c30723c */ /* 0x048ff00000041830 */
[C---:B------:R-:W-:Y:S01]  /*18a40*/  HMMA.16816.F32.BF16 R44, R28.reuse, R22, R44 ;  /* 0x000000161c2c723c */ /* 0x040fe2000004182c */
[----:B------:R-:W3:Y:S07]  /*18a50*/  LDSM.16.M88.4 R20, [R99+UR6+0xf800] ;  /* 0x00f800066314783b */ /* 0x000eee0008000200 */
[C---:B------:R-:W-:Y:S08]  /*18a60*/  HMMA.16816.F32.BF16 R76, R28.reuse, R4, R76 ;  /* 0x000000041c4c723c */ /* 0x040ff0000004184c */
[----:B------:R-:W-:Y:S01]  /*18a70*/  HMMA.16816.F32.BF16 R84, R28, R6, R84 ;  /* 0x000000061c54723c */ /* 0x000fe20000041854 */
[----:B------:R-:W4:Y:S04]  /*18a80*/  LDSM.16.M88.4 R4, [R62+0xe000] ;  /* 0x00e000003e04783b */ /* 0x000f280000000200 */
[----:B------:R-:W4:Y:S03]  /*18a90*/  LDSM.16.M88.4 R28, [R62+0xe800] ;  /* 0x00e800003e1c783b */ /* 0x000f260000000200 */
        /* <DEDUP_REMOVED lines=11> */
[----:B------:R-:W3:Y:S04]  /*18b50*/  LDSM.16.M88.4 R20, [R63+0xe000] ;  /* 0x00e000003f14783b */ /* 0x000ee80000000200 */
[----:B------:R-:W-:Y:S03]  /*18b60*/  LDSM.16.M88.4 R68, [R15+0xe000] ;  /* 0x00e000000f44783b */ /* 0x000fe60000000200 */
[C---:B----4-:R-:W-:Y:S08]  /*18b70*/  HMMA.16816.F32.BF16 R56, R24.reuse, R4, R56 ;  /* 0x000000041838723c */ /* 0x050ff00000041838 */
[C---:B------:R-:W-:Y:S01]  /*18b80*/  HMMA.16816.F32.BF16 R52, R24.reuse, R6, R52 ;  /* 0x000000061834723c */ /* 0x040fe20000041834 */
[----:B------:R-:W-:Y:S07]  /*18b90*/  LDSM.16.M88.4 R4, [R63+0xf000] ;  /* 0x00f000003f04783b */ /* 0x000fee0000000200 */
[C---:B------:R-:W-:Y:S08]  /*18ba0*/  HMMA.16816.F32.BF16 R48, R24.reuse, R28, R48 ;  /* 0x0000001c1830723c */ /* 0x040ff00000041830 */
[C---:B------:R-:W-:Y:S01]  /*18bb0*/  HMMA.16816.F32.BF16 R44, R24.reuse, R30, R44 ;  /* 0x0000001e182c723c */ /* 0x040fe2000004182c */
[----:B------:R-:W4:Y:S07]  /*18bc0*/  LDSM.16.M88.4 R28, [R63+0xe800] ;  /* 0x00e800003f1c783b */ /* 0x000f2e0000000200 */
[C---:B--2---:R-:W-:Y:S08]  /*18bd0*/  HMMA.16816.F32.BF16 R40, R24.reuse, R32, R40 ;  /* 0x000000201828723c */ /* 0x044ff00000041828 */
[C---:B------:R-:W-:Y:S01]  /*18be0*/  HMMA.16816.F32.BF16 R72, R24.reuse, R34, R72 ;  /* 0x000000221848723c */ /* 0x040fe20000041848 */
[----:B------:R-:W2:Y:S07]  /*18bf0*/  LDSM.16.M88.4 R32, [R15+0xe800] ;  /* 0x00e800000f20783b */ /* 0x000eae0000000200 */
[C---:B-1----:R-:W-:Y:S08]  /*18c00*/  HMMA.16816.F32.BF16 R76, R24.reuse, R16, R76 ;  /* 0x00000010184c723c */ /* 0x042ff0000004184c */
[----:B------:R-:W-:Y:S01]  /*18c10*/  HMMA.16816.F32.BF16 R84, R24, R18, R84 ;  /* 0x000000121854723c */ /* 0x000fe20000041854 */
[----:B------:R-:W1:Y:S04]  /*18c20*/  LDSM.16.M88.4 R16, [R15+0xf000] ;  /* 0x00f000000f10783b */ /* 0x000e680000000200 */
[----:B------:R-:W1:Y:S01]  /*18c30*/  LDSM.16.M88.4 R24, [R15+0xf800] ;  /* 0x00f800000f18783b */ /* 0x000e620000000200 */
[----:B------:R-:W-:-:S04]  /*18c40*/  DEPBAR.LE SB0, 0x0 ;  /* 0x000080000000791a */ /* 0x000fc80000000000 */
[C---:B---3--:R-:W-:Y:S08]  /*18c50*/  HMMA.16816.F32.BF16 R56, R36.reuse, R20, R56 ;  /* 0x000000142438723c */ /* 0x048ff00000041838 */
[C---:B------:R-:W-:Y:S08]  /*18c60*/  HMMA.16816.F32.BF16 R52, R36.reuse, R22, R52 ;  /* 0x000000162434723c */ /* 0x040ff00000041834 */
[C---:B----4-:R-:W-:Y:S08]  /*18c70*/  HMMA.16816.F32.BF16 R48, R36.reuse, R28, R48 ;  /* 0x0000001c2430723c */ /* 0x050ff00000041830 */
[C---:B------:R-:W-:Y:S08]  /*18c80*/  HMMA.16816.F32.BF16 R44, R36.reuse, R30, R44 ;  /* 0x0000001e242c723c */ /* 0x040ff0000004182c */
[----:B------:R-:W-:Y:S01]  /*18c90*/  HMMA.16816.F32.BF16 R40, R36, R4, R40 ;  /* 0x000000042428723c */ /* 0x000fe20000041828 */
[----:B------:R-:W-:-:S04]  /*18ca0*/  SHF.R.U32.HI R4, RZ, 0x2, R61 ;  /* 0x00000002ff047819 */ /* 0x000fc8000001163d */
[----:B------:R-:W-:-:S03]  /*18cb0*/  LOP3.LUT R5, R4, 0x7, RZ, 0xc0, !PT ;  /* 0x0000000704057812 */ /* 0x000fc600078ec0ff */
[----:B------:R-:W-:Y:S01]  /*18cc0*/  HMMA.16816.F32.BF16 R72, R36, R6, R72 ;  /* 0x000000062448723c */ /* 0x000fe20000041848 */
[----:B------:R-:W-:-:S04]  /*18cd0*/  IADD3 R14, PT, PT, R5, UR25, R14 ;  /* 0x00000019050e7c10 */ /* 0x000fc8000fffe00e */
[C---:B------:R-:W-:Y:S01]  /*18ce0*/  IADD3 R233, PT, PT, R14.reuse, UR26, -R233 ;  /* 0x0000001a0ee97c10 */ /* 0x040fe2000fffe8e9 */
[----:B------:R-:W-:Y:S02]  /*18cf0*/  VIADD R5, R14, UR8 ;  /* 0x000000080e057c36 */ /* 0x000fe40008000000 */
[----:B------:R-:W-:Y:S03]  /*18d00*/  HMMA.16816.F32.BF16 R76, R36, R64, R76 ;  /* 0x00000040244c723c */ /* 0x000fe6000004184c */
[C-C-:B------:R-:W-:Y:S02]  /*18d10*/  VIADDMNMX R232, R5.reuse, 0x1, R224.reuse, PT ;  /* 0x0000000105e87846 */ /* 0x140fe400038001e0 */
[----:B------:R-:W-:-:S03]  /*18d20*/  VIADDMNMX R224, R5, 0x9, R224, PT ;  /* 0x0000000905e07846 */ /* 0x000fc600038001e0 */
[----:B------:R-:W-:Y:S08]  /*18d30*/  HMMA.16816.F32.BF16 R84, R36, R66, R84 ;  /* 0x000000422454723c */ /* 0x000ff00000041854 */
[C---:B------:R-:W-:Y:S08]  /*18d40*/  HMMA.16816.F32.BF16 R56, R80.reuse, R68, R56 ;  /* 0x000000445038723c */ /* 0x040ff00000041838 */
[C---:B------:R-:W-:Y:S08]  /*18d50*/  HMMA.16816.F32.BF16 R52, R80.reuse, R70, R52 ;  /* 0x000000465034723c */ /* 0x040ff00000041834 */
[C---:B--2---:R-:W-:Y:S08]  /*18d60*/  HMMA.16816.F32.BF16 R48, R80.reuse, R32, R48 ;  /* 0x000000205030723c */ /* 0x044ff00000041830 */
[C---:B------:R-:W-:Y:S08]  /*18d70*/  HMMA.16816.F32.BF16 R44, R80.reuse, R34, R44 ;  /* 0x00000022502c723c */ /* 0x040ff0000004182c */
[C---:B-1----:R-:W-:Y:S08]  /*18d80*/  HMMA.16816.F32.BF16 R40, R80.reuse, R16, R40 ;  /* 0x000000105028723c */ /* 0x042ff00000041828 */
        /* <DEDUP_REMOVED lines=17> */
.L_x_2249:
        /* <DEDUP_REMOVED lines=51> */
[C---:B------:R-:W-:Y:S01]  /*191d0*/  IMAD R5, R6.reuse, UR11, R5 ;  /* 0x0000000b06057c24 */ /* 0x040fe2000f8e0205 */
        /* <DEDUP_REMOVED lines=10> */
.L_x_2250:
[----:B------:R-:W1:Y:S01]  /*19280*/  LDCU UR9, c[0x0][0x440] ;  /* 0x00008800ff0977ac */ /* 0x000e620008000800 */
[----:B------:R-:W-:Y:S02]  /*19290*/  IMAD.U32 R4, RZ, RZ, UR28 ;  /* 0x0000001cff047e24 */ /* 0x000fe4000f8e00ff */
[----:B------:R-:W-:Y:S01]  /*192a0*/  IMAD.U32 R5, RZ, RZ, UR27 ;  /* 0x0000001bff057e24 */ /* 0x000fe2000f8e00ff */
[----:B------:R-:W2:Y:S02]  /*192b0*/  LDCU UR8, c[0x0][0x3bc] ;  /* 0x00007780ff0877ac */ /* 0x000ea40008000800 */
[----:B------:R-:W-:Y:S01]  /*192c0*/  LEA R6, P0, R4, R226, 0x1 ;  /* 0x000000e204067211 */ /* 0x000fe200078008ff */
[----:B------:R-:W-:-:S03]  /*192d0*/  USHF.L.U32 UR11, UR10, 0x5, URZ ;  /* 0x000000050a0b7899 */ /* 0x000fc600080006ff */
[----:B------:R-:W-:Y:S02]  /*192e0*/  LEA.HI.X R7, R4, R227, R5, 0x1, P0 ;  /* 0x000000e304077211 */ /* 0x000fe400000f0c05 */
[----:B-1----:R-:W-:Y:S02]  /*192f0*/  ISETP.GE.AND P2, PT, R11, UR9, PT ;  /* 0x000000090b007c0c */ /* 0x002fe4000bf46270 */
[----:B------:R-:W-:Y:S02]  /*19300*/  ISETP.GE.AND P4, PT, R12, UR9, PT ;  /* 0x000000090c007c0c */ /* 0x000fe4000bf86270 */
[----:B------:R-:W-:Y:S01]  /*19310*/  ISETP.GE.AND P3, PT, R9, UR9, PT ;  /* 0x0000000909007c0c */ /* 0x000fe2000bf66270 */
[----:B--2---:R-:W-:Y:S01]  /*19320*/  USHF.L.U64.HI UR8, UR10, 0x5, UR8 ;  /* 0x000000050a087899 */ /* 0x004fe20008010208 */
[----:B------:R-:W-:Y:S02]  /*19330*/  ISETP.GE.AND P1, PT, R10, UR9, PT ;  /* 0x000000090a007c0c */ /* 0x000fe4000bf26270 */
[----:B------:R-:W-:-:S04]  /*19340*/  IADD3 R12, P0, PT, R6, UR11, RZ ;  /* 0x0000000b060c7c10 */ /* 0x000fc8000ff1e0ff */
[----:B------:R-:W-:Y:S01]  /*19350*/  IADD3.X R13, PT, PT, R7, UR8, RZ, P0, !PT ;  /* 0x00000008070d7c10 */ /* 0x000fe200087fe4ff */
[----:B------:R-:W-:Y:S01]  /*19360*/  @!P2 IMAD.MOV.U32 R4, RZ, RZ, R226 ;  /* 0x000000ffff04a224 */ /* 0x000fe200078e00e2 */
[----:B------:R-:W-:Y:S01]  /*19370*/  IADD3 R10, P0, PT, R12, UR11, RZ ;  /* 0x0000000b0c0a7c10 */ /* 0x000fe2000ff1e0ff */
[----:B------:R-:W-:Y:S01]  /*19380*/  @!P2 IMAD.MOV.U32 R5, RZ, RZ, R227 ;  /* 0x000000ffff05a224 */ /* 0x000fe200078e00e3 */
[----:B------:R-:W-:Y:S01]  /*19390*/  @!PT LDS RZ, [RZ] ;  /* 0x00000000fffff984 */ /* 0x000fe20000000800 */
[----:B------:R-:W-:Y:S01]  /*193a0*/  @!PT LDS RZ, [RZ] ;  /* 0x00000000fffff984 */ /* 0x000fe20000000800 */
[----:B------:R-:W-:Y:S01]  /*193b0*/  @!PT LDS RZ, [RZ] ;  /* 0x00000000fffff984 */ /* 0x000fe20000000800 */
[----:B------:R1:W-:Y:S02]  /*193c0*/  @!P4 LDGSTS.E.BYPASS.LTC128B.128 [R241+0x8000], desc[UR4][R226.64] ;  /* 0x08000000e2f1cfae */ /* 0x0003e4000b981a04 */
[----:B------:R-:W-:Y:S02]  /*193d0*/  IADD3.X R11, PT, PT, R13, UR8, RZ, P0, !PT ;  /* 0x000000080d0b7c10 */ /* 0x000fe400087fe4ff */
        /* <DEDUP_REMOVED lines=77> */
.L_x_2248:
[----:B------:R-:W-:Y:S01]  /*198b0*/  IMAD.SHL.U32 R33, R61, 0x2, RZ ;  /* 0x000000023d217824 */ /* 0x000fe200078e00ff */
[----:B------:R-:W2:Y:S01]  /*198c0*/  LDCU UR8, c[0x0][0x45c] ;  /* 0x00008b80ff0877ac */ /* 0x000ea20008000800 */
[----:B-1----:R-:W-:Y:S01]  /*198d0*/  VIADD R4, R233, 0x8 ;  /* 0x00000008e9047836 */ /* 0x002fe20000000000 */
[----:B------:R-:W-:Y:S02]  /*198e0*/  LOP3.LUT R215, R60, 0x200, R3, 0xf8, !PT ;  /* 0x000002003cd77812 */ /* 0x000fe400078ef803 */
[----:B------:R-:W-:Y:S01]  /*198f0*/  LOP3.LUT R33, R33, 0x6, RZ, 0xc0, !PT ;  /* 0x0000000621217812 */ /* 0x000fe200078ec0ff */
[----:B------:R-:W-:Y:S01]  /*19900*/  UISETP.GT.AND UP0, UPT, UR31, UR7, UPT ;  /* 0x000000071f00728c */ /* 0x000fe2000bf04270 */
[----:B------:R-:W-:Y:S02]  /*19910*/  LEA R215, R215, UR6, 0x1 ;  /* 0x00000006d7d77c11 */ /* 0x000fe4000f8e08ff */
[----:B------:R-:W-:-:S03]  /*19920*/  LOP3.LUT R33, R33, UR32, RZ, 0xfc, !PT ;  /* 0x0000002021217c12 */ /* 0x000fc6000f8efcff */
        /* <DEDUP_REMOVED lines=8> */
[C---:B------:R-:W-:Y:S01]  /*199b0*/  ISETP.GT.AND P1, PT, R4.reuse, R5, PT ;  /* 0x000000050400720c */ /* 0x040fe20003f24270 */
[----:B------:R-:W-:Y:S01]  /*199c0*/  VIADD R11, R33, 0x19 ;  /* 0x00000019210b7836 */ /* 0x000fe20000000000 */
[----:B------:R-:W-:Y:S01]  /*199d0*/  FSEL R31, R57, -INF , !P0 ;  /* 0xff800000391f7808 */ /* 0x000fe20004000000 */
[----:B------:R-:W-:Y:S01]  /*199e0*/  VIADD R21, R33, 0x20 ;  /* 0x0000002021157836 */ /* 0x000fe20000000000 */
[----:B------:R-:W-:Y:S01]  /*199f0*/  ISETP.GE.AND P5, PT, R5, R232, PT ;  /* 0x000000e80500720c */ /* 0x000fe20003fa6270 */
[----:B------:R-:W-:Y:S01]  /*19a00*/  VIADD R35, R33, 0x21 ;  /* 0x0000002121237836 */ /* 0x000fe20000000000 */
[----:B------:R-:W-:Y:S01]  /*19a10*/  ISETP.GE.AND P4, PT, R5, R224, PT ;  /* 0x000000e00500720c */ /* 0x000fe20003f86270 */
[----:B------:R-:W-:Y:S01]  /*19a20*/  VIADD R5, R33, 0x9 ;  /* 0x0000000921057836 */ /* 0x000fe20000000000 */
[-C--:B------:R-:W-:Y:S01]  /*19a30*/  ISETP.GT.AND P3, PT, R233, R7.reuse, PT ;  /* 0x00000007e900720c */ /* 0x080fe20003f64270 */
[----:B------:R-:W-:Y:S01]  /*19a40*/  VIADD R37, R33, 0x29 ;  /* 0x0000002921257836 */ /* 0x000fe20000000000 */
[----:B------:R-:W-:Y:S01]  /*19a50*/  ISETP.GE.AND P6, PT, R7, R232, PT ;  /* 0x000000e80700720c */ /* 0x000fe20003fc6270 */
[----:B------:R-:W-:Y:S01]  /*19a60*/  VIADD R39, R33, 0x30 ;  /* 0x0000003021277836 */ /* 0x000fe20000000000 */
[----:B------:R-:W-:Y:S01]  /*19a70*/  ISETP.GT.AND P2, PT, R4, R7, PT ;  /* 0x000000070400720c */ /* 0x000fe20003f44270 */
[----:B------:R-:W-:Y:S01]  /*19a80*/  IMAD.IADD R194, R8, 0x1, R215 ;  /* 0x0000000108c27824 */ /* 0x000fe200078e02d7 */
[----:B------:R-:W-:Y:S01]  /*19a90*/  ISETP.GE.AND P0, PT, R7, R224, PT ;  /* 0x000000e00700720c */ /* 0x000fe20003f06270 */
[----:B------:R-:W-:Y:S01]  /*19aa0*/  LDSM.16.MT88.4 R80, [R196+0x14000] ;  /* 0x01400000c450783b */ /* 0x000fe20000004200 */
[----:B------:R-:W-:Y:S01]  /*19ab0*/  FSEL R7, R59, -INF , !P1 ;  /* 0xff8000003b077808 */ /* 0x000fe20004800000 */
[----:B------:R-:W-:Y:S01]  /*19ac0*/  IMAD.IADD R192, R2, 0x1, R194 ;  /* 0x0000000102c07824 */ /* 0x000fe200078e02c2 */
[----:B------:R-:W-:Y:S01]  /*19ad0*/  FSEL R31, R31, -INF , !P5 ;  /* 0xff8000001f1f7808 */ /* 0x000fe20006800000 */
[----:B------:R-:W-:Y:S01]  /*19ae0*/  LDSM.16.MT88.4 R140, [R194+0x10000] ;  /* 0x01000000c28c783b */ /* 0x000fe20000004200 */
[----:B------:R-:W-:-:S02]  /*19af0*/  FSEL R7, R7, -INF , !P4 ;  /* 0xff80000007077808 */ /* 0x000fc40006000000 */
[----:B------:R-:W-:Y:S01]  /*19b00*/  FSEL R27, R52, -INF , !P3 ;  /* 0xff800000341b7808 */ /* 0x000fe20005800000 */
[----:B------:R-:W-:Y:S01]  /*19b10*/  LDSM.16.MT88.4 R132, [R192+0x10000] ;  /* 0x01000000c084783b */ /* 0x000fe20000004200 */
[-C--:B------:R-:W-:Y:S02]  /*19b20*/  ISETP.GT.AND P1, PT, R233, R5.reuse, PT ;  /* 0x00000005e900720c */ /* 0x080fe40003f24270 */
[C---:B------:R-:W-:Y:S01]  /*19b30*/  ISETP.GE.AND P5, PT, R5.reuse, R232, PT ;  /* 0x000000e80500720c */ /* 0x040fe20003fa6270 */
[----:B------:R-:W-:Y:S01]  /*19b40*/  LDSM.16.MT88.4 R64, [R192+0x12000] ;  /* 0x01200000c040783b */ /* 0x000fe20000004200 */
[----:B------:R-:W-:Y:S02]  /*19b50*/  ISETP.GT.AND P4, PT, R4, R5, PT ;  /* 0x000000050400720c */ /* 0x000fe40003f84270 */
        /* <DEDUP_REMOVED lines=8> */
[-C--:B------:R-:W-:Y:S01]  /*19be0*/  ISETP.GT.AND P2, PT, R233, R5.reuse, PT ;  /* 0x00000005e900720c */ /* 0x080fe20003f44270 */
[----:B------:R-:W-:Y:S01]  /*19bf0*/  LDSM.16.MT88.4 R104, [R215+0x16000] ;  /* 0x01600000d768783b */ /* 0x000fe20000004200 */
[C---:B------:R-:W-:Y:S02]  /*19c00*/  ISETP.GE.AND P6, PT, R5.reuse, R232, PT ;  /* 0x000000e80500720c */ /* 0x040fe40003fc6270 */
[----:B------:R-:W-:Y:S01]  /*19c10*/  ISETP.GT.AND P1, PT, R4, R5, PT ;  /* 0x000000050400720c */ /* 0x000fe20003f24270 */
[----:B------:R-:W-:Y:S01]  /*19c20*/  LDSM.16.MT88.4 R112, [R196+0x16000] ;  /* 0x01600000c470783b */ /* 0x000fe20000004200 */
[----:B------:R-:W-:-:S02]  /*19c30*/  ISETP.GE.AND P0, PT, R5, R224, PT ;  /* 0x000000e00500720c */ /* 0x000fc40003f06270 */
[----:B------:R-:W-:Y:S01]  /*19c40*/  FSEL R5, R55, -INF , !P4 ;  /* 0xff80000037057808 */ /* 0x000fe20006000000 */
[----:B------:R-:W-:Y:S01]  /*19c50*/  LDSM.16.MT88.4 R120, [R194+0x16000] ;  /* 0x01600000c278783b */ /* 0x000fe20000004200 */
[----:B------:R-:W-:Y:S02]  /*19c60*/  FSEL R29, R29, -INF , !P5 ;  /* 0xff8000001d1d7808 */ /* 0x000fe40006800000 */
[-C--:B------:R-:W-:Y:S01]  /*19c70*/  ISETP.GT.AND P5, PT, R233, R9.reuse, PT ;  /* 0x00000009e900720c */ /* 0x080fe20003fa4270 */
[----:B------:R-:W-:Y:S01]  /*19c80*/  LDSM.16.MT88.4 R172, [R196+0x12800] ;  /* 0x01280000c4ac783b */ /* 0x000fe20000004200 */
[----:B------:R-:W-:Y:S02]  /*19c90*/  FSEL R5, R5, -INF , !P3 ;  /* 0xff80000005057808 */ /* 0x000fe40005800000 */
[----:B------:R-:W-:Y:S01]  /*19ca0*/  ISETP.GT.AND P3, PT, R4, R9, PT ;  /* 0x000000090400720c */ /* 0x000fe20003f64270 */
[----:B------:R-:W-:Y:S01]  /*19cb0*/  LDSM.16.MT88.4 R168, [R194+0x12800] ;  /* 0x01280000c2a8783b */ /* 0x000fe20000004200 */
[----:B------:R-:W-:-:S02]  /*19cc0*/  FSEL R13, R48, -INF , !P2 ;  /* 0xff800000300d7808 */ /* 0x000fc40005000000 */
[C---:B------:R-:W-:Y:S02]  /*19cd0*/  ISETP.GE.AND P4, PT, R9.reuse, R232, PT ;  /* 0x000000e80900720c */ /* 0x040fe40003f86270 */
[----:B------:R-:W-:Y:S02]  /*19ce0*/  ISETP.GE.AND P2, PT, R9, R224, PT ;  /* 0x000000e00900720c */ /* 0x000fe40003f46270 */
[----:B------:R-:W-:Y:S02]  /*19cf0*/  FSEL R9, R50, -INF , !P1 ;  /* 0xff80000032097808 */ /* 0x000fe40004800000 */
[----:B------:R-:W-:Y:S02]  /*19d00*/  FSEL R49, R49, -INF , !P5 ;  /* 0xff80000031317808 */ /* 0x000fe40006800000 */
[-C--:B------:R-:W-:Y:S02]  /*19d10*/  ISETP.GT.AND P1, PT, R233, R15.reuse, PT ;  /* 0x0000000fe900720c */ /* 0x080fe40003f24270 */
[----:B------:R-:W-:-:S02]  /*19d20*/  ISETP.GT.AND P5, PT, R4, R15, PT ;  /* 0x0000000f0400720c */ /* 0x000fc40003fa4270 */
[----:B------:R-:W-:Y:S02]  /*19d30*/  FSEL R19, R51, -INF , !P3 ;  /* 0xff80000033137808 */ /* 0x000fe40005800000 */
[----:B------:R-:W-:Y:S02]  /*19d40*/  FSEL R13, R13, -INF , !P6 ;  /* 0xff8000000d0d7808 */ /* 0x000fe40007000000 */
[----:B------:R-:W-:Y:S02]  /*19d50*/  FSEL R9, R9, -INF , !P0 ;  /* 0xff80000009097808 */ /* 0x000fe40004000000 */
[C---:B------:R-:W-:Y:S02]  /*19d60*/  ISETP.GE.AND P6, PT, R15.reuse, R232, PT ;  /* 0x000000e80f00720c */ /* 0x040fe40003fc6270 */
[----:B------:R-:W-:Y:S02]  /*19d70*/  ISETP.GE.AND P0, PT, R15, R224, PT ;  /* 0x000000e00f00720c */ /* 0x000fe40003f06270 */
[----:B------:R-:W-:-:S02]  /*19d80*/  ISETP.GT.AND P3, PT, R233, R11, PT ;  /* 0x0000000be900720c */ /* 0x000fc40003f64270 */
[----:B------:R-:W-:Y:S02]  /*19d90*/  FSEL R44, R44, -INF , !P1 ;  /* 0xff8000002c2c7808 */ /* 0x000fe40004800000 */
[----:B------:R-:W-:Y:S02]  /*19da0*/  FSEL R17, R46, -INF , !P5 ;  /* 0xff8000002e117808 */ /* 0x000fe40006800000 */
[----:B------:R-:W-:Y:S02]  /*19db0*/  FSEL R19, R19, -INF , !P2 ;  /* 0xff80000013137808 */ /* 0x000fe40005000000 */
[----:B------:R-:W-:Y:S02]  /*19dc0*/  FSEL R15, R49, -INF , !P4 ;  /* 0xff800000310f7808 */ /* 0x000fe40006000000 */
[----:B------:R-:W-:Y:S01]  /*19dd0*/  ISETP.GT.AND P2, PT, R4, R11, PT ;  /* 0x0000000b0400720c */ /* 0x000fe20003f44270 */
[----:B------:R-:W-:Y:S01]  /*19de0*/  LDSM.16.MT88.4 R48, [R196+0x12000] ;  /* 0x01200000c430783b */ /* 0x000fe20000004200 */
[----:B------:R-:W-:-:S02]  /*19df0*/  ISETP.GE.AND P4, PT, R11, R232, PT ;  /* 0x000000e80b00720c */ /* 0x000fc40003f86270 */
[----:B------:R-:W-:Y:S02]  /*19e00*/  ISETP.GE.AND P1, PT, R11, R224, PT ;  /* 0x000000e00b00720c */ /* 0x000fe40003f26270 */
[----:B------:R-:W-:Y:S02]  /*19e10*/  FSEL R11, R44, -INF , !P6 ;  /* 0xff8000002c0b7808 */ /* 0x000fe40007000000 */
[----:B------:R-:W-:Y:S02]  /*19e20*/  FSEL R17, R17, -INF , !P0 ;  /* 0xff80000011117808 */ /* 0x000fe40004000000 */
[----:B------:R-:W-:Y:S02]  /*19e30*/  FSEL R23, R45, -INF , !P3 ;  /* 0xff8000002d177808 */ /* 0x000fe40005800000 */
[----:B------:R-:W-:Y:S02]  /*19e40*/  ISETP.GT.AND P6, PT, R233, R21, PT ;  /* 0x00000015e900720c */ /* 0x000fe40003fc4270 */
[----:B------:R-:W-:-:S02]  /*19e50*/  ISETP.GE.AND P5, PT, R21, R232, PT ;  /* 0x000000e81500720c */ /* 0x000fc40003fa6270 */
[----:B------:R-:W-:Y:S02]  /*19e60*/  ISETP.GT.AND P0, PT, R4, R21, PT ;  /* 0x000000150400720c */ /* 0x000fe40003f04270 */
[----:B------:R-:W-:Y:S02]  /*19e70*/  ISETP.GE.AND P3, PT, R21, R224, PT ;  /* 0x000000e01500720c */ /* 0x000fe40003f66270 */
[----:B------:R-:W-:Y:S02]  /*19e80*/  FSEL R21, R47, -INF , !P2 ;  /* 0xff8000002f157808 */ /* 0x000fe40005000000 */
[----:B------:R-:W-:Y:S02]  /*19e90*/  ISETP.GT.AND P2, PT, R233, R35, PT ;  /* 0x00000023e900720c */ /* 0x000fe40003f44270 */
[----:B------:R-:W-:Y:S02]  /*19ea0*/  FSEL R40, R40, -INF , !P6 ;  /* 0xff80000028287808 */ /* 0x000fe40007000000 */
[----:B------:R-:W-:-:S02]  /*19eb0*/  FSEL R42, R42, -INF , !P0 ;  /* 0xff8000002a2a7808 */ /* 0x000fc40004000000 */
[----:B------:R-:W-:Y:S02]  /*19ec0*/  FSEL R41, R41, -INF , !P2 ;  /* 0xff80000029297808 */ /* 0x000fe40005000000 */
[C---:B------:R-:W-:Y:S02]  /*19ed0*/  ISETP.GE.AND P6, PT, R35.reuse, R232, PT ;  /* 0x000000e82300720c */ /* 0x040fe40003fc6270 */
[----:B------:R-:W-:Y:S02]  /*19ee0*/  ISETP.GT.AND P0, PT, R4, R35, PT ;  /* 0x000000230400720c */ /* 0x000fe40003f04270 */
[----:B------:R-:W-:Y:S01]  /*19ef0*/  ISETP.GE.AND P2, PT, R35, R224, PT ;  /* 0x000000e02300720c */ /* 0x000fe20003f46270 */
[----:B------:R-:W-:Y:S01]  /*19f00*/  VIADD R35, R33, 0x28 ;  /* 0x0000002821237836 */ /* 0x000fe20000000000 */
[----:B------:R-:W-:Y:S02]  /*19f10*/  FSEL R43, R43, -INF , !P0 ;  /* 0xff8000002b2b7808 */ /* 0x000fe40004000000 */
[----:B------:R-:W-:-:S02]  /*19f20*/  FSEL R21, R21, -INF , !P1 ;  /* 0xff80000015157808 */ /* 0x000fc40004800000 */
[----:B------:R-:W-:Y:S02]  /*19f30*/  FSEL R23, R23, -INF , !P4 ;  /* 0xff80000017177808 */ /* 0x000fe40006000000 */
[C---:B------:R-:W-:Y:S02]  /*19f40*/  ISETP.GT.AND P0, PT, R233.reuse, R35, PT ;  /* 0x00000023e900720c */ /* 0x040fe40003f04270 */
[----:B------:R-:W-:Y:S02]  /*19f50*/  ISETP.GT.AND P1, PT, R233, R37, PT ;  /* 0x00000025e900720c */ /* 0x000fe40003f24270 */
[----:B------:R-:W-:Y:S02]  /*19f60*/  ISETP.GT.AND P4, PT, R4, R35, PT ;  /* 0x000000230400720c */ /* 0x000fe40003f84270 */
[----:B------:R-:W-:Y:S02]  /*19f70*/  FSEL R72, R72, -INF , !P0 ;  /* 0xff80000048487808 */ /* 0x000fe40004000000 */
[----:B------:R-:W-:-:S02]  /*19f80*/  FSEL R73, R73, -INF , !P1 ;  /* 0xff80000049497808 */ /* 0x000fc40004800000 */
[C---:B------:R-:W-:Y:S02]  /*19f90*/  ISETP.GE.AND P0, PT, R35.reuse, R232, PT ;  /* 0x000000e82300720c */ /* 0x040fe40003f06270 */
[----:B------:R-:W-:Y:S02]  /*19fa0*/  FSEL R74, R74, -INF , !P4 ;  /* 0xff8000004a4a7808 */ /* 0x000fe40006000000 */
[----:B------:R-:W-:Y:S01]  /*19fb0*/  ISETP.GE.AND P1, PT, R35, R224, PT ;  /* 0x000000e02300720c */ /* 0x000fe20003f26270 */
[----:B------:R-:W-:Y:S01]  /*19fc0*/  VIADD R35, R33, 0x31 ;  /* 0x0000003121237836 */ /* 0x000fe20000000000 */
[----:B------:R-:W-:Y:S02]  /*19fd0*/  ISETP.GT.AND P4, PT, R4, R37, PT ;  /* 0x000000250400720c */ /* 0x000fe40003f84270 */
[----:B------:R-:W-:Y:S02]  /*19fe0*/  FSEL R197, R42, -INF , !P3 ;  /* 0xff8000002ac57808 */ /* 0x000fe40005800000 */
[----:B------:R-:W-:-:S02]  /*19ff0*/  FSEL R75, R75, -INF , !P4 ;  /* 0xff8000004b4b7808 */ /* 0x000fc40006000000 */
[----:B------:R-:W-:Y:S02]  /*1a000*/  FSEL R219, R40, -INF , !P5 ;  /* 0xff80000028db7808 */ /* 0x000fe40006800000 */
[----:B------:R-:W-:Y:S02]  /*1a010*/  ISETP.GT.AND P4, PT, R4, R39, PT ;  /* 0x000000270400720c */ /* 0x000fe40003f84270 */
[C---:B------:R-:W-:Y:S02]  /*1a020*/  ISETP.GT.AND P3, PT, R233.reuse, R35, PT ;  /* 0x00000023e900720c */ /* 0x040fe40003f64270 */
[----:B------:R-:W-:Y:S02]  /*1a030*/  ISETP.GT.AND P5, PT, R233, R39, PT ;  /* 0x00000027e900720c */ /* 0x000fe40003fa4270 */
[----:B------:R-:W-:Y:S02]  /*1a040*/  FSEL R78, R78, -INF , !P4 ;  /* 0xff8000004e4e7808 */ /* 0x000fe40006000000 */
[----:B------:R-:W-:-:S02]  /*1a050*/  FSEL R77, R77, -INF , !P3 ;  /* 0xff8000004d4d7808 */ /* 0x000fc40005800000 */
[----:B------:R-:W-:Y:S02]  /*1a060*/  FSEL R76, R76, -INF , !P5 ;  /* 0xff8000004c4c7808 */ /* 0x000fe40006800000 */
[C---:B------:R-:W-:Y:S02]  /*1a070*/  ISETP.GE.AND P4, PT, R37.reuse, R232, PT ;  /* 0x000000e82500720c */ /* 0x040fe40003f86270 */
[----:B------:R-:W-:Y:S01]  /*1a080*/  ISETP.GE.AND P3, PT, R37, R224, PT ;  /* 0x000000e02500720c */ /* 0x000fe20003f66270 */
[----:B------:R-:W-:Y:S01]  /*1a090*/  VIADD R37, R33, 0x38 ;  /* 0x0000003821257836 */ /* 0x000fe20000000000 */
[----:B------:R-:W-:Y:S02]  /*1a0a0*/  ISETP.GT.AND P5, PT, R4, R35, PT ;  /* 0x000000230400720c */ /* 0x000fe40003fa4270 */
[----:B------:R-:W-:Y:S02]  /*1a0b0*/  FSEL R195, R41, -INF , !P6 ;  /* 0xff80000029c37808 */ /* 0x000fe40007000000 */
[----:B------:R-:W-:-:S02]  /*1a0c0*/  FSEL R79, R79, -INF , !P5 ;  /* 0xff8000004f4f7808 */ /* 0x000fc40006800000 */
[----:B------:R-:W-:Y:S02]  /*1a0d0*/  ISETP.GT.AND P5, PT, R4, R37, PT ;  /* 0x000000250400720c */ /* 0x000fe40003fa4270 */
[----:B------:R-:W-:Y:S02]  /*1a0e0*/  ISETP.GT.AND P6, PT, R233, R33, PT ;  /* 0x00000021e900720c */ /* 0x000fe40003fc4270 */
[----:B------:R-:W-:Y:S02]  /*1a0f0*/  FSEL R86, R86, -INF , !P5 ;  /* 0xff80000056567808 */ /* 0x000fe40006800000 */
[----:B------:R-:W-:Y:S02]  /*1a100*/  ISETP.GE.AND P5, PT, R33, R232, PT ;  /* 0x000000e82100720c */ /* 0x000fe40003fa6270 */
[----:B------:R-:W-:Y:S02]  /*1a110*/  FSEL R56, R56, -INF , !P6 ;  /* 0xff80000038387808 */ /* 0x000fe40007000000 */
[----:B------:R-:W-:-:S02]  /*1a120*/  FSEL R199, R43, -INF , !P2 ;  /* 0xff8000002bc77808 */ /* 0x000fc40005000000 */
[----:B------:R-:W-:Y:S01]  /*1a130*/  ISETP.GT.AND P2, PT, R233, R37, PT ;  /* 0x00000025e900720c */ /* 0x000fe20003f44270 */
[----:B------:R-:W-:Y:S01]  /*1a140*/  LDSM.16.MT88.4 R40, [R215+0x12000] ;  /* 0x01200000d728783b */ /* 0x000fe20000004200 */
[----:B------:R-:W-:Y:S02]  /*1a150*/  FSEL R179, R74, -INF , !P1 ;  /* 0xff8000004ab37808 */ /* 0x000fe40004800000 */
[C---:B------:R-:W-:Y:S02]  /*1a160*/  ISETP.GE.AND P6, PT, R35.reuse, R232, PT ;  /* 0x000000e82300720c */ /* 0x040fe40003fc6270 */
[----:B------:R-:W-:Y:S02]  /*1a170*/  ISETP.GE.AND P1, PT, R35, R224, PT ;  /* 0x000000e02300720c */ /* 0x000fe40003f26270 */
[----:B------:R-:W-:Y:S02]  /*1a180*/  FSEL R35, R56, -INF , !P5 ;  /* 0xff80000038237808 */ /* 0x000fe40006800000 */
[----:B------:R-:W-:-:S02]  /*1a190*/  ISETP.GT.AND P5, PT, R4, R33, PT ;  /* 0x000000210400720c */ /* 0x000fc40003fa4270 */
[----:B------:R-:W-:Y:S02]  /*1a1a0*/  FSEL R217, R72, -INF , !P0 ;  /* 0xff80000048d97808 */ /* 0x000fe40004000000 */
[----:B------:R-:W-:Y:S02]  /*1a1b0*/  FSEL R84, R84, -INF , !P2 ;  /* 0xff80000054547808 */ /* 0x000fe40005000000 */
[C---:B------:R-:W-:Y:S02]  /*1a1c0*/  ISETP.GE.AND P0, PT, R39.reuse, R232, PT ;  /* 0x000000e82700720c */ /* 0x040fe40003f06270 */
[-C--:B------:R-:W-:Y:S01]  /*1a1d0*/  ISETP.GE.AND P2, PT, R39, R224.reuse, PT ;  /* 0x000000e02700720c */ /* 0x080fe20003f46270 */
[----:B------:R-:W-:Y:S01]  /*1a1e0*/  VIADD R39, R33, 0x39 ;  /* 0x0000003921277836 */ /* 0x000fe20000000000 */
[----:B------:R-:W-:Y:S02]  /*1a1f0*/  FSEL R205, R73, -INF , !P4 ;  /* 0xff80000049cd7808 */ /* 0x000fe40006000000 */
[----:B------:R-:W-:-:S02]  /*1a200*/  ISETP.GE.AND P4, PT, R33, R224, PT ;  /* 0x000000e02100720c */ /* 0x000fc40003f86270 */
[----:B------:R-:W-:Y:S02]  /*1a210*/  FSEL R33, R58, -INF , !P5 ;  /* 0xff8000003a217808 */ /* 0x000fe40006800000 */
[----:B------:R-:W-:Y:S01]  /*1a220*/  FMNMX3.FTZ R6, R35, R31, R27, !PT ;  /* 0x0000001f23067276 */ /* 0x000fe2000781001b */
[----:B------:R-:W-:Y:S01]  /*1a230*/  LDSM.16.MT88.4 R56, [R194+0x12000] ;  /* 0x01200000c238783b */ /* 0x000fe20000004200 */
[----:B------:R-:W-:Y:S02]  /*1a240*/  FSEL R33, R33, -INF , !P4 ;  /* 0xff80000021217808 */ /* 0x000fe40006000000 */
[----:B------:R-:W-:Y:S02]  /*1a250*/  FSEL R213, R76, -INF , !P0 ;  /* 0xff8000004cd57808 */ /* 0x000fe40004000000 */
[----:B------:R-:W-:Y:S02]  /*1a260*/  ISETP.GT.AND P0, PT, R4, R39, PT ;  /* 0x000000270400720c */ /* 0x000fe40003f04270 */
[----:B------:R-:W-:-:S02]  /*1a270*/  FMNMX3.FTZ R6, R6, R29, R13, !PT ;  /* 0x0000001d06067276 */ /* 0x000fc4000781000d */
[----:B------:R-:W-:Y:S02]  /*1a280*/  FMNMX3.FTZ R4, R33, R7, R25, !PT ;  /* 0x0000000721047276 */ /* 0x000fe40007810019 */
[----:B------:R-:W-:Y:S02]  /*1a290*/  FMNMX3.FTZ R6, R6, R15, R11, !PT ;  /* 0x0000000f06067276 */ /* 0x000fe4000781000b */
[----:B------:R-:W-:Y:S02]  /*1a2a0*/  FMNMX3.FTZ R4, R4, R5, R9, !PT ;  /* 0x0000000504047276 */ /* 0x000fe40007810009 */
[----:B------:R-:W-:Y:S02]  /*1a2b0*/  FMNMX3.FTZ R6, R6, R23, R219, !PT ;  /* 0x0000001706067276 */ /* 0x000fe400078100db */
[----:B------:R-:W-:Y:S02]  /*1a2c0*/  FMNMX3.FTZ R4, R4, R19, R17, !PT ;  /* 0x0000001304047276 */ /* 0x000fe40007810011 */
[----:B------:R-:W-:-:S02]  /*1a2d0*/  ISETP.GT.AND P4, PT, R233, R39, PT ;  /* 0x00000027e900720c */ /* 0x000fc40003f84270 */
[----:B------:R-:W-:Y:S02]  /*1a2e0*/  ISETP.GE.AND P5, PT, R37, R232, PT ;  /* 0x000000e82500720c */ /* 0x000fe40003fa6270 */
[----:B------:R-:W-:Y:S02]  /*1a2f0*/  FMNMX3.FTZ R6, R6, R195, R217, !PT ;  /* 0x000000c306067276 */ /* 0x000fe400078100d9 */
[----:B------:R-:W-:Y:S02]  /*1a300*/  FMNMX3.FTZ R4, R4, R21, R197, !PT ;  /* 0x0000001504047276 */ /* 0x000fe400078100c5 */
[----:B------:R-:W-:Y:S02]  /*1a310*/  FSEL R85, R85, -INF , !P4 ;  /* 0xff80000055557808 */ /* 0x000fe40006000000 */
[----:B------:R-:W-:Y:S02]  /*1a320*/  FSEL R87, R87, -INF , !P0 ;  /* 0xff80000057577808 */ /* 0x000fe40004000000 */
[----:B------:R-:W-:-:S02]  /*1a330*/  FSEL R211, R77, -INF , !P6 ;  /* 0xff8000004dd37808 */ /* 0x000fc40007000000 */
[----:B------:R-:W-:Y:S02]  /*1a340*/  ISETP.GE.AND P4, PT, R39, R232, PT ;  /* 0x000000e82700720c */ /* 0x000fe40003f86270 */
[----:B------:R-:W-:Y:S02]  /*1a350*/  FSEL R209, R84, -INF , !P5 ;  /* 0xff80000054d17808 */ /* 0x000fe40006800000 */
[----:B------:R-:W-:Y:S02]  /*1a360*/  FMNMX3.FTZ R6, R6, R205, R213, !PT ;  /* 0x000000cd06067276 */ /* 0x000fe400078100d5 */
[----:B------:R-:W-:Y:S02]  /*1a370*/  ISETP.GE.AND P0, PT, R37, R224, PT ;  /* 0x000000e02500720c */ /* 0x000fe40003f06270 */
[----:B------:R-:W-:Y:S02]  /*1a380*/  FSEL R177, R75, -INF , !P3 ;  /* 0xff8000004bb17808 */ /* 0x000fe40005800000 */
[----:B------:R-:W-:Y:S01]  /*1a390*/  FSEL R207, R78, -INF , !P2 ;  /* 0xff8000004ecf7808 */ /* 0x000fe20005000000 */
[----:B------:R-:W-:Y:S01]  /*1a3a0*/  LDSM.16.MT88.4 R72, [R215+0x14000] ;  /* 0x01400000d748783b */ /* 0x000fe20000004200 */
[----:B------:R-:W-:-:S02]  /*1a3b0*/  FMNMX3.FTZ R4, R4, R199, R179, !PT ;  /* 0x000000c704047276 */ /* 0x000fc400078100b3 */
        /* <DEDUP_REMOVED lines=10> */
[----:B------:R-:W-:-:S05]  /*1a460*/  FMNMX.FTZ R10, R201, R4, !PT ;  /* 0x00000004c90a7209 */ /* 0x000fca0007810000 */
        /* <DEDUP_REMOVED lines=26> */
[----:B------:R-:W-:Y:S01]  /*1a610*/  FFMA.FTZ R183, R9, UR8, -R204 ;  /* 0x0000000809b77c23 */ /* 0x000fe200080108cc */
[--C-:B------:R-:W-:Y:S01]  /*1a620*/  FFMA.FTZ R182, R15, UR8, -R210.reuse ;  /* 0x000000080fb67c23 */ /* 0x100fe200080108d2 */
[----:B------:R-:W3:Y:S01]  /*1a630*/  LDSM.16.MT88.4 R8, [R196+0x10800] ;  /* 0x01080000c408783b */ /* 0x000ee20000004200 */
[----:B------:R-:W-:Y:S01]  /*1a640*/  MUFU.EX2 R189, R189 ;  /* 0x000000bd00bd7308 */ /* 0x000fe20000000800 */
[----:B------:R-:W-:Y:S01]  /*1a650*/  FFMA.FTZ R166, R23, UR8, -R210 ;  /* 0x0000000817a67c23 */ /* 0x000fe200080108d2 */
[--C-:B------:R-:W-:Y:S01]  /*1a660*/  FFMA.FTZ R180, R19, UR8, -R204.reuse ;  /* 0x0000000813b47c23 */ /* 0x100fe200080108cc */
[----:B------:R-:W4:Y:S01]  /*1a670*/  LDSM.16.MT88.4 R12, [R215+0x10800] ;  /* 0x01080000d70c783b */ /* 0x000f220000004200 */
        /* <DEDUP_REMOVED lines=13> */
[----:B------:R-:W-:Y:S01]  /*1a750*/  FFMA.FTZ R214, R177, UR8, -R204 ;  /* 0x00000008b1d67c23 */ /* 0x000fe200080108cc */
[----:B-----5:R-:W-:Y:S01]  /*1a760*/  F2FP.BF16.F32.PACK_AB R130, R186, R189 ;  /* 0x000000bdba82723e */ /* 0x020fe200000010ff */
[----:B------:R-:W-:Y:S01]  /*1a770*/  LDSM.16.MT88.4 R28, [R196+0x14800] ;  /* 0x01480000c41c783b */ /* 0x000fe20000004200 */
[----:B------:R-:W5:Y:S01]  /*1a780*/  MUFU.EX2 R184, R184 ;  /* 0x000000b800b87308 */ /* 0x000f620000000800 */
[----:B------:R-:W-:Y:S01]  /*1a790*/  FFMA.FTZ R219, R219, UR8, -R210 ;  /* 0x00000008dbdb7c23 */ /* 0x000fe200080108d2 */
[----:B------:R-:W-:Y:S01]  /*1a7a0*/  FFMA.FTZ R203, R203, UR8, -R204 ;  /* 0x00000008cbcb7c23 */ /* 0x000fe200080108cc */
[----:B------:R-:W-:Y:S01]  /*1a7b0*/  LDSM.16.MT88.4 R32, [R215+0x14800] ;  /* 0x01480000d720783b */ /* 0x000fe20000004200 */
[----:B------:R-:W-:Y:S01]  /*1a7c0*/  MUFU.EX2 R185, R185 ;  /* 0x000000b900b97308 */ /* 0x000fe20000000800 */
[----:B------:R-:W-:Y:S01]  /*1a7d0*/  FFMA.FTZ R239, R208, UR8, -R210 ;  /* 0x00000008d0ef7c23 */ /* 0x000fe200080108d2 */
[----:B-1----:R-:W-:Y:S01]  /*1a7e0*/  F2FP.BF16.F32.PACK_AB R129, R188, R191 ;  /* 0x000000bfbc81723e */ /* 0x002fe200000010ff */
[----:B------:R-:W-:Y:S01]  /*1a7f0*/  FADD.FTZ R190, R193, R190 ;  /* 0x000000bec1be7221 */ /* 0x000fe20000010000 */
[----:B------:R-:W1:Y:S01]  /*1a800*/  MUFU.EX2 R182, R182 ;  /* 0x000000b600b67308 */ /* 0x000e620000000800 */
[----:B------:R-:W-:-:S02]  /*1a810*/  FADD.FTZ R188, R191, R188 ;  /* 0x000000bcbfbc7221 */ /* 0x000fc40000010000 */
[----:B------:R-:W-:Y:S01]  /*1a820*/  FADD.FTZ R189, R189, R190 ;  /* 0x000000bebdbd7221 */ /* 0x000fe20000010000 */
[----:B------:R-:W-:Y:S01]  /*1a830*/  MUFU.EX2 R181, R181 ;  /* 0x000000b500b57308 */ /* 0x000fe20000000800 */
[----:B-----5:R-:W-:Y:S01]  /*1a840*/  F2FP.BF16.F32.PACK_AB R131, R184, R187 ;  /* 0x000000bbb883723e */ /* 0x020fe200000010ff */
[----:B------:R-:W-:Y:S02]  /*1a850*/  FADD.FTZ R187, R187, R188 ;  /* 0x000000bcbbbb7221 */ /* 0x000fe40000010000 */
[----:B------:R-:W-:Y:S01]  /*1a860*/  MUFU.EX2 R166, R166 ;  /* 0x000000a600a67308 */ /* 0x000fe20000000800 */
[----:B------:R-:W-:Y:S01]  /*1a870*/  FADD.FTZ R186, R186, R189 ;  /* 0x000000bdbaba7221 */ /* 0x000fe20000010000 */
        /* <DEDUP_REMOVED lines=51> */
[----:B------:R-:W-:-:S04]  /*1abb0*/  FADD.FTZ R181, R181, R182 ;  /* 0x000000b6b5b57221 */ /* 0x000fc80000010000 */
[----:B------:R-:W-:Y:S02]  /*1abc0*/  FADD.FTZ R166, R166, R181 ;  /* 0x000000b5a6a67221 */ /* 0x000fe40000010000 */
[C---:B------:R-:W-:Y:S08]  /*1abd0*/  HMMA.16816.F32.BF16 R152, R4.reuse, R8, R152 ;  /* 0x000000080498723c */ /* 0x040ff00000041898 */
[C---:B------:R-:W-:Y:S01]  /*1abe0*/  HMMA.16816.F32.BF16 R148, R4.reuse, R10, R148 ;  /* 0x0000000a0494723c */ /* 0x040fe20000041894 */
[----:B------:R-:W1:Y:S07]  /*1abf0*/  LDSM.16.MT88.4 R8, [R192+0x12800] ;  /* 0x01280000c008783b */ /* 0x000e6e0000004200 */
[C---:B----4-:R-:W-:Y:S08]  /*1ac00*/  HMMA.16816.F32.BF16 R160, R4.reuse, R12, R160 ;  /* 0x0000000c04a0723c */ /* 0x050ff000000418a0 */
[C---:B------:R-:W-:Y:S01]  /*1ac10*/  HMMA.16816.F32.BF16 R156, R4.reuse, R14, R156 ;  /* 0x0000000e049c723c */ /* 0x040fe2000004189c */
[----:B------:R-:W3:Y:S07]  /*1ac20*/  LDSM.16.MT88.4 R12, [R215+0x12800] ;  /* 0x01280000d70c783b */ /* 0x000eee0000004200 */
[C---:B------:R-:W-:Y:S08]  /*1ac30*/  HMMA.16816.F32.BF16 R136, R4.reuse, R16, R136 ;  /* 0x000000100488723c */ /* 0x040ff00000041888 */
[C---:B------:R-:W-:Y:S01]  /*1ac40*/  HMMA.16816.F32.BF16 R132, R4.reuse, R18, R132 ;  /* 0x000000120484723c */ /* 0x040fe20000041884 */
[----:B------:R-:W4:Y:S07]  /*1ac50*/  LDSM.16.MT88.4 R16, [R215+0x16800] ;  /* 0x01680000d710783b */ /* 0x000f2e0000004200 */
[C---:B--2---:R-:W-:Y:S08]  /*1ac60*/  HMMA.16816.F32.BF16 R144, R4.reuse, R20, R144 ;  /* 0x000000140490723c */ /* 0x044ff00000041890 */
[C---:B-1----:R-:W-:Y:S08]  /*1ac70*/  HMMA.16816.F32.BF16 R60, R4.reuse, R8, R60 ;  /* 0x00000008043c723c */ /* 0x042ff0000004183c */
[C---:B------:R-:W-:Y:S01]  /*1ac80*/  HMMA.16816.F32.BF16 R64, R4.reuse, R10, R64 ;  /* 0x0000000a0440723c */ /* 0x040fe20000041840 */
[----:B------:R-:W1:Y:S07]  /*1ac90*/  LDSM.16.MT88.4 R8, [R194+0x16800] ;  /* 0x01680000c208783b */ /* 0x000e6e0000004200 */
        /* <DEDUP_REMOVED lines=21> */
[----:B------:R-:W4:Y:S07]  /*1adf0*/  LDSM.16.MT88.4 R8, [R192+0x11000] ;  /* 0x01100000c008783b */ /* 0x000f2e0000004200 */
        /* <DEDUP_REMOVED lines=10> */
[----:B--2---:R-:W-:Y:S07]  /*1aea0*/  LDSM.16.MT88.4 R28, [R196+0x15000] ;  /* 0x01500000c41c783b */ /* 0x004fee0000004200 */
[C---:B------:R-:W-:Y:S08]  /*1aeb0*/  HMMA.16816.F32.BF16 R92, R4.reuse, R20, R92 ;  /* 0x00000014045c723c */ /* 0x040ff0000004185c */
[C---:B------:R-:W-:Y:S01]  /*1aec0*/  HMMA.16816.F32.BF16 R96, R4.reuse, R22, R96 ;  /* 0x000000160460723c */ /* 0x040fe20000041860 */
[----:B------:R-:W-:Y:S07]  /*1aed0*/  LDSM.16.MT88.4 R20, [R215+0x11000] ;  /* 0x01100000d714783b */ /* 0x000fee0000004200 */
[C---:B---3--:R-:W-:Y:S08]  /*1aee0*/  HMMA.16816.F32.BF16 R108, R4.reuse, R12, R108 ;  /* 0x0000000c046c723c */ /* 0x048ff0000004186c */
        /* <DEDUP_REMOVED lines=10> */
[C---:B----4-:R-:W-:Y:S08]  /*1af90*/  HMMA.16816.F32.BF16 R152, R4.reuse, R16, R152 ;  /* 0x000000100498723c */ /* 0x050ff00000041898 */
        /* <DEDUP_REMOVED lines=121> */
[----:B------:R-:W-:-:S04]  /*1b730*/  DEPBAR.LE SB0, 0x0 ;  /* 0x000080000000791a */ /* 0x000fc80000000000 */
[----:B------:R-:W-:Y:S02]  /*1b740*/  UISETP.NE.U32.AND UP0, UPT, UR12, URZ, UPT ;  /* 0x000000ff0c00728c */ /* 0x000fe4000bf05070 */
[----:B------:R-:W-:Y:S02]  /*1b750*/  UIADD3 UR14, UPT, UPT, UR22, -0x1, URZ ;  /* 0xffffffff160e7890 */ /* 0x000fe4000fffe0ff */
[----:B------:R-:W-:Y:S02]  /*1b760*/  UISETP.NE.AND.EX UP0, UPT, UR13, URZ, UPT, UP0 ;  /* 0x000000ff0d00728c */ /* 0x000fe4000bf05300 */
[----:B------:R-:W-:Y:S02]  /*1b770*/  UIADD3 UR31, UPT, UPT, UR22, -0x2, URZ ;  /* 0xfffffffe161f7890 */ /* 0x000fe4000fffe0ff */
[----:B------:R-:W-:Y:S01]  /*1b780*/  USHF.L.U32 UR14, UR14, 0x6, URZ ;  /* 0x000000060e0e7899 */ /* 0x000fe200080006ff */
[----:B------:R-:W-:Y:S06]  /*1b790*/  BAR.SYNC.DEFER_BLOCKING 0x0 ;  /* 0x0000000000007b1d */ /* 0x000fec0000010000 */
[----:B------:R-:W-:Y:S05]  /*1b7a0*/  BRA.U !UP0, `(.L_x_2252) ;  /* 0x0000000108f87547 */ /* 0x000fea000b800000 */
[----:B------:R-:W1:Y:S01]  /*1b7b0*/  LDC R4, c[0x0][0x4f0] ;  /* 0x00013c00ff047b82 */ /* 0x000e620000000800 */
[----:B------:R-:W-:Y:S01]  /*1b7c0*/  USHF.L.U32 UR8, UR31, 0x6, URZ ;  /* 0x000000061f087899 */ /* 0x000fe200080006ff */
        /* <DEDUP_REMOVED lines=60> */
.L_x_2252:
[----:B------:R-:W1:Y:S01]  /*1bb90*/  LDCU UR10, c[0x0][0x3c0] ;  /* 0x00007800ff0a77ac */ /* 0x000e620008000800 */
[----:B------:R-:W-:Y:S02]  /*1bba0*/  UMOV UR9, URZ ;  /* 0x000000ff00097c82 */ /* 0x000fe40008000000 */
[----:B------:R-:W-:Y:S01]  /*1bbb0*/  IADD3 R5, P0, PT, RZ, -UR9, RZ ;  /* 0x80000009ff057c10 */ /* 0x000fe2000ff1e0ff */
[----:B-1----:R-:W-:-:S06]  /*1bbc0*/  USHF.L.U32 UR8, UR10, 0x6, URZ ;  /* 0x000000060a087899 */ /* 0x002fcc00080006ff */
[----:B------:R-:W-:-:S05]  /*1bbd0*/  IMAD.X R2, RZ, RZ, ~UR8, P0 ;  /* 0x80000008ff027e24 */ /* 0x000fca00080e06ff */
[----:B------:R-:W-:-:S04]  /*1bbe0*/  SHF.R.S64 R5, R5, 0x1f, R2 ;  /* 0x0000001f05057819 */ /* 0x000fc80000001002 */
[----:B------:R-:W-:-:S04]  /*1bbf0*/  IADD3 R228, P0, PT, R5, R228, RZ ;  /* 0x000000e405e47210 */ /* 0x000fc80007f1e0ff */
[----:B------:R-:W-:-:S09]  /*1bc00*/  LEA.HI.X.SX32 R229, R2, R229, 0x1, P0 ;  /* 0x000000e502e57211 */ /* 0x000fd200000f0eff */
.L_x_2253:
[----:B------:R-:W1:Y:S01]  /*1bc10*/  S2R R2, SR_TID.X ;  /* 0x0000000000027919 */ /* 0x000e620000002100 */
[----:B------:R-:W2:Y:S01]  /*1bc20*/  LDCU UR9, c[0x0][0x440] ;  /* 0x00008800ff0977ac */ /* 0x000ea20008000800 */
[----:B------:R-:W-:Y:S01]  /*1bc30*/  IMAD.MOV.U32 R167, RZ, RZ, 0x40 ;  /* 0x00000040ffa77424 */ /* 0x000fe200078e00ff */
[----:B------:R-:W3:Y:S01]  /*1bc40*/  LDCU UR8, c[0x0][0x3c4] ;  /* 0x00007880ff0877ac */ /* 0x000ee20008000800 */
[----:B------:R-:W-:Y:S02]  /*1bc50*/  USHF.L.U32 UR11, UR10, 0x5, URZ ;  /* 0x000000050a0b7899 */ /* 0x000fe400080006ff */
[----:B------:R-:W-:-:S04]  /*1bc60*/  UISETP.GT.AND UP1, UPT, UR31, UR7, UPT ;  /* 0x000000071f00728c */ /* 0x000fc8000bf24270 */
[----:B------:R-:W-:Y:S01]  /*1bc70*/  IADD3 R10, P0, PT, R228, UR11, RZ ;  /* 0x0000000be40a7c10 */ /* 0x000fe2000ff1e0ff */
[----:B---3--:R-:W-:-:S06]  /*1bc80*/  USHF.L.U64.HI UR8, UR10, 0x5, UR8 ;  /* 0x000000050a087899 */ /* 0x008fcc0008010208 */
[----:B------:R-:W-:Y:S02]  /*1bc90*/  IADD3.X R11, PT, PT, R229, UR8, RZ, P0, !PT ;  /* 0x00000008e50b7c10 */ /* 0x000fe400087fe4ff */
[----:B------:R-:W-:Y:S01]  /*1bca0*/  IADD3 R8, P0, PT, R10, UR11, RZ ;  /* 0x0000000b0a087c10 */ /* 0x000fe2000ff1e0ff */
[C---:B-1----:R-:W-:Y:S02]  /*1bcb0*/  IMAD.SHL.U32 R7, R2.reuse, 0x8, RZ ;  /* 0x0000000802077824 */ /* 0x042fe400078e00ff */
[----:B------:R-:W-:Y:S01]  /*1bcc0*/  IMAD.SHL.U32 R4, R2, 0x40, RZ ;  /* 0x0000004002047824 */ /* 0x000fe200078e00ff */
[----:B------:R-:W-:Y:S02]  /*1bcd0*/  IADD3.X R9, PT, PT, R11, UR8, RZ, P0, !PT ;  /* 0x000000080b097c10 */ /* 0x000fe400087fe4ff */
[----:B------:R-:W-:Y:S02]  /*1bce0*/  LOP3.LUT R6, R7, 0x38, RZ, 0xc0, !PT ;  /* 0x0000003807067812 */ /* 0x000fe400078ec0ff */
[----:B------:R-:W-:-:S02]  /*1bcf0*/  LOP3.LUT R4, R4, 0x1c0, RZ, 0xc0, !PT ;  /* 0x000001c004047812 */ /* 0x000fc400078ec0ff */
[----:B------:R-:W-:Y:S02]  /*1bd00*/  LOP3.LUT R5, R6, 0x40, RZ, 0xfc, !PT ;  /* 0x0000004006057812 */ /* 0x000fe400078efcff */
[----:B------:R-:W-:Y:S02]  /*1bd10*/  LOP3.LUT R4, R4, 0x38, R7, 0xf8, !PT ;  /* 0x0000003804047812 */ /* 0x000fe400078ef807 */
[C---:B--2---:R-:W-:Y:S02]  /*1bd20*/  ISETP.GE.AND P4, PT, R6.reuse, UR9, PT ;  /* 0x0000000906007c0c */ /* 0x044fe4000bf86270 */
[C---:B------:R-:W-:Y:S02]  /*1bd30*/  LOP3.LUT R7, R6.reuse, 0x80, RZ, 0xfc, !PT ;  /* 0x0000008006077812 */ /* 0x040fe400078efcff */
[----:B------:R-:W-:Y:S02]  /*1bd40*/  ISETP.GE.AND P3, PT, R5, UR9, PT ;  /* 0x0000000905007c0c */ /* 0x000fe4000bf66270 */
[----:B------:R-:W-:-:S02]  /*1bd50*/  LOP3.LUT R6, R6, 0xc0, RZ, 0xfc, !PT ;  /* 0x000000c006067812 */ /* 0x000fc400078efcff */
[----:B------:R-:W-:Y:S02]  /*1bd60*/  ISETP.GE.AND P2, PT, R7, UR9, PT ;  /* 0x0000000907007c0c */ /* 0x000fe4000bf46270 */
[----:B------:R-:W-:Y:S02]  /*1bd70*/  ISETP.GE.AND P1, PT, R6, UR9, PT ;  /* 0x0000000906007c0c */ /* 0x000fe4000bf26270 */
[----:B------:R-:W-:Y:S01]  /*1bd80*/  SHF.R.U32.HI R5, RZ, 0x1, R2 ;  /* 0x00000001ff057819 */ /* 0x000fe20000011602 */
[----:B------:R-:W-:Y:S01]  /*1bd90*/  @!PT LDS RZ, [RZ] ;  /* 0x00000000fffff984 */ /* 0x000fe20000000800 */
[----:B------:R-:W-:Y:S01]  /*1bda0*/  @!PT LDS RZ, [RZ] ;  /* 0x00000000fffff984 */ /* 0x000fe20000000800 */
[----:B------:R-:W-:Y:S01]  /*1bdb0*/  @!PT LDS RZ, [RZ] ;  /* 0x00000000fffff984 */ /* 0x000fe20000000800 */
[----:B------:R-:W-:Y:S01]  /*1bdc0*/  @!P4 LDGSTS.E.BYPASS.LTC128B.128 [R241+0x10000], desc[UR4][R228.64] ;  /* 0x10000000e4f1cfae */ /* 0x000fe2000b981a04 */
[----:B------:R-:W-:Y:S02]  /*1bdd0*/  IADD3 R6, P0, PT, R8, UR11, RZ ;  /* 0x0000000b08067c10 */ /* 0x000fe4000ff1e0ff */
[----:B------:R-:W-:Y:S01]  /*1bde0*/  LOP3.LUT R4, R4, 0x8, R5, 0x78, !PT ;  /* 0x0000000804047812 */ /* 0x000fe200078e7805 */
[----:B------:R-:W-:Y:S01]  /*1bdf0*/  @P4 STS.128 [R241+0x10000], RZ ;  /* 0x010000fff1004388 */ /* 0x000fe20000000c00 */
[----:B------:R-:W-:-:S02]  /*1be00*/  IADD3.X R7, PT, PT, R9, UR8, RZ, P0, !PT ;  /* 0x0000000809077c10 */ /* 0x000fc400087fe4ff */
[----:B------:R-:W-:Y:S01]  /*1be10*/  LOP3.LUT R4, R165, R4, RZ, 0xfc, !PT ;  /* 0x00000004a5047212 */ /* 0x000fe200078efcff */
[----:B------:R-:W-:Y:S01]  /*1be20*/  @!PT LDS RZ, [RZ] ;  /* 0x00000000fffff984 */ /* 0x000fe20000000800 */
[----:B------:R-:W-:Y:S01]  /*1be30*/  @!PT LDS RZ, [RZ] ;  /* 0x00000000fffff984 */ /* 0x000fe20000000800 */
[----:B------:R-:W-:Y:S01]  /*1be40*/  @!PT LDS RZ, [RZ] ;  /* 0x00000000fffff984 */ /* 0x000fe20000000800 */
[----:B------:R-:W-:Y:S03]  /*1be50*/  @!P3 LDGSTS.E.BYPASS.LTC128B.128 [R241+0x12000], desc[UR4][R228.64+0x80] ;  /* 0x12000080e4f1bfae */ /* 0x000fe6000b981a04 */
[----:B------:R-:W-:Y:S01]  /*1be60*/  LEA R222, R4, UR6, 0x1 ;  /* 0x0000000604de7c11 */ /* 0x000fe2000f8e08ff */
[----:B------:R-:W-:Y:S01]  /*1be70*/  @P3 STS.128 [R241+0x12000], RZ ;  /* 0x012000fff1003388 */ /* 0x000fe20000000c00 */
[----:B------:R-:W-:-:S03]  /*1be80*/  LOP3.LUT R4, R2, 0x2, RZ, 0xc0, !PT ;  /* 0x0000000202047812 */ /* 0x000fc600078ec0ff */
[----:B------:R-:W-:Y:S01]  /*1be90*/  @!PT LDS RZ, [RZ] ;  /* 0x00000000fffff984 */ /* 0x000fe20000000800 */
[----:B------:R-:W-:Y:S01]  /*1bea0*/  @!PT LDS RZ, [RZ] ;  /* 0x00000000fffff984 */ /* 0x000fe20000000800 */
[----:B------:R-:W-:Y:S01]  /*1beb0*/  @!PT LDS RZ, [RZ] ;  /* 0x00000000fffff984 */ /* 0x000fe20000000800 */
[----:B------:R-:W-:Y:S01]  /*1bec0*/  @!P2 LDGSTS.E.BYPASS.LTC128B.128 [R241+0x14000], desc[UR4][R228.64+0x100] ;  /* 0x14000100e4f1afae */ /* 0x000fe2000b981a04 */
[----:B------:R-:W-:Y:S02]  /*1bed0*/  ISETP.NE.AND P0, PT, R4, RZ, PT ;  /* 0x000000ff0400720c */ /* 0x000fe40003f05270 */
[----:B------:R-:W-:Y:S01]  /*1bee0*/  LOP3.LUT R4, R2, 0x4, RZ, 0xc0, !PT ;  /* 0x0000000402047812 */ /* 0x000fe200078ec0ff */
[----:B------:R-:W-:Y:S01]  /*1bef0*/  @P2 STS.128 [R241+0x14000], RZ ;  /* 0x014000fff1002388 */ /* 0x000fe20000000c00 */
[----:B------:R-:W-:Y:S02]  /*1bf00*/  SEL R196, R0, 0xffffffe0, !P0 ;  /* 0xffffffe000c47807 */ /* 0x000fe40004000000 */
[----:B------:R-:W-:Y:S01]  /*1bf10*/  ISETP.NE.AND P0, PT, R4, RZ, PT ;  /* 0x000000ff0400720c */ /* 0x000fe20003f05270 */
[----:B------:R-:W-:Y:S01]  /*1bf20*/  @!PT LDS RZ, [RZ] ;  /* 0x00000000fffff984 */ /* 0x000fe20000000800 */
[----:B------:R-:W-:Y:S01]  /*1bf30*/  @!PT LDS RZ, [RZ] ;  /* 0x00000000fffff984 */ /* 0x000fe20000000800 */
[----:B------:R-:W-:Y:S01]  /*1bf40*/  @!PT LDS RZ, [RZ] ;  /* 0x00000000fffff984 */ /* 0x000fe20000000800 */
[----:B------:R-:W-:Y:S02]  /*1bf50*/  @!P1 LDGSTS.E.BYPASS.LTC128B.128 [R241+0x16000], desc[UR4][R228.64+0x180] ;  /* 0x16000180e4f19fae */ /* 0x000fe4000b981a04 */
[----:B------:R-:W-:Y:S01]  /*1bf60*/  IMAD.IADD R220, R196, 0x1, R222 ;  /* 0x00000001c4dc7824 */ /* 0x000fe200078e02de */
[----:B------:R-:W-:Y:S01]  /*1bf70*/  SEL R167, R167, 0xffffffc0, !P0 ;  /* 0xffffffc0a7a77807 */ /* 0x000fe20004000000 */
[----:B------:R-:W-:Y:S01]  /*1bf80*/  @P1 STS.128 [R241+0x16000], RZ ;  /* 0x016000fff1001388 */ /* 0x000fe20000000c00 */
[----:B------:R-:W-:-:S03]  /*1bf90*/  IMAD.IADD R214, R221, 0x1, R196 ;  /* 0x00000001ddd67824 */ /* 0x000fc600078e02c4 */
[----:B------:R-:W-:Y:S01]  /*1bfa0*/  @!PT LDS RZ, [RZ] ;  /* 0x00000000fffff984 */ /* 0x000fe20000000800 */
[----:B------:R-:W-:Y:S01]  /*1bfb0*/  @!PT LDS RZ, [RZ] ;  /* 0x00000000fffff984 */ /* 0x000fe20000000800 */
[----:B------:R-:W-:Y:S01]  /*1bfc0*/  @!PT LDS RZ, [RZ] ;  /* 0x00000000fffff984 */ /* 0x000fe20000000800 */
[----:B------:R-:W-:Y:S01]  /*1bfd0*/  @!P4 LDGSTS.E.BYPASS.LTC128B.128 [R241+0x10800], desc[UR4][R10.64] ;  /* 0x108000000af1cfae */ /* 0x000fe2000b981a04 */
[----:B------:R-:W-:Y:S02]  /*1bfe0*/  IMAD.IADD R213, R167, 0x1, R222 ;  /* 0x00000001a7d57824 */ /* 0x000fe400078e02de */
[----:B------:R-:W-:Y:S01]  /*1bff0*/  IMAD.IADD R167, R221, 0x1, R167 ;  /* 0x00000001dda77824 */ /* 0x000fe200078e02a7 */
[----:B------:R-:W-:Y:S01]  /*1c000*/  @P4 STS.128 [R241+0x10800], RZ ;  /* 0x010800fff1004388 */ /* 0x000fe20000000c00 */
[C---:B------:R-:W-:Y:S02]  /*1c010*/  IMAD.IADD R166, R196.reuse, 0x1, R213 ;  /* 0x00000001c4a67824 */ /* 0x040fe400078e02d5 */
        /* <DEDUP_REMOVED lines=60> */
[----:B------:R-:W5:Y:S04]  /*1c3e0*/  LDSM.16.M88.4 R184, [R221+0x9800] ;  /* 0x00980000ddb8783b */ /* 0x000f680000000200 */
[----:B------:R-:W-:Y:S04]  /*1c3f0*/  LDSM.16.M88.4 R192, [R220] ;  /* 0x00000000dcc0783b */ /* 0x000fe80000000200 */
[----:B------:R-:W5:Y:S04]  /*1c400*/  LDSM.16.M88.4 R12, [R214+0x8000] ;  /* 0x00800000d60c783b */ /* 0x000f680000000200 */
[----:B-1----:R-:W1:Y:S04]  /*1c410*/  LDSM.16.M88.4 R8, [R214+0x8800] ;  /* 0x00880000d608783b */ /* 0x002e680000000200 */
[----:B------:R-:W-:Y:S04]  /*1c420*/  LDSM.16.M88.4 R16, [R213] ;  /* 0x00000000d510783b */ /* 0x000fe80000000200 */
[----:B------:R-:W1:Y:S04]  /*1c430*/  LDSM.16.M88.4 R20, [R167+0x8000] ;  /* 0x00800000a714783b */ /* 0x000e680000000200 */
[----:B--2---:R-:W2:Y:S01]  /*1c440*/  LDSM.16.M88.4 R4, [R167+0x8800] ;  /* 0x00880000a704783b */ /* 0x004ea20000000200 */
[C---:B---3--:R-:W-:Y:S03]  /*1c450*/  HMMA.16816.F32.BF16 R180, R204.reuse, R176, RZ ;  /* 0x000000b0ccb4723c */ /* 0x048fe600000418ff */
[----:B------:R-:W3:Y:S04]  /*1c460*/  LDSM.16.M88.4 R208, [R214+0x9000] ;  /* 0x00900000d6d0783b */ /* 0x000ee80000000200 */
[----:B------:R-:W3:Y:S01]  /*1c470*/  LDSM.16.M88.4 R200, [R214+0x9800] ;  /* 0x00980000d6c8783b */ /* 0x000ee20000000200 */
[C---:B----4-:R-:W-:Y:S03]  /*1c480*/  HMMA.16816.F32.BF16 R172, R204.reuse, R168, RZ ;  /* 0x000000a8ccac723c */ /* 0x050fe600000418ff */
[----:B------:R-:W4:Y:S04]  /*1c490*/  LDSM.16.M88.4 R188, [R167+0x9000] ;  /* 0x00900000a7bc783b */ /* 0x000f280000000200 */
[----:B------:R-:W-:Y:S01]  /*1c4a0*/  LDSM.16.M88.4 R196, [R166] ;  /* 0x00000000a6c4783b */ /* 0x000fe20000000200 */
[C---:B------:R-:W-:Y:S03]  /*1c4b0*/  HMMA.16816.F32.BF16 R176, R204.reuse, R178, RZ ;  /* 0x000000b2ccb0723c */ /* 0x040fe600000418ff */
[----:B------:R-:W-:Y:S04]  /*1c4c0*/  LDSM.16.M88.4 R216, [R167+0xc000] ;  /* 0x00c00000a7d8783b */ /* 0x000fe80000000200 */
[----:B------:R-:W0:Y:S01]  /*1c4d0*/  LDGDEPBAR ;  /* 0x00000000000079af */ /* 0x000e220000000000 */
[C---:B------:R-:W-:Y:S08]  /*1c4e0*/  HMMA.16816.F32.BF16 R168, R204.reuse, R170, RZ ;  /* 0x000000aacca8723c */ /* 0x040ff000000418ff */
[C---:B-----5:R-:W-:Y:S08]  /*1c4f0*/  HMMA.16816.F32.BF16 R32, R204.reuse, R28, RZ ;  /* 0x0000001ccc20723c */ /* 0x060ff000000418ff */
[C---:B------:R-:W-:Y:S08]  /*1c500*/  HMMA.16816.F32.BF16 R28, R204.reuse, R30, RZ ;  /* 0x0000001ecc1c723c */ /* 0x040ff000000418ff */
[C---:B------:R-:W-:Y:S08]  /*1c510*/  HMMA.16816.F32.BF16 R24, R204.reuse, R184, RZ ;  /* 0x000000b8cc18723c */ /* 0x040ff000000418ff */
[----:B------:R-:W-:Y:S01]  /*1c520*/  HMMA.16816.F32.BF16 R204, R204, R186, RZ ;  /* 0x000000bacccc723c */ /* 0x000fe200000418ff */
[----:B------:R-:W5:Y:S07]  /*1c530*/  LDSM.16.M88.4 R184, [R167+0x9800] ;  /* 0x00980000a7b8783b */ /* 0x000f6e0000000200 */
[C---:B------:R-:W-:Y:S08]  /*1c540*/  HMMA.16816.F32.BF16 R180, R192.reuse, R12, R180 ;  /* 0x0000000cc0b4723c */ /* 0x040ff000000418b4 */
[C---:B------:R-:W-:Y:S01]  /*1c550*/  HMMA.16816.F32.BF16 R176, R192.reuse, R14, R176 ;  /* 0x0000000ec0b0723c */ /* 0x040fe200000418b0 */
[----:B------:R-:W-:Y:S07]  /*1c560*/  LDSM.16.M88.4 R12, [R165+0x8800] ;  /* 0x00880000a50c783b */ /* 0x000fee0000000200 */
[C---:B-1----:R-:W-:Y:S08]  /*1c570*/  HMMA.16816.F32.BF16 R172, R192.reuse, R8, R172 ;  /* 0x00000008c0ac723c */ /* 0x042ff000000418ac */
[----:B------:R-:W-:Y:S01]  /*1c580*/  HMMA.16816.F32.BF16 R168, R192, R10, R168 ;  /* 0x0000000ac0a8723c */ /* 0x000fe200000418a8 */
[----:B------:R-:W1:Y:S07]  /*1c590*/  LDSM.16.M88.4 R8, [R165+0x8000] ;  /* 0x00800000a508783b */ /* 0x000e6e0000000200 */
[C---:B------:R-:W-:Y:S08]  /*1c5a0*/  HMMA.16816.F32.BF16 R180, R16.reuse, R20, R180 ;  /* 0x0000001410b4723c */ /* 0x040ff000000418b4 */
[C---:B------:R-:W-:Y:S01]  /*1c5b0*/  HMMA.16816.F32.BF16 R176, R16.reuse, R22, R176 ;  /* 0x0000001610b0723c */ /* 0x040fe200000418b0 */
[----:B------:R-:W-:Y:S07]  /*1c5c0*/  LDSM.16.M88.4 R20, [R222+0x2000] ;  /* 0x00200000de14783b */ /* 0x000fee0000000200 */
[C---:B--2---:R-:W-:Y:S08]  /*1c5d0*/  HMMA.16816.F32.BF16 R172, R16.reuse, R4, R172 ;  /* 0x0000000410ac723c */ /* 0x044ff000000418ac */
[----:B------:R-:W-:Y:S01]  /*1c5e0*/  HMMA.16816.F32.BF16 R168, R16, R6, R168 ;  /* 0x0000000610a8723c */ /* 0x000fe200000418a8 */
[----:B------:R-:W2:Y:S07]  /*1c5f0*/  LDSM.16.M88.4 R4, [R221+0xa000] ;  /* 0x00a00000dd04783b */ /* 0x000eae0000000200 */
[C---:B---3--:R-:W-:Y:S08]  /*1c600*/  HMMA.16816.F32.BF16 R32, R192.reuse, R208, R32 ;  /* 0x000000d0c020723c */ /* 0x048ff00000041820 */
[C---:B------:R-:W-:Y:S01]  /*1c610*/  HMMA.16816.F32.BF16 R28, R192.reuse, R210, R28 ;  /* 0x000000d2c01c723c */ /* 0x040fe2000004181c */
[----:B------:R-:W3:Y:S07]  /*1c620*/  LDSM.16.M88.4 R208, [R165+0x9000] ;  /* 0x00900000a5d0783b */ /* 0x000eee0000000200 */
[C---:B------:R-:W-:Y:S08]  /*1c630*/  HMMA.16816.F32.BF16 R24, R192.reuse, R200, R24 ;  /* 0x000000c8c018723c */ /* 0x040ff00000041818 */
[----:B------:R-:W-:Y:S01]  /*1c640*/  HMMA.16816.F32.BF16 R204, R192, R202, R204 ;  /* 0x000000cac0cc723c */ /* 0x000fe200000418cc */
[----:B------:R-:W3:Y:S04]  /*1c650*/  LDSM.16.M88.4 R200, [R165+0x9800] ;  /* 0x00980000a5c8783b */ /* 0x000ee80000000200 */
[----:B------:R-:W3:Y:S03]  /*1c660*/  LDSM.16.M88.4 R192, [R221+0xa800] ;  /* 0x00a80000ddc0783b */ /* 0x000ee60000000200 */
[C---:B----4-:R-:W-:Y:S08]  /*1c670*/  HMMA.16816.F32.BF16 R32, R16.reuse, R188, R32 ;  /* 0x000000bc1020723c */ /* 0x050ff00000041820 */
[C---:B------:R-:W-:Y:S01]  /*1c680*/  HMMA.16816.F32.BF16 R28, R16.reuse, R190, R28 ;  /* 0x000000be101c723c */ /* 0x040fe2000004181c */
[----:B------:R-:W4:Y:S07]  /*1c690*/  LDSM.16.M88.4 R188, [R221+0xb000] ;  /* 0x00b00000ddbc783b */ /* 0x000f2e0000000200 */
[C---:B-----5:R-:W-:Y:S08]  /*1c6a0*/  HMMA.16816.F32.BF16 R24, R16.reuse, R184, R24 ;  /* 0x000000b81018723c */ /* 0x060ff00000041818 */
[----:B------:R-:W-:Y:S01]  /*1c6b0*/  HMMA.16816.F32.BF16 R204, R16, R186, R204 ;  /* 0x000000ba10cc723c */ /* 0x000fe200000418cc */
[----:B------:R-:W5:Y:S04]  /*1c6c0*/  LDSM.16.M88.4 R184, [R221+0xb800] ;  /* 0x00b80000ddb8783b */ /* 0x000f680000000200 */
[----:B------:R-:W-:Y:S03]  /*1c6d0*/  LDSM.16.M88.4 R16, [R214+0xa000] ;  /* 0x00a00000d610783b */ /* 0x000fe60000000200 */
[C---:B-1----:R-:W-:Y:S08]  /*1c6e0*/  HMMA.16816.F32.BF16 R180, R196.reuse, R8, R180 ;  /* 0x00000008c4b4723c */ /* 0x042ff000000418b4 */
[C---:B------:R-:W-:Y:S01]  /*1c6f0*/  HMMA.16816.F32.BF16 R176, R196.reuse, R10, R176 ;  /* 0x0000000ac4b0723c */ /* 0x040fe200000418b0 */
[----:B------:R-:W1:Y:S07]  /*1c700*/  LDSM.16.M88.4 R8, [R220+0x2000] ;  /* 0x00200000dc08783b */ /* 0x000e6e0000000200 */
[C---:B------:R-:W-:Y:S08]  /*1c710*/  HMMA.16816.F32.BF16 R172, R196.reuse, R12, R172 ;  /* 0x0000000cc4ac723c */ /* 0x040ff000000418ac */
[----:B------:R-:W-:Y:S01]  /*1c720*/  HMMA.16816.F32.BF16 R168, R196, R14, R168 ;  /* 0x0000000ec4a8723c */ /* 0x000fe200000418a8 */
[----:B------:R-:W1:Y:S07]  /*1c730*/  LDSM.16.M88.4 R12, [R214+0xa800] ;  /* 0x00a80000d60c783b */ /* 0x000e6e0000000200 */
        /* <DEDUP_REMOVED lines=9> */
[----:B------:R-:W-:Y:S03]  /*1c7d0*/  LDSM.16.M88.4 R200, [R165+0xb000] ;  /* 0x00b00000a5c8783b */ /* 0x000fe60000000200 */
        /* <DEDUP_REMOVED lines=23> */
[C---:B-1----:R-:W-:Y:S08]  /*1c950*/  HMMA.16816.F32.BF16 R180, R16.reuse, R192, R180 ;  /* 0x000000c010b4723c */ /* 0x042ff000000418b4 */
        /* <DEDUP_REMOVED lines=24> */
[----:B------:R-:W4:Y:S03]  /*1cae0*/  LDSM.16.M88.4 R4, [R214+0xd000] ;  /* 0x00d00000d604783b */ /* 0x000f260000000200 */
[C---:B--2---:R-:W-:Y:S08]  /*1caf0*/  HMMA.16816.F32.BF16 R180, R12.reuse, R196, R180 ;  /* 0x000000c40cb4723c */ /* 0x044ff000000418b4 */
        /* <DEDUP_REMOVED lines=10> */
[----:B------:R-:W2:Y:S04]  /*1cba0*/  LDSM.16.M88.4 R12, [R214+0xd800] ;  /* 0x00d80000d60c783b */ /* 0x000ea80000000200 */
[----:B------:R-:W5:Y:S03]  /*1cbb0*/  LDSM.16.M88.4 R20, [R213+0x4000] ;  /* 0x00400000d514783b */ /* 0x000f660000000200 */
[C---:B---3--:R-:W-:Y:S08]  /*1cbc0*/  HMMA.16816.F32.BF16 R180, R8.reuse, R184, R180 ;  /* 0x000000b808b4723c */ /* 0x048ff000000418b4 */
[C---:B------:R-:W-:Y:S01]  /*1cbd0*/  HMMA.16816.F32.BF16 R176, R8.reuse, R186, R176 ;  /* 0x000000ba08b0723c */ /* 0x040fe200000418b0 */
[----:B------:R-:W3:Y:S07]  /*1cbe0*/  LDSM.16.M88.4 R184, [R167+0xd800] ;  /* 0x00d80000a7b8783b */ /* 0x000eee0000000200 */
[C---:B-1----:R-:W-:Y:S08]  /*1cbf0*/  HMMA.16816.F32.BF16 R172, R8.reuse, R16, R172 ;  /* 0x0000001008ac723c */ /* 0x042ff000000418ac */
[C---:B------:R-:W-:Y:S01]  /*1cc00*/  HMMA.16816.F32.BF16 R168, R8.reuse, R18, R168 ;  /* 0x0000001208a8723c */ /* 0x040fe200000418a8 */
[----:B------:R-:W-:Y:S07]  /*1cc10*/  LDSM.16.M88.4 R16, [R222+0x6000] ;  /* 0x00600000de10783b */ /* 0x000fee0000000200 */
[C---:B----4-:R-:W-:Y:S08]  /*1cc20*/  HMMA.16816.F32.BF16 R32, R8.reuse, R4, R32 ;  /* 0x000000040820723c */ /* 0x050ff00000041820 */
[C---:B------:R-:W-:Y:S01]  /*1cc30*/  HMMA.16816.F32.BF16 R28, R8.reuse, R6, R28 ;  /* 0x00000006081c723c */ /* 0x040fe2000004181c */
[----:B------:R-:W1:Y:S07]  /*1cc40*/  LDSM.16.M88.4 R4, [R166+0x4000] ;  /* 0x00400000a604783b */ /* 0x000e6e0000000200 */
[C---:B--2---:R-:W-:Y:S08]  /*1cc50*/  HMMA.16816.F32.BF16 R24, R8.reuse, R12, R24 ;  /* 0x0000000c0818723c */ /* 0x044ff00000041818 */
[----:B------:R-:W-:Y:S01]  /*1cc60*/  HMMA.16816.F32.BF16 R204, R8, R14, R204 ;  /* 0x0000000e08cc723c */ /* 0x000fe200000418cc */
[----:B------:R-:W2:Y:S04]  /*1cc70*/  LDSM.16.M88.4 R12, [R165+0xd000] ;  /* 0x00d00000a50c783b */ /* 0x000ea80000000200 */
[----:B------:R-:W4:Y:S03]  /*1cc80*/  LDSM.16.M88.4 R8, [R165+0xd800] ;  /* 0x00d80000a508783b */ /* 0x000f260000000200 */
[C---:B-----5:R-:W-:Y:S08]  /*1cc90*/  HMMA.16816.F32.BF16 R180, R20.reuse, R216, R180 ;  /* 0x000000d814b4723c */ /* 0x060ff000000418b4 */
[C---:B------:R-:W-:Y:S01]  /*1cca0*/  HMMA.16816.F32.BF16 R176, R20.reuse, R218, R176 ;  /* 0x000000da14b0723c */ /* 0x040fe200000418b0 */
[----:B------:R-:W-:Y:S07]  /*1ccb0*/  LDSM.16.M88.4 R216, [R214+0xf800] ;  /* 0x00f80000d6d8783b */ /* 0x000fee0000000200 */
[C---:B------:R-:W-:Y:S08]  /*1ccc0*/  HMMA.16816.F32.BF16 R172, R20.reuse, R208, R172 ;  /* 0x000000d014ac723c */ /* 0x040ff000000418ac */
[C---:B------:R-:W-:Y:S01]  /*1ccd0*/  HMMA.16816.F32.BF16 R168, R20.reuse, R210, R168 ;  /* 0x000000d214a8723c */ /* 0x040fe200000418a8 */
[----:B------:R-:W-:Y:S07]  /*1cce0*/  LDSM.16.M88.4 R208, [R220+0x6000] ;  /* 0x00600000dcd0783b */ /* 0x000fee0000000200 */
[C---:B------:R-:W-:Y:S08]  /*1ccf0*/  HMMA.16816.F32.BF16 R32, R20.reuse, R188, R32 ;  /* 0x000000bc1420723c */ /* 0x040ff00000041820 */
[C---:B------:R-:W-:Y:S01]  /*1cd00*/  HMMA.16816.F32.BF16 R28, R20.reuse, R190, R28 ;  /* 0x000000be141c723c */ /* 0x040fe2000004181c */
[----:B------:R-:W5:Y:S07]  /*1cd10*/  LDSM.16.M88.4 R188, [R221+0xe800] ;  /* 0x00e80000ddbc783b */ /* 0x000f6e0000000200 */
[C---:B---3--:R-:W-:Y:S08]  /*1cd20*/  HMMA.16816.F32.BF16 R24, R20.reuse, R184, R24 ;  /* 0x000000b81418723c */ /* 0x048ff00000041818 */
[----:B------:R-:W-:Y:S01]  /*1cd30*/  HMMA.16816.F32.BF16 R204, R20, R186, R204 ;  /* 0x000000ba14cc723c */ /* 0x000fe200000418cc */
[----:B------:R-:W3:Y:S04]  /*1cd40*/  LDSM.16.M88.4 R184, [R221+0xf000] ;  /* 0x00f00000ddb8783b */ /* 0x000ee80000000200 */
[----:B------:R-:W3:Y:S03]  /*1cd50*/  LDSM.16.M88.4 R20, [R221+0xf800] ;  /* 0x00f80000dd14783b */ /* 0x000ee60000000200 */
[C---:B-1----:R-:W-:Y:S08]  /*1cd60*/  HMMA.16816.F32.BF16 R180, R4.reuse, R200, R180 ;  /* 0x000000c804b4723c */ /* 0x042ff000000418b4 */
[C---:B------:R-:W-:Y:S01]  /*1cd70*/  HMMA.16816.F32.BF16 R176, R4.reuse, R202, R176 ;  /* 0x000000ca04b0723c */ /* 0x040fe200000418b0 */
[----:B------:R-:W-:Y:S07]  /*1cd80*/  LDSM.16.M88.4 R200, [R213+0x6000] ;  /* 0x00600000d5c8783b */ /* 0x000fee0000000200 */
[C---:B------:R-:W-:Y:S08]  /*1cd90*/  HMMA.16816.F32.BF16 R172, R4.reuse, R196, R172 ;  /* 0x000000c404ac723c */ /* 0x040ff000000418ac */
[C---:B------:R-:W-:Y:S01]  /*1cda0*/  HMMA.16816.F32.BF16 R168, R4.reuse, R198, R168 ;  /* 0x000000c604a8723c */ /* 0x040fe200000418a8 */
[----:B------:R-:W-:Y:S07]  /*1cdb0*/  LDSM.16.M88.4 R196, [R167+0xe000] ;  /* 0x00e00000a7c4783b */ /* 0x000fee0000000200 */
[C---:B--2---:R-:W-:Y:S08]  /*1cdc0*/  HMMA.16816.F32.BF16 R32, R4.reuse, R12, R32 ;  /* 0x0000000c0420723c */ /* 0x044ff00000041820 */
[C---:B------:R-:W-:Y:S01]  /*1cdd0*/  HMMA.16816.F32.BF16 R28, R4.reuse, R14, R28 ;  /* 0x0000000e041c723c */ /* 0x040fe2000004181c */
[----:B------:R-:W1:Y:S07]  /*1cde0*/  LDSM.16.M88.4 R12, [R214+0xe000] ;  /* 0x00e00000d60c783b */ /* 0x000e6e0000000200 */
[C---:B----4-:R-:W-:Y:S08]  /*1cdf0*/  HMMA.16816.F32.BF16 R24, R4.reuse, R8, R24 ;  /* 0x000000080418723c */ /* 0x050ff00000041818 */
[----:B------:R-:W-:Y:S01]  /*1ce00*/  HMMA.16816.F32.BF16 R204, R4, R10, R204 ;  /* 0x0000000a04cc723c */ /* 0x000fe200000418cc */
[----:B------:R-:W2:Y:S04]  /*1ce10*/  LDSM.16.M88.4 R8, [R214+0xe800] ;  /* 0x00e80000d608783b */ /* 0x000ea80000000200 */
[----:B------:R-:W4:Y:S03]  /*1ce20*/  LDSM.16.M88.4 R4, [R214+0xf000] ;  /* 0x00f00000d604783b */ /* 0x000f260000000200 */
[C---:B------:R-:W-:Y:S08]  /*1ce30*/  HMMA.16816.F32.BF16 R180, R16.reuse, R192, R180 ;  /* 0x000000c010b4723c */ /* 0x040ff000000418b4 */
[C---:B------:R-:W-:Y:S01]  /*1ce40*/  HMMA.16816.F32.BF16 R176, R16.reuse, R194, R176 ;  /* 0x000000c210b0723c */ /* 0x040fe200000418b0 */
[----:B------:R-:W4:Y:S07]  /*1ce50*/  LDSM.16.M88.4 R192, [R167+0xe800] ;  /* 0x00e80000a7c0783b */ /* 0x000f2e0000000200 */
[C---:B-----5:R-:W-:Y:S08]  /*1ce60*/  HMMA.16816.F32.BF16 R172, R16.reuse, R188, R172 ;  /* 0x000000bc10ac723c */ /* 0x060ff000000418ac */
[C---:B------:R-:W-:Y:S01]  /*1ce70*/  HMMA.16816.F32.BF16 R168, R16.reuse, R190, R168 ;  /* 0x000000be10a8723c */ /* 0x040fe200000418a8 */
[----:B------:R-:W5:Y:S07]  /*1ce80*/  LDSM.16.M88.4 R188, [R167+0xf000] ;  /* 0x00f00000a7bc783b */ /* 0x000f6e0000000200 */
[C---:B---3--:R-:W-:Y:S08]  /*1ce90*/  HMMA.16816.F32.BF16 R32, R16.reuse, R184, R32 ;  /* 0x000000b81020723c */ /* 0x048ff00000041820 */
[C---:B------:R-:W-:Y:S01]  /*1cea0*/  HMMA.16816.F32.BF16 R28, R16.reuse, R186, R28 ;  /* 0x000000ba101c723c */ /* 0x040fe2000004181c */
[----:B------:R-:W3:Y:S07]  /*1ceb0*/  LDSM.16.M88.4 R184, [R167+0xf800] ;  /* 0x00f80000a7b8783b */ /* 0x000eee0000000200 */
[C---:B------:R-:W-:Y:S08]  /*1cec0*/  HMMA.16816.F32.BF16 R24, R16.reuse, R20, R24 ;  /* 0x000000141018723c */ /* 0x040ff00000041818 */
[----:B------:R-:W-:Y:S01]  /*1ced0*/  HMMA.16816.F32.BF16 R204, R16, R22, R204 ;  /* 0x0000001610cc723c */ /* 0x000fe200000418cc */
[----:B------:R-:W-:Y:S04]  /*1cee0*/  LDSM.16.M88.4 R20, [R166+0x6000] ;  /* 0x00600000a614783b */ /* 0x000fe80000000200 */
[----:B------:R-:W3:Y:S03]  /*1cef0*/  LDSM.16.M88.4 R16, [R165+0xe000] ;  /* 0x00e00000a510783b */ /* 0x000ee60000000200 */
[C---:B-1----:R-:W-:Y:S08]  /*1cf00*/  HMMA.16816.F32.BF16 R180, R208.reuse, R12, R180 ;  /* 0x0000000cd0b4723c */ /* 0x042ff000000418b4 */
[C---:B------:R-:W-:Y:S01]  /*1cf10*/  HMMA.16816.F32.BF16 R176, R208.reuse, R14, R176 ;  /* 0x0000000ed0b0723c */ /* 0x040fe200000418b0 */
[----:B------:R-:W1:Y:S07]  /*1cf20*/  LDSM.16.M88.4 R12, [R165+0xe800] ;  /* 0x00e80000a50c783b */ /* 0x000e6e0000000200 */
[C---:B--2---:R-:W-:Y:S08]  /*1cf30*/  HMMA.16816.F32.BF16 R172, R208.reuse, R8, R172 ;  /* 0x00000008d0ac723c */ /* 0x044ff000000418ac */
[C---:B------:R-:W-:Y:S01]  /*1cf40*/  HMMA.16816.F32.BF16 R168, R208.reuse, R10, R168 ;  /* 0x0000000ad0a8723c */ /* 0x040fe200000418a8 */
[----:B------:R-:W2:Y:S07]  /*1cf50*/  LDSM.16.M88.4 R8, [R165+0xf000] ;  /* 0x00f00000a508783b */ /* 0x000eae0000000200 */
[C---:B----4-:R-:W-:Y:S08]  /*1cf60*/  HMMA.16816.F32.BF16 R32, R208.reuse, R4, R32 ;  /* 0x00000004d020723c */ /* 0x050ff00000041820 */
[----:B------:R-:W-:Y:S01]  /*1cf70*/  HMMA.16816.F32.BF16 R28, R208, R6, R28 ;  /* 0x00000006d01c723c */ /* 0x000fe2000004181c */
[----:B------:R-:W4:Y:S01]  /*1cf80*/  LDSM.16.M88.4 R4, [R165+0xf800] ;  /* 0x00f80000a504783b */ /* 0x000f220000000200 */
[----:B------:R-:W-:-:S06]  /*1cf90*/  DEPBAR.LE SB0, 0x0 ;  /* 0x000080000000791a */ /* 0x000fcc0000000000 */
[C---:B------:R-:W-:Y:S08]  /*1cfa0*/  HMMA.16816.F32.BF16 R24, R208.reuse, R216, R24 ;  /* 0x000000d8d018723c */ /* 0x040ff00000041818 */
[----:B------:R-:W-:Y:S08]  /*1cfb0*/  HMMA.16816.F32.BF16 R204, R208, R218, R204 ;  /* 0x000000dad0cc723c */ /* 0x000ff000000418cc */
[C---:B------:R-:W-:Y:S08]  /*1cfc0*/  HMMA.16816.F32.BF16 R180, R200.reuse, R196, R180 ;  /* 0x000000c4c8b4723c */ /* 0x040ff000000418b4 */
[C---:B------:R-:W-:Y:S08]  /*1cfd0*/  HMMA.16816.F32.BF16 R176, R200.reuse, R198, R176 ;  /* 0x000000c6c8b0723c */ /* 0x040ff000000418b0 */
[C---:B------:R-:W-:Y:S08]  /*1cfe0*/  HMMA.16816.F32.BF16 R172, R200.reuse, R192, R172 ;  /* 0x000000c0c8ac723c */ /* 0x040ff000000418ac */
[C---:B------:R-:W-:Y:S08]  /*1cff0*/  HMMA.16816.F32.BF16 R168, R200.reuse, R194, R168 ;  /* 0x000000c2c8a8723c */ /* 0x040ff000000418a8 */
[C---:B-----5:R-:W-:Y:S08]  /*1d000*/  HMMA.16816.F32.BF16 R32, R200.reuse, R188, R32 ;  /* 0x000000bcc820723c */ /* 0x060ff00000041820 */
[C---:B------:R-:W-:Y:S08]  /*1d010*/  HMMA.16816.F32.BF16 R28, R200.reuse, R190, R28 ;  /* 0x000000bec81c723c */ /* 0x040ff0000004181c */
[C---:B---3--:R-:W-:Y:S08]  /*1d020*/  HMMA.16816.F32.BF16 R24, R200.reuse, R184, R24 ;  /* 0x000000b8c818723c */ /* 0x048ff00000041818 */
[----:B------:R-:W-:Y:S08]  /*1d030*/  HMMA.16816.F32.BF16 R204, R200, R186, R204 ;  /* 0x000000bac8cc723c */ /* 0x000ff000000418cc */
[C---:B------:R-:W-:Y:S08]  /*1d040*/  HMMA.16816.F32.BF16 R180, R20.reuse, R16, R180 ;  /* 0x0000001014b4723c */ /* 0x040ff000000418b4 */
[C---:B------:R-:W-:Y:S08]  /*1d050*/  HMMA.16816.F32.BF16 R176, R20.reuse, R18, R176 ;  /* 0x0000001214b0723c */ /* 0x040ff000000418b0 */
[C---:B-1----:R-:W-:Y:S08]  /*1d060*/  HMMA.16816.F32.BF16 R172, R20.reuse, R12, R172 ;  /* 0x0000000c14ac723c */ /* 0x042ff000000418ac */
[C---:B------:R-:W-:Y:S08]  /*1d070*/  HMMA.16816.F32.BF16 R168, R20.reuse, R14, R168 ;  /* 0x0000000e14a8723c */ /* 0x040ff000000418a8 */
[C---:B--2---:R-:W-:Y:S08]  /*1d080*/  HMMA.16816.F32.BF16 R32, R20.reuse, R8, R32 ;  /* 0x000000081420723c */ /* 0x044ff00000041820 */
[C---:B------:R-:W-:Y:S08]  /*1d090*/  HMMA.16816.F32.BF16 R28, R20.reuse, R10, R28 ;  /* 0x0000000a141c723c */ /* 0x040ff0000004181c */
[C---:B----4-:R-:W-:Y:S08]  /*1d0a0*/  HMMA.16816.F32.BF16 R24, R20.reuse, R4, R24 ;  /* 0x000000041418723c */ /* 0x050ff00000041818 */
[----:B------:R-:W-:Y:S01]  /*1d0b0*/  HMMA.16816.F32.BF16 R204, R20, R6, R204 ;  /* 0x0000000614cc723c */ /* 0x000fe200000418cc */
[----:B------:R-:W-:Y:S06]  /*1d0c0*/  BAR.SYNC.DEFER_BLOCKING 0x0 ;  /* 0x0000000000007b1d */ /* 0x000fec0000010000 */
[----:B------:R-:W-:-:S13]  /*1d0d0*/  BRA.U !UP1, `(.L_x_2254) ;  /* 0x0000000909947547 */ /* 0x000fda000b800000 */
[----:B------:R-:W-:Y:S05]  /*1d0e0*/  BRA.U !UP0, `(.L_x_2255) ;  /* 0x0000000508007547 */ /* 0x000fea000b800000 */
[----:B------:R-:W1:Y:S01]  /*1d0f0*/  LDC R6, c[0x0][0x4f0] ;  /* 0x00013c00ff067b82 */ /* 0x000e620000000800 */
[----:B------:R-:W-:Y:S02]  /*1d100*/  USHF.L.U32 UR8, UR31, 0x6, URZ ;  /* 0x000000061f087899 */ /* 0x000fe400080006ff */
[----:B------:R-:W-:Y:S01]  /*1d110*/  UIADD3 UR14, UPT, UPT, UR14, -0x80, URZ ;  /* 0xffffff800e0e7890 */ /* 0x000fe2000fffe0ff */
[----:B------:R-:W2:Y:S03]  /*1d120*/  LDCU.64 UR10, c[0x0][0x3b8] ;  /* 0x00007700ff0a77ac */ /* 0x000ea60008000a00 */
        /* <DEDUP_REMOVED lines=45> */
[----:B------:R-:W-:-:S04]  /*1d400*/  IMAD R6, R5, R6, -0x40 ;  /* 0xffffffc005067424 */ /* 0x000fc800078e0206 */
[----:B--2---:R-:W-:Y:S01]  /*1d410*/  IMAD.WIDE.U32 R8, R6, UR10, RZ ;  /* 0x0000000a06087c25 */ /* 0x004fe2000f8e00ff */
[----:B------:R-:W-:-:S05]  /*1d420*/  SHF.R.S32.HI R5, RZ, 0x1f, R6 ;  /* 0x0000001fff057819 */ /* 0x000fca0000011406 */
[----:B------:R-:W-:-:S04]  /*1d430*/  IMAD R5, R5, UR10, RZ ;  /* 0x0000000a05057c24 */ /* 0x000fc8000f8e02ff */
[----:B------:R-:W-:-:S04]  /*1d440*/  IMAD R5, R6, UR11, R5 ;  /* 0x0000000b06057c24 */ /* 0x000fc8000f8e0205 */
[----:B------:R-:W-:Y:S01]  /*1d450*/  IMAD.IADD R9, R9, 0x1, R5 ;  /* 0x0000000109097824 */ /* 0x000fe200078e0205 */
[----:B---3--:R-:W-:-:S04]  /*1d460*/  IADD3 R4, PT, PT, R7, -R4, RZ ;  /* 0x8000000407047210 */ /* 0x008fc80007ffe0ff */
        /* <DEDUP_REMOVED lines=8> */
.L_x_2255:
        /* <DEDUP_REMOVED lines=8> */
.L_x_2256:
[----:B------:R-:W1:Y:S01]  /*1d570*/  LDCU UR9, c[0x0][0x3bc] ;  /* 0x00007780ff0977ac */ /* 0x000e620008000800 */
[----:B------:R-:W-:Y:S01]  /*1d580*/  @!P2 IMAD.MOV.U32 R4, RZ, RZ, R226 ;  /* 0x000000ffff04a224 */ /* 0x000fe200078e00e2 */
[----:B------:R-:W-:Y:S01]  /*1d590*/  @!PT LDS RZ, [RZ] ;  /* 0x00000000fffff984 */ /* 0x000fe20000000800 */
[----:B------:R-:W-:Y:S01]  /*1d5a0*/  @!PT LDS RZ, [RZ] ;  /* 0x00000000fffff984 */ /* 0x000fe20000000800 */
[----:B------:R-:W-:Y:S01]  /*1d5b0*/  @!PT LDS RZ, [RZ] ;  /* 0x00000000fffff984 */ /* 0x000fe20000000800 */
[----:B------:R2:W-:Y:S01]  /*1d5c0*/  @!P4 LDGSTS.E.BYPASS.LTC128B.128 [R241+0x8000], desc[UR4][R226.64] ;  /* 0x08000000e2f1cfae */ /* 0x0005e2000b981a04 */
[----:B------:R-:W-:Y:S01]  /*1d5d0*/  @!P2 IMAD.MOV.U32 R5, RZ, RZ, R227 ;  /* 0x000000ffff05a224 */ /* 0x000fe200078e00e3 */
[----:B------:R-:W-:Y:S02]  /*1d5e0*/  USHF.L.U32 UR8, UR10, 0x5, URZ ;  /* 0x000000050a087899 */ /* 0x000fe400080006ff */
[----:B------:R2:W-:Y:S04]  /*1d5f0*/  @P4 STS.128 [R241+0x8000], RZ ;  /* 0x008000fff1004388 */ /* 0x0005e80000000c00 */
[----:B------:R-:W-:Y:S01]  /*1d600*/  IADD3 R10, P0, PT, R226, UR8, RZ ;  /* 0x00000008e20a7c10 */ /* 0x000fe2000ff1e0ff */
[----:B------:R-:W-:Y:S01]  /*1d610*/  @!PT LDS RZ, [RZ] ;  /* 0x00000000fffff984 */ /* 0x000fe20000000800 */
[----:B------:R-:W-:Y:S01]  /*1d620*/  @!PT LDS RZ, [RZ] ;  /* 0x00000000fffff984 */ /* 0x000fe20000000800 */
[----:B------:R-:W-:Y:S01]  /*1d630*/  @!PT LDS RZ, [RZ] ;  /* 0x00000000fffff984 */ /* 0x000fe20000000800 */
[----:B------:R2:W-:Y:S04]  /*1d640*/  @!P3 LDGSTS.E.BYPASS.LTC128B.128 [R241+0xa000], desc[UR4][R226.64+0x80] ;  /* 0x0a000080e2f1bfae */ /* 0x0005e8000b981a04 */
[----:B------:R2:W-:Y:S01]  /*1d650*/  @P3 STS.128 [R241+0xa000], RZ ;  /* 0x00a000fff1003388 */ /* 0x0005e20000000c00 */
[----:B-1----:R-:W-:-:S03]  /*1d660*/  USHF.L.U64.HI UR9, UR10, 0x5, UR9 ;  /* 0x000000050a097899 */ /* 0x002fc60008010209 */
[----:B------:R-:W-:Y:S01]  /*1d670*/  @!PT LDS RZ, [RZ] ;  /* 0x00000000fffff984 */ /* 0x000fe20000000800 */
[----:B------:R-:W-:Y:S01]  /*1d680*/  @!PT LDS RZ, [RZ] ;  /* 0x00000000fffff984 */ /* 0x000fe20000000800 */
[----:B------:R-:W-:Y:S01]  /*1d690*/  @!PT LDS RZ, [RZ] ;  /* 0x00000000fffff984 */ /* 0x000fe20000000800 */
[----:B------:R2:W-:Y:S04]  /*1d6a0*/  @!P2 LDGSTS.E.BYPASS.LTC128B.128 [R241+0xc000], desc[UR4][R4.64+0x100] ;  /* 0x0c00010004f1afae */ /* 0x0005e8000b981a04 */
[----:B------:R2:W-:Y:S01]  /*1d6b0*/  @P2 STS.128 [R241+0xc000], RZ ;  /* 0x00c000fff1002388 */ /* 0x0005e20000000c00 */
[----:B------:R-:W-:Y:S02]  /*1d6c0*/  IADD3.X R11, PT, PT, R227, UR9, RZ, P0, !PT ;  /* 0x00000009e30b7c10 */ /* 0x000fe400087fe4ff */
[----:B------:R-:W-:Y:S01]  /*1d6d0*/  IADD3 R8, P0, PT, R10, UR8, RZ ;  /* 0x000000080a087c10 */ /* 0x000fe2000ff1e0ff */
[----:B------:R-:W-:Y:S01]  /*1d6e0*/  @!PT LDS RZ, [RZ] ;  /* 0x00000000fffff984 */ /* 0x000fe20000000800 */
[----:B------:R-:W-:Y:S01]  /*1d6f0*/  @!PT LDS RZ, [RZ] ;  /* 0x00000000fffff984 */ /* 0x000fe20000000800 */
[----:B------:R-:W-:Y:S01]  /*1d700*/  @!PT LDS RZ, [RZ] ;  /* 0x00000000fffff984 */ /* 0x000fe20000000800 */
[----:B------:R2:W-:Y:S03]  /*1d710*/  @!P1 LDGSTS.E.BYPASS.LTC128B.128 [R241+0xe000], desc[UR4][R226.64+0x180] ;  /* 0x0e000180e2f19fae */ /* 0x0005e6000b981a04 */
[----:B------:R-:W-:Y:S01]  /*1d720*/  IADD3.X R9, PT, PT, R11, UR9, RZ, P0, !PT ;  /* 0x000000090b097c10 */ /* 0x000fe200087fe4ff */
[----:B------:R2:W-:Y:S01]  /*1d730*/  @P1 STS.128 [R241+0xe000], RZ ;  /* 0x00e000fff1001388 */ /* 0x0005e20000000c00 */
[----:B------:R-:W-:-:S03]  /*1d740*/  IADD3 R6, P0, PT, R8, UR8, RZ ;  /* 0x0000000808067c10 */ /* 0x000fc6000ff1e0ff */
[----:B------:R-:W-:Y:S01]  /*1d750*/  @!PT LDS RZ, [RZ] ;  /* 0x00000000fffff984 */ /* 0x000fe20000000800 */
[----:B------:R-:W-:Y:S01]  /*1d760*/  @!PT LDS RZ, [RZ] ;  /* 0x00000000fffff984 */ /* 0x000fe20000000800 */
[----:B------:R-:W-:Y:S01]  /*1d770*/  @!PT LDS RZ, [RZ] ;  /* 0x00000000fffff984 */ /* 0x000fe20000000800 */
[----:B------:R2:W-:Y:S01]  /*1d780*/  @!P4 LDGSTS.E.BYPASS.LTC128B.128 [R241+0x8800], desc[UR4][R10.64] ;  /* 0x088000000af1cfae */ /* 0x0005e2000b981a04 */
[----:B------:R-:W-:-:S03]  /*1d790*/  IADD3.X R7, PT, PT, R9, UR9, RZ, P0, !PT ;  /* 0x0000000909077c10 */ /* 0x000fc600087fe4ff */
        /* <DEDUP_REMOVED lines=57> */
.L_x_2254:
[----:B--2---:R-:W-:Y:S01]  /*1db30*/  SHF.L.U32 R6, R2, 0x1, RZ ;  /* 0x0000000102067819 */ /* 0x004fe200000006ff */
[----:B------:R-:W-:Y:S01]  /*1db40*/  USHF.L.U32 UR4, UR22, 0x6, URZ ;  /* 0x0000000616047899 */ /* 0x000fe200080006ff */
[----:B------:R-:W-:Y:S01]  /*1db50*/  IADD3 R4, PT, PT, R233, 0x8, RZ ;  /* 0x00000008e9047810 */ /* 0x000fe20007ffe0ff */
[C---:B------:R-:W-:Y:S01]  /*1db60*/  VIADD R16, R215.reuse, 0x10000 ;  /* 0x00010000d7107836 */ /* 0x040fe20000000000 */
[----:B------:R-:W-:Y:S01]  /*1db70*/  LOP3.LUT R6, R6, 0x6, RZ, 0xc0, !PT ;  /* 0x0000000606067812 */ /* 0x000fe200078ec0ff */
[----:B------:R-:W-:Y:S01]  /*1db80*/  UISETP.GT.AND UP0, UPT, UR31, UR7, UPT ;  /* 0x000000071f00728c */ /* 0x000fe2000bf04270 */
[----:B------:R-:W-:Y:S02]  /*1db90*/  IADD3 R201, PT, PT, R215, 0x10040, RZ ;  /* 0x00010040d7c97810 */ /* 0x000fe40007ffe0ff */
[----:B------:R-:W-:-:S04]  /*1dba0*/  LOP3.LUT R6, R6, UR4, RZ, 0xfc, !PT ;  /* 0x0000000406067c12 */ /* 0x000fc8000f8efcff */
[C---:B------:R-:W-:Y:S01]  /*1dbb0*/  IADD3 R5, PT, PT, R6.reuse, -0x80, RZ ;  /* 0xffffff8006057810 */ /* 0x040fe20007ffe0ff */
[----:B------:R-:W1:Y:S01]  /*1dbc0*/  LDCU UR4, c[0x0][0x45c] ;  /* 0x00008b80ff0477ac */ /* 0x000e620008000800 */
[----:B------:R-:W-:Y:S02]  /*1dbd0*/  IADD3 R7, PT, PT, R6, -0x7f, RZ ;  /* 0xffffff8106077810 */ /* 0x000fe40007ffe0ff */
[-C--:B------:R-:W-:Y:S01]  /*1dbe0*/  ISETP.GT.AND P0, PT, R233, R5.reuse, PT ;  /* 0x00000005e900720c */ /* 0x080fe20003f04270 */
[----:B------:R-:W-:Y:S01]  /*1dbf0*/  @UP0 UIADD3 UR22, UPT, UPT, UR22, -0x3, URZ ;  /* 0xfffffffd16160890 */ /* 0x000fe2000fffe0ff */
[----:B------:R-:W-:Y:S02]  /*1dc00*/  ISETP.GT.AND P1, PT, R4, R5, PT ;  /* 0x000000050400720c */ /* 0x000fe40003f24270 */
[C---:B------:R-:W-:Y:S02]  /*1dc10*/  ISETP.GE.AND P6, PT, R5.reuse, R232, PT ;  /* 0x000000e80500720c */ /* 0x040fe40003fc6270 */
[----:B------:R-:W-:-:S02]  /*1dc20*/  ISETP.GE.AND P2, PT, R5, R224, PT ;  /* 0x000000e00500720c */ /* 0x000fc40003f46270 */
[-C--:B------:R-:W-:Y:S02]  /*1dc30*/  ISETP.GT.AND P4, PT, R233, R7.reuse, PT ;  /* 0x00000007e900720c */ /* 0x080fe40003f84270 */
[----:B------:R-:W-:Y:S02]  /*1dc40*/  FSEL R13, R180, -INF , !P0 ;  /* 0xff800000b40d7808 */ /* 0x000fe40004000000 */
[----:B------:R-:W-:Y:S02]  /*1dc50*/  FSEL R11, R182, -INF , !P1 ;  /* 0xff800000b60b7808 */ /* 0x000fe40004800000 */
[----:B------:R-:W-:Y:S02]  /*1dc60*/  IADD3 R5, PT, PT, R6, -0x78, RZ ;  /* 0xffffff8806057810 */ /* 0x000fe40007ffe0ff */
[----:B------:R-:W-:Y:S02]  /*1dc70*/  ISETP.GT.AND P3, PT, R4, R7, PT ;  /* 0x000000070400720c */ /* 0x000fe40003f64270 */
        /* <DEDUP_REMOVED lines=10> */
[----:B------:R-:W-:Y:S02]  /*1dd20*/  IADD3 R5, PT, PT, R6, -0x77, RZ ;  /* 0xffffff8906057810 */ /* 0x000fe40007ffe0ff */
[----:B------:R-:W-:Y:S02]  /*1dd30*/  FSEL R17, R17, -INF , !P5 ;  /* 0xff80000011117808 */ /* 0x000fe40006800000 */
[----:B------:R-:W-:-:S02]  /*1dd40*/  FSEL R15, R176, -INF , !P1 ;  /* 0xff800000b00f7808 */ /* 0x000fc40004800000 */
[----:B------:R-:W-:Y:S02]  /*1dd50*/  FSEL R7, R7, -INF , !P0 ;  /* 0xff80000007077808 */ /* 0x000fe40004000000 */
[-C--:B------:R-:W-:Y:S02]  /*1dd60*/  ISETP.GT.AND P3, PT, R233, R5.reuse, PT ;  /* 0x00000005e900720c */ /* 0x080fe40003f64270 */
[C---:B------:R-:W-:Y:S02]  /*1dd70*/  ISETP.GE.AND P5, PT, R5.reuse, R232, PT ;  /* 0x000000e80500720c */ /* 0x040fe40003fa6270 */
[----:B------:R-:W-:Y:S02]  /*1dd80*/  ISETP.GT.AND P1, PT, R4, R5, PT ;  /* 0x000000050400720c */ /* 0x000fe40003f24270 */
[----:B------:R-:W-:Y:S02]  /*1dd90*/  ISETP.GE.AND P0, PT, R5, R224, PT ;  /* 0x000000e00500720c */ /* 0x000fe40003f06270 */
[----:B------:R-:W-:-:S02]  /*1dda0*/  FSEL R5, R178, -INF , !P2 ;  /* 0xff800000b2057808 */ /* 0x000fc40005000000 */
[----:B------:R-:W-:Y:S02]  /*1ddb0*/  IADD3 R9, PT, PT, R6, -0x70, RZ ;  /* 0xffffff9006097810 */ /* 0x000fe40007ffe0ff */
[----:B------:R-:W-:Y:S02]  /*1ddc0*/  FSEL R5, R5, -INF , !P4 ;  /* 0xff80000005057808 */ /* 0x000fe40006000000 */
[-C--:B------:R-:W-:Y:S02]  /*1ddd0*/  ISETP.GT.AND P4, PT, R4, R9.reuse, PT ;  /* 0x000000090400720c */ /* 0x080fe40003f84270 */
[----:B------:R-:W-:Y:S02]  /*1dde0*/  FSEL R15, R15, -INF , !P6 ;  /* 0xff8000000f0f7808 */ /* 0x000fe40007000000 */
[----:B------:R-:W-:Y:S02]  /*1ddf0*/  FSEL R19, R177, -INF , !P3 ;  /* 0xff800000b1137808 */ /* 0x000fe40005800000 */
[----:B------:R-:W-:-:S02]  /*1de00*/  ISETP.GT.AND P2, PT, R233, R9, PT ;  /* 0x00000009e900720c */ /* 0x000fc40003f44270 */
[C---:B------:R-:W-:Y:S02]  /*1de10*/  ISETP.GE.AND P6, PT, R9.reuse, R232, PT ;  /* 0x000000e80900720c */ /* 0x040fe40003fc6270 */
[----:B------:R-:W-:Y:S02]  /*1de20*/  ISETP.GE.AND P3, PT, R9, R224, PT ;  /* 0x000000e00900720c */ /* 0x000fe40003f66270 */
[----:B------:R-:W-:Y:S02]  /*1de30*/  IADD3 R23, PT, PT, R6, -0x6f, RZ ;  /* 0xffffff9106177810 */ /* 0x000fe40007ffe0ff */
[----:B------:R-:W-:Y:S02]  /*1de40*/  FSEL R9, R179, -INF , !P1 ;  /* 0xff800000b3097808 */ /* 0x000fe40004800000 */
[----:B------:R-:W-:Y:S02]  /*1de50*/  FSEL R174, R174, -INF , !P4 ;  /* 0xff800000aeae7808 */ /* 0x000fe40006000000 */
[----:B------:R-:W-:-:S02]  /*1de60*/  IADD3 R21, PT, PT, R6, -0x68, RZ ;  /* 0xffffff9806157810 */ /* 0x000fc40007ffe0ff */
[----:B------:R-:W-:Y:S02]  /*1de70*/  FSEL R19, R19, -INF , !P5 ;  /* 0xff80000013137808 */ /* 0x000fe40006800000 */
[-C--:B------:R-:W-:Y:S02]  /*1de80*/  ISETP.GT.AND P1, PT, R233, R23.reuse, PT ;  /* 0x00000017e900720c */ /* 0x080fe40003f24270 */
[----:B------:R-:W-:Y:S02]  /*1de90*/  FSEL R172, R172, -INF , !P2 ;  /* 0xff800000acac7808 */ /* 0x000fe40005000000 */
[----:B------:R-:W-:Y:S02]  /*1dea0*/  FSEL R9, R9, -INF , !P0 ;  /* 0xff80000009097808 */ /* 0x000fe40004000000 */
[----:B------:R-:W-:Y:S02]  /*1deb0*/  ISETP.GE.AND P5, PT, R23, R232, PT ;  /* 0x000000e81700720c */ /* 0x000fe40003fa6270 */
[----:B------:R-:W-:-:S02]  /*1dec0*/  ISETP.GT.AND P2, PT, R4, R23, PT ;  /* 0x000000170400720c */ /* 0x000fc40003f44270 */
[----:B------:R-:W-:Y:S02]  /*1ded0*/  ISETP.GE.AND P0, PT, R23, R224, PT ;  /* 0x000000e01700720c */ /* 0x000fe40003f06270 */
[----:B------:R-:W-:Y:S02]  /*1dee0*/  FSEL R191, R174, -INF , !P3 ;  /* 0xff800000aebf7808 */ /* 0x000fe40005800000 */
[-C--:B------:R-:W-:Y:S02]  /*1def0*/  ISETP.GT.AND P4, PT, R233, R21.reuse, PT ;  /* 0x00000015e900720c */ /* 0x080fe40003f84270 */
[----:B------:R-:W-:Y:S02]  /*1df00*/  ISETP.GT.AND P3, PT, R4, R21, PT ;  /* 0x000000150400720c */ /* 0x000fe40003f64270 */
[----:B------:R-:W-:Y:S02]  /*1df10*/  IADD3 R23, PT, PT, R6, -0x67, RZ ;  /* 0xffffff9906177810 */ /* 0x000fe40007ffe0ff */
[----:B------:R-:W-:-:S02]  /*1df20*/  FSEL R173, R173, -INF , !P1 ;  /* 0xff800000adad7808 */ /* 0x000fc40004800000 */
[----:B------:R-:W-:Y:S02]  /*1df30*/  FSEL R195, R172, -INF , !P6 ;  /* 0xff800000acc37808 */ /* 0x000fe40007000000 */
[----:B------:R-:W-:Y:S02]  /*1df40*/  FSEL R175, R175, -INF , !P2 ;  /* 0xff800000afaf7808 */ /* 0x000fe40005000000 */
[C---:B------:R-:W-:Y:S02]  /*1df50*/  ISETP.GE.AND P6, PT, R21.reuse, R232, PT ;  /* 0x000000e81500720c */ /* 0x040fe40003fc6270 */
[----:B------:R-:W-:Y:S02]  /*1df60*/  ISETP.GE.AND P1, PT, R21, R224, PT ;  /* 0x000000e01500720c */ /* 0x000fe40003f26270 */
[----:B------:R-:W-:Y:S02]  /*1df70*/  ISETP.GT.AND P2, PT, R233, R23, PT ;  /* 0x00000017e900720c */ /* 0x000fe40003f44270 */
[----:B------:R-:W-:-:S02]  /*1df80*/  FSEL R168, R168, -INF , !P4 ;  /* 0xff800000a8a87808 */ /* 0x000fc40006000000 */
[----:B------:R-:W-:Y:S02]  /*1df90*/  FSEL R165, R170, -INF , !P3 ;  /* 0xff800000aaa57808 */ /* 0x000fe40005800000 */
[----:B------:R-:W-:Y:S02]  /*1dfa0*/  IADD3 R21, PT, PT, R6, -0x60, RZ ;  /* 0xffffffa006157810 */ /* 0x000fe40007ffe0ff */
[----:B------:R-:W-:Y:S02]  /*1dfb0*/  FSEL R197, R173, -INF , !P5 ;  /* 0xff800000adc57808 */ /* 0x000fe40006800000 */
[----:B------:R-:W-:Y:S02]  /*1dfc0*/  ISETP.GT.AND P4, PT, R4, R23, PT ;  /* 0x000000170400720c */ /* 0x000fe40003f84270 */
[----:B------:R-:W-:Y:S02]  /*1dfd0*/  FSEL R173, R175, -INF , !P0 ;  /* 0xff800000afad7808 */ /* 0x000fe40004000000 */
[----:B------:R-:W-:-:S02]  /*1dfe0*/  FSEL R175, R168, -INF , !P6 ;  /* 0xff800000a8af7808 */ /* 0x000fc40007000000 */
[----:B------:R-:W-:Y:S02]  /*1dff0*/  FSEL R165, R165, -INF , !P1 ;  /* 0xff800000a5a57808 */ /* 0x000fe40004800000 */
[----:B------:R-:W-:Y:S02]  /*1e000*/  FSEL R169, R169, -INF , !P2 ;  /* 0xff800000a9a97808 */ /* 0x000fe40005000000 */
[C---:B------:R-:W-:Y:S02]  /*1e010*/  ISETP.GE.AND P5, PT, R23.reuse, R232, PT ;  /* 0x000000e81700720c */ /* 0x040fe40003fa6270 */
[----:B------:R-:W-:Y:S02]  /*1e020*/  ISETP.GE.AND P0, PT, R23, R224, PT ;  /* 0x000000e01700720c */ /* 0x000fe40003f06270 */
[----:B------:R-:W-:Y:S02]  /*1e030*/  ISETP.GT.AND P3, PT, R233, R21, PT ;  /* 0x00000015e900720c */ /* 0x000fe40003f64270 */
[----:B------:R-:W-:-:S02]  /*1e040*/  ISETP.GE.AND P6, PT, R21, R232, PT ;  /* 0x000000e81500720c */ /* 0x000fc40003fc6270 */
[----:B------:R-:W-:Y:S02]  /*1e050*/  ISETP.GT.AND P1, PT, R4, R21, PT ;  /* 0x000000150400720c */ /* 0x000fe40003f24270 */
[----:B------:R-:W-:Y:S01]  /*1e060*/  ISETP.GE.AND P2, PT, R21, R224, PT ;  /* 0x000000e01500720c */ /* 0x000fe20003f46270 */
[C---:B------:R-:W-:Y:S01]  /*1e070*/  VIADD R21, R6.reuse, 0xffffffa8 ;  /* 0xffffffa806157836 */ /* 0x040fe20000000000 */
[----:B------:R-:W-:Y:S02]  /*1e080*/  IADD3 R23, PT, PT, R6, -0x5f, RZ ;  /* 0xffffffa106177810 */ /* 0x000fe40007ffe0ff */
[----:B------:R-:W-:Y:S02]  /*1e090*/  FSEL R167, R171, -INF , !P4 ;  /* 0xff800000aba77808 */ /* 0x000fe40006000000 */
[----:B------:R-:W-:Y:S02]  /*1e0a0*/  FSEL R169, R169, -INF , !P5 ;  /* 0xff800000a9a97808 */ /* 0x000fe40006800000 */
[----:B------:R-:W-:-:S02]  /*1e0b0*/  ISETP.GT.AND P5, PT, R233, R23, PT ;  /* 0x00000017e900720c */ /* 0x000fc40003fa4270 */
[----:B------:R-:W-:Y:S02]  /*1e0c0*/  FSEL R32, R32, -INF , !P3 ;  /* 0xff80000020207808 */ /* 0x000fe40005800000 */
[----:B------:R-:W-:Y:S02]  /*1e0d0*/  FSEL R167, R167, -INF , !P0 ;  /* 0xff800000a7a77808 */ /* 0x000fe40004000000 */
[----:B------:R-:W-:Y:S02]  /*1e0e0*/  FSEL R34, R34, -INF , !P1 ;  /* 0xff80000022227808 */ /* 0x000fe40004800000 */
[C---:B------:R-:W-:Y:S02]  /*1e0f0*/  ISETP.GE.AND P4, PT, R23.reuse, R232, PT ;  /* 0x000000e81700720c */ /* 0x040fe40003f86270 */
[----:B------:R-:W-:Y:S02]  /*1e100*/  ISETP.GT.AND P3, PT, R4, R23, PT ;  /* 0x000000170400720c */ /* 0x000fe40003f64270 */
[----:B------:R-:W-:-:S02]  /*1e110*/  ISETP.GE.AND P0, PT, R23, R224, PT ;  /* 0x000000e01700720c */ /* 0x000fc40003f06270 */
[----:B------:R-:W-:Y:S02]  /*1e120*/  ISETP.GT.AND P1, PT, R233, R21, PT ;  /* 0x00000015e900720c */ /* 0x000fe40003f24270 */
[----:B------:R-:W-:Y:S02]  /*1e130*/  IADD3 R23, PT, PT, R6, -0x57, RZ ;  /* 0xffffffa906177810 */ /* 0x000fe40007ffe0ff */
[----:B------:R-:W-:Y:S02]  /*1e140*/  FSEL R235, R32, -INF , !P6 ;  /* 0xff80000020eb7808 */ /* 0x000fe40007000000 */
[----:B------:R-:W-:Y:S02]  /*1e150*/  FSEL R181, R34, -INF , !P2 ;  /* 0xff80000022b57808 */ /* 0x000fe40005000000 */
[----:B------:R-:W-:Y:S02]  /*1e160*/  FSEL R33, R33, -INF , !P5 ;  /* 0xff80000021217808 */ /* 0x000fe40006800000 */
[----:B------:R-:W-:-:S02]  /*1e170*/  ISETP.GE.AND P6, PT, R21, R232, PT ;  /* 0x000000e81500720c */ /* 0x000fc40003fc6270 */
[----:B------:R-:W-:Y:S02]  /*1e180*/  ISETP.GT.AND P2, PT, R4, R21, PT ;  /* 0x000000150400720c */ /* 0x000fe40003f44270 */
[----:B------:R-:W-:Y:S02]  /*1e190*/  ISETP.GE.AND P5, PT, R21, R224, PT ;  /* 0x000000e01500720c */ /* 0x000fe40003fa6270 */
        /* <DEDUP_REMOVED lines=8> */
[C---:B------:R-:W-:Y:S02]  /*1e220*/  ISETP.GE.AND P4, PT, R23.reuse, R232, PT ;  /* 0x000000e81700720c */ /* 0x040fe40003f86270 */
[----:B------:R-:W-:-:S02]  /*1e230*/  ISETP.GE.AND P0, PT, R23, R224, PT ;  /* 0x000000e01700720c */ /* 0x000fc40003f06270 */
[----:B------:R-:W-:Y:S02]  /*1e240*/  ISETP.GT.AND P2, PT, R233, R21, PT ;  /* 0x00000015e900720c */ /* 0x000fe40003f44270 */
[----:B------:R-:W-:Y:S02]  /*1e250*/  FSEL R29, R29, -INF , !P3 ;  /* 0xff8000001d1d7808 */ /* 0x000fe40005800000 */
[----:B------:R-:W-:Y:S02]  /*1e260*/  FSEL R31, R31, -INF , !P1 ;  /* 0xff8000001f1f7808 */ /* 0x000fe40004800000 */
[----:B------:R-:W-:Y:S02]  /*1e270*/  IADD3 R23, PT, PT, R6, -0x4f, RZ ;  /* 0xffffffb106177810 */ /* 0x000fe40007ffe0ff */
[----:B------:R-:W-:Y:S02]  /*1e280*/  FSEL R225, R28, -INF , !P6 ;  /* 0xff8000001ce17808 */ /* 0x000fe40007000000 */
[----:B------:R-:W-:-:S02]  /*1e290*/  FSEL R179, R30, -INF , !P5 ;  /* 0xff8000001eb37808 */ /* 0x000fc40006800000 */
[----:B------:R-:W-:Y:S02]  /*1e2a0*/  FSEL R223, R29, -INF , !P4 ;  /* 0xff8000001ddf7808 */ /* 0x000fe40006000000 */
[----:B------:R-:W-:Y:S02]  /*1e2b0*/  FSEL R183, R31, -INF , !P0 ;  /* 0xff8000001fb77808 */ /* 0x000fe40004000000 */
[----:B------:R-:W-:Y:S02]  /*1e2c0*/  FSEL R24, R24, -INF , !P2 ;  /* 0xff80000018187808 */ /* 0x000fe40005000000 */
[C---:B------:R-:W-:Y:S02]  /*1e2d0*/  ISETP.GE.AND P6, PT, R21.reuse, R232, PT ;  /* 0x000000e81500720c */ /* 0x040fe40003fc6270 */
[----:B------:R-:W-:Y:S02]  /*1e2e0*/  ISETP.GT.AND P5, PT, R4, R21, PT ;  /* 0x000000150400720c */ /* 0x000fe40003fa4270 */
[----:B------:R-:W-:-:S02]  /*1e2f0*/  ISETP.GE.AND P3, PT, R21, R224, PT ;  /* 0x000000e01500720c */ /* 0x000fc40003f66270 */
[-C--:B------:R-:W-:Y:S02]  /*1e300*/  ISETP.GT.AND P4, PT, R233, R23.reuse, PT ;  /* 0x00000017e900720c */ /* 0x080fe40003f84270 */
[C---:B------:R-:W-:Y:S02]  /*1e310*/  ISETP.GE.AND P1, PT, R23.reuse, R232, PT ;  /* 0x000000e81700720c */ /* 0x040fe40003f26270 */
[----:B------:R-:W-:Y:S02]  /*1e320*/  ISETP.GT.AND P0, PT, R4, R23, PT ;  /* 0x000000170400720c */ /* 0x000fe40003f04270 */
[----:B------:R-:W-:Y:S02]  /*1e330*/  ISETP.GE.AND P2, PT, R23, R224, PT ;  /* 0x000000e01700720c */ /* 0x000fe40003f46270 */
[C---:B------:R-:W-:Y:S02]  /*1e340*/  IADD3 R21, PT, PT, R6.reuse, -0x48, RZ ;  /* 0xffffffb806157810 */ /* 0x040fe40007ffe0ff */
[----:B------:R-:W-:-:S02]  /*1e350*/  IADD3 R23, PT, PT, R6, -0x47, RZ ;  /* 0xffffffb906177810 */ /* 0x000fc40007ffe0ff */
[----:B------:R-:W-:Y:S02]  /*1e360*/  FMNMX3.FTZ R6, R3, R11, R7, !PT ;  /* 0x0000000b03067276 */ /* 0x000fe40007810007 */
[----:B------:R-:W-:Y:S02]  /*1e370*/  FSEL R26, R26, -INF , !P5 ;  /* 0xff8000001a1a7808 */ /* 0x000fe40006800000 */
[----:B------:R-:W-:Y:S02]  /*1e380*/  FSEL R25, R25, -INF , !P4 ;  /* 0xff80000019197808 */ /* 0x000fe40006000000 */
[----:B------:R-:W-:Y:S02]  /*1e390*/  FMNMX3.FTZ R6, R6, R5, R9, !PT ;  /* 0x0000000506067276 */ /* 0x000fe40007810009 */
[C---:B------:R-:W-:Y:S02]  /*1e3a0*/  ISETP.GT.AND P5, PT, R4.reuse, R21, PT ;  /* 0x000000150400720c */ /* 0x040fe40003fa4270 */
[----:B------:R-:W-:-:S02]  /*1e3b0*/  ISETP.GT.AND P4, PT, R4, R23, PT ;  /* 0x000000170400720c */ /* 0x000fc40003f84270 */
[----:B------:R-:W-:Y:S02]  /*1e3c0*/  FMNMX3.FTZ R4, R164, R13, R17, !PT ;  /* 0x0000000da4047276 */ /* 0x000fe40007810011 */
[----:B------:R-:W-:Y:S02]  /*1e3d0*/  FMNMX3.FTZ R6, R6, R191, R173, !PT ;  /* 0x000000bf06067276 */ /* 0x000fe400078100ad */
[----:B------:R-:W-:Y:S02]  /*1e3e0*/  FMNMX3.FTZ R4, R4, R15, R19, !PT ;  /* 0x0000000f04047276 */ /* 0x000fe40007810013 */
[----:B------:R-:W-:Y:S02]  /*1e3f0*/  FMNMX3.FTZ R6, R6, R165, R167, !PT ;  /* 0x000000a506067276 */ /* 0x000fe400078100a7 */
[----:B------:R-:W-:Y:S02]  /*1e400*/  FSEL R27, R27, -INF , !P0 ;  /* 0xff8000001b1b7808 */ /* 0x000fe40004000000 */
[----:B------:R-:W-:-:S02]  /*1e410*/  FSEL R206, R206, -INF , !P5 ;  /* 0xff800000cece7808 */ /* 0x000fc40006800000 */
[----:B------:R-:W-:Y:S02]  /*1e420*/  FMNMX3.FTZ R8, R4, R195, R197, !PT ;  /* 0x000000c304087276 */ /* 0x000fe400078100c5 */
[C---:B------:R-:W-:Y:S02]  /*1e430*/  ISETP.GT.AND P0, PT, R233.reuse, R21, PT ;  /* 0x00000015e900720c */ /* 0x040fe40003f04270 */
[----:B------:R-:W-:Y:S02]  /*1e440*/  ISETP.GT.AND P5, PT, R233, R23, PT ;  /* 0x00000017e900720c */ /* 0x000fe40003fa4270 */
[----:B------:R-:W-:Y:S02]  /*1e450*/  FMNMX3.FTZ R6, R6, R181, R177, !PT ;  /* 0x000000b506067276 */ /* 0x000fe400078100b1 */
[----:B------:R-:W-:Y:S02]  /*1e460*/  FSEL R4, R207, -INF , !P4 ;  /* 0xff800000cf047808 */ /* 0x000fe40006000000 */
[----:B------:R-:W-:-:S02]  /*1e470*/  FMNMX3.FTZ R8, R8, R175, R169, !PT ;  /* 0x000000af08087276 */ /* 0x000fc400078100a9 */
[----:B------:R-:W-:Y:S02]  /*1e480*/  FSEL R219, R25, -INF , !P1 ;  /* 0xff80000019db7808 */ /* 0x000fe40004800000 */
[----:B------:R-:W-:Y:S02]  /*1e490*/  ISETP.GE.AND P4, PT, R23, R232, PT ;  /* 0x000000e81700720c */ /* 0x000fe40003f86270 */
[----:B------:R-:W-:Y:S02]  /*1e4a0*/  FSEL R204, R204, -INF , !P0 ;  /* 0xff800000cccc7808 */ /* 0x000fe40004000000 */
[----:B------:R-:W-:Y:S02]  /*1e4b0*/  FSEL R205, R205, -INF , !P5 ;  /* 0xff800000cdcd7808 */ /* 0x000fe40006800000 */
[-C--:B------:R-:W-:Y:S02]  /*1e4c0*/  ISETP.GE.AND P1, PT, R21, R224.reuse, PT ;  /* 0x000000e01500720c */ /* 0x080fe40003f26270 */
[----:B------:R-:W-:-:S02]  /*1e4d0*/  ISETP.GE.AND P0, PT, R23, R224, PT ;  /* 0x000000e01700720c */ /* 0x000fc40003f06270 */
[----:B------:R-:W-:Y:S02]  /*1e4e0*/  FSEL R211, R26, -INF , !P3 ;  /* 0xff8000001ad37808 */ /* 0x000fe40005800000 */
[----:B------:R-:W-:Y:S02]  /*1e4f0*/  FSEL R209, R27, -INF , !P2 ;  /* 0xff8000001bd17808 */ /* 0x000fe40005000000 */
[----:B------:R-:W-:Y:S02]  /*1e500*/  FMNMX3.FTZ R6, R6, R179, R183, !PT ;  /* 0x000000b306067276 */ /* 0x000fe400078100b7 */
[----:B------:R-:W-:Y:S02]  /*1e510*/  FMNMX3.FTZ R8, R8, R235, R243, !PT ;  /* 0x000000eb08087276 */ /* 0x000fe400078100f3 */
[----:B------:R-:W-:Y:S02]  /*1e520*/  FSEL R213, R205, -INF , !P4 ;  /* 0xff800000cdd57808 */ /* 0x000fe40006000000 */
[----:B------:R-:W-:-:S02]  /*1e530*/  FSEL R207, R206, -INF , !P1 ;  /* 0xff800000cecf7808 */ /* 0x000fc40004800000 */
[----:B------:R-:W-:Y:S02]  /*1e540*/  FSEL R205, R4, -INF , !P0 ;  /* 0xff80000004cd7808 */ /* 0x000fe40004000000 */
[----:B------:R-:W-:Y:S02]  /*1e550*/  FMNMX3.FTZ R6, R6, R211, R209, !PT ;  /* 0x000000d306067276 */ /* 0x000fe400078100d1 */
[----:B------:R-:W-:Y:S02]  /*1e560*/  FSEL R221, R24, -INF , !P6 ;  /* 0xff80000018dd7808 */ /* 0x000fe40007000000 */
[----:B------:R-:W-:Y:S02]  /*1e570*/  ISETP.GE.AND P6, PT, R21, R232, PT ;  /* 0x000000e81500720c */ /* 0x000fe40003fc6270 */
[----:B------:R-:W-:Y:S02]  /*1e580*/  FMNMX3.FTZ R8, R8, R225, R223, !PT ;  /* 0x000000e108087276 */ /* 0x000fe400078100df */
[----:B------:R-:W-:-:S02]  /*1e590*/  FMNMX3.FTZ R6, R6, R207, R205, !PT ;  /* 0x000000cf06067276 */ /* 0x000fc400078100cd */
[----:B------:R-:W-:Y:S02]  /*1e5a0*/  FSEL R217, R204, -INF , !P6 ;  /* 0xff800000ccd97808 */ /* 0x000fe40007000000 */
[----:B------:R-:W-:Y:S01]  /*1e5b0*/  FMNMX3.FTZ R8, R8, R221, R219, !PT ;  /* 0x000000dd08087276 */ /* 0x000fe200078100db */
[----:B------:R-:W2:Y:S03]  /*1e5c0*/  SHFL.BFLY PT, R21, R6, 0x2, 0x1f ;  /* 0x0c401f0006157f89 */ /* 0x000ea600000e0000 */
        /* <DEDUP_REMOVED lines=12> */
[----:B------:R-:W-:Y:S01]  /*1e690*/  FMUL.FTZ R206, R185, UR4 ;  /* 0x00000004b9ce7c20 */ /* 0x000fe20008410000 */
[----:B------:R-:W-:Y:S01]  /*1e6a0*/  FSEL R4, R184, RZ, P0 ;  /* 0x000000ffb8047208 */ /* 0x000fe20000000000 */
[--C-:B------:R-:W-:Y:S01]  /*1e6b0*/  FFMA.FTZ R186, R7, UR4, -R204.reuse ;  /* 0x0000000407ba7c23 */ /* 0x100fe200080108cc */
[----:B------:R-:W-:Y:S01]  /*1e6c0*/  FSEL R7, R185, RZ, P1 ;  /* 0x000000ffb9077208 */ /* 0x000fe20000800000 */
[----:B------:R-:W-:Y:S01]  /*1e6d0*/  FFMA.FTZ R188, R11, UR4, -R204 ;  /* 0x000000040bbc7c23 */ /* 0x000fe200080108cc */
[----:B------:R-:W-:Y:S01]  /*1e6e0*/  FSEL R206, R206, RZ, P1 ;  /* 0x000000ffcece7208 */ /* 0x000fe20000800000 */
[----:B------:R-:W-:Y:S01]  /*1e6f0*/  FADD.FTZ R4, R3, -R4 ;  /* 0x8000000403047221 */ /* 0x000fe20000010000 */
[----:B------:R-:W-:Y:S01]  /*1e700*/  R2P PR, R2, 0x6 ;  /* 0x0000000602007804 */ /* 0x000fe20000000000 */
[----:B------:R-:W-:Y:S01]  /*1e710*/  FADD.FTZ R7, R164, -R7 ;  /* 0x80000007a4077221 */ /* 0x000fe20000010000 */
[----:B------:R-:W-:Y:S01]  /*1e720*/  FFMA.FTZ R5, R5, UR4, -R204 ;  /* 0x0000000405057c23 */ /* 0x000fe200080108cc */
[--C-:B------:R-:W-:Y:S01]  /*1e730*/  FFMA.FTZ R192, R13, UR4, -R206.reuse ;  /* 0x000000040dc07c23 */ /* 0x100fe200080108ce */
[--C-:B------:R-:W-:Y:S01]  /*1e740*/  FFMA.FTZ R189, R17, UR4, -R206.reuse ;  /* 0x0000000411bd7c23 */ /* 0x100fe200080108ce */
[----:B------:R-:W-:Y:S01]  /*1e750*/  SEL R194, R0, 0xffffffe0, !P1 ;  /* 0xffffffe000c27807 */ /* 0x000fe20004800000 */
[----:B------:R-:W-:Y:S01]  /*1e760*/  FMUL.FTZ R193, R7, UR4 ;  /* 0x0000000407c17c20 */ /* 0x000fe20008410000 */
[----:B------:R-:W-:Y:S01]  /*1e770*/  FMUL.FTZ R0, R4, UR4 ;  /* 0x0000000404007c20 */ /* 0x000fe20008410000 */
[--C-:B------:R-:W-:Y:S01]  /*1e780*/  FFMA.FTZ R190, R15, UR4, -R206.reuse ;  /* 0x000000040fbe7c23 */ /* 0x100fe200080108ce */
[----:B------:R-:W-:Y:S01]  /*1e790*/  IADD3 R203, PT, PT, R215, R194, RZ ;  /* 0x000000c2d7cb7210 */ /* 0x000fe20007ffe0ff */
[----:B------:R-:W-:Y:S01]  /*1e7a0*/  FFMA.FTZ R187, R19, UR4, -R206 ;  /* 0x0000000413bb7c23 */ /* 0x000fe200080108ce */
[----:B------:R-:W-:Y:S01]  /*1e7b0*/  FFMA.FTZ R9, R9, UR4, -R204 ;  /* 0x0000000409097c23 */ /* 0x000fe200080108cc */
[----:B------:R-:W1:Y:S01]  /*1e7c0*/  MUFU.EX2 R193, R193 ;  /* 0x000000c100c17308 */ /* 0x000e620000000800 */
[----:B------:R-:W-:Y:S01]  /*1e7d0*/  @P2 IADD3 R201, PT, PT, R16, -0x40, RZ ;  /* 0xffffffc010c92810 */ /* 0x000fe20007ffe0ff */
[----:B------:R-:W-:Y:S01]  /*1e7e0*/  LDSM.16.MT88.4 R20, [R203+0x10000] ;  /* 0x01000000cb14783b */ /* 0x000fe20000004200 */
[--C-:B------:R-:W-:Y:S01]  /*1e7f0*/  FFMA.FTZ R202, R195, UR4, -R206.reuse ;  /* 0x00000004c3ca7c23 */ /* 0x100fe200080108ce */
[----:B------:R-:W2:Y:S01]  /*1e800*/  MUFU.EX2 R0, R0 ;  /* 0x0000000000007308 */ /* 0x000ea20000000800 */
[----:B------:R-:W-:Y:S01]  /*1e810*/  IADD3 R194, PT, PT, R194, R201, RZ ;  /* 0x000000c9c2c27210 */ /* 0x000fe20007ffe0ff */
[----:B------:R-:W3:Y:S01]  /*1e820*/  LDSM.16.MT88.4 R28, [R201] ;  /* 0x00000000c91c783b */ /* 0x000ee20000004200 */
[--C-:B------:R-:W-:Y:S01]  /*1e830*/  FFMA.FTZ R197, R197, UR4, -R206.reuse ;  /* 0x00000004c5c57c23 */ /* 0x100fe200080108ce */
[----:B------:R-:W-:Y:S01]  /*1e840*/  MUFU.EX2 R192, R192 ;  /* 0x000000c000c07308 */ /* 0x000fe20000000800 */
[----:B------:R-:W-:Y:S01]  /*1e850*/  FFMA.FTZ R198, R175, UR4, -R206 ;  /* 0x00000004afc67c23 */ /* 0x000fe200080108ce */
[----:B------:R-:W-:Y:S01]  /*1e860*/  LDSM.16.MT88.4 R12, [R215+0x10000] ;  /* 0x01000000d70c783b */ /* 0x000fe20000004200 */
[--C-:B------:R-:W-:Y:S01]  /*1e870*/  FFMA.FTZ R196, R191, UR4, -R204.reuse ;  /* 0x00000004bfc47c23 */ /* 0x100fe200080108cc */
[----:B------:R-:W4:Y:S01]  /*1e880*/  MUFU.EX2 R189, R189 ;  /* 0x000000bd00bd7308 */ /* 0x000f220000000800 */
[--C-:B------:R-:W-:Y:S01]  /*1e890*/  FFMA.FTZ R199, R173, UR4, -R204.reuse ;  /* 0x00000004adc77c23 */ /* 0x100fe200080108cc */
        /* <DEDUP_REMOVED lines=18> */
[----:B------:R5:W-:Y:S01]  /*1e9c0*/  MUFU.EX2 R2, R5 ;  /* 0x0000000500027308 */ /* 0x000be20000000800 */
[----:B------:R-:W-:Y:S01]  /*1e9d0*/  FMUL.FTZ R143, R143, R0 ;  /* 0x000000008f8f7220 */ /* 0x000fe20000410000 */
[----:B-1----:R-:W-:Y:S01]  /*1e9e0*/  F2FP.BF16.F32.PACK_AB R6, R187, R190 ;  /* 0x000000bebb06723e */ /* 0x002fe200000010ff */
[-C--:B------:R-:W-:Y:S01]  /*1e9f0*/  FMUL.FTZ R44, R44, R193.reuse ;  /* 0x000000c12c2c7220 */ /* 0x080fe20000410000 */
[----:B------:R-:W1:Y:S01]  /*1ea00*/  MUFU.EX2 R3, R9 ;  /* 0x0000000900037308 */ /* 0x000e620000000800 */
[-C--:B------:R-:W-:Y:S01]  /*1ea10*/  FMUL.FTZ R45, R45, R193.reuse ;  /* 0x000000c12d2d7220 */ /* 0x080fe20000410000 */
[-C--:B------:R-:W-:Y:S01]  /*1ea20*/  FMUL.FTZ R46, R46, R0.reuse ;  /* 0x000000002e2e7220 */ /* 0x080fe20000410000 */
[-C--:B------:R-:W-:Y:S01]  /*1ea30*/  FMUL.FTZ R47, R47, R0.reuse ;  /* 0x000000002f2f7220 */ /* 0x080fe20000410000 */
[-C--:B------:R-:W-:Y:S01]  /*1ea40*/  FMUL.FTZ R48, R48, R193.reuse ;  /* 0x000000c130307220 */ /* 0x080fe20000410000 */
[-C--:B------:R-:W-:Y:S01]  /*1ea50*/  FMUL.FTZ R49, R49, R193.reuse ;  /* 0x000000c131317220 */ /* 0x080fe20000410000 */
[-C--:B------:R-:W-:Y:S01]  /*1ea60*/  FMUL.FTZ R50, R50, R0.reuse ;  /* 0x0000000032327220 */ /* 0x080fe20000410000 */
[----:B------:R-:W-:Y:S01]  /*1ea70*/  FMUL.FTZ R51, R51, R0 ;  /* 0x0000000033337220 */ /* 0x000fe20000410000 */
[-C--:B------:R-:W-:Y:S01]  /*1ea80*/  FMUL.FTZ R52, R52, R193.reuse ;  /* 0x000000c134347220 */ /* 0x080fe20000410000 */
[-C--:B------:R-:W-:Y:S01]  /*1ea90*/  FMUL.FTZ R53, R53, R193.reuse ;  /* 0x000000c135357220 */ /* 0x080fe20000410000 */
[----:B-----5:R-:W-:Y:S01]  /*1eaa0*/  F2FP.BF16.F32.PACK_AB R5, R186, R188 ;  /* 0x000000bcba05723e */ /* 0x020fe200000010ff */
[-C--:B------:R-:W-:Y:S01]  /*1eab0*/  FMUL.FTZ R54, R54, R0.reuse ;  /* 0x0000000036367220 */ /* 0x080fe20000410000 */
[----:B------:R-:W-:Y:S01]  /*1eac0*/  FMUL.FTZ R55, R55, R0 ;  /* 0x0000000037377220 */ /* 0x000fe20000410000 */
[-C--:B------:R-:W-:Y:S01]  /*1ead0*/  FMUL.FTZ R56, R56, R193.reuse ;  /* 0x000000c138387220 */ /* 0x080fe20000410000 */
        /* <DEDUP_REMOVED lines=100> */
[--C-:B------:R-:W-:Y:S01]  /*1f120*/  FFMA.FTZ R169, R169, UR4, -R206.reuse ;  /* 0x00000004a9a97c23 */ /* 0x100fe200080108ce */
[----:B------:R-:W-:Y:S01]  /*1f130*/  MUFU.EX2 R202, R202 ;  /* 0x000000ca00ca7308 */ /* 0x000fe20000000800 */
[-C--:B------:R-:W-:Y:S01]  /*1f140*/  FMUL.FTZ R8, R160, R193.reuse ;  /* 0x000000c1a0087220 */ /* 0x080fe20000410000 */
[-C--:B------:R-:W-:Y:S01]  /*1f150*/  FMUL.FTZ R9, R161, R193.reuse ;  /* 0x000000c1a1097220 */ /* 0x080fe20000410000 */
[C---:B------:R-:W-:Y:S01]  /*1f160*/  HMMA.16816.F32.BF16 R80, R4.reuse, R146, R80 ;  /* 0x000000920450723c */ /* 0x040fe20000041850 */
[----:B------:R-:W3:Y:S01]  /*1f170*/  LDSM.16.MT88.4 R144, [R215+0x16000] ;  /* 0x01600000d790783b */ /* 0x000ee20000004200 */
[----:B------:R-:W4:Y:S01]  /*1f180*/  MUFU.EX2 R197, R197 ;  /* 0x000000c500c57308 */ /* 0x000f220000000800 */
[-C--:B------:R-:W-:Y:S01]  /*1f190*/  FMUL.FTZ R10, R162, R0.reuse ;  /* 0x00000000a20a7220 */ /* 0x080fe20000410000 */
[-C--:B------:R-:W-:Y:S01]  /*1f1a0*/  FMUL.FTZ R11, R163, R0.reuse ;  /* 0x00000000a30b7220 */ /* 0x080fe20000410000 */
[-C--:B------:R-:W-:Y:S01]  /*1f1b0*/  FMUL.FTZ R156, R156, R193.reuse ;  /* 0x000000c19c9c7220 */ /* 0x080fe20000410000 */
[----:B------:R-:W-:Y:S01]  /*1f1c0*/  MUFU.EX2 R198, R198 ;  /* 0x000000c600c67308 */ /* 0x000fe20000000800 */
[-C--:B------:R-:W-:Y:S01]  /*1f1d0*/  FMUL.FTZ R157, R157, R193.reuse ;  /* 0x000000c19d9d7220 */ /* 0x080fe20000410000 */
[C---:B-1----:R-:W-:Y:S01]  /*1f1e0*/  HMMA.16816.F32.BF16 R84, R4.reuse, R140, R84 ;  /* 0x0000008c0454723c */ /* 0x042fe20000041854 */
[-C--:B------:R-:W-:Y:S01]  /*1f1f0*/  FMUL.FTZ R158, R158, R0.reuse ;  /* 0x000000009e9e7220 */ /* 0x080fe20000410000 */
[----:B------:R1:W-:Y:S01]  /*1f200*/  MUFU.EX2 R191, R169 ;  /* 0x000000a900bf7308 */ /* 0x0003e20000000800 */
[-C--:B------:R-:W-:Y:S01]  /*1f210*/  FMUL.FTZ R159, R159, R0.reuse ;  /* 0x000000009f9f7220 */ /* 0x080fe20000410000 */
[-C--:B------:R-:W-:Y:S01]  /*1f220*/  FMUL.FTZ R36, R36, R193.reuse ;  /* 0x000000c124247220 */ /* 0x080fe20000410000 */
[-C--:B------:R-:W-:Y:S01]  /*1f230*/  FMUL.FTZ R37, R37, R193.reuse ;  /* 0x000000c125257220 */ /* 0x080fe20000410000 */
[----:B------:R-:W-:Y:S01]  /*1f240*/  MUFU.EX2 R196, R196 ;  /* 0x000000c400c47308 */ /* 0x000fe20000000800 */
[-C--:B------:R-:W-:Y:S01]  /*1f250*/  FMUL.FTZ R38, R38, R0.reuse ;  /* 0x0000000026267220 */ /* 0x080fe20000410000 */
[C---:B------:R-:W-:Y:S01]  /*1f260*/  HMMA.16816.F32.BF16 R88, R4.reuse, R142, R88 ;  /* 0x0000008e0458723c */ /* 0x040fe20000041858 */
[----:B------:R-:W5:Y:S01]  /*1f270*/  LDSM.16.MT88.4 R140, [R203+0x16000] ;  /* 0x01600000cb8c783b */ /* 0x000f620000004200 */
[----:B------:R-:W4:Y:S01]  /*1f280*/  MUFU.EX2 R199, R199 ;  /* 0x000000c700c77308 */ /* 0x000f220000000800 */
[-C--:B------:R-:W-:Y:S01]  /*1f290*/  FMUL.FTZ R39, R39, R0.reuse ;  /* 0x0000000027277220 */ /* 0x080fe20000410000 */
[-C--:B------:R-:W-:Y:S01]  /*1f2a0*/  FMUL.FTZ R40, R40, R193.reuse ;  /* 0x000000c128287220 */ /* 0x080fe20000410000 */
[-C--:B------:R-:W-:Y:S01]  /*1f2b0*/  FMUL.FTZ R41, R41, R193.reuse ;  /* 0x000000c129297220 */ /* 0x080fe20000410000 */
[----:B------:R-:W-:Y:S01]  /*1f2c0*/  MUFU.EX2 R195, R195 ;  /* 0x000000c300c37308 */ /* 0x000fe20000000800 */
[-C--:B------:R-:W-:Y:S01]  /*1f2d0*/  FMUL.FTZ R42, R42, R0.reuse ;  /* 0x000000002a2a7220 */ /* 0x080fe20000410000 */
[C---:B------:R-:W-:Y:S01]  /*1f2e0*/  HMMA.16816.F32.BF16 R20, R4.reuse, R22, R148 ;  /* 0x000000160414723c */ /* 0x040fe20000041894 */
[----:B------:R-:W-:Y:S01]  /*1f2f0*/  LDSM.16.MT88.4 R148, [R215+0x12000] ;  /* 0x01200000d794783b */ /* 0x000fe20000004200 */
[----:B------:R-:W4:Y:S01]  /*1f300*/  MUFU.EX2 R200, R200 ;  /* 0x000000c800c87308 */ /* 0x000f220000000800 */
        /* <DEDUP_REMOVED lines=9> */
[----:B------:R-:W-:Y:S01]  /*1f3a0*/  FMUL.FTZ R131, R131, R0 ;  /* 0x0000000083837220 */ /* 0x000fe20000410000 */
[----:B------:R-:W-:Y:S01]  /*1f3b0*/  LDSM.16.MT88.4 R172, [R215+0x12800] ;  /* 0x01280000d7ac783b */ /* 0x000fe20000004200 */
[--C-:B------:R-:W-:Y:S01]  /*1f3c0*/  FFMA.FTZ R243, R243, UR4, -R206.reuse ;  /* 0x00000004f3f37c23 */ /* 0x100fe200080108ce */
[--C-:B------:R-:W-:Y:S01]  /*1f3d0*/  FFMA.FTZ R208, R235, UR4, -R206.reuse ;  /* 0x00000004ebd07c23 */ /* 0x100fe200080108ce */
[C---:B------:R-:W-:Y:S01]  /*1f3e0*/  HMMA.16816.F32.BF16 R96, R4.reuse, R138, R96 ;  /* 0x0000008a0460723c */ /* 0x040fe20000041860 */
[----:B------:R-:W2:Y:S01]  /*1f3f0*/  LDSM.16.MT88.4 R136, [R201+0x6000] ;  /* 0x00600000c988783b */ /* 0x000ea20000004200 */
[----:B------:R-:W-:Y:S01]  /*1f400*/  FFMA.FTZ R210, R223, UR4, -R206 ;  /* 0x00000004dfd27c23 */ /* 0x000fe200080108ce */
[--C-:B------:R-:W-:Y:S01]  /*1f410*/  FFMA.FTZ R216, R181, UR4, -R204.reuse ;  /* 0x00000004b5d87c23 */ /* 0x100fe200080108cc */
[--C-:B------:R-:W-:Y:S01]  /*1f420*/  FFMA.FTZ R235, R177, UR4, -R204.reuse ;  /* 0x00000004b1eb7c23 */ /* 0x100fe200080108cc */
[----:B-1----:R-:W-:Y:S01]  /*1f430*/  LDSM.16.MT88.4 R168, [R203+0x12800] ;  /* 0x01280000cba8783b */ /* 0x002fe20000004200 */
[--C-:B------:R-:W-:Y:S01]  /*1f440*/  FFMA.FTZ R214, R179, UR4, -R204.reuse ;  /* 0x00000004b3d67c23 */ /* 0x100fe200080108cc */
[----:B------:R-:W-:Y:S01]  /*1f450*/  MUFU.EX2 R208, R208 ;  /* 0x000000d000d07308 */ /* 0x000fe20000000800 */
[C---:B------:R-:W-:Y:S01]  /*1f460*/  HMMA.16816.F32.BF16 R32, R4.reuse, R152, R32 ;  /* 0x000000980420723c */ /* 0x040fe20000041820 */
[----:B------:R-:W-:Y:S01]  /*1f470*/  LDSM.16.MT88.4 R164, [R201+0x2800] ;  /* 0x00280000c9a4783b */ /* 0x000fe20000004200 */
[--C-:B------:R-:W-:Y:S01]  /*1f480*/  FFMA.FTZ R205, R205, UR4, -R204.reuse ;  /* 0x00000004cdcd7c23 */ /* 0x100fe200080108cc */
[----:B------:R-:W-:Y:S01]  /*1f490*/  MUFU.EX2 R210, R210 ;  /* 0x000000d200d27308 */ /* 0x000fe20000000800 */
[----:B------:R-:W-:Y:S01]  /*1f4a0*/  FFMA.FTZ R209, R209, UR4, -R204 ;  /* 0x00000004d1d17c23 */ /* 0x000fe200080108cc */
[----:B------:R-:W-:Y:S01]  /*1f4b0*/  LDSM.16.MT88.4 R160, [R215+0x14800] ;  /* 0x01480000d7a0783b */ /* 0x000fe20000004200 */
[----:B------:R-:W-:Y:S01]  /*1f4c0*/  FFMA.FTZ R192, R239, R193, R192 ;  /* 0x000000c1efc07223 */ /* 0x000fe200000100c0 */
[----:B------:R-:W-:Y:S01]  /*1f4d0*/  MUFU.EX2 R216, R216 ;  /* 0x000000d800d87308 */ /* 0x000fe20000000800 */
[C---:B------:R-:W-:Y:S01]  /*1f4e0*/  HMMA.16816.F32.BF16 R132, R4.reuse, R154, R132 ;  /* 0x0000009a0484723c */ /* 0x040fe20000041884 */
[----:B------:R-:W1:Y:S01]  /*1f4f0*/  LDSM.16.MT88.4 R152, [R194+0x6000] ;  /* 0x00600000c298783b */ /* 0x000e620000004200 */
[----:B------:R-:W-:Y:S01]  /*1f500*/  FADD.FTZ R189, R189, R192 ;  /* 0x000000c0bdbd7221 */ /* 0x000fe20000010000 */
[----:B------:R-:W-:Y:S01]  /*1f510*/  MUFU.EX2 R235, R235 ;  /* 0x000000eb00eb7308 */ /* 0x000fe20000000800 */
[----:B------:R-:W-:Y:S01]  /*1f520*/  PLOP3.LUT P0, PT, PT, PT, UP0, 0x80, 0x8 ;  /* 0x000000000008781c */ /* 0x000fe20003f0f008 */
[----:B------:R-:W-:Y:S01]  /*1f530*/  LDSM.16.MT88.4 R176, [R194+0x1000] ;  /* 0x00100000c2b0783b */ /* 0x000fe20000004200 */
[----:B------:R-:W-:Y:S01]  /*1f540*/  FADD.FTZ R190, R190, R189 ;  /* 0x000000bdbebe7221 */ /* 0x000fe20000010000 */
[----:B------:R-:W-:Y:S01]  /*1f550*/  MUFU.EX2 R214, R214 ;  /* 0x000000d600d67308 */ /* 0x000fe20000000800 */
[C---:B---3--:R-:W-:Y:S02]  /*1f560*/  HMMA.16816.F32.BF16 R100, R4.reuse, R144, R100 ;  /* 0x000000900464723c */ /* 0x048fe40000041864 */
[----:B------:R-:W-:Y:S01]  /*1f570*/  FADD.FTZ R187, R187, R190 ;  /* 0x000000bebbbb7221 */ /* 0x000fe20000010000 */
[----:B------:R-:W-:Y:S05]  /*1f580*/  MUFU.EX2 R205, R205 ;  /* 0x000000cd00cd7308 */ /* 0x000fea0000000800 */
[C---:B------:R-:W-:Y:S01]  /*1f590*/  HMMA.16816.F32.BF16 R104, R4.reuse, R146, R104 ;  /* 0x000000920468723c */ /* 0x040fe20000041868 */
[----:B------:R-:W3:Y:S07]  /*1f5a0*/  LDSM.16.MT88.4 R144, [R203+0x10800] ;  /* 0x01080000cb90783b */ /* 0x000eee0000004200 */
[C---:B-----5:R-:W-:Y:S08]  /*1f5b0*/  HMMA.16816.F32.BF16 R108, R4.reuse, R140, R108 ;  /* 0x0000008c046c723c */ /* 0x060ff0000004186c */
[C---:B------:R-:W-:Y:S01]  /*1f5c0*/  HMMA.16816.F32.BF16 R112, R4.reuse, R142, R112 ;  /* 0x0000008e0470723c */ /* 0x040fe20000041870 */
[----:B------:R-:W5:Y:S07]  /*1f5d0*/  LDSM.16.MT88.4 R140, [R201+0x800] ;  /* 0x00080000c98c783b */ /* 0x000f6e0000004200 */
        /* <DEDUP_REMOVED lines=8> */
[----:B------:R-:W2:Y:S07]  /*1f660*/  LDSM.16.MT88.4 R148, [R215+0x10800] ;  /* 0x01080000d794783b */ /* 0x000eae0000004200 */
[C---:B-1----:R-:W-:Y:S08]  /*1f670*/  HMMA.16816.F32.BF16 R124, R4.reuse, R152, R124 ;  /* 0x00000098047c723c */ /* 0x042ff0000004187c */
[----:B------:R-:W-:Y:S01]  /*1f680*/  HMMA.16816.F32.BF16 R4, R4, R154, R128 ;  /* 0x0000009a0404723c */ /* 0x000fe20000041880 */
[----:B----4-:R-:W-:Y:S01]  /*1f690*/  F2FP.BF16.F32.PACK_AB R128, R197, R202 ;  /* 0x000000cac580723e */ /* 0x010fe200000010ff */
[----:B------:R-:W1:Y:S01]  /*1f6a0*/  LDSM.16.MT88.4 R152, [R194+0x2800] ;  /* 0x00280000c298783b */ /* 0x000e620000004200 */
[----:B------:R-:W-:Y:S01]  /*1f6b0*/  F2FP.BF16.F32.PACK_AB R129, R199, R196 ;  /* 0x000000c4c781723e */ /* 0x000fe200000010ff */
[----:B------:R-:W-:Y:S01]  /*1f6c0*/  FADD.FTZ R202, R202, R187 ;  /* 0x000000bbcaca7221 */ /* 0x000fe20000010000 */
[----:B------:R-:W-:-:S02]  /*1f6d0*/  F2FP.BF16.F32.PACK_AB R130, R191, R198 ;  /* 0x000000c6bf82723e */ /* 0x000fc400000010ff */
[----:B------:R-:W-:Y:S01]  /*1f6e0*/  F2FP.BF16.F32.PACK_AB R131, R200, R195 ;  /* 0x000000c3c883723e */ /* 0x000fe200000010ff */
[----:B------:R-:W-:-:S04]  /*1f6f0*/  FADD.FTZ R197, R197, R202 ;  /* 0x000000cac5c57221 */ /* 0x000fc80000010000 */
[----:B------:R-:W-:Y:S02]  /*1f700*/  FADD.FTZ R198, R198, R197 ;  /* 0x000000c5c6c67221 */ /* 0x000fe40000010000 */
[----:B---3--:R-:W-:Y:S02]  /*1f710*/  HMMA.16816.F32.BF16 R16, R128, R144, R16 ;  /* 0x000000908010723c */ /* 0x008fe40000041810 */
[----:B------:R-:W-:-:S06]  /*1f720*/  FADD.FTZ R191, R191, R198 ;  /* 0x000000c6bfbf7221 */ /* 0x000fcc0000010000 */
[C---:B------:R-:W-:Y:S01]  /*1f730*/  HMMA.16816.F32.BF16 R20, R128.reuse, R146, R20 ;  /* 0x000000928014723c */ /* 0x040fe20000041814 */
[----:B------:R-:W3:Y:S07]  /*1f740*/  LDSM.16.MT88.4 R144, [R194+0x4800] ;  /* 0x00480000c290783b */ /* 0x000eee0000004200 */
[C---:B-----5:R-:W-:Y:S08]  /*1f750*/  HMMA.16816.F32.BF16 R24, R128.reuse, R140, R24 ;  /* 0x0000008c8018723c */ /* 0x060ff00000041818 */
        /* <DEDUP_REMOVED lines=19> */
[----:B------:R-:W4:Y:S07]  /*1f890*/  LDSM.16.MT88.4 R156, [R215+0x11000] ;  /* 0x01100000d79c783b */ /* 0x000f2e0000004200 */
[----:B--2---:R-:W-:Y:S01]  /*1f8a0*/  HMMA.16816.F32.BF16 R108, R128, R136, R108 ;  /* 0x00000088806c723c */ /* 0x004fe2000004186c */
[----:B------:R-:W-:-:S02]  /*1f8b0*/  FFMA.FTZ R136, R225, UR4, -R206 ;  /* 0x00000004e1887c23 */ /* 0x000fc400080108ce */
[----:B------:R2:W3:Y:S04]  /*1f8c0*/  MUFU.EX2 R225, R243 ;  /* 0x000000f300e17308 */ /* 0x0004e80000000800 */
[----:B------:R5:W4:Y:S01]  /*1f8d0*/  MUFU.EX2 R223, R136 ;  /* 0x0000008800df7308 */ /* 0x000b220000000800 */
[C---:B------:R-:W-:Y:S08]  /*1f8e0*/  HMMA.16816.F32.BF16 R112, R128.reuse, R138, R112 ;  /* 0x0000008a8070723c */ /* 0x040ff00000041870 */
[----:B------:R-:W-:Y:S01]  /*1f8f0*/  HMMA.16816.F32.BF16 R36, R128, R172, R36 ;  /* 0x000000ac8024723c */ /* 0x000fe20000041824 */
[----:B--2---:R-:W-:-:S02]  /*1f900*/  FFMA.FTZ R243, R183, UR4, -R204 ;  /* 0x00000004b7f37c23 */ /* 0x004fc400080108cc */
[----:B------:R-:W-:Y:S04]  /*1f910*/  LDSM.16.MT88.4 R180, [R215+0x13000] ;  /* 0x01300000d7b4783b */ /* 0x000fe80000004200 */
[----:B------:R-:W2:Y:S01]  /*1f920*/  MUFU.EX2 R243, R243 ;  /* 0x000000f300f37308 */ /* 0x000ea20000000800 */
[----:B-----5:R-:W5:Y:S01]  /*1f930*/  LDSM.16.MT88.4 R136, [R201+0x1000] ;  /* 0x00100000c988783b */ /* 0x020f620000004200 */
        /* <DEDUP_REMOVED lines=13> */
[C---:B-1----:R-:W-:Y:S08]  /*1fa10*/  HMMA.16816.F32.BF16 R116, R128.reuse, R152, R116 ;  /* 0x000000988074723c */ /* 0x042ff00000041874 */
        /* <DEDUP_REMOVED lines=8> */
[----:B----4-:R-:W-:-:S02]  /*1faa0*/  F2FP.BF16.F32.PACK_AB R6, R210, R223 ;  /* 0x000000dfd206723e */ /* 0x010fc400000010ff */
[----:B--2---:R-:W-:Y:S01]  /*1fab0*/  F2FP.BF16.F32.PACK_AB R7, R243, R214 ;  /* 0x000000d6f307723e */ /* 0x004fe200000010ff */
[----:B------:R-:W-:-:S04]  /*1fac0*/  FADD.FTZ R208, R225, R208 ;  /* 0x000000d0e1d07221 */ /* 0x000fc80000010000 */
[----:B------:R-:W-:Y:S02]  /*1fad0*/  FADD.FTZ R223, R223, R208 ;  /* 0x000000d0dfdf7221 */ /* 0x000fe40000010000 */
[----:B------:R-:W-:Y:S02]  /*1fae0*/  HMMA.16816.F32.BF16 R16, R4, R140, R16 ;  /* 0x0000008c0410723c */ /* 0x000fe40000041810 */
[----:B------:R-:W-:-:S06]  /*1faf0*/  FADD.FTZ R223, R210, R223 ;  /* 0x000000dfd2df7221 */ /* 0x000fcc0000010000 */
        /* <DEDUP_REMOVED lines=51> */
[C---:B----4-:R-:W-:Y:S08]  /*1fe30*/  HMMA.16816.F32.BF16 R100, R4.reuse, R12, R100 ;  /* 0x0000000c0464723c */ /* 0x050ff00000041864 */
[C---:B------:R-:W-:Y:S01]  /*1fe40*/  HMMA.16816.F32.BF16 R104, R4.reuse, R14, R104 ;  /* 0x0000000e0468723c */ /* 0x040fe20000041868 */
[----:B------:R-:W-:Y:S07]  /*1fe50*/  LDSM.16.MT88.4 R12, [R203+0x15800] ;  /* 0x01580000cb0c783b */ /* 0x000fee0000004200 */
[C---:B------:R-:W-:Y:S01]  /*1fe60*/  HMMA.16816.F32.BF16 R120, R4.reuse, R34, R120 ;  /* 0x000000220478723c */ /* 0x040fe20000041878 */
[----:B-1----:R-:W-:Y:S07]  /*1fe70*/  LDSM.16.MT88.4 R32, [R194+0x1800] ;  /* 0x00180000c220783b */ /* 0x002fee0000004200 */
[C---:B------:R-:W-:Y:S08]  /*1fe80*/  HMMA.16816.F32.BF16 R124, R4.reuse, R140, R124 ;  /* 0x0000008c047c723c */ /* 0x040ff0000004187c */
[----:B------:R-:W-:Y:S01]  /*1fe90*/  HMMA.16816.F32.BF16 R128, R4, R142, R128 ;  /* 0x0000008e0480723c */ /* 0x000fe20000041880 */
[----:B-----5:R-:W-:Y:S01]  /*1fea0*/  F2FP.BF16.F32.PACK_AB R4, R181, R180 ;  /* 0x000000b4b504723e */ /* 0x020fe200000010ff */
[----:B------:R-:W-:Y:S01]  /*1feb0*/  LDSM.16.MT88.4 R140, [R201+0x1800] ;  /* 0x00180000c98c783b */ /* 0x000fe20000004200 */
[----:B---3--:R-:W-:Y:S01]  /*1fec0*/  F2FP.BF16.F32.PACK_AB R5, R207, R206 ;  /* 0x000000cecf05723e */ /* 0x008fe200000010ff */
[----:B------:R-:W-:Y:S01]  /*1fed0*/  FADD.FTZ R180, R180, R223 ;  /* 0x000000dfb4b47221 */ /* 0x000fe20000010000 */
[----:B------:R-:W-:-:S02]  /*1fee0*/  F2FP.BF16.F32.PACK_AB R6, R182, R183 ;  /* 0x000000b7b606723e */ /* 0x000fc400000010ff */
[----:B--2---:R-:W-:Y:S01]  /*1fef0*/  F2FP.BF16.F32.PACK_AB R7, R205, R204 ;  /* 0x000000cccd07723e */ /* 0x004fe200000010ff */
[----:B------:R-:W-:-:S04]  /*1ff00*/  FADD.FTZ R180, R181, R180 ;  /* 0x000000b4b5b47221 */ /* 0x000fc80000010000 */
[----:B------:R-:W-:Y:S02]  /*1ff10*/  FADD.FTZ R183, R183, R180 ;  /* 0x000000b4b7b77221 */ /* 0x000fe40000010000 */
[----:B------:R-:W-:Y:S01]  /*1ff20*/  HMMA.16816.F32.BF16 R152, R4, R148, R16 ;  /* 0x000000940498723c */ /* 0x000fe20000041810 */
[----:B------:R-:W1:Y:S01]  /*1ff30*/  LDSM.16.MT88.4 R16, [R194+0x3800] ;  /* 0x00380000c210783b */ /* 0x000e620000004200 */
[----:B------:R-:W-:-:S06]  /*1ff40*/  FADD.FTZ R239, R182, R183 ;  /* 0x000000b7b6ef7221 */ /* 0x000fcc0000010000 */
[C---:B------:R-:W-:Y:S08]  /*1ff50*/  HMMA.16816.F32.BF16 R108, R4.reuse, R8, R108 ;  /* 0x00000008046c723c */ /* 0x040ff0000004186c */
[C---:B------:R-:W-:Y:S01]  /*1ff60*/  HMMA.16816.F32.BF16 R112, R4.reuse, R10, R112 ;  /* 0x0000000a0470723c */ /* 0x040fe20000041870 */
[----:B------:R-:W2:Y:S07]  /*1ff70*/  LDSM.16.MT88.4 R8, [R215+0x15800] ;  /* 0x01580000d708783b */ /* 0x000eae0000004200 */
[C---:B------:R-:W-:Y:S08]  /*1ff80*/  HMMA.16816.F32.BF16 R44, R4.reuse, R144, R44 ;  /* 0x00000090042c723c */ /* 0x040ff0000004182c */
[C---:B------:R-:W-:Y:S08]  /*1ff90*/  HMMA.16816.F32.BF16 R48, R4.reuse, R146, R48 ;  /* 0x000000920430723c */ /* 0x040ff00000041830 */
[C---:B------:R-:W-:Y:S01]  /*1ffa0*/  HMMA.16816.F32.BF16 R148, R4.reuse, R150, R20 ;  /* 0x000000960494723c */ /* 0x040fe20000041814 */
[----:B------:R-:W3:Y:S07]  /*1ffb0*/  LDSM.16.MT88.4 R20, [R215+0x13800] ;  /* 0x01380000d714783b */ /* 0x000eee0000004200 */
[----:B-1----:R-:W-:Y:S01]  /*1ffc0*/  HMMA.16816.F32.BF16 R60, R4, R16, R60 ;  /* 0x00000010043c723c */ /* 0x002fe2000004183c */
[----:B------:R-:W-:-:S04]  /*1ffd0*/  FFMA.FTZ R17, R237, R0, R188 ;  /* 0x00000000ed117223 */ /* 0x000fc800000100bc */
[----:B------:R-:W-:-:S03]  /*1ffe0*/  FADD.FTZ R17, R186, R17 ;  /* 0x00000011ba117221 */ /* 0x000fc60000010000 */
[----:B------:R-:W-:Y:S01]  /*1fff0*/  HMMA.16816.F32.BF16 R76, R4, R12, R76 ;  /* 0x0000000c044c723c */ /* 0x000fe2000004184c */
[----:B------:R-:W-:-:S04]  /*20000*/  FADD.FTZ R2, R2, R17 ;  /* 0x0000001102027221 */ /* 0x000fc80000010000 */
[----:B------:R-:W-:-:S03]  /*20010*/  FADD.FTZ R3, R3, R2 ;  /* 0x0000000203037221 */ /* 0x000fc60000010000 */
[----:B------:R-:W-:Y:S01]  /*20020*/  HMMA.16816.F32.BF16 R80, R4, R14, R80 ;  /* 0x0000000e0450723c */ /* 0x000fe20000041850 */
[----:B------:R-:W1:Y:S01]  /*20030*/  LDSM.16.MT88.4 R12, [R194+0x5800] ;  /* 0x00580000c20c783b */ /* 0x000e620000004200 */
[----:B------:R-:W-:-:S04]  /*20040*/  FADD.FTZ R0, R196, R3 ;  /* 0x00000003c4007221 */ /* 0x000fc80000010000 */
[----:B------:R-:W-:Y:S02]  /*20050*/  FADD.FTZ R0, R199, R0 ;  /* 0x00000000c7007221 */ /* 0x000fe40000010000 */
[----:B------:R-:W-:Y:S01]  /*20060*/  HMMA.16816.F32.BF16 R144, R4, R140, R24 ;  /* 0x0000008c0490723c */ /* 0x000fe20000041818 */
[----:B------:R-:W4:Y:S01]  /*20070*/  LDSM.16.MT88.4 R24, [R215+0x17800] ;  /* 0x01780000d718783b */ /* 0x000f220000004200 */
[----:B------:R-:W-:-:S04]  /*20080*/  FADD.FTZ R3, R195, R0 ;  /* 0x00000000c3037221 */ /* 0x000fc80000010000 */
[----:B------:R-:W-:Y:S02]  /*20090*/  FADD.FTZ R3, R200, R3 ;  /* 0x00000003c8037221 */ /* 0x000fe40000010000 */
[C---:B--2---:R-:W-:Y:S02]  /*200a0*/  HMMA.16816.F32.BF16 R68, R4.reuse, R8, R68 ;  /* 0x000000080444723c */ /* 0x044fe40000041844 */
[----:B------:R-:W-:Y:S01]  /*200b0*/  FADD.FTZ R216, R216, R3 ;  /* 0x00000003d8d87221 */ /* 0x000fe20000010000 */
[-C--:B------:R-:W-:Y:S02]  /*200c0*/  MOV R3, R184.reuse ;  /* 0x000000b800037202 */ /* 0x080fe40000000f00 */
[----:B------:R-:W-:Y:S01]  /*200d0*/  @P0 MOV R3, R184 ;  /* 0x000000b800030202 */ /* 0x000fe20000000f00 */
[----:B------:R-:W-:Y:S02]  /*200e0*/  FADD.FTZ R235, R235, R216 ;  /* 0x000000d8ebeb7221 */ /* 0x000fe40000010000 */
[----:B------:R-:W-:Y:S01]  /*200f0*/  HMMA.16816.F32.BF16 R72, R4, R10, R72 ;  /* 0x0000000a0448723c */ /* 0x000fe20000041848 */
[----:B------:R-:W2:Y:S01]  /*20100*/  LDSM.16.MT88.4 R8, [R194+0x7800] ;  /* 0x00780000c208783b */ /* 0x000ea20000004200 */
[----:B------:R-:W-:-:S04]  /*20110*/  FADD.FTZ R214, R214, R235 ;  /* 0x000000ebd6d67221 */ /* 0x000fc80000010000 */
[----:B------:R-:W-:Y:S02]  /*20120*/  FADD.FTZ R243, R243, R214 ;  /* 0x000000d6f3f37221 */ /* 0x000fe40000010000 */
[----:B------:R-:W-:Y:S02]  /*20130*/  HMMA.16816.F32.BF16 R140, R4, R142, R28 ;  /* 0x0000008e048c723c */ /* 0x000fe4000004181c */
[----:B------:R-:W-:-:S04]  /*20140*/  FADD.FTZ R206, R206, R243 ;  /* 0x000000f3cece7221 */ /* 0x000fc80000010000 */
[----:B------:R-:W-:Y:S02]  /*20150*/  FADD.FTZ R207, R207, R206 ;  /* 0x000000cecfcf7221 */ /* 0x000fe40000010000 */
[----:B------:R-:W-:Y:S02]  /*20160*/  HMMA.16816.F32.BF16 R52, R4, R176, R52 ;  /* 0x000000b00434723c */ /* 0x000fe40000041834 */
[----:B------:R-:W-:-:S04]  /*20170*/  FADD.FTZ R204, R204, R207 ;  /* 0x000000cfcccc7221 */ /* 0x000fc80000010000 */
[----:B------:R-:W-:Y:S02]  /*20180*/  FADD.FTZ R237, R205, R204 ;  /* 0x000000cccded7221 */ /* 0x000fe40000010000 */
        /* <DEDUP_REMOVED lines=11> */
[C---:B-1----:R-:W-:Y:S08]  /*20240*/  HMMA.16816.F32.BF16 R92, R4.reuse, R12, R92 ;  /* 0x0000000c045c723c */ /* 0x042ff0000004185c */
[C---:B------:R-:W-:Y:S08]  /*20250*/  HMMA.16816.F32.BF16 R96, R4.reuse, R14, R96 ;  /* 0x0000000e0460723c */ /* 0x040ff00000041860 */
[C---:B----4-:R-:W-:Y:S08]  /*20260*/  HMMA.16816.F32.BF16 R100, R4.reuse, R24, R100 ;  /* 0x000000180464723c */ /* 0x050ff00000041864 */
        /* <DEDUP_REMOVED lines=8> */
.L_x_2251:
[----:B------:R-:W-:-:S12]  /*202f0*/  UIADD3 UR22, UPT, UPT, UR31, -0x1, URZ ;  /* 0xffffffff1f167890 */ /* 0x000fd8000fffe0ff */
.L_x_2257:
[----:B------:R-:W-:-:S09]  /*20300*/  UISETP.GE.AND UP0, UPT, UR22, UR7, UPT ;  /* 0x000000071600728c */ /* 0x000fd2000bf06270 */
[----:B------:R-:W-:Y:S05]  /*20310*/  BRA.U !UP0, `(.L_x_2258) ;  /* 0x0000004d08a47547 */ /* 0x000fea000b800000 */
[----:B------:R-:W1:Y:S01]  /*20320*/  S2R R5, SR_TID.X ;  /* 0x0000000000057919 */ /* 0x000e620000002100 */
[----:B------:R-:W2:Y:S01]  /*20330*/  S2UR UR6, SR_CgaCtaId ;  /* 0x00000000000679c3 */ /* 0x000ea20000008800 */
[----:B------:R-:W3:Y:S01]  /*20340*/  LDCU.64 UR4, c[0x0][0x4e0] ;  /* 0x00009c00ff0477ac */ /* 0x000ee20008000a00 */
[----:B------:R-:W-:Y:S01]  /*20350*/  MOV R4, 0x20 ;  /* 0x0000002000047802 */ /* 0x000fe20000000f00 */
[----:B------:R-:W4:Y:S01]  /*20360*/  S2R R2, SR_TID.X ;  /* 0x0000000000027919 */ /* 0x000f220000002100 */
[----:B------:R-:W-:Y:S01]  /*20370*/  VIADD R235, R233, 0x8 ;  /* 0x00000008e9eb7836 */ /* 0x000fe20000000000 */
[----:B------:R-:W-:Y:S01]  /*20380*/  USHF.L.U32 UR24, UR22, 0x6, URZ ;  /* 0x0000000616187899 */ /* 0x000fe200080006ff */
[----:B------:R-:W-:Y:S01]  /*20390*/  IADD3 R234, PT, PT, R215, 0x10000, RZ ;  /* 0x00010000d7ea7810 */ /* 0x000fe20007ffe0ff */
[----:B------:R-:W5:Y:S01]  /*203a0*/  S2R R0, SR_TID.X ;  /* 0x0000000000007919 */ /* 0x000f620000002100 */
[----:B------:R-:W-:Y:S01]  /*203b0*/  UISETP.NE.U32.AND UP1, UPT, UR12, URZ, UPT ;  /* 0x000000ff0c00728c */ /* 0x000fe2000bf25070 */
[----:B------:R-:W-:-:S02]  /*203c0*/  UMOV UR16, 0x400 ;  /* 0x0000040000107882 */ /* 0x000fc40000000000 */
[----:B------:R-:W-:Y:S01]  /*203d0*/  IMAD.U32 R236, RZ, RZ, UR24 ;  /* 0x00000018ffec7e24 */ /* 0x000fe2000f8e00ff */
[----:B------:R-:W-:Y:S02]  /*203e0*/  UISETP.NE.AND.EX UP1, UPT, UR13, URZ, UPT, UP1 ;  /* 0x000000ff0d00728c */ /* 0x000fe4000bf25310 */
[----:B------:R-:W-:Y:S01]  /*203f0*/  UIADD3 UR23, UPT, UPT, UR22, 0x1, URZ ;  /* 0x0000000116177890 */ /* 0x000fe2000fffe0ff */
[----:B------:R-:W2:Y:S01]  /*20400*/  LDCU UR19, c[0x0][0x440] ;  /* 0x00008800ff1377ac */ /* 0x000ea20008000800 */
[----:B---3--:R-:W-:Y:S01]  /*20410*/  UISETP.NE.U32.AND UP0, UPT, UR4, URZ, UPT ;  /* 0x000000ff0400728c */ /* 0x008fe2000bf05070 */
[----:B------:R-:W3:Y:S03]  /*20420*/  LDCU UR4, c[0x0][0x45c] ;  /* 0x00008b80ff0477ac */ /* 0x000ee60008000800 */
[----:B------:R-:W-:Y:S01]  /*20430*/  UISETP.NE.AND.EX UP0, UPT, UR5, URZ, UPT, UP0 ;  /* 0x000000ff0500728c */ /* 0x000fe2000bf05300 */
[----:B------:R-:W2:Y:S01]  /*20440*/  LDCU UR5, c[0x0][0x3bc] ;  /* 0x00007780ff0577ac */ /* 0x000ea20008000800 */
[----:B-1----:R-:W-:Y:S01]  /*20450*/  IMAD.SHL.U32 R5, R5, 0x2, RZ ;  /* 0x0000000205057824 */ /* 0x002fe200078e00ff */
[----:B------:R-:W1:Y:S01]  /*20460*/  LDCU UR18, c[0x0][0x3c4] ;  /* 0x00007880ff1277ac */ /* 0x000e620008000800 */
[----:B----4-:R-:W-:Y:S01]  /*20470*/  LOP3.LUT P0, RZ, R2, 0x2, RZ, 0xc0, !PT ;  /* 0x0000000202ff7812 */ /* 0x010fe2000780c0ff */
[----:B------:R-:W-:-:S02]  /*20480*/  IMAD.MOV.U32 R2, RZ, RZ, R3 ;  /* 0x000000ffff027224 */ /* 0x000fc400078e0003 */
[----:B------:R-:W-:Y:S01]  /*20490*/  LOP3.LUT R5, R5, 0x6, RZ, 0xc0, !PT ;  /* 0x0000000605057812 */ /* 0x000fe200078ec0ff */
[----:B------:R-:W4:Y:S01]  /*204a0*/  LDCU.64 UR26, c[0x0][0x358] ;  /* 0x00006b00ff1a77ac */ /* 0x000f220008000a00 */
[----:B------:R-:W-:Y:S02]  /*204b0*/  SEL R4, R4, 0xffffffe0, !P0 ;  /* 0xffffffe004047807 */ /* 0x000fe40004000000 */
[----:B-----5:R-:W-:Y:S01]  /*204c0*/  LOP3.LUT P2, RZ, R0, 0x2, RZ, 0xc0, !PT ;  /* 0x0000000200ff7812 */ /* 0x020fe2000784c0ff */
[----:B------:R-:W-:Y:S01]  /*204d0*/  IMAD.MOV.U32 R0, RZ, RZ, R164 ;  /* 0x000000ffff007224 */ /* 0x000fe200078e00a4 */
[----:B------:R-:W-:Y:S01]  /*204e0*/  LOP3.LUT R236, R236, 0x20, R5, 0xfe, !PT ;  /* 0x00000020ecec7812 */ /* 0x000fe200078efe05 */
[C---:B------:R-:W-:Y:S01]  /*204f0*/  IMAD.IADD R214, R215.reuse, 0x1, R4 ;  /* 0x00000001d7d67824 */ /* 0x040fe200078e0204 */
[----:B------:R-:W-:Y:S01]  /*20500*/  IADD3 R213, PT, PT, R215, R4, RZ ;  /* 0x00000004d7d57210 */ /* 0x000fe20007ffe0ff */
[----:B------:R-:W1:Y:S01]  /*20510*/  LDCU.64 UR8, c[0x0][0x3b8] ;  /* 0x00007700ff0877ac */ /* 0x000e620008000a00 */
[----:B------:R-:W1:Y:S01]  /*20520*/  LDCU.64 UR10, c[0x0][0x3c0] ;  /* 0x00007800ff0a77ac */ /* 0x000e620008000a00 */
[----:B------:R-:W1:Y:S01]  /*20530*/  LDCU.64 UR12, c[0x0][0x3a0] ;  /* 0x00007400ff0c77ac */ /* 0x000e620008000a00 */
[----:B------:R-:W1:Y:S01]  /*20540*/  LDCU.64 UR14, c[0x0][0x3a8] ;  /* 0x00007500ff0e77ac */ /* 0x000e620008000a00 */
[----:B------:R-:W-:-:S02]  /*20550*/  UIADD3 UR24, UPT, UPT, UR24, 0x40, URZ ;  /* 0x0000004018187890 */ /* 0x000fc4000fffe0ff */
[----:B--23--:R-:W-:-:S12]  /*20560*/  ULEA UR6, UR6, UR16, 0x18 ;  /* 0x0000001006067291 */ /* 0x00cfd8000f8ec0ff */
.L_x_2262:
[----:B------:R-:W-:Y:S01]  /*20570*/  PLOP3.LUT P3, PT, PT, PT, UP1, 0x80, 0x8 ;  /* 0x000000000008781c */ /* 0x000fe20003f6f018 */
[----:B------:R-:W2:Y:S01]  /*20580*/  S2R R3, SR_TID.X ;  /* 0x0000000000037919 */ /* 0x000ea20000002100 */
[----:B------:R-:W-:Y:S01]  /*20590*/  PLOP3.LUT P0, PT, PT, PT, UP1, 0x80, 0x8 ;  /* 0x000000000008781c */ /* 0x000fe20003f0f018 */
[----:B------:R-:W3:Y:S01]  /*205a0*/  @!UP1 LDCU UR17, c[0x0][0x3c0] ;  /* 0x00007800ff1197ac */ /* 0x000ee20008000800 */
[----:B------:R-:W-:Y:S04]  /*205b0*/  DEPBAR.LE SB0, 0x0 ;  /* 0x000080000000791a */ /* 0x000fe80000000000 */
[----:B------:R-:W-:Y:S01]  /*205c0*/  BAR.SYNC.DEFER_BLOCKING 0x0 ;  /* 0x0000000000007b1d */ /* 0x000fe20000010000 */
[--C-:B--2---:R-:W-:Y:S01]  /*205d0*/  SHF.R.U32.HI R225, RZ, 0x1, R3.reuse ;  /* 0x00000001ffe17819 */ /* 0x104fe20000011603 */
[C---:B------:R-:W-:Y:S01]  /*205e0*/  IMAD.SHL.U32 R6, R3.reuse, 0x8, RZ ;  /* 0x0000000803067824 */ /* 0x040fe200078e00ff */
[----:B---3--:R-:W-:Y:S01]  /*205f0*/  @!UP1 USHF.L.U32 UR16, UR17, 0x6, URZ ;  /* 0x0000000611109899 */ /* 0x008fe200080006ff */
[C---:B------:R-:W-:Y:S02]  /*20600*/  IMAD.SHL.U32 R5, R3.reuse, 0x40, RZ ;  /* 0x0000004003057824 */ /* 0x040fe400078e00ff */
[----:B------:R-:W-:Y:S01]  /*20610*/  IMAD.SHL.U32 R212, R3, 0x20, RZ ;  /* 0x0000002003d47824 */ /* 0x000fe200078e00ff */
[C---:B------:R-:W-:Y:S02]  /*20620*/  LOP3.LUT R4, R6.reuse, 0x1f8, RZ, 0xc0, !PT ;  /* 0x000001f806047812 */ /* 0x040fe400078ec0ff */
[----:B------:R-:W-:Y:S02]  /*20630*/  LOP3.LUT R7, R5, 0x1c0, RZ, 0xc0, !PT ;  /* 0x000001c005077812 */ /* 0x000fe400078ec0ff */
[----:B------:R-:W-:Y:S02]  /*20640*/  LOP3.LUT R9, R6, 0x38, RZ, 0xc0, !PT ;  /* 0x0000003806097812 */ /* 0x000fe400078ec0ff */
[----:B------:R-:W-:Y:S01]  /*20650*/  LOP3.LUT R241, R4, 0x38, R3, 0x78, !PT ;  /* 0x0000003804f17812 */ /* 0x000fe200078e7803 */
[----:B------:R-:W-:Y:S01]  /*20660*/  @!UP1 UMOV UR22, URZ ;  /* 0x000000ff00169c82 */ /* 0x000fe20008000000 */
[----:B------:R-:W-:Y:S01]  /*20670*/  LOP3.LUT R4, R7, 0x38, R6, 0xf8, !PT ;  /* 0x0000003807047812 */ /* 0x000fe200078ef806 */
[----:B------:R-:W-:Y:S01]  /*20680*/  @!UP1 UIADD3 UR22, UP2, UPT, URZ, -UR22, URZ ;  /* 0x80000016ff169290 */ /* 0x000fe2000ff5e0ff */
[----:B------:R-:W-:Y:S01]  /*20690*/  LOP3.LUT R8, R9, 0x40, RZ, 0xfc, !PT ;  /* 0x0000004009087812 */ /* 0x000fe200078efcff */
[----:B------:R-:W-:Y:S01]  /*206a0*/  IMAD.MOV.U32 R7, RZ, RZ, R228 ;  /* 0x000000ffff077224 */ /* 0x000fe200078e00e4 */
[----:B------:R-:W-:Y:S01]  /*206b0*/  LOP3.LUT R241, R241, 0x1e00, R6, 0xf8, !PT ;  /* 0x00001e00f1f17812 */ /* 0x000fe200078ef806 */
[----:B------:R-:W-:Y:S01]  /*206c0*/  @!UP1 UIADD3.X UR16, UPT, UPT, URZ, ~UR16, URZ, UP2, !UPT ;  /* 0x80000010ff109290 */ /* 0x000fe200097fe4ff */
[----:B------:R-:W-:Y:S02]  /*206d0*/  LOP3.LUT R6, R9, 0x80, RZ, 0xfc, !PT ;  /* 0x0000008009067812 */ /* 0x000fe400078efcff */
[----:B------:R-:W-:Y:S01]  /*206e0*/  LOP3.LUT R212, R212, 0x7c00, RZ, 0xc0, !PT ;  /* 0x00007c00d4d47812 */ /* 0x000fe200078ec0ff */
[----:B------:R-:W-:Y:S01]  /*206f0*/  @!UP1 USHF.R.S64 UR22, UR22, 0x1f, UR16 ;  /* 0x0000001f16169899 */ /* 0x000fe20008001010 */
[C---:B------:R-:W-:Y:S02]  /*20700*/  LOP3.LUT R225, R4.reuse, 0x8, R225, 0x78, !PT ;  /* 0x0000000804e17812 */ /* 0x040fe400078e78e1 */
[----:B------:R-:W-:Y:S02]  /*20710*/  LOP3.LUT R223, R5, 0x400, RZ, 0xc0, !PT ;  /* 0x0000040005df7812 */ /* 0x000fe400078ec0ff */
[----:B------:R-:W-:Y:S02]  /*20720*/  LOP3.LUT R4, R4, 0x8, R3, 0x78, !PT ;  /* 0x0000000804047812 */ /* 0x000fe400078e7803 */
[----:B------:R-:W-:Y:S01]  /*20730*/  ISETP.GE.AND P5, PT, R8, UR19, PT ;  /* 0x0000001308007c0c */ /* 0x000fe2000bfa6270 */
[----:B------:R-:W-:Y:S01]  /*20740*/  IMAD.U32 R8, RZ, RZ, UR16 ;  /* 0x00000010ff087e24 */ /* 0x000fe2000f8e00ff */
[C---:B------:R-:W-:Y:S01]  /*20750*/  ISETP.GE.AND P6, PT, R9.reuse, UR19, PT ;  /* 0x0000001309007c0c */ /* 0x040fe2000bfc6270 */
[----:B------:R-:W-:Y:S01]  /*20760*/  IMAD R223, R4, 0x2, R223 ;  /* 0x0000000204df7824 */ /* 0x000fe200078e02df */
[----:B------:R-:W-:Y:S01]  /*20770*/  ISETP.GE.AND P4, PT, R6, UR19, PT ;  /* 0x0000001306007c0c */ /* 0x000fe2000bf86270 */
[----:B------:R-:W-:Y:S01]  /*20780*/  IMAD.MOV.U32 R4, RZ, RZ, R229 ;  /* 0x000000ffff047224 */ /* 0x000fe200078e00e5 */
[----:B------:R-:W-:Y:S02]  /*20790*/  LOP3.LUT R9, R9, 0xc0, RZ, 0xfc, !PT ;  /* 0x000000c009097812 */ /* 0x000fe400078efcff */
[----:B------:R-:W-:Y:S02]  /*207a0*/  LOP3.LUT R6, R212, 0x200, R5, 0xf8, !PT ;  /* 0x00000200d4067812 */ /* 0x000fe400078ef805 */
[----:B------:R-:W-:Y:S02]  /*207b0*/  @!P3 IADD3 R228, P3, PT, R228, UR22, RZ ;  /* 0x00000016e4e4bc10 */ /* 0x000fe4000ff7e0ff */
[----:B------:R-:W-:Y:S02]  /*207c0*/  ISETP.GE.AND P1, PT, R9, UR19, PT ;  /* 0x0000001309007c0c */ /* 0x000fe4000bf26270 */
[----:B------:R-:W-:Y:S02]  /*207d0*/  LOP3.LUT R225, R6, R225, RZ, 0xfc, !PT ;  /* 0x000000e106e17212 */ /* 0x000fe400078efcff */
[----:B------:R-:W-:Y:S02]  /*207e0*/  @!P0 LEA.HI.X.SX32 R229, R8, R229, 0x1, P3 ;  /* 0x000000e508e58211 */ /* 0x000fe400018f0eff */
[----:B------:R-:W-:Y:S01]  /*207f0*/  LEA R241, R241, UR6, 0x1 ;  /* 0x00000006f1f17c11 */ /* 0x000fe2000f8e08ff */
[----:B------:R-:W-:Y:S06]  /*20800*/  BRA.U !UP1, `(.L_x_2259) ;  /* 0x0000000109f87547 */ /* 0x000fec000b800000 */
[----:B------:R-:W2:Y:S01]  /*20810*/  LDC R6, c[0x0][0x4f0] ;  /* 0x00013c00ff067b82 */ /* 0x000ea20000000800 */
[----:B------:R-:W-:Y:S01]  /*20820*/  UIADD3 UR16, UPT, UPT, UR24, -0x40, URZ ;  /* 0xffffffc018107890 */ /* 0x000fe2000fffe0ff */
[----:B------:R-:W-:Y:S01]  /*20830*/  IABS R11, UR24 ;  /* 0x00000018000b7c13 */ /* 0x000fe20008000000 */
[----:B-1----:R-:W-:Y:S04]  /*20840*/  UMOV UR17, UR10 ;  /* 0x0000000a00117c82 */ /* 0x002fe80008000000 */
[----:B------:R-:W-:Y:S05]  /*20850*/  IMAD.U32 R9, RZ, RZ, UR16 ;  /* 0x00000010ff097e24 */ /* 0x000fea000f8e00ff */
[----:B------:R-:W-:Y:S02]  /*20860*/  IABS R9, R9 ;  /* 0x0000000900097213 */ /* 0x000fe40000000000 */
[----:B--2---:R-:W-:Y:S04]  /*20870*/  IABS R5, R6 ;  /* 0x0000000600057213 */ /* 0x004fe80000000000 */
[----:B------:R-:W1:Y:S10]  /*20880*/  I2F.RP R10, R5 ;  /* 0x00000005000a7306 */ /* 0x000e740000209400 */
[----:B-1----:R-:W1:Y:S02]  /*20890*/  MUFU.RCP R8, R10 ;  /* 0x0000000a00087308 */ /* 0x002e640000001000 */
[----:B-1----:R-:W-:Y:S08]  /*208a0*/  VIADD R12, R8, 0xffffffe ;  /* 0x0ffffffe080c7836 */ /* 0x002ff00000000000 */
[----:B------:R-:W1:Y:S02]  /*208b0*/  F2I.FTZ.U32.TRUNC.NTZ R13, R12 ;  /* 0x0000000c000d7305 */ /* 0x000e64000021f000 */
        /* <DEDUP_REMOVED lines=8> */
[C---:B------:R-:W-:Y:S01]  /*20940*/  IMAD R9, R5.reuse, R8, R9 ;  /* 0x0000000805097224 */ /* 0x040fe200078e0209 */
[----:B------:R-:W-:Y:S01]  /*20950*/  LOP3.LUT R8, R6, UR24, RZ, 0x3c, !PT ;  /* 0x0000001806087c12 */ /* 0x000fe2000f8e3cff */
        /* <DEDUP_REMOVED lines=9> */
[----:B------:R-:W-:Y:S09]  /*209f0*/  LOP3.LUT R5, R6, UR16, RZ, 0x3c, !PT ;  /* 0x0000001006057c12 */ /* 0x000ff2000f8e3cff */
[----:B------:R-:W-:Y:S02]  /*20a00*/  @P0 IADD3 R12, PT, PT, R12, 0x1, RZ ;  /* 0x000000010c0c0810 */ /* 0x000fe40007ffe0ff */
[----:B------:R-:W-:Y:S01]  /*20a10*/  ISETP.GE.AND P0, PT, R5, RZ, PT ;  /* 0x000000ff0500720c */ /* 0x000fe20003f06270 */
[----:B------:R-:W-:Y:S01]  /*20a20*/  @P3 VIADD R13, R13, 0x1 ;  /* 0x000000010d0d3836 */ /* 0x000fe20000000000 */
[----:B------:R-:W-:Y:S02]  /*20a30*/  ISETP.GE.AND P3, PT, R8, RZ, PT ;  /* 0x000000ff0800720c */ /* 0x000fe40003f66270 */
[----:B------:R-:W-:Y:S09]  /*20a40*/  LOP3.LUT R5, RZ, R6, RZ, 0x33, !PT ;  /* 0x00000006ff057212 */ /* 0x000ff200078e33ff */
[----:B------:R-:W-:Y:S01]  /*20a50*/  @!P0 IMAD.MOV R12, RZ, RZ, -R12 ;  /* 0x000000ffff0c8224 */ /* 0x000fe200078e0a0c */
[----:B------:R-:W-:Y:S02]  /*20a60*/  ISETP.NE.AND P0, PT, R6, RZ, PT ;  /* 0x000000ff0600720c */ /* 0x000fe40003f05270 */
[----:B------:R-:W-:Y:S02]  /*20a70*/  @!P3 IADD3 R13, PT, PT, -R13, RZ, RZ ;  /* 0x000000ff0d0db210 */ /* 0x000fe40007ffe1ff */
        /* <DEDUP_REMOVED lines=8> */
[----:B----4-:R-:W2:Y:S03]  /*20b00*/  LDG.E R8, desc[UR26][R16.64] ;  /* 0x0000001a10087981 */ /* 0x010ea6000c1e1900 */
[----:B------:R-:W-:Y:S01]  /*20b10*/  SHF.R.S32.HI R6, RZ, 0x1f, R11 ;  /* 0x0000001fff067819 */ /* 0x000fe2000001140b */
[----:B------:R-:W2:Y:S04]  /*20b20*/  LDG.E R5, desc[UR26][R14.64] ;  /* 0x0000001a0e057981 */ /* 0x000ea8000c1e1900 */
        /* <DEDUP_REMOVED lines=12> */
.L_x_2259:
[----:B------:R-:W-:Y:S01]  /*20bf0*/  @!PT LDS RZ, [RZ] ;  /* 0x00000000fffff984 */ /* 0x000fe20000000800 */
[----:B------:R-:W-:Y:S01]  /*20c00*/  @!PT LDS RZ, [RZ] ;  /* 0x00000000fffff984 */ /* 0x000fe20000000800 */
[----:B------:R-:W-:Y:S01]  /*20c10*/  @!PT LDS RZ, [RZ] ;  /* 0x00000000fffff984 */ /* 0x000fe20000000800 */
[----:B----4-:R-:W-:Y:S01]  /*20c20*/  @!P6 LDGSTS.E.BYPASS.LTC128B.128 [R241+0x10000], desc[UR26][R228.64] ;  /* 0x10000000e4f1efae */ /* 0x010fe2000b981a1a */
[----:B------:R-:W-:Y:S01]  /*20c30*/  USHF.L.U32 UR16, UR17, 0x5, URZ ;  /* 0x0000000511107899 */ /* 0x000fe200080006ff */
[----:B------:R-:W-:Y:S01]  /*20c40*/  LEA R225, R225, UR6, 0x1 ;  /* 0x00000006e1e17c11 */ /* 0x000fe2000f8e08ff */
[----:B-1----:R-:W-:Y:S01]  /*20c50*/  USHF.L.U64.HI UR17, UR17, 0x5, UR18 ;  /* 0x0000000511117899 */ /* 0x002fe20008010212 */
[----:B------:R-:W-:Y:S01]  /*20c60*/  @P6 STS.128 [R241+0x10000], RZ ;  /* 0x010000fff1006388 */ /* 0x000fe20000000c00 */
[----:B------:R-:W-:Y:S01]  /*20c70*/  IMAD.MOV.U32 R217, RZ, RZ, 0x20 ;  /* 0x00000020ffd97424 */ /* 0x000fe200078e00ff */
[----:B------:R-:W-:Y:S01]  /*20c80*/  LOP3.LUT P3, RZ, R3, 0x4, RZ, 0xc0, !PT ;  /* 0x0000000403ff7812 */ /* 0x000fe2000786c0ff */
[----:B------:R-:W-:Y:S01]  /*20c90*/  VIADD R219, R223, UR6 ;  /* 0x00000006dfdb7c36 */ /* 0x000fe20008000000 */
[----:B------:R-:W-:Y:S01]  /*20ca0*/  @!PT LDS RZ, [RZ] ;  /* 0x00000000fffff984 */ /* 0x000fe20000000800 */
[----:B------:R-:W-:Y:S01]  /*20cb0*/  @!PT LDS RZ, [RZ] ;  /* 0x00000000fffff984 */ /* 0x000fe20000000800 */
[----:B------:R-:W-:Y:S01]  /*20cc0*/  @!PT LDS RZ, [RZ] ;  /* 0x00000000fffff984 */ /* 0x000fe20000000800 */
[----:B------:R-:W-:Y:S01]  /*20cd0*/  @!P5 LDGSTS.E.BYPASS.LTC128B.128 [R241+0x12000], desc[UR26][R228.64+0x80] ;  /* 0x12000080e4f1dfae */ /* 0x000fe2000b981a1a */
[----:B------:R-:W-:Y:S01]  /*20ce0*/  IADD3 R8, P0, PT, R228, UR16, RZ ;  /* 0x00000010e4087c10 */ /* 0x000fe2000ff1e0ff */
[----:B------:R-:W-:Y:S01]  /*20cf0*/  IMAD.MOV.U32 R20, RZ, RZ, 0x40 ;  /* 0x00000040ff147424 */ /* 0x000fe200078e00ff */
[----:B------:R-:W-:Y:S01]  /*20d00*/  UIADD3 UR23, UPT, UPT, UR23, -0x1, URZ ;  /* 0xffffffff17177890 */ /* 0x000fe2000fffe0ff */
[----:B------:R-:W-:Y:S01]  /*20d10*/  @P5 STS.128 [R241+0x12000], RZ ;  /* 0x012000fff1005388 */ /* 0x000fe20000000c00 */
[----:B------:R-:W-:Y:S02]  /*20d20*/  IADD3.X R9, PT, PT, R229, UR17, RZ, P0, !PT ;  /* 0x00000011e5097c10 */ /* 0x000fe400087fe4ff */
[----:B------:R-:W-:Y:S01]  /*20d30*/  IADD3 R6, P0, PT, R8, UR16, RZ ;  /* 0x0000001008067c10 */ /* 0x000fe2000ff1e0ff */
[----:B------:R-:W-:Y:S01]  /*20d40*/  @!PT LDS RZ, [RZ] ;  /* 0x00000000fffff984 */ /* 0x000fe20000000800 */
[----:B------:R-:W-:Y:S01]  /*20d50*/  @!PT LDS RZ, [RZ] ;  /* 0x00000000fffff984 */ /* 0x000fe20000000800 */
[----:B------:R-:W-:Y:S01]  /*20d60*/  @!PT LDS RZ, [RZ] ;  /* 0x00000000fffff984 */ /* 0x000fe20000000800 */
[----:B------:R-:W-:Y:S01]  /*20d70*/  @!P4 LDGSTS.E.BYPASS.LTC128B.128 [R241+0x14000], desc[UR26][R228.64+0x100] ;  /* 0x14000100e4f1cfae */ /* 0x000fe2000b981a1a */
[----:B------:R-:W-:Y:S01]  /*20d80*/  SEL R20, R20, 0xffffffc0, !P3 ;  /* 0xffffffc014147807 */ /* 0x000fe20005800000 */
[----:B------:R-:W-:Y:S01]  /*20d90*/  UISETP.GT.AND UP2, UPT, UR23, UR7, UPT ;  /* 0x000000071700728c */ /* 0x000fe2000bf44270 */
[----:B------:R-:W-:Y:S01]  /*20da0*/  IADD3.X R7, PT, PT, R9, UR17, RZ, P0, !PT ;  /* 0x0000001109077c10 */ /* 0x000fe200087fe4ff */
[----:B------:R-:W-:Y:S01]  /*20db0*/  @P4 STS.128 [R241+0x14000], RZ ;  /* 0x014000fff1004388 */ /* 0x000fe20000000c00 */
[----:B------:R-:W-:Y:S01]  /*20dc0*/  IADD3 R4, P0, PT, R6, UR16, RZ ;  /* 0x0000001006047c10 */ /* 0x000fe2000ff1e0ff */
[----:B------:R-:W-:Y:S02]  /*20dd0*/  IMAD.IADD R221, R225, 0x1, R20 ;  /* 0x00000001e1dd7824 */ /* 0x000fe400078e0214 */
        /* <DEDUP_REMOVED lines=78> */
[----:B------:R-:W4:Y:S04]  /*212c0*/  LDSM.16.M88.4 R164, [R223+UR6+0x9800] ;  /* 0x00980006dfa4783b */ /* 0x000f280008000200 */
[----:B------:R-:W-:Y:S04]  /*212d0*/  LDSM.16.M88.4 R168, [R222] ;  /* 0x00000000dea8783b */ /* 0x000fe80000000200 */
[----:B------:R-:W5:Y:S04]  /*212e0*/  LDSM.16.M88.4 R172, [R220+0x8000] ;  /* 0x00800000dcac783b */ /* 0x000f680000000200 */
[----:B------:R-:W5:Y:S04]  /*212f0*/  LDSM.16.M88.4 R176, [R220+0x8800] ;  /* 0x00880000dcb0783b */ /* 0x000f680000000200 */
[----:B------:R-:W5:Y:S04]  /*21300*/  LDSM.16.M88.4 R180, [R220+0x9000] ;  /* 0x00900000dcb4783b */ /* 0x000f680000000200 */
[----:B------:R-:W5:Y:S01]  /*21310*/  LDSM.16.M88.4 R184, [R220+0x9800] ;  /* 0x00980000dcb8783b */ /* 0x000f620000000200 */
        /* <DEDUP_REMOVED lines=12> */
[C---:B----4-:R-:W-:Y:S08]  /*213e0*/  HMMA.16816.F32.BF16 R28, R32.reuse, R164, RZ ;  /* 0x000000a4201c723c */ /* 0x050ff000000418ff */
[----:B------:R-:W-:Y:S01]  /*213f0*/  HMMA.16816.F32.BF16 R32, R32, R166, RZ ;  /* 0x000000a62020723c */ /* 0x000fe200000418ff */
[----:B------:R-:W1:Y:S07]  /*21400*/  LDSM.16.M88.4 R164, [R219+0x9000] ;  /* 0x00900000dba4783b */ /* 0x000e6e0000000200 */
[C---:B-----5:R-:W-:Y:S08]  /*21410*/  HMMA.16816.F32.BF16 R4, R168.reuse, R172, R4 ;  /* 0x000000aca804723c */ /* 0x060ff00000041804 */
        /* <DEDUP_REMOVED lines=187> */
[----:B------:R-:W-:Y:S05]  /*21fd0*/  P2R R3, PR, RZ, 0x2 ;  /* 0x00000002ff037803 */ /* 0x000fea0000000000 */
[----:B------:R-:W-:Y:S05]  /*21fe0*/  PLOP3.LUT P0, PT, PT, PT, UP1, 0x80, 0x8 ;  /* 0x000000000008781c */ /* 0x000fea0003f0f018 */
[----:B------:R-:W1:Y:S01]  /*21ff0*/  @!UP1 LDCU UR17, c[0x0][0x3b8] ;  /* 0x00007700ff1197ac */ /* 0x000e620008000800 */
[----:B------:R-:W-:Y:S02]  /*22000*/  @!UP1 UMOV UR22, URZ ;  /* 0x000000ff00169c82 */ /* 0x000fe40008000000 */
[----:B------:R-:W-:Y:S02]  /*22010*/  @!UP1 UIADD3 UR22, UP2, UPT, URZ, -UR22, URZ ;  /* 0x80000016ff169290 */ /* 0x000fe4000ff5e0ff */
[----:B-1----:R-:W-:Y:S04]  /*22020*/  @!UP1 USHF.L.U32 UR16, UR17, 0x6, URZ ;  /* 0x0000000611109899 */ /* 0x002fe800080006ff */
[----:B------:R-:W-:Y:S04]  /*22030*/  @!UP1 UIADD3.X UR16, UPT, UPT, URZ, ~UR16, URZ, UP2, !UPT ;  /* 0x80000010ff109290 */ /* 0x000fe800097fe4ff */
[----:B------:R-:W-:Y:S02]  /*22040*/  @!UP1 USHF.R.S64 UR22, UR22, 0x1f, UR16 ;  /* 0x0000001f16169899 */ /* 0x000fe40008001010 */
[----:B------:R-:W-:Y:S04]  /*22050*/  IMAD.U32 R164, RZ, RZ, UR16 ;  /* 0x00000010ffa47e24 */ /* 0x000fe8000f8e00ff */
[----:B------:R-:W-:Y:S02]  /*22060*/  @!P0 IADD3 R226, P1, PT, R226, UR22, RZ ;  /* 0x00000016e2e28c10 */ /* 0x000fe4000ff3e0ff */
[----:B------:R-:W-:Y:S11]  /*22070*/  PLOP3.LUT P0, PT, PT, PT, UP1, 0x80, 0x8 ;  /* 0x000000000008781c */ /* 0x000ff60003f0f018 */
[----:B------:R-:W-:Y:S02]  /*22080*/  @!UPT UIADD3 URZ, UPT, UPT, URZ, URZ, URZ ;  /* 0x000000fffffff290 */ /* 0x000fe4000fffe0ff */
[----:B------:R-:W-:Y:S02]  /*22090*/  @!P0 LEA.HI.X.SX32 R227, R164, R227, 0x1, P1 ;  /* 0x000000e3a4e38211 */ /* 0x000fe400008f0eff */
[----:B------:R-:W-:Y:S01]  /*220a0*/  ISETP.NE.AND P1, PT, R3, RZ, PT ;  /* 0x000000ff0300720c */ /* 0x000fe20003f25270 */
[----:B------:R-:W-:Y:S01]  /*220b0*/  @!UPT UIADD3 URZ, UPT, UPT, URZ, URZ, URZ ;  /* 0x000000fffffff290 */ /* 0x000fe2000fffe0ff */
[----:B------:R-:W-:Y:S11]  /*220c0*/  BRA.U !UP1, `(.L_x_2261) ;  /* 0x0000000509087547 */ /* 0x000ff6000b800000 */
[----:B------:R-:W1:Y:S01]  /*220d0*/  LDC R165, c[0x0][0x4f0] ;  /* 0x00013c00ffa57b82 */ /* 0x000e620000000800 */
[----:B------:R-:W-:Y:S02]  /*220e0*/  UIADD3 UR17, UPT, UPT, UR24, -0x80, URZ ;  /* 0xffffff8018117890 */ /* 0x000fe4000fffe0ff */
[----:B------:R-:W-:Y:S04]  /*220f0*/  UIADD3 UR16, UPT, UPT, UR24, -0x40, URZ ;  /* 0xffffffc018107890 */ /* 0x000fe8000fffe0ff */
[----:B------:R-:W-:Y:S05]  /*22100*/  IMAD.U32 R169, RZ, RZ, UR17 ;  /* 0x00000011ffa97e24 */ /* 0x000fea000f8e00ff */
[----:B------:R-:W-:Y:S02]  /*22110*/  IABS R169, R169 ;  /* 0x000000a900a97213 */ /* 0x000fe40000000000 */
[----:B-1----:R-:W-:Y:S04]  /*22120*/  IABS R166, R165 ;  /* 0x000000a500a67213 */ /* 0x002fe80000000000 */
[----:B------:R-:W1:Y:S10]  /*22130*/  I2F.RP R167, R166 ;  /* 0x000000a600a77306 */ /* 0x000e740000209400 */
[----:B-1----:R-:W1:Y:S02]  /*22140*/  MUFU.RCP R3, R167 ;  /* 0x000000a700037308 */ /* 0x002e640000001000 */
[----:B-1----:R-:W-:Y:S08]  /*22150*/  VIADD R170, R3, 0xffffffe ;  /* 0x0ffffffe03aa7836 */ /* 0x002ff00000000000 */
[----:B------:R-:W1:Y:S02]  /*22160*/  F2I.FTZ.U32.TRUNC.NTZ R171, R170 ;  /* 0x000000aa00ab7305 */ /* 0x000e64000021f000 */
[--C-:B-1----:R-:W-:Y:S01]  /*22170*/  IMAD.MOV R3, RZ, RZ, -R171.reuse ;  /* 0x000000ffff037224 */ /* 0x102fe200078e0aab */
[----:B------:R-:W-:Y:S03]  /*22180*/  MOV R170, RZ ;  /* 0x000000ff00aa7202 */ /* 0x000fe60000000f00 */
[----:B------:R-:W-:Y:S02]  /*22190*/  IMAD R164, R3, R166, RZ ;  /* 0x000000a603a47224 */ /* 0x000fe400078e02ff */
[----:B------:R-:W-:Y:S02]  /*221a0*/  IMAD.U32 R3, RZ, RZ, UR16 ;  /* 0x00000010ff037e24 */ /* 0x000fe4000f8e00ff */
[----:B------:R-:W-:Y:S03]  /*221b0*/  IMAD.HI.U32 R164, R171, R164, R170 ;  /* 0x000000a4aba47227 */ /* 0x000fe600078e00aa */
[----:B------:R-:W-:Y:S03]  /*221c0*/  IABS R3, R3 ;  /* 0x0000000300037213 */ /* 0x000fe60000000000 */
[----:B------:R-:W-:Y:S04]  /*221d0*/  IMAD.HI.U32 R168, R164, R169, RZ ;  /* 0x000000a9a4a87227 */ /* 0x000fe800078e00ff */
[----:B------:R-:W-:Y:S04]  /*221e0*/  IMAD.MOV R167, RZ, RZ, -R168 ;  /* 0x000000ffffa77224 */ /* 0x000fe800078e0aa8 */
[----:B------:R-:W-:Y:S02]  /*221f0*/  IMAD R169, R166, R167, R169 ;  /* 0x000000a7a6a97224 */ /* 0x000fe400078e02a9 */
[----:B------:R-:W-:Y:S03]  /*22200*/  IMAD.HI.U32 R167, R164, R3, RZ ;  /* 0x00000003a4a77227 */ /* 0x000fe600078e00ff */
[C---:B------:R-:W-:Y:S02]  /*22210*/  ISETP.GT.U32.AND P0, PT, R166.reuse, R169, PT ;  /* 0x000000a9a600720c */ /* 0x040fe40003f04070 */
[----:B------:R-:W-:Y:S05]  /*22220*/  IADD3 R164, PT, PT, -R167, RZ, RZ ;  /* 0x000000ffa7a47210 */ /* 0x000fea0007ffe1ff */
[----:B------:R-:W-:Y:S06]  /*22230*/  IMAD R3, R166, R164, R3 ;  /* 0x000000a4a6037224 */ /* 0x000fec00078e0203 */
[----:B------:R-:W-:Y:S02]  /*22240*/  @!P0 IMAD.IADD R169, R169, 0x1, -R166 ;  /* 0x00000001a9a98824 */ /* 0x000fe400078e0aa6 */
[----:B------:R-:W-:Y:S01]  /*22250*/  @!P0 VIADD R168, R168, 0x1 ;  /* 0x00000001a8a88836 */ /* 0x000fe20000000000 */
[----:B------:R-:W-:Y:S11]  /*22260*/  ISETP.GT.U32.AND P0, PT, R166, R3, PT ;  /* 0x00000003a600720c */ /* 0x000ff60003f04070 */
[----:B------:R-:W-:Y:S02]  /*22270*/  @!UPT UIADD3 URZ, UPT, UPT, URZ, URZ, URZ ;  /* 0x000000fffffff290 */ /* 0x000fe4000fffe0ff */
[-C--:B------:R-:W-:Y:S01]  /*22280*/  @!P0 IADD3 R3, PT, PT, R3, -R166.reuse, RZ ;  /* 0x800000a603038210 */ /* 0x080fe20007ffe0ff */
[----:B------:R-:W-:Y:S01]  /*22290*/  @!P0 VIADD R167, R167, 0x1 ;  /* 0x00000001a7a78836 */ /* 0x000fe20000000000 */
[-C--:B------:R-:W-:Y:S11]  /*222a0*/  ISETP.GE.U32.AND P0, PT, R169, R166.reuse, PT ;  /* 0x000000a6a900720c */ /* 0x080ff60003f06070 */
[----:B------:R-:W-:Y:S02]  /*222b0*/  @!UPT UIADD3 URZ, UPT, UPT, URZ, URZ, URZ ;  /* 0x000000fffffff290 */ /* 0x000fe4000fffe0ff */
[----:B------:R-:W-:Y:S01]  /*222c0*/  @P0 VIADD R168, R168, 0x1 ;  /* 0x00000001a8a80836 */ /* 0x000fe20000000000 */
[----:B------:R-:W-:Y:S02]  /*222d0*/  ISETP.GE.U32.AND P0, PT, R3, R166, PT ;  /* 0x000000a60300720c */ /* 0x000fe40003f06070 */
[----:B------:R-:W-:Y:S01]  /*222e0*/  LOP3.LUT R3, R165, UR17, RZ, 0x3c, !PT ;  /* 0x00000011a5037c12 */ /* 0x000fe2000f8e3cff */
[----:B------:R-:W-:Y:S10]  /*222f0*/  UMOV UR17, UR8 ;  /* 0x0000000800117c82 */ /* 0x000ff40008000000 */
[----:B------:R-:W-:Y:S02]  /*22300*/  @P0 IADD3 R167, PT, PT, R167, 0x1, RZ ;  /* 0x00000001a7a70810 */ /* 0x000fe40007ffe0ff */
[----:B------:R-:W-:Y:S02]  /*22310*/  ISETP.GE.AND P0, PT, R3, RZ, PT ;  /* 0x000000ff0300720c */ /* 0x000fe40003f06270 */
[----:B------:R-:W-:Y:S11]  /*22320*/  LOP3.LUT R3, R165, UR16, RZ, 0x3c, !PT ;  /* 0x00000010a5037c12 */ /* 0x000ff6000f8e3cff */
[----:B------:R-:W-:Y:S01]  /*22330*/  @!P0 IMAD.MOV R168, RZ, RZ, -R168 ;  /* 0x000000ffffa88224 */ /* 0x000fe200078e0aa8 */
[----:B------:R-:W-:Y:S02]  /*22340*/  ISETP.GE.AND P0, PT, R3, RZ, PT ;  /* 0x000000ff0300720c */ /* 0x000fe40003f06270 */
[----:B------:R-:W-:Y:S11]  /*22350*/  LOP3.LUT R3, RZ, R165, RZ, 0x33, !PT ;  /* 0x000000a5ff037212 */ /* 0x000ff600078e33ff */
[----:B------:R-:W-:Y:S01]  /*22360*/  @!P0 IMAD.MOV R167, RZ, RZ, -R167 ;  /* 0x000000ffffa78224 */ /* 0x000fe200078e0aa7 */
[----:B------:R-:W-:Y:S04]  /*22370*/  ISETP.NE.AND P0, PT, R165, RZ, PT ;  /* 0x000000ffa500720c */ /* 0x000fe80003f05270 */
[C---:B------:R-:W-:Y:S02]  /*22380*/  SEL R169, R3.reuse, R168, !P0 ;  /* 0x000000a803a97207 */ /* 0x040fe40004000000 */
[----:B------:R-:W-:Y:S02]  /*22390*/  SEL R167, R3, R167, !P0 ;  /* 0x000000a703a77207 */ /* 0x000fe40004000000 */
[-C--:B------:R-:W-:Y:S02]  /*223a0*/  LEA R172, P0, R169, R230.reuse, 0x2 ;  /* 0x000000e6a9ac7211 */ /* 0x080fe400078010ff */
[----:B------:R-:W-:Y:S02]  /*223b0*/  IADD3 R166, PT, PT, R167, -R169, RZ ;  /* 0x800000a9a7a67210 */ /* 0x000fe40007ffe0ff */
[----:B------:R-:W-:Y:S02]  /*223c0*/  LEA.HI.X.SX32 R173, R169, R231, 0x2, P0 ;  /* 0x000000e7a9ad7211 */ /* 0x000fe400000f16ff */
[C---:B------:R-:W-:Y:S01]  /*223d0*/  LEA R170, P0, R167.reuse, R230, 0x2 ;  /* 0x000000e6a7aa7211 */ /* 0x040fe200078010ff */
[----:B------:R-:W-:Y:S02]  /*223e0*/  IMAD R166, R166, R165, -0x40 ;  /* 0xffffffc0a6a67424 */ /* 0x000fe400078e02a5 */
[----:B------:R-:W2:Y:S01]  /*223f0*/  LDG.E R164, desc[UR26][R172.64] ;  /* 0x0000001aaca47981 */ /* 0x000ea2000c1e1900 */
[----:B------:R-:W-:Y:S02]  /*22400*/  LEA.HI.X.SX32 R171, R167, R231, 0x2, P0 ;  /* 0x000000e7a7ab7211 */ /* 0x000fe400000f16ff */
[----:B------:R-:W-:Y:S03]  /*22410*/  SHF.R.S32.HI R165, RZ, 0x1f, R166 ;  /* 0x0000001fffa57819 */ /* 0x000fe600000114a6 */
[----:B------:R-:W2:Y:S02]  /*22420*/  LDG.E R3, desc[UR26][R170.64] ;  /* 0x0000001aaa037981 */ /* 0x000ea4000c1e1900 */
        /* <DEDUP_REMOVED lines=12> */
.L_x_2261:
[----:B------:R-:W-:Y:S01]  /*224f0*/  @!PT LDS RZ, [RZ] ;  /* 0x00000000fffff984 */ /* 0x000fe20000000800 */
[----:B------:R-:W-:Y:S01]  /*22500*/  @!PT LDS RZ, [RZ] ;  /* 0x00000000fffff984 */ /* 0x000fe20000000800 */
[----:B------:R-:W-:Y:S01]  /*22510*/  @!PT LDS RZ, [RZ] ;  /* 0x00000000fffff984 */ /* 0x000fe20000000800 */
[----:B------:R1:W-:Y:S01]  /*22520*/  @!P6 LDGSTS.E.BYPASS.LTC128B.128 [R241+0x8000], desc[UR26][R226.64] ;  /* 0x08000000e2f1efae */ /* 0x0003e2000b981a1a */
[----:B------:R-:W-:Y:S01]  /*22530*/  @!P1 IMAD.MOV.U32 R164, RZ, RZ, R226 ;  /* 0x000000ffffa49224 */ /* 0x000fe200078e00e2 */
[----:B------:R-:W-:Y:S01]  /*22540*/  USHF.L.U32 UR16, UR17, 0x5, URZ ;  /* 0x0000000511107899 */ /* 0x000fe200080006ff */
[----:B------:R-:W-:Y:S01]  /*22550*/  @!P1 IMAD.MOV.U32 R165, RZ, RZ, R227 ;  /* 0x000000ffffa59224 */ /* 0x000fe200078e00e3 */
[----:B------:R1:W-:Y:S01]  /*22560*/  @P6 STS.128 [R241+0x8000], RZ ;  /* 0x008000fff1006388 */ /* 0x0003e20000000c00 */
[----:B------:R-:W-:Y:S03]  /*22570*/  USHF.L.U64.HI UR17, UR17, 0x5, UR5 ;  /* 0x0000000511117899 */ /* 0x000fe60008010205 */
[----:B------:R-:W-:Y:S01]  /*22580*/  @!PT LDS RZ, [RZ] ;  /* 0x00000000fffff984 */ /* 0x000fe20000000800 */
[----:B------:R-:W-:Y:S01]  /*22590*/  @!PT LDS RZ, [RZ] ;  /* 0x00000000fffff984 */ /* 0x000fe20000000800 */
[----:B------:R-:W-:Y:S01]  /*225a0*/  @!PT LDS RZ, [RZ] ;  /* 0x00000000fffff984 */ /* 0x000fe20000000800 */
[----:B------:R1:W-:Y:S01]  /*225b0*/  @!P5 LDGSTS.E.BYPASS.LTC128B.128 [R241+0xa000], desc[UR26][R226.64+0x80] ;  /* 0x0a000080e2f1dfae */ /* 0x0003e2000b981a1a */
[----:B------:R-:W-:Y:S03]  /*225c0*/  IADD3 R170, P0, PT, R226, UR16, RZ ;  /* 0x00000010e2aa7c10 */ /* 0x000fe6000ff1e0ff */
        /* <DEDUP_REMOVED lines=9> */
[----:B------:R-:W-:Y:S03]  /*22660*/  IADD3 R166, P0, PT, R168, UR16, RZ ;  /* 0x00000010a8a67c10 */ /* 0x000fe6000ff1e0ff */
[----:B------:R-:W-:Y:S01]  /*22670*/  @!PT LDS RZ, [RZ] ;  /* 0x00000000fffff984 */ /* 0x000fe20000000800 */
[----:B------:R-:W-:Y:S01]  /*22680*/  @!PT LDS RZ, [RZ] ;  /* 0x00000000fffff984 */ /* 0x000fe20000000800 */
[----:B------:R-:W-:Y:S01]  /*22690*/  @!PT LDS RZ, [RZ] ;  /* 0x00000000fffff984 */ /* 0x000fe20000000800 */
[----:B------:R1:W-:Y:S01]  /*226a0*/  @!P1 LDGSTS.E.BYPASS.LTC128B.128 [R241+0xe000], desc[UR26][R164.64+0x180] ;  /* 0x0e000180a4f19fae */ /* 0x0003e2000b981a1a */
[----:B------:R-:W-:Y:S03]  /*226b0*/  IADD3.X R167, PT, PT, R169, UR17, RZ, P0, !PT ;  /* 0x00000011a9a77c10 */ /* 0x000fe600087fe4ff */
        /* <DEDUP_REMOVED lines=62> */
.L_x_2260:
[C---:B-1----:R-:W-:Y:S01]  /*22aa0*/  IADD3 R171, PT, PT, R236.reuse, -0x1f, RZ ;  /* 0xffffffe1ecab7810 */ /* 0x042fe20007ffe0ff */
[----:B------:R-:W-:Y:S01]  /*22ab0*/  UISETP.GT.AND UP2, UPT, UR23, UR7, UPT ;  /* 0x000000071700728c */ /* 0x000fe2000bf44270 */
[C---:B------:R-:W-:Y:S01]  /*22ac0*/  IADD3 R173, PT, PT, R236.reuse, -0x20, RZ ;  /* 0xffffffe0ecad7810 */ /* 0x040fe20007ffe0ff */
[----:B------:R-:W-:Y:S01]  /*22ad0*/  UIADD3 UR24, UPT, UPT, UR24, -0x40, URZ ;  /* 0xffffffc018187890 */ /* 0x000fe2000fffe0ff */
[C---:B------:R-:W-:Y:S02]  /*22ae0*/  ISETP.GT.AND P4, PT, R233.reuse, R171, PT ;  /* 0x000000abe900720c */ /* 0x040fe40003f84270 */
[-C--:B------:R-:W-:Y:S02]  /*22af0*/  ISETP.GT.AND P5, PT, R233, R173.reuse, PT ;  /* 0x000000ade900720c */ /* 0x080fe40003fa4270 */
[C---:B------:R-:W-:Y:S02]  /*22b00*/  ISETP.GT.AND P1, PT, R235.reuse, R173, PT ;  /* 0x000000adeb00720c */ /* 0x040fe40003f24270 */
[----:B------:R-:W-:Y:S02]  /*22b10*/  ISETP.GT.AND P0, PT, R235, R171, PT ;  /* 0x000000abeb00720c */ /* 0x000fe40003f04270 */
[C---:B------:R-:W-:Y:S02]  /*22b20*/  IADD3 R166, PT, PT, R236.reuse, -0x18, RZ ;  /* 0xffffffe8eca67810 */ /* 0x040fe40007ffe0ff */
[----:B------:R-:W-:Y:S02]  /*22b30*/  IADD3 R164, PT, PT, R236, -0x17, RZ ;  /* 0xffffffe9eca47810 */ /* 0x000fe40007ffe0ff */
[----:B------:R-:W-:Y:S02]  /*22b40*/  FSEL R170, R5, -INF , !P4 ;  /* 0xff80000005aa7808 */ /* 0x000fe40006000000 */
[----:B------:R-:W-:Y:S02]  /*22b50*/  FSEL R172, R4, -INF , !P5 ;  /* 0xff80000004ac7808 */ /* 0x000fe40006800000 */
[----:B------:R-:W-:Y:S02]  /*22b60*/  FSEL R5, R6, -INF , !P1 ;  /* 0xff80000006057808 */ /* 0x000fe40004800000 */
[----:B------:R-:W-:Y:S02]  /*22b70*/  FSEL R7, R7, -INF , !P0 ;  /* 0xff80000007077808 */ /* 0x000fe40004000000 */
[-C--:B------:R-:W-:Y:S02]  /*22b80*/  ISETP.GT.AND P5, PT, R233, R166.reuse, PT ;  /* 0x000000a6e900720c */ /* 0x080fe40003fa4270 */
[C---:B------:R-:W-:Y:S02]  /*22b90*/  ISETP.GT.AND P1, PT, R235.reuse, R166, PT ;  /* 0x000000a6eb00720c */ /* 0x040fe40003f24270 */
[C---:B------:R-:W-:Y:S02]  /*22ba0*/  ISETP.GT.AND P0, PT, R235.reuse, R164, PT ;  /* 0x000000a4eb00720c */ /* 0x040fe40003f04270 */
[C---:B------:R-:W-:Y:S02]  /*22bb0*/  IADD3 R174, PT, PT, R236.reuse, -0x10, RZ ;  /* 0xfffffff0ecae7810 */ /* 0x040fe40007ffe0ff */
[----:B------:R-:W-:Y:S02]  /*22bc0*/  IADD3 R167, PT, PT, R236, -0xf, RZ ;  /* 0xfffffff1eca77810 */ /* 0x000fe40007ffe0ff */
[----:B------:R-:W-:Y:S02]  /*22bd0*/  FSEL R169, R8, -INF , !P5 ;  /* 0xff80000008a97808 */ /* 0x000fe40006800000 */
[----:B------:R-:W-:Y:S02]  /*22be0*/  FSEL R10, R10, -INF , !P1 ;  /* 0xff8000000a0a7808 */ /* 0x000fe40004800000 */
[----:B------:R-:W-:Y:S02]  /*22bf0*/  ISETP.GT.AND P1, PT, R235, R174, PT ;  /* 0x000000aeeb00720c */ /* 0x000fe40003f24270 */
[----:B------:R-:W-:Y:S02]  /*22c00*/  FSEL R8, R11, -INF , !P0 ;  /* 0xff8000000b087808 */ /* 0x000fe40004000000 */
[----:B------:R-:W-:Y:S02]  /*22c10*/  ISETP.GT.AND P4, PT, R233, R164, PT ;  /* 0x000000a4e900720c */ /* 0x000fe40003f84270 */
[C---:B------:R-:W-:Y:S02]  /*22c20*/  IADD3 R3, PT, PT, R236.reuse, -0x7, RZ ;  /* 0xfffffff9ec037810 */ /* 0x040fe40007ffe0ff */
[----:B------:R-:W-:Y:S02]  /*22c30*/  ISETP.GT.AND P0, PT, R235, R167, PT ;  /* 0x000000a7eb00720c */ /* 0x000fe40003f04270 */
[----:B------:R-:W-:Y:S02]  /*22c40*/  IADD3 R165, PT, PT, R236, -0x8, RZ ;  /* 0xfffffff8eca57810 */ /* 0x000fe40007ffe0ff */
[----:B------:R-:W-:Y:S02]  /*22c50*/  FSEL R178, R14, -INF , !P1 ;  /* 0xff8000000eb27808 */ /* 0x000fe40004800000 */
[----:B------:R-:W-:Y:S02]  /*22c60*/  FSEL R168, R9, -INF , !P4 ;  /* 0xff80000009a87808 */ /* 0x000fe40006000000 */
[----:B------:R-:W-:Y:S02]  /*22c70*/  FSEL R15, R15, -INF , !P0 ;  /* 0xff8000000f0f7808 */ /* 0x000fe40004000000 */
[----:B------:R-:W-:Y:S02]  /*22c80*/  ISETP.GT.AND P1, PT, R235, R3, PT ;  /* 0x00000003eb00720c */ /* 0x000fe40003f24270 */
[C---:B------:R-:W-:Y:S02]  /*22c90*/  ISETP.GT.AND P5, PT, R233.reuse, R174, PT ;  /* 0x000000aee900720c */ /* 0x040fe40003fa4270 */
[C---:B------:R-:W-:Y:S02]  /*22ca0*/  ISETP.GT.AND P4, PT, R233.reuse, R167, PT ;  /* 0x000000a7e900720c */ /* 0x040fe40003f84270 */
[----:B------:R-:W-:Y:S02]  /*22cb0*/  ISETP.GT.AND P0, PT, R233, R165, PT ;  /* 0x000000a5e900720c */ /* 0x000fe40003f04270 */
[----:B------:R-:W-:Y:S02]  /*22cc0*/  FSEL R19, R19, -INF , !P1 ;  /* 0xff80000013137808 */ /* 0x000fe40004800000 */
[----:B------:R-:W-:Y:S02]  /*22cd0*/  FSEL R179, R12, -INF , !P5 ;  /* 0xff8000000cb37808 */ /* 0x000fe40006800000 */
[----:B------:R-:W-:Y:S02]  /*22ce0*/  FSEL R177, R13, -INF , !P4 ;  /* 0xff8000000db17808 */ /* 0x000fe40006000000 */
[----:B------:R-:W-:Y:S02]  /*22cf0*/  FSEL R175, R16, -INF , !P0 ;  /* 0xff80000010af7808 */ /* 0x000fe40004000000 */
[----:B------:R-:W-:Y:S02]  /*22d00*/  ISETP.GT.AND P1, PT, R235, R236, PT ;  /* 0x000000eceb00720c */ /* 0x000fe40003f24270 */
[----:B------:R-:W-:Y:S02]  /*22d10*/  ISETP.GT.AND P6, PT, R233, R3, PT ;  /* 0x00000003e900720c */ /* 0x000fe40003fc4270 */
[----:B------:R-:W-:Y:S02]  /*22d20*/  ISETP.GE.AND P0, PT, R173, R224, PT ;  /* 0x000000e0ad00720c */ /* 0x000fe40003f06270 */
[C---:B------:R-:W-:Y:S02]  /*22d30*/  IADD3 R13, PT, PT, R236.reuse, 0x8, RZ ;  /* 0x00000008ec0d7810 */ /* 0x040fe40007ffe0ff */
[----:B------:R-:W-:Y:S02]  /*22d40*/  ISETP.GT.AND P4, PT, R235, R165, PT ;  /* 0x000000a5eb00720c */ /* 0x000fe40003f84270 */
[----:B------:R-:W-:Y:S02]  /*22d50*/  ISETP.GE.AND P5, PT, R173, R232, PT ;  /* 0x000000e8ad00720c */ /* 0x000fe40003fa6270 */
[----:B------:R-:W-:Y:S02]  /*22d60*/  IADD3 R173, PT, PT, R236, 0x1, RZ ;  /* 0x00000001ecad7810 */ /* 0x000fe40007ffe0ff */
[----:B------:R-:W-:Y:S02]  /*22d70*/  FSEL R22, R22, -INF , !P1 ;  /* 0xff80000016167808 */ /* 0x000fe40004800000 */
[----:B------:R-:W-:Y:S02]  /*22d80*/  FSEL R17, R17, -INF , !P6 ;  /* 0xff80000011117808 */ /* 0x000fe40007000000 */
[----:B------:R-:W-:Y:S02]  /*22d90*/  FSEL R18, R18, -INF , !P4 ;  /* 0xff80000012127808 */ /* 0x000fe40006000000 */
[C---:B------:R-:W-:Y:S02]  /*22da0*/  ISETP.GT.AND P1, PT, R233.reuse, R13, PT ;  /* 0x0000000de900720c */ /* 0x040fe40003f24270 */
[C---:B------:R-:W-:Y:S02]  /*22db0*/  ISETP.GT.AND P6, PT, R233.reuse, R173, PT ;  /* 0x000000ade900720c */ /* 0x040fe40003fc4270 */
[----:B------:R-:W-:Y:S02]  /*22dc0*/  ISETP.GT.AND P4, PT, R233, R236, PT ;  /* 0x000000ece900720c */ /* 0x000fe40003f84270 */
[----:B------:R-:W-:Y:S02]  /*22dd0*/  IADD3 R6, PT, PT, R236, 0x9, RZ ;  /* 0x00000009ec067810 */ /* 0x000fe40007ffe0ff */
[----:B------:R-:W-:Y:S02]  /*22de0*/  FSEL R24, R24, -INF , !P1 ;  /* 0xff80000018187808 */ /* 0x000fe40004800000 */
[----:B------:R-:W-:Y:S02]  /*22df0*/  FSEL R219, R20, -INF , !P4 ;  /* 0xff80000014db7808 */ /* 0x000fe40006000000 */
[----:B------:R-:W-:Y:S02]  /*22e00*/  FSEL R211, R21, -INF , !P6 ;  /* 0xff80000015d37808 */ /* 0x000fe40007000000 */
[-C--:B------:R-:W-:Y:S02]  /*22e10*/  ISETP.GT.AND P1, PT, R235, R6.reuse, PT ;  /* 0x00000006eb00720c */ /* 0x080fe40003f24270 */
[C---:B------:R-:W-:Y:S02]  /*22e20*/  IADD3 R20, PT, PT, R236.reuse, 0x10, RZ ;  /* 0x00000010ec147810 */ /* 0x040fe40007ffe0ff */
[----:B------:R-:W-:Y:S02]  /*22e30*/  ISETP.GT.AND P6, PT, R233, R6, PT ;  /* 0x00000006e900720c */ /* 0x000fe40003fc4270 */
[C---:B------:R-:W-:Y:S02]  /*22e40*/  IADD3 R21, PT, PT, R236.reuse, 0x11, RZ ;  /* 0x00000011ec157810 */ /* 0x040fe40007ffe0ff */
[----:B------:R-:W-:Y:S02]  /*22e50*/  FSEL R27, R27, -INF , !P1 ;  /* 0xff8000001b1b7808 */ /* 0x000fe40004800000 */
[----:B------:R-:W-:Y:S02]  /*22e60*/  ISETP.GT.AND P1, PT, R233, R20, PT ;  /* 0x00000014e900720c */ /* 0x000fe40003f24270 */
[----:B------:R-:W-:Y:S02]  /*22e70*/  FSEL R25, R25, -INF , !P6 ;  /* 0xff80000019197808 */ /* 0x000fe40007000000 */
[----:B------:R-:W-:Y:S02]  /*22e80*/  ISETP.GT.AND P6, PT, R233, R21, PT ;  /* 0x00000015e900720c */ /* 0x000fe40003fc4270 */
[----:B------:R-:W-:Y:S02]  /*22e90*/  IADD3 R16, PT, PT, R236, 0x19, RZ ;  /* 0x00000019ec107810 */ /* 0x000fe40007ffe0ff */
[C---:B------:R-:W-:Y:S02]  /*22ea0*/  ISETP.GT.AND P4, PT, R235.reuse, R173, PT ;  /* 0x000000adeb00720c */ /* 0x040fe40003f84270 */
[----:B------:R-:W-:Y:S02]  /*22eb0*/  FSEL R28, R28, -INF , !P1 ;  /* 0xff8000001c1c7808 */ /* 0x000fe40004800000 */
[----:B------:R-:W-:Y:S02]  /*22ec0*/  ISETP.GT.AND P1, PT, R235, R21, PT ;  /* 0x00000015eb00720c */ /* 0x000fe40003f24270 */
[----:B------:R-:W-:Y:S02]  /*22ed0*/  FSEL R29, R29, -INF , !P6 ;  /* 0xff8000001d1d7808 */ /* 0x000fe40007000000 */
[----:B------:R-:W-:Y:S02]  /*22ee0*/  ISETP.GT.AND P6, PT, R233, R16, PT ;  /* 0x00000010e900720c */ /* 0x000fe40003fc4270 */
[----:B------:R-:W-:Y:S02]  /*22ef0*/  IADD3 R4, PT, PT, R236, 0x18, RZ ;  /* 0x00000018ec047810 */ /* 0x000fe40007ffe0ff */
[----:B------:R-:W-:Y:S02]  /*22f00*/  FSEL R23, R23, -INF , !P4 ;  /* 0xff80000017177808 */ /* 0x000fe40006000000 */
[----:B------:R-:W-:Y:S02]  /*22f10*/  ISETP.GT.AND P4, PT, R235, R13, PT ;  /* 0x0000000deb00720c */ /* 0x000fe40003f84270 */
[----:B------:R-:W-:Y:S02]  /*22f20*/  FSEL R31, R31, -INF , !P1 ;  /* 0xff8000001f1f7808 */ /* 0x000fe40004800000 */
[----:B------:R-:W-:Y:S02]  /*22f30*/  FSEL R33, R33, -INF , !P6 ;  /* 0xff80000021217808 */ /* 0x000fe40007000000 */
[-C--:B------:R-:W-:Y:S02]  /*22f40*/  ISETP.GT.AND P1, PT, R233, R4.reuse, PT ;  /* 0x00000004e900720c */ /* 0x080fe40003f24270 */
[C---:B------:R-:W-:Y:S02]  /*22f50*/  ISETP.GT.AND P6, PT, R235.reuse, R4, PT ;  /* 0x00000004eb00720c */ /* 0x040fe40003fc4270 */
[----:B------:R-:W-:Y:S02]  /*22f60*/  FSEL R26, R26, -INF , !P4 ;  /* 0xff8000001a1a7808 */ /* 0x000fe40006000000 */
[C---:B------:R-:W-:Y:S02]  /*22f70*/  ISETP.GT.AND P4, PT, R235.reuse, R20, PT ;  /* 0x00000014eb00720c */ /* 0x040fe40003f84270 */
[----:B------:R-:W-:Y:S02]  /*22f80*/  FSEL R32, R32, -INF , !P1 ;  /* 0xff80000020207808 */ /* 0x000fe40004800000 */
[----:B------:R-:W-:Y:S02]  /*22f90*/  FSEL R34, R34, -INF , !P6 ;  /* 0xff80000022227808 */ /* 0x000fe40007000000 */
[C---:B------:R-:W-:Y:S02]  /*22fa0*/  ISETP.GE.AND P1, PT, R236.reuse, R232, PT ;  /* 0x000000e8ec00720c */ /* 0x040fe40003f26270 */
[----:B------:R-:W-:Y:S02]  /*22fb0*/  ISETP.GE.AND P6, PT, R236, R224, PT ;  /* 0x000000e0ec00720c */ /* 0x000fe40003fc6270 */
[----:B------:R-:W-:Y:S02]  /*22fc0*/  FSEL R30, R30, -INF , !P4 ;  /* 0xff8000001e1e7808 */ /* 0x000fe40006000000 */
[----:B------:R-:W-:Y:S02]  /*22fd0*/  ISETP.GT.AND P4, PT, R235, R16, PT ;  /* 0x00000010eb00720c */ /* 0x000fe40003f84270 */
[----:B------:R-:W-:Y:S02]  /*22fe0*/  FSEL R219, R219, -INF , !P1 ;  /* 0xff800000dbdb7808 */ /* 0x000fe40004800000 */
[----:B------:R-:W-:Y:S02]  /*22ff0*/  FSEL R210, R22, -INF , !P6 ;  /* 0xff80000016d27808 */ /* 0x000fe40007000000 */
[----:B------:R-:W-:Y:S02]  /*23000*/  ISETP.GE.AND P1, PT, R171, R224, PT ;  /* 0x000000e0ab00720c */ /* 0x000fe40003f26270 */
[----:B------:R-:W-:Y:S02]  /*23010*/  FSEL R11, R172, -INF , !P5 ;  /* 0xff800000ac0b7808 */ /* 0x000fe40006800000 */
[C---:B------:R-:W-:Y:S02]  /*23020*/  ISETP.GE.AND P6, PT, R166.reuse, R232, PT ;  /* 0x000000e8a600720c */ /* 0x040fe40003fc6270 */
[----:B------:R-:W-:Y:S02]  /*23030*/  ISETP.GE.AND P5, PT, R166, R224, PT ;  /* 0x000000e0a600720c */ /* 0x000fe40003fa6270 */
[----:B------:R-:W-:Y:S02]  /*23040*/  FSEL R35, R35, -INF , !P4 ;  /* 0xff80000023237808 */ /* 0x000fe40006000000 */
[----:B------:R-:W-:Y:S02]  /*23050*/  ISETP.GE.AND P4, PT, R171, R232, PT ;  /* 0x000000e8ab00720c */ /* 0x000fe40003f86270 */
[----:B------:R-:W-:Y:S02]  /*23060*/  FSEL R12, R7, -INF , !P1 ;  /* 0xff800000070c7808 */ /* 0x000fe40004800000 */
[----:B------:R-:W-:Y:S02]  /*23070*/  FSEL R7, R169, -INF , !P6 ;  /* 0xff800000a9077808 */ /* 0x000fe40007000000 */
[----:B------:R-:W-:Y:S02]  /*23080*/  FSEL R10, R10, -INF , !P5 ;  /* 0xff8000000a0a7808 */ /* 0x000fe40006800000 */
[-C--:B------:R-:W-:Y:S02]  /*23090*/  ISETP.GE.AND P6, PT, R174, R224.reuse, PT ;  /* 0x000000e0ae00720c */ /* 0x080fe40003fc6270 */
[----:B------:R-:W-:Y:S02]  /*230a0*/  ISETP.GE.AND P5, PT, R167, R224, PT ;  /* 0x000000e0a700720c */ /* 0x000fe40003fa6270 */
[----:B------:R-:W-:Y:S02]  /*230b0*/  FSEL R9, R170, -INF , !P4 ;  /* 0xff800000aa097808 */ /* 0x000fe40006000000 */
[----:B------:R-:W-:Y:S02]  /*230c0*/  ISETP.GE.AND P4, PT, R164, R232, PT ;  /* 0x000000e8a400720c */ /* 0x000fe40003f86270 */
[----:B------:R-:W-:Y:S02]  /*230d0*/  FSEL R178, R178, -INF , !P6 ;  /* 0xff800000b2b27808 */ /* 0x000fe40007000000 */
[----:B------:R-:W-:Y:S02]  /*230e0*/  FSEL R176, R15, -INF , !P5 ;  /* 0xff8000000fb07808 */ /* 0x000fe40006800000 */
[----:B------:R-:W-:Y:S02]  /*230f0*/  FSEL R14, R5, -INF , !P0 ;  /* 0xff800000050e7808 */ /* 0x000fe40004000000 */
[----:B------:R-:W-:Y:S02]  /*23100*/  ISETP.GE.AND P6, PT, R3, R224, PT ;  /* 0x000000e00300720c */ /* 0x000fe40003fc6270 */
[-C--:B------:R-:W-:Y:S02]  /*23110*/  ISETP.GE.AND P5, PT, R173, R232.reuse, PT ;  /* 0x000000e8ad00720c */ /* 0x080fe40003fa6270 */
[----:B------:R-:W-:Y:S02]  /*23120*/  FSEL R5, R168, -INF , !P4 ;  /* 0xff800000a8057808 */ /* 0x000fe40006000000 */
[----:B------:R-:W-:Y:S02]  /*23130*/  ISETP.GE.AND P4, PT, R167, R232, PT ;  /* 0x000000e8a700720c */ /* 0x000fe40003f86270 */
[----:B------:R-:W-:Y:S02]  /*23140*/  ISETP.GE.AND P0, PT, R164, R224, PT ;  /* 0x000000e0a400720c */ /* 0x000fe40003f06270 */
[----:B------:R-:W-:Y:S02]  /*23150*/  FSEL R172, R19, -INF , !P6 ;  /* 0xff80000013ac7808 */ /* 0x000fe40007000000 */
[----:B------:R-:W-:Y:S02]  /*23160*/  FSEL R211, R211, -INF , !P5 ;  /* 0xff800000d3d37808 */ /* 0x000fe40006800000 */
[C---:B------:R-:W-:Y:S02]  /*23170*/  ISETP.GE.AND P6, PT, R6.reuse, R232, PT ;  /* 0x000000e80600720c */ /* 0x040fe40003fc6270 */
[----:B------:R-:W-:Y:S02]  /*23180*/  ISETP.GE.AND P5, PT, R6, R224, PT ;  /* 0x000000e00600720c */ /* 0x000fe40003fa6270 */
[----:B------:R-:W-:Y:S02]  /*23190*/  FSEL R177, R177, -INF , !P4 ;  /* 0xff800000b1b17808 */ /* 0x000fe40006000000 */
[-C--:B------:R-:W-:Y:S02]  /*231a0*/  ISETP.GE.AND P1, PT, R174, R232.reuse, PT ;  /* 0x000000e8ae00720c */ /* 0x080fe40003f26270 */
[----:B------:R-:W-:Y:S02]  /*231b0*/  FMNMX3.FTZ R6, R0, R11, R9, !PT ;  /* 0x0000000b00067276 */ /* 0x000fe40007810009 */
[----:B------:R-:W-:Y:S02]  /*231c0*/  ISETP.GE.AND P4, PT, R3, R232, PT ;  /* 0x000000e80300720c */ /* 0x000fe40003f86270 */
[----:B------:R-:W-:Y:S02]  /*231d0*/  FSEL R8, R8, -INF , !P0 ;  /* 0xff80000008087808 */ /* 0x000fe40004000000 */
[----:B------:R-:W-:Y:S02]  /*231e0*/  FMNMX3.FTZ R3, R2, R14, R12, !PT ;  /* 0x0000000e02037276 */ /* 0x000fe4000781000c */
[----:B------:R-:W-:Y:S02]  /*231f0*/  ISETP.GE.AND P0, PT, R165, R232, PT ;  /* 0x000000e8a500720c */ /* 0x000fe40003f06270 */
[----:B------:R-:W-:Y:S02]  /*23200*/  FSEL R179, R179, -INF , !P1 ;  /* 0xff800000b3b37808 */ /* 0x000fe40004800000 */
[----:B------:R-:W-:Y:S02]  /*23210*/  FMNMX3.FTZ R6, R6, R7, R5, !PT ;  /* 0x0000000706067276 */ /* 0x000fe40007810005 */
[----:B------:R-:W-:Y:S02]  /*23220*/  FSEL R175, R175, -INF , !P0 ;  /* 0xff800000afaf7808 */ /* 0x000fe40004000000 */
[----:B------:R-:W-:Y:S02]  /*23230*/  ISETP.GE.AND P1, PT, R165, R224, PT ;  /* 0x000000e0a500720c */ /* 0x000fe40003f26270 */
[----:B------:R-:W-:Y:S02]  /*23240*/  FMNMX3.FTZ R3, R3, R10, R8, !PT ;  /* 0x0000000a03037276 */ /* 0x000fe40007810008 */
[----:B------:R-:W-:Y:S02]  /*23250*/  ISETP.GE.AND P0, PT, R173, R224, PT ;  /* 0x000000e0ad00720c */ /* 0x000fe40003f06270 */
[----:B------:R-:W-:Y:S02]  /*23260*/  FSEL R173, R17, -INF , !P4 ;  /* 0xff80000011ad7808 */ /* 0x000fe40006000000 */
[----:B------:R-:W-:Y:S02]  /*23270*/  FMNMX3.FTZ R6, R6, R179, R177, !PT ;  /* 0x000000b306067276 */ /* 0x000fe400078100b1 */
[----:B------:R-:W-:Y:S02]  /*23280*/  ISETP.GE.AND P4, PT, R13, R232, PT ;  /* 0x000000e80d00720c */ /* 0x000fe40003f86270 */
[----:B------:R-:W-:Y:S02]  /*23290*/  FSEL R174, R18, -INF , !P1 ;  /* 0xff80000012ae7808 */ /* 0x000fe40004800000 */
[----:B------:R-:W-:Y:S02]  /*232a0*/  FMNMX3.FTZ R3, R3, R178, R176, !PT ;  /* 0x000000b203037276 */ /* 0x000fe400078100b0 */
[----:B------:R-:W-:Y:S02]  /*232b0*/  FMNMX3.FTZ R6, R6, R175, R173, !PT ;  /* 0x000000af06067276 */ /* 0x000fe400078100ad */
[-C--:B------:R-:W-:Y:S02]  /*232c0*/  ISETP.GE.AND P1, PT, R13, R224.reuse, PT ;  /* 0x000000e00d00720c */ /* 0x080fe40003f26270 */
[----:B------:R-:W-:Y:S02]  /*232d0*/  FSEL R209, R24, -INF , !P4 ;  /* 0xff80000018d17808 */ /* 0x000fe40006000000 */
[----:B------:R-:W-:Y:S02]  /*232e0*/  FSEL R207, R25, -INF , !P6 ;  /* 0xff80000019cf7808 */ /* 0x000fe40007000000 */
[----:B------:R-:W-:Y:S02]  /*232f0*/  FSEL R208, R23, -INF , !P0 ;  /* 0xff80000017d07808 */ /* 0x000fe40004000000 */
[C---:B------:R-:W-:Y:S02]  /*23300*/  ISETP.GE.AND P4, PT, R20.reuse, R224, PT ;  /* 0x000000e01400720c */ /* 0x040fe40003f86270 */
[----:B------:R-:W-:Y:S02]  /*23310*/  ISETP.GE.AND P6, PT, R21, R232, PT ;  /* 0x000000e81500720c */ /* 0x000fe40003fc6270 */
[----:B------:R-:W-:Y:S02]  /*23320*/  FMNMX3.FTZ R3, R3, R174, R172, !PT ;  /* 0x000000ae03037276 */ /* 0x000fe400078100ac */
[----:B------:R-:W-:Y:S02]  /*23330*/  ISETP.GE.AND P0, PT, R20, R232, PT ;  /* 0x000000e81400720c */ /* 0x000fe40003f06270 */
[----:B------:R-:W-:Y:S02]  /*23340*/  FMNMX3.FTZ R6, R6, R219, R211, !PT ;  /* 0x000000db06067276 */ /* 0x000fe400078100d3 */
[----:B------:R-:W-:Y:S02]  /*23350*/  FSEL R206, R26, -INF , !P1 ;  /* 0xff8000001ace7808 */ /* 0x000fe40004800000 */
[----:B------:R-:W-:Y:S02]  /*23360*/  ISETP.GE.AND P1, PT, R21, R224, PT ;  /* 0x000000e01500720c */ /* 0x000fe40003f26270 */
[----:B------:R-:W-:Y:S02]  /*23370*/  FSEL R195, R29, -INF , !P6 ;  /* 0xff8000001dc37808 */ /* 0x000fe40007000000 */
[----:B------:R-:W-:Y:S02]  /*23380*/  FSEL R194, R30, -INF , !P4 ;  /* 0xff8000001ec27808 */ /* 0x000fe40006000000 */
[----:B------:R-:W-:Y:S02]  /*23390*/  FSEL R204, R27, -INF , !P5 ;  /* 0xff8000001bcc7808 */ /* 0x000fe40006800000 */
[----:B------:R-:W-:Y:S02]  /*233a0*/  FMNMX3.FTZ R3, R3, R210, R208, !PT ;  /* 0x000000d203037276 */ /* 0x000fe400078100d0 */
[C---:B------:R-:W-:Y:S02]  /*233b0*/  ISETP.GE.AND P6, PT, R4.reuse, R232, PT ;  /* 0x000000e80400720c */ /* 0x040fe40003fc6270 */
[----:B------:R-:W-:Y:S02]  /*233c0*/  ISETP.GE.AND P4, PT, R4, R224, PT ;  /* 0x000000e00400720c */ /* 0x000fe40003f86270 */
[----:B------:R-:W-:Y:S02]  /*233d0*/  FSEL R197, R28, -INF , !P0 ;  /* 0xff8000001cc57808 */ /* 0x000fe40004000000 */
[----:B------:R-:W-:Y:S02]  /*233e0*/  ISETP.GE.AND P5, PT, R16, R232, PT ;  /* 0x000000e81000720c */ /* 0x000fe40003fa6270 */
[----:B------:R-:W-:Y:S02]  /*233f0*/  FMNMX3.FTZ R4, R6, R209, R207, !PT ;  /* 0x000000d106047276 */ /* 0x000fe400078100cf */
[----:B------:R-:W-:Y:S02]  /*23400*/  FSEL R190, R31, -INF , !P1 ;  /* 0xff8000001fbe7808 */ /* 0x000fe40004800000 */
[----:B------:R-:W-:Y:S02]  /*23410*/  ISETP.GE.AND P0, PT, R16, R224, PT ;  /* 0x000000e01000720c */ /* 0x000fe40003f06270 */
[----:B------:R-:W-:Y:S02]  /*23420*/  FMNMX3.FTZ R3, R3, R206, R204, !PT ;  /* 0x000000ce03037276 */ /* 0x000fe400078100cc */
[----:B------:R-:W-:Y:S02]  /*23430*/  FSEL R181, R33, -INF , !P5 ;  /* 0xff80000021b57808 */ /* 0x000fe40006800000 */
[----:B------:R-:W-:Y:S02]  /*23440*/  FSEL R182, R32, -INF , !P6 ;  /* 0xff80000020b67808 */ /* 0x000fe40007000000 */
[----:B------:R-:W-:Y:S02]  /*23450*/  FMNMX3.FTZ R4, R4, R197, R195, !PT ;  /* 0x000000c504047276 */ /* 0x000fe400078100c3 */
[----:B------:R-:W-:Y:S02]  /*23460*/  FSEL R165, R35, -INF , !P0 ;  /* 0xff80000023a57808 */ /* 0x000fe40004000000 */
[----:B------:R-:W-:Y:S02]  /*23470*/  FSEL R166, R34, -INF , !P4 ;  /* 0xff80000022a67808 */ /* 0x000fe40006000000 */
[----:B------:R-:W-:Y:S02]  /*23480*/  FMNMX3.FTZ R3, R3, R194, R190, !PT ;  /* 0x000000c203037276 */ /* 0x000fe400078100be */
[----:B------:R-:W-:Y:S02]  /*23490*/  FMNMX3.FTZ R15, R4, R182, R181, !PT ;  /* 0x000000b6040f7276 */ /* 0x000fe400078100b5 */
[----:B------:R-:W-:Y:S02]  /*234a0*/  FMNMX3.FTZ R6, R3, R166, R165, !PT ;  /* 0x000000a603067276 */ /* 0x000fe400078100a5 */
[----:B------:R-:W-:Y:S01]  /*234b0*/  IADD3 R167, PT, PT, R215, 0x10040, RZ ;  /* 0x00010040d7a77810 */ /* 0x000fe20007ffe0ff */
[----:B------:R-:W1:Y:S01]  /*234c0*/  SHFL.BFLY PT, R16, R15, 0x2, 0x1f ;  /* 0x0c401f000f107f89 */ /* 0x000e6200000e0000 */
[----:B------:R-:W-:Y:S02]  /*234d0*/  @P3 IADD3 R167, PT, PT, R234, -0x40, RZ ;  /* 0xffffffc0eaa73810 */ /* 0x000fe40007ffe0ff */
[----:B------:R-:W-:Y:S05]  /*234e0*/  IADD3 R236, PT, PT, R236, -0x40, RZ ;  /* 0xffffffc0ecec7810 */ /* 0x000fea0007ffe0ff */
        /* <DEDUP_REMOVED lines=10> */
[----:B------:R-:W-:Y:S02]  /*23590*/  FSETP.NEU.FTZ.AND P1, PT, R164, -INF , PT ;  /* 0xff800000a400780b */ /* 0x000fe40003f3d000 */
[C---:B------:R-:W-:Y:S01]  /*235a0*/  FSETP.NEU.FTZ.AND P0, PT, R3.reuse, -INF , PT ;  /* 0xff8000000300780b */ /* 0x040fe20003f1d000 */
[----:B------:R-:W-:Y:S01]  /*235b0*/  FMUL.FTZ R183, R3, UR4 ;  /* 0x0000000403b77c20 */ /* 0x000fe20008410000 */
[----:B------:R-:W-:Y:S04]  /*235c0*/  FSEL R192, R192, RZ, P1 ;  /* 0x000000ffc0c07208 */ /* 0x000fe80000800000 */
[----:B------:R-:W-:Y:S01]  /*235d0*/  FSEL R183, R183, RZ, P0 ;  /* 0x000000ffb7b77208 */ /* 0x000fe20000000000 */
[--C-:B------:R-:W-:Y:S01]  /*235e0*/  FFMA.FTZ R185, R7, UR4, -R192.reuse ;  /* 0x0000000407b97c23 */ /* 0x100fe200080108c0 */
[----:B------:R-:W-:Y:S01]  /*235f0*/  FSEL R7, R164, RZ, P1 ;  /* 0x000000ffa4077208 */ /* 0x000fe20000800000 */
[----:B------:R-:W-:Y:S01]  /*23600*/  FFMA.FTZ R184, R5, UR4, -R192 ;  /* 0x0000000405b87c23 */ /* 0x000fe200080108c0 */
[----:B------:R-:W-:Y:S01]  /*23610*/  FSEL R5, R3, RZ, P0 ;  /* 0x000000ff03057208 */ /* 0x000fe20000000000 */
[--C-:B------:R-:W-:Y:S01]  /*23620*/  FFMA.FTZ R189, R14, UR4, -R183.reuse ;  /* 0x000000040ebd7c23 */ /* 0x100fe200080108b7 */
[--C-:B------:R-:W-:Y:S01]  /*23630*/  FFMA.FTZ R187, R12, UR4, -R183.reuse ;  /* 0x000000040cbb7c23 */ /* 0x100fe200080108b7 */
[----:B------:R-:W-:Y:S01]  /*23640*/  FADD.FTZ R0, -R7, R0 ;  /* 0x0000000007007221 */ /* 0x000fe20000010100 */
[----:B------:R-:W1:Y:S01]  /*23650*/  LDSM.16.MT88.4 R12, [R215+0x10000] ;  /* 0x01000000d70c783b */ /* 0x000e620000004200 */
[----:B------:R-:W-:Y:S01]  /*23660*/  FADD.FTZ R2, -R5, R2 ;  /* 0x0000000205027221 */ /* 0x000fe20000010100 */
[--C-:B------:R-:W-:Y:S01]  /*23670*/  FFMA.FTZ R191, R11, UR4, -R192.reuse ;  /* 0x000000040bbf7c23 */ /* 0x100fe200080108c0 */
[----:B------:R-:W-:Y:S01]  /*23680*/  FMUL.FTZ R6, R0, UR4 ;  /* 0x0000000400067c20 */ /* 0x000fe20008410000 */
[----:B------:R-:W-:Y:S01]  /*23690*/  SEL R0, R217, 0xffffffe0, !P2 ;  /* 0xffffffe0d9007807 */ /* 0x000fe20005000000 */
[--C-:B------:R-:W-:Y:S01]  /*236a0*/  FFMA.FTZ R188, R9, UR4, -R192.reuse ;  /* 0x0000000409bc7c23 */ /* 0x100fe200080108c0 */
[--C-:B------:R-:W-:Y:S01]  /*236b0*/  FFMA.FTZ R186, R10, UR4, -R183.reuse ;  /* 0x000000040aba7c23 */ /* 0x100fe200080108b7 */
[--C-:B------:R-:W-:Y:S01]  /*236c0*/  FFMA.FTZ R193, R8, UR4, -R183.reuse ;  /* 0x0000000408c17c23 */ /* 0x100fe200080108b7 */
[----:B------:R-:W-:Y:S01]  /*236d0*/  IADD3 R180, PT, PT, R215, R0, RZ ;  /* 0x00000000d7b47210 */ /* 0x000fe20007ffe0ff */
[----:B------:R-:W-:Y:S01]  /*236e0*/  FMUL.FTZ R8, R2, UR4 ;  /* 0x0000000402087c20 */ /* 0x000fe20008410000 */
[----:B------:R-:W-:Y:S01]  /*236f0*/  MUFU.EX2 R191, R191 ;  /* 0x000000bf00bf7308 */ /* 0x000fe20000000800 */
[--C-:B------:R-:W-:Y:S01]  /*23700*/  FFMA.FTZ R199, R179, UR4, -R192.reuse ;  /* 0x00000004b3c77c23 */ /* 0x100fe200080108c0 */
[--C-:B------:R-:W-:Y:S01]  /*23710*/  FFMA.FTZ R196, R177, UR4, -R192.reuse ;  /* 0x00000004b1c47c23 */ /* 0x100fe200080108c0 */
[----:B------:R-:W2:Y:S07]  /*23720*/  LDSM.16.MT88.4 R20, [R180+0x10000] ;  /* 0x01000000b414783b */ /* 0x000eae0000004200 */
[----:B------:R-:W3:Y:S01]  /*23730*/  MUFU.EX2 R188, R188 ;  /* 0x000000bc00bc7308 */ /* 0x000ee20000000800 */
[--C-:B------:R-:W-:Y:S01]  /*23740*/  FFMA.FTZ R198, R178, UR4, -R183.reuse ;  /* 0x00000004b2c67c23 */ /* 0x100fe200080108b7 */
[--C-:B------:R-:W-:Y:S01]  /*23750*/  FFMA.FTZ R201, R176, UR4, -R183.reuse ;  /* 0x00000004b0c97c23 */ /* 0x100fe200080108b7 */
[--C-:B------:R-:W-:Y:S07]  /*23760*/  FFMA.FTZ R200, R175, UR4, -R192.reuse ;  /* 0x00000004afc87c23 */ /* 0x100fee00080108c0 */
[----:B------:R-:W-:Y:S01]  /*23770*/  MUFU.EX2 R189, R189 ;  /* 0x000000bd00bd7308 */ /* 0x000fe20000000800 */
[--C-:B------:R-:W-:Y:S01]  /*23780*/  FFMA.FTZ R203, R173, UR4, -R192.reuse ;  /* 0x00000004adcb7c23 */ /* 0x100fe200080108c0 */
[--C-:B------:R-:W-:Y:S01]  /*23790*/  FFMA.FTZ R202, R174, UR4, -R183.reuse ;  /* 0x00000004aeca7c23 */ /* 0x100fe200080108b7 */
[----:B------:R-:W-:Y:S07]  /*237a0*/  LDSM.16.MT88.4 R176, [R180+0x16800] ;  /* 0x01680000b4b0783b */ /* 0x000fee0000004200 */
[----:B------:R-:W4:Y:S01]  /*237b0*/  MUFU.EX2 R187, R187 ;  /* 0x000000bb00bb7308 */ /* 0x000f220000000800 */
[--C-:B------:R-:W-:Y:S01]  /*237c0*/  FFMA.FTZ R205, R172, UR4, -R183.reuse ;  /* 0x00000004accd7c23 */ /* 0x100fe200080108b7 */
[--C-:B------:R-:W-:Y:S01]  /*237d0*/  FFMA.FTZ R218, R182, UR4, -R192.reuse ;  /* 0x00000004b6da7c23 */ /* 0x100fe200080108c0 */
[----:B------:R-:W-:Y:S07]  /*237e0*/  FFMA.FTZ R217, R204, UR4, -R183 ;  /* 0x00000004ccd97c23 */ /* 0x000fee00080108b7 */
[----:B------:R-:W-:Y:S01]  /*237f0*/  MUFU.EX2 R185, R185 ;  /* 0x000000b900b97308 */ /* 0x000fe20000000800 */
[----:B------:R-:W-:Y:S01]  /*23800*/  FFMA.FTZ R219, R219, UR4, -R192 ;  /* 0x00000004dbdb7c23 */ /* 0x000fe200080108c0 */
[----:B---3--:R-:W-:Y:S01]  /*23810*/  F2FP.BF16.F32.PACK_AB R168, R188, R191 ;  /* 0x000000bfbca8723e */ /* 0x008fe200000010ff */
[----:B------:R-:W-:Y:S07]  /*23820*/  LDSM.16.MT88.4 R172, [R216+0x4800] ;  /* 0x00480000d8ac783b */ /* 0x000fee0000004200 */
[----:B------:R-:W3:Y:S10]  /*23830*/  MUFU.EX2 R184, R184 ;  /* 0x000000b800b87308 */ /* 0x000ef40000000800 */
[----:B------:R-:W-:Y:S01]  /*23840*/  MUFU.EX2 R186, R186 ;  /* 0x000000ba00ba7308 */ /* 0x000fe20000000800 */
[----:B----4-:R-:W-:Y:S09]  /*23850*/  F2FP.BF16.F32.PACK_AB R169, R187, R189 ;  /* 0x000000bdbba9723e */ /* 0x010ff200000010ff */
[----:B------:R-:W4:Y:S10]  /*23860*/  MUFU.EX2 R193, R193 ;  /* 0x000000c100c17308 */ /* 0x000f340000000800 */
[----:B------:R-:W5:Y:S01]  /*23870*/  MUFU.EX2 R2, R6 ;  /* 0x0000000600027308 */ /* 0x000f620000000800 */
[----:B---3--:R-:W-:Y:S09]  /*23880*/  F2FP.BF16.F32.PACK_AB R170, R184, R185 ;  /* 0x000000b9b8aa723e */ /* 0x008ff200000010ff */
[----:B------:R-:W3:Y:S10]  /*23890*/  MUFU.EX2 R0, R8 ;  /* 0x0000000800007308 */ /* 0x000ef40000000800 */
[----:B------:R-:W-:Y:S01]  /*238a0*/  MUFU.EX2 R217, R217 ;  /* 0x000000d900d97308 */ /* 0x000fe20000000800 */
[----:B----4-:R-:W-:Y:S09]  /*238b0*/  F2FP.BF16.F32.PACK_AB R171, R193, R186 ;  /* 0x000000bac1ab723e */ /* 0x010ff200000010ff */
[----:B------:R-:W-:Y:S01]  /*238c0*/  MUFU.EX2 R199, R199 ;  /* 0x000000c700c77308 */ /* 0x000fe20000000800 */
[C---:B-----5:R-:W-:Y:S01]  /*238d0*/  FMUL.FTZ R4, R2.reuse, R160 ;  /* 0x000000a002047220 */ /* 0x060fe20000410000 */
[C---:B------:R-:W-:Y:S01]  /*238e0*/  FMUL.FTZ R5, R2.reuse, R161 ;  /* 0x000000a102057220 */ /* 0x040fe20000410000 */
[C---:B------:R-:W-:Y:S01]  /*238f0*/  FMUL.FTZ R9, R2.reuse, R157 ;  /* 0x0000009d02097220 */ /* 0x040fe20000410000 */
[----:B------:R-:W-:Y:S01]  /*23900*/  FMUL.FTZ R16, R2, R148 ;  /* 0x0000009402107220 */ /* 0x000fe20000410000 */
[C---:B---3--:R-:W-:Y:S01]  /*23910*/  FMUL.FTZ R6, R0.reuse, R162 ;  /* 0x000000a200067220 */ /* 0x048fe20000410000 */
        /* <DEDUP_REMOVED lines=8> */
[----:B------:R-:W1:Y:S02]  /*239a0*/  MUFU.EX2 R196, R196 ;  /* 0x000000c400c47308 */ /* 0x000e640000000800 */
        /* <DEDUP_REMOVED lines=14> */
[C---:B--2---:R-:W-:Y:S01]  /*23a90*/  HMMA.16816.F32.BF16 R12, R168.reuse, R20, R12 ;  /* 0x00000014a80c723c */ /* 0x044fe2000004180c */
[----:B------:R-:W2:Y:S01]  /*23aa0*/  MUFU.EX2 R201, R201 ;  /* 0x000000c900c97308 */ /* 0x000ea20000000800 */
[----:B------:R-:W3:Y:S01]  /*23ab0*/  LDSM.16.MT88.4 R152, [R216] ;  /* 0x00000000d898783b */ /* 0x000ee20000004200 */
        /* <DEDUP_REMOVED lines=15> */
[----:B------:R-:W4:Y:S01]  /*23bb0*/  LDSM.16.MT88.4 R144, [R215+0x12000] ;  /* 0x01200000d790783b */ /* 0x000f220000004200 */
[C---:B------:R-:W-:Y:S01]  /*23bc0*/  HMMA.16816.F32.BF16 R20, R168.reuse, R28, R20 ;  /* 0x0000001ca814723c */ /* 0x040fe20000041814 */
[----:B------:R-:W5:Y:S02]  /*23bd0*/  MUFU.EX2 R203, R203 ;  /* 0x000000cb00cb7308 */ /* 0x000f640000000800 */
        /* <DEDUP_REMOVED lines=11> */
[----:B------:R-:W1:Y:S01]  /*23c90*/  LDSM.16.MT88.4 R136, [R180+0x12000] ;  /* 0x01200000b488783b */ /* 0x000e620000004200 */
[----:B------:R-:W-:Y:S01]  /*23ca0*/  FMUL.FTZ R45, R2, R45 ;  /* 0x0000002d022d7220 */ /* 0x000fe20000410000 */
[C---:B------:R-:W-:Y:S01]  /*23cb0*/  FMUL.FTZ R46, R0.reuse, R46 ;  /* 0x0000002e002e7220 */ /* 0x040fe20000410000 */
[----:B------:R-:W-:Y:S01]  /*23cc0*/  FMUL.FTZ R47, R0, R47 ;  /* 0x0000002f002f7220 */ /* 0x000fe20000410000 */
[C---:B------:R-:W-:Y:S01]  /*23cd0*/  FMUL.FTZ R48, R2.reuse, R48 ;  /* 0x0000003002307220 */ /* 0x040fe20000410000 */
[----:B------:R-:W-:Y:S01]  /*23ce0*/  FMUL.FTZ R49, R2, R49 ;  /* 0x0000003102317220 */ /* 0x000fe20000410000 */
[C---:B------:R-:W-:Y:S01]  /*23cf0*/  FMUL.FTZ R50, R0.reuse, R50 ;  /* 0x0000003200327220 */ /* 0x040fe20000410000 */
[----:B------:R-:W-:Y:S01]  /*23d00*/  FMUL.FTZ R51, R0, R51 ;  /* 0x0000003300337220 */ /* 0x000fe20000410000 */
[C---:B---3--:R-:W-:Y:S01]  /*23d10*/  HMMA.16816.F32.BF16 R28, R168.reuse, R152, R28 ;  /* 0x00000098a81c723c */ /* 0x048fe2000004181c */
[----:B------:R-:W3:Y:S02]  /*23d20*/  MUFU.EX2 R205, R205 ;  /* 0x000000cd00cd7308 */ /* 0x000ee40000000800 */
[C---:B------:R-:W-:Y:S01]  /*23d30*/  FMUL.FTZ R52, R2.reuse, R52 ;  /* 0x0000003402347220 */ /* 0x040fe20000410000 */
[----:B------:R-:W-:Y:S01]  /*23d40*/  FMUL.FTZ R53, R2, R53 ;  /* 0x0000003502357220 */ /* 0x000fe20000410000 */
[C---:B------:R-:W-:Y:S01]  /*23d50*/  FMUL.FTZ R54, R0.reuse, R54 ;  /* 0x0000003600367220 */ /* 0x040fe20000410000 */
[----:B------:R-:W-:Y:S01]  /*23d60*/  FMUL.FTZ R55, R0, R55 ;  /* 0x0000003700377220 */ /* 0x000fe20000410000 */
[C---:B------:R-:W-:Y:S01]  /*23d70*/  FMUL.FTZ R56, R2.reuse, R56 ;  /* 0x0000003802387220 */ /* 0x040fe20000410000 */
[C---:B------:R-:W-:Y:S01]  /*23d80*/  HMMA.16816.F32.BF16 R32, R168.reuse, R154, R32 ;  /* 0x0000009aa820723c */ /* 0x040fe20000041820 */
[----:B------:R-:W-:Y:S02]  /*23d90*/  LDSM.16.MT88.4 R152, [R167+0x2800] ;  /* 0x00280000a798783b */ /* 0x000fe40000004200 */
[----:B------:R-:W-:Y:S01]  /*23da0*/  MUFU.EX2 R218, R218 ;  /* 0x000000da00da7308 */ /* 0x000fe20000000800 */
        /* <DEDUP_REMOVED lines=96> */
[----:B------:R-:W-:Y:S01]  /*243b0*/  FFMA.FTZ R191, R2, R239, R191 ;  /* 0x000000ef02bf7223 */ /* 0x000fe200000100bf */
[----:B------:R-:W-:Y:S01]  /*243c0*/  MOV R2, R3 ;  /* 0x0000000300027202 */ /* 0x000fe20000000f00 */
[C---:B-1----:R-:W-:Y:S03]  /*243d0*/  HMMA.16816.F32.BF16 R92, R168.reuse, R136, R92 ;  /* 0x00000088a85c723c */ /* 0x042fe6000004185c */
[----:B------:R-:W-:Y:S01]  /*243e0*/  FFMA.FTZ R189, R0, R237, R189 ;  /* 0x000000ed00bd7223 */ /* 0x000fe200000100bd */
[----:B------:R-:W-:Y:S03]  /*243f0*/  FADD.FTZ R188, R188, R191 ;  /* 0x000000bfbcbc7221 */ /* 0x000fe60000010000 */
[----:B------:R-:W-:Y:S01]  /*24400*/  FADD.FTZ R189, R187, R189 ;  /* 0x000000bdbbbd7221 */ /* 0x000fe20000010000 */
[C---:B------:R-:W-:Y:S01]  /*24410*/  HMMA.16816.F32.BF16 R96, R168.reuse, R138, R96 ;  /* 0x0000008aa860723c */ /* 0x040fe20000041860 */
[----:B------:R-:W1:Y:S02]  /*24420*/  LDSM.16.MT88.4 R136, [R167+0x6000] ;  /* 0x00600000a788783b */ /* 0x000e640000004200 */
[----:B------:R-:W-:Y:S01]  /*24430*/  FADD.FTZ R185, R185, R188 ;  /* 0x000000bcb9b97221 */ /* 0x000fe20000010000 */
[----:B------:R-:W-:Y:S03]  /*24440*/  FADD.FTZ R186, R186, R189 ;  /* 0x000000bdbaba7221 */ /* 0x000fe60000010000 */
[----:B------:R-:W-:Y:S01]  /*24450*/  FADD.FTZ R184, R184, R185 ;  /* 0x000000b9b8b87221 */ /* 0x000fe20000010000 */
[C---:B----4-:R-:W-:Y:S03]  /*24460*/  HMMA.16816.F32.BF16 R100, R168.reuse, R132, R100 ;  /* 0x00000084a864723c */ /* 0x050fe60000041864 */
[----:B------:R-:W-:Y:S05]  /*24470*/  FADD.FTZ R193, R193, R186 ;  /* 0x000000bac1c17221 */ /* 0x000fea0000010000 */
[C---:B------:R-:W-:Y:S01]  /*24480*/  HMMA.16816.F32.BF16 R104, R168.reuse, R134, R104 ;  /* 0x00000086a868723c */ /* 0x040fe20000041868 */
[----:B------:R-:W4:Y:S07]  /*24490*/  LDSM.16.MT88.4 R132, [R216+0x6000] ;  /* 0x00600000d884783b */ /* 0x000f2e0000004200 */
[C---:B--2---:R-:W-:Y:S08]  /*244a0*/  HMMA.16816.F32.BF16 R108, R168.reuse, R140, R108 ;  /* 0x0000008ca86c723c */ /* 0x044ff0000004186c */
[C---:B------:R-:W-:Y:S01]  /*244b0*/  HMMA.16816.F32.BF16 R112, R168.reuse, R142, R112 ;  /* 0x0000008ea870723c */ /* 0x040fe20000041870 */
[----:B------:R-:W2:Y:S07]  /*244c0*/  LDSM.16.MT88.4 R140, [R215+0x10800] ;  /* 0x01080000d78c783b */ /* 0x000eae0000004200 */
[C---:B-1----:R-:W-:Y:S08]  /*244d0*/  HMMA.16816.F32.BF16 R116, R168.reuse, R136, R116 ;  /* 0x00000088a874723c */ /* 0x042ff00000041874 */
[C---:B------:R-:W-:Y:S01]  /*244e0*/  HMMA.16816.F32.BF16 R120, R168.reuse, R138, R120 ;  /* 0x0000008aa878723c */ /* 0x040fe20000041878 */
[----:B------:R-:W1:Y:S07]  /*244f0*/  LDSM.16.MT88.4 R136, [R180+0x10800] ;  /* 0x01080000b488783b */ /* 0x000e6e0000004200 */
[C---:B----4-:R-:W-:Y:S03]  /*24500*/  HMMA.16816.F32.BF16 R124, R168.reuse, R132, R124 ;  /* 0x00000084a87c723c */ /* 0x050fe6000004187c */
[----:B------:R-:W-:Y:S02]  /*24510*/  F2FP.BF16.F32.PACK_AB R132, R196, R199 ;  /* 0x000000c7c484723e */ /* 0x000fe400000010ff */
[----:B------:R-:W-:Y:S01]  /*24520*/  F2FP.BF16.F32.PACK_AB R133, R201, R198 ;  /* 0x000000c6c985723e */ /* 0x000fe200000010ff */
[----:B------:R-:W-:Y:S02]  /*24530*/  FADD.FTZ R198, R198, R193 ;  /* 0x000000c1c6c67221 */ /* 0x000fe40000010000 */
[----:B------:R-:W-:Y:S01]  /*24540*/  HMMA.16816.F32.BF16 R128, R168, R134, R128 ;  /* 0x00000086a880723c */ /* 0x000fe20000041880 */
[----:B------:R-:W-:Y:S02]  /*24550*/  LDSM.16.MT88.4 R168, [R167+0x4800] ;  /* 0x00480000a7a8783b */ /* 0x000fe40000004200 */
[----:B-----5:R-:W-:Y:S01]  /*24560*/  F2FP.BF16.F32.PACK_AB R134, R203, R200 ;  /* 0x000000c8cb86723e */ /* 0x020fe200000010ff */
[----:B------:R-:W-:Y:S01]  /*24570*/  FADD.FTZ R201, R201, R198 ;  /* 0x000000c6c9c97221 */ /* 0x000fe20000010000 */
[C---:B---3--:R-:W-:Y:S03]  /*24580*/  F2FP.BF16.F32.PACK_AB R135, R205.reuse, R202 ;  /* 0x000000cacd87723e */ /* 0x048fe600000010ff */
[----:B------:R-:W-:Y:S04]  /*24590*/  FADD.FTZ R202, R202, R201 ;  /* 0x000000c9caca7221 */ /* 0x000fe80000010000 */
[C---:B--2---:R-:W-:Y:S05]  /*245a0*/  HMMA.16816.F32.BF16 R4, R132.reuse, R140, R4 ;  /* 0x0000008c8404723c */ /* 0x044fea0000041804 */
[----:B------:R-:W-:Y:S03]  /*245b0*/  FADD.FTZ R205, R205, R202 ;  /* 0x000000cacdcd7221 */ /* 0x000fe60000010000 */
[C---:B------:R-:W-:Y:S01]  /*245c0*/  HMMA.16816.F32.BF16 R8, R132.reuse, R142, R8 ;  /* 0x0000008e8408723c */ /* 0x040fe20000041808 */
[----:B------:R-:W2:Y:S07]  /*245d0*/  LDSM.16.MT88.4 R140, [R215+0x12800] ;  /* 0x01280000d78c783b */ /* 0x000eae0000004200 */
[C---:B-1----:R-:W-:Y:S08]  /*245e0*/  HMMA.16816.F32.BF16 R12, R132.reuse, R136, R12 ;  /* 0x00000088840c723c */ /* 0x042ff0000004180c */
        /* <DEDUP_REMOVED lines=8> */
[C---:B--2---:R-:W-:Y:S08]  /*24670*/  HMMA.16816.F32.BF16 R36, R132.reuse, R140, R36 ;  /* 0x0000008c8424723c */ /* 0x044ff00000041824 */
[C---:B------:R-:W-:Y:S01]  /*24680*/  HMMA.16816.F32.BF16 R40, R132.reuse, R142, R40 ;  /* 0x0000008e8428723c */ /* 0x040fe20000041828 */
[----:B------:R-:W-:Y:S07]  /*24690*/  LDSM.16.MT88.4 R140, [R216+0x6800] ;  /* 0x00680000d88c783b */ /* 0x000fee0000004200 */
[C---:B-1----:R-:W-:Y:S08]  /*246a0*/  HMMA.16816.F32.BF16 R44, R132.reuse, R136, R44 ;  /* 0x00000088842c723c */ /* 0x042ff0000004182c */
[C---:B------:R-:W-:Y:S01]  /*246b0*/  HMMA.16816.F32.BF16 R48, R132.reuse, R138, R48 ;  /* 0x0000008a8430723c */ /* 0x040fe20000041830 */
[----:B------:R-:W1:Y:S07]  /*246c0*/  LDSM.16.MT88.4 R136, [R167+0x6800] ;  /* 0x00680000a788783b */ /* 0x000e6e0000004200 */
[C---:B------:R-:W-:Y:S03]  /*246d0*/  HMMA.16816.F32.BF16 R52, R132.reuse, R152, R52 ;  /* 0x000000988434723c */ /* 0x040fe60000041834 */
[--C-:B------:R-:W-:Y:S01]  /*246e0*/  FFMA.FTZ R152, R211, UR4, -R192.reuse ;  /* 0x00000004d3987c23 */ /* 0x100fe200080108c0 */
[--C-:B------:R-:W-:Y:S01]  /*246f0*/  FFMA.FTZ R153, R210, UR4, -R183.reuse ;  /* 0x00000004d2997c23 */ /* 0x100fe200080108b7 */
[----:B------:R-:W-:Y:S03]  /*24700*/  MUFU.EX2 R211, R219 ;  /* 0x000000db00d37308 */ /* 0x000fe60000000800 */
[C---:B------:R-:W-:Y:S07]  /*24710*/  HMMA.16816.F32.BF16 R56, R132.reuse, R154, R56 ;  /* 0x0000009a8438723c */ /* 0x040fee0000041838 */
[----:B------:R-:W2:Y:S01]  /*24720*/  MUFU.EX2 R210, R152 ;  /* 0x0000009800d27308 */ /* 0x000ea20000000800 */
[C---:B------:R-:W-:Y:S03]  /*24730*/  HMMA.16816.F32.BF16 R60, R132.reuse, R156, R60 ;  /* 0x0000009c843c723c */ /* 0x040fe6000004183c */
[--C-:B------:R-:W-:Y:S01]  /*24740*/  FFMA.FTZ R156, R209, UR4, -R192.reuse ;  /* 0x00000004d19c7c23 */ /* 0x100fe200080108c0 */
[--C-:B------:R-:W-:Y:S04]  /*24750*/  FFMA.FTZ R157, R206, UR4, -R183.reuse ;  /* 0x00000004ce9d7c23 */ /* 0x100fe800080108b7 */
[C---:B------:R-:W-:Y:S01]  /*24760*/  HMMA.16816.F32.BF16 R64, R132.reuse, R158, R64 ;  /* 0x0000009e8440723c */ /* 0x040fe20000041840 */
[----:B------:R-:W-:Y:S02]  /*24770*/  MUFU.EX2 R204, R157 ;  /* 0x0000009d00cc7308 */ /* 0x000fe40000000800 */
[----:B------:R-:W-:Y:S01]  /*24780*/  FFMA.FTZ R159, R208, UR4, -R183 ;  /* 0x00000004d09f7c23 */ /* 0x000fe200080108b7 */
[----:B------:R-:W-:Y:S07]  /*24790*/  FFMA.FTZ R158, R207, UR4, -R192 ;  /* 0x00000004cf9e7c23 */ /* 0x000fee00080108c0 */
[----:B------:R5:W-:Y:S01]  /*247a0*/  MUFU.EX2 R208, R153 ;  /* 0x0000009900d07308 */ /* 0x000be20000000800 */
[C---:B---3--:R-:W-:Y:S09]  /*247b0*/  HMMA.16816.F32.BF16 R68, R132.reuse, R144, R68 ;  /* 0x000000908444723c */ /* 0x048ff20000041844 */
[----:B------:R-:W3:Y:S10]  /*247c0*/  MUFU.EX2 R209, R159 ;  /* 0x0000009f00d17308 */ /* 0x000ef40000000800 */
[----:B------:R-:W-:Y:S01]  /*247d0*/  MUFU.EX2 R207, R156 ;  /* 0x0000009c00cf7308 */ /* 0x000fe20000000800 */
[C---:B------:R-:W-:Y:S01]  /*247e0*/  HMMA.16816.F32.BF16 R72, R132.reuse, R146, R72 ;  /* 0x000000928448723c */ /* 0x040fe20000041848 */
[----:B------:R-:W3:Y:S08]  /*247f0*/  LDSM.16.MT88.4 R144, [R215+0x11000] ;  /* 0x01100000d790783b */ /* 0x000ef00000004200 */
[----:B------:R4:W3:Y:S01]  /*24800*/  MUFU.EX2 R206, R158 ;  /* 0x0000009e00ce7308 */ /* 0x0008e20000000800 */
[C---:B------:R-:W-:Y:S01]  /*24810*/  HMMA.16816.F32.BF16 R76, R132.reuse, R160, R76 ;  /* 0x000000a0844c723c */ /* 0x040fe2000004184c */
[----:B-----5:R-:W-:Y:S07]  /*24820*/  LDSM.16.MT88.4 R152, [R167+0x1000] ;  /* 0x00100000a798783b */ /* 0x020fee0000004200 */
[C---:B------:R-:W-:Y:S01]  /*24830*/  HMMA.16816.F32.BF16 R80, R132.reuse, R162, R80 ;  /* 0x000000a28450723c */ /* 0x040fe20000041850 */
[----:B----4-:R-:W-:Y:S07]  /*24840*/  LDSM.16.MT88.4 R156, [R216+0x3000] ;  /* 0x00300000d89c783b */ /* 0x010fee0000004200 */
[C---:B------:R-:W-:Y:S01]  /*24850*/  HMMA.16816.F32.BF16 R84, R132.reuse, R168, R84 ;  /* 0x000000a88454723c */ /* 0x040fe20000041854 */
[----:B------:R-:W-:Y:S07]  /*24860*/  LDSM.16.MT88.4 R160, [R215+0x15000] ;  /* 0x01500000d7a0783b */ /* 0x000fee0000004200 */
[C---:B------:R-:W-:Y:S01]  /*24870*/  HMMA.16816.F32.BF16 R88, R132.reuse, R170, R88 ;  /* 0x000000aa8458723c */ /* 0x040fe20000041858 */
[----:B------:R-:W-:Y:S07]  /*24880*/  LDSM.16.MT88.4 R168, [R167+0x5000] ;  /* 0x00500000a7a8783b */ /* 0x000fee0000004200 */
[C---:B------:R-:W-:Y:S08]  /*24890*/  HMMA.16816.F32.BF16 R92, R132.reuse, R172, R92 ;  /* 0x000000ac845c723c */ /* 0x040ff0000004185c */
[C---:B------:R-:W-:Y:S01]  /*248a0*/  HMMA.16816.F32.BF16 R96, R132.reuse, R174, R96 ;  /* 0x000000ae8460723c */ /* 0x040fe20000041860 */
[----:B------:R-:W-:Y:S07]  /*248b0*/  LDSM.16.MT88.4 R172, [R216+0x5000] ;  /* 0x00500000d8ac783b */ /* 0x000fee0000004200 */
[C---:B------:R-:W-:Y:S08]  /*248c0*/  HMMA.16816.F32.BF16 R100, R132.reuse, R148, R100 ;  /* 0x000000948464723c */ /* 0x040ff00000041864 */
        /* <DEDUP_REMOVED lines=10> */
[----:B------:R-:W5:Y:S02]  /*24970*/  LDSM.16.MT88.4 R140, [R215+0x13000] ;  /* 0x01300000d78c783b */ /* 0x000f640000004200 */
[----:B--2---:R-:W-:Y:S02]  /*24980*/  F2FP.BF16.F32.PACK_AB R132, R210, R211 ;  /* 0x000000d3d284723e */ /* 0x004fe400000010ff */
[----:B---3--:R-:W-:Y:S01]  /*24990*/  F2FP.BF16.F32.PACK_AB R133, R209, R208 ;  /* 0x000000d0d185723e */ /* 0x008fe200000010ff */
[----:B------:R-:W-:Y:S01]  /*249a0*/  FADD.FTZ R208, R208, R205 ;  /* 0x000000cdd0d07221 */ /* 0x000fe20000010000 */
[----:B------:R-:W-:Y:S02]  /*249b0*/  F2FP.BF16.F32.PACK_AB R134, R206, R207 ;  /* 0x000000cfce86723e */ /* 0x000fe400000010ff */
[----:B------:R-:W-:Y:S01]  /*249c0*/  F2FP.BF16.F32.PACK_AB R135, R217, R204 ;  /* 0x000000ccd987723e */ /* 0x000fe200000010ff */
[----:B------:R-:W-:Y:S04]  /*249d0*/  FADD.FTZ R209, R209, R208 ;  /* 0x000000d0d1d17221 */ /* 0x000fe80000010000 */
[----:B------:R-:W-:Y:S02]  /*249e0*/  FADD.FTZ R204, R204, R209 ;  /* 0x000000d1cccc7221 */ /* 0x000fe40000010000 */
[C---:B------:R-:W-:Y:S03]  /*249f0*/  HMMA.16816.F32.BF16 R4, R132.reuse, R144, R4 ;  /* 0x000000908404723c */ /* 0x040fe60000041804 */
[----:B------:R-:W-:Y:S05]  /*24a00*/  FADD.FTZ R217, R217, R204 ;  /* 0x000000ccd9d97221 */ /* 0x000fea0000010000 */
[C---:B------:R-:W-:Y:S01]  /*24a10*/  HMMA.16816.F32.BF16 R8, R132.reuse, R146, R8 ;  /* 0x000000928408723c */ /* 0x040fe20000041808 */
[----:B------:R-:W2:Y:S07]  /*24a20*/  LDSM.16.MT88.4 R144, [R214+0x13000] ;  /* 0x01300000d690783b */ /* 0x000eae0000004200 */
[C---:B----4-:R-:W-:Y:S08]  /*24a30*/  HMMA.16816.F32.BF16 R12, R132.reuse, R148, R12 ;  /* 0x00000094840c723c */ /* 0x050ff0000004180c */
        /* <DEDUP_REMOVED lines=8> */
[C---:B-----5:R-:W-:Y:S08]  /*24ac0*/  HMMA.16816.F32.BF16 R36, R132.reuse, R140, R36 ;  /* 0x0000008c8424723c */ /* 0x060ff00000041824 */
[C---:B------:R-:W-:Y:S01]  /*24ad0*/  HMMA.16816.F32.BF16 R40, R132.reuse, R142, R40 ;  /* 0x0000008e8428723c */ /* 0x040fe20000041828 */
[----:B------:R-:W5:Y:S07]  /*24ae0*/  LDSM.16.MT88.4 R140, [R167+0x7000] ;  /* 0x00700000a78c783b */ /* 0x000f6e0000004200 */
[C---:B--2---:R-:W-:Y:S03]  /*24af0*/  HMMA.16816.F32.BF16 R44, R132.reuse, R144, R44 ;  /* 0x00000090842c723c */ /* 0x044fe6000004182c */
[--C-:B------:R-:W-:Y:S01]  /*24b00*/  FFMA.FTZ R145, R195, UR4, -R192.reuse ;  /* 0x00000004c3917c23 */ /* 0x100fe200080108c0 */
[--C-:B------:R-:W-:Y:S03]  /*24b10*/  FFMA.FTZ R144, R194, UR4, -R183.reuse ;  /* 0x00000004c2907c23 */ /* 0x100fe600080108b7 */
[----:B------:R-:W-:Y:S01]  /*24b20*/  MUFU.EX2 R194, R145 ;  /* 0x0000009100c27308 */ /* 0x000fe20000000800 */
[C---:B------:R-:W-:Y:S03]  /*24b30*/  HMMA.16816.F32.BF16 R48, R132.reuse, R146, R48 ;  /* 0x000000928430723c */ /* 0x040fe60000041830 */
[--C-:B------:R-:W-:Y:S01]  /*24b40*/  FFMA.FTZ R146, R197, UR4, -R192.reuse ;  /* 0x00000004c5927c23 */ /* 0x100fe200080108c0 */
[----:B------:R-:W-:Y:S01]  /*24b50*/  FFMA.FTZ R192, R181, UR4, -R192 ;  /* 0x00000004b5c07c23 */ /* 0x000fe200080108c0 */
[--C-:B------:R-:W-:Y:S04]  /*24b60*/  FFMA.FTZ R197, R190, UR4, -R183.reuse ;  /* 0x00000004bec57c23 */ /* 0x100fe800080108b7 */
[----:B------:R-:W2:Y:S01]  /*24b70*/  MUFU.EX2 R195, R146 ;  /* 0x0000009200c37308 */ /* 0x000ea20000000800 */
[C---:B---3--:R-:W-:Y:S09]  /*24b80*/  HMMA.16816.F32.BF16 R52, R132.reuse, R148, R52 ;  /* 0x000000948434723c */ /* 0x048ff20000041834 */
[----:B------:R-:W-:Y:S10]  /*24b90*/  MUFU.EX2 R190, R144 ;  /* 0x0000009000be7308 */ /* 0x000ff40000000800 */
[----:B------:R-:W3:Y:S01]  /*24ba0*/  MUFU.EX2 R197, R197 ;  /* 0x000000c500c57308 */ /* 0x000ee20000000800 */
[C---:B------:R-:W-:Y:S01]  /*24bb0*/  HMMA.16816.F32.BF16 R56, R132.reuse, R150, R56 ;  /* 0x000000968438723c */ /* 0x040fe20000041838 */
[----:B------:R-:W-:Y:S08]  /*24bc0*/  LDSM.16.MT88.4 R148, [R213+0x11800] ;  /* 0x01180000d594783b */ /* 0x000ff00000004200 */
[----:B------:R-:W1:Y:S01]  /*24bd0*/  MUFU.EX2 R219, R192 ;  /* 0x000000c000db7308 */ /* 0x000e620000000800 */
[C---:B------:R-:W-:Y:S08]  /*24be0*/  HMMA.16816.F32.BF16 R60, R132.reuse, R156, R60 ;  /* 0x0000009c843c723c */ /* 0x040ff0000004183c */
[C---:B------:R-:W-:Y:S01]  /*24bf0*/  HMMA.16816.F32.BF16 R64, R132.reuse, R158, R64 ;  /* 0x0000009e8440723c */ /* 0x040fe20000041840 */
[----:B------:R-:W-:Y:S07]  /*24c00*/  LDSM.16.MT88.4 R156, [R215+0x11800] ;  /* 0x01180000d79c783b */ /* 0x000fee0000004200 */
[C---:B------:R-:W-:Y:S08]  /*24c10*/  HMMA.16816.F32.BF16 R68, R132.reuse, R160, R68 ;  /* 0x000000a08444723c */ /* 0x040ff00000041844 */
[C---:B------:R-:W-:Y:S08]  /*24c20*/  HMMA.16816.F32.BF16 R72, R132.reuse, R162, R72 ;  /* 0x000000a28448723c */ /* 0x040ff00000041848 */
[C---:B----4-:R-:W-:Y:S08]  /*24c30*/  HMMA.16816.F32.BF16 R76, R132.reuse, R152, R76 ;  /* 0x00000098844c723c */ /* 0x050ff0000004184c */
[C---:B------:R-:W-:Y:S08]  /*24c40*/  HMMA.16816.F32.BF16 R80, R132.reuse, R154, R80 ;  /* 0x0000009a8450723c */ /* 0x040ff00000041850 */
[C---:B------:R-:W-:Y:S03]  /*24c50*/  HMMA.16816.F32.BF16 R84, R132.reuse, R168, R84 ;  /* 0x000000a88454723c */ /* 0x040fe60000041854 */
[----:B--2---:R-:W-:Y:S02]  /*24c60*/  F2FP.BF16.F32.PACK_AB R168, R194, R195 ;  /* 0x000000c3c2a8723e */ /* 0x004fe400000010ff */
[----:B---3--:R-:W-:Y:S03]  /*24c70*/  F2FP.BF16.F32.PACK_AB R169, R197, R190 ;  /* 0x000000bec5a9723e */ /* 0x008fe600000010ff */
[C---:B------:R-:W-:Y:S03]  /*24c80*/  HMMA.16816.F32.BF16 R88, R132.reuse, R170, R88 ;  /* 0x000000aa8458723c */ /* 0x040fe60000041858 */
[----:B-1----:R-:W-:Y:S05]  /*24c90*/  F2FP.BF16.F32.PACK_AB R170, R219, R218 ;  /* 0x000000dadbaa723e */ /* 0x002fea00000010ff */
        /* <DEDUP_REMOVED lines=9> */
[C---:B-----5:R-:W-:Y:S03]  /*24d30*/  HMMA.16816.F32.BF16 R116, R132.reuse, R140, R116 ;  /* 0x0000008c8474723c */ /* 0x060fe60000041874 */
        /* <DEDUP_REMOVED lines=8> */
[----:B--2---:R-:W-:Y:S06]  /*24dc0*/  F2FP.BF16.F32.PACK_AB R171, R166, R165 ;  /* 0x000000a5a6ab723e */ /* 0x004fec00000010ff */
        /* <DEDUP_REMOVED lines=44> */
[----:B------:R-:W-:Y:S01]  /*25090*/  FADD.FTZ R211, R211, R0 ;  /* 0x00000000d3d37221 */ /* 0x000fe20000010000 */
[----:B------:R-:W-:Y:S03]  /*250a0*/  FADD.FTZ R0, R190, R217 ;  /* 0x000000d9be007221 */ /* 0x000fe60000010000 */
[----:B------:R-:W-:Y:S01]  /*250b0*/  FADD.FTZ R210, R210, R211 ;  /* 0x000000d3d2d27221 */ /* 0x000fe20000010000 */
[C---:B------:R-:W-:Y:S03]  /*250c0*/  HMMA.16816.F32.BF16 R120, R168.reuse, R10, R120 ;  /* 0x0000000aa878723c */ /* 0x040fe60000041878 */
[----:B------:R-:W-:Y:S01]  /*250d0*/  FADD.FTZ R207, R207, R210 ;  /* 0x000000d2cfcf7221 */ /* 0x000fe20000010000 */
[----:B------:R-:W-:Y:S03]  /*250e0*/  FADD.FTZ R0, R197, R0 ;  /* 0x00000000c5007221 */ /* 0x000fe60000010000 */
[----:B------:R-:W-:Y:S01]  /*250f0*/  FADD.FTZ R206, R206, R207 ;  /* 0x000000cfcece7221 */ /* 0x000fe20000010000 */
[C---:B----4-:R-:W-:Y:S03]  /*25100*/  HMMA.16816.F32.BF16 R124, R168.reuse, R12, R124 ;  /* 0x0000000ca87c723c */ /* 0x050fe6000004187c */
[----:B------:R-:W-:Y:S01]  /*25110*/  FADD.FTZ R5, R195, R206 ;  /* 0x000000cec3057221 */ /* 0x000fe20000010000 */
[----:B------:R-:W-:Y:S01]  /*25120*/  FADD.FTZ R165, R165, R0 ;  /* 0x00000000a5a57221 */ /* 0x000fe20000010000 */
[----:B------:R-:W-:Y:S02]  /*25130*/  MOV R0, R164 ;  /* 0x000000a400007202 */ /* 0x000fe40000000f00 */
[----:B------:R-:W-:Y:S01]  /*25140*/  FADD.FTZ R5, R194, R5 ;  /* 0x00000005c2057221 */ /* 0x000fe20000010000 */
[----:B------:R-:W-:Y:S03]  /*25150*/  HMMA.16816.F32.BF16 R128, R168, R14, R128 ;  /* 0x0000000ea880723c */ /* 0x000fe60000041880 */
[----:B------:R-:W-:Y:S01]  /*25160*/  FADD.FTZ R218, R218, R5 ;  /* 0x00000005dada7221 */ /* 0x000fe20000010000 */
[----:B------:R-:W-:Y:S03]  /*25170*/  FADD.FTZ R237, R166, R165 ;  /* 0x000000a5a6ed7221 */ /* 0x000fe60000010000 */
[----:B------:R-:W-:Y:S01]  /*25180*/  FADD.FTZ R239, R219, R218 ;  /* 0x000000dadbef7221 */ /* 0x000fe20000010000 */
[----:B------:R-:W-:Y:S01]  /*25190*/  @!UPT UIADD3 URZ, UPT, UPT, URZ, URZ, URZ ;  /* 0x000000fffffff290 */ /* 0x000fe2000fffe0ff */
[----:B------:R-:W-:Y:S11]  /*251a0*/  BRA.U UP2, `(.L_x_2262) ;  /* 0xffffffb102f07547 */ /* 0x000ff6000b83ffff */
.L_x_2258:
[----:B------:R-:W1:Y:S01]  /*251b0*/  SHFL.BFLY PT, R10, R239, 0x2, 0x1f ;  /* 0x0c401f00ef0a7f89 */ /* 0x000e6200000e0000 */
[----:B------:R-:W-:Y:S01]  /*251c0*/  UISETP.NE.AND UP1, UPT, UR20, -0x1, UPT ;  /* 0xffffffff1400788c */ /* 0x000fe2000bf25270 */
[----:B------:R-:W2:Y:S01]  /*251d0*/  S2UR UR11, SR_CTAID.Y ;  /* 0x00000000000b79c3 */ /* 0x000ea20000002600 */
[----:B------:R-:W3:Y:S01]  /*251e0*/  LDCU.U8 UR8, c[0x0][0x548] ;  /* 0x0000a900ff0877ac */ /* 0x000ee20008000000 */
[----:B------:R-:W4:Y:S01]  /*251f0*/  SHFL.BFLY PT, R0, R237, 0x2, 0x1f ;  /* 0x0c401f00ed007f89 */ /* 0x000f2200000e0000 */
[----:B------:R-:W-:Y:S01]  /*25200*/  BSSY.RECONVERGENT B0, `(.L_x_2263) ;  /* 0x0000159000007945 */ /* 0x000fe20003800200 */
[----:B------:R-:W-:Y:S01]  /*25210*/  MOV R12, 0x7f800000 ;  /* 0x7f800000000c7802 */ /* 0x000fe20000000f00 */
[----:B------:R-:W2:Y:S01]  /*25220*/  LDCU.64 UR12, c[0x0][0x358] ;  /* 0x00006b00ff0c77ac */ /* 0x000ea20008000a00 */
[----:B------:R-:W5:Y:S04]  /*25230*/  S2R R2, SR_TID.X ;  /* 0x0000000000027919 */ /* 0x000f680000002100 */
[----:B------:R-:W2:Y:S01]  /*25240*/  @UP1 LDCU.64 UR4, c[0x0][0x408] ;  /* 0x00008100ff0417ac */ /* 0x000ea20008000a00 */
[----:B---3--:R-:W-:Y:S01]  /*25250*/  UISETP.NE.AND UP2, UPT, UR8, URZ, UPT ;  /* 0x000000ff0800728c */ /* 0x008fe2000bf45270 */
[----:B-1----:R-:W-:-:S03]  /*25260*/  FADD.FTZ R10, R10, R239 ;  /* 0x000000ef0a0a7221 */ /* 0x002fc60000010000 */
[----:B------:R-:W-:Y:S01]  /*25270*/  UISETP.NE.OR UP0, UPT, UR20, -0x1, !UP2 ;  /* 0xffffffff1400788c */ /* 0x000fe2000d705670 */
[----:B----4-:R-:W-:Y:S01]  /*25280*/  FADD.FTZ R13, R0, R237 ;  /* 0x000000ed000d7221 */ /* 0x010fe20000010000 */
[----:B------:R-:W1:Y:S01]  /*25290*/  SHFL.BFLY PT, R5, R10, 0x1, 0x1f ;  /* 0x0c201f000a057f89 */ /* 0x000e6200000e0000 */
[----:B--2---:R-:W-:-:S04]  /*252a0*/  @UP1 UIMAD.WIDE.U32 UR14, UR20, UR4, URZ ;  /* 0x00000004140e12a5 */ /* 0x004fc8000f8e00ff */
[----:B------:R-:W2:Y:S01]  /*252b0*/  @!UP2 LDCU UR9, c[0x0][0x3e0] ;  /* 0x00007c00ff09a7ac */ /* 0x000ea20008000800 */
[----:B------:R-:W3:Y:S01]  /*252c0*/  SHFL.BFLY PT, R4, R13, 0x1, 0x1f ;  /* 0x0c201f000d047f89 */ /* 0x000ee200000e0000 */
[----:B------:R-:W4:Y:S01]  /*252d0*/  @UP2 LDCU UR4, c[0x0][0x454] ;  /* 0x00008a80ff0427ac */ /* 0x000f220008000800 */
[----:B-----5:R-:W-:Y:S02]  /*252e0*/  SHF.L.U32 R8, R2, 0x4, RZ ;  /* 0x0000000402087819 */ /* 0x020fe400000006ff */
[----:B------:R-:W-:Y:S02]  /*252f0*/  SHF.R.U32.HI R0, RZ, 0x1, R2 ;  /* 0x00000001ff007819 */ /* 0x000fe40000011602 */
[----:B------:R-:W-:Y:S02]  /*25300*/  LOP3.LUT R8, R8, 0x1c0, RZ, 0xc0, !PT ;  /* 0x000001c008087812 */ /* 0x000fe400078ec0ff */
[----:B------:R-:W-:Y:S02]  /*25310*/  LOP3.LUT R0, R0, 0x30, RZ, 0xc0, !PT ;  /* 0x0000003000007812 */ /* 0x000fe400078ec0ff */
[----:B------:R-:W-:-:S02]  /*25320*/  LOP3.LUT P1, RZ, R2, 0x10, RZ, 0xc0, !PT ;  /* 0x0000001002ff7812 */ /* 0x000fc4000782c0ff */
[C---:B------:R-:W-:Y:S02]  /*25330*/  LOP3.LUT P2, RZ, R2.reuse, 0x8, RZ, 0xc0, !PT ;  /* 0x0000000802ff7812 */ /* 0x040fe4000784c0ff */
[----:B------:R-:W-:Y:S01]  /*25340*/  LOP3.LUT P0, RZ, R2, 0x4, RZ, 0xc0, !PT ;  /* 0x0000000402ff7812 */ /* 0x000fe2000780c0ff */
[----:B-1----:R-:W-:Y:S01]  /*25350*/  FADD.FTZ R6, R10, R5 ;  /* 0x000000050a067221 */ /* 0x002fe20000010000 */
[C---:B------:R-:W-:Y:S02]  /*25360*/  SHF.L.U32 R5, R2.reuse, 0x1, RZ ;  /* 0x0000000102057819 */ /* 0x040fe400000006ff */
[----:B------:R-:W-:Y:S01]  /*25370*/  SHF.L.U32 R28, R2, 0x3, RZ ;  /* 0x00000003021c7819 */ /* 0x000fe200000006ff */
[----:B---3--:R-:W-:Y:S01]  /*25380*/  FADD.FTZ R4, R13, R4 ;  /* 0x000000040d047221 */ /* 0x008fe20000010000 */
[----:B------:R-:W1:Y:S01]  /*25390*/  MUFU.RCP R9, R6 ;  /* 0x0000000600097308 */ /* 0x000e620000001000 */
[--C-:B------:R-:W-:Y:S02]  /*253a0*/  LOP3.LUT R212, R212, 0x6, R5.reuse, 0xf8, !PT ;  /* 0x00000006d4d47812 */ /* 0x100fe400078ef805 */
[----:B------:R-:W-:-:S02]  /*253b0*/  LOP3.LUT R11, R8, 0x38, R5, 0xf8, !PT ;  /* 0x00000038080b7812 */ /* 0x000fc400078ef805 */
[----:B------:R-:W-:Y:S02]  /*253c0*/  FSETP.NE.FTZ.AND P4, PT, R6, RZ, PT ;  /* 0x000000ff0600720b */ /* 0x000fe40003f95000 */
[----:B------:R-:W-:Y:S01]  /*253d0*/  SHF.R.U32.HI R5, RZ, 0x2, R2 ;  /* 0x00000002ff057819 */ /* 0x000fe20000011602 */
[----:B------:R-:W3:Y:S01]  /*253e0*/  MUFU.RCP R7, R4 ;  /* 0x0000000400077308 */ /* 0x000ee20000001000 */
[----:B------:R-:W-:Y:S02]  /*253f0*/  FSETP.NE.FTZ.AND P3, PT, R4, RZ, PT ;  /* 0x000000ff0400720b */ /* 0x000fe40003f75000 */
[----:B------:R-:W-:Y:S02]  /*25400*/  LOP3.LUT R0, R0, 0x7, R5, 0xf8, !PT ;  /* 0x0000000700007812 */ /* 0x000fe400078ef805 */
[----:B------:R-:W-:Y:S02]  /*25410*/  LOP3.LUT R11, R212, R11, RZ, 0xfc, !PT ;  /* 0x0000000bd40b7212 */ /* 0x000fe400078efcff */
[----:B------:R-:W-:-:S02]  /*25420*/  MOV R5, 0x20 ;  /* 0x0000002000057802 */ /* 0x000fc40000000f00 */
[----:B------:R-:W-:Y:S01]  /*25430*/  MOV R8, 0x10 ;  /* 0x0000001000087802 */ /* 0x000fe20000000f00 */
[----:B------:R-:W-:Y:S01]  /*25440*/  @P4 MUFU.LG2 R6, R6 ;  /* 0x0000000600064308 */ /* 0x000fe20000000c00 */
[----:B-1----:R-:W-:Y:S02]  /*25450*/  FSEL R9, R9, 1, P4 ;  /* 0x3f80000009097808 */ /* 0x002fe40002000000 */
[----:B------:R-:W-:Y:S01]  /*25460*/  LEA R11, R11, UR6, 0x1 ;  /* 0x000000060b0b7c11 */ /* 0x000fe2000f8e08ff */
[----:B------:R-:W1:Y:S01]  /*25470*/  @!UP1 LDCU.64 UR6, c[0x0][0x400] ;  /* 0x00008000ff0697ac */ /* 0x000e620008000a00 */
[----:B------:R-:W-:Y:S01]  /*25480*/  SEL R10, R5, 0xffffffe0, !P2 ;  /* 0xffffffe0050a7807 */ /* 0x000fe20005000000 */
[C---:B------:R-:W-:Y:S01]  /*25490*/  FMUL.FTZ R160, R9.reuse, R160 ;  /* 0x000000a009a07220 */ /* 0x040fe20000410000 */
[----:B------:R-:W-:Y:S01]  /*254a0*/  FMUL.FTZ R161, R9, R161 ;  /* 0x000000a109a17220 */ /* 0x000fe20000410000 */
[----:B---3--:R-:W-:Y:S01]  /*254b0*/  FSEL R7, R7, 1, P3 ;  /* 0x3f80000007077808 */ /* 0x008fe20001800000 */
[C---:B------:R-:W-:Y:S01]  /*254c0*/  FMUL.FTZ R156, R9.reuse, R156 ;  /* 0x0000009c099c7220 */ /* 0x040fe20000410000 */
[C---:B------:R-:W-:Y:S01]  /*254d0*/  FMUL.FTZ R157, R9.reuse, R157 ;  /* 0x0000009d099d7220 */ /* 0x040fe20000410000 */
[C---:B------:R-:W-:Y:S01]  /*254e0*/  FMUL.FTZ R152, R9.reuse, R152 ;  /* 0x0000009809987220 */ /* 0x040fe20000410000 */
[----:B------:R-:W-:Y:S01]  /*254f0*/  FMUL.FTZ R153, R9, R153 ;  /* 0x0000009909997220 */ /* 0x000fe20000410000 */
[C---:B------:R-:W-:Y:S01]  /*25500*/  FMUL.FTZ R162, R7.reuse, R162 ;  /* 0x000000a207a27220 */ /* 0x040fe20000410000 */
[C---:B------:R-:W-:Y:S01]  /*25510*/  FMUL.FTZ R163, R7.reuse, R163 ;  /* 0x000000a307a37220 */ /* 0x040fe20000410000 */
[C---:B------:R-:W-:Y:S01]  /*25520*/  FMUL.FTZ R158, R7.reuse, R158 ;  /* 0x0000009e079e7220 */ /* 0x040fe20000410000 */
[C---:B------:R-:W-:Y:S01]  /*25530*/  FMUL.FTZ R159, R7.reuse, R159 ;  /* 0x0000009f079f7220 */ /* 0x040fe20000410000 */
[C---:B------:R-:W-:Y:S01]  /*25540*/  FMUL.FTZ R154, R7.reuse, R154 ;  /* 0x0000009a079a7220 */ /* 0x040fe20000410000 */
[----:B------:R-:W-:Y:S01]  /*25550*/  FMUL.FTZ R155, R7, R155 ;  /* 0x0000009b079b7220 */ /* 0x000fe20000410000 */
[----:B------:R-:W-:Y:S01]  /*25560*/  SEL R8, R8, 0xfffffff0, !P0 ;  /* 0xfffffff008087807 */ /* 0x000fe20004000000 */
[C---:B------:R-:W-:Y:S01]  /*25570*/  FMUL.FTZ R148, R9.reuse, R148 ;  /* 0x0000009409947220 */ /* 0x040fe20000410000 */
[----:B------:R-:W-:Y:S01]  /*25580*/  FMUL.FTZ R149, R9, R149 ;  /* 0x0000009509957220 */ /* 0x000fe20000410000 */
[C---:B------:R-:W-:Y:S01]  /*25590*/  FMUL.FTZ R150, R7.reuse, R150 ;  /* 0x0000009607967220 */ /* 0x040fe20000410000 */
[----:B------:R-:W-:Y:S01]  /*255a0*/  FMUL.FTZ R151, R7, R151 ;  /* 0x0000009707977220 */ /* 0x000fe20000410000 */
[----:B------:R-:W-:Y:S01]  /*255b0*/  IADD3 R15, PT, PT, R11, 0x40, RZ ;  /* 0x000000400b0f7810 */ /* 0x000fe20007ffe0ff */
[C---:B------:R-:W-:Y:S01]  /*255c0*/  FMUL.FTZ R144, R9.reuse, R144 ;  /* 0x0000009009907220 */ /* 0x040fe20000410000 */
[----:B------:R-:W-:Y:S01]  /*255d0*/  FMUL.FTZ R145, R9, R145 ;  /* 0x0000009109917220 */ /* 0x000fe20000410000 */
[C---:B------:R-:W-:Y:S01]  /*255e0*/  FMUL.FTZ R146, R7.reuse, R146 ;  /* 0x0000009207927220 */ /* 0x040fe20000410000 */
[----:B------:R-:W-:Y:S01]  /*255f0*/  FMUL.FTZ R147, R7, R147 ;  /* 0x0000009307937220 */ /* 0x000fe20000410000 */
[----:B------:R-:W-:Y:S01]  /*25600*/  IADD3 R13, PT, PT, R11, R10, RZ ;  /* 0x0000000a0b0d7210 */ /* 0x000fe20007ffe0ff */
[----:B------:R-:W-:Y:S01]  /*25610*/  FMUL.FTZ R140, R9, R140 ;  /* 0x0000008c098c7220 */ /* 0x000fe20000410000 */
[----:B------:R-:W-:Y:S01]  /*25620*/  @P1 IADD3 R15, PT, PT, R11, -0x40, RZ ;  /* 0xffffffc00b0f1810 */ /* 0x000fe20007ffe0ff */
[----:B------:R-:W-:Y:S01]  /*25630*/  FMUL.FTZ R141, R9, R141 ;  /* 0x0000008d098d7220 */ /* 0x000fe20000410000 */
[C---:B------:R-:W-:Y:S01]  /*25640*/  FMUL.FTZ R142, R7.reuse, R142 ;  /* 0x0000008e078e7220 */ /* 0x040fe20000410000 */
[----:B------:R-:W-:Y:S01]  /*25650*/  FMUL.FTZ R143, R7, R143 ;  /* 0x0000008f078f7220 */ /* 0x000fe20000410000 */
[----:B------:R-:W-:Y:S01]  /*25660*/  F2FP.BF16.F32.PACK_AB R160, R161, R160 ;  /* 0x000000a0a1a0723e */ /* 0x000fe200000010ff */
[----:B------:R-:W-:Y:S01]  /*25670*/  FMUL.FTZ R136, R9, R136 ;  /* 0x0000008809887220 */ /* 0x000fe20000410000 */
[----:B------:R-:W-:Y:S01]  /*25680*/  F2FP.BF16.F32.PACK_AB R162, R163, R162 ;  /* 0x000000a2a3a2723e */ /* 0x000fe200000010ff */
[----:B------:R-:W-:Y:S01]  /*25690*/  FMUL.FTZ R137, R9, R137 ;  /* 0x0000008909897220 */ /* 0x000fe20000410000 */
[C---:B------:R-:W-:Y:S01]  /*256a0*/  FMUL.FTZ R138, R7.reuse, R138 ;  /* 0x0000008a078a7220 */ /* 0x040fe20000410000 */
[----:B------:R-:W-:Y:S01]  /*256b0*/  FMUL.FTZ R139, R7, R139 ;  /* 0x0000008b078b7220 */ /* 0x000fe20000410000 */
[----:B------:R-:W-:Y:S01]  /*256c0*/  F2FP.BF16.F32.PACK_AB R156, R157, R156 ;  /* 0x0000009c9d9c723e */ /* 0x000fe200000010ff */
[----:B------:R-:W-:Y:S01]  /*256d0*/  FMUL.FTZ R132, R9, R132 ;  /* 0x0000008409847220 */ /* 0x000fe20000410000 */
[----:B------:R-:W-:Y:S01]  /*256e0*/  F2FP.BF16.F32.PACK_AB R158, R159, R158 ;  /* 0x0000009e9f9e723e */ /* 0x000fe200000010ff */
[----:B------:R-:W-:Y:S01]  /*256f0*/  FMUL.FTZ R133, R9, R133 ;  /* 0x0000008509857220 */ /* 0x000fe20000410000 */
[----:B------:R-:W-:Y:S01]  /*25700*/  IADD3 R5, PT, PT, R11, R8, RZ ;  /* 0x000000080b057210 */ /* 0x000fe20007ffe0ff */
        /* <DEDUP_REMOVED lines=14> */
[----:B------:R-:W-:Y:S01]  /*257f0*/  IADD3 R19, PT, PT, R10, R15, RZ ;  /* 0x0000000f0a137210 */ /* 0x000fe20007ffe0ff */
        /* <DEDUP_REMOVED lines=8> */
[----:B------:R-:W-:Y:S01]  /*25880*/  STS [R11], R160 ;  /* 0x000000a00b007388 */ /* 0x000fe20000000800 */
[----:B------:R-:W-:Y:S01]  /*25890*/  F2FP.BF16.F32.PACK_AB R142, R143, R142 ;  /* 0x0000008e8f8e723e */ /* 0x000fe200000010ff */
[C---:B------:R-:W-:Y:S01]  /*258a0*/  FMUL.FTZ R48, R9.reuse, R48 ;  /* 0x0000003009307220 */ /* 0x040fe20000410000 */
[C---:B------:R-:W-:Y:S01]  /*258b0*/  IADD3 R21, PT, PT, R8.reuse, R15, RZ ;  /* 0x0000000f08157210 */ /* 0x040fe20007ffe0ff */
[----:B------:R-:W-:Y:S01]  /*258c0*/  STS [R11+0x400], R162 ;  /* 0x000400a20b007388 */ /* 0x000fe20000000800 */
[----:B------:R-:W-:Y:S01]  /*258d0*/  FMUL.FTZ R49, R9, R49 ;  /* 0x0000003109317220 */ /* 0x000fe20000410000 */
[C---:B------:R-:W-:Y:S01]  /*258e0*/  FMUL.FTZ R50, R7.reuse, R50 ;  /* 0x0000003207327220 */ /* 0x040fe20000410000 */
[----:B------:R-:W-:Y:S01]  /*258f0*/  FMUL.FTZ R51, R7, R51 ;  /* 0x0000003307337220 */ /* 0x000fe20000410000 */
[----:B------:R-:W-:Y:S01]  /*25900*/  F2FP.BF16.F32.PACK_AB R136, R137, R136 ;  /* 0x000000888988723e */ /* 0x000fe200000010ff */
[----:B------:R-:W-:Y:S01]  /*25910*/  STS [R5], R156 ;  /* 0x0000009c05007388 */ /* 0x000fe20000000800 */
[----:B------:R-:W-:Y:S01]  /*25920*/  F2FP.BF16.F32.PACK_AB R138, R139, R138 ;  /* 0x0000008a8b8a723e */ /* 0x000fe200000010ff */
[C---:B------:R-:W-:Y:S01]  /*25930*/  FMUL.FTZ R52, R9.reuse, R52 ;  /* 0x0000003409347220 */ /* 0x040fe20000410000 */
[----:B------:R-:W-:Y:S01]  /*25940*/  FMUL.FTZ R53, R9, R53 ;  /* 0x0000003509357220 */ /* 0x000fe20000410000 */
[----:B------:R-:W-:Y:S01]  /*25950*/  STS [R5+0x400], R158 ;  /* 0x0004009e05007388 */ /* 0x000fe20000000800 */
[C---:B------:R-:W-:Y:S01]  /*25960*/  FMUL.FTZ R54, R7.reuse, R54 ;  /* 0x0000003607367220 */ /* 0x040fe20000410000 */
        /* <DEDUP_REMOVED lines=51> */
[----:B------:R-:W-:Y:S01]  /*25ca0*/  STS [R11+0x2000], R36 ;  /* 0x002000240b007388 */ /* 0x000fe20000000800 */
        /* <DEDUP_REMOVED lines=41> */
[----:B-1----:R-:W-:Y:S01]  /*25f40*/  @!UP1 UIMAD.WIDE.U32 UR16, UR11, UR6, URZ ;  /* 0x000000060b1092a5 */ /* 0x002fe2000f8e00ff */
[C---:B------:R-:W-:Y:S01]  /*25f50*/  FMUL.FTZ R100, R9.reuse, R100 ;  /* 0x0000006409647220 */ /* 0x040fe20000410000 */
[----:B------:R-:W-:Y:S01]  /*25f60*/  STS [R21+0x2400], R58 ;  /* 0x0024003a15007388 */ /* 0x000fe20000000800 */
[----:B------:R-:W-:Y:S01]  /*25f70*/  FMUL.FTZ R101, R9, R101 ;  /* 0x0000006509657220 */ /* 0x000fe20000410000 */
        /* <DEDUP_REMOVED lines=13> */
[----:B------:R-:W-:Y:S01]  /*26050*/  @!UP1 UIMAD UR8, UR11, UR7, UR17 ;  /* 0x000000070b0892a4 */ /* 0x000fe2000f8e0211 */
[----:B------:R-:W-:Y:S01]  /*26060*/  F2FP.BF16.F32.PACK_AB R88, R89, R88 ;  /* 0x000000585958723e */ /* 0x000fe200000010ff */
[----:B------:R-:W-:Y:S01]  /*26070*/  STS [R23+0x2400], R66 ;  /* 0x0024004217007388 */ /* 0x000fe20000000800 */
[----:B------:R-:W-:Y:S01]  /*26080*/  F2FP.BF16.F32.PACK_AB R90, R91, R90 ;  /* 0x0000005a5b5a723e */ /* 0x000fe200000010ff */
[----:B------:R-:W2:Y:S01]  /*26090*/  S2UR UR7, SR_CTAID.Z ;  /* 0x00000000000779c3 */ /* 0x000ea20000002700 */
[----:B------:R-:W-:Y:S01]  /*260a0*/  F2FP.BF16.F32.PACK_AB R92, R93, R92 ;  /* 0x0000005c5d5c723e */ /* 0x000fe200000010ff */
[----:B------:R-:W-:Y:S01]  /*260b0*/  STS [R11+0x4000], R68 ;  /* 0x004000440b007388 */ /* 0x000fe20000000800 */
[----:B------:R-:W-:Y:S01]  /*260c0*/  F2FP.BF16.F32.PACK_AB R94, R95, R94 ;  /* 0x0000005e5f5e723e */ /* 0x000fe200000010ff */
[----:B------:R-:W-:Y:S01]  /*260d0*/  @UP1 UIMAD UR8, UR20, UR5, UR15 ;  /* 0x00000005140812a4 */ /* 0x000fe2000f8e020f */
[----:B------:R-:W-:Y:S01]  /*260e0*/  F2FP.BF16.F32.PACK_AB R96, R97, R96 ;  /* 0x000000606160723e */ /* 0x000fe200000010ff */
[----:B------:R-:W-:Y:S01]  /*260f0*/  STS [R11+0x4400], R70 ;  /* 0x004400460b007388 */ /* 0x000fe20000000800 */
[----:B------:R-:W-:Y:S01]  /*26100*/  F2FP.BF16.F32.PACK_AB R98, R99, R98 ;  /* 0x000000626362723e */ /* 0x000fe200000010ff */
[----:B------:R-:W1:Y:S01]  /*26110*/  S2UR UR6, SR_CTAID.X ;  /* 0x00000000000679c3 */ /* 0x000e620000002500 */
[----:B------:R-:W-:Y:S01]  /*26120*/  F2FP.BF16.F32.PACK_AB R100, R101, R100 ;  /* 0x000000646564723e */ /* 0x000fe200000010ff */
[----:B------:R-:W-:Y:S01]  /*26130*/  STS [R5+0x4000], R72 ;  /* 0x0040004805007388 */ /* 0x000fe20000000800 */
[----:B------:R-:W-:Y:S01]  /*26140*/  F2FP.BF16.F32.PACK_AB R102, R103, R102 ;  /* 0x000000666766723e */ /* 0x000fe200000010ff */
[----:B------:R-:W3:Y:S01]  /*26150*/  LDCU UR5, c[0x0][0x434] ;  /* 0x00008680ff0577ac */ /* 0x000ee20008000800 */
[----:B------:R-:W-:Y:S01]  /*26160*/  F2FP.BF16.F32.PACK_AB R104, R105, R104 ;  /* 0x000000686968723e */ /* 0x000fe200000010ff */
[----:B------:R-:W-:Y:S01]  /*26170*/  STS [R5+0x4400], R74 ;  /* 0x0044004a05007388 */ /* 0x000fe20000000800 */
[----:B------:R-:W-:Y:S01]  /*26180*/  F2FP.BF16.F32.PACK_AB R106, R107, R106 ;  /* 0x0000006a6b6a723e */ /* 0x000fe200000010ff */
[----:B------:R-:W5:Y:S01]  /*26190*/  @P3 LDC R8, c[0x0][0x458] ;  /* 0x00011600ff083b82 */ /* 0x000f620000000800 */
[----:B------:R-:W4:Y:S01]  /*261a0*/  @P3 MUFU.LG2 R4, R4 ;  /* 0x0000000400043308 */ /* 0x000f220000000c00 */
[----:B------:R-:W-:Y:S01]  /*261b0*/  STS [R13+0x4000], R76 ;  /* 0x0040004c0d007388 */ /* 0x000fe20000000800 */
[C---:B------:R-:W-:Y:S01]  /*261c0*/  FMUL.FTZ R108, R9.reuse, R108 ;  /* 0x0000006c096c7220 */ /* 0x040fe20000410000 */
[----:B------:R-:W-:Y:S01]  /*261d0*/  FMUL.FTZ R109, R9, R109 ;  /* 0x0000006d096d7220 */ /* 0x000fe20000410000 */
[C---:B------:R-:W-:Y:S01]  /*261e0*/  FMUL.FTZ R110, R7.reuse, R110 ;  /* 0x0000006e076e7220 */ /* 0x040fe20000410000 */
[----:B------:R-:W-:Y:S01]  /*261f0*/  STS [R13+0x4400], R78 ;  /* 0x0044004e0d007388 */ /* 0x000fe20000000800 */
[----:B------:R-:W-:Y:S01]  /*26200*/  FMUL.FTZ R111, R7, R111 ;  /* 0x0000006f076f7220 */ /* 0x000fe20000410000 */
[C---:B------:R-:W-:Y:S01]  /*26210*/  FMUL.FTZ R112, R9.reuse, R112 ;  /* 0x0000007009707220 */ /* 0x040fe20000410000 */
[----:B------:R-:W-:Y:S01]  /*26220*/  FMUL.FTZ R113, R9, R113 ;  /* 0x0000007109717220 */ /* 0x000fe20000410000 */
        /* <DEDUP_REMOVED lines=15> */
[C---:B------:R-:W-:Y:S01]  /*26320*/  FMUL.FTZ R125, R9.reuse, R125 ;  /* 0x0000007d097d7220 */ /* 0x040fe20000410000 */
[----:B------:R-:W-:Y:S01]  /*26330*/  STS [R21+0x4000], R88 ;  /* 0x0040005815007388 */ /* 0x000fe20000000800 */
[----:B------:R-:W-:Y:S01]  /*26340*/  FMUL.FTZ R128, R9, R128 ;  /* 0x0000008009807220 */ /* 0x000fe20000410000 */
[C---:B------:R-:W-:Y:S01]  /*26350*/  FMUL.FTZ R126, R7.reuse, R126 ;  /* 0x0000007e077e7220 */ /* 0x040fe20000410000 */
[C---:B------:R-:W-:Y:S01]  /*26360*/  FMUL.FTZ R127, R7.reuse, R127 ;  /* 0x0000007f077f7220 */ /* 0x040fe20000410000 */
[----:B------:R-:W-:Y:S01]  /*26370*/  STS [R21+0x4400], R90 ;  /* 0x0044005a15007388 */ /* 0x000fe20000000800 */
[----:B------:R-:W-:Y:S01]  /*26380*/  FMUL.FTZ R130, R7, R130 ;  /* 0x0000008207827220 */ /* 0x000fe20000410000 */
[----:B------:R-:W-:Y:S01]  /*26390*/  LOP3.LUT P0, RZ, R2, 0x3, RZ, 0xc0, !PT ;  /* 0x0000000302ff7812 */ /* 0x000fe2000780c0ff */
[----:B------:R-:W-:Y:S01]  /*263a0*/  FMUL.FTZ R9, R9, R129 ;  /* 0x0000008109097220 */ /* 0x000fe20000410000 */
[----:B------:R-:W-:Y:S01]  /*263b0*/  STS [R19+0x4000], R92 ;  /* 0x0040005c13007388 */ /* 0x000fe20000000800 */
[----:B------:R-:W-:Y:S01]  /*263c0*/  FMUL.FTZ R7, R7, R131 ;  /* 0x0000008307077220 */ /* 0x000fe20000410000 */
[----:B------:R-:W-:Y:S01]  /*263d0*/  F2FP.BF16.F32.PACK_AB R108, R109, R108 ;  /* 0x0000006c6d6c723e */ /* 0x000fe200000010ff */
[----:B--2---:R-:W-:Y:S01]  /*263e0*/  @!UP2 UIMAD UR9, UR11, UR9, UR7 ;  /* 0x000000090b09a2a4 */ /* 0x004fe2000f8e0207 */
[----:B------:R-:W-:Y:S01]  /*263f0*/  STS [R19+0x4400], R94 ;  /* 0x0044005e13007388 */ /* 0x000fe20000000800 */
[----:B------:R-:W-:Y:S01]  /*26400*/  F2FP.BF16.F32.PACK_AB R110, R111, R110 ;  /* 0x0000006e6f6e723e */ /* 0x000fe200000010ff */
[----:B---3--:R-:W-:Y:S01]  /*26410*/  @!UP0 UIMAD UR20, UR11, UR5, URZ ;  /* 0x000000050b1482a4 */ /* 0x008fe2000f8e02ff */
[----:B------:R-:W-:Y:S01]  /*26420*/  F2FP.BF16.F32.PACK_AB R112, R113, R112 ;  /* 0x000000707170723e */ /* 0x000fe200000010ff */
[----:B------:R-:W-:Y:S01]  /*26430*/  STS [R23+0x4000], R96 ;  /* 0x0040006017007388 */ /* 0x000fe20000000800 */
[----:B------:R-:W-:Y:S01]  /*26440*/  F2FP.BF16.F32.PACK_AB R114, R115, R114 ;  /* 0x000000727372723e */ /* 0x000fe200000010ff */
[----:B------:R-:W-:Y:S01]  /*26450*/  @!UP1 UMOV UR10, UR16 ;  /* 0x00000010000a9c82 */ /* 0x000fe20008000000 */
[----:B------:R-:W-:Y:S01]  /*26460*/  F2FP.BF16.F32.PACK_AB R116, R117, R116 ;  /* 0x000000747574723e */ /* 0x000fe200000010ff */
[----:B------:R-:W-:Y:S01]  /*26470*/  STS [R23+0x4400], R98 ;  /* 0x0044006217007388 */ /* 0x000fe20000000800 */
[----:B------:R-:W-:Y:S01]  /*26480*/  F2FP.BF16.F32.PACK_AB R118, R119, R118 ;  /* 0x000000767776723e */ /* 0x000fe200000010ff */
[----:B----4-:R-:W-:Y:S01]  /*26490*/  @P3 FMUL.FTZ R4, R4, 0.69314718246459960938 ;  /* 0x3f31721804043820 */ /* 0x010fe20000410000 */
[----:B------:R-:W-:Y:S01]  /*264a0*/  F2FP.BF16.F32.PACK_AB R120, R121, R120 ;  /* 0x000000787978723e */ /* 0x000fe200000010ff */
[----:B------:R-:W-:Y:S01]  /*264b0*/  STS [R11+0x6000], R100 ;  /* 0x006000640b007388 */ /* 0x000fe20000000800 */
[----:B------:R-:W-:Y:S01]  /*264c0*/  F2FP.BF16.F32.PACK_AB R122, R123, R122 ;  /* 0x0000007a7b7a723e */ /* 0x000fe200000010ff */
[----:B------:R-:W-:Y:S01]  /*264d0*/  @!UP2 UIMAD UR9, UR9, UR5, URZ ;  /* 0x000000050909a2a4 */ /* 0x000fe2000f8e02ff */
[----:B------:R-:W-:Y:S01]  /*264e0*/  F2FP.BF16.F32.PACK_AB R124, R125, R124 ;  /* 0x0000007c7d7c723e */ /* 0x000fe200000010ff */
[----:B------:R2:W-:Y:S01]  /*264f0*/  STS [R11+0x6400], R102 ;  /* 0x006400660b007388 */ /* 0x0005e20000000800 */
[----:B------:R-:W-:Y:S01]  /*26500*/  F2FP.BF16.F32.PACK_AB R126, R127, R126 ;  /* 0x0000007e7f7e723e */ /* 0x000fe200000010ff */
[----:B-1----:R-:W-:Y:S01]  /*26510*/  USHF.L.U32 UR6, UR6, 0x6, URZ ;  /* 0x0000000606067899 */ /* 0x002fe200080006ff */
[----:B------:R-:W-:Y:S01]  /*26520*/  F2FP.BF16.F32.PACK_AB R9, R9, R128 ;  /* 0x000000800909723e */ /* 0x000fe200000010ff */
[----:B------:R-:W-:Y:S01]  /*26530*/  STS [R5+0x6000], R104 ;  /* 0x0060006805007388 */ /* 0x000fe20000000800 */
[----:B------:R-:W-:Y:S01]  /*26540*/  F2FP.BF16.F32.PACK_AB R7, R7, R130 ;  /* 0x000000820707723e */ /* 0x000fe200000010ff */
[----:B------:R-:W-:Y:S01]  /*26550*/  @UP1 UMOV UR10, UR14 ;  /* 0x0000000e000a1c82 */ /* 0x000fe20008000000 */
[----:B------:R-:W-:Y:S01]  /*26560*/  @UP2 UIMAD UR9, UR7, UR4, UR20 ;  /* 0x00000004070922a4 */ /* 0x000fe2000f8e0214 */
[----:B------:R1:W-:Y:S01]  /*26570*/  STS [R5+0x6400], R106 ;  /* 0x0064006a05007388 */ /* 0x0003e20000000800 */
[----:B-----5:R-:W-:-:S03]  /*26580*/  @P3 FFMA.FTZ R12, R3, R8, R4 ;  /* 0x00000008030c3223 */ /* 0x020fc60000010004 */
[----:B------:R-:W-:Y:S04]  /*26590*/  STS [R13+0x6000], R108 ;  /* 0x0060006c0d007388 */ /* 0x000fe80000000800 */
[----:B------:R3:W-:Y:S04]  /*265a0*/  STS [R13+0x6400], R110 ;  /* 0x0064006e0d007388 */ /* 0x0007e80000000800 */
[----:B------:R-:W-:Y:S04]  /*265b0*/  STS [R17+0x6000], R112 ;  /* 0x0060007011007388 */ /* 0x000fe80000000800 */
[----:B------:R-:W-:Y:S01]  /*265c0*/  STS [R17+0x6400], R114 ;  /* 0x0064007211007388 */ /* 0x000fe20000000800 */
[----:B--2---:R-:W2:Y:S03]  /*265d0*/  LDC.64 R10, c[0x0][0x408] ;  /* 0x00010200ff0a7b82 */ /* 0x004ea60000000a00 */
[----:B------:R-:W-:Y:S04]  /*265e0*/  STS [R15+0x6000], R116 ;  /* 0x006000740f007388 */ /* 0x000fe80000000800 */
[----:B------:R4:W-:Y:S01]  /*265f0*/  STS [R15+0x6400], R118 ;  /* 0x006400760f007388 */ /* 0x0009e20000000800 */
[----:B-1----:R-:W1:Y:S03]  /*26600*/  @P4 LDC R5, c[0x0][0x458] ;  /* 0x00011600ff054b82 */ /* 0x002e660000000800 */
[----:B------:R1:W-:Y:S04]  /*26610*/  STS [R21+0x6000], R120 ;  /* 0x0060007815007388 */ /* 0x0003e80000000800 */
[----:B------:R1:W-:Y:S01]  /*26620*/  STS [R21+0x6400], R122 ;  /* 0x0064007a15007388 */ /* 0x0003e20000000800 */
[----:B---3--:R-:W-:-:S03]  /*26630*/  MOV R13, 0x7f800000 ;  /* 0x7f800000000d7802 */ /* 0x008fc60000000f00 */
[----:B------:R3:W-:Y:S04]  /*26640*/  STS [R19+0x6000], R124 ;  /* 0x0060007c13007388 */ /* 0x0007e80000000800 */
[----:B------:R3:W-:Y:S04]  /*26650*/  STS [R19+0x6400], R126 ;  /* 0x0064007e13007388 */ /* 0x0007e80000000800 */
[----:B------:R3:W-:Y:S04]  /*26660*/  STS [R23+0x6000], R9 ;  /* 0x0060000917007388 */ /* 0x0007e80000000800 */
[----:B------:R3:W-:Y:S01]  /*26670*/  STS [R23+0x6400], R7 ;  /* 0x0064000717007388 */ /* 0x0007e20000000800 */
[----:B----4-:R-:W-:-:S04]  /*26680*/  @P4 FMUL.FTZ R15, R6, 0.69314718246459960938 ;  /* 0x3f317218060f4820 */ /* 0x010fc80000410000 */
[----:B-1----:R-:W-:Y:S01]  /*26690*/  @P4 FFMA.FTZ R13, R164, R5, R15 ;  /* 0x00000005a40d4223 */ /* 0x002fe2000001000f */
[----:B------:R-:W-:Y:S06]  /*266a0*/  BAR.SYNC.DEFER_BLOCKING 0x0 ;  /* 0x0000000000007b1d */ /* 0x000fec0000010000 */
[----:B--23--:R-:W-:Y:S05]  /*266b0*/  @P0 BRA `(.L_x_2264) ;  /* 0x0000000000340947 */ /* 0x00cfea0003800000 */
[----:B------:R-:W1:Y:S01]  /*266c0*/  LDCU.64 UR4, c[0x0][0x420] ;  /* 0x00008400ff0477ac */ /* 0x000e620008000a00 */
        /* <DEDUP_REMOVED lines=8> */
[----:B-1----:R-:W-:-:S04]  /*26750*/  LEA R6, P0, R4, UR4, 0x2 ;  /* 0x0000000404067c11 */ /* 0x002fc8000f8010ff */
[----:B------:R-:W-:-:S05]  /*26760*/  LEA.HI.X R7, R4, UR5, R3, 0x2, P0 ;  /* 0x0000000504077c11 */ /* 0x000fca00080f1403 */
[----:B------:R1:W-:Y:S04]  /*26770*/  @!P2 STG.E desc[UR12][R6.64], R13 ;  /* 0x0000000d0600a986 */ /* 0x0003e8000c10190c */
[----:B------:R1:W-:Y:S02]  /*26780*/  @!P1 STG.E desc[UR12][R6.64+0x20], R12 ;  /* 0x0000200c06009986 */ /* 0x0003e4000c10190c */
.L_x_2264:
[----:B------:R-:W-:Y:S05]  /*26790*/  BSYNC.RECONVERGENT B0 ;  /* 0x0000000000007941 */ /* 0x000fea0003800200 */
.L_x_2263:
[----:B------:R-:W2:Y:S01]  /*267a0*/  LDCU.64 UR4, c[0x0][0x410] ;  /* 0x00008200ff0477ac */ /* 0x000ea20008000a00 */
[----:B------:R-:W-:Y:S01]  /*267b0*/  LOP3.LUT R28, R28, 0x38, RZ, 0xc0, !PT ;  /* 0x000000381c1c7812 */ /* 0x000fe200078ec0ff */
[----:B------:R-:W-:Y:S01]  /*267c0*/  IMAD.MOV.U32 R29, RZ, RZ, RZ ;  /* 0x000000ffff1d7224 */ /* 0x000fe200078e00ff */
[----:B-1----:R1:W3:Y:S01]  /*267d0*/  LDS.128 R4, [R241+0x1800] ;  /* 0x00180000f1047984 */ /* 0x0022e20000000c00 */
[----:B------:R-:W-:Y:S01]  /*267e0*/  SHF.R.U32.HI R2, RZ, 0x3, R2 ;  /* 0x00000003ff027819 */ /* 0x000fe20000011602 */
[----:B------:R-:W-:Y:S01]  /*267f0*/  BSSY.RECONVERGENT B0, `(.L_x_2265) ;  /* 0x0000028000007945 */ /* 0x000fe20003800200 */
[----:B------:R-:W-:Y:S01]  /*26800*/  IMAD.WIDE.U32 R12, R10, UR6, R28 ;  /* 0x000000060a0c7c25 */ /* 0x000fe2000f8e001c */
[----:B------:R1:W4:Y:S03]  /*26810*/  LDS.128 R24, [R241] ;  /* 0x00000000f1187984 */ /* 0x0003260000000c00 */
[----:B------:R-:W-:Y:S01]  /*26820*/  IMAD R9, R11, UR6, R13 ;  /* 0x000000060b097c24 */ /* 0x000fe2000f8e020d */
[----:B------:R-:W-:Y:S01]  /*26830*/  IADD3 R12, P0, PT, R12, UR10, RZ ;  /* 0x0000000a0c0c7c10 */ /* 0x000fe2000ff1e0ff */
[----:B------:R1:W1:Y:S01]  /*26840*/  LDS.128 R20, [R241+0x2000] ;  /* 0x00200000f1147984 */ /* 0x0002620000000c00 */
[----:B------:R-:W-:Y:S01]  /*26850*/  UIADD3 UR6, UPT, UPT, -UR6, UR21, URZ ;  /* 0x0000001506067290 */ /* 0x000fe2000fffe1ff */
[C---:B------:R-:W-:Y:S01]  /*26860*/  VIADD R8, R2.reuse, 0x10 ;  /* 0x0000001002087836 */ /* 0x040fe20000000000 */
[----:B------:R-:W-:Y:S01]  /*26870*/  IADD3.X R13, PT, PT, R9, UR8, RZ, P0, !PT ;  /* 0x00000008090d7c10 */ /* 0x000fe200087fe4ff */
[----:B------:R1:W1:Y:S01]  /*26880*/  LDS.128 R16, [R241+0x4000] ;  /* 0x00400000f1107984 */ /* 0x0002620000000c00 */
[----:B------:R-:W-:-:S02]  /*26890*/  VIADD R3, R2, 0x20 ;  /* 0x0000002002037836 */ /* 0x000fc40000000000 */
[----:B--2---:R-:W-:Y:S01]  /*268a0*/  IMAD.U32 R30, RZ, RZ, UR4 ;  /* 0x00000004ff1e7e24 */ /* 0x004fe2000f8e00ff */
[C---:B------:R-:W-:Y:S01]  /*268b0*/  ISETP.GE.AND P0, PT, R2.reuse, UR6, PT ;  /* 0x0000000602007c0c */ /* 0x040fe2000bf06270 */
[----:B------:R-:W-:Y:S01]  /*268c0*/  VIADD R0, R2, 0x30 ;  /* 0x0000003002007836 */ /* 0x000fe20000000000 */
[----:B------:R-:W-:Y:S01]  /*268d0*/  ISETP.GE.AND P4, PT, R8, UR6, PT ;  /* 0x0000000608007c0c */ /* 0x000fe2000bf86270 */
[----:B------:R-:W-:Y:S01]  /*268e0*/  IMAD.WIDE.U32 R30, R30, UR7, R12 ;  /* 0x000000071e1e7c25 */ /* 0x000fe2000f8e000c */
[----:B------:R-:W-:Y:S01]  /*268f0*/  ISETP.GE.AND P6, PT, R3, UR6, PT ;  /* 0x0000000603007c0c */ /* 0x000fe2000bfc6270 */
[----:B------:R2:W1:Y:S01]  /*26900*/  LDS.128 R12, [R241+0x6000] ;  /* 0x00600000f10c7984 */ /* 0x0004620000000c00 */
[----:B------:R-:W-:Y:S01]  /*26910*/  ISETP.GE.AND P5, PT, R0, UR6, PT ;  /* 0x0000000600007c0c */ /* 0x000fe2000bfa6270 */
[----:B------:R-:W-:Y:S01]  /*26920*/  IMAD.U32 R33, RZ, RZ, UR5 ;  /* 0x00000005ff217e24 */ /* 0x000fe2000f8e00ff */
[C---:B------:R-:W-:Y:S02]  /*26930*/  LOP3.LUT R8, R28.reuse, 0x40, RZ, 0xfc, !PT ;  /* 0x000000401c087812 */ /* 0x040fe400078efcff */
[C---:B------:R-:W-:Y:S01]  /*26940*/  LOP3.LUT R3, R28.reuse, 0x80, RZ, 0xfc, !PT ;  /* 0x000000801c037812 */ /* 0x040fe200078efcff */
[----:B------:R-:W-:Y:S01]  /*26950*/  IMAD R33, R33, UR7, R31 ;  /* 0x0000000721217c24 */ /* 0x000fe2000f8e021f */
        /* <DEDUP_REMOVED lines=13> */
[----:B----4-:R3:W-:Y:S04]  /*26a30*/  @!P3 STG.E.128 desc[UR12][R34.64], R24 ;  /* 0x000000182200b986 */ /* 0x0107e8000c101d0c */
[----:B-1----:R3:W-:Y:S04]  /*26a40*/  @!P2 STG.E.128 desc[UR12][R34.64+0x80], R20 ;  /* 0x000080142200a986 */ /* 0x0027e8000c101d0c */
[----:B------:R3:W-:Y:S04]  /*26a50*/  @!P1 STG.E.128 desc[UR12][R34.64+0x100], R16 ;  /* 0x0001001022009986 */ /* 0x0007e8000c101d0c */
[----:B------:R3:W-:Y:S02]  /*26a60*/  @!P0 STG.E.128 desc[UR12][R34.64+0x180], R12 ;  /* 0x0001800c22008986 */ /* 0x0007e4000c101d0c */
.L_x_2266:
[----:B------:R-:W-:Y:S05]  /*26a70*/  BSYNC.RECONVERGENT B0 ;  /* 0x0000000000007941 */ /* 0x000fea0003800200 */
.L_x_2265:
[----:B---34-:R3:W4:Y:S01]  /*26a80*/  LDS.128 R24, [R241+0x800] ;  /* 0x00080000f1187984 */ /* 0x0187220000000c00 */
[----:B------:R-:W-:Y:S03]  /*26a90*/  BSSY.RECONVERGENT B0, `(.L_x_2267) ;  /* 0x0000019000007945 */ /* 0x000fe60003800200 */
[----:B-1----:R3:W1:Y:S04]  /*26aa0*/  LDS.128 R20, [R241+0x2800] ;  /* 0x00280000f1147984 */ /* 0x0026680000000c00 */
[----:B------:R3:W1:Y:S04]  /*26ab0*/  LDS.128 R16, [R241+0x4800] ;  /* 0x00480000f1107984 */ /* 0x0006680000000c00 */
[----:B------:R3:W1:Y:S01]  /*26ac0*/  LDS.128 R12, [R241+0x6800] ;  /* 0x00680000f10c7984 */ /* 0x0006620000000c00 */
        /* <DEDUP_REMOVED lines=17> */
[----:B----4-:R2:W-:Y:S04]  /*26be0*/  @!P3 STG.E.128 desc[UR12][R38.64], R24 ;  /* 0x000000182600b986 */ /* 0x0105e8000c101d0c */
[----:B-1----:R2:W-:Y:S04]  /*26bf0*/  @!P2 STG.E.128 desc[UR12][R38.64+0x80], R20 ;  /* 0x000080142600a986 */ /* 0x0025e8000c101d0c */
[----:B------:R2:W-:Y:S04]  /*26c00*/  @!P1 STG.E.128 desc[UR12][R38.64+0x100], R16 ;  /* 0x0001001026009986 */ /* 0x0005e8000c101d0c */
[----:B------:R2:W-:Y:S02]  /*26c10*/  @!P0 STG.E.128 desc[UR12][R38.64+0x180], R12 ;  /* 0x0001800c26008986 */ /* 0x0005e4000c101d0c */
.L_x_2268:
[----:B------:R-:W-:Y:S05]  /*26c20*/  BSYNC.RECONVERGENT B0 ;  /* 0x0000000000007941 */ /* 0x000fea0003800200 */
.L_x_2267:
[----:B--2-4-:R2:W4:Y:S01]  /*26c30*/  LDS.128 R24, [R241+0x1000] ;  /* 0x00100000f1187984 */ /* 0x0145220000000c00 */
        /* <DEDUP_REMOVED lines=8> */
[----:B------:R-:W3:Y:S01]  /*26cc0*/  LDCU.64 UR4, c[0x0][0x3f0] ;  /* 0x00007e00ff0477ac */ /* 0x000ee20008000a00 */
        /* <DEDUP_REMOVED lines=10> */
[----:B---3--:R-:W-:-:S04]  /*26d70*/  LEA R38, P4, R36, UR4, 0x1 ;  /* 0x0000000424267c11 */ /* 0x008fc8000f8808ff */
[----:B------:R-:W-:-:S05]  /*26d80*/  LEA.HI.X R39, R36, UR5, R34, 0x1, P4 ;  /* 0x0000000524277c11 */ /* 0x000fca000a0f0c22 */
[----:B----4-:R3:W-:Y:S04]  /*26d90*/  @!P3 STG.E.128 desc[UR12][R38.64], R24 ;  /* 0x000000182600b986 */ /* 0x0107e8000c101d0c */
[----:B-1----:R3:W-:Y:S04]  /*26da0*/  @!P2 STG.E.128 desc[UR12][R38.64+0x80], R20 ;  /* 0x000080142600a986 */ /* 0x0027e8000c101d0c */
[----:B------:R3:W-:Y:S04]  /*26db0*/  @!P1 STG.E.128 desc[UR12][R38.64+0x100], R16 ;  /* 0x0001001026009986 */ /* 0x0007e8000c101d0c */
[----:B------:R3:W-:Y:S02]  /*26dc0*/  @!P0 STG.E.128 desc[UR12][R38.64+0x180], R12 ;  /* 0x0001800c26008986 */ /* 0x0007e4000c101d0c */
.L_x_2270:
[----:B------:R-:W-:Y:S05]  /*26dd0*/  BSYNC.RECONVERGENT B0 ;  /* 0x0000000000007941 */ /* 0x000fea0003800200 */
.L_x_2269:
[----:B-1-3--:R1:W3:Y:S04]  /*26de0*/  LDS.128 R16, [R241+0x3800] ;  /* 0x00380000f1107984 */ /* 0x00a2e80000000c00 */
[----:B------:R1:W1:Y:S01]  /*26df0*/  LDS.128 R12, [R241+0x5800] ;  /* 0x00580000f10c7984 */ /* 0x0002620000000c00 */
[----:B------:R-:W-:Y:S05]  /*26e00*/  @P5 EXIT ;  /* 0x000000000000594d */ /* 0x000fea0003800000 */
[----:B------:R-:W5:Y:S01]  /*26e10*/  LDCU UR6, c[0x0][0x440] ;  /* 0x00008800ff0677ac */ /* 0x000f620008000800 */
[----:B------:R-:W-:Y:S01]  /*26e20*/  IADD3 R9, P0, PT, R2, 0x30, RZ ;  /* 0x0000003002097810 */ /* 0x000fe20007f1e0ff */
[----:B------:R1:W2:Y:S01]  /*26e30*/  LDS.128 R20, [R241+0x7800] ;  /* 0x00780000f1147984 */ /* 0x0002a20000000c00 */
[----:B----4-:R-:W-:Y:S01]  /*26e40*/  IMAD.MOV.U32 R24, RZ, RZ, R30 ;  /* 0x000000ffff187224 */ /* 0x010fe200078e001e */
[----:B------:R-:W4:Y:S02]  /*26e50*/  LDCU.64 UR4, c[0x0][0x3f0] ;  /* 0x00007e00ff0477ac */ /* 0x000f240008000a00 */
[----:B------:R-:W-:-:S04]  /*26e60*/  IMAD.X R25, RZ, RZ, RZ, P0 ;  /* 0x000000ffff197224 */ /* 0x000fc800000e06ff */
[-C--:B------:R-:W-:Y:S02]  /*26e70*/  IMAD R2, R25, R10.reuse, RZ ;  /* 0x0000000a19027224 */ /* 0x080fe400078e02ff */
[----:B------:R-:W-:Y:S02]  /*26e80*/  IMAD.MOV.U32 R25, RZ, RZ, R33 ;  /* 0x000000ffff197224 */ /* 0x000fe400078e0021 */
[C---:B------:R-:W-:Y:S02]  /*26e90*/  IMAD R2, R9.reuse, R11, R2 ;  /* 0x0000000b09027224 */ /* 0x040fe400078e0202 */
[----:B------:R-:W-:Y:S01]  /*26ea0*/  IMAD.WIDE.U32 R24, R9, R10, R24 ;  /* 0x0000000a09187225 */ /* 0x000fe200078e0018 */
[----:B-----5:R-:W-:-:S03]  /*26eb0*/  ISETP.GE.AND P2, PT, R8, UR6, PT ;  /* 0x0000000608007c0c */ /* 0x020fc6000bf46270 */
[----:B------:R-:W-:Y:S01]  /*26ec0*/  IMAD.IADD R2, R2, 0x1, R25 ;  /* 0x0000000102027824 */ /* 0x000fe200078e0219 */
[----:B------:R-:W-:Y:S02]  /*26ed0*/  ISETP.GE.AND P3, PT, R28, UR6, PT ;  /* 0x000000061c007c0c */ /* 0x000fe4000bf66270 */
[C---:B----4-:R-:W-:Y:S02]  /*26ee0*/  LEA R8, P0, R24.reuse, UR4, 0x1 ;  /* 0x0000000418087c11 */ /* 0x050fe4000f8008ff */
[----:B------:R-:W-:Y:S02]  /*26ef0*/  ISETP.GE.AND P1, PT, R3, UR6, PT ;  /* 0x0000000603007c0c */ /* 0x000fe4000bf26270 */
[----:B------:R-:W-:Y:S02]  /*26f00*/  LEA.HI.X R9, R24, UR5, R2, 0x1, P0 ;  /* 0x0000000518097c11 */ /* 0x000fe400080f0c02 */
[----:B------:R-:W-:-:S03]  /*26f10*/  ISETP.GE.AND P0, PT, R0, UR6, PT ;  /* 0x0000000600007c0c */ /* 0x000fc6000bf06270 */
[----:B---3--:R3:W-:Y:S04]  /*26f20*/  @!P2 STG.E.128 desc[UR12][R8.64+0x80], R16 ;  /* 0x000080100800a986 */ /* 0x0087e8000c101d0c */
[----:B------:R3:W-:Y:S04]  /*26f30*/  @!P3 STG.E.128 desc[UR12][R8.64], R4 ;  /* 0x000000040800b986 */ /* 0x0007e8000c101d0c */
[----:B-1----:R3:W-:Y:S02]  /*26f40*/  @!P1 STG.E.128 desc[UR12][R8.64+0x100], R12 ;  /* 0x0001000c08009986 */ /* 0x0027e4000c101d0c */
[----:B--2---:R-:W-:Y:S05]  /*26f50*/  @P0 EXIT ;  /* 0x000000000000094d */ /* 0x004fea0003800000 */
[----:B------:R-:W-:Y:S01]  /*26f60*/  STG.E.128 desc[UR12][R8.64+0x180], R20 ;  /* 0x0001801408007986 */ /* 0x000fe2000c101d0c */
[----:B------:R-:W-:Y:S05]  /*26f70*/  EXIT ;  /* 0x000000000000794d */ /* 0x000fea0003800000 */
.L_x_2271:
        /* <DEDUP_REMOVED lines=16> */
.L_x_7470:


//--------------------- .text._ZN5flash24flash_fwd_splitkv_kernelI23Flash_fwd_kernel_traitsILi256ELi64ELi64ELi4ELb0ELb0EN7cutlass10bfloat16_tE19Flash_kernel_traitsILi256ELi64ELi64ELi4ES3_EELb0ELb1ELb0ELb0ELb0ELb1ELb0ELb1EEEvNS_16Flash_fwd_paramsE --------------------------
	.section	.text._ZN5flash24flash_fwd_splitkv_kernelI23Flash_fwd_kernel_traitsILi256ELi64ELi64ELi4ELb0ELb0EN7cutlass10bfloat16_tE19Flash_kernel_traitsILi256ELi64ELi64ELi4ES3_EELb0ELb1ELb0ELb0ELb0ELb1ELb0ELb1EEEvNS_16Flash_fwd_paramsE,"ax",@progbits
	.align	128
        .global         _ZN5flash24flash_fwd_splitkv_kernelI23Flash_fwd_kernel_traitsILi256ELi64ELi64ELi4ELb0ELb0EN7cutlass10bfloat16_tE19Flash_kernel_traitsILi256ELi64ELi64ELi4ES3_EELb0ELb1ELb0ELb0ELb0ELb1ELb0ELb1EEEvNS_16Flash_fwd_paramsE
        .type           _ZN5flash24flash_fwd_splitkv_kernelI23Flash_fwd_kernel_traitsILi256ELi64ELi64ELi4ELb0ELb0EN7cutlass10bfloat16_tE19Flash_kernel_traitsILi256ELi64ELi64ELi4ES3_EELb0ELb1ELb0ELb0ELb0ELb1ELb0ELb1EEEvNS_16Flash_fwd_paramsE,@function
        .size           _ZN5flash24flash_fwd_splitkv_kernelI23Flash_fwd_kernel_traitsILi256ELi64ELi64ELi4ELb0ELb0EN7cutlass10bfloat16_tE19Flash_kernel_traitsILi256ELi64ELi64ELi4ES3_EELb0ELb1ELb0ELb0ELb0ELb1ELb0ELb1EEEvNS_16Flash_fwd_paramsE,(.L_x_7471 - _ZN5flash24flash_fwd_splitkv_kernelI23Flash_fwd_kernel_traitsILi256ELi64ELi64ELi4ELb0ELb0EN7cutlass10bfloat16_tE19Flash_kernel_traitsILi256ELi64ELi64ELi4ES3_EELb0ELb1ELb0ELb0ELb0ELb1ELb0ELb1EEEvNS_16Flash_fwd_paramsE)
        .other          _ZN5flash24flash_fwd_splitkv_kernelI23Flash_fwd_kernel_traitsILi256ELi64ELi64ELi4ELb0ELb0EN7cutlass10bfloat16_tE19Flash_kernel_traitsILi256ELi64ELi64ELi4ES3_EELb0ELb1ELb0ELb0ELb0ELb1ELb0ELb1EEEvNS_16Flash_fwd_paramsE,@"STO_CUDA_ENTRY STV_DEFAULT"
_ZN5flash24flash_fwd_splitkv_kernelI23Flash_fwd_kernel_traitsILi256ELi64ELi64ELi4ELb0ELb0EN7cutlass10bfloat16_tE19Flash_kernel_traitsILi256ELi64ELi64ELi4ES3_EELb0ELb1ELb0ELb0ELb0ELb1ELb0ELb1EEEvNS_16Flash_fwd_paramsE:
.text._ZN5flash24flash_fwd_splitkv_kernelI23Flash_fwd_kernel_traitsILi256ELi64ELi64ELi4ELb0ELb0EN7cutlass10bfloat16_tE19Flash_kernel_traitsILi256ELi64ELi64ELi4ES3_EELb0ELb1ELb0ELb0ELb0ELb1ELb0ELb1EEEvNS_16Flash_fwd_paramsE:
        /* <DEDUP_REMOVED lines=75> */
.L_x_2272:
        /* <DEDUP_REMOVED lines=89> */
.L_x_2275:
[----:B------:R-:W-:Y:S05]  /*0a40*/  BSYNC.RECONVERGENT B0 ;  /* 0x0000000000007941 */ /* 0x000fea0003800200 */
.L_x_2274:
        /* <DEDUP_REMOVED lines=23> */
.L_x_2277:
[----:B------:R-:W-:Y:S05]  /*0bc0*/  BSYNC.RECONVERGENT B0 ;  /* 0x0000000000007941 */ /* 0x000fea0003800200 */
.L_x_2276:
        /* <DEDUP_REMOVED lines=22> */
.L_x_2279:
[----:B------:R-:W-:Y:S05]  /*0d30*/  BSYNC.RECONVERGENT B0 ;  /* 0x0000000000007941 */ /* 0x000fea0003800200 */
.L_x_2278:
        /* <DEDUP_REMOVED lines=21> */
.L_x_2281:
[----:B------:R-:W-:Y:S05]  /*0e90*/  BSYNC.RECONVERGENT B0 ;  /* 0x0000000000007941 */ /* 0x000fea0003800200 */
.L_x_2280:
        /* <DEDUP_REMOVED lines=21> */
.L_x_2273:
        /* <DEDUP_REMOVED lines=13> */
.L_x_2282:
        /* <DEDUP_REMOVED lines=104> */
.L_x_2283:
        /* <DEDUP_REMOVED lines=15> */
.L_x_2285:
[----:B------:R-:W2:Y:S01]  /*1830*/  LDCU.64 UR16, c[0x0][0x3b8] ;  /* 0x00007700ff1077ac */ /* 0x000ea20008000a00 */
[----:B------:R-:W-:-:S04]  /*1840*/  UIADD3 UR19, UPT, UPT, UR11, UR27, URZ ;  /* 0x0000001b0b137290 */ /* 0x000fc8000fffe0ff */
[----:B--2---:R-:W-:Y:S02]  /*1850*/  UIMAD.WIDE.U32 UR8, UR19, UR16, URZ ;  /* 0x00000010130872a5 */ /* 0x004fe4000f8e00ff */
[----:B------:R-:W-:-:S04]  /*1860*/  UIMAD UR19, UR19, UR17, URZ ;  /* 0x00000011131372a4 */ /* 0x000fc8000f8e02ff */
[----:B------:R-:W-:Y:S01]  /*1870*/  UIADD3 UR19, UPT, UPT, UR9, UR19, URZ ;  /* 0x0000001309137290 */ /* 0x000fe2000fffe0ff */
[----:B------:R-:W-:-:S11]  /*1880*/  UMOV UR18, UR8 ;  /* 0x0000000800127c82 */ /* 0x000fd60008000000 */
.L_x_2286:
        /* <DEDUP_REMOVED lines=14> */
.L_x_2287:
[----:B------:R-:W2:Y:S01]  /*1970*/  LDCU.64 UR14, c[0x0][0x3c0] ;  /* 0x00007800ff0e77ac */ /* 0x000ea20008000a00 */
[----:B------:R-:W-:-:S04]  /*1980*/  UIADD3 UR11, UPT, UPT, UR11, UR27, URZ ;  /* 0x0000001b0b0b7290 */ /* 0x000fc8000fffe0ff */
[----:B--2---:R-:W-:Y:S02]  /*1990*/  UIMAD.WIDE.U32 UR8, UR11, UR14, URZ ;  /* 0x0000000e0b0872a5 */ /* 0x004fe4000f8e00ff */
[----:B------:R-:W-:-:S04]  /*19a0*/  UIMAD UR11, UR11, UR15, URZ ;  /* 0x0000000f0b0b72a4 */ /* 0x000fc8000f8e02ff */
[----:B------:R-:W-:Y:S01]  /*19b0*/  UIADD3 UR9, UPT, UPT, UR9, UR11, URZ ;  /* 0x0000000b09097290 */ /* 0x000fe2000fffe0ff */
[----:B------:R-:W-:-:S11]  /*19c0*/  UMOV UR10, UR8 ;  /* 0x00000008000a7c82 */ /* 0x000fd60008000000 */
.L_x_2288:
        /* <DEDUP_REMOVED lines=55> */
.L_x_2284:
        /* <DEDUP_REMOVED lines=181> */
.L_x_2373:
        /* <DEDUP_REMOVED lines=20> */
.L_x_2291:
[----:B-1-3--:R-:W-:Y:S05]  /*29d0*/  BSYNC.RECONVERGENT B0 ;  /* 0x0000000000007941 */ /* 0x00afea0003800200 */
.L_x_2290:
        /* <DEDUP_REMOVED lines=21> */
.L_x_2293:
[----:B------:R-:W-:Y:S05]  /*2b30*/  BSYNC.RECONVERGENT B0 ;  /* 0x0000000000007941 */ /* 0x000fea0003800200 */
.L_x_2292:
        /* <DEDUP_REMOVED lines=23> */
.L_x_2295:
[----:B------:R-:W-:Y:S05]  /*2cb0*/  BSYNC.RECONVERGENT B0 ;  /* 0x0000000000007941 */ /* 0x000fea0003800200 */
.L_x_2294:
        /* <DEDUP_REMOVED lines=25> */
.L_x_2297:
[----:B------:R-:W-:Y:S05]  /*2e50*/  BSYNC.RECONVERGENT B0 ;  /* 0x0000000000007941 */ /* 0x000fea0003800200 */
.L_x_2296:
        /* <DEDUP_REMOVED lines=20> */
.L_x_2301:
[----:B------:R-:W-:Y:S05]  /*2fa0*/  BSYNC.RECONVERGENT B0 ;  /* 0x0000000000007941 */ /* 0x000fea0003800200 */
.L_x_2300:
        /* <DEDUP_REMOVED lines=20> */
.L_x_2303:
[----:B------:R-:W-:Y:S05]  /*30f0*/  BSYNC.RECONVERGENT B0 ;  /* 0x0000000000007941 */ /* 0x000fea0003800200 */
.L_x_2302:
        /* <DEDUP_REMOVED lines=20> */
.L_x_2305:
[----:B------:R-:W-:Y:S05]  /*3240*/  BSYNC.RECONVERGENT B0 ;  /* 0x0000000000007941 */ /* 0x000fea0003800200 */
.L_x_2304:
        /* <DEDUP_REMOVED lines=25> */
.L_x_2299:
        /* <DEDUP_REMOVED lines=56> */
.L_x_2311:
[----:B------:R-:W-:Y:S05]  /*3760*/  BSYNC.RECONVERGENT B0 ;  /* 0x0000000000007941 */ /* 0x000fea0003800200 */
.L_x_2310:
        /* <DEDUP_REMOVED lines=48> */
.L_x_2313:
[----:B------:R-:W-:Y:S05]  /*3a70*/  BSYNC.RECONVERGENT B0 ;  /* 0x0000000000007941 */ /* 0x000fea0003800200 */
.L_x_2312:
        /* <DEDUP_REMOVED lines=48> */
.L_x_2315:
[----:B------:R-:W-:Y:S05]  /*3d80*/  BSYNC.RECONVERGENT B0 ;  /* 0x0000000000007941 */ /* 0x000fea0003800200 */
.L_x_2314:
        /* <DEDUP_REMOVED lines=47> */
.L_x_2309:
[----:B------:R-:W-:Y:S05]  /*4080*/  BSYNC.RECONVERGENT B1 ;  /* 0x0000000000017941 */ /* 0x000fea0003800200 */
.L_x_2308:
        /* <DEDUP_REMOVED lines=67> */
.L_x_2319:
[----:B------:R-:W-:Y:S05]  /*44c0*/  BSYNC.RECONVERGENT B0 ;  /* 0x0000000000007941 */ /* 0x000fea0003800200 */
.L_x_2318:
        /* <DEDUP_REMOVED lines=48> */
.L_x_2321:
[----:B------:R-:W-:Y:S05]  /*47d0*/  BSYNC.RECONVERGENT B0 ;  /* 0x0000000000007941 */ /* 0x000fea0003800200 */
.L_x_2320:
        /* <DEDUP_REMOVED lines=48> */
.L_x_2323:
[----:B------:R-:W-:Y:S05]  /*4ae0*/  BSYNC.RECONVERGENT B0 ;  /* 0x0000000000007941 */ /* 0x000fea0003800200 */
.L_x_2322:
        /* <DEDUP_REMOVED lines=47> */
.L_x_2317:
[----:B------:R-:W-:Y:S05]  /*4de0*/  BSYNC.RECONVERGENT B1 ;  /* 0x0000000000017941 */ /* 0x000fea0003800200 */
.L_x_2316:
        /* <DEDUP_REMOVED lines=65> */
.L_x_2327:
[----:B------:R-:W-:Y:S05]  /*5200*/  BSYNC.RECONVERGENT B0 ;  /* 0x0000000000007941 */ /* 0x000fea0003800200 */
.L_x_2326:
        /* <DEDUP_REMOVED lines=48> */
.L_x_2329:
[----:B------:R-:W-:Y:S05]  /*5510*/  BSYNC.RECONVERGENT B0 ;  /* 0x0000000000007941 */ /* 0x000fea0003800200 */
.L_x_2328:
        /* <DEDUP_REMOVED lines=48> */
.L_x_2331:
[----:B------:R-:W-:Y:S05]  /*5820*/  BSYNC.RECONVERGENT B0 ;  /* 0x0000000000007941 */ /* 0x000fea0003800200 */
.L_x_2330:
        /* <DEDUP_REMOVED lines=47> */
.L_x_2325:
[----:B------:R-:W-:Y:S05]  /*5b20*/  BSYNC.RECONVERGENT B1 ;  /* 0x0000000000017941 */ /* 0x000fea0003800200 */
.L_x_2324:
        /* <DEDUP_REMOVED lines=67> */
.L_x_2335:
[----:B------:R-:W-:Y:S05]  /*5f60*/  BSYNC.RECONVERGENT B0 ;  /* 0x0000000000007941 */ /* 0x000fea0003800200 */
.L_x_2334:
        /* <DEDUP_REMOVED lines=48> */
.L_x_2337:
[----:B------:R-:W-:Y:S05]  /*6270*/  BSYNC.RECONVERGENT B0 ;  /* 0x0000000000007941 */ /* 0x000fea0003800200 */
.L_x_2336:
        /* <DEDUP_REMOVED lines=48> */
.L_x_2339:
[----:B------:R-:W-:Y:S05]  /*6580*/  BSYNC.RECONVERGENT B0 ;  /* 0x0000000000007941 */ /* 0x000fea0003800200 */
.L_x_2338:
        /* <DEDUP_REMOVED lines=47> */
.L_x_2333:
[----:B------:R-:W-:Y:S05]  /*6880*/  BSYNC.RECONVERGENT B1 ;  /* 0x0000000000017941 */ /* 0x000fea0003800200 */
.L_x_2332:
        /* <DEDUP_REMOVED lines=8> */
.L_x_2307:
        /* <DEDUP_REMOVED lines=95> */
.L_x_2343:
[----:B------:R-:W-:Y:S05]  /*6f00*/  BSYNC.RECONVERGENT B0 ;  /* 0x0000000000007941 */ /* 0x000fea0003800200 */
.L_x_2342:
        /* <DEDUP_REMOVED lines=89> */
.L_x_2345:
[----:B------:R-:W-:Y:S05]  /*74a0*/  BSYNC.RECONVERGENT B0 ;  /* 0x0000000000007941 */ /* 0x000fea0003800200 */
.L_x_2344:
        /* <DEDUP_REMOVED lines=89> */
.L_x_2347:
[----:B------:R-:W-:Y:S05]  /*7a40*/  BSYNC.RECONVERGENT B0 ;  /* 0x0000000000007941 */ /* 0x000fea0003800200 */
.L_x_2346:
        /* <DEDUP_REMOVED lines=88> */
.L_x_2341:
[----:B------:R-:W-:Y:S05]  /*7fd0*/  BSYNC.RECONVERGENT B1 ;  /* 0x0000000000017941 */ /* 0x000fea0003800200 */
.L_x_2340:
        /* <DEDUP_REMOVED lines=98> */
.L_x_2351:
[----:B------:R-:W-:Y:S05]  /*8600*/  BSYNC.RECONVERGENT B0 ;  /* 0x0000000000007941 */ /* 0x000fea0003800200 */
.L_x_2350:
        /* <DEDUP_REMOVED lines=88> */
.L_x_2353:
[----:B------:R-:W-:Y:S05]  /*8b90*/  BSYNC.RECONVERGENT B0 ;  /* 0x0000000000007941 */ /* 0x000fea0003800200 */
.L_x_2352:
        /* <DEDUP_REMOVED lines=88> */
.L_x_2355:
[----:B------:R-:W-:Y:S05]  /*9120*/  BSYNC.RECONVERGENT B0 ;  /* 0x0000000000007941 */ /* 0x000fea0003800200 */
.L_x_2354:
        /* <DEDUP_REMOVED lines=86> */
.L_x_2349:
[----:B------:R-:W-:Y:S05]  /*9690*/  BSYNC.RECONVERGENT B1 ;  /* 0x0000000000017941 */ /* 0x000fea0003800200 */
.L_x_2348:
        /* <DEDUP_REMOVED lines=99> */
.L_x_2359:
[----:B------:R-:W-:Y:S05]  /*9cd0*/  BSYNC.RECONVERGENT B0 ;  /* 0x0000000000007941 */ /* 0x000fea0003800200 */
.L_x_2358:
        /* <DEDUP_REMOVED lines=88> */
.L_x_2361:
[----:B------:R-:W-:Y:S05]  /*a260*/  BSYNC.RECONVERGENT B0 ;  /* 0x0000000000007941 */ /* 0x000fea0003800200 */
.L_x_2360:
        /* <DEDUP_REMOVED lines=87> */
.L_x_2363:
[----:B------:R-:W-:Y:S05]  /*a7e0*/  BSYNC.RECONVERGENT B0 ;  /* 0x0000000000007941 */ /* 0x000fea0003800200 */
.L_x_2362:
        /* <DEDUP_REMOVED lines=86> */
.L_x_2357:
[----:B------:R-:W-:Y:S05]  /*ad50*/  BSYNC.RECONVERGENT B1 ;  /* 0x0000000000017941 */ /* 0x000fea0003800200 */
.L_x_2356:
        /* <DEDUP_REMOVED lines=102> */
.L_x_2367:
[----:B------:R-:W-:Y:S05]  /*b3c0*/  BSYNC.RECONVERGENT B0 ;  /* 0x0000000000007941 */ /* 0x000fea0003800200 */
.L_x_2366:
        /* <DEDUP_REMOVED lines=87> */
.L_x_2369:
[----:B------:R-:W-:Y:S05]  /*b940*/  BSYNC.RECONVERGENT B0 ;  /* 0x0000000000007941 */ /* 0x000fea0003800200 */
.L_x_2368:
        /* <DEDUP_REMOVED lines=87> */
.L_x_2371:
[----:B------:R-:W-:Y:S05]  /*bec0*/  BSYNC.RECONVERGENT B0 ;  /* 0x0000000000007941 */ /* 0x000fea0003800200 */
.L_x_2370:
        /* <DEDUP_REMOVED lines=86> */
.L_x_2365:
[----:B------:R-:W-:Y:S05]  /*c430*/  BSYNC.RECONVERGENT B1 ;  /* 0x0000000000017941 */ /* 0x000fea0003800200 */
.L_x_2364:
[----:B------:R-:W5:Y:S08]  /*c440*/  LDC R3, c[0x0][0x450] ;  /* 0x00011400ff037b82 */ /* 0x000f700000000800 */
[----:B------:R-:W1:Y:S01]  /*c450*/  LDC R18, c[0x0][0x450] ;  /* 0x00011400ff127b82 */ /* 0x000e620000000800 */
[----:B-----5:R-:W-:Y:S05]  /*c460*/  IMAD.U32 R3, R3, -0x20, RZ ;  /* 0xffffffe003037824 */ /* 0x020fea00078e00ff */
[C---:B------:R-:W-:Y:S02]  /*c470*/  LEA R82, P1, R3.reuse, R82, 0x1 ;  /* 0x0000005203527211 */ /* 0x040fe400078208ff */
[C---:B------:R-:W-:Y:S02]  /*c480*/  LEA R80, P0, R3.reuse, R80, 0x1 ;  /* 0x0000005003507211 */ /* 0x040fe400078008ff */
[C---:B------:R-:W-:Y:S02]  /*c490*/  LEA.HI.X.SX32 R83, R3.reuse, R83, 0x1, P1 ;  /* 0x0000005303537211 */ /* 0x040fe400008f0eff */
[----:B-1----:R-:W-:Y:S09]  /*c4a0*/  LEA.HI.X.SX32 R81, R3, R81, 0x1, P0 ;  /* 0x0000005103517211 */ /* 0x002ff200000f0eff */
.L_x_2306:
[----:B------:R-:W-:Y:S05]  /*c4b0*/  BSYNC.RECONVERGENT B2 ;  /* 0x0000000000027941 */ /* 0x000fea0003800200 */
.L_x_2298:
        /* <DEDUP_REMOVED lines=89> */
.L_x_2372:
[----:B------:R-:W-:Y:S01]  /*ca50*/  UISETP.GT.AND UP0, UPT, UR18, UR6, UPT ;  /* 0x000000061200728c */ /* 0x000fe2000bf04270 */
[----:B------:R-:W-:Y:S02]  /*ca60*/  IADD3 R78, P1, PT, R78, R85, RZ ;  /* 0x000000554e4e7210 */ /* 0x000fe40007f3e0ff */
[----:B------:R-:W-:Y:S03]  /*ca70*/  IADD3 R14, P0, PT, R14, R89, RZ ;  /* 0x000000590e0e7210 */ /* 0x000fe60007f1e0ff */
[----:B------:R-:W-:Y:S02]  /*ca80*/  IMAD.X R79, R79, 0x1, R84, P1 ;  /* 0x000000014f4f7824 */ /* 0x000fe400008e0654 */
[----:B------:R-:W-:Y:S01]  /*ca90*/  IMAD.X R15, R15, 0x1, R87, P0 ;  /* 0x000000010f0f7824 */ /* 0x000fe200000e0657 */
[----:B------:R-:W-:Y:S07]  /*caa0*/  BRA.U UP0, `(.L_x_2373) ;  /* 0xffffff5d00787547 */ /* 0x000fee000b83ffff */
.L_x_2289:
        /* <DEDUP_REMOVED lines=57> */
.L_x_2377:
[----:B------:R-:W-:Y:S05]  /*ce40*/  BSYNC.RECONVERGENT B0 ;  /* 0x0000000000007941 */ /* 0x000fea0003800200 */
.L_x_2376:
        /* <DEDUP_REMOVED lines=29> */
.L_x_2379:
[----:B------:R-:W-:Y:S05]  /*d020*/  BSYNC.RECONVERGENT B0 ;  /* 0x0000000000007941 */ /* 0x000fea0003800200 */
.L_x_2378:
        /* <DEDUP_REMOVED lines=29> */
.L_x_2381:
[----:B------:R-:W-:Y:S05]  /*d200*/  BSYNC.RECONVERGENT B0 ;  /* 0x0000000000007941 */ /* 0x000fea0003800200 */
.L_x_2380:
        /* <DEDUP_REMOVED lines=30> */
.L_x_2375:
        /* <DEDUP_REMOVED lines=61> */
[C---:B------:R-:W-:Y:S01]  /*d7c0*/  FFMA.FTZ R16, R21.reuse, R28, -R16 ;  /* 0x0000001c15107223 */ /* 0x040fe20000010810 */
[----:B------:R-:W-:Y:S01]  /*d7d0*/  SHF.L.U32 R6, R6, 0x10, RZ ;  /* 0x0000001006067819 */ /* 0x000fe200000006ff */
[-C--:B------:R-:W-:Y:S01]  /*d7e0*/  FFMA.FTZ R39, R32, R27.reuse, -R39 ;  /* 0x0000001b20277223 */ /* 0x080fe20000010827 */
[----:B------:R-:W-:Y:S01]  /*d7f0*/  FFMA.FTZ R17, R21, R26, R17 ;  /* 0x0000001a15117223 */ /* 0x000fe20000010011 */
[----:B------:R-:W-:Y:S01]  /*d800*/  FMUL.FTZ R21, R30, R27 ;  /* 0x0000001b1e157220 */ /* 0x000fe20000410000 */
[----:B------:R-:W-:Y:S01]  /*d810*/  SHF.L.U32 R7, R7, 0x10, RZ ;  /* 0x0000001007077819 */ /* 0x000fe200000006ff */
[----:B------:R-:W-:Y:S01]  /*d820*/  FMUL.FTZ R26, R36, R4 ;  /* 0x00000004241a7220 */ /* 0x000fe20000410000 */
[----:B------:R-:W-:Y:S01]  /*d830*/  FMUL.FTZ R28, R18, R5 ;  /* 0x00000005121c7220 */ /* 0x000fe20000410000 */
[----:B------:R-:W-:Y:S01]  /*d840*/  FFMA.FTZ R32, R32, R19, R21 ;  /* 0x0000001320207223 */ /* 0x000fe20000010015 */
[-C--:B------:R-:W-:Y:S01]  /*d850*/  FMUL.FTZ R19, R36, R6.reuse ;  /* 0x0000000624137220 */ /* 0x080fe20000410000 */
[-C--:B------:R-:W-:Y:S01]  /*d860*/  FMUL.FTZ R18, R18, R7.reuse ;  /* 0x0000000712127220 */ /* 0x080fe20000410000 */
[----:B------:R-:W-:Y:S01]  /*d870*/  FFMA.FTZ R26, R23, R6, -R26 ;  /* 0x00000006171a7223 */ /* 0x000fe2000001081a */
[----:B------:R-:W-:Y:S01]  /*d880*/  FFMA.FTZ R28, R29, R7, -R28 ;  /* 0x000000071d1c7223 */ /* 0x000fe2000001081c */
[----:B------:R-:W-:Y:S01]  /*d890*/  FFMA.FTZ R19, R23, R4, R19 ;  /* 0x0000000417137223 */ /* 0x000fe20000010013 */
[----:B------:R-:W-:Y:S01]  /*d8a0*/  FFMA.FTZ R5, R29, R5, R18 ;  /* 0x000000051d057223 */ /* 0x000fe20000010012 */
[----:B------:R-:W-:-:S02]  /*d8b0*/  F2FP.BF16.F32.PACK_AB R32, R32, R39 ;  /* 0x000000272020723e */ /* 0x000fc400000010ff */
[----:B------:R-:W-:Y:S02]  /*d8c0*/  F2FP.BF16.F32.PACK_AB R17, R17, R16 ;  /* 0x000000101111723e */ /* 0x000fe400000010ff */
[----:B------:R-:W-:Y:S02]  /*d8d0*/  F2FP.BF16.F32.PACK_AB R16, R19, R26 ;  /* 0x0000001a1310723e */ /* 0x000fe400000010ff */
[----:B------:R-:W-:Y:S02]  /*d8e0*/  F2FP.BF16.F32.PACK_AB R18, R5, R28 ;  /* 0x0000001c0512723e */ /* 0x000fe400000010ff */
[----:B------:R-:W-:Y:S02]  /*d8f0*/  MOV R19, R32 ;  /* 0x0000002000137202 */ /* 0x000fe40000000f00 */
.L_x_2389:
[----:B------:R-:W-:Y:S05]  /*d900*/  BSYNC.RECONVERGENT B0 ;  /* 0x0000000000007941 */ /* 0x000fea0003800200 */
.L_x_2388:
[----:B-----5:R-:W-:Y:S01]  /*d910*/  IMAD.MOV.U32 R6, RZ, RZ, R18 ;  /* 0x000000ffff067224 */ /* 0x020fe200078e0012 */
[----:B------:R-:W-:Y:S01]  /*d920*/  MOV R4, R16 ;  /* 0x0000001000047202 */ /* 0x000fe20000000f00 */
[----:B------:R-:W-:Y:S01]  /*d930*/  IMAD.MOV.U32 R7, RZ, RZ, R19 ;  /* 0x000000ffff077224 */ /* 0x000fe200078e0013 */
[----:B------:R-:W-:Y:S02]  /*d940*/  MOV R5, R17 ;  /* 0x0000001100057202 */ /* 0x000fe40000000f00 */
.L_x_2387:
[----:B------:R-:W-:Y:S05]  /*d950*/  BSYNC.RECONVERGENT B1 ;  /* 0x0000000000017941 */ /* 0x000fea0003800200 */
.L_x_2386:
        /* <DEDUP_REMOVED lines=48> */
.L_x_2393:
[----:B------:R-:W-:Y:S05]  /*dc60*/  BSYNC.RECONVERGENT B0 ;  /* 0x0000000000007941 */ /* 0x000fea0003800200 */
.L_x_2392:
[----:B-----5:R4:W-:Y:S02]  /*dc70*/  STS.128 [R241+0x2000], R16 ;  /* 0x00200010f1007388 */ /* 0x0209e40000000c00 */
.L_x_2391:
[----:B------:R-:W-:Y:S05]  /*dc80*/  BSYNC.RECONVERGENT B1 ;  /* 0x0000000000017941 */ /* 0x000fea0003800200 */
.L_x_2390:
        /* <DEDUP_REMOVED lines=47> */
.L_x_2397:
[----:B------:R-:W-:Y:S05]  /*df80*/  BSYNC.RECONVERGENT B0 ;  /* 0x0000000000007941 */ /* 0x000fea0003800200 */
.L_x_2396:
[----:B-----5:R1:W-:Y:S02]  /*df90*/  STS.128 [R241+0x4000], R16 ;  /* 0x00400010f1007388 */ /* 0x0203e40000000c00 */
.L_x_2395:
[----:B------:R-:W-:Y:S05]  /*dfa0*/  BSYNC.RECONVERGENT B1 ;  /* 0x0000000000017941 */ /* 0x000fea0003800200 */
.L_x_2394:
[----:B------:R-:W-:-:S13]  /*dfb0*/  ISETP.GE.AND P0, PT, R10, R8, PT ;  /* 0x000000080a00720c */ /* 0x000fda0003f06270 */
[----:B------:R1:W-:Y:S01]  /*dfc0*/  @P0 STS.128 [R241+0x6000], RZ ;  /* 0x006000fff1000388 */ /* 0x0003e20000000c00 */
[----:B------:R-:W-:Y:S05]  /*dfd0*/  @P0 BRA `(.L_x_2385) ;  /* 0x0000000000b00947 */ /* 0x000fea0003800000 */
[----:B-1--4-:R1:W5:Y:S01]  /*dfe0*/  LDG.E.128 R16, desc[UR4][R34.64+0x180] ;  /* 0x0001800422107981 */ /* 0x012362000c1e1d00 */
[----:B------:R-:W-:Y:S01]  /*dff0*/  ISETP.GE.AND P0, PT, R10, R0, PT ;  /* 0x000000000a00720c */ /* 0x000fe20003f06270 */
[----:B------:R-:W-:-:S12]  /*e000*/  BSSY.RECONVERGENT B0, `(.L_x_2398) ;  /* 0x0000028000007945 */ /* 0x000fd80003800200 */
[----:B------:R-:W-:Y:S05]  /*e010*/  @P0 BRA `(.L_x_2399) ;  /* 0x0000000000980947 */ /* 0x000fea0003800000 */
[----:B--2---:R2:W4:Y:S04]  /*e020*/  LDG.E.64 R4, desc[UR4][R24.64+0xc0] ;  /* 0x0000c00418047981 */ /* 0x004528000c1e1b00 */
        /* <DEDUP_REMOVED lines=8> */
[----:B--2---:R-:W-:Y:S02]  /*e0b0*/  LOP3.LUT R24, R18, 0xffff0000, RZ, 0xc0, !PT ;  /* 0xffff000012187812 */ /* 0x004fe400078ec0ff */
[----:B----4-:R-:W-:Y:S02]  /*e0c0*/  LOP3.LUT R19, R4, 0xffff0000, RZ, 0xc0, !PT ;  /* 0xffff000004137812 */ /* 0x010fe400078ec0ff */
        /* <DEDUP_REMOVED lines=11> */
[-C--:B------:R-:W-:Y:S01]  /*e180*/  FMUL.FTZ R26, R26, R15.reuse ;  /* 0x0000000f1a1a7220 */ /* 0x080fe20000410000 */
[----:B------:R-:W-:Y:S01]  /*e190*/  FFMA.FTZ R18, R27, R15, -R18 ;  /* 0x0000000f1b127223 */ /* 0x000fe20000010812 */
[C---:B------:R-:W-:Y:S01]  /*e1a0*/  FMUL.FTZ R8, R29.reuse, R4 ;  /* 0x000000041d087220 */ /* 0x040fe20000410000 */
[C---:B------:R-:W-:Y:S01]  /*e1b0*/  FMUL.FTZ R15, R24.reuse, R5 ;  /* 0x00000005180f7220 */ /* 0x040fe20000410000 */
[----:B------:R-:W-:Y:S01]  /*e1c0*/  FMUL.FTZ R29, R29, R6 ;  /* 0x000000061d1d7220 */ /* 0x000fe20000410000 */
[----:B------:R-:W-:Y:S01]  /*e1d0*/  FMUL.FTZ R24, R24, R7 ;  /* 0x0000000718187220 */ /* 0x000fe20000410000 */
[----:B------:R-:W-:Y:S01]  /*e1e0*/  FFMA.FTZ R14, R21, R23, -R14 ;  /* 0x00000017150e7223 */ /* 0x000fe2000001080e */
        /* <DEDUP_REMOVED lines=9> */
.L_x_2399:
[----:B------:R-:W-:Y:S05]  /*e280*/  BSYNC.RECONVERGENT B0 ;  /* 0x0000000000007941 */ /* 0x000fea0003800200 */
.L_x_2398:
[----:B-----5:R4:W-:Y:S02]  /*e290*/  STS.128 [R241+0x6000], R16 ;  /* 0x00600010f1007388 */ /* 0x0209e40000000c00 */
.L_x_2385:
[----:B------:R-:W-:Y:S05]  /*e2a0*/  BSYNC.RECONVERGENT B2 ;  /* 0x0000000000027941 */ /* 0x000fea0003800200 */
.L_x_2384:
        /* <DEDUP_REMOVED lines=26> */
[----:B------:R1:W3:Y:S01]  /*e450*/  LDG.E.64 R6, desc[UR4][R32.64] ;  /* 0x0000000420067981 */ /* 0x0002e2000c1e1b00 */
[C---:B-----5:R-:W-:Y:S01]  /*e460*/  LOP3.LUT R14, R17.reuse, 0xffff0000, RZ, 0xc0, !PT ;  /* 0xffff0000110e7812 */ /* 0x060fe200078ec0ff */
[----:B------:R-:W-:Y:S01]  /*e470*/  IMAD.U32 R21, R17, 0x10000, RZ ;  /* 0x0001000011157824 */ /* 0x000fe200078e00ff */
[C---:B------:R-:W-:Y:S01]  /*e480*/  SHF.L.U32 R17, R16.reuse, 0x10, RZ ;  /* 0x0000001010117819 */ /* 0x040fe200000006ff */
[C---:B------:R-:W-:Y:S01]  /*e490*/  IMAD.U32 R29, R19.reuse, 0x10000, RZ ;  /* 0x00010000131d7824 */ /* 0x040fe200078e00ff */
[----:B------:R-:W-:Y:S02]  /*e4a0*/  LOP3.LUT R31, R16, 0xffff0000, RZ, 0xc0, !PT ;  /* 0xffff0000101f7812 */ /* 0x000fe400078ec0ff */
[----:B------:R-:W-:-:S02]  /*e4b0*/  LOP3.LUT R28, R19, 0xffff0000, RZ, 0xc0, !PT ;  /* 0xffff0000131c7812 */ /* 0x000fc400078ec0ff */
[C---:B------:R-:W-:Y:S02]  /*e4c0*/  SHF.L.U32 R30, R18.reuse, 0x10, RZ ;  /* 0x00000010121e7819 */ /* 0x040fe400000006ff */
[----:B-1----:R-:W-:Y:S02]  /*e4d0*/  LOP3.LUT R32, R18, 0xffff0000, RZ, 0xc0, !PT ;  /* 0xffff000012207812 */ /* 0x002fe400078ec0ff */
[C---:B--2---:R-:W-:Y:S01]  /*e4e0*/  LOP3.LUT R23, R4.reuse, 0xffff0000, RZ, 0xc0, !PT ;  /* 0xffff000004177812 */ /* 0x044fe200078ec0ff */
[----:B------:R-:W-:Y:S01]  /*e4f0*/  IMAD.U32 R4, R4, 0x10000, RZ ;  /* 0x0001000004047824 */ /* 0x000fe200078e00ff */
[C---:B------:R-:W-:Y:S01]  /*e500*/  LOP3.LUT R19, R5.reuse, 0xffff0000, RZ, 0xc0, !PT ;  /* 0xffff000005137812 */ /* 0x040fe200078ec0ff */
[----:B------:R-:W-:Y:S01]  /*e510*/  IMAD.U32 R5, R5, 0x10000, RZ ;  /* 0x0001000005057824 */ /* 0x000fe200078e00ff */
[----:B---3--:R-:W-:Y:S01]  /*e520*/  LOP3.LUT R27, R6, 0xffff0000, RZ, 0xc0, !PT ;  /* 0xffff0000061b7812 */ /* 0x008fe200078ec0ff */
[----:B------:R-:W-:Y:S01]  /*e530*/  FMUL.FTZ R16, R14, R23 ;  /* 0x000000170e107220 */ /* 0x000fe20000410000 */
[C---:B------:R-:W-:Y:S01]  /*e540*/  LOP3.LUT R26, R7.reuse, 0xffff0000, RZ, 0xc0, !PT ;  /* 0xffff0000071a7812 */ /* 0x040fe200078ec0ff */
[----:B------:R-:W-:Y:S01]  /*e550*/  FMUL.FTZ R18, R28, R19 ;  /* 0x000000131c127220 */ /* 0x000fe20000410000 */
[----:B------:R-:W-:Y:S01]  /*e560*/  SHF.L.U32 R6, R6, 0x10, RZ ;  /* 0x0000001006067819 */ /* 0x000fe200000006ff */
[-C--:B------:R-:W-:Y:S01]  /*e570*/  FMUL.FTZ R14, R14, R27.reuse ;  /* 0x0000001b0e0e7220 */ /* 0x080fe20000410000 */
[----:B------:R-:W-:Y:S01]  /*e580*/  SHF.L.U32 R7, R7, 0x10, RZ ;  /* 0x0000001007077819 */ /* 0x000fe200000006ff */
[C---:B------:R-:W-:Y:S01]  /*e590*/  FFMA.FTZ R16, R21.reuse, R27, -R16 ;  /* 0x0000001b15107223 */ /* 0x040fe20000010810 */
[----:B------:R-:W-:Y:S01]  /*e5a0*/  FMUL.FTZ R28, R28, R26 ;  /* 0x0000001a1c1c7220 */ /* 0x000fe20000410000 */
[----:B------:R-:W-:Y:S01]  /*e5b0*/  FFMA.FTZ R21, R21, R23, R14 ;  /* 0x0000001715157223 */ /* 0x000fe2000001000e */
[C---:B------:R-:W-:Y:S01]  /*e5c0*/  FMUL.FTZ R14, R31.reuse, R4 ;  /* 0x000000041f0e7220 */ /* 0x040fe20000410000 */
[C---:B------:R-:W-:Y:S01]  /*e5d0*/  FMUL.FTZ R23, R32.reuse, R5 ;  /* 0x0000000520177220 */ /* 0x040fe20000410000 */
[----:B------:R-:W-:Y:S01]  /*e5e0*/  FMUL.FTZ R31, R31, R6 ;  /* 0x000000061f1f7220 */ /* 0x000fe20000410000 */
        /* <DEDUP_REMOVED lines=11> */
.L_x_2405:
[----:B------:R-:W-:Y:S05]  /*e6a0*/  BSYNC.RECONVERGENT B0 ;  /* 0x0000000000007941 */ /* 0x000fea0003800200 */
.L_x_2404:
[----:B-----5:R1:W-:Y:S02]  /*e6b0*/  STS.128 [R241+0x800], R16 ;  /* 0x00080010f1007388 */ /* 0x0203e40000000c00 */
.L_x_2403:
[----:B------:R-:W-:Y:S05]  /*e6c0*/  BSYNC.RECONVERGENT B1 ;  /* 0x0000000000017941 */ /* 0x000fea0003800200 */
.L_x_2402:
        /* <DEDUP_REMOVED lines=22> */
[C---:B------:R-:W-:Y:S01]  /*e830*/  SHF.L.U32 R17, R16.reuse, 0x10, RZ ;  /* 0x0000001010117819 */ /* 0x040fe200000006ff */
[C---:B------:R-:W-:Y:S01]  /*e840*/  IMAD.U32 R29, R19.reuse, 0x10000, RZ ;  /* 0x00010000131d7824 */ /* 0x040fe200078e00ff */
[----:B------:R-:W-:Y:S02]  /*e850*/  LOP3.LUT R31, R16, 0xffff0000, RZ, 0xc0, !PT ;  /* 0xffff0000101f7812 */ /* 0x000fe400078ec0ff */
[----:B------:R-:W-:-:S02]  /*e860*/  LOP3.LUT R28, R19, 0xffff0000, RZ, 0xc0, !PT ;  /* 0xffff0000131c7812 */ /* 0x000fc400078ec0ff */
[C---:B------:R-:W-:Y:S02]  /*e870*/  LOP3.LUT R32, R18.reuse, 0xffff0000, RZ, 0xc0, !PT ;  /* 0xffff000012207812 */ /* 0x040fe400078ec0ff */
[----:B------:R-:W-:Y:S02]  /*e880*/  SHF.L.U32 R30, R18, 0x10, RZ ;  /* 0x00000010121e7819 */ /* 0x000fe400000006ff */
[----:B--2---:R-:W-:Y:S02]  /*e890*/  LOP3.LUT R27, R6, 0xffff0000, RZ, 0xc0, !PT ;  /* 0xffff0000061b7812 */ /* 0x004fe400078ec0ff */
[C---:B----4-:R-:W-:Y:S02]  /*e8a0*/  LOP3.LUT R23, R4.reuse, 0xffff0000, RZ, 0xc0, !PT ;  /* 0xffff000004177812 */ /* 0x050fe400078ec0ff */
[----:B------:R-:W-:Y:S01]  /*e8b0*/  LOP3.LUT R19, R5, 0xffff0000, RZ, 0xc0, !PT ;  /* 0xffff000005137812 */ /* 0x000fe200078ec0ff */
[----:B------:R-:W-:Y:S01]  /*e8c0*/  IMAD.U32 R4, R4, 0x10000, RZ ;  /* 0x0001000004047824 */ /* 0x000fe200078e00ff */
[----:B------:R-:W-:Y:S01]  /*e8d0*/  LOP3.LUT R26, R7, 0xffff0000, RZ, 0xc0, !PT ;  /* 0xffff0000071a7812 */ /* 0x000fe200078ec0ff */
[C---:B------:R-:W-:Y:S01]  /*e8e0*/  FMUL.FTZ R16, R14.reuse, R23 ;  /* 0x000000170e107220 */ /* 0x040fe20000410000 */
[-C--:B------:R-:W-:Y:S01]  /*e8f0*/  FMUL.FTZ R14, R14, R27.reuse ;  /* 0x0000001b0e0e7220 */ /* 0x080fe20000410000 */
[----:B------:R-:W-:Y:S01]  /*e900*/  SHF.L.U32 R6, R6, 0x10, RZ ;  /* 0x0000001006067819 */ /* 0x000fe200000006ff */
[----:B------:R-:W-:Y:S01]  /*e910*/  IMAD.U32 R5, R5, 0x10000, RZ ;  /* 0x0001000005057824 */ /* 0x000fe200078e00ff */
[----:B------:R-:W-:Y:S01]  /*e920*/  SHF.L.U32 R7, R7, 0x10, RZ ;  /* 0x0000001007077819 */ /* 0x000fe200000006ff */
[C---:B------:R-:W-:Y:S01]  /*e930*/  FFMA.FTZ R16, R21.reuse, R27, -R16 ;  /* 0x0000001b15107223 */ /* 0x040fe20000010810 */
[C---:B------:R-:W-:Y:S01]  /*e940*/  FMUL.FTZ R18, R28.reuse, R19 ;  /* 0x000000131c127220 */ /* 0x040fe20000410000 */
[----:B------:R-:W-:Y:S01]  /*e950*/  FFMA.FTZ R21, R21, R23, R14 ;  /* 0x0000001715157223 */ /* 0x000fe2000001000e */
[----:B------:R-:W-:Y:S01]  /*e960*/  FMUL.FTZ R28, R28, R26 ;  /* 0x0000001a1c1c7220 */ /* 0x000fe20000410000 */
        /* <DEDUP_REMOVED lines=14> */
.L_x_2409:
[----:B------:R-:W-:Y:S05]  /*ea50*/  BSYNC.RECONVERGENT B0 ;  /* 0x0000000000007941 */ /* 0x000fea0003800200 */
.L_x_2408:
[----:B-----5:R4:W-:Y:S02]  /*ea60*/  STS.128 [R241+0x2800], R16 ;  /* 0x00280010f1007388 */ /* 0x0209e40000000c00 */
.L_x_2407:
[----:B------:R-:W-:Y:S05]  /*ea70*/  BSYNC.RECONVERGENT B1 ;  /* 0x0000000000017941 */ /* 0x000fea0003800200 */
.L_x_2406:
        /* <DEDUP_REMOVED lines=56> */
.L_x_2413:
[----:B------:R-:W-:Y:S05]  /*ee00*/  BSYNC.RECONVERGENT B0 ;  /* 0x0000000000007941 */ /* 0x000fea0003800200 */
.L_x_2412:
[----:B-----5:R4:W-:Y:S02]  /*ee10*/  STS.128 [R241+0x4800], R16 ;  /* 0x00480010f1007388 */ /* 0x0209e40000000c00 */
.L_x_2411:
[----:B------:R-:W-:Y:S05]  /*ee20*/  BSYNC.RECONVERGENT B1 ;  /* 0x0000000000017941 */ /* 0x000fea0003800200 */
.L_x_2410:
        /* <DEDUP_REMOVED lines=19> */
[----:B-----5:R-:W-:Y:S01]  /*ef60*/  LOP3.LUT R8, R17, 0xffff0000, RZ, 0xc0, !PT ;  /* 0xffff000011087812 */ /* 0x020fe200078ec0ff */
[C---:B------:R-:W-:Y:S01]  /*ef70*/  IMAD.U32 R26, R19.reuse, 0x10000, RZ ;  /* 0x00010000131a7824 */ /* 0x040fe200078e00ff */
[----:B-1----:R-:W-:Y:S01]  /*ef80*/  LOP3.LUT R24, R19, 0xffff0000, RZ, 0xc0, !PT ;  /* 0xffff000013187812 */ /* 0x002fe200078ec0ff */
        /* <DEDUP_REMOVED lines=20> */
[----:B------:R-:W-:Y:S01]  /*f0d0*/  FMUL.FTZ R24, R18, R5 ;  /* 0x0000000512187220 */ /* 0x000fe20000410000 */
[----:B------:R-:W-:Y:S01]  /*f0e0*/  FMUL.FTZ R14, R28, R4 ;  /* 0x000000041c0e7220 */ /* 0x000fe20000410000 */
[-C--:B------:R-:W-:Y:S01]  /*f0f0*/  FMUL.FTZ R18, R18, R7.reuse ;  /* 0x0000000712127220 */ /* 0x080fe20000410000 */
[----:B------:R-:W-:Y:S01]  /*f100*/  FFMA.FTZ R16, R26, R16, R21 ;  /* 0x000000101a107223 */ /* 0x000fe20000010015 */
[-C--:B------:R-:W-:Y:S01]  /*f110*/  FMUL.FTZ R21, R28, R6.reuse ;  /* 0x000000061c157220 */ /* 0x080fe20000410000 */
[----:B------:R-:W-:Y:S01]  /*f120*/  FFMA.FTZ R14, R17, R6, -R14 ;  /* 0x00000006110e7223 */ /* 0x000fe2000001080e */
[C---:B------:R-:W-:Y:S01]  /*f130*/  FFMA.FTZ R24, R27.reuse, R7, -R24 ;  /* 0x000000071b187223 */ /* 0x040fe20000010818 */
[----:B------:R-:W-:Y:S01]  /*f140*/  FFMA.FTZ R5, R27, R5, R18 ;  /* 0x000000051b057223 */ /* 0x000fe20000010012 */
[----:B------:R-:W-:Y:S01]  /*f150*/  FFMA.FTZ R21, R17, R4, R21 ;  /* 0x0000000411157223 */ /* 0x000fe20000010015 */
[----:B------:R-:W-:-:S02]  /*f160*/  F2FP.BF16.F32.PACK_AB R17, R8, R19 ;  /* 0x000000130811723e */ /* 0x000fc400000010ff */
[----:B------:R-:W-:Y:S02]  /*f170*/  F2FP.BF16.F32.PACK_AB R19, R16, R29 ;  /* 0x0000001d1013723e */ /* 0x000fe400000010ff */
[----:B------:R-:W-:Y:S02]  /*f180*/  F2FP.BF16.F32.PACK_AB R16, R21, R14 ;  /* 0x0000000e1510723e */ /* 0x000fe400000010ff */
[----:B------:R-:W-:Y:S02]  /*f190*/  F2FP.BF16.F32.PACK_AB R18, R5, R24 ;  /* 0x000000180512723e */ /* 0x000fe400000010ff */
.L_x_2415:
[----:B------:R-:W-:Y:S05]  /*f1a0*/  BSYNC.RECONVERGENT B0 ;  /* 0x0000000000007941 */ /* 0x000fea0003800200 */
.L_x_2414:
[----:B-----5:R4:W-:Y:S02]  /*f1b0*/  STS.128 [R241+0x6800], R16 ;  /* 0x00680010f1007388 */ /* 0x0209e40000000c00 */
.L_x_2401:
[----:B------:R-:W-:Y:S05]  /*f1c0*/  BSYNC.RECONVERGENT B2 ;  /* 0x0000000000027941 */ /* 0x000fea0003800200 */
.L_x_2400:
        /* <DEDUP_REMOVED lines=28> */
[C---:B-----5:R-:W-:Y:S01]  /*f390*/  IMAD.U32 R23, R17.reuse, 0x10000, RZ ;  /* 0x0001000011177824 */ /* 0x060fe200078e00ff */
[----:B------:R-:W-:Y:S01]  /*f3a0*/  LOP3.LUT R17, R17, 0xffff0000, RZ, 0xc0, !PT ;  /* 0xffff000011117812 */ /* 0x000fe200078ec0ff */
[----:B------:R-:W-:Y:S01]  /*f3b0*/  IMAD.U32 R36, R19, 0x10000, RZ ;  /* 0x0001000013247824 */ /* 0x000fe200078e00ff */
[C---:B------:R-:W-:Y:S02]  /*f3c0*/  SHF.L.U32 R26, R16.reuse, 0x10, RZ ;  /* 0x00000010101a7819 */ /* 0x040fe400000006ff */
[----:B------:R-:W-:-:S02]  /*f3d0*/  LOP3.LUT R31, R16, 0xffff0000, RZ, 0xc0, !PT ;  /* 0xffff0000101f7812 */ /* 0x000fc400078ec0ff */
[----:B------:R-:W-:Y:S02]  /*f3e0*/  LOP3.LUT R32, R19, 0xffff0000, RZ, 0xc0, !PT ;  /* 0xffff000013207812 */ /* 0x000fe400078ec0ff */
[C---:B------:R-:W-:Y:S02]  /*f3f0*/  SHF.L.U32 R29, R18.reuse, 0x10, RZ ;  /* 0x00000010121d7819 */ /* 0x040fe400000006ff */
[----:B------:R-:W-:Y:S02]  /*f400*/  LOP3.LUT R18, R18, 0xffff0000, RZ, 0xc0, !PT ;  /* 0xffff000012127812 */ /* 0x000fe400078ec0ff */
[C---:B----4-:R-:W-:Y:S01]  /*f410*/  LOP3.LUT R28, R4.reuse, 0xffff0000, RZ, 0xc0, !PT ;  /* 0xffff0000041c7812 */ /* 0x050fe200078ec0ff */
        /* <DEDUP_REMOVED lines=15> */
[----:B------:R-:W-:-:S02]  /*f510*/  FMUL.FTZ R18, R18, R7 ;  /* 0x0000000712127220 */ /* 0x000fc40000410000 */
[----:B------:R-:W-:Y:S01]  /*f520*/  FFMA.FTZ R36, R36, R19, R23 ;  /* 0x0000001324247223 */ /* 0x000fe20000010017 */
[C---:B------:R-:W-:Y:S01]  /*f530*/  FMUL.FTZ R19, R31.reuse, R4 ;  /* 0x000000041f137220 */ /* 0x040fe20000410000 */
[-C--:B------:R-:W-:Y:S01]  /*f540*/  FMUL.FTZ R31, R31, R6.reuse ;  /* 0x000000061f1f7220 */ /* 0x080fe20000410000 */
[C---:B------:R-:W-:Y:S01]  /*f550*/  FFMA.FTZ R28, R29.reuse, R7, -R28 ;  /* 0x000000071d1c7223 */ /* 0x040fe2000001081c */
[----:B------:R-:W-:Y:S01]  /*f560*/  FFMA.FTZ R5, R29, R5, R18 ;  /* 0x000000051d057223 */ /* 0x000fe20000010012 */
[C---:B------:R-:W-:Y:S01]  /*f570*/  FFMA.FTZ R19, R26.reuse, R6, -R19 ;  /* 0x000000061a137223 */ /* 0x040fe20000010813 */
[----:B------:R-:W-:Y:S01]  /*f580*/  FFMA.FTZ R4, R26, R4, R31 ;  /* 0x000000041a047223 */ /* 0x000fe2000001001f */
[----:B------:R-:W-:Y:S02]  /*f590*/  F2FP.BF16.F32.PACK_AB R33, R36, R33 ;  /* 0x000000212421723e */ /* 0x000fe400000010ff */
[----:B------:R-:W-:Y:S02]  /*f5a0*/  F2FP.BF16.F32.PACK_AB R17, R17, R16 ;  /* 0x000000101111723e */ /* 0x000fe400000010ff */
[----:B------:R-:W-:Y:S01]  /*f5b0*/  F2FP.BF16.F32.PACK_AB R16, R4, R19 ;  /* 0x000000130410723e */ /* 0x000fe200000010ff */
[----:B------:R-:W-:Y:S01]  /*f5c0*/  IMAD.MOV.U32 R19, RZ, RZ, R33 ;  /* 0x000000ffff137224 */ /* 0x000fe200078e0021 */
[----:B------:R-:W-:-:S02]  /*f5d0*/  F2FP.BF16.F32.PACK_AB R18, R5, R28 ;  /* 0x0000001c0512723e */ /* 0x000fc400000010ff */
.L_x_2421:
[----:B------:R-:W-:Y:S05]  /*f5e0*/  BSYNC.RECONVERGENT B0 ;  /* 0x0000000000007941 */ /* 0x000fea0003800200 */
.L_x_2420:
[----:B-----5:R4:W-:Y:S02]  /*f5f0*/  STS.128 [R241+0x1000], R16 ;  /* 0x00100010f1007388 */ /* 0x0209e40000000c00 */
.L_x_2419:
[----:B------:R-:W-:Y:S05]  /*f600*/  BSYNC.RECONVERGENT B1 ;  /* 0x0000000000017941 */ /* 0x000fea0003800200 */
.L_x_2418:
        /* <DEDUP_REMOVED lines=28> */
[----:B--2---:R-:W-:Y:S02]  /*f7d0*/  LOP3.LUT R30, R6, 0xffff0000, RZ, 0xc0, !PT ;  /* 0xffff0000061e7812 */ /* 0x004fe400078ec0ff */
[----:B---3--:R-:W-:Y:S02]  /*f7e0*/  LOP3.LUT R28, R4, 0xffff0000, RZ, 0xc0, !PT ;  /* 0xffff0000041c7812 */ /* 0x008fe400078ec0ff */
[----:B------:R-:W-:-:S02]  /*f7f0*/  LOP3.LUT R19, R5, 0xffff0000, RZ, 0xc0, !PT ;  /* 0xffff000005137812 */ /* 0x000fc400078ec0ff */
[----:B------:R-:W-:Y:S01]  /*f800*/  LOP3.LUT R27, R7, 0xffff0000, RZ, 0xc0, !PT ;  /* 0xffff0000071b7812 */ /* 0x000fe200078ec0ff */
[C---:B------:R-:W-:Y:S01]  /*f810*/  FMUL.FTZ R16, R17.reuse, R28 ;  /* 0x0000001c11107220 */ /* 0x040fe20000410000 */
[-C--:B------:R-:W-:Y:S01]  /*f820*/  FMUL.FTZ R17, R17, R30.reuse ;  /* 0x0000001e11117220 */ /* 0x080fe20000410000 */
[C---:B------:R-:W-:Y:S02]  /*f830*/  FMUL.FTZ R33, R32.reuse, R19 ;  /* 0x0000001320217220 */ /* 0x040fe40000410000 */
[C---:B------:R-:W-:Y:S01]  /*f840*/  FFMA.FTZ R16, R23.reuse, R30, -R16 ;  /* 0x0000001e17107223 */ /* 0x040fe20000010810 */
[----:B------:R-:W-:Y:S01]  /*f850*/  FFMA.FTZ R17, R23, R28, R17 ;  /* 0x0000001c17117223 */ /* 0x000fe20000010011 */
[-C--:B------:R-:W-:Y:S01]  /*f860*/  FMUL.FTZ R23, R32, R27.reuse ;  /* 0x0000001b20177220 */ /* 0x080fe20000410000 */
[----:B------:R-:W-:Y:S01]  /*f870*/  IMAD.U32 R4, R4, 0x10000, RZ ;  /* 0x0001000004047824 */ /* 0x000fe200078e00ff */
[----:B------:R-:W-:Y:S01]  /*f880*/  SHF.L.U32 R6, R6, 0x10, RZ ;  /* 0x0000001006067819 */ /* 0x000fe200000006ff */
[----:B------:R-:W-:Y:S01]  /*f890*/  IMAD.U32 R5, R5, 0x10000, RZ ;  /* 0x0001000005057824 */ /* 0x000fe200078e00ff */
[----:B------:R-:W-:Y:S01]  /*f8a0*/  SHF.L.U32 R7, R7, 0x10, RZ ;  /* 0x0000001007077819 */ /* 0x000fe200000006ff */
[C---:B------:R-:W-:Y:S01]  /*f8b0*/  FFMA.FTZ R33, R36.reuse, R27, -R33 ;  /* 0x0000001b24217223 */ /* 0x040fe20000010821 */
        /* <DEDUP_REMOVED lines=14> */
.L_x_2425:
[----:B------:R-:W-:Y:S05]  /*f9a0*/  BSYNC.RECONVERGENT B0 ;  /* 0x0000000000007941 */ /* 0x000fea0003800200 */
.L_x_2424:
[----:B-----5:R1:W-:Y:S02]  /*f9b0*/  STS.128 [R241+0x3000], R16 ;  /* 0x00300010f1007388 */ /* 0x0203e40000000c00 */
.L_x_2423:
[----:B------:R-:W-:Y:S05]  /*f9c0*/  BSYNC.RECONVERGENT B1 ;  /* 0x0000000000017941 */ /* 0x000fea0003800200 */
.L_x_2422:
        /* <DEDUP_REMOVED lines=29> */
[----:B----4-:R-:W-:Y:S02]  /*fba0*/  LOP3.LUT R28, R4, 0xffff0000, RZ, 0xc0, !PT ;  /* 0xffff0000041c7812 */ /* 0x010fe400078ec0ff */
        /* <DEDUP_REMOVED lines=27> */
.L_x_2429:
[----:B------:R-:W-:Y:S05]  /*fd60*/  BSYNC.RECONVERGENT B0 ;  /* 0x0000000000007941 */ /* 0x000fea0003800200 */
.L_x_2428:
[----:B-----5:R4:W-:Y:S02]  /*fd70*/  STS.128 [R241+0x5000], R16 ;  /* 0x00500010f1007388 */ /* 0x0209e40000000c00 */
.L_x_2427:
[----:B------:R-:W-:Y:S05]  /*fd80*/  BSYNC.RECONVERGENT B1 ;  /* 0x0000000000017941 */ /* 0x000fea0003800200 */
.L_x_2426:
        /* <DEDUP_REMOVED lines=18> */
[----:B------:R-:W1:Y:S01]  /*feb0*/  LDG.E.64 R6, desc[UR4][R6.64+0xc0] ;  /* 0x0000c00406067981 */ /* 0x000e62000c1e1b00 */
        /* <DEDUP_REMOVED lines=8> */
[C---:B--2---:R-:W-:Y:S01]  /*ff40*/  LOP3.LUT R23, R4.reuse, 0xffff0000, RZ, 0xc0, !PT ;  /* 0xffff000004177812 */ /* 0x044fe200078ec0ff */
[----:B------:R-:W-:Y:S01]  /*ff50*/  IMAD.U32 R4, R4, 0x10000, RZ ;  /* 0x0001000004047824 */ /* 0x000fe200078e00ff */
[C---:B------:R-:W-:Y:S01]  /*ff60*/  LOP3.LUT R19, R5.reuse, 0xffff0000, RZ, 0xc0, !PT ;  /* 0xffff000005137812 */ /* 0x040fe200078ec0ff */
[----:B------:R-:W-:Y:S01]  /*ff70*/  IMAD.U32 R5, R5, 0x10000, RZ ;  /* 0x0001000005057824 */ /* 0x000fe200078e00ff */
[----:B-1----:R-:W-:Y:S01]  /*ff80*/  LOP3.LUT R25, R6, 0xffff0000, RZ, 0xc0, !PT ;  /* 0xffff000006197812 */ /* 0x002fe200078ec0ff */
        /* <DEDUP_REMOVED lines=23> */
.L_x_2431:
[----:B------:R-:W-:Y:S05]  /*10100*/  BSYNC.RECONVERGENT B0 ;  /* 0x0000000000007941 */ /* 0x000fea0003800200 */
.L_x_2430:
[----:B-----5:R4:W-:Y:S02]  /*10110*/  STS.128 [R241+0x7000], R16 ;  /* 0x00700010f1007388 */ /* 0x0209e40000000c00 */
.L_x_2417:
[----:B------:R-:W-:Y:S05]  /*10120*/  BSYNC.RECONVERGENT B2 ;  /* 0x0000000000027941 */ /* 0x000fea0003800200 */
.L_x_2416:
        /* <DEDUP_REMOVED lines=16> */
[----:B------:R-:W3:Y:S01]  /*10230*/  LDCU.64 UR8, c[0x0][0x4d0] ;  /* 0x00009a00ff0877ac */ /* 0x000ee20008000a00 */
[C---:B------:R-:W-:Y:S01]  /*10240*/  IADD3 R3, P0, PT, R69.reuse, R20, RZ ;  /* 0x0000001445037210 */ /* 0x040fe20007f1e0ff */
[----:B------:R-:W4:Y:S03]  /*10250*/  LDCU.64 UR10, c[0x0][0x4c8] ;  /* 0x00009900ff0a77ac */ /* 0x000f260008000a00 */
[----:B------:R-:W-:Y:S01]  /*10260*/  LEA.HI.X.SX32 R2, R69, R22, 0x1, P0 ;  /* 0x0000001645027211 */ /* 0x000fe200000f0eff */
[----:B------:R-:W-:-:S03]  /*10270*/  IMAD.SHL.U32 R4, R3, 0x2, RZ ;  /* 0x0000000203047824 */ /* 0x000fc600078e00ff */
[----:B------:R-:W-:Y:S02]  /*10280*/  SHF.L.U64.HI R2, R3, 0x1, R2 ;  /* 0x0000000103027819 */ /* 0x000fe40000010202 */
[C---:B---3--:R-:W-:Y:S02]  /*10290*/  IADD3 R34, P0, PT, R4.reuse, UR8, RZ ;  /* 0x0000000804227c10 */ /* 0x048fe4000ff1e0ff */
[----:B----4-:R-:W-:Y:S02]  /*102a0*/  IADD3 R32, P1, PT, R4, UR10, RZ ;  /* 0x0000000a04207c10 */ /* 0x010fe4000ff3e0ff */
[C---:B------:R-:W-:Y:S02]  /*102b0*/  IADD3.X R35, PT, PT, R2.reuse, UR9, RZ, P0, !PT ;  /* 0x0000000902237c10 */ /* 0x040fe400087fe4ff */
[----:B------:R-:W-:-:S03]  /*102c0*/  IADD3.X R33, PT, PT, R2, UR11, RZ, P1, !PT ;  /* 0x0000000b02217c10 */ /* 0x000fc60008ffe4ff */
[----:B------:R-:W3:Y:S04]  /*102d0*/  LDG.E.64 R2, desc[UR4][R34.64] ;  /* 0x0000000422027981 */ /* 0x000ee8000c1e1b00 */
[----:B------:R-:W4:Y:S01]  /*102e0*/  LDG.E.64 R4, desc[UR4][R32.64] ;  /* 0x0000000420047981 */ /* 0x000f22000c1e1b00 */
[C---:B-----5:R-:W-:Y:S01]  /*102f0*/  LOP3.LUT R7, R17.reuse, 0xffff0000, RZ, 0xc0, !PT ;  /* 0xffff000011077812 */ /* 0x060fe200078ec0ff */
[----:B------:R-:W-:Y:S01]  /*10300*/  IMAD.U32 R8, R17, 0x10000, RZ ;  /* 0x0001000011087824 */ /* 0x000fe200078e00ff */
[C---:B------:R-:W-:Y:S01]  /*10310*/  SHF.L.U32 R17, R16.reuse, 0x10, RZ ;  /* 0x0000001010117819 */ /* 0x040fe200000006ff */
[C---:B------:R-:W-:Y:S01]  /*10320*/  IMAD.U32 R28, R19.reuse, 0x10000, RZ ;  /* 0x00010000131c7824 */ /* 0x040fe200078e00ff */
[----:B------:R-:W-:Y:S02]  /*10330*/  LOP3.LUT R30, R16, 0xffff0000, RZ, 0xc0, !PT ;  /* 0xffff0000101e7812 */ /* 0x000fe400078ec0ff */
[----:B------:R-:W-:-:S02]  /*10340*/  LOP3.LUT R27, R19, 0xffff0000, RZ, 0xc0, !PT ;  /* 0xffff0000131b7812 */ /* 0x000fc400078ec0ff */
[C---:B------:R-:W-:Y:S02]  /*10350*/  SHF.L.U32 R29, R18.reuse, 0x10, RZ ;  /* 0x00000010121d7819 */ /* 0x040fe400000006ff */
[----:B------:R-:W-:Y:S02]  /*10360*/  LOP3.LUT R18, R18, 0xffff0000, RZ, 0xc0, !PT ;  /* 0xffff000012127812 */ /* 0x000fe400078ec0ff */
[C---:B---3--:R-:W-:Y:S01]  /*10370*/  LOP3.LUT R21, R2.reuse, 0xffff0000, RZ, 0xc0, !PT ;  /* 0xffff000002157812 */ /* 0x048fe200078ec0ff */
[----:B------:R-:W-:Y:S01]  /*10380*/  IMAD.U32 R2, R2, 0x10000, RZ ;  /* 0x0001000002027824 */ /* 0x000fe200078e00ff */
[C---:B------:R-:W-:Y:S01]  /*10390*/  LOP3.LUT R16, R3.reuse, 0xffff0000, RZ, 0xc0, !PT ;  /* 0xffff000003107812 */ /* 0x040fe200078ec0ff */
[----:B------:R-:W-:Y:S01]  /*103a0*/  IMAD.U32 R3, R3, 0x10000, RZ ;  /* 0x0001000003037824 */ /* 0x000fe200078e00ff */
[----:B----4-:R-:W-:Y:S01]  /*103b0*/  LOP3.LUT R26, R4, 0xffff0000, RZ, 0xc0, !PT ;  /* 0xffff0000041a7812 */ /* 0x010fe200078ec0ff */
[----:B------:R-:W-:Y:S01]  /*103c0*/  FMUL.FTZ R19, R7, R21 ;  /* 0x0000001507137220 */ /* 0x000fe20000410000 */
[----:B------:R-:W-:-:S02]  /*103d0*/  LOP3.LUT R23, R5, 0xffff0000, RZ, 0xc0, !PT ;  /* 0xffff000005177812 */ /* 0x000fc400078ec0ff */
[----:B------:R-:W-:Y:S01]  /*103e0*/  SHF.L.U32 R4, R4, 0x10, RZ ;  /* 0x0000001004047819 */ /* 0x000fe200000006ff */
[----:B------:R-:W-:Y:S01]  /*103f0*/  FMUL.FTZ R32, R7, R26 ;  /* 0x0000001a07207220 */ /* 0x000fe20000410000 */
[----:B------:R-:W-:Y:S01]  /*10400*/  SHF.L.U32 R5, R5, 0x10, RZ ;  /* 0x0000001005057819 */ /* 0x000fe200000006ff */
[C---:B------:R-:W-:Y:S01]  /*10410*/  FMUL.FTZ R7, R27.reuse, R16 ;  /* 0x000000101b077220 */ /* 0x040fe20000410000 */
[C---:B------:R-:W-:Y:S01]  /*10420*/  FFMA.FTZ R19, R8.reuse, R26, -R19 ;  /* 0x0000001a08137223 */ /* 0x040fe20000010813 */
[----:B------:R-:W-:Y:S01]  /*10430*/  FFMA.FTZ R32, R8, R21, R32 ;  /* 0x0000001508207223 */ /* 0x000fe20000010020 */
[----:B------:R-:W-:Y:S01]  /*10440*/  FMUL.FTZ R27, R27, R23 ;  /* 0x000000171b1b7220 */ /* 0x000fe20000410000 */
[----:B------:R-:W-:Y:S01]  /*10450*/  FMUL.FTZ R26, R18, R3 ;  /* 0x00000003121a7220 */ /* 0x000fe20000410000 */
        /* <DEDUP_REMOVED lines=13> */
.L_x_2435:
[----:B------:R-:W-:Y:S05]  /*10530*/  BSYNC.RECONVERGENT B0 ;  /* 0x0000000000007941 */ /* 0x000fea0003800200 */
.L_x_2434:
[----:B-----5:R4:W-:Y:S02]  /*10540*/  STS.128 [R241+0x1800], R16 ;  /* 0x00180010f1007388 */ /* 0x0209e40000000c00 */
.L_x_2433:
[----:B------:R-:W-:Y:S05]  /*10550*/  BSYNC.RECONVERGENT B1 ;  /* 0x0000000000017941 */ /* 0x000fea0003800200 */
.L_x_2432:
        /* <DEDUP_REMOVED lines=28> */
[----:B--2---:R-:W-:Y:S02]  /*10720*/  LOP3.LUT R26, R4, 0xffff0000, RZ, 0xc0, !PT ;  /* 0xffff0000041a7812 */ /* 0x004fe400078ec0ff */
[----:B---3--:R-:W-:Y:S02]  /*10730*/  LOP3.LUT R21, R2, 0xffff0000, RZ, 0xc0, !PT ;  /* 0xffff000002157812 */ /* 0x008fe400078ec0ff */
[----:B------:R-:W-:Y:S01]  /*10740*/  LOP3.LUT R16, R3, 0xffff0000, RZ, 0xc0, !PT ;  /* 0xffff000003107812 */ /* 0x000fe200078ec0ff */
[----:B------:R-:W-:Y:S01]  /*10750*/  FMUL.FTZ R32, R7, R26 ;  /* 0x0000001a07207220 */ /* 0x000fe20000410000 */
[----:B------:R-:W-:Y:S01]  /*10760*/  LOP3.LUT R23, R5, 0xffff0000, RZ, 0xc0, !PT ;  /* 0xffff000005177812 */ /* 0x000fe200078ec0ff */
[----:B------:R-:W-:Y:S01]  /*10770*/  FMUL.FTZ R19, R7, R21 ;  /* 0x0000001507137220 */ /* 0x000fe20000410000 */
[----:B------:R-:W-:Y:S01]  /*10780*/  SHF.L.U32 R4, R4, 0x10, RZ ;  /* 0x0000001004047819 */ /* 0x000fe200000006ff */
[----:B------:R-:W-:Y:S01]  /*10790*/  IMAD.U32 R3, R3, 0x10000, RZ ;  /* 0x0001000003037824 */ /* 0x000fe200078e00ff */
[----:B------:R-:W-:Y:S01]  /*107a0*/  SHF.L.U32 R5, R5, 0x10, RZ ;  /* 0x0000001005057819 */ /* 0x000fe200000006ff */
[----:B------:R-:W-:-:S02]  /*107b0*/  IMAD.U32 R2, R2, 0x10000, RZ ;  /* 0x0001000002027824 */ /* 0x000fc400078e00ff */
        /* <DEDUP_REMOVED lines=18> */
.L_x_2439:
[----:B------:R-:W-:Y:S05]  /*108e0*/  BSYNC.RECONVERGENT B0 ;  /* 0x0000000000007941 */ /* 0x000fea0003800200 */
.L_x_2438:
[----:B-----5:R1:W-:Y:S02]  /*108f0*/  STS.128 [R241+0x3800], R16 ;  /* 0x00380010f1007388 */ /* 0x0203e40000000c00 */
.L_x_2437:
[----:B------:R-:W-:Y:S05]  /*10900*/  BSYNC.RECONVERGENT B1 ;  /* 0x0000000000017941 */ /* 0x000fea0003800200 */
.L_x_2436:
        /* <DEDUP_REMOVED lines=29> */
[----:B----4-:R-:W-:Y:S02]  /*10ae0*/  LOP3.LUT R21, R2, 0xffff0000, RZ, 0xc0, !PT ;  /* 0xffff000002157812 */ /* 0x010fe400078ec0ff */
        /* <DEDUP_REMOVED lines=26> */
.L_x_2443:
[----:B------:R-:W-:Y:S05]  /*10c90*/  BSYNC.RECONVERGENT B0 ;  /* 0x0000000000007941 */ /* 0x000fea0003800200 */
.L_x_2442:
[----:B-----5:R4:W-:Y:S02]  /*10ca0*/  STS.128 [R241+0x5800], R16 ;  /* 0x00580010f1007388 */ /* 0x0209e40000000c00 */
.L_x_2441:
[----:B------:R-:W-:Y:S05]  /*10cb0*/  BSYNC.RECONVERGENT B1 ;  /* 0x0000000000017941 */ /* 0x000fea0003800200 */
.L_x_2440:
        /* <DEDUP_REMOVED lines=56> */
.L_x_2445:
[----:B------:R-:W-:Y:S05]  /*11040*/  BSYNC.RECONVERGENT B0 ;  /* 0x0000000000007941 */ /* 0x000fea0003800200 */
.L_x_2444:
[----:B-----5:R4:W-:Y:S01]  /*11050*/  STS.128 [R241+0x7800], R16 ;  /* 0x00780010f1007388 */ /* 0x0209e20000000c00 */
[----:B------:R-:W-:Y:S05]  /*11060*/  BRA `(.L_x_2382) ;  /* 0x0000005c000c7947 */ /* 0x000fea0003800000 */
.L_x_2383:
        /* <DEDUP_REMOVED lines=17> */
[----:B------:R-:W-:Y:S01]  /*11180*/  ISETP.GE.U32.AND P1, PT, R12, R32, PT ;  /* 0x000000200c00720c */ /* 0x000fe20003f26070 */
[----:B------:R-:W2:Y:S03]  /*11190*/  LDCU.64 UR8, c[0x0][0x4d0] ;  /* 0x00009a00ff0877ac */ /* 0x000ea60008000a00 */
        /* <DEDUP_REMOVED lines=23> */
[----:B------:R-:W-:-:S02]  /*11310*/  LOP3.LUT R6, R6, 0xffff0000, RZ, 0xc0, !PT ;  /* 0xffff000006067812 */ /* 0x000fc400078ec0ff */
[----:B---3--:R-:W-:Y:S01]  /*11320*/  SHF.L.U32 R42, R18, 0x10, RZ ;  /* 0x00000010122a7819 */ /* 0x008fe200000006ff */
[C---:B------:R-:W-:Y:S01]  /*11330*/  IMAD.U32 R7, R17.reuse, 0x10000, RZ ;  /* 0x0001000011077824 */ /* 0x040fe200078e00ff */
[----:B------:R-:W-:Y:S01]  /*11340*/  LOP3.LUT R43, R17, 0xffff0000, RZ, 0xc0, !PT ;  /* 0xffff0000112b7812 */ /* 0x000fe200078ec0ff */
[----:B------:R-:W-:Y:S01]  /*11350*/  IMAD.U32 R40, R16, 0x10000, RZ ;  /* 0x0001000010287824 */ /* 0x000fe200078e00ff */
[----:B------:R-:W-:Y:S01]  /*11360*/  LOP3.LUT R18, R18, 0xffff0000, RZ, 0xc0, !PT ;  /* 0xffff000012127812 */ /* 0x000fe200078ec0ff */
[----:B------:R-:W-:Y:S01]  /*11370*/  IMAD.U32 R17, R19, 0x10000, RZ ;  /* 0x0001000013117824 */ /* 0x000fe200078e00ff */
[----:B------:R-:W-:Y:S01]  /*11380*/  LOP3.LUT R16, R16, 0xffff0000, RZ, 0xc0, !PT ;  /* 0xffff000010107812 */ /* 0x000fe200078ec0ff */
[----:B------:R-:W-:Y:S01]  /*11390*/  @!P1 FADD.FTZ R40, -R40, -RZ ;  /* 0x800000ff28289221 */ /* 0x000fe20000010100 */
[----:B----4-:R-:W-:Y:S01]  /*113a0*/  SHF.L.U32 R47, R24, 0x10, RZ ;  /* 0x00000010182f7819 */ /* 0x010fe200000006ff */
        /* <DEDUP_REMOVED lines=44> */
.L_x_2450:
[----:B------:R-:W-:Y:S05]  /*11670*/  BSYNC.RECONVERGENT B0 ;  /* 0x0000000000007941 */ /* 0x000fea0003800200 */
.L_x_2449:
[----:B------:R-:W-:Y:S05]  /*11680*/  BSYNC.RECONVERGENT B1 ;  /* 0x0000000000017941 */ /* 0x000fea0003800200 */
.L_x_2448:
        /* <DEDUP_REMOVED lines=27> */
[C---:B-----5:R-:W-:Y:S01]  /*11840*/  LOP3.LUT R15, R25.reuse, 0xffff0000, RZ, 0xc0, !PT ;  /* 0xffff0000190f7812 */ /* 0x060fe200078ec0ff */
[----:B------:R-:W-:Y:S01]  /*11850*/  IMAD.U32 R39, R25, 0x10000, RZ ;  /* 0x0001000019277824 */ /* 0x000fe200078e00ff */
[C---:B------:R-:W-:Y:S01]  /*11860*/  LOP3.LUT R25, R27.reuse, 0xffff0000, RZ, 0xc0, !PT ;  /* 0xffff00001b197812 */ /* 0x040fe200078ec0ff */
[----:B------:R-:W-:Y:S01]  /*11870*/  IMAD.U32 R38, R26, 0x10000, RZ ;  /* 0x000100001a267824 */ /* 0x000fe200078e00ff */
[----:B------:R-:W-:Y:S02]  /*11880*/  SHF.L.U32 R41, R27, 0x10, RZ ;  /* 0x000000101b297819 */ /* 0x000fe400000006ff */
[C---:B------:R-:W-:Y:S02]  /*11890*/  SHF.L.U32 R36, R24.reuse, 0x10, RZ ;  /* 0x0000001018247819 */ /* 0x040fe400000006ff */
[----:B------:R-:W-:Y:S02]  /*118a0*/  LOP3.LUT R24, R24, 0xffff0000, RZ, 0xc0, !PT ;  /* 0xffff000018187812 */ /* 0x000fe400078ec0ff */
        /* <DEDUP_REMOVED lines=54> */
.L_x_2454:
[----:B------:R-:W-:Y:S05]  /*11c10*/  BSYNC.RECONVERGENT B0 ;  /* 0x0000000000007941 */ /* 0x000fea0003800200 */
.L_x_2453:
[----:B-----5:R4:W-:Y:S02]  /*11c20*/  STS.128 [R241+0x2000], R24 ;  /* 0x00200018f1007388 */ /* 0x0209e40000000c00 */
.L_x_2452:
[----:B------:R-:W-:Y:S05]  /*11c30*/  BSYNC.RECONVERGENT B1 ;  /* 0x0000000000017941 */ /* 0x000fea0003800200 */
.L_x_2451:
        /* <DEDUP_REMOVED lines=87> */
.L_x_2458:
[----:B------:R-:W-:Y:S05]  /*121b0*/  BSYNC.RECONVERGENT B0 ;  /* 0x0000000000007941 */ /* 0x000fea0003800200 */
.L_x_2457:
[----:B-----5:R1:W-:Y:S02]  /*121c0*/  STS.128 [R241+0x4000], R24 ;  /* 0x00400018f1007388 */ /* 0x0203e40000000c00 */
.L_x_2456:
[----:B------:R-:W-:Y:S05]  /*121d0*/  BSYNC.RECONVERGENT B1 ;  /* 0x0000000000017941 */ /* 0x000fea0003800200 */
.L_x_2455:
        /* <DEDUP_REMOVED lines=30> */
[----:B------:R-:W-:Y:S02]  /*123c0*/  LOP3.LUT R25, R26, 0xffff0000, RZ, 0xc0, !PT ;  /* 0xffff00001a197812 */ /* 0x000fe400078ec0ff */
[C---:B------:R-:W-:Y:S02]  /*123d0*/  LOP3.LUT R24, R27.reuse, 0xffff0000, RZ, 0xc0, !PT ;  /* 0xffff00001b187812 */ /* 0x040fe400078ec0ff */
[----:B------:R-:W-:Y:S01]  /*123e0*/  SHF.L.U32 R40, R27, 0x10, RZ ;  /* 0x000000101b287819 */ /* 0x000fe200000006ff */
[C---:B----4-:R-:W-:Y:S01]  /*123f0*/  IMAD.U32 R27, R4.reuse, 0x10000, RZ ;  /* 0x00010000041b7824 */ /* 0x050fe200078e00ff */
[----:B------:R-:W-:Y:S01]  /*12400*/  LOP3.LUT R26, R4, 0xffff0000, RZ, 0xc0, !PT ;  /* 0xffff0000041a7812 */ /* 0x000fe200078ec0ff */
[----:B------:R-:W-:Y:S01]  /*12410*/  IMAD.U32 R41, R6, 0x10000, RZ ;  /* 0x0001000006297824 */ /* 0x000fe200078e00ff */
[C---:B------:R-:W-:Y:S01]  /*12420*/  SHF.L.U32 R4, R5.reuse, 0x10, RZ ;  /* 0x0000001005047819 */ /* 0x040fe200000006ff */
[----:B---3--:R-:W-:Y:S01]  /*12430*/  IMAD.U32 R44, R20, 0x10000, RZ ;  /* 0x00010000142c7824 */ /* 0x008fe200078e00ff */
        /* <DEDUP_REMOVED lines=17> */
[----:B------:R-:W-:Y:S01]  /*12550*/  FMUL.FTZ R27, R44, R27 ;  /* 0x0000001b2c1b7220 */ /* 0x000fe20000410000 */
[----:B------:R-:W-:Y:S01]  /*12560*/  LOP3.LUT R22, R23, 0xffff0000, RZ, 0xc0, !PT ;  /* 0xffff000017167812 */ /* 0x000fe200078ec0ff */
[----:B------:R-:W-:Y:S01]  /*12570*/  FMUL.FTZ R6, R21, R6 ;  /* 0x0000000615067220 */ /* 0x000fe20000410000 */
[----:B--2---:R-:W-:-:S02]  /*12580*/  IMAD.U32 R21, R16, 0x10000, RZ ;  /* 0x0001000010157824 */ /* 0x004fc400078e00ff */
[----:B------:R-:W-:Y:S01]  /*12590*/  FMUL.FTZ R5, R20, R5 ;  /* 0x0000000514057220 */ /* 0x000fe20000410000 */
[----:B------:R-:W-:Y:S01]  /*125a0*/  LOP3.LUT R20, R16, 0xffff0000, RZ, 0xc0, !PT ;  /* 0xffff000010147812 */ /* 0x000fe200078ec0ff */
[----:B------:R-:W-:Y:S01]  /*125b0*/  FMUL.FTZ R26, R45, R26 ;  /* 0x0000001a2d1a7220 */ /* 0x000fe20000410000 */
[----:B------:R-:W-:Y:S01]  /*125c0*/  @!P1 FADD.FTZ R41, -R41, -RZ ;  /* 0x800000ff29299221 */ /* 0x000fe20000010100 */
[----:B------:R-:W-:Y:S01]  /*125d0*/  SHF.L.U32 R16, R17, 0x10, RZ ;  /* 0x0000001011107819 */ /* 0x000fe200000006ff */
[----:B------:R-:W-:Y:S01]  /*125e0*/  FMUL.FTZ R4, R43, R4 ;  /* 0x000000042b047220 */ /* 0x000fe20000410000 */
[----:B------:R-:W-:Y:S01]  /*125f0*/  LOP3.LUT R23, R17, 0xffff0000, RZ, 0xc0, !PT ;  /* 0xffff000011177812 */ /* 0x000fe200078ec0ff */
[----:B------:R-:W-:Y:S01]  /*12600*/  FMUL.FTZ R47, R47, R42 ;  /* 0x0000002a2f2f7220 */ /* 0x000fe20000410000 */
[----:B------:R-:W-:Y:S01]  /*12610*/  FMUL.FTZ R7, R22, R7 ;  /* 0x0000000716077220 */ /* 0x000fe20000410000 */
[----:B------:R-:W-:Y:S01]  /*12620*/  IMAD.U32 R22, R18, 0x10000, RZ ;  /* 0x0001000012167824 */ /* 0x000fe200078e00ff */
[C---:B------:R-:W-:Y:S01]  /*12630*/  SHF.L.U32 R17, R19.reuse, 0x10, RZ ;  /* 0x0000001013117819 */ /* 0x040fe200000006ff */
[----:B------:R-:W-:Y:S01]  /*12640*/  FMUL.FTZ R41, R46, R41 ;  /* 0x000000292e297220 */ /* 0x000fe20000410000 */
[----:B------:R-:W-:Y:S01]  /*12650*/  LOP3.LUT R18, R18, 0xffff0000, RZ, 0xc0, !PT ;  /* 0xffff000012127812 */ /* 0x000fe200078ec0ff */
[----:B------:R-:W-:Y:S01]  /*12660*/  FFMA.FTZ R21, R36, R21, R27 ;  /* 0x0000001524157223 */ /* 0x000fe2000001001b */
        /* <DEDUP_REMOVED lines=14> */
.L_x_2460:
[----:B------:R-:W-:Y:S05]  /*12750*/  BSYNC.RECONVERGENT B0 ;  /* 0x0000000000007941 */ /* 0x000fea0003800200 */
.L_x_2459:
[----:B-----5:R4:W-:Y:S02]  /*12760*/  STS.128 [R241+0x6000], R24 ;  /* 0x00600018f1007388 */ /* 0x0209e40000000c00 */
.L_x_2447:
[----:B------:R-:W-:Y:S05]  /*12770*/  BSYNC.RECONVERGENT B2 ;  /* 0x0000000000027941 */ /* 0x000fea0003800200 */
.L_x_2446:
        /* <DEDUP_REMOVED lines=94> */
.L_x_2466:
[----:B------:R-:W-:Y:S05]  /*12d60*/  BSYNC.RECONVERGENT B0 ;  /* 0x0000000000007941 */ /* 0x000fea0003800200 */
.L_x_2465:
[----:B-----5:R1:W-:Y:S02]  /*12d70*/  STS.128 [R241+0x800], R24 ;  /* 0x00080018f1007388 */ /* 0x0203e40000000c00 */
.L_x_2464:
[----:B------:R-:W-:Y:S05]  /*12d80*/  BSYNC.RECONVERGENT B1 ;  /* 0x0000000000017941 */ /* 0x000fea0003800200 */
.L_x_2463:
        /* <DEDUP_REMOVED lines=87> */
.L_x_2470:
[----:B------:R-:W-:Y:S05]  /*13300*/  BSYNC.RECONVERGENT B0 ;  /* 0x0000000000007941 */ /* 0x000fea0003800200 */
.L_x_2469:
[----:B-----5:R4:W-:Y:S02]  /*13310*/  STS.128 [R241+0x2800], R24 ;  /* 0x00280018f1007388 */ /* 0x0209e40000000c00 */
.L_x_2468:
[----:B------:R-:W-:Y:S05]  /*13320*/  BSYNC.RECONVERGENT B1 ;  /* 0x0000000000017941 */ /* 0x000fea0003800200 */
.L_x_2467:
        /* <DEDUP_REMOVED lines=87> */
.L_x_2474:
[----:B------:R-:W-:Y:S05]  /*138a0*/  BSYNC.RECONVERGENT B0 ;  /* 0x0000000000007941 */ /* 0x000fea0003800200 */
.L_x_2473:
[----:B-----5:R4:W-:Y:S02]  /*138b0*/  STS.128 [R241+0x4800], R24 ;  /* 0x00480018f1007388 */ /* 0x0209e40000000c00 */
.L_x_2472:
[----:B------:R-:W-:Y:S05]  /*138c0*/  BSYNC.RECONVERGENT B1 ;  /* 0x0000000000017941 */ /* 0x000fea0003800200 */
.L_x_2471:
        /* <DEDUP_REMOVED lines=37> */
[----:B------:R-:W-:Y:S01]  /*13b20*/  SHF.L.U32 R17, R19, 0x10, RZ ;  /* 0x0000001013117819 */ /* 0x000fe200000006ff */
[----:B---3--:R-:W-:Y:S01]  /*13b30*/  IMAD.U32 R42, R24, 0x10000, RZ ;  /* 0x00010000182a7824 */ /* 0x008fe200078e00ff */
[----:B------:R-:W-:Y:S01]  /*13b40*/  LOP3.LUT R18, R18, 0xffff0000, RZ, 0xc0, !PT ;  /* 0xffff000012127812 */ /* 0x000fe200078ec0ff */
        /* <DEDUP_REMOVED lines=11> */
[----:B------:R-:W-:Y:S01]  /*13c00*/  LOP3.LUT R25, R26, 0xffff0000, RZ, 0xc0, !PT ;  /* 0xffff00001a197812 */ /* 0x000fe200078ec0ff */
[----:B------:R-:W-:Y:S01]  /*13c10*/  @!P0 FADD.FTZ R16, -R16, -RZ ;  /* 0x800000ff10108221 */ /* 0x000fe20000010100 */
[C---:B------:R-:W-:Y:S01]  /*13c20*/  LOP3.LUT R46, R27.reuse, 0xffff0000, RZ, 0xc0, !PT ;  /* 0xffff00001b2e7812 */ /* 0x040fe200078ec0ff */
[----:B------:R-:W-:Y:S01]  /*13c30*/  @!P0 FADD.FTZ R40, -R40, -RZ ;  /* 0x800000ff28288221 */ /* 0x000fe20000010100 */
[----:B------:R-:W-:Y:S01]  /*13c40*/  SHF.L.U32 R44, R26, 0x10, RZ ;  /* 0x000000101a2c7819 */ /* 0x000fe200000006ff */
[----:B------:R-:W-:-:S02]  /*13c50*/  IMAD.U32 R26, R27, 0x10000, RZ ;  /* 0x000100001b1a7824 */ /* 0x000fc400078e00ff */
[----:B------:R-:W-:Y:S01]  /*13c60*/  FMUL.FTZ R25, R25, R18 ;  /* 0x0000001219197220 */ /* 0x000fe20000410000 */
[----:B------:R-:W-:Y:S01]  /*13c70*/  FMUL.FTZ R46, R46, R19 ;  /* 0x000000132e2e7220 */ /* 0x000fe20000410000 */
        /* <DEDUP_REMOVED lines=28> */
.L_x_2476:
[----:B------:R-:W-:Y:S05]  /*13e40*/  BSYNC.RECONVERGENT B0 ;  /* 0x0000000000007941 */ /* 0x000fea0003800200 */
.L_x_2475:
[----:B-----5:R1:W-:Y:S02]  /*13e50*/  STS.128 [R241+0x6800], R4 ;  /* 0x00680004f1007388 */ /* 0x0203e40000000c00 */
.L_x_2462:
[----:B------:R-:W-:Y:S05]  /*13e60*/  BSYNC.RECONVERGENT B2 ;  /* 0x0000000000027941 */ /* 0x000fea0003800200 */
.L_x_2461:
        /* <DEDUP_REMOVED lines=96> */
.L_x_2482:
[----:B------:R-:W-:Y:S05]  /*14470*/  BSYNC.RECONVERGENT B0 ;  /* 0x0000000000007941 */ /* 0x000fea0003800200 */
.L_x_2481:
[----:B-----5:R4:W-:Y:S02]  /*14480*/  STS.128 [R241+0x1000], R24 ;  /* 0x00100018f1007388 */ /* 0x0209e40000000c00 */
.L_x_2480:
[----:B------:R-:W-:Y:S05]  /*14490*/  BSYNC.RECONVERGENT B1 ;  /* 0x0000000000017941 */ /* 0x000fea0003800200 */
.L_x_2479:
        /* <DEDUP_REMOVED lines=88> */
.L_x_2486:
[----:B------:R-:W-:Y:S05]  /*14a20*/  BSYNC.RECONVERGENT B0 ;  /* 0x0000000000007941 */ /* 0x000fea0003800200 */
.L_x_2485:
[----:B-----5:R4:W-:Y:S02]  /*14a30*/  STS.128 [R241+0x3000], R24 ;  /* 0x00300018f1007388 */ /* 0x0209e40000000c00 */
.L_x_2484:
[----:B------:R-:W-:Y:S05]  /*14a40*/  BSYNC.RECONVERGENT B1 ;  /* 0x0000000000017941 */ /* 0x000fea0003800200 */
.L_x_2483:
        /* <DEDUP_REMOVED lines=88> */
.L_x_2490:
[----:B------:R-:W-:Y:S05]  /*14fd0*/  BSYNC.RECONVERGENT B0 ;  /* 0x0000000000007941 */ /* 0x000fea0003800200 */
.L_x_2489:
[----:B-----5:R4:W-:Y:S02]  /*14fe0*/  STS.128 [R241+0x5000], R24 ;  /* 0x00500018f1007388 */ /* 0x0209e40000000c00 */
.L_x_2488:
[----:B------:R-:W-:Y:S05]  /*14ff0*/  BSYNC.RECONVERGENT B1 ;  /* 0x0000000000017941 */ /* 0x000fea0003800200 */
.L_x_2487:
        /* <DEDUP_REMOVED lines=87> */
.L_x_2492:
[----:B------:R-:W-:Y:S05]  /*15570*/  BSYNC.RECONVERGENT B0 ;  /* 0x0000000000007941 */ /* 0x000fea0003800200 */
.L_x_2491:
[----:B-----5:R1:W-:Y:S02]  /*15580*/  STS.128 [R241+0x7000], R4 ;  /* 0x00700004f1007388 */ /* 0x0203e40000000c00 */
.L_x_2478:
[----:B------:R-:W-:Y:S05]  /*15590*/  BSYNC.RECONVERGENT B2 ;  /* 0x0000000000027941 */ /* 0x000fea0003800200 */
.L_x_2477:
        /* <DEDUP_REMOVED lines=95> */
.L_x_2496:
[----:B------:R-:W-:Y:S05]  /*15b90*/  BSYNC.RECONVERGENT B0 ;  /* 0x0000000000007941 */ /* 0x000fea0003800200 */
.L_x_2495:
[----:B-----5:R4:W-:Y:S02]  /*15ba0*/  STS.128 [R241+0x1800], R24 ;  /* 0x00180018f1007388 */ /* 0x0209e40000000c00 */
.L_x_2494:
[----:B------:R-:W-:Y:S05]  /*15bb0*/  BSYNC.RECONVERGENT B1 ;  /* 0x0000000000017941 */ /* 0x000fea0003800200 */
.L_x_2493:
        /* <DEDUP_REMOVED lines=87> */
.L_x_2500:
[----:B------:R-:W-:Y:S05]  /*16130*/  BSYNC.RECONVERGENT B0 ;  /* 0x0000000000007941 */ /* 0x000fea0003800200 */
.L_x_2499:
[----:B-----5:R1:W-:Y:S02]  /*16140*/  STS.128 [R241+0x3800], R24 ;  /* 0x00380018f1007388 */ /* 0x0203e40000000c00 */
.L_x_2498:
[----:B------:R-:W-:Y:S05]  /*16150*/  BSYNC.RECONVERGENT B1 ;  /* 0x0000000000017941 */ /* 0x000fea0003800200 */
.L_x_2497:
        /* <DEDUP_REMOVED lines=87> */
.L_x_2504:
[----:B------:R-:W-:Y:S05]  /*166d0*/  BSYNC.RECONVERGENT B0 ;  /* 0x0000000000007941 */ /* 0x000fea0003800200 */
.L_x_2503:
[----:B-----5:R4:W-:Y:S02]  /*166e0*/  STS.128 [R241+0x5800], R24 ;  /* 0x00580018f1007388 */ /* 0x0209e40000000c00 */
.L_x_2502:
[----:B------:R-:W-:Y:S05]  /*166f0*/  BSYNC.RECONVERGENT B1 ;  /* 0x0000000000017941 */ /* 0x000fea0003800200 */
.L_x_2501:
        /* <DEDUP_REMOVED lines=88> */
.L_x_2506:
[----:B------:R-:W-:Y:S05]  /*16c80*/  BSYNC.RECONVERGENT B0 ;  /* 0x0000000000007941 */ /* 0x000fea0003800200 */
.L_x_2505:
[----:B-----5:R1:W-:Y:S02]  /*16c90*/  STS.128 [R241+0x7800], R4 ;  /* 0x00780004f1007388 */ /* 0x0203e40000000c00 */
.L_x_2382:
[----:B------:R-:W-:Y:S05]  /*16ca0*/  BSYNC.RECONVERGENT B3 ;  /* 0x0000000000037941 */ /* 0x000fea0003800200 */
.L_x_2374:
        /* <DEDUP_REMOVED lines=35> */
.L_x_2508:
[----:B------:R-:W-:Y:S05]  /*16ee0*/  BSYNC.RECONVERGENT B0 ;  /* 0x0000000000007941 */ /* 0x000fea0003800200 */
.L_x_2507:
        /* <DEDUP_REMOVED lines=31> */
.L_x_2510:
[----:B------:R-:W-:Y:S05]  /*170e0*/  BSYNC.RECONVERGENT B0 ;  /* 0x0000000000007941 */ /* 0x000fea0003800200 */
.L_x_2509:
        /* <DEDUP_REMOVED lines=31> */
.L_x_2512:
[----:B------:R-:W-:Y:S05]  /*172e0*/  BSYNC.RECONVERGENT B0 ;  /* 0x0000000000007941 */ /* 0x000fea0003800200 */
.L_x_2511:
        /* <DEDUP_REMOVED lines=31> */
.L_x_2514:
[----:B------:R-:W-:Y:S05]  /*174e0*/  BSYNC.RECONVERGENT B0 ;  /* 0x0000000000007941 */ /* 0x000fea0003800200 */
.L_x_2513:
        /* <DEDUP_REMOVED lines=40> */
.L_x_2516:
[----:B------:R1:W-:Y:S04]  /*17770*/  STS.128 [R241+0x10000], RZ ;  /* 0x010000fff1007388 */ /* 0x0003e80000000c00 */
[----:B------:R1:W-:Y:S04]  /*17780*/  STS.128 [R241+0x12000], RZ ;  /* 0x012000fff1007388 */ /* 0x0003e80000000c00 */
[----:B------:R1:W-:Y:S04]  /*17790*/  STS.128 [R241+0x14000], RZ ;  /* 0x014000fff1007388 */ /* 0x0003e80000000c00 */
[----:B------:R1:W-:Y:S02]  /*177a0*/  STS.128 [R241+0x16000], RZ ;  /* 0x016000fff1007388 */ /* 0x0003e40000000c00 */
.L_x_2517:
[----:B------:R-:W-:Y:S05]  /*177b0*/  BSYNC.RECONVERGENT B0 ;  /* 0x0000000000007941 */ /* 0x000fea0003800200 */
.L_x_2515:
        /* <DEDUP_REMOVED lines=43> */
.L_x_2519:
[----:B------:R-:W-:Y:S05]  /*17a70*/  BSYNC.RECONVERGENT B0 ;  /* 0x0000000000007941 */ /* 0x000fea0003800200 */
.L_x_2518:
        /* <DEDUP_REMOVED lines=34> */
.L_x_2521:
[----:B------:R-:W-:Y:S05]  /*17ca0*/  BSYNC.RECONVERGENT B0 ;  /* 0x0000000000007941 */ /* 0x000fea0003800200 */
.L_x_2520:
        /* <DEDUP_REMOVED lines=35> */
.L_x_2523:
[----:B------:R-:W-:Y:S05]  /*17ee0*/  BSYNC.RECONVERGENT B0 ;  /* 0x0000000000007941 */ /* 0x000fea0003800200 */
.L_x_2522:
[----:B------:R-:W-:Y:S01]  /*17ef0*/  LDSM.16.M88.4 R56, [R92] ;  /* 0x000000005c38783b */ /* 0x000fe20000000200 */
[----:B------:R-:W-:Y:S01]  /*17f00*/  LOP3.LUT P0, RZ, R61, 0x2, RZ, 0xc0, !PT ;  /* 0x000000023dff7812 */ /* 0x000fe2000780c0ff */
[----:B------:R-:W1:Y:S01]  /*17f10*/  LDCU.64 UR8, c[0x0][0x508] ;  /* 0x0000a100ff0877ac */ /* 0x000e620008000a00 */
[----:B------:R-:W-:Y:S01]  /*17f20*/  MOV R0, 0x20 ;  /* 0x0000002000007802 */ /* 0x000fe20000000f00 */
[----:B------:R-:W1:Y:S01]  /*17f30*/  LDSM.16.M88.4 R28, [R91+UR6+0x8000] ;  /* 0x008000065b1c783b */ /* 0x000e620008000200 */
[----:B------:R-:W-:Y:S01]  /*17f40*/  IADD3 R208, PT, PT, R91, UR6, RZ ;  /* 0x000000065bd07c10 */ /* 0x000fe2000fffe0ff */
[----:B------:R-:W-:Y:S01]  /*17f50*/  UISETP.GT.AND UP0, UPT, UR31, UR7, UPT ;  /* 0x000000071f00728c */ /* 0x000fe2000bf04270 */
[----:B------:R-:W-:Y:S01]  /*17f60*/  SEL R15, R0, 0xffffffe0, !P0 ;  /* 0xffffffe0000f7807 */ /* 0x000fe20004000000 */
[----:B------:R-:W1:Y:S01]  /*17f70*/  LDSM.16.M88.4 R20, [R91+UR6+0x8800] ;  /* 0x008800065b14783b */ /* 0x000e620008000200 */
[----:B------:R-:W-:Y:S02]  /*17f80*/  LOP3.LUT R2, R61, 0x4, RZ, 0xc0, !PT ;  /* 0x000000043d027812 */ /* 0x000fe400078ec0ff */
[-C--:B------:R-:W-:Y:S01]  /*17f90*/  IADD3 R89, PT, PT, R92, R15.reuse, RZ ;  /* 0x0000000f5c597210 */ /* 0x080fe20007ffe0ff */
[----:B------:R-:W1:Y:S01]  /*17fa0*/  LDSM.16.M88.4 R68, [R91+UR6+0x9000] ;  /* 0x009000065b44783b */ /* 0x000e620008000200 */
[----:B------:R-:W-:-:S02]  /*17fb0*/  IADD3 R63, PT, PT, R208, R15, RZ ;  /* 0x0000000fd03f7210 */ /* 0x000fc40007ffe0ff */
[----:B------:R-:W-:Y:S01]  /*17fc0*/  ISETP.NE.AND P0, PT, R2, RZ, PT ;  /* 0x000000ff0200720c */ /* 0x000fe20003f05270 */
[----:B--2-4-:R-:W2:Y:S01]  /*17fd0*/  LDSM.16.M88.4 R36, [R91+UR6+0x9800] ;  /* 0x009800065b24783b */ /* 0x014ea20008000200 */
[----:B------:R-:W-:Y:S02]  /*17fe0*/  MOV R2, 0x40 ;  /* 0x0000004000027802 */ /* 0x000fe40000000f00 */
[----:B------:R-:W-:Y:S01]  /*17ff0*/  MOV R224, UR26 ;  /* 0x0000001a00e07c02 */ /* 0x000fe20008000f00 */
[----:B-1-3--:R-:W-:Y:S01]  /*18000*/  LDSM.16.M88.4 R4, [R89] ;  /* 0x000000005904783b */ /* 0x00afe20000000200 */
[----:B------:R-:W-:Y:S01]  /*18010*/  SEL R2, R2, 0xffffffc0, !P0 ;  /* 0xffffffc002027807 */ /* 0x000fe20004000000 */
[----:B------:R-:W-:Y:S01]  /*18020*/  UIADD3 UR8, UPT, UPT, UR26, UR8, -UR21 ;  /* 0x000000081a087290 */ /* 0x000fe2000fffe815 */
[----:B------:R-:W-:Y:S01]  /*18030*/  MOV R233, UR23 ;  /* 0x0000001700e97c02 */ /* 0x000fe20008000f00 */
[----:B------:R-:W1:Y:S01]  /*18040*/  LDSM.16.M88.4 R40, [R63+0x8000] ;  /* 0x008000003f28783b */ /* 0x000e620000000200 */
[----:B------:R-:W-:-:S02]  /*18050*/  IADD3 R90, PT, PT, R92, R2, RZ ;  /* 0x000000025c5a7210 */ /* 0x000fc40007ffe0ff */
[----:B------:R-:W-:Y:S01]  /*18060*/  IADD3 R62, PT, PT, R208, R2, RZ ;  /* 0x00000002d03e7210 */ /* 0x000fe20007ffe0ff */
[----:B------:R-:W3:Y:S01]  /*18070*/  LDSM.16.M88.4 R16, [R63+0x8800] ;  /* 0x008800003f10783b */ /* 0x000ee20000000200 */
[C---:B------:R-:W-:Y:S02]  /*18080*/  IADD3 R88, PT, PT, R15.reuse, R90, RZ ;  /* 0x0000005a0f587210 */ /* 0x040fe40007ffe0ff */
[----:B------:R-:W-:Y:S01]  /*18090*/  IADD3 R14, PT, PT, R15, R62, RZ ;  /* 0x0000003e0f0e7210 */ /* 0x000fe20007ffe0ff */
[----:B------:R-:W4:Y:S04]  /*180a0*/  LDSM.16.M88.4 R84, [R63+0x9000] ;  /* 0x009000003f54783b */ /* 0x000f280000000200 */
[----:B------:R-:W4:Y:S04]  /*180b0*/  LDSM.16.M88.4 R52, [R63+0x9800] ;  /* 0x009800003f34783b */ /* 0x000f280000000200 */
        /* <DEDUP_REMOVED lines=8> */
[C---:B------:R-:W-:Y:S08]  /*18140*/  HMMA.16816.F32.BF16 R28, R56.reuse, R30, RZ ;  /* 0x0000001e381c723c */ /* 0x040ff000000418ff */
[C---:B------:R-:W-:Y:S08]  /*18150*/  HMMA.16816.F32.BF16 R20, R56.reuse, R22, RZ ;  /* 0x000000163814723c */ /* 0x040ff000000418ff */
[C---:B------:R-:W-:Y:S08]  /*18160*/  HMMA.16816.F32.BF16 R68, R56.reuse, R70, RZ ;  /* 0x000000463844723c */ /* 0x040ff000000418ff */
[C---:B--2---:R-:W-:Y:S08]  /*18170*/  HMMA.16816.F32.BF16 R64, R56.reuse, R36, RZ ;  /* 0x000000243840723c */ /* 0x044ff000000418ff */
[----:B------:R-:W-:Y:S01]  /*18180*/  HMMA.16816.F32.BF16 R56, R56, R38, RZ ;  /* 0x000000263838723c */ /* 0x000fe200000418ff */
[----:B------:R-:W2:Y:S07]  /*18190*/  LDSM.16.M88.4 R36, [R90] ;  /* 0x000000005a24783b */ /* 0x000eae0000000200 */
[C---:B-1----:R-:W-:Y:S08]  /*181a0*/  HMMA.16816.F32.BF16 R32, R4.reuse, R40, R32 ;  /* 0x000000280420723c */ /* 0x042ff00000041820 */
[C---:B------:R-:W-:Y:S01]  /*181b0*/  HMMA.16816.F32.BF16 R28, R4.reuse, R42, R28 ;  /* 0x0000002a041c723c */ /* 0x040fe2000004181c */
[----:B------:R-:W-:Y:S07]  /*181c0*/  LDSM.16.M88.4 R40, [R88] ;  /* 0x000000005828783b */ /* 0x000fee0000000200 */
[C---:B---3--:R-:W-:Y:S08]  /*181d0*/  HMMA.16816.F32.BF16 R24, R4.reuse, R16, R24 ;  /* 0x000000100418723c */ /* 0x048ff00000041818 */
[C---:B------:R-:W-:Y:S01]  /*181e0*/  HMMA.16816.F32.BF16 R20, R4.reuse, R18, R20 ;  /* 0x000000120414723c */ /* 0x040fe20000041814 */
[----:B------:R-:W1:Y:S07]  /*181f0*/  LDSM.16.M88.4 R16, [R14+0x8000] ;  /* 0x008000000e10783b */ /* 0x000e6e0000000200 */
[C---:B----4-:R-:W-:Y:S08]  /*18200*/  HMMA.16816.F32.BF16 R72, R4.reuse, R84, R72 ;  /* 0x000000540448723c */ /* 0x050ff00000041848 */
        /* <DEDUP_REMOVED lines=44> */
[----:B------:R-:W2:Y:S03]  /*184d0*/  LDSM.16.M88.4 R44, [R62+0xb000] ;  /* 0x00b000003e2c783b */ /* 0x000ea60000000200 */
        /* <DEDUP_REMOVED lines=15> */
[----:B------:R-:W-:Y:S04]  /*185d0*/  LDSM.16.M88.4 R52, [R92+0x4000] ;  /* 0x004000005c34783b */ /* 0x000fe80000000200 */
[----:B------:R-:W-:Y:S03]  /*185e0*/  LDSM.16.M88.4 R92, [R92+0x6000] ;  /* 0x006000005c5c783b */ /* 0x000fe60000000200 */
[C---:B------:R-:W-:Y:S08]  /*185f0*/  HMMA.16816.F32.BF16 R24, R36.reuse, R48, R24 ;  /* 0x000000302418723c */ /* 0x040ff00000041818 */
[C---:B------:R-:W-:Y:S01]  /*18600*/  HMMA.16816.F32.BF16 R20, R36.reuse, R50, R20 ;  /* 0x000000322414723c */ /* 0x040fe20000041814 */
[----:B------:R-:W2:Y:S07]  /*18610*/  LDSM.16.M88.4 R48, [R91+UR6+0xc000] ;  /* 0x00c000065b30783b */ /* 0x000eae0008000200 */
[C---:B------:R-:W-:Y:S08]  /*18620*/  HMMA.16816.F32.BF16 R72, R36.reuse, R44, R72 ;  /* 0x0000002c2448723c */ /* 0x040ff00000041848 */
[C---:B------:R-:W-:Y:S01]  /*18630*/  HMMA.16816.F32.BF16 R68, R36.reuse, R46, R68 ;  /* 0x0000002e2444723c */ /* 0x040fe20000041844 */
[----:B------:R-:W-:Y:S07]  /*18640*/  LDSM.16.M88.4 R44, [R91+UR6+0xc800] ;  /* 0x00c800065b2c783b */ /* 0x000fee0008000200 */
[C---:B----4-:R-:W-:Y:S08]  /*18650*/  HMMA.16816.F32.BF16 R64, R36.reuse, R40, R64 ;  /* 0x000000282440723c */ /* 0x050ff00000041840 */
        /* <DEDUP_REMOVED lines=14> */
[----:B------:R-:W3:Y:S07]  /*18740*/  LDSM.16.M88.4 R56, [R63+0xc800] ;  /* 0x00c800003f38783b */ /* 0x000eee0000000200 */
[C---:B--2---:R-:W-:Y:S08]  /*18750*/  HMMA.16816.F32.BF16 R32, R52.reuse, R48, R32 ;  /* 0x000000303420723c */ /* 0x044ff00000041820 */
[C---:B------:R-:W-:Y:S01]  /*18760*/  HMMA.16816.F32.BF16 R28, R52.reuse, R50, R28 ;  /* 0x00000032341c723c */ /* 0x040fe2000004181c */
[----:B------:R-:W2:Y:S07]  /*18770*/  LDSM.16.M88.4 R48, [R63+0xd800] ;  /* 0x00d800003f30783b */ /* 0x000eae0000000200 */
[C---:B----4-:R-:W-:Y:S08]  /*18780*/  HMMA.16816.F32.BF16 R72, R52.reuse, R40, R72 ;  /* 0x000000283448723c */ /* 0x050ff00000041848 */
[C---:B------:R-:W-:Y:S01]  /*18790*/  HMMA.16816.F32.BF16 R68, R52.reuse, R42, R68 ;  /* 0x0000002a3444723c */ /* 0x040fe20000041844 */
[----:B------:R-:W-:Y:S07]  /*187a0*/  LDSM.16.M88.4 R40, [R90+0x4000] ;  /* 0x004000005a28783b */ /* 0x000fee0000000200 */
        /* <DEDUP_REMOVED lines=49> */
[C---:B------:R-:W-:Y:S01]  /*18ac0*/  HMMA.16816.F32.BF16 R32, R52.reuse, R44, R32 ;  /* 0x0000002c3420723c */ /* 0x040fe20000041820 */
[----:B------:R-:W-:Y:S07]  /*18ad0*/  LDSM.16.M88.4 R88, [R91+UR6+0xf800] ;  /* 0x00f800065b58783b */ /* 0x000fee0008000200 */
        /* <DEDUP_REMOVED lines=8> */
[----:B------:R-:W-:Y:S08]  /*18b60*/  HMMA.16816.F32.BF16 R28, R80, R38, R28 ;  /* 0x00000026501c723c */ /* 0x000ff0000004181c */
[----:B----4-:R-:W-:Y:S08]  /*18b70*/  HMMA.16816.F32.BF16 R32, R48, R40, R32 ;  /* 0x000000283020723c */ /* 0x010ff00000041820 */
[----:B------:R-:W-:Y:S01]  /*18b80*/  HMMA.16816.F32.BF16 R36, R52, R56, R24 ;  /* 0x000000383424723c */ /* 0x000fe20000041818 */
[----:B------:R-:W3:Y:S07]  /*18b90*/  LDSM.16.M88.4 R24, [R14+0xe800] ;  /* 0x00e800000e18783b */ /* 0x000eee0000000200 */
[----:B------:R-:W-:Y:S01]  /*18ba0*/  HMMA.16816.F32.BF16 R28, R48, R42, R28 ;  /* 0x0000002a301c723c */ /* 0x000fe2000004181c */
[----:B------:R-:W4:Y:S02]  /*18bb0*/  LDSM.16.M88.4 R40, [R63+0xf800] ;  /* 0x00f800003f28783b */ /* 0x000f240000000200 */
[----:B------:R-:W-:Y:S01]  /*18bc0*/  FMUL.FTZ R32, R32, UR9 ;  /* 0x0000000920207c20 */ /* 0x000fe20008410000 */
[----:B------:R-:W-:Y:S01]  /*18bd0*/  FMUL.FTZ R46, R33, UR9 ;  /* 0x00000009212e7c20 */ /* 0x000fe20008410000 */
[----:B------:R-:W-:Y:S01]  /*18be0*/  FMUL.FTZ R45, R34, UR9 ;  /* 0x00000009222d7c20 */ /* 0x000fe20008410000 */
[----:B------:R-:W-:Y:S01]  /*18bf0*/  FMUL.FTZ R47, R35, UR9 ;  /* 0x00000009232f7c20 */ /* 0x000fe20008410000 */
[----:B------:R1:W3:Y:S01]  /*18c00*/  MUFU.TANH R44, R32 ;  /* 0x00000020002c7308 */ /* 0x0002e20000002400 */
[----:B------:R-:W-:Y:S07]  /*18c10*/  HMMA.16816.F32.BF16 R20, R52, R58, R20 ;  /* 0x0000003a3414723c */ /* 0x000fee0000041814 */
[----:B------:R-:W3:Y:S01]  /*18c20*/  MUFU.TANH R46, R46 ;  /* 0x0000002e002e7308 */ /* 0x000ee20000002400 */
[----:B--2---:R-:W-:Y:S03]  /*18c30*/  HMMA.16816.F32.BF16 R36, R80, R16, R36 ;  /* 0x000000105024723c */ /* 0x004fe60000041824 */
[----:B------:R-:W-:Y:S01]  /*18c40*/  FMUL.FTZ R28, R28, UR9 ;  /* 0x000000091c1c7c20 */ /* 0x000fe20008410000 */
[----:B------:R-:W-:Y:S01]  /*18c50*/  FMUL.FTZ R29, R29, UR9 ;  /* 0x000000091d1d7c20 */ /* 0x000fe20008410000 */
[----:B------:R-:W-:Y:S01]  /*18c60*/  FMUL.FTZ R30, R30, UR9 ;  /* 0x000000091e1e7c20 */ /* 0x000fe20008410000 */
[----:B------:R-:W-:Y:S01]  /*18c70*/  FMUL.FTZ R31, R31, UR9 ;  /* 0x000000091f1f7c20 */ /* 0x000fe20008410000 */
[----:B------:R-:W2:Y:S01]  /*18c80*/  MUFU.TANH R45, R45 ;  /* 0x0000002d002d7308 */ /* 0x000ea20000002400 */
[----:B-1----:R-:W-:Y:S01]  /*18c90*/  HMMA.16816.F32.BF16 R72, R52, R4, R72 ;  /* 0x000000043448723c */ /* 0x002fe20000041848 */
[----:B------:R-:W1:Y:S06]  /*18ca0*/  LDSM.16.M88.4 R32, [R62+0xf000] ;  /* 0x00f000003e20783b */ /* 0x000e6c0000000200 */
[----:B------:R-:W1:Y:S01]  /*18cb0*/  MUFU.TANH R47, R47 ;  /* 0x0000002f002f7308 */ /* 0x000e620000002400 */
        /* <DEDUP_REMOVED lines=10> */
[C---:B---3--:R-:W-:Y:S08]  /*18d60*/  HMMA.16816.F32.BF16 R36, R48.reuse, R24, R36 ;  /* 0x000000183024723c */ /* 0x048ff00000041824 */
[----:B------:R-:W-:Y:S01]  /*18d70*/  HMMA.16816.F32.BF16 R20, R48, R26, R20 ;  /* 0x0000001a3014723c */ /* 0x000fe20000041814 */
[----:B------:R-:W3:Y:S01]  /*18d80*/  LDSM.16.M88.4 R24, [R14+0xf800] ;  /* 0x00f800000e18783b */ /* 0x000ee20000000200 */
[----:B------:R-:W-:-:S06]  /*18d90*/  DEPBAR.LE SB0, 0x0 ;  /* 0x000080000000791a */ /* 0x000fcc0000000000 */
[----:B----4-:R-:W-:Y:S03]  /*18da0*/  HMMA.16816.F32.BF16 R64, R52, R40, R64 ;  /* 0x000000283440723c */ /* 0x010fe60000041840 */
[----:B------:R-:W-:Y:S01]  /*18db0*/  FMUL.FTZ R36, R36, UR9 ;  /* 0x0000000924247c20 */ /* 0x000fe20008410000 */
[----:B------:R-:W-:-:S04]  /*18dc0*/  FMUL.FTZ R37, R37, UR9 ;  /* 0x0000000925257c20 */ /* 0x000fc80008410000 */
[----:B------:R-:W-:Y:S01]  /*18dd0*/  HMMA.16816.F32.BF16 R76, R52, R42, R76 ;  /* 0x0000002a344c723c */ /* 0x000fe2000004184c */
[----:B------:R-:W4:Y:S02]  /*18de0*/  MUFU.TANH R36, R36 ;  /* 0x0000002400247308 */ /* 0x000f240000002400 */
[----:B------:R-:W-:-:S05]  /*18df0*/  FMUL.FTZ R20, R20, UR9 ;  /* 0x0000000914147c20 */ /* 0x000fca0008410000 */
[C---:B-1----:R-:W-:Y:S01]  /*18e00*/  HMMA.16816.F32.BF16 R72, R80.reuse, R32, R72 ;  /* 0x000000205048723c */ /* 0x042fe20000041848 */
[----:B------:R-:W-:Y:S01]  /*18e10*/  FMUL.FTZ R33, R39, UR9 ;  /* 0x0000000927217c20 */ /* 0x000fe20008410000 */
[----:B------:R-:W-:Y:S01]  /*18e20*/  FMUL.FTZ R32, R38, UR9 ;  /* 0x0000000926207c20 */ /* 0x000fe20008410000 */
[----:B------:R-:W1:Y:S05]  /*18e30*/  MUFU.TANH R37, R37 ;  /* 0x0000002500257308 */ /* 0x000e6a0000002400 */
[C---:B------:R-:W-:Y:S03]  /*18e40*/  HMMA.16816.F32.BF16 R68, R80.reuse, R34, R68 ;  /* 0x000000225044723c */ /* 0x040fe60000041844 */
[----:B------:R-:W1:Y:S05]  /*18e50*/  MUFU.TANH R32, R32 ;  /* 0x0000002000207308 */ /* 0x000e6a0000002400 */
[----:B--2---:R-:W-:Y:S01]  /*18e60*/  HMMA.16816.F32.BF16 R64, R80, R4, R64 ;  /* 0x000000045040723c */ /* 0x004fe20000041840 */
[----:B------:R-:W-:-:S02]  /*18e70*/  FMUL.FTZ R4, R23, UR9 ;  /* 0x0000000917047c20 */ /* 0x000fc40008410000 */
[----:B------:R-:W2:Y:S05]  /*18e80*/  MUFU.TANH R33, R33 ;  /* 0x0000002100217308 */ /* 0x000eaa0000002400 */
[----:B------:R-:W-:Y:S01]  /*18e90*/  HMMA.16816.F32.BF16 R76, R80, R6, R76 ;  /* 0x00000006504c723c */ /* 0x000fe2000004184c */
[----:B------:R-:W-:Y:S02]  /*18ea0*/  SHF.R.U32.HI R7, RZ, 0x2, R61 ;  /* 0x00000002ff077819 */ /* 0x000fe4000001163d */
[----:B------:R-:W1:Y:S02]  /*18eb0*/  MUFU.TANH R20, R20 ;  /* 0x0000001400147308 */ /* 0x000e640000002400 */
[----:B------:R-:W-:-:S03]  /*18ec0*/  LOP3.LUT R7, R7, 0x7, RZ, 0xc0, !PT ;  /* 0x0000000707077812 */ /* 0x000fc600078ec0ff */
[----:B------:R-:W-:Y:S01]  /*18ed0*/  HMMA.16816.F32.BF16 R72, R48, R16, R72 ;  /* 0x000000103048723c */ /* 0x000fe20000041848 */
[----:B------:R-:W-:Y:S01]  /*18ee0*/  FMUL.FTZ R17, R22, UR9 ;  /* 0x0000000916117c20 */ /* 0x000fe20008410000 */
[----:B------:R-:W-:Y:S01]  /*18ef0*/  FMUL.FTZ R16, R21, UR9 ;  /* 0x0000000915107c20 */ /* 0x000fe20008410000 */
[----:B------:R-:W1:Y:S01]  /*18f00*/  MUFU.TANH R4, R4 ;  /* 0x0000000400047308 */ /* 0x000e620000002400 */
[----:B------:R-:W-:-:S04]  /*18f10*/  IADD3 R8, PT, PT, R7, UR25, R8 ;  /* 0x0000001907087c10 */ /* 0x000fc8000fffe008 */
[C---:B------:R-:W-:Y:S01]  /*18f20*/  HMMA.16816.F32.BF16 R68, R48.reuse, R18, R68 ;  /* 0x000000123044723c */ /* 0x040fe20000041844 */
[C---:B------:R-:W-:Y:S02]  /*18f30*/  IADD3 R7, PT, PT, R8.reuse, UR8, RZ ;  /* 0x0000000808077c10 */ /* 0x040fe4000fffe0ff */
[----:B------:R-:W1:Y:S01]  /*18f40*/  MUFU.TANH R16, R16 ;  /* 0x0000001000107308 */ /* 0x000e620000002400 */
[----:B------:R-:W-:Y:S02]  /*18f50*/  IADD3 R233, PT, PT, R8, UR26, -R233 ;  /* 0x0000001a08e97c10 */ /* 0x000fe4000fffe8e9 */
[C-C-:B------:R-:W-:Y:S02]  /*18f60*/  VIADDMNMX R232, R7.reuse, 0x1, R224.reuse, PT ;  /* 0x0000000107e87846 */ /* 0x140fe400038001e0 */
[C---:B---3--:R-:W-:Y:S01]  /*18f70*/  HMMA.16816.F32.BF16 R64, R48.reuse, R24, R64 ;  /* 0x000000183040723c */ /* 0x048fe20000041840 */
[----:B------:R-:W-:Y:S02]  /*18f80*/  VIADDMNMX R224, R7, 0x9, R224, PT ;  /* 0x0000000907e07846 */ /* 0x000fe400038001e0 */
        /* <DEDUP_REMOVED lines=39> */
[----:B------:R-:W2:Y:S01]  /*19200*/  LDCU UR10, c[0x0][0x3b8] ;  /* 0x00007700ff0a77ac */ /* 0x000ea20008000800 */
[----:B------:R-:W-:Y:S02]  /*19210*/  UMOV UR9, URZ ;  /* 0x000000ff00097c82 */ /* 0x000fe40008000000 */
[----:B------:R-:W-:Y:S01]  /*19220*/  IADD3 R7, P0, PT, RZ, -UR9, RZ ;  /* 0x80000009ff077c10 */ /* 0x000fe2000ff1e0ff */
[----:B--2---:R-:W-:-:S06]  /*19230*/  USHF.L.U32 UR8, UR10, 0x6, URZ ;  /* 0x000000060a087899 */ /* 0x004fcc00080006ff */
[----:B------:R-:W-:-:S05]  /*19240*/  IMAD.X R8, RZ, RZ, ~UR8, P0 ;  /* 0x80000008ff087e24 */ /* 0x000fca00080e06ff */
[----:B------:R-:W-:-:S04]  /*19250*/  SHF.R.S64 R7, R7, 0x1f, R8 ;  /* 0x0000001f07077819 */ /* 0x000fc80000001008 */
[----:B------:R-:W-:-:S04]  /*19260*/  IADD3 R226, P0, PT, R7, R226, RZ ;  /* 0x000000e207e27210 */ /* 0x000fc80007f1e0ff */
[----:B------:R-:W-:Y:S01]  /*19270*/  LEA.HI.X.SX32 R227, R8, R227, 0x1, P0 ;  /* 0x000000e308e37211 */ /* 0x000fe200000f0eff */
[----:B------:R-:W-:Y:S08]  /*19280*/  BRA `(.L_x_2526) ;  /* 0x0000000000f87947 */ /* 0x000ff00003800000 */
.L_x_2525:
        /* <DEDUP_REMOVED lines=31> */
[----:B------:R-:W2:Y:S01]  /*19480*/  LDCU.64 UR8, c[0x0][0x3a0] ;  /* 0x00007400ff0877ac */ /* 0x000ea20008000a00 */
        /* <DEDUP_REMOVED lines=13> */
[----:B------:R-:W4:Y:S04]  /*19560*/  LDG.E R19, desc[UR4][R54.64] ;  /* 0x0000000436137981 */ /* 0x000f28000c1e1900 */
[----:B------:R-:W4:Y:S01]  /*19570*/  LDG.E R14, desc[UR4][R52.64] ;  /* 0x00000004340e7981 */ /* 0x000f22000c1e1900 */
[----:B------:R-:W-:-:S04]  /*19580*/  IMAD.IADD R7, R7, 0x1, -R21 ;  /* 0x0000000107077824 */ /* 0x000fc800078e0a15 */
[----:B------:R-:W-:-:S04]  /*19590*/  IMAD R8, R7, R8, -0x40 ;  /* 0xffffffc007087424 */ /* 0x000fc800078e0208 */
[----:B---3--:R-:W-:Y:S01]  /*195a0*/  IMAD.WIDE.U32 R50, R8, UR10, RZ ;  /* 0x0000000a08327c25 */ /* 0x008fe2000f8e00ff */
[----:B------:R-:W-:-:S05]  /*195b0*/  SHF.R.S32.HI R7, RZ, 0x1f, R8 ;  /* 0x0000001fff077819 */ /* 0x000fca0000011408 */
[----:B------:R-:W-:-:S04]  /*195c0*/  IMAD R7, R7, UR10, RZ ;  /* 0x0000000a07077c24 */ /* 0x000fc8000f8e02ff */
[----:B------:R-:W-:-:S04]  /*195d0*/  IMAD R7, R8, UR11, R7 ;  /* 0x0000000b08077c24 */ /* 0x000fc8000f8e0207 */
[----:B------:R-:W-:Y:S01]  /*195e0*/  IMAD.IADD R51, R51, 0x1, R7 ;  /* 0x0000000133337824 */ /* 0x000fe200078e0207 */
[----:B----4-:R-:W-:-:S04]  /*195f0*/  IADD3 R14, PT, PT, R19, -R14, RZ ;  /* 0x8000000e130e7210 */ /* 0x010fc80007ffe0ff */
[----:B------:R-:W-:Y:S01]  /*19600*/  SHF.R.S32.HI R8, RZ, 0x1f, R14 ;  /* 0x0000001fff087819 */ /* 0x000fe2000001140e */
[----:B--2---:R-:W-:-:S04]  /*19610*/  IMAD.WIDE.U32 R50, R14, UR8, R50 ;  /* 0x000000080e327c25 */ /* 0x004fc8000f8e0032 */
[----:B------:R-:W-:Y:S01]  /*19620*/  IMAD R7, R8, UR8, RZ ;  /* 0x0000000808077c24 */ /* 0x000fe2000f8e02ff */
[----:B------:R-:W-:-:S03]  /*19630*/  LEA R226, P0, R50, R226, 0x1 ;  /* 0x000000e232e27211 */ /* 0x000fc600078008ff */
[----:B------:R-:W-:-:S05]  /*19640*/  IMAD R7, R14, UR9, R7 ;  /* 0x000000090e077c24 */ /* 0x000fca000f8e0207 */
[----:B------:R-:W-:-:S04]  /*19650*/  IADD3 R7, PT, PT, R51, R7, RZ ;  /* 0x0000000733077210 */ /* 0x000fc80007ffe0ff */
[----:B------:R-:W-:-:S07]  /*19660*/  LEA.HI.X R227, R50, R227, R7, 0x1, P0 ;  /* 0x000000e332e37211 */ /* 0x000fce00000f0c07 */
.L_x_2526:
[----:B------:R-:W2:Y:S01]  /*19670*/  LDCU UR9, c[0x0][0x440] ;  /* 0x00008800ff0977ac */ /* 0x000ea20008000800 */
[----:B------:R-:W-:Y:S02]  /*19680*/  IMAD.U32 R7, RZ, RZ, UR28 ;  /* 0x0000001cff077e24 */ /* 0x000fe4000f8e00ff */
[----:B------:R-:W-:Y:S01]  /*19690*/  IMAD.U32 R8, RZ, RZ, UR27 ;  /* 0x0000001bff087e24 */ /* 0x000fe2000f8e00ff */
[----:B------:R-:W3:Y:S01]  /*196a0*/  LDCU UR8, c[0x0][0x3bc] ;  /* 0x00007780ff0877ac */ /* 0x000ee20008000800 */
[----:B------:R-:W-:Y:S01]  /*196b0*/  USHF.L.U32 UR11, UR10, 0x5, URZ ;  /* 0x000000050a0b7899 */ /* 0x000fe200080006ff */
[----:B--2---:R-:W-:Y:S02]  /*196c0*/  ISETP.GE.AND P2, PT, R11, UR9, PT ;  /* 0x000000090b007c0c */ /* 0x004fe4000bf46270 */
[----:B------:R-:W-:Y:S02]  /*196d0*/  ISETP.GE.AND P4, PT, R12, UR9, PT ;  /* 0x000000090c007c0c */ /* 0x000fe4000bf86270 */
[----:B------:R-:W-:Y:S01]  /*196e0*/  ISETP.GE.AND P3, PT, R9, UR9, PT ;  /* 0x0000000909007c0c */ /* 0x000fe2000bf66270 */
[----:B---3--:R-:W-:Y:S01]  /*196f0*/  USHF.L.U64.HI UR8, UR10, 0x5, UR8 ;  /* 0x000000050a087899 */ /* 0x008fe20008010208 */
[----:B------:R-:W-:-:S02]  /*19700*/  ISETP.GE.AND P1, PT, R10, UR9, PT ;  /* 0x000000090a007c0c */ /* 0x000fc4000bf26270 */
[----:B------:R-:W-:-:S04]  /*19710*/  LEA R12, P0, R7, R226, 0x1 ;  /* 0x000000e2070c7211 */ /* 0x000fc800078008ff */
[----:B------:R-:W-:Y:S01]  /*19720*/  LEA.HI.X R13, R7, R227, R8, 0x1, P0 ;  /* 0x000000e3070d7211 */ /* 0x000fe200000f0c08 */
        /* <DEDUP_REMOVED lines=87> */
.L_x_2524:
[----:B--2---:R-:W-:Y:S01]  /*19ca0*/  IMAD.SHL.U32 R50, R61, 0x2, RZ ;  /* 0x000000023d327824 */ /* 0x004fe200078e00ff */
[----:B------:R-:W2:Y:S01]  /*19cb0*/  LDCU UR8, c[0x0][0x45c] ;  /* 0x00008b80ff0877ac */ /* 0x000ea20008000800 */
[----:B------:R-:W-:Y:S01]  /*19cc0*/  VIADD R49, R233, 0x8 ;  /* 0x00000008e9317836 */ /* 0x000fe20000000000 */
        /* <DEDUP_REMOVED lines=12> */
[----:B------:R-:W-:Y:S01]  /*19d90*/  IMAD.IADD R194, R2, 0x1, R215 ;  /* 0x0000000102c27824 */ /* 0x000fe200078e02d7 */
[----:B------:R-:W-:Y:S01]  /*19da0*/  ISETP.GT.AND P1, PT, R49, R7, PT ;  /* 0x000000073100720c */ /* 0x000fe20003f24270 */
[----:B------:R-:W-:Y:S01]  /*19db0*/  LDSM.16.MT88.4 R72, [R215+0x14000] ;  /* 0x01400000d748783b */ /* 0x000fe20000004200 */
[----:B------:R-:W-:Y:S01]  /*19dc0*/  ISETP.GE.AND P5, PT, R7, R232, PT ;  /* 0x000000e80700720c */ /* 0x000fe20003fa6270 */
[----:B------:R-:W-:Y:S01]  /*19dd0*/  IMAD.IADD R192, R15, 0x1, R194 ;  /* 0x000000010fc07824 */ /* 0x000fe200078e02c2 */
[----:B------:R-:W-:Y:S01]  /*19de0*/  ISETP.GE.AND P3, PT, R7, R224, PT ;  /* 0x000000e00700720c */ /* 0x000fe20003f66270 */
[----:B------:R-:W-:Y:S01]  /*19df0*/  VIADD R7, R50, 0x9 ;  /* 0x0000000932077836 */ /* 0x000fe20000000000 */
[----:B------:R-:W-:Y:S01]  /*19e00*/  ISETP.GT.AND P4, PT, R233, R8, PT ;  /* 0x00000008e900720c */ /* 0x000fe20003f84270 */
[----:B------:R-:W-:Y:S01]  /*19e10*/  LDSM.16.MT88.4 R140, [R194+0x10000] ;  /* 0x01000000c28c783b */ /* 0x000fe20000004200 */
[----:B------:R-:W-:-:S02]  /*19e20*/  FSEL R38, R46, -INF , !P0 ;  /* 0xff8000002e267808 */ /* 0x000fc40004000000 */
[----:B------:R-:W-:Y:S01]  /*19e30*/  FSEL R11, R47, -INF , !P1 ;  /* 0xff8000002f0b7808 */ /* 0x000fe20004800000 */
[----:B------:R-:W-:Y:S01]  /*19e40*/  LDSM.16.MT88.4 R132, [R192+0x10000] ;  /* 0x01000000c084783b */ /* 0x000fe20000004200 */
[----:B------:R-:W-:Y:S02]  /*19e50*/  ISETP.GT.AND P2, PT, R49, R8, PT ;  /* 0x000000083100720c */ /* 0x000fe40003f44270 */
[----:B------:R-:W-:Y:S01]  /*19e60*/  FSEL R38, R38, -INF , !P5 ;  /* 0xff80000026267808 */ /* 0x000fe20006800000 */
[----:B------:R-:W-:Y:S01]  /*19e70*/  LDSM.16.MT88.4 R56, [R194+0x12000] ;  /* 0x01200000c238783b */ /* 0x000fe20000004200 */
[----:B------:R-:W-:Y:S02]  /*19e80*/  FSEL R11, R11, -INF , !P3 ;  /* 0xff8000000b0b7808 */ /* 0x000fe40005800000 */
[----:B------:R-:W-:Y:S01]  /*19e90*/  FSEL R26, R28, -INF , !P4 ;  /* 0xff8000001c1a7808 */ /* 0x000fe20006000000 */
[----:B------:R-:W-:Y:S01]  /*19ea0*/  LDSM.16.MT88.4 R64, [R192+0x12000] ;  /* 0x01200000c040783b */ /* 0x000fe20000004200 */
[----:B------:R-:W-:-:S02]  /*19eb0*/  ISETP.GT.AND P1, PT, R233, R7, PT ;  /* 0x00000007e900720c */ /* 0x000fc40003f24270 */
[----:B------:R-:W-:Y:S01]  /*19ec0*/  ISETP.GE.AND P5, PT, R7, R232, PT ;  /* 0x000000e80700720c */ /* 0x000fe20003fa6270 */
[----:B------:R-:W-:Y:S01]  /*19ed0*/  LDSM.16.MT88.4 R80, [R196+0x14000] ;  /* 0x01400000c450783b */ /* 0x000fe20000004200 */
[----:B------:R-:W-:Y:S02]  /*19ee0*/  ISETP.GT.AND P3, PT, R49, R7, PT ;  /* 0x000000073100720c */ /* 0x000fe40003f64270 */
[----:B------:R-:W-:Y:S01]  /*19ef0*/  ISETP.GE.AND P4, PT, R7, R224, PT ;  /* 0x000000e00700720c */ /* 0x000fe20003f86270 */
        /* <DEDUP_REMOVED lines=13> */
[----:B------:R-:W-:Y:S02]  /*19fd0*/  ISETP.GE.AND P6, PT, R7, R232, PT ;  /* 0x000000e80700720c */ /* 0x000fe40003fc6270 */
[----:B------:R-:W-:Y:S01]  /*19fe0*/  ISETP.GT.AND P0, PT, R49, R7, PT ;  /* 0x000000073100720c */ /* 0x000fe20003f04270 */
[----:B------:R-:W-:Y:S01]  /*19ff0*/  LDSM.16.MT88.4 R120, [R194+0x16000] ;  /* 0x01600000c278783b */ /* 0x000fe20000004200 */
[----:B------:R-:W-:-:S02]  /*1a000*/  ISETP.GE.AND P1, PT, R7, R224, PT ;  /* 0x000000e00700720c */ /* 0x000fc40003f26270 */
[----:B------:R-:W-:Y:S01]  /*1a010*/  FSEL R7, R31, -INF , !P3 ;  /* 0xff8000001f077808 */ /* 0x000fe20005800000 */
[----:B------:R-:W-:Y:S01]  /*1a020*/  LDSM.16.MT88.4 R172, [R196+0x12800] ;  /* 0x01280000c4ac783b */ /* 0x000fe20000004200 */
[-C--:B------:R-:W-:Y:S02]  /*1a030*/  ISETP.GT.AND P3, PT, R233, R8.reuse, PT ;  /* 0x00000008e900720c */ /* 0x080fe40003f64270 */
[----:B------:R-:W-:Y:S01]  /*1a040*/  FSEL R7, R7, -INF , !P4 ;  /* 0xff80000007077808 */ /* 0x000fe20006000000 */
[----:B------:R-:W-:Y:S01]  /*1a050*/  LDSM.16.MT88.4 R168, [R194+0x12800] ;  /* 0x01280000c2a8783b */ /* 0x000fe20000004200 */
[----:B------:R-:W-:Y:S02]  /*1a060*/  ISETP.GT.AND P4, PT, R49, R8, PT ;  /* 0x000000083100720c */ /* 0x000fe40003f84270 */
[----:B------:R-:W-:Y:S02]  /*1a070*/  FSEL R28, R28, -INF , !P5 ;  /* 0xff8000001c1c7808 */ /* 0x000fe40006800000 */
[----:B------:R-:W-:-:S02]  /*1a080*/  FSEL R14, R36, -INF , !P2 ;  /* 0xff800000240e7808 */ /* 0x000fc40005000000 */
[----:B-1----:R-:W-:Y:S02]  /*1a090*/  FSEL R9, R32, -INF , !P0 ;  /* 0xff80000020097808 */ /* 0x002fe40004000000 */
[C---:B------:R-:W-:Y:S02]  /*1a0a0*/  ISETP.GE.AND P5, PT, R8.reuse, R232, PT ;  /* 0x000000e80800720c */ /* 0x040fe40003fa6270 */
[----:B------:R-:W-:Y:S01]  /*1a0b0*/  ISETP.GE.AND P2, PT, R8, R224, PT ;  /* 0x000000e00800720c */ /* 0x000fe20003f46270 */
[----:B------:R-:W-:Y:S01]  /*1a0c0*/  VIADD R8, R50, 0x19 ;  /* 0x0000001932087836 */ /* 0x000fe20000000000 */
[----:B------:R-:W-:Y:S02]  /*1a0d0*/  ISETP.GT.AND P0, PT, R233, R10, PT ;  /* 0x0000000ae900720c */ /* 0x000fe40003f04270 */
[----:B------:R-:W-:Y:S02]  /*1a0e0*/  FSEL R12, R37, -INF , !P3 ;  /* 0xff800000250c7808 */ /* 0x000fe40005800000 */
[----:B------:R-:W-:-:S02]  /*1a0f0*/  FSEL R21, R33, -INF , !P4 ;  /* 0xff80000021157808 */ /* 0x000fc40006000000 */
[----:B------:R-:W-:Y:S02]  /*1a100*/  FSEL R14, R14, -INF , !P6 ;  /* 0xff8000000e0e7808 */ /* 0x000fe40007000000 */
[----:B------:R-:W-:Y:S02]  /*1a110*/  FSEL R9, R9, -INF , !P1 ;  /* 0xff80000009097808 */ /* 0x000fe40004800000 */
[C---:B------:R-:W-:Y:S02]  /*1a120*/  ISETP.GE.AND P6, PT, R10.reuse, R232, PT ;  /* 0x000000e80a00720c */ /* 0x040fe40003fc6270 */
[----:B------:R-:W-:Y:S02]  /*1a130*/  ISETP.GT.AND P3, PT, R49, R10, PT ;  /* 0x0000000a3100720c */ /* 0x000fe40003f64270 */
[----:B------:R-:W-:Y:S02]  /*1a140*/  ISETP.GE.AND P1, PT, R10, R224, PT ;  /* 0x000000e00a00720c */ /* 0x000fe40003f26270 */
[----:B------:R-:W-:-:S02]  /*1a150*/  FSEL R12, R12, -INF , !P5 ;  /* 0xff8000000c0c7808 */ /* 0x000fc40006800000 */
[----:B------:R-:W-:Y:S02]  /*1a160*/  FSEL R21, R21, -INF , !P2 ;  /* 0xff80000015157808 */ /* 0x000fe40005000000 */
[----:B------:R-:W-:Y:S01]  /*1a170*/  FSEL R10, R20, -INF , !P0 ;  /* 0xff800000140a7808 */ /* 0x000fe20004000000 */
[----:B------:R-:W-:Y:S01]  /*1a180*/  VIADD R20, R50, 0x21 ;  /* 0x0000002132147836 */ /* 0x000fe20000000000 */
[----:B------:R-:W-:Y:S02]  /*1a190*/  ISETP.GT.AND P5, PT, R233, R8, PT ;  /* 0x00000008e900720c */ /* 0x000fe40003fa4270 */
[C---:B------:R-:W-:Y:S02]  /*1a1a0*/  ISETP.GE.AND P4, PT, R8.reuse, R232, PT ;  /* 0x000000e80800720c */ /* 0x040fe40003f86270 */
[----:B------:R-:W-:Y:S02]  /*1a1b0*/  ISETP.GT.AND P2, PT, R49, R8, PT ;  /* 0x000000083100720c */ /* 0x000fe40003f44270 */
[----:B------:R-:W-:Y:S01]  /*1a1c0*/  ISETP.GE.AND P0, PT, R8, R224, PT ;  /* 0x000000e00800720c */ /* 0x000fe20003f06270 */
[----:B------:R-:W-:Y:S01]  /*1a1d0*/  VIADD R8, R50, 0x20 ;  /* 0x0000002032087836 */ /* 0x000fe20000000000 */
[----:B------:R-:W-:-:S02]  /*1a1e0*/  FSEL R17, R17, -INF , !P3 ;  /* 0xff80000011117808 */ /* 0x000fc40005800000 */
[----:B------:R-:W-:Y:S02]  /*1a1f0*/  FSEL R16, R16, -INF , !P5 ;  /* 0xff80000010107808 */ /* 0x000fe40006800000 */
[----:B------:R-:W-:Y:S02]  /*1a200*/  ISETP.GT.AND P3, PT, R233, R8, PT ;  /* 0x00000008e900720c */ /* 0x000fe40003f64270 */
[----:B------:R-:W-:Y:S02]  /*1a210*/  FSEL R4, R4, -INF , !P2 ;  /* 0xff80000004047808 */ /* 0x000fe40005000000 */
[----:B------:R-:W-:Y:S02]  /*1a220*/  FSEL R10, R10, -INF , !P6 ;  /* 0xff8000000a0a7808 */ /* 0x000fe40007000000 */
[----:B------:R-:W-:Y:S02]  /*1a230*/  FSEL R19, R17, -INF , !P1 ;  /* 0xff80000011137808 */ /* 0x000fe40004800000 */
[----:B------:R-:W-:-:S02]  /*1a240*/  ISETP.GE.AND P6, PT, R8, R232, PT ;  /* 0x000000e80800720c */ /* 0x000fc40003fc6270 */
[----:B------:R-:W-:Y:S02]  /*1a250*/  ISETP.GT.AND P5, PT, R49, R8, PT ;  /* 0x000000083100720c */ /* 0x000fe40003fa4270 */
[----:B------:R-:W-:Y:S02]  /*1a260*/  ISETP.GE.AND P1, PT, R8, R224, PT ;  /* 0x000000e00800720c */ /* 0x000fe40003f26270 */
[----:B------:R-:W-:Y:S01]  /*1a270*/  FSEL R200, R5, -INF , !P3 ;  /* 0xff80000005c87808 */ /* 0x000fe20005800000 */
[----:B------:R-:W-:Y:S01]  /*1a280*/  VIADD R5, R50, 0x28 ;  /* 0x0000002832057836 */ /* 0x000fe20000000000 */
[----:B------:R-:W-:Y:S01]  /*1a290*/  FSEL R8, R16, -INF , !P4 ;  /* 0xff80000010087808 */ /* 0x000fe20006000000 */
[----:B------:R-:W-:Y:S01]  /*1a2a0*/  VIADD R16, R50, 0x30 ;  /* 0x0000003032107836 */ /* 0x000fe20000000000 */
[----:B------:R-:W-:Y:S01]  /*1a2b0*/  FSEL R17, R4, -INF , !P0 ;  /* 0xff80000004117808 */ /* 0x000fe20004000000 */
[----:B------:R-:W-:Y:S01]  /*1a2c0*/  VIADD R4, R50, 0x29 ;  /* 0x0000002932047836 */ /* 0x000fe20000000000 */
[----:B------:R-:W-:-:S02]  /*1a2d0*/  ISETP.GT.AND P4, PT, R233, R20, PT ;  /* 0x00000014e900720c */ /* 0x000fc40003f84270 */
[----:B------:R-:W-:Y:S02]  /*1a2e0*/  ISETP.GT.AND P0, PT, R49, R20, PT ;  /* 0x000000143100720c */ /* 0x000fe40003f04270 */
[----:B------:R-:W-:Y:S02]  /*1a2f0*/  FSEL R23, R23, -INF , !P5 ;  /* 0xff80000017177808 */ /* 0x000fe40006800000 */
[C---:B------:R-:W-:Y:S02]  /*1a300*/  ISETP.GE.AND P2, PT, R20.reuse, R232, PT ;  /* 0x000000e81400720c */ /* 0x040fe40003f46270 */
[----:B------:R-:W-:Y:S02]  /*1a310*/  ISETP.GE.AND P3, PT, R20, R224, PT ;  /* 0x000000e01400720c */ /* 0x000fe40003f66270 */
[----:B------:R-:W-:Y:S02]  /*1a320*/  ISETP.GT.AND P5, PT, R233, R5, PT ;  /* 0x00000005e900720c */ /* 0x000fe40003fa4270 */
[----:B------:R-:W-:-:S02]  /*1a330*/  FSEL R18, R18, -INF , !P4 ;  /* 0xff80000012127808 */ /* 0x000fc40006000000 */
[----:B------:R-:W-:Y:S02]  /*1a340*/  FSEL R22, R22, -INF , !P0 ;  /* 0xff80000016167808 */ /* 0x000fe40004000000 */
[----:B------:R-:W-:Y:S02]  /*1a350*/  FSEL R198, R18, -INF , !P2 ;  /* 0xff80000012c67808 */ /* 0x000fe40005000000 */
[----:B------:R-:W-:Y:S02]  /*1a360*/  FSEL R24, R24, -INF , !P5 ;  /* 0xff80000018187808 */ /* 0x000fe40006800000 */
[----:B------:R-:W-:Y:S02]  /*1a370*/  FSEL R199, R22, -INF , !P3 ;  /* 0xff80000016c77808 */ /* 0x000fe40005800000 */
[----:B------:R-:W-:Y:S02]  /*1a380*/  ISETP.GT.AND P2, PT, R233, R4, PT ;  /* 0x00000004e900720c */ /* 0x000fe40003f44270 */
[----:B------:R-:W-:-:S02]  /*1a390*/  ISETP.GE.AND P0, PT, R4, R232, PT ;  /* 0x000000e80400720c */ /* 0x000fc40003f06270 */
[C---:B------:R-:W-:Y:S02]  /*1a3a0*/  ISETP.GT.AND P5, PT, R49.reuse, R4, PT ;  /* 0x000000043100720c */ /* 0x040fe40003fa4270 */
[----:B------:R-:W-:Y:S01]  /*1a3b0*/  ISETP.GE.AND P3, PT, R4, R224, PT ;  /* 0x000000e00400720c */ /* 0x000fe20003f66270 */
[----:B------:R-:W-:Y:S01]  /*1a3c0*/  VIADD R4, R50, 0x31 ;  /* 0x0000003132047836 */ /* 0x000fe20000000000 */
[----:B------:R-:W-:Y:S02]  /*1a3d0*/  ISETP.GT.AND P4, PT, R49, R5, PT ;  /* 0x000000053100720c */ /* 0x000fe40003f84270 */
[----:B------:R-:W-:Y:S02]  /*1a3e0*/  FSEL R200, R200, -INF , !P6 ;  /* 0xff800000c8c87808 */ /* 0x000fe40007000000 */
[----:B------:R-:W-:Y:S02]  /*1a3f0*/  FSEL R197, R23, -INF , !P1 ;  /* 0xff80000017c57808 */ /* 0x000fe40004800000 */
[----:B------:R-:W-:-:S02]  /*1a400*/  ISETP.GE.AND P6, PT, R5, R232, PT ;  /* 0x000000e80500720c */ /* 0x000fc40003fc6270 */
[----:B------:R-:W-:Y:S01]  /*1a410*/  ISETP.GE.AND P1, PT, R5, R224, PT ;  /* 0x000000e00500720c */ /* 0x000fe20003f26270 */
[----:B------:R-:W-:Y:S01]  /*1a420*/  VIADD R5, R50, 0x38 ;  /* 0x0000003832057836 */ /* 0x000fe20000000000 */
[----:B------:R-:W-:Y:S02]  /*1a430*/  FSEL R25, R25, -INF , !P4 ;  /* 0xff80000019197808 */ /* 0x000fe40006000000 */
[----:B------:R-:W-:Y:S02]  /*1a440*/  FSEL R34, R34, -INF , !P5 ;  /* 0xff80000022227808 */ /* 0x000fe40006800000 */
[C---:B------:R-:W-:Y:S02]  /*1a450*/  ISETP.GT.AND P4, PT, R233.reuse, R16, PT ;  /* 0x00000010e900720c */ /* 0x040fe40003f84270 */
[----:B------:R-:W-:Y:S02]  /*1a460*/  ISETP.GT.AND P5, PT, R233, R4, PT ;  /* 0x00000004e900720c */ /* 0x000fe40003fa4270 */
[----:B------:R-:W-:-:S02]  /*1a470*/  FSEL R35, R35, -INF , !P4 ;  /* 0xff80000023237808 */ /* 0x000fc40006000000 */
[----:B------:R-:W-:Y:S02]  /*1a480*/  FSEL R39, R39, -INF , !P5 ;  /* 0xff80000027277808 */ /* 0x000fe40006800000 */
[----:B------:R-:W-:Y:S02]  /*1a490*/  FSEL R178, R24, -INF , !P6 ;  /* 0xff80000018b27808 */ /* 0x000fe40007000000 */
[C---:B------:R-:W-:Y:S02]  /*1a4a0*/  ISETP.GT.AND P4, PT, R49.reuse, R4, PT ;  /* 0x000000043100720c */ /* 0x040fe40003f84270 */
[----:B------:R-:W-:Y:S02]  /*1a4b0*/  ISETP.GT.AND P5, PT, R49, R5, PT ;  /* 0x000000053100720c */ /* 0x000fe40003fa4270 */
[----:B------:R-:W-:Y:S02]  /*1a4c0*/  ISETP.GT.AND P6, PT, R233, R50, PT ;  /* 0x00000032e900720c */ /* 0x000fe40003fc4270 */
[----:B------:R-:W-:-:S02]  /*1a4d0*/  FSEL R6, R6, -INF , !P2 ;  /* 0xff80000006067808 */ /* 0x000fc40005000000 */
[----:B------:R-:W-:Y:S02]  /*1a4e0*/  FSEL R42, R42, -INF , !P4 ;  /* 0xff8000002a2a7808 */ /* 0x000fe40006000000 */
[----:B------:R-:W-:Y:S02]  /*1a4f0*/  FSEL R48, R48, -INF , !P5 ;  /* 0xff80000030307808 */ /* 0x000fe40006800000 */
[-C--:B------:R-:W-:Y:S02]  /*1a500*/  ISETP.GE.AND P4, PT, R16, R232.reuse, PT ;  /* 0x000000e81000720c */ /* 0x080fe40003f86270 */
[----:B------:R-:W-:Y:S02]  /*1a510*/  ISETP.GE.AND P5, PT, R50, R232, PT ;  /* 0x000000e83200720c */ /* 0x000fe40003fa6270 */
[----:B------:R-:W-:Y:S02]  /*1a520*/  FSEL R44, R44, -INF , !P6 ;  /* 0xff8000002c2c7808 */ /* 0x000fe40007000000 */
[----:B------:R-:W-:-:S02]  /*1a530*/  FSEL R176, R6, -INF , !P0 ;  /* 0xff80000006b07808 */ /* 0x000fc40004000000 */
[----:B------:R-:W-:Y:S02]  /*1a540*/  ISETP.GT.AND P0, PT, R49, R50, PT ;  /* 0x000000323100720c */ /* 0x000fe40003f04270 */
[----:B------:R-:W-:Y:S02]  /*1a550*/  FSEL R179, R25, -INF , !P1 ;  /* 0xff80000019b37808 */ /* 0x000fe40004800000 */
[----:B------:R-:W-:Y:S02]  /*1a560*/  ISETP.GT.AND P2, PT, R49, R16, PT ;  /* 0x000000103100720c */ /* 0x000fe40003f44270 */
[C---:B------:R-:W-:Y:S02]  /*1a570*/  ISETP.GE.AND P6, PT, R4.reuse, R232, PT ;  /* 0x000000e80400720c */ /* 0x040fe40003fc6270 */
[----:B------:R-:W-:Y:S02]  /*1a580*/  ISETP.GE.AND P1, PT, R4, R224, PT ;  /* 0x000000e00400720c */ /* 0x000fe40003f26270 */
[----:B------:R-:W-:-:S02]  /*1a590*/  FSEL R4, R44, -INF , !P5 ;  /* 0xff8000002c047808 */ /* 0x000fc40006800000 */
[----:B------:R-:W-:Y:S02]  /*1a5a0*/  FSEL R218, R35, -INF , !P4 ;  /* 0xff80000023da7808 */ /* 0x000fe40006000000 */
[C---:B------:R-:W-:Y:S01]  /*1a5b0*/  ISETP.GE.AND P4, PT, R50.reuse, R224, PT ;  /* 0x000000e03200720c */ /* 0x040fe20003f86270 */
[----:B------:R-:W-:Y:S01]  /*1a5c0*/  VIADD R50, R50, 0x39 ;  /* 0x0000003932327836 */ /* 0x000fe20000000000 */
[----:B------:R-:W-:Y:S02]  /*1a5d0*/  FSEL R45, R45, -INF , !P0 ;  /* 0xff8000002d2d7808 */ /* 0x000fe40004000000 */
[----:B------:R-:W-:Y:S02]  /*1a5e0*/  FSEL R40, R40, -INF , !P2 ;  /* 0xff80000028287808 */ /* 0x000fe40005000000 */
[----:B------:R-:W-:Y:S02]  /*1a5f0*/  ISETP.GT.AND P2, PT, R233, R5, PT ;  /* 0x00000005e900720c */ /* 0x000fe40003f44270 */
[----:B------:R-:W-:-:S02]  /*1a600*/  FMNMX3.FTZ R23, R4, R38, R26, !PT ;  /* 0x0000002604177276 */ /* 0x000fc4000781001a */
[C---:B------:R-:W-:Y:S02]  /*1a610*/  ISETP.GE.AND P5, PT, R5.reuse, R232, PT ;  /* 0x000000e80500720c */ /* 0x040fe40003fa6270 */
[----:B------:R-:W-:Y:S02]  /*1a620*/  ISETP.GE.AND P0, PT, R5, R224, PT ;  /* 0x000000e00500720c */ /* 0x000fe40003f06270 */
[----:B------:R-:W-:Y:S02]  /*1a630*/  FSEL R5, R45, -INF , !P4 ;  /* 0xff8000002d057808 */ /* 0x000fe40006000000 */
[----:B------:R-:W-:Y:S02]  /*1a640*/  FMNMX3.FTZ R23, R23, R28, R14, !PT ;  /* 0x0000001c17177276 */ /* 0x000fe4000781000e */
[----:B------:R-:W-:Y:S02]  /*1a650*/  FMNMX3.FTZ R6, R5, R11, R13, !PT ;  /* 0x0000000b05067276 */ /* 0x000fe4000781000d */
[----:B------:R-:W-:-:S02]  /*1a660*/  FMNMX3.FTZ R23, R23, R12, R10, !PT ;  /* 0x0000000c17177276 */ /* 0x000fc4000781000a */
[----:B------:R-:W-:Y:S02]  /*1a670*/  FMNMX3.FTZ R6, R6, R7, R9, !PT ;  /* 0x0000000706067276 */ /* 0x000fe40007810009 */
[----:B------:R-:W-:Y:S02]  /*1a680*/  FMNMX3.FTZ R23, R23, R8, R200, !PT ;  /* 0x0000000817177276 */ /* 0x000fe400078100c8 */
[----:B------:R-:W-:Y:S02]  /*1a690*/  FMNMX3.FTZ R6, R6, R21, R19, !PT ;  /* 0x0000001506067276 */ /* 0x000fe40007810013 */
[----:B------:R-:W-:Y:S02]  /*1a6a0*/  FSEL R216, R39, -INF , !P6 ;  /* 0xff80000027d87808 */ /* 0x000fe40007000000 */
[----:B------:R-:W-:Y:S02]  /*1a6b0*/  ISETP.GT.AND P4, PT, R49, R50, PT ;  /* 0x000000323100720c */ /* 0x000fe40003f84270 */
[----:B------:R-:W-:-:S02]  /*1a6c0*/  FSEL R43, R43, -INF , !P2 ;  /* 0xff8000002b2b7808 */ /* 0x000fc40005000000 */
[----:B------:R-:W-:Y:S02]  /*1a6d0*/  ISETP.GT.AND P6, PT, R233, R50, PT ;  /* 0x00000032e900720c */ /* 0x000fe40003fc4270 */
[----:B------:R-:W-:Y:S02]  /*1a6e0*/  FMNMX3.FTZ R23, R23, R198, R178, !PT ;  /* 0x000000c617177276 */ /* 0x000fe400078100b2 */
[----:B------:R-:W-:Y:S02]  /*1a6f0*/  ISETP.GE.AND P2, PT, R16, R224, PT ;  /* 0x000000e01000720c */ /* 0x000fe40003f46270 */
[----:B------:R-:W-:Y:S02]  /*1a700*/  FMNMX3.FTZ R6, R6, R17, R197, !PT ;  /* 0x0000001106067276 */ /* 0x000fe400078100c5 */
[----:B------:R-:W-:Y:S02]  /*1a710*/  FSEL R41, R41, -INF , !P4 ;  /* 0xff80000029297808 */ /* 0x000fe40006000000 */
[----:B------:R-:W-:-:S02]  /*1a720*/  ISETP.GE.AND P4, PT, R50, R232, PT ;  /* 0x000000e83200720c */ /* 0x000fc40003f86270 */
[----:B------:R-:W-:Y:S02]  /*1a730*/  FSEL R27, R27, -INF , !P6 ;  /* 0xff8000001b1b7808 */ /* 0x000fe40007000000 */
[----:B------:R-:W-:Y:S02]  /*1a740*/  FSEL R210, R43, -INF , !P5 ;  /* 0xff8000002bd27808 */ /* 0x000fe40006800000 */
[----:B------:R-:W-:Y:S02]  /*1a750*/  FMNMX3.FTZ R23, R23, R176, R218, !PT ;  /* 0x000000b017177276 */ /* 0x000fe400078100da */
        /* <DEDUP_REMOVED lines=9> */
[----:B------:R-:W-:Y:S01]  /*1a7f0*/  FMNMX3.FTZ R6, R6, R177, R207, !PT ;  /* 0x000000b106067276 */ /* 0x000fe200078100cf */
[----:B------:R-:W-:Y:S01]  /*1a800*/  LDSM.16.MT88.4 R48, [R196+0x12000] ;  /* 0x01200000c430783b */ /* 0x000fe20000004200 */
[----:B------:R-:W-:-:S02]  /*1a810*/  FMNMX.FTZ R16, R209, R16, !PT ;  /* 0x00000010d1107209 */ /* 0x000fc40007810000 */
        /* <DEDUP_REMOVED lines=24> */
[--C-:B------:R-:W-:Y:S01]  /*1a9a0*/  FFMA.FTZ R166, R8, UR8, -R211.reuse ;  /* 0x0000000808a67c23 */ /* 0x100fe200080108d3 */
[--C-:B------:R-:W-:Y:S01]  /*1a9b0*/  FFMA.FTZ R191, R5, UR8, -R204.reuse ;  /* 0x0000000805bf7c23 */ /* 0x100fe200080108cc */
[--C-:B------:R-:W-:Y:S01]  /*1a9c0*/  FFMA.FTZ R184, R7, UR8, -R204.reuse ;  /* 0x0000000807b87c23 */ /* 0x100fe200080108cc */
[--C-:B------:R-:W-:Y:S01]  /*1a9d0*/  FFMA.FTZ R188, R11, UR8, -R204.reuse ;  /* 0x000000080bbc7c23 */ /* 0x100fe200080108cc */
[----:B------:R-:W1:Y:S01]  /*1a9e0*/  LDSM.16.MT88.4 R4, [R192+0x16000] ;  /* 0x01600000c004783b */ /* 0x000e620000004200 */
[--C-:B------:R-:W-:Y:S01]  /*1a9f0*/  FFMA.FTZ R187, R13, UR8, -R204.reuse ;  /* 0x000000080dbb7c23 */ /* 0x100fe200080108cc */
[----:B------:R-:W2:Y:S01]  /*1aa00*/  MUFU.EX2 R190, R190 ;  /* 0x000000be00be7308 */ /* 0x000ea20000000800 */
[--C-:B------:R-:W-:Y:S01]  /*1aa10*/  FFMA.FTZ R183, R9, UR8, -R204.reuse ;  /* 0x0000000809b77c23 */ /* 0x100fe200080108cc */
[--C-:B------:R-:W-:Y:S01]  /*1aa20*/  FFMA.FTZ R185, R14, UR8, -R211.reuse ;  /* 0x000000080eb97c23 */ /* 0x100fe200080108d3 */
[----:B------:R-:W3:Y:S01]  /*1aa30*/  LDSM.16.MT88.4 R8, [R196+0x10800] ;  /* 0x01080000c408783b */ /* 0x000ee20000004200 */
[----:B------:R-:W-:Y:S01]  /*1aa40*/  MUFU.EX2 R189, R189 ;  /* 0x000000bd00bd7308 */ /* 0x000fe20000000800 */
[--C-:B------:R-:W-:Y:S01]  /*1aa50*/  FFMA.FTZ R182, R12, UR8, -R211.reuse ;  /* 0x000000080cb67c23 */ /* 0x100fe200080108d3 */
[--C-:B------:R-:W-:Y:S01]  /*1aa60*/  FFMA.FTZ R180, R21, UR8, -R204.reuse ;  /* 0x0000000815b47c23 */ /* 0x100fe200080108cc */
[----:B------:R-:W4:Y:S01]  /*1aa70*/  LDSM.16.MT88.4 R12, [R215+0x10800] ;  /* 0x01080000d70c783b */ /* 0x000f220000004200 */
[----:B------:R-:W5:Y:S01]  /*1aa80*/  MUFU.EX2 R186, R186 ;  /* 0x000000ba00ba7308 */ /* 0x000f620000000800 */
[--C-:B------:R-:W-:Y:S01]  /*1aa90*/  FFMA.FTZ R165, R19, UR8, -R204.reuse ;  /* 0x0000000813a57c23 */ /* 0x100fe200080108cc */
[--C-:B------:R-:W-:Y:S01]  /*1aaa0*/  FFMA.FTZ R2, R17, UR8, -R204.reuse ;  /* 0x0000000811027c23 */ /* 0x100fe200080108cc */
[----:B------:R-:W-:Y:S01]  /*1aab0*/  LDSM.16.MT88.4 R20, [R194+0x10800] ;  /* 0x01080000c214783b */ /* 0x000fe20000004200 */
[----:B------:R-:W-:Y:S01]  /*1aac0*/  MUFU.EX2 R191, R191 ;  /* 0x000000bf00bf7308 */ /* 0x000fe20000000800 */
[--C-:B------:R-:W-:Y:S01]  /*1aad0*/  FFMA.FTZ R195, R200, UR8, -R211.reuse ;  /* 0x00000008c8c37c23 */ /* 0x100fe200080108d3 */
[----:B--2---:R-:W-:Y:S01]  /*1aae0*/  F2FP.BF16.F32.PACK_AB R128, R190, R193 ;  /* 0x000000c1be80723e */ /* 0x004fe200000010ff */
[----:B------:R-:W2:Y:S01]  /*1aaf0*/  LDSM.16.MT88.4 R16, [R192+0x10800] ;  /* 0x01080000c010783b */ /* 0x000ea20000004200 */
[----:B------:R-:W1:Y:S01]  /*1ab00*/  MUFU.EX2 R188, R188 ;  /* 0x000000bc00bc7308 */ /* 0x000e620000000800 */
[--C-:B------:R-:W-:Y:S01]  /*1ab10*/  FFMA.FTZ R200, R198, UR8, -R211.reuse ;  /* 0x00000008c6c87c23 */ /* 0x100fe200080108d3 */
[--C-:B------:R-:W-:Y:S01]  /*1ab20*/  FFMA.FTZ R205, R199, UR8, -R204.reuse ;  /* 0x00000008c7cd7c23 */ /* 0x100fe200080108cc */
[----:B------:R-:W-:Y:S01]  /*1ab30*/  LDSM.16.MT88.4 R24, [R194+0x14800] ;  /* 0x01480000c218783b */ /* 0x000fe20000004200 */
[----:B------:R-:W-:Y:S01]  /*1ab40*/  MUFU.EX2 R187, R187 ;  /* 0x000000bb00bb7308 */ /* 0x000fe20000000800 */
[--C-:B------:R-:W-:Y:S01]  /*1ab50*/  FFMA.FTZ R198, R178, UR8, -R211.reuse ;  /* 0x00000008b2c67c23 */ /* 0x100fe200080108d3 */
[----:B-----5:R-:W-:Y:S01]  /*1ab60*/  F2FP.BF16.F32.PACK_AB R130, R186, R189 ;  /* 0x000000bdba82723e */ /* 0x020fe200000010ff */
[----:B------:R-:W-:Y:S01]  /*1ab70*/  LDSM.16.MT88.4 R28, [R196+0x14800] ;  /* 0x01480000c41c783b */ /* 0x000fe20000004200 */
[----:B------:R-:W5:Y:S01]  /*1ab80*/  MUFU.EX2 R184, R184 ;  /* 0x000000b800b87308 */ /* 0x000f620000000800 */
[--C-:B------:R-:W-:Y:S01]  /*1ab90*/  FFMA.FTZ R206, R197, UR8, -R204.reuse ;  /* 0x00000008c5ce7c23 */ /* 0x100fe200080108cc */
[--C-:B------:R-:W-:Y:S01]  /*1aba0*/  FFMA.FTZ R199, R179, UR8, -R204.reuse ;  /* 0x00000008b3c77c23 */ /* 0x100fe200080108cc */
[--C-:B------:R-:W-:Y:S01]  /*1abb0*/  FFMA.FTZ R214, R177, UR8, -R204.reuse ;  /* 0x00000008b1d67c23 */ /* 0x100fe200080108cc */
[----:B------:R-:W-:Y:S01]  /*1abc0*/  MUFU.EX2 R185, R185 ;  /* 0x000000b900b97308 */ /* 0x000fe20000000800 */
[--C-:B------:R-:W-:Y:S01]  /*1abd0*/  FFMA.FTZ R176, R176, UR8, -R211.reuse ;  /* 0x00000008b0b07c23 */ /* 0x100fe200080108d3 */
[----:B-1----:R-:W-:Y:S01]  /*1abe0*/  F2FP.BF16.F32.PACK_AB R129, R188, R191 ;  /* 0x000000bfbc81723e */ /* 0x002fe200000010ff */
[----:B------:R-:W-:Y:S01]  /*1abf0*/  FFMA.FTZ R203, R203, UR8, -R204 ;  /* 0x00000008cbcb7c23 */ /* 0x000fe200080108cc */
[----:B------:R-:W1:Y:S01]  /*1ac00*/  MUFU.EX2 R182, R182 ;  /* 0x000000b600b67308 */ /* 0x000e620000000800 */
[----:B------:R-:W-:Y:S01]  /*1ac10*/  FFMA.FTZ R239, R209, UR8, -R211 ;  /* 0x00000008d1ef7c23 */ /* 0x000fe200080108d3 */
[----:B------:R-:W-:Y:S01]  /*1ac20*/  FADD.FTZ R190, R193, R190 ;  /* 0x000000bec1be7221 */ /* 0x000fe20000010000 */
[----:B------:R-:W-:Y:S01]  /*1ac30*/  FADD.FTZ R188, R191, R188 ;  /* 0x000000bcbfbc7221 */ /* 0x000fe20000010000 */
[----:B------:R-:W-:Y:S01]  /*1ac40*/  MUFU.EX2 R181, R181 ;  /* 0x000000b500b57308 */ /* 0x000fe20000000800 */
[----:B-----5:R-:W-:Y:S01]  /*1ac50*/  F2FP.BF16.F32.PACK_AB R131, R184, R187 ;  /* 0x000000bbb883723e */ /* 0x020fe200000010ff */
[----:B------:R-:W-:-:S02]  /*1ac60*/  FADD.FTZ R189, R189, R190 ;  /* 0x000000bebdbd7221 */ /* 0x000fc40000010000 */
[----:B------:R-:W-:Y:S01]  /*1ac70*/  MUFU.EX2 R166, R166 ;  /* 0x000000a600a67308 */ /* 0x000fe20000000800 */
[----:B------:R-:W-:Y:S01]  /*1ac80*/  FADD.FTZ R187, R187, R188 ;  /* 0x000000bcbbbb7221 */ /* 0x000fe20000010000 */
[----:B------:R-:W-:Y:S02]  /*1ac90*/  FADD.FTZ R186, R186, R189 ;  /* 0x000000bdbaba7221 */ /* 0x000fe40000010000 */
[----:B------:R-:W-:Y:S01]  /*1aca0*/  MUFU.EX2 R183, R183 ;  /* 0x000000b700b77308 */ /* 0x000fe20000000800 */
[C---:B------:R-:W-:Y:S01]  /*1acb0*/  HMMA.16816.F32.BF16 R152, R128.reuse, R148, RZ ;  /* 0x000000948098723c */ /* 0x040fe200000418ff */
[----:B------:R-:W-:Y:S02]  /*1acc0*/  FADD.FTZ R184, R184, R187 ;  /* 0x000000bbb8b87221 */ /* 0x000fe40000010000 */
        /* <DEDUP_REMOVED lines=9> */
[----:B------:R1:W-:Y:S04]  /*1ad60*/  MUFU.EX2 R197, R176 ;  /* 0x000000b000c57308 */ /* 0x0003e80000000800 */
[----:B------:R-:W-:Y:S01]  /*1ad70*/  MUFU.EX2 R206, R206 ;  /* 0x000000ce00ce7308 */ /* 0x000fe20000000800 */
[C---:B------:R-:W-:Y:S03]  /*1ad80*/  HMMA.16816.F32.BF16 R136, R128.reuse, R132, RZ ;  /* 0x000000848088723c */ /* 0x040fe600000418ff */
[----:B------:R-:W2:Y:S04]  /*1ad90*/  MUFU.EX2 R205, R205 ;  /* 0x000000cd00cd7308 */ /* 0x000ea80000000800 */
[----:B------:R-:W-:Y:S01]  /*1ada0*/  MUFU.EX2 R199, R199 ;  /* 0x000000c700c77308 */ /* 0x000fe20000000800 */
[C---:B------:R-:W-:Y:S01]  /*1adb0*/  HMMA.16816.F32.BF16 R36, R128.reuse, R40, RZ ;  /* 0x000000288024723c */ /* 0x040fe200000418ff */
[----:B-1----:R-:W-:Y:S02]  /*1adc0*/  LDSM.16.MT88.4 R176, [R215+0x13000] ;  /* 0x01300000d7b0783b */ /* 0x002fe40000004200 */
[----:B------:R-:W1:Y:S04]  /*1add0*/  MUFU.EX2 R214, R214 ;  /* 0x000000d600d67308 */ /* 0x000e680000000800 */
        /* <DEDUP_REMOVED lines=39> */
[----:B------:R-:W3:Y:S07]  /*1b050*/  LDSM.16.MT88.4 R8, [R192+0x12800] ;  /* 0x01280000c008783b */ /* 0x000eee0000004200 */
[C---:B----4-:R-:W-:Y:S08]  /*1b060*/  HMMA.16816.F32.BF16 R160, R4.reuse, R12, R160 ;  /* 0x0000000c04a0723c */ /* 0x050ff000000418a0 */
[C---:B------:R-:W-:Y:S01]  /*1b070*/  HMMA.16816.F32.BF16 R156, R4.reuse, R14, R156 ;  /* 0x0000000e049c723c */ /* 0x040fe2000004189c */
[----:B------:R-:W4:Y:S07]  /*1b080*/  LDSM.16.MT88.4 R12, [R215+0x12800] ;  /* 0x01280000d70c783b */ /* 0x000f2e0000004200 */
        /* <DEDUP_REMOVED lines=8> */
[----:B------:R-:W5:Y:S07]  /*1b110*/  LDSM.16.MT88.4 R20, [R192+0x14800] ;  /* 0x01480000c014783b */ /* 0x000f6e0000004200 */
[C---:B----4-:R-:W-:Y:S08]  /*1b120*/  HMMA.16816.F32.BF16 R36, R4.reuse, R12, R36 ;  /* 0x0000000c0424723c */ /* 0x050ff00000041824 */
[C---:B------:R-:W-:Y:S01]  /*1b130*/  HMMA.16816.F32.BF16 R40, R4.reuse, R14, R40 ;  /* 0x0000000e0428723c */ /* 0x040fe20000041828 */
[----:B------:R-:W4:Y:S07]  /*1b140*/  LDSM.16.MT88.4 R12, [R196+0x16800] ;  /* 0x01680000c40c783b */ /* 0x000f2e0000004200 */
        /* <DEDUP_REMOVED lines=24> */
[C---:B----4-:R-:W-:Y:S08]  /*1b2d0*/  HMMA.16816.F32.BF16 R108, R4.reuse, R12, R108 ;  /* 0x0000000c046c723c */ /* 0x050ff0000004186c */
[C---:B------:R-:W-:Y:S01]  /*1b2e0*/  HMMA.16816.F32.BF16 R112, R4.reuse, R14, R112 ;  /* 0x0000000e0470723c */ /* 0x040fe20000041870 */
[----:B------:R-:W4:Y:S07]  /*1b2f0*/  LDSM.16.MT88.4 R12, [R194+0x11000] ;  /* 0x01100000c20c783b */ /* 0x000f2e0000004200 */
[C---:B-1----:R-:W-:Y:S08]  /*1b300*/  HMMA.16816.F32.BF16 R124, R4.reuse, R24, R124 ;  /* 0x00000018047c723c */ /* 0x042ff0000004187c */
[----:B------:R-:W-:Y:S01]  /*1b310*/  HMMA.16816.F32.BF16 R128, R4, R26, R128 ;  /* 0x0000001a0480723c */ /* 0x000fe20000041880 */
[----:B------:R-:W-:Y:S01]  /*1b320*/  F2FP.BF16.F32.PACK_AB R4, R200, R195 ;  /* 0x000000c3c804723e */ /* 0x000fe200000010ff */
[----:B------:R-:W-:Y:S01]  /*1b330*/  LDSM.16.MT88.4 R24, [R194+0x15000] ;  /* 0x01500000c218783b */ /* 0x000fe20000004200 */
[----:B------:R-:W-:Y:S01]  /*1b340*/  F2FP.BF16.F32.PACK_AB R5, R205, R206 ;  /* 0x000000cecd05723e */ /* 0x000fe200000010ff */
[----:B------:R-:W-:Y:S01]  /*1b350*/  FADD.FTZ R195, R195, R166 ;  /* 0x000000a6c3c37221 */ /* 0x000fe20000010000 */
[----:B------:R-:W-:-:S02]  /*1b360*/  F2FP.BF16.F32.PACK_AB R6, R197, R198 ;  /* 0x000000c6c506723e */ /* 0x000fc400000010ff */
[----:B------:R-:W-:-:S07]  /*1b370*/  F2FP.BF16.F32.PACK_AB R7, R214, R199 ;  /* 0x000000c7d607723e */ /* 0x000fce00000010ff */
[C---:B--2---:R-:W-:Y:S08]  /*1b380*/  HMMA.16816.F32.BF16 R152, R4.reuse, R16, R152 ;  /* 0x000000100498723c */ /* 0x044ff00000041898 */
[C---:B------:R-:W-:Y:S01]  /*1b390*/  HMMA.16816.F32.BF16 R148, R4.reuse, R18, R148 ;  /* 0x000000120494723c */ /* 0x040fe20000041894 */
[----:B------:R-:W1:Y:S07]  /*1b3a0*/  LDSM.16.MT88.4 R16, [R192+0x13000] ;  /* 0x01300000c010783b */ /* 0x000e6e0000004200 */
[C---:B---3--:R-:W-:Y:S08]  /*1b3b0*/  HMMA.16816.F32.BF16 R136, R4.reuse, R8, R136 ;  /* 0x000000080488723c */ /* 0x048ff00000041888 */
[C---:B------:R-:W-:Y:S01]  /*1b3c0*/  HMMA.16816.F32.BF16 R132, R4.reuse, R10, R132 ;  /* 0x0000000a0484723c */ /* 0x040fe20000041884 */
[----:B------:R-:W2:Y:S07]  /*1b3d0*/  LDSM.16.MT88.4 R8, [R196+0x17000] ;  /* 0x01700000c408783b */ /* 0x000eae0000004200 */
[C---:B----4-:R-:W-:Y:S08]  /*1b3e0*/  HMMA.16816.F32.BF16 R144, R4.reuse, R12, R144 ;  /* 0x0000000c0490723c */ /* 0x050ff00000041890 */
        /* <DEDUP_REMOVED lines=28> */
[C---:B---3--:R-:W-:Y:S03]  /*1b5b0*/  HMMA.16816.F32.BF16 R100, R4.reuse, R12, R100 ;  /* 0x0000000c0464723c */ /* 0x048fe60000041864 */
[----:B------:R-:W3:Y:S04]  /*1b5c0*/  MUFU.EX2 R177, R177 ;  /* 0x000000b100b17308 */ /* 0x000ee80000000800 */
[----:B------:R-:W2:Y:S01]  /*1b5d0*/  MUFU.EX2 R204, R204 ;  /* 0x000000cc00cc7308 */ /* 0x000ea20000000800 */
        /* <DEDUP_REMOVED lines=21> */
[----:B---3--:R-:W-:Y:S01]  /*1b730*/  F2FP.BF16.F32.PACK_AB R4, R177, R176 ;  /* 0x000000b0b104723e */ /* 0x008fe200000010ff */
[----:B------:R-:W-:Y:S01]  /*1b740*/  LDSM.16.MT88.4 R24, [R215+0x13800] ;  /* 0x01380000d718783b */ /* 0x000fe20000004200 */
[----:B------:R-:W-:-:S02]  /*1b750*/  F2FP.BF16.F32.PACK_AB R5, R202, R179 ;  /* 0x000000b3ca05723e */ /* 0x000fc400000010ff */
[----:B------:R-:W-:Y:S02]  /*1b760*/  F2FP.BF16.F32.PACK_AB R6, R239, R178 ;  /* 0x000000b2ef06723e */ /* 0x000fe400000010ff */
[----:B--2---:R-:W-:-:S07]  /*1b770*/  F2FP.BF16.F32.PACK_AB R7, R204, R201 ;  /* 0x000000c9cc07723e */ /* 0x004fce00000010ff */
        /* <DEDUP_REMOVED lines=128> */
.L_x_2528:
        /* <DEDUP_REMOVED lines=8> */
.L_x_2529:
[----:B------:R-:W1:Y:S01]  /*1c000*/  S2R R165, SR_TID.X ;  /* 0x0000000000a57919 */ /* 0x000e620000002100 */
[----:B------:R-:W2:Y:S01]  /*1c010*/  LDCU UR9, c[0x0][0x440] ;  /* 0x00008800ff0977ac */ /* 0x000ea20008000800 */
[----:B------:R-:W3:Y:S01]  /*1c020*/  LDCU UR8, c[0x0][0x3c4] ;  /* 0x00007880ff0877ac */ /* 0x000ee20008000800 */
[----:B------:R-:W-:Y:S02]  /*1c030*/  USHF.L.U32 UR11, UR10, 0x5, URZ ;  /* 0x000000050a0b7899 */ /* 0x000fe400080006ff */
[----:B------:R-:W-:-:S04]  /*1c040*/  UISETP.GT.AND UP1, UPT, UR31, UR7, UPT ;  /* 0x000000071f00728c */ /* 0x000fc8000bf24270 */
[----:B------:R-:W-:Y:S01]  /*1c050*/  IADD3 R8, P0, PT, R228, UR11, RZ ;  /* 0x0000000be4087c10 */ /* 0x000fe2000ff1e0ff */
[----:B---3--:R-:W-:-:S06]  /*1c060*/  USHF.L.U64.HI UR8, UR10, 0x5, UR8 ;  /* 0x000000050a087899 */ /* 0x008fcc0008010208 */
[----:B------:R-:W-:Y:S02]  /*1c070*/  IADD3.X R9, PT, PT, R229, UR8, RZ, P0, !PT ;  /* 0x00000008e5097c10 */ /* 0x000fe400087fe4ff */
[C---:B-1----:R-:W-:Y:S02]  /*1c080*/  SHF.L.U32 R7, R165.reuse, 0x3, RZ ;  /* 0x00000003a5077819 */ /* 0x042fe400000006ff */
[----:B------:R-:W-:Y:S02]  /*1c090*/  SHF.L.U32 R2, R165, 0x6, RZ ;  /* 0x00000006a5027819 */ /* 0x000fe400000006ff */
[----:B------:R-:W-:Y:S02]  /*1c0a0*/  LOP3.LUT R4, R7, 0x38, RZ, 0xc0, !PT ;  /* 0x0000003807047812 */ /* 0x000fe400078ec0ff */
[----:B------:R-:W-:Y:S02]  /*1c0b0*/  LOP3.LUT R2, R2, 0x1c0, RZ, 0xc0, !PT ;  /* 0x000001c002027812 */ /* 0x000fe400078ec0ff */
[----:B------:R-:W-:-:S02]  /*1c0c0*/  LOP3.LUT R5, R4, 0x40, RZ, 0xfc, !PT ;  /* 0x0000004004057812 */ /* 0x000fc400078efcff */
[C---:B--2---:R-:W-:Y:S02]  /*1c0d0*/  ISETP.GE.AND P4, PT, R4.reuse, UR9, PT ;  /* 0x0000000904007c0c */ /* 0x044fe4000bf86270 */
[C---:B------:R-:W-:Y:S02]  /*1c0e0*/  LOP3.LUT R6, R4.reuse, 0x80, RZ, 0xfc, !PT ;  /* 0x0000008004067812 */ /* 0x040fe400078efcff */
[----:B------:R-:W-:Y:S02]  /*1c0f0*/  ISETP.GE.AND P3, PT, R5, UR9, PT ;  /* 0x0000000905007c0c */ /* 0x000fe4000bf66270 */
[----:B------:R-:W-:Y:S02]  /*1c100*/  LOP3.LUT R4, R4, 0xc0, RZ, 0xfc, !PT ;  /* 0x000000c004047812 */ /* 0x000fe400078efcff */
[----:B------:R-:W-:Y:S02]  /*1c110*/  ISETP.GE.AND P2, PT, R6, UR9, PT ;  /* 0x0000000906007c0c */ /* 0x000fe4000bf46270 */
[----:B------:R-:W-:-:S02]  /*1c120*/  ISETP.GE.AND P1, PT, R4, UR9, PT ;  /* 0x0000000904007c0c */ /* 0x000fc4000bf26270 */
[----:B------:R-:W-:Y:S01]  /*1c130*/  IADD3 R6, P0, PT, R8, UR11, RZ ;  /* 0x0000000b08067c10 */ /* 0x000fe2000ff1e0ff */
[----:B------:R-:W-:Y:S01]  /*1c140*/  @!PT LDS RZ, [RZ] ;  /* 0x00000000fffff984 */ /* 0x000fe20000000800 */
[----:B------:R-:W-:Y:S01]  /*1c150*/  @!PT LDS RZ, [RZ] ;  /* 0x00000000fffff984 */ /* 0x000fe20000000800 */
[----:B------:R-:W-:Y:S01]  /*1c160*/  @!PT LDS RZ, [RZ] ;  /* 0x00000000fffff984 */ /* 0x000fe20000000800 */
[----:B------:R-:W-:Y:S01]  /*1c170*/  @!P4 LDGSTS.E.BYPASS.LTC128B.128 [R241+0x10000], desc[UR4][R228.64] ;  /* 0x10000000e4f1cfae */ /* 0x000fe2000b981a04 */
[----:B------:R-:W-:Y:S02]  /*1c180*/  LOP3.LUT R2, R2, 0x38, R7, 0xf8, !PT ;  /* 0x0000003802027812 */ /* 0x000fe400078ef807 */
[----:B------:R-:W-:Y:S01]  /*1c190*/  IADD3.X R7, PT, PT, R9, UR8, RZ, P0, !PT ;  /* 0x0000000809077c10 */ /* 0x000fe200087fe4ff */
[----:B------:R-:W-:Y:S01]  /*1c1a0*/  @P4 STS.128 [R241+0x10000], RZ ;  /* 0x010000fff1004388 */ /* 0x000fe20000000c00 */
[----:B------:R-:W-:Y:S02]  /*1c1b0*/  SHF.R.U32.HI R5, RZ, 0x1, R165 ;  /* 0x00000001ff057819 */ /* 0x000fe400000116a5 */
[----:B------:R-:W-:Y:S01]  /*1c1c0*/  IADD3 R4, P0, PT, R6, UR11, RZ ;  /* 0x0000000b06047c10 */ /* 0x000fe2000ff1e0ff */
[----:B------:R-:W-:Y:S01]  /*1c1d0*/  @!PT LDS RZ, [RZ] ;  /* 0x00000000fffff984 */ /* 0x000fe20000000800 */
[----:B------:R-:W-:Y:S01]  /*1c1e0*/  @!PT LDS RZ, [RZ] ;  /* 0x00000000fffff984 */ /* 0x000fe20000000800 */
[----:B------:R-:W-:Y:S01]  /*1c1f0*/  @!PT LDS RZ, [RZ] ;  /* 0x00000000fffff984 */ /* 0x000fe20000000800 */
[----:B------:R-:W-:Y:S01]  /*1c200*/  @!P3 LDGSTS.E.BYPASS.LTC128B.128 [R241+0x12000], desc[UR4][R228.64+0x80] ;  /* 0x12000080e4f1bfae */ /* 0x000fe2000b981a04 */
[----:B------:R-:W-:-:S02]  /*1c210*/  LOP3.LUT R2, R2, 0x8, R5, 0x78, !PT ;  /* 0x0000000802027812 */ /* 0x000fc400078e7805 */
[----:B------:R-:W-:Y:S01]  /*1c220*/  IADD3.X R5, PT, PT, R7, UR8, RZ, P0, !PT ;  /* 0x0000000807057c10 */ /* 0x000fe200087fe4ff */
[----:B------:R-:W-:Y:S01]  /*1c230*/  @P3 STS.128 [R241+0x12000], RZ ;  /* 0x012000fff1003388 */ /* 0x000fe20000000c00 */
[----:B------:R-:W-:Y:S01]  /*1c240*/  LOP3.LUT R2, R167, R2, RZ, 0xfc, !PT ;  /* 0x00000002a7027212 */ /* 0x000fe200078efcff */
[----:B------:R-:W1:Y:S02]  /*1c250*/  LDCU UR8, c[0x0][0x50c] ;  /* 0x0000a180ff0877ac */ /* 0x000e640008000800 */
[----:B------:R-:W-:Y:S01]  /*1c260*/  @!PT LDS RZ, [RZ] ;  /* 0x00000000fffff984 */ /* 0x000fe20000000800 */
[----:B------:R-:W-:Y:S01]  /*1c270*/  @!PT LDS RZ, [RZ] ;  /* 0x00000000fffff984 */ /* 0x000fe20000000800 */
[----:B------:R-:W-:Y:S01]  /*1c280*/  @!PT LDS RZ, [RZ] ;  /* 0x00000000fffff984 */ /* 0x000fe20000000800 */
[----:B------:R-:W-:Y:S01]  /*1c290*/  @!P2 LDGSTS.E.BYPASS.LTC128B.128 [R241+0x14000], desc[UR4][R228.64+0x100] ;  /* 0x14000100e4f1afae */ /* 0x000fe2000b981a04 */
[----:B------:R-:W-:Y:S02]  /*1c2a0*/  LEA R213, R2, UR6, 0x1 ;  /* 0x0000000602d57c11 */ /* 0x000fe4000f8e08ff */
[C---:B------:R-:W-:Y:S01]  /*1c2b0*/  LOP3.LUT R2, R165.reuse, 0x2, RZ, 0xc0, !PT ;  /* 0x00000002a5027812 */ /* 0x040fe200078ec0ff */
[----:B------:R-:W-:Y:S03]  /*1c2c0*/  @P2 STS.128 [R241+0x14000], RZ ;  /* 0x014000fff1002388 */ /* 0x000fe60000000c00 */
[----:B------:R-:W-:Y:S01]  /*1c2d0*/  ISETP.NE.AND P0, PT, R2, RZ, PT ;  /* 0x000000ff0200720c */ /* 0x000fe20003f05270 */
[----:B------:R-:W-:Y:S01]  /*1c2e0*/  @!PT LDS RZ, [RZ] ;  /* 0x00000000fffff984 */ /* 0x000fe20000000800 */
[----:B------:R-:W-:Y:S01]  /*1c2f0*/  @!PT LDS RZ, [RZ] ;  /* 0x00000000fffff984 */ /* 0x000fe20000000800 */
[----:B------:R-:W-:Y:S01]  /*1c300*/  @!PT LDS RZ, [RZ] ;  /* 0x00000000fffff984 */ /* 0x000fe20000000800 */
[----:B------:R-:W-:Y:S01]  /*1c310*/  @!P1 LDGSTS.E.BYPASS.LTC128B.128 [R241+0x16000], desc[UR4][R228.64+0x180] ;  /* 0x16000180e4f19fae */ /* 0x000fe2000b981a04 */
[----:B------:R-:W-:-:S02]  /*1c320*/  LOP3.LUT R2, R165, 0x4, RZ, 0xc0, !PT ;  /* 0x00000004a5027812 */ /* 0x000fc400078ec0ff */
[----:B------:R-:W-:Y:S01]  /*1c330*/  SEL R173, R0, 0xffffffe0, !P0 ;  /* 0xffffffe000ad7807 */ /* 0x000fe20004000000 */
[----:B------:R-:W-:Y:S01]  /*1c340*/  @P1 STS.128 [R241+0x16000], RZ ;  /* 0x016000fff1001388 */ /* 0x000fe20000000c00 */
[----:B------:R-:W-:Y:S02]  /*1c350*/  ISETP.NE.AND P0, PT, R2, RZ, PT ;  /* 0x000000ff0200720c */ /* 0x000fe40003f05270 */
[----:B------:R-:W-:Y:S01]  /*1c360*/  IADD3 R211, PT, PT, R173, R213, RZ ;  /* 0x000000d5add37210 */ /* 0x000fe20007ffe0ff */
[----:B------:R-:W-:Y:S01]  /*1c370*/  @!PT LDS RZ, [RZ] ;  /* 0x00000000fffff984 */ /* 0x000fe20000000800 */
[----:B------:R-:W-:Y:S01]  /*1c380*/  @!PT LDS RZ, [RZ] ;  /* 0x00000000fffff984 */ /* 0x000fe20000000800 */
[----:B------:R-:W-:Y:S01]  /*1c390*/  @!PT LDS RZ, [RZ] ;  /* 0x00000000fffff984 */ /* 0x000fe20000000800 */
[----:B------:R-:W-:Y:S01]  /*1c3a0*/  @!P4 LDGSTS.E.BYPASS.LTC128B.128 [R241+0x10800], desc[UR4][R8.64] ;  /* 0x1080000008f1cfae */ /* 0x000fe2000b981a04 */
[----:B------:R-:W-:Y:S02]  /*1c3b0*/  IADD3 R167, PT, PT, R208, R173, RZ ;  /* 0x000000add0a77210 */ /* 0x000fe40007ffe0ff */
[----:B------:R-:W-:Y:S01]  /*1c3c0*/  MOV R2, 0x40 ;  /* 0x0000004000027802 */ /* 0x000fe20000000f00 */
[----:B------:R-:W-:Y:S03]  /*1c3d0*/  @P4 STS.128 [R241+0x10800], RZ ;  /* 0x010800fff1004388 */ /* 0x000fe60000000c00 */
[----:B------:R-:W-:Y:S01]  /*1c3e0*/  SEL R2, R2, 0xffffffc0, !P0 ;  /* 0xffffffc002027807 */ /* 0x000fe20004000000 */
[----:B------:R-:W-:Y:S01]  /*1c3f0*/  @!PT LDS RZ, [RZ] ;  /* 0x00000000fffff984 */ /* 0x000fe20000000800 */
[----:B------:R-:W-:Y:S01]  /*1c400*/  @!PT LDS RZ, [RZ] ;  /* 0x00000000fffff984 */ /* 0x000fe20000000800 */
[----:B------:R-:W-:Y:S01]  /*1c410*/  @!PT LDS RZ, [RZ] ;  /* 0x00000000fffff984 */ /* 0x000fe20000000800 */
[----:B------:R-:W-:Y:S03]  /*1c420*/  @!P3 LDGSTS.E.BYPASS.LTC128B.128 [R241+0x12800], desc[UR4][R8.64+0x80] ;  /* 0x1280008008f1bfae */ /* 0x000fe6000b981a04 */
[----:B------:R-:W-:Y:S01]  /*1c430*/  IADD3 R210, PT, PT, R2, R213, RZ ;  /* 0x000000d502d27210 */ /* 0x000fe20007ffe0ff */
[----:B------:R-:W-:Y:S01]  /*1c440*/  @P3 STS.128 [R241+0x12800], RZ ;  /* 0x012800fff1003388 */ /* 0x000fe20000000c00 */
[----:B------:R-:W-:-:S02]  /*1c450*/  IADD3 R2, PT, PT, R208, R2, RZ ;  /* 0x00000002d0027210 */ /* 0x000fc40007ffe0ff */
[C---:B------:R-:W-:Y:S01]  /*1c460*/  IADD3 R209, PT, PT, R173.reuse, R210, RZ ;  /* 0x000000d2add17210 */ /* 0x040fe20007ffe0ff */
[----:B------:R-:W-:Y:S01]  /*1c470*/  @!PT LDS RZ, [RZ] ;  /* 0x00000000fffff984 */ /* 0x000fe20000000800 */
[----:B------:R-:W-:Y:S01]  /*1c480*/  @!PT LDS RZ, [RZ] ;  /* 0x00000000fffff984 */ /* 0x000fe20000000800 */
[----:B------:R-:W-:Y:S01]  /*1c490*/  @!PT LDS RZ, [RZ] ;  /* 0x00000000fffff984 */ /* 0x000fe20000000800 */
[----:B------:R-:W-:Y:S01]  /*1c4a0*/  @!P2 LDGSTS.E.BYPASS.LTC128B.128 [R241+0x14800], desc[UR4][R8.64+0x100] ;  /* 0x1480010008f1afae */ /* 0x000fe2000b981a04 */
[----:B------:R-:W-:-:S03]  /*1c4b0*/  IADD3 R166, PT, PT, R173, R2, RZ ;  /* 0x00000002ada67210 */ /* 0x000fc60007ffe0ff */
        /* <DEDUP_REMOVED lines=224> */
[----:B------:R-:W2:Y:S07]  /*1d2c0*/  LDSM.16.M88.4 R4, [R167+0xf000] ;  /* 0x00f00000a704783b */ /* 0x000eae0000000200 */
[C---:B---3--:R-:W-:Y:S08]  /*1d2d0*/  HMMA.16816.F32.BF16 R204, R176.reuse, R28, R204 ;  /* 0x0000001cb0cc723c */ /* 0x048ff000000418cc */
[----:B------:R-:W-:Y:S08]  /*1d2e0*/  HMMA.16816.F32.BF16 R20, R176, R30, R20 ;  /* 0x0000001eb014723c */ /* 0x000ff00000041814 */
[C---:B-----5:R-:W-:Y:S01]  /*1d2f0*/  HMMA.16816.F32.BF16 R28, R168.reuse, R180, R16 ;  /* 0x000000b4a81c723c */ /* 0x060fe20000041810 */
[----:B------:R-:W3:Y:S07]  /*1d300*/  LDSM.16.M88.4 R16, [R166+0xe800] ;  /* 0x00e80000a610783b */ /* 0x000eee0000000200 */
[----:B------:R-:W-:Y:S01]  /*1d310*/  HMMA.16816.F32.BF16 R12, R168, R182, R12 ;  /* 0x000000b6a80c723c */ /* 0x000fe2000004180c */
[----:B------:R-:W5:Y:S07]  /*1d320*/  LDSM.16.M88.4 R180, [R167+0xf800] ;  /* 0x00f80000a7b4783b */ /* 0x000f6e0000000200 */
        /* <DEDUP_REMOVED lines=18> */
[----:B------:R4:W2:Y:S01]  /*1d450*/  LDSM.16.M88.4 R4, [R2+0xf800] ;  /* 0x00f800000204783b */ /* 0x0008a20000000200 */
        /* <DEDUP_REMOVED lines=8> */
[----:B------:R-:W3:Y:S01]  /*1d4e0*/  LDSM.16.M88.4 R16, [R166+0xf800] ;  /* 0x00f80000a610783b */ /* 0x000ee20000000200 */
[----:B------:R-:W-:-:S04]  /*1d4f0*/  DEPBAR.LE SB0, 0x0 ;  /* 0x000080000000791a */ /* 0x000fc80000000000 */
[----:B------:R-:W1:Y:S02]  /*1d500*/  MUFU.TANH R22, R22 ;  /* 0x0000001600167308 */ /* 0x000e640000002400 */
[C---:B-----5:R-:W-:Y:S03]  /*1d510*/  HMMA.16816.F32.BF16 R184, R168.reuse, R180, R184 ;  /* 0x000000b4a8b8723c */ /* 0x060fe600000418b8 */
[----:B------:R-:W-:Y:S01]  /*1d520*/  FMUL.FTZ R24, R28, UR8 ;  /* 0x000000081c187c20 */ /* 0x000fe20008410000 */
[----:B------:R-:W-:Y:S01]  /*1d530*/  FMUL.FTZ R25, R29, UR8 ;  /* 0x000000081d197c20 */ /* 0x000fe20008410000 */
[----:B------:R-:W-:Y:S01]  /*1d540*/  FMUL.FTZ R28, R30, UR8 ;  /* 0x000000081e1c7c20 */ /* 0x000fe20008410000 */
[----:B------:R-:W-:Y:S01]  /*1d550*/  FMUL.FTZ R29, R31, UR8 ;  /* 0x000000081f1d7c20 */ /* 0x000fe20008410000 */
[----:B------:R-:W2:Y:S01]  /*1d560*/  MUFU.TANH R23, R23 ;  /* 0x0000001700177308 */ /* 0x000ea20000002400 */
[----:B------:R-:W-:Y:S03]  /*1d570*/  HMMA.16816.F32.BF16 R196, R168, R182, R196 ;  /* 0x000000b6a8c4723c */ /* 0x000fe600000418c4 */
[----:B------:R-:W-:-:S04]  /*1d580*/  FMUL.FTZ R12, R12, UR8 ;  /* 0x000000080c0c7c20 */ /* 0x000fc80008410000 */
[----:B----4-:R4:W3:Y:S01]  /*1d590*/  MUFU.TANH R2, R12 ;  /* 0x0000000c00027308 */ /* 0x0108e20000002400 */
[C---:B-1----:R-:W-:Y:S07]  /*1d5a0*/  HMMA.16816.F32.BF16 R200, R176.reuse, R32, R200 ;  /* 0x00000020b0c8723c */ /* 0x042fee00000418c8 */
[----:B------:R-:W1:Y:S01]  /*1d5b0*/  MUFU.TANH R24, R24 ;  /* 0x0000001800187308 */ /* 0x000e620000002400 */
[C---:B------:R-:W-:Y:S07]  /*1d5c0*/  HMMA.16816.F32.BF16 R188, R176.reuse, R34, R188 ;  /* 0x00000022b0bc723c */ /* 0x040fee00000418bc */
[----:B------:R-:W1:Y:S01]  /*1d5d0*/  MUFU.TANH R25, R25 ;  /* 0x0000001900197308 */ /* 0x000e620000002400 */
[----:B--2---:R-:W-:Y:S01]  /*1d5e0*/  HMMA.16816.F32.BF16 R184, R176, R4, R184 ;  /* 0x00000004b0b8723c */ /* 0x004fe200000418b8 */
[----:B------:R-:W-:-:S06]  /*1d5f0*/  FMUL.FTZ R4, R15, UR8 ;  /* 0x000000080f047c20 */ /* 0x000fcc0008410000 */
[----:B------:R-:W2:Y:S01]  /*1d600*/  MUFU.TANH R28, R28 ;  /* 0x0000001c001c7308 */ /* 0x000ea20000002400 */
        /* <DEDUP_REMOVED lines=8> */
[C---:B---3--:R-:W-:Y:S03]  /*1d690*/  HMMA.16816.F32.BF16 R184, R172.reuse, R16, R184 ;  /* 0x00000010acb8723c */ /* 0x048fe600000418b8 */
[----:B------:R-:W-:Y:S01]  /*1d6a0*/  FMUL.FTZ R5, R200, UR8 ;  /* 0x00000008c8057c20 */ /* 0x000fe20008410000 */
[----:B------:R-:W-:Y:S01]  /*1d6b0*/  FMUL.FTZ R10, R201, UR8 ;  /* 0x00000008c90a7c20 */ /* 0x000fe20008410000 */
[----:B----4-:R-:W-:Y:S01]  /*1d6c0*/  FMUL.FTZ R12, R202, UR8 ;  /* 0x00000008ca0c7c20 */ /* 0x010fe20008410000 */
[----:B------:R-:W-:Y:S01]  /*1d6d0*/  FMUL.FTZ R11, R203, UR8 ;  /* 0x00000008cb0b7c20 */ /* 0x000fe20008410000 */
[----:B------:R-:W3:Y:S01]  /*1d6e0*/  MUFU.TANH R4, R4 ;  /* 0x0000000400047308 */ /* 0x000ee20000002400 */
[----:B------:R-:W-:Y:S03]  /*1d6f0*/  HMMA.16816.F32.BF16 R196, R172, R18, R196 ;  /* 0x00000012acc4723c */ /* 0x000fe600000418c4 */
[----:B------:R-:W-:Y:S01]  /*1d700*/  FMUL.FTZ R13, R188, UR8 ;  /* 0x00000008bc0d7c20 */ /* 0x000fe20008410000 */
[----:B------:R-:W-:Y:S01]  /*1d710*/  FMUL.FTZ R6, R189, UR8 ;  /* 0x00000008bd067c20 */ /* 0x000fe20008410000 */
[----:B------:R-:W-:Y:S01]  /*1d720*/  FMUL.FTZ R15, R190, UR8 ;  /* 0x00000008be0f7c20 */ /* 0x000fe20008410000 */
[----:B------:R-:W-:Y:S01]  /*1d730*/  FMUL.FTZ R14, R191, UR8 ;  /* 0x00000008bf0e7c20 */ /* 0x000fe20008410000 */
[----:B------:R-:W4:Y:S04]  /*1d740*/  MUFU.TANH R5, R5 ;  /* 0x0000000500057308 */ /* 0x000f280000002400 */
        /* <DEDUP_REMOVED lines=28> */
[----:B------:R-:W-:Y:S01]  /*1d910*/  UIADD3 UR14, UPT, UPT, UR14, -0x80, URZ ;  /* 0xffffff800e0e7890 */ /* 0x000fe2000fffe0ff */
[----:B------:R-:W3:Y:S03]  /*1d920*/  LDCU.64 UR10, c[0x0][0x3b8] ;  /* 0x00007700ff0a77ac */ /* 0x000ee60008000a00 */
[----:B------:R-:W-:-:S04]  /*1d930*/  MOV R172, UR8 ;  /* 0x0000000800ac7c02 */ /* 0x000fc80008000f00 */
[----:B------:R-:W-:Y:S02]  /*1d940*/  IABS R172, R172 ;  /* 0x000000ac00ac7213 */ /* 0x000fe40000000000 */
[----:B--2---:R-:W-:-:S04]  /*1d950*/  IABS R19, R27 ;  /* 0x0000001b00137213 */ /* 0x004fc80000000000 */
[----:B------:R-:W2:Y:S08]  /*1d960*/  I2F.RP R31, R19 ;  /* 0x00000013001f7306 */ /* 0x000eb00000209400 */
[----:B--2---:R-:W2:Y:S02]  /*1d970*/  MUFU.RCP R170, R31 ;  /* 0x0000001f00aa7308 */ /* 0x004ea40000001000 */
[----:B--2---:R-:W-:-:S06]  /*1d980*/  VIADD R170, R170, 0xffffffe ;  /* 0x0ffffffeaaaa7836 */ /* 0x004fcc0000000000 */
[----:B------:R-:W2:Y:S02]  /*1d990*/  F2I.FTZ.U32.TRUNC.NTZ R171, R170 ;  /* 0x000000aa00ab7305 */ /* 0x000ea4000021f000 */
[----:B--2---:R-:W-:Y:S01]  /*1d9a0*/  IMAD.MOV R168, RZ, RZ, -R171 ;  /* 0x000000ffffa87224 */ /* 0x004fe200078e0aab */
[----:B------:R-:W-:-:S03]  /*1d9b0*/  MOV R170, RZ ;  /* 0x000000ff00aa7202 */ /* 0x000fc60000000f00 */
[----:B------:R-:W-:Y:S02]  /*1d9c0*/  IMAD R17, R168, R19, RZ ;  /* 0x00000013a8117224 */ /* 0x000fe400078e02ff */
[----:B------:R-:W-:Y:S02]  /*1d9d0*/  IMAD.U32 R168, RZ, RZ, UR14 ;  /* 0x0000000effa87e24 */ /* 0x000fe4000f8e00ff */
[----:B------:R-:W-:-:S03]  /*1d9e0*/  IMAD.HI.U32 R17, R171, R17, R170 ;  /* 0x00000011ab117227 */ /* 0x000fc600078e00aa */
[----:B------:R-:W-:-:S03]  /*1d9f0*/  IABS R168, R168 ;  /* 0x000000a800a87213 */ /* 0x000fc60000000000 */
[----:B------:R-:W-:-:S04]  /*1da00*/  IMAD.HI.U32 R31, R17, R172, RZ ;  /* 0x000000ac111f7227 */ /* 0x000fc800078e00ff */
[----:B------:R-:W-:Y:S02]  /*1da10*/  IMAD.MOV R170, RZ, RZ, -R31 ;  /* 0x000000ffffaa7224 */ /* 0x000fe400078e0a1f */
[----:B------:R-:W-:-:S04]  /*1da20*/  IMAD.HI.U32 R17, R17, R168, RZ ;  /* 0x000000a811117227 */ /* 0x000fc800078e00ff */
[----:B------:R-:W-:Y:S01]  /*1da30*/  IMAD R170, R19, R170, R172 ;  /* 0x000000aa13aa7224 */ /* 0x000fe200078e02ac */
[----:B------:R-:W-:-:S04]  /*1da40*/  IADD3 R33, PT, PT, -R17, RZ, RZ ;  /* 0x000000ff11217210 */ /* 0x000fc80007ffe1ff */
[C---:B------:R-:W-:Y:S01]  /*1da50*/  ISETP.GT.U32.AND P0, PT, R19.reuse, R170, PT ;  /* 0x000000aa1300720c */ /* 0x040fe20003f04070 */
[----:B------:R-:W-:Y:S01]  /*1da60*/  IMAD R168, R19, R33, R168 ;  /* 0x0000002113a87224 */ /* 0x000fe200078e02a8 */
[----:B------:R-:W-:Y:S01]  /*1da70*/  LOP3.LUT R33, R27, UR8, RZ, 0x3c, !PT ;  /* 0x000000081b217c12 */ /* 0x000fe2000f8e3cff */
[----:B------:R-:W2:Y:S03]  /*1da80*/  LDCU.64 UR8, c[0x0][0x3a0] ;  /* 0x00007400ff0877ac */ /* 0x000ea60008000a00 */
        /* <DEDUP_REMOVED lines=11> */
[----:B------:R-:W-:Y:S02]  /*1db40*/  MOV R170, R31 ;  /* 0x0000001f00aa7202 */ /* 0x000fe40000000f00 */
[----:B------:R-:W-:Y:S02]  /*1db50*/  @P0 IADD3 R17, PT, PT, R17, 0x1, RZ ;  /* 0x0000000111110810 */ /* 0x000fe40007ffe0ff */
[----:B------:R-:W-:Y:S02]  /*1db60*/  ISETP.NE.AND P0, PT, R27, RZ, PT ;  /* 0x000000ff1b00720c */ /* 0x000fe40003f05270 */
[----:B------:R-:W-:Y:S01]  /*1db70*/  @!P6 IADD3 R170, PT, PT, -R170, RZ, RZ ;  /* 0x000000ffaaaae210 */ /* 0x000fe20007ffe1ff */
[----:B------:R-:W-:Y:S01]  /*1db80*/  IMAD.MOV.U32 R168, RZ, RZ, R17 ;  /* 0x000000ffffa87224 */ /* 0x000fe200078e0011 */
[----:B------:R-:W-:-:S03]  /*1db90*/  LOP3.LUT R17, RZ, R27, RZ, 0x33, !PT ;  /* 0x0000001bff117212 */ /* 0x000fc600078e33ff */
[----:B------:R-:W-:-:S05]  /*1dba0*/  @!P5 IMAD.MOV R168, RZ, RZ, -R168 ;  /* 0x000000ffffa8d224 */ /* 0x000fca00078e0aa8 */
[C---:B------:R-:W-:Y:S02]  /*1dbb0*/  SEL R31, R17.reuse, R168, !P0 ;  /* 0x000000a8111f7207 */ /* 0x040fe40004000000 */
[----:B------:R-:W-:-:S03]  /*1dbc0*/  SEL R17, R17, R170, !P0 ;  /* 0x000000aa11117207 */ /* 0x000fc60004000000 */
[----:B------:R-:W-:-:S04]  /*1dbd0*/  IMAD.WIDE R168, R31, 0x4, R230 ;  /* 0x000000041fa87825 */ /* 0x000fc800078e02e6 */
[C---:B------:R-:W-:Y:S02]  /*1dbe0*/  IMAD.WIDE R172, R17.reuse, 0x4, R230 ;  /* 0x0000000411ac7825 */ /* 0x040fe400078e02e6 */
[----:B------:R-:W4:Y:S04]  /*1dbf0*/  LDG.E R168, desc[UR4][R168.64] ;  /* 0x00000004a8a87981 */ /* 0x000f28000c1e1900 */
[----:B------:R-:W4:Y:S01]  /*1dc00*/  LDG.E R19, desc[UR4][R172.64] ;  /* 0x00000004ac137981 */ /* 0x000f22000c1e1900 */
[----:B------:R-:W-:-:S04]  /*1dc10*/  IMAD.IADD R170, R17, 0x1, -R31 ;  /* 0x0000000111aa7824 */ /* 0x000fc800078e0a1f */
[----:B------:R-:W-:-:S05]  /*1dc20*/  IMAD R170, R170, R27, -0x40 ;  /* 0xffffffc0aaaa7424 */ /* 0x000fca00078e021b */
[----:B------:R-:W-:-:S05]  /*1dc30*/  SHF.R.S32.HI R17, RZ, 0x1f, R170 ;  /* 0x0000001fff117819 */ /* 0x000fca00000114aa */
[----:B---3--:R-:W-:-:S04]  /*1dc40*/  IMAD R17, R17, UR10, RZ ;  /* 0x0000000a11117c24 */ /* 0x008fc8000f8e02ff */
[C---:B------:R-:W-:Y:S02]  /*1dc50*/  IMAD R17, R170.reuse, UR11, R17 ;  /* 0x0000000baa117c24 */ /* 0x040fe4000f8e0211 */
[----:B------:R-:W-:-:S04]  /*1dc60*/  IMAD.WIDE.U32 R170, R170, UR10, RZ ;  /* 0x0000000aaaaa7c25 */ /* 0x000fc8000f8e00ff */
        /* <DEDUP_REMOVED lines=10> */
.L_x_2531:
[----:B------:R-:W2:Y:S01]  /*1dd10*/  LDCU UR10, c[0x0][0x3b8] ;  /* 0x00007700ff0a77ac */ /* 0x000ea20008000800 */
[----:B------:R-:W-:Y:S02]  /*1dd20*/  UMOV UR9, URZ ;  /* 0x000000ff00097c82 */ /* 0x000fe40008000000 */
[----:B------:R-:W-:Y:S01]  /*1dd30*/  IADD3 R17, P0, PT, RZ, -UR9, RZ ;  /* 0x80000009ff117c10 */ /* 0x000fe2000ff1e0ff */
[----:B--2---:R-:W-:-:S06]  /*1dd40*/  USHF.L.U32 UR8, UR10, 0x6, URZ ;  /* 0x000000060a087899 */ /* 0x004fcc00080006ff */
[----:B------:R-:W-:-:S05]  /*1dd50*/  IMAD.X R168, RZ, RZ, ~UR8, P0 ;  /* 0x80000008ffa87e24 */ /* 0x000fca00080e06ff */
[----:B------:R-:W-:-:S04]  /*1dd60*/  SHF.R.S64 R17, R17, 0x1f, R168 ;  /* 0x0000001f11117819 */ /* 0x000fc800000010a8 */
[----:B------:R-:W-:-:S04]  /*1dd70*/  IADD3 R226, P0, PT, R17, R226, RZ ;  /* 0x000000e211e27210 */ /* 0x000fc80007f1e0ff */
[----:B------:R-:W-:-:S09]  /*1dd80*/  LEA.HI.X.SX32 R227, R168, R227, 0x1, P0 ;  /* 0x000000e3a8e37211 */ /* 0x000fd200000f0eff */
.L_x_2532:
[----:B------:R-:W2:Y:S01]  /*1dd90*/  LDCU UR9, c[0x0][0x3bc] ;  /* 0x00007780ff0977ac */ /* 0x000ea20008000800 */
        /* <DEDUP_REMOVED lines=14> */
[----:B--2---:R-:W-:-:S03]  /*1de80*/  USHF.L.U64.HI UR9, UR10, 0x5, UR9 ;  /* 0x000000050a097899 */ /* 0x004fc60008010209 */
        /* <DEDUP_REMOVED lines=76> */
.L_x_2530:
[----:B---3--:R-:W-:Y:S01]  /*1e350*/  SHF.L.U32 R170, R165, 0x1, RZ ;  /* 0x00000001a5aa7819 */ /* 0x008fe200000006ff */
[----:B------:R-:W-:Y:S01]  /*1e360*/  USHF.L.U32 UR4, UR22, 0x6, URZ ;  /* 0x0000000616047899 */ /* 0x000fe200080006ff */
[----:B------:R-:W-:Y:S01]  /*1e370*/  IADD3 R168, PT, PT, R233, 0x8, RZ ;  /* 0x00000008e9a87810 */ /* 0x000fe20007ffe0ff */
[----:B------:R-:W-:Y:S01]  /*1e380*/  UISETP.GT.AND UP0, UPT, UR31, UR7, UPT ;  /* 0x000000071f00728c */ /* 0x000fe2000bf04270 */
[----:B------:R-:W-:Y:S02]  /*1e390*/  LOP3.LUT R170, R170, 0x6, RZ, 0xc0, !PT ;  /* 0x00000006aaaa7812 */ /* 0x000fe400078ec0ff */
[----:B------:R-:W-:Y:S02]  /*1e3a0*/  IADD3 R201, PT, PT, R215, 0x10040, RZ ;  /* 0x00010040d7c97810 */ /* 0x000fe40007ffe0ff */
[----:B------:R-:W-:-:S04]  /*1e3b0*/  LOP3.LUT R170, R170, UR4, RZ, 0xfc, !PT ;  /* 0x00000004aaaa7c12 */ /* 0x000fc8000f8efcff */
[C---:B------:R-:W-:Y:S01]  /*1e3c0*/  IADD3 R17, PT, PT, R170.reuse, -0x80, RZ ;  /* 0xffffff80aa117810 */ /* 0x040fe20007ffe0ff */
[----:B------:R-:W2:Y:S01]  /*1e3d0*/  LDCU UR4, c[0x0][0x45c] ;  /* 0x00008b80ff0477ac */ /* 0x000ea20008000800 */
        /* <DEDUP_REMOVED lines=41> */
[----:B-1----:R-:W-:-:S02]  /*1e670*/  FSEL R24, R24, -INF , !P2 ;  /* 0xff80000018187808 */ /* 0x002fc40005000000 */
[----:B------:R-:W-:Y:S02]  /*1e680*/  FSEL R28, R28, -INF , !P4 ;  /* 0xff8000001c1c7808 */ /* 0x000fe40006000000 */
[----:B------:R-:W-:Y:S02]  /*1e690*/  IADD3 R167, PT, PT, R170, -0x68, RZ ;  /* 0xffffff98aaa77810 */ /* 0x000fe40007ffe0ff */
[----:B------:R-:W-:Y:S02]  /*1e6a0*/  FSEL R199, R24, -INF , !P5 ;  /* 0xff80000018c77808 */ /* 0x000fe40006800000 */
[----:B------:R-:W-:Y:S02]  /*1e6b0*/  FSEL R173, R28, -INF , !P3 ;  /* 0xff8000001cad7808 */ /* 0x000fe40005800000 */
[----:B------:R-:W-:Y:S02]  /*1e6c0*/  FSEL R197, R25, -INF , !P1 ;  /* 0xff80000019c57808 */ /* 0x000fe40004800000 */
[----:B------:R-:W-:-:S02]  /*1e6d0*/  ISETP.GT.AND P2, PT, R168, R169, PT ;  /* 0x000000a9a800720c */ /* 0x000fc40003f44270 */
[-C--:B------:R-:W-:Y:S02]  /*1e6e0*/  ISETP.GT.AND P5, PT, R233, R167.reuse, PT ;  /* 0x000000a7e900720c */ /* 0x080fe40003fa4270 */
[C---:B------:R-:W-:Y:S02]  /*1e6f0*/  ISETP.GE.AND P4, PT, R167.reuse, R232, PT ;  /* 0x000000e8a700720c */ /* 0x040fe40003f86270 */
[----:B------:R-:W-:Y:S02]  /*1e700*/  ISETP.GT.AND P3, PT, R168, R167, PT ;  /* 0x000000a7a800720c */ /* 0x000fe40003f64270 */
[----:B------:R-:W-:Y:S02]  /*1e710*/  ISETP.GE.AND P1, PT, R167, R224, PT ;  /* 0x000000e0a700720c */ /* 0x000fe40003f26270 */
[----:B------:R-:W-:Y:S02]  /*1e720*/  IADD3 R167, PT, PT, R170, -0x67, RZ ;  /* 0xffffff99aaa77810 */ /* 0x000fe40007ffe0ff */
[----:B------:R-:W-:-:S02]  /*1e730*/  FSEL R29, R29, -INF , !P2 ;  /* 0xff8000001d1d7808 */ /* 0x000fc40005000000 */
[----:B------:R-:W-:Y:S02]  /*1e740*/  ISETP.GT.AND P2, PT, R233, R167, PT ;  /* 0x000000a7e900720c */ /* 0x000fe40003f44270 */
[----:B------:R-:W-:Y:S02]  /*1e750*/  FSEL R2, R2, -INF , !P5 ;  /* 0xff80000002027808 */ /* 0x000fe40006800000 */
[----:B------:R-:W-:Y:S02]  /*1e760*/  FSEL R9, R9, -INF , !P3 ;  /* 0xff80000009097808 */ /* 0x000fe40005800000 */
[----:B------:R-:W-:Y:S02]  /*1e770*/  FSEL R23, R21, -INF , !P6 ;  /* 0xff80000015177808 */ /* 0x000fe40007000000 */
[----:B------:R-:W-:Y:S02]  /*1e780*/  IADD3 R25, PT, PT, R170, -0x60, RZ ;  /* 0xffffffa0aa197810 */ /* 0x000fe40007ffe0ff */
[----:B------:R-:W-:-:S02]  /*1e790*/  FSEL R21, R20, -INF , !P0 ;  /* 0xff80000014157808 */ /* 0x000fc40004000000 */
[C---:B------:R-:W-:Y:S02]  /*1e7a0*/  ISETP.GE.AND P6, PT, R169.reuse, R232, PT ;  /* 0x000000e8a900720c */ /* 0x040fe40003fc6270 */
[----:B------:R-:W-:Y:S02]  /*1e7b0*/  ISETP.GE.AND P0, PT, R169, R224, PT ;  /* 0x000000e0a900720c */ /* 0x000fe40003f06270 */
[----:B------:R-:W-:Y:S02]  /*1e7c0*/  FSEL R195, R2, -INF , !P4 ;  /* 0xff80000002c37808 */ /* 0x000fe40006000000 */
[----:B------:R-:W-:Y:S01]  /*1e7d0*/  FSEL R169, R9, -INF , !P1 ;  /* 0xff80000009a97808 */ /* 0x000fe20004800000 */
[----:B------:R-:W-:Y:S01]  /*1e7e0*/  VIADD R9, R170, 0xffffffa8 ;  /* 0xffffffa8aa097836 */ /* 0x000fe20000000000 */
        /* <DEDUP_REMOVED lines=12> */
[----:B------:R-:W-:Y:S02]  /*1e8b0*/  FSEL R171, R29, -INF , !P0 ;  /* 0xff8000001dab7808 */ /* 0x000fe40004000000 */
[----:B------:R-:W-:-:S02]  /*1e8c0*/  FSEL R243, R5, -INF , !P4 ;  /* 0xff80000005f37808 */ /* 0x000fc40006000000 */
[----:B------:R-:W-:Y:S02]  /*1e8d0*/  FSEL R183, R12, -INF , !P2 ;  /* 0xff8000000cb77808 */ /* 0x000fe40005000000 */
[----:B------:R-:W-:Y:S02]  /*1e8e0*/  FSEL R10, R10, -INF , !P5 ;  /* 0xff8000000a0a7808 */ /* 0x000fe40006800000 */
[C---:B------:R-:W-:Y:S02]  /*1e8f0*/  ISETP.GE.AND P6, PT, R167.reuse, R232, PT ;  /* 0x000000e8a700720c */ /* 0x040fe40003fc6270 */
[----:B------:R-:W-:Y:S02]  /*1e900*/  ISETP.GE.AND P0, PT, R167, R224, PT ;  /* 0x000000e0a700720c */ /* 0x000fe40003f06270 */
[----:B------:R-:W-:Y:S02]  /*1e910*/  ISETP.GT.AND P3, PT, R168, R25, PT ;  /* 0x00000019a800720c */ /* 0x000fe40003f64270 */
[----:B------:R-:W-:-:S02]  /*1e920*/  ISETP.GT.AND P1, PT, R233, R9, PT ;  /* 0x00000009e900720c */ /* 0x000fc40003f24270 */
[C---:B------:R-:W-:Y:S02]  /*1e930*/  ISETP.GE.AND P4, PT, R9.reuse, R232, PT ;  /* 0x000000e80900720c */ /* 0x040fe40003f86270 */
[----:B------:R-:W-:Y:S02]  /*1e940*/  ISETP.GT.AND P2, PT, R168, R9, PT ;  /* 0x00000009a800720c */ /* 0x000fe40003f44270 */
[----:B------:R-:W-:Y:S02]  /*1e950*/  ISETP.GE.AND P5, PT, R9, R224, PT ;  /* 0x000000e00900720c */ /* 0x000fe40003fa6270 */
[----:B------:R-:W-:Y:S02]  /*1e960*/  IADD3 R9, PT, PT, R170, -0x57, RZ ;  /* 0xffffffa9aa097810 */ /* 0x000fe40007ffe0ff */
[----:B------:R-:W-:Y:S02]  /*1e970*/  FMNMX3.FTZ R2, R164, R31, R35, !PT ;  /* 0x0000001fa4027276 */ /* 0x000fe40007810023 */
        /* <DEDUP_REMOVED lines=9> */
[----:B------:R-:W-:Y:S02]  /*1ea10*/  FMNMX3.FTZ R2, R2, R33, R23, !PT ;  /* 0x0000002102027276 */ /* 0x000fe40007810017 */
[----:B------:R-:W-:Y:S02]  /*1ea20*/  FMNMX3.FTZ R4, R3, R27, R19, !PT ;  /* 0x0000001b03047276 */ /* 0x000fe40007810013 */
        /* <DEDUP_REMOVED lines=12> */
[----:B------:R-:W-:Y:S02]  /*1eaf0*/  FMNMX3.FTZ R2, R2, R199, R197, !PT ;  /* 0x000000c702027276 */ /* 0x000fe400078100c5 */
[----:B------:R-:W-:-:S02]  /*1eb00*/  IADD3 R9, PT, PT, R170, -0x4f, RZ ;  /* 0xffffffb1aa097810 */ /* 0x000fc40007ffe0ff */
[----:B------:R-:W-:Y:S02]  /*1eb10*/  IADD3 R5, PT, PT, R170, -0x48, RZ ;  /* 0xffffffb8aa057810 */ /* 0x000fe40007ffe0ff */
[----:B------:R-:W-:Y:S02]  /*1eb20*/  FMNMX3.FTZ R4, R4, R17, R21, !PT ;  /* 0x0000001104047276 */ /* 0x000fe40007810015 */
[----:B------:R-:W-:Y:S02]  /*1eb30*/  FSEL R14, R14, -INF , !P0 ;  /* 0xff8000000e0e7808 */ /* 0x000fe40004000000 */
[----:B------:R-:W-:Y:S02]  /*1eb40*/  FSEL R221, R7, -INF , !P2 ;  /* 0xff80000007dd7808 */ /* 0x000fe40005000000 */
[----:B------:R-:W-:Y:S02]  /*1eb50*/  FSEL R30, R30, -INF , !P5 ;  /* 0xff8000001e1e7808 */ /* 0x000fe40006800000 */
[----:B------:R-:W-:-:S02]  /*1eb60*/  FMNMX3.FTZ R2, R2, R195, R175, !PT ;  /* 0x000000c302027276 */ /* 0x000fc400078100af */
[----:B------:R-:W-:Y:S02]  /*1eb70*/  ISETP.GT.AND P0, PT, R233, R9, PT ;  /* 0x00000009e900720c */ /* 0x000fe40003f04270 */
[----:B------:R-:W-:Y:S02]  /*1eb80*/  IADD3 R7, PT, PT, R170, -0x47, RZ ;  /* 0xffffffb9aa077810 */ /* 0x000fe40007ffe0ff */
[----:B------:R-:W-:Y:S02]  /*1eb90*/  ISETP.GT.AND P5, PT, R168, R5, PT ;  /* 0x00000005a800720c */ /* 0x000fe40003fa4270 */
[----:B------:R-:W-:Y:S02]  /*1eba0*/  FMNMX3.FTZ R4, R4, R173, R171, !PT ;  /* 0x000000ad04047276 */ /* 0x000fe400078100ab */
[----:B------:R-:W-:Y:S02]  /*1ebb0*/  FSEL R223, R6, -INF , !P6 ;  /* 0xff80000006df7808 */ /* 0x000fe40007000000 */
[----:B------:R-:W-:-:S02]  /*1ebc0*/  FSEL R177, R14, -INF , !P1 ;  /* 0xff8000000eb17808 */ /* 0x000fc40004800000 */
[----:B------:R-:W-:Y:S01]  /*1ebd0*/  FSEL R221, R221, -INF , !P4 ;  /* 0xff800000dddd7808 */ /* 0x000fe20006000000 */
[----:B------:R-:W-:Y:S01]  /*1ebe0*/  LDSM.16.MT88.4 R12, [R215+0x10000] ;  /* 0x01000000d70c783b */ /* 0x000fe20000004200 */
[----:B------:R-:W-:Y:S02]  /*1ebf0*/  FMNMX3.FTZ R6, R2, R243, R235, !PT ;  /* 0x000000f302067276 */ /* 0x000fe400078100eb */
[----:B------:R-:W-:Y:S02]  /*1ec00*/  ISETP.GE.AND P6, PT, R9, R232, PT ;  /* 0x000000e80900720c */ /* 0x000fe40003fc6270 */
[----:B------:R-:W-:Y:S02]  /*1ec10*/  ISETP.GT.AND P1, PT, R168, R9, PT ;  /* 0x00000009a800720c */ /* 0x000fe40003f24270 */
[----:B------:R-:W-:Y:S02]  /*1ec20*/  FSEL R18, R18, -INF , !P0 ;  /* 0xff80000012127808 */ /* 0x000fe40004000000 */
[----:B------:R-:W-:-:S02]  /*1ec30*/  ISETP.GT.AND P4, PT, R168, R7, PT ;  /* 0x00000007a800720c */ /* 0x000fc40003f84270 */
[----:B------:R-:W-:Y:S02]  /*1ec40*/  FSEL R34, R34, -INF , !P5 ;  /* 0xff80000022227808 */ /* 0x000fe40006800000 */
[----:B------:R-:W-:Y:S02]  /*1ec50*/  FMNMX3.FTZ R2, R4, R169, R167, !PT ;  /* 0x000000a904027276 */ /* 0x000fe400078100a7 */
[C---:B------:R-:W-:Y:S02]  /*1ec60*/  ISETP.GT.AND P0, PT, R233.reuse, R5, PT ;  /* 0x00000005e900720c */ /* 0x040fe40003f04270 */
[----:B------:R-:W-:Y:S02]  /*1ec70*/  ISETP.GT.AND P5, PT, R233, R7, PT ;  /* 0x00000007e900720c */ /* 0x000fe40003fa4270 */
[----:B------:R-:W-:Y:S02]  /*1ec80*/  ISETP.GE.AND P2, PT, R9, R224, PT ;  /* 0x000000e00900720c */ /* 0x000fe40003f46270 */
[----:B------:R-:W-:-:S02]  /*1ec90*/  FSEL R219, R18, -INF , !P6 ;  /* 0xff80000012db7808 */ /* 0x000fc40007000000 */
[----:B------:R-:W-:Y:S02]  /*1eca0*/  FSEL R16, R16, -INF , !P1 ;  /* 0xff80000010107808 */ /* 0x000fe40004800000 */
[----:B------:R-:W-:Y:S02]  /*1ecb0*/  FSEL R166, R166, -INF , !P4 ;  /* 0xff800000a6a67808 */ /* 0x000fe40006000000 */
[----:B------:R-:W-:Y:S02]  /*1ecc0*/  FMNMX3.FTZ R2, R2, R183, R181, !PT ;  /* 0x000000b702027276 */ /* 0x000fe400078100b5 */
[-C--:B------:R-:W-:Y:S02]  /*1ecd0*/  ISETP.GE.AND P6, PT, R5, R232.reuse, PT ;  /* 0x000000e80500720c */ /* 0x080fe40003fc6270 */
[----:B------:R-:W-:Y:S02]  /*1ece0*/  ISETP.GE.AND P4, PT, R7, R232, PT ;  /* 0x000000e80700720c */ /* 0x000fe40003f86270 */
[----:B------:R-:W-:-:S02]  /*1ecf0*/  FSEL R26, R26, -INF , !P0 ;  /* 0xff8000001a1a7808 */ /* 0x000fc40004000000 */
[----:B------:R-:W-:Y:S02]  /*1ed00*/  FSEL R32, R32, -INF , !P5 ;  /* 0xff80000020207808 */ /* 0x000fe40006800000 */
[----:B------:R-:W-:Y:S02]  /*1ed10*/  FMNMX3.FTZ R6, R6, R225, R223, !PT ;  /* 0x000000e106067276 */ /* 0x000fe400078100df */
[-C--:B------:R-:W-:Y:S02]  /*1ed20*/  ISETP.GE.AND P1, PT, R5, R224.reuse, PT ;  /* 0x000000e00500720c */ /* 0x080fe40003f26270 */
[----:B------:R-:W-:Y:S02]  /*1ed30*/  ISETP.GE.AND P0, PT, R7, R224, PT ;  /* 0x000000e00700720c */ /* 0x000fe40003f06270 */
[----:B------:R-:W-:Y:S02]  /*1ed40*/  FSEL R211, R30, -INF , !P3 ;  /* 0xff8000001ed37808 */ /* 0x000fe40005800000 */
[----:B------:R-:W-:-:S02]  /*1ed50*/  FSEL R209, R16, -INF , !P2 ;  /* 0xff80000010d17808 */ /* 0x000fc40005000000 */
[----:B------:R-:W-:Y:S02]  /*1ed60*/  FMNMX3.FTZ R2, R2, R179, R177, !PT ;  /* 0x000000b302027276 */ /* 0x000fe400078100b1 */
[----:B------:R-:W-:Y:S02]  /*1ed70*/  FSEL R217, R26, -INF , !P6 ;  /* 0xff8000001ad97808 */ /* 0x000fe40007000000 */
[----:B------:R-:W-:Y:S02]  /*1ed80*/  FSEL R213, R32, -INF , !P4 ;  /* 0xff80000020d57808 */ /* 0x000fe40006000000 */
[----:B------:R-:W-:Y:S02]  /*1ed90*/  FMNMX3.FTZ R6, R6, R221, R219, !PT ;  /* 0x000000dd06067276 */ /* 0x000fe400078100db */
[----:B------:R-:W-:Y:S02]  /*1eda0*/  FSEL R207, R34, -INF , !P1 ;  /* 0xff80000022cf7808 */ /* 0x000fe40004800000 */
[----:B------:R-:W-:-:S02]  /*1edb0*/  FSEL R205, R166, -INF , !P0 ;  /* 0xff800000a6cd7808 */ /* 0x000fc40004000000 */
[----:B------:R-:W-:Y:S02]  /*1edc0*/  FMNMX3.FTZ R2, R2, R211, R209, !PT ;  /* 0x000000d302027276 */ /* 0x000fe400078100d1 */
[----:B------:R-:W-:Y:S02]  /*1edd0*/  FMNMX3.FTZ R6, R6, R217, R213, !PT ;  /* 0x000000d906067276 */ /* 0x000fe400078100d5 */
[----:B------:R-:W-:-:S03]  /*1ede0*/  FMNMX3.FTZ R4, R2, R207, R205, !PT ;  /* 0x000000cf02047276 */ /* 0x000fc600078100cd */
        /* <DEDUP_REMOVED lines=15> */
[--C-:B------:R-:W-:Y:S01]  /*1eee0*/  FFMA.FTZ R190, R31, UR4, -R206.reuse ;  /* 0x000000041fbe7c23 */ /* 0x100fe200080108ce */
[----:B------:R-:W-:Y:S01]  /*1eef0*/  FSEL R4, R2, RZ, P0 ;  /* 0x000000ff02047208 */ /* 0x000fe20000000000 */
[----:B------:R-:W-:Y:S01]  /*1ef00*/  FADD.FTZ R5, R164, -R5 ;  /* 0x80000005a4057221 */ /* 0x000fe20000010000 */
[----:B------:R-:W-:Y:S01]  /*1ef10*/  FSEL R204, R204, RZ, P0 ;  /* 0x000000ffcccc7208 */ /* 0x000fe20000000000 */
[----:B------:R-:W-:Y:S01]  /*1ef20*/  FFMA.FTZ R189, R35, UR4, -R206 ;  /* 0x0000000423bd7c23 */ /* 0x000fe200080108ce */
[----:B------:R-:W-:Y:S01]  /*1ef30*/  SEL R194, R0, 0xffffffe0, !P1 ;  /* 0xffffffe000c27807 */ /* 0x000fe20004800000 */
[----:B------:R-:W-:Y:S01]  /*1ef40*/  FADD.FTZ R4, R3, -R4 ;  /* 0x8000000403047221 */ /* 0x000fe20000010000 */
[----:B------:R-:W-:-:S02]  /*1ef50*/  VIADD R3, R215, 0x10000 ;  /* 0x00010000d7037836 */ /* 0x000fc40000000000 */
[----:B------:R-:W-:Y:S01]  /*1ef60*/  FMUL.FTZ R193, R5, UR4 ;  /* 0x0000000405c17c20 */ /* 0x000fe20008410000 */
[----:B------:R-:W-:Y:S01]  /*1ef70*/  IADD3 R203, PT, PT, R215, R194, RZ ;  /* 0x000000c2d7cb7210 */ /* 0x000fe20007ffe0ff */
[----:B------:R-:W-:Y:S01]  /*1ef80*/  FMUL.FTZ R0, R4, UR4 ;  /* 0x0000000404007c20 */ /* 0x000fe20008410000 */
[--C-:B------:R-:W-:Y:S01]  /*1ef90*/  FFMA.FTZ R188, R33, UR4, -R206.reuse ;  /* 0x0000000421bc7c23 */ /* 0x100fe200080108ce */
[----:B------:R-:W-:Y:S01]  /*1efa0*/  @P2 IADD3 R201, PT, PT, R3, -0x40, RZ ;  /* 0xffffffc003c92810 */ /* 0x000fe20007ffe0ff */
[----:B------:R-:W-:Y:S01]  /*1efb0*/  FFMA.FTZ R187, R23, UR4, -R206 ;  /* 0x0000000417bb7c23 */ /* 0x000fe200080108ce */
[----:B------:R-:W1:Y:S01]  /*1efc0*/  MUFU.EX2 R193, R193 ;  /* 0x000000c100c17308 */ /* 0x000e620000000800 */
[--C-:B------:R-:W-:Y:S01]  /*1efd0*/  FFMA.FTZ R186, R27, UR4, -R204.reuse ;  /* 0x000000041bba7c23 */ /* 0x100fe200080108cc */
[--C-:B------:R-:W-:Y:S01]  /*1efe0*/  FFMA.FTZ R185, R19, UR4, -R204.reuse ;  /* 0x0000000413b97c23 */ /* 0x100fe200080108cc */
[----:B------:R-:W2:Y:S01]  /*1eff0*/  LDSM.16.MT88.4 R28, [R201] ;  /* 0x00000000c91c783b */ /* 0x000ea20000004200 */
[----:B------:R-:W3:Y:S01]  /*1f000*/  MUFU.EX2 R0, R0 ;  /* 0x0000000000007308 */ /* 0x000ee20000000800 */
[--C-:B------:R-:W-:Y:S01]  /*1f010*/  FFMA.FTZ R191, R17, UR4, -R204.reuse ;  /* 0x0000000411bf7c23 */ /* 0x100fe200080108cc */
[----:B------:R-:W-:Y:S01]  /*1f020*/  FFMA.FTZ R192, R21, UR4, -R204 ;  /* 0x0000000415c07c23 */ /* 0x000fe200080108cc */
[----:B------:R-:W-:Y:S01]  /*1f030*/  IADD3 R194, PT, PT, R194, R201, RZ ;  /* 0x000000c9c2c27210 */ /* 0x000fe20007ffe0ff */
[----:B------:R-:W-:Y:S01]  /*1f040*/  MUFU.EX2 R190, R190 ;  /* 0x000000be00be7308 */ /* 0x000fe20000000800 */
[----:B------:R-:W-:Y:S01]  /*1f050*/  LDSM.16.MT88.4 R20, [R203+0x10000] ;  /* 0x01000000cb14783b */ /* 0x000fe20000004200 */
[--C-:B------:R-:W-:Y:S01]  /*1f060*/  FFMA.FTZ R202, R199, UR4, -R206.reuse ;  /* 0x00000004c7ca7c23 */ /* 0x100fe200080108ce */
[--C-:B------:R-:W-:Y:S01]  /*1f070*/  FFMA.FTZ R198, R195, UR4, -R206.reuse ;  /* 0x00000004c3c67c23 */ /* 0x100fe200080108ce */
        /* <DEDUP_REMOVED lines=145> */
[----:B------:R-:W4:Y:S01]  /*1f990*/  MUFU.EX2 R197, R197 ;  /* 0x000000c500c57308 */ /* 0x000f220000000800 */
        /* <DEDUP_REMOVED lines=11> */
[----:B------:R-:W-:Y:S01]  /*1fa50*/  MUFU.EX2 R196, R196 ;  /* 0x000000c400c47308 */ /* 0x000fe20000000800 */
[C---:B------:R-:W-:Y:S01]  /*1fa60*/  HMMA.16816.F32.BF16 R88, R4.reuse, R142, R88 ;  /* 0x0000008e0458723c */ /* 0x040fe20000041858 */
[----:B------:R-:W1:Y:S01]  /*1fa70*/  LDSM.16.MT88.4 R140, [R203+0x16000] ;  /* 0x01600000cb8c783b */ /* 0x000e620000004200 */
        /* <DEDUP_REMOVED lines=24> */
[----:B------:R-:W-:Y:S01]  /*1fc00*/  FFMA.FTZ R210, R223, UR4, -R206 ;  /* 0x00000004dfd27c23 */ /* 0x000fe200080108ce */
[----:B------:R-:W2:Y:S01]  /*1fc10*/  LDSM.16.MT88.4 R136, [R201+0x6000] ;  /* 0x00600000c988783b */ /* 0x000ea20000004200 */
[--C-:B------:R-:W-:Y:S01]  /*1fc20*/  FFMA.FTZ R216, R183, UR4, -R204.reuse ;  /* 0x00000004b7d87c23 */ /* 0x100fe200080108cc */
[--C-:B------:R-:W-:Y:S01]  /*1fc30*/  FFMA.FTZ R214, R179, UR4, -R204.reuse ;  /* 0x00000004b3d67c23 */ /* 0x100fe200080108cc */
[--C-:B------:R-:W-:Y:S01]  /*1fc40*/  FFMA.FTZ R243, R177, UR4, -R204.reuse ;  /* 0x00000004b1f37c23 */ /* 0x100fe200080108cc */
[----:B------:R-:W-:Y:S01]  /*1fc50*/  LDSM.16.MT88.4 R168, [R203+0x12800] ;  /* 0x01280000cba8783b */ /* 0x000fe20000004200 */
[C---:B------:R-:W-:Y:S01]  /*1fc60*/  HMMA.16816.F32.BF16 R32, R4.reuse, R152, R32 ;  /* 0x000000980420723c */ /* 0x040fe20000041820 */
[----:B------:R-:W-:Y:S01]  /*1fc70*/  MUFU.EX2 R208, R208 ;  /* 0x000000d000d07308 */ /* 0x000fe20000000800 */
[--C-:B------:R-:W-:Y:S01]  /*1fc80*/  FFMA.FTZ R205, R205, UR4, -R204.reuse ;  /* 0x00000004cdcd7c23 */ /* 0x100fe200080108cc */
[----:B------:R-:W-:Y:S01]  /*1fc90*/  LDSM.16.MT88.4 R164, [R201+0x2800] ;  /* 0x00280000c9a4783b */ /* 0x000fe20000004200 */
[----:B------:R-:W-:Y:S01]  /*1fca0*/  FFMA.FTZ R209, R209, UR4, -R204 ;  /* 0x00000004d1d17c23 */ /* 0x000fe200080108cc */
[----:B------:R-:W-:Y:S01]  /*1fcb0*/  MUFU.EX2 R210, R210 ;  /* 0x000000d200d27308 */ /* 0x000fe20000000800 */
[----:B------:R-:W-:Y:S01]  /*1fcc0*/  FFMA.FTZ R190, R239, R193, R190 ;  /* 0x000000c1efbe7223 */ /* 0x000fe200000100be */
[----:B------:R-:W-:Y:S01]  /*1fcd0*/  LDSM.16.MT88.4 R160, [R215+0x14800] ;  /* 0x01480000d7a0783b */ /* 0x000fe20000004200 */
[C---:B------:R-:W-:Y:S01]  /*1fce0*/  HMMA.16816.F32.BF16 R132, R4.reuse, R154, R132 ;  /* 0x0000009a0484723c */ /* 0x040fe20000041884 */
[----:B------:R-:W-:Y:S01]  /*1fcf0*/  MUFU.EX2 R216, R216 ;  /* 0x000000d800d87308 */ /* 0x000fe20000000800 */
[----:B------:R-:W-:Y:S01]  /*1fd00*/  FFMA.FTZ R0, R237, R0, R186 ;  /* 0x00000000ed007223 */ /* 0x000fe200000100ba */
[----:B------:R-:W4:Y:S01]  /*1fd10*/  LDSM.16.MT88.4 R152, [R194+0x6000] ;  /* 0x00600000c298783b */ /* 0x000f220000004200 */
[----:B------:R-:W-:Y:S01]  /*1fd20*/  FADD.FTZ R189, R189, R190 ;  /* 0x000000bebdbd7221 */ /* 0x000fe20000010000 */
[----:B------:R-:W-:Y:S01]  /*1fd30*/  MUFU.EX2 R214, R214 ;  /* 0x000000d600d67308 */ /* 0x000fe20000000800 */
[----:B------:R-:W-:Y:S01]  /*1fd40*/  FADD.FTZ R0, R185, R0 ;  /* 0x00000000b9007221 */ /* 0x000fe20000010000 */
[----:B------:R-:W-:Y:S01]  /*1fd50*/  LDSM.16.MT88.4 R176, [R194+0x1000] ;  /* 0x00100000c2b0783b */ /* 0x000fe20000004200 */
[----:B---3--:R-:W-:Y:S01]  /*1fd60*/  HMMA.16816.F32.BF16 R100, R4, R144, R100 ;  /* 0x000000900464723c */ /* 0x008fe20000041864 */
[----:B------:R-:W-:Y:S01]  /*1fd70*/  MUFU.EX2 R243, R243 ;  /* 0x000000f300f37308 */ /* 0x000fe20000000800 */
[----:B------:R-:W-:Y:S01]  /*1fd80*/  FADD.FTZ R188, R188, R189 ;  /* 0x000000bdbcbc7221 */ /* 0x000fe20000010000 */
[----:B------:R-:W-:-:S02]  /*1fd90*/  PLOP3.LUT P0, PT, PT, PT, UP0, 0x80, 0x8 ;  /* 0x000000000008781c */ /* 0x000fc40003f0f008 */
[----:B------:R-:W-:Y:S01]  /*1fda0*/  MUFU.EX2 R205, R205 ;  /* 0x000000cd00cd7308 */ /* 0x000fe20000000800 */
[----:B------:R-:W-:Y:S02]  /*1fdb0*/  FADD.FTZ R187, R187, R188 ;  /* 0x000000bcbbbb7221 */ /* 0x000fe40000010000 */
        /* <DEDUP_REMOVED lines=14> */
[C---:B----4-:R-:W-:Y:S08]  /*1fea0*/  HMMA.16816.F32.BF16 R124, R4.reuse, R152, R124 ;  /* 0x00000098047c723c */ /* 0x050ff0000004187c */
[----:B------:R-:W-:Y:S01]  /*1feb0*/  HMMA.16816.F32.BF16 R4, R4, R154, R128 ;  /* 0x0000009a0404723c */ /* 0x000fe20000041880 */
[----:B------:R-:W-:Y:S01]  /*1fec0*/  F2FP.BF16.F32.PACK_AB R128, R197, R202 ;  /* 0x000000cac580723e */ /* 0x000fe200000010ff */
[----:B------:R-:W4:Y:S01]  /*1fed0*/  LDSM.16.MT88.4 R152, [R194+0x2800] ;  /* 0x00280000c298783b */ /* 0x000f220000004200 */
[----:B-----5:R-:W-:Y:S01]  /*1fee0*/  F2FP.BF16.F32.PACK_AB R129, R199, R196 ;  /* 0x000000c4c781723e */ /* 0x020fe200000010ff */
        /* <DEDUP_REMOVED lines=60> */
[----:B------:R-:W-:-:S02]  /*202b0*/  F2FP.BF16.F32.PACK_AB R5, R235, R216 ;  /* 0x000000d8eb05723e */ /* 0x000fc400000010ff */
[----:B------:R-:W-:Y:S02]  /*202c0*/  F2FP.BF16.F32.PACK_AB R6, R210, R223 ;  /* 0x000000dfd206723e */ /* 0x000fe400000010ff */
[----:B------:R-:W-:-:S07]  /*202d0*/  F2FP.BF16.F32.PACK_AB R7, R243, R214 ;  /* 0x000000d6f307723e */ /* 0x000fce00000010ff */
[C---:B-1----:R-:W-:Y:S08]  /*202e0*/  HMMA.16816.F32.BF16 R16, R4.reuse, R140, R16 ;  /* 0x0000008c0410723c */ /* 0x042ff00000041810 */
[C---:B------:R-:W-:Y:S01]  /*202f0*/  HMMA.16816.F32.BF16 R20, R4.reuse, R142, R20 ;  /* 0x0000008e0414723c */ /* 0x040fe20000041814 */
[----:B------:R-:W1:Y:S07]  /*20300*/  LDSM.16.MT88.4 R140, [R194+0x5000] ;  /* 0x00500000c28c783b */ /* 0x000e6e0000004200 */
[C---:B------:R-:W-:Y:S01]  /*20310*/  HMMA.16816.F32.BF16 R160, R4.reuse, R156, R8 ;  /* 0x0000009c04a0723c */ /* 0x040fe20000041808 */
[----:B------:R-:W2:Y:S07]  /*20320*/  LDSM.16.MT88.4 R8, [R203+0x17000] ;  /* 0x01700000cb08783b */ /* 0x000eae0000004200 */
[C---:B------:R-:W-:Y:S01]  /*20330*/  HMMA.16816.F32.BF16 R156, R4.reuse, R158, R12 ;  /* 0x0000009e049c723c */ /* 0x040fe2000004180c */
[----:B------:R-:W3:Y:S07]  /*20340*/  LDSM.16.MT88.4 R12, [R215+0x17000] ;  /* 0x01700000d70c783b */ /* 0x000eee0000004200 */
[C---:B-----5:R-:W-:Y:S08]  /*20350*/  HMMA.16816.F32.BF16 R24, R4.reuse, R136, R24 ;  /* 0x000000880418723c */ /* 0x060ff00000041818 */
        /* <DEDUP_REMOVED lines=21> */
[C---:B----4-:R-:W-:Y:S01]  /*204b0*/  HMMA.16816.F32.BF16 R116, R4.reuse, R32, R116 ;  /* 0x000000200474723c */ /* 0x050fe20000041874 */
[----:B------:R-:W-:Y:S01]  /*204c0*/  FFMA.FTZ R32, R207, UR4, -R204 ;  /* 0x00000004cf207c23 */ /* 0x000fe200080108cc */
[----:B------:R-:W-:Y:S04]  /*204d0*/  MUFU.EX2 R183, R183 ;  /* 0x000000b700b77308 */ /* 0x000fe80000000800 */
[----:B------:R-:W-:Y:S02]  /*204e0*/  MUFU.EX2 R182, R182 ;  /* 0x000000b600b67308 */ /* 0x000fe40000000800 */
[C---:B------:R-:W-:Y:S02]  /*204f0*/  HMMA.16816.F32.BF16 R76, R4.reuse, R148, R76 ;  /* 0x00000094044c723c */ /* 0x040fe4000004184c */
[----:B------:R-:W-:Y:S04]  /*20500*/  MUFU.EX2 R206, R206 ;  /* 0x000000ce00ce7308 */ /* 0x000fe80000000800 */
[----:B------:R-:W4:Y:S02]  /*20510*/  MUFU.EX2 R207, R209 ;  /* 0x000000d100cf7308 */ /* 0x000f240000000800 */
[C---:B------:R-:W-:Y:S01]  /*20520*/  HMMA.16816.F32.BF16 R80, R4.reuse, R150, R80 ;  /* 0x000000960450723c */ /* 0x040fe20000041850 */
[----:B------:R-:W3:Y:S01]  /*20530*/  LDSM.16.MT88.4 R148, [R203+0x11800] ;  /* 0x01180000cb94783b */ /* 0x000ee20000004200 */
        /* <DEDUP_REMOVED lines=16> */
[----:B------:R-:W3:Y:S07]  /*20640*/  LDSM.16.MT88.4 R144, [R203+0x13800] ;  /* 0x01380000cb90783b */ /* 0x000eee0000004200 */
[C---:B------:R-:W-:Y:S01]  /*20650*/  HMMA.16816.F32.BF16 R120, R4.reuse, R34, R120 ;  /* 0x000000220478723c */ /* 0x040fe20000041878 */
[----:B-1----:R-:W-:Y:S07]  /*20660*/  LDSM.16.MT88.4 R32, [R194+0x1800] ;  /* 0x00180000c220783b */ /* 0x002fee0000004200 */
[C---:B------:R-:W-:Y:S08]  /*20670*/  HMMA.16816.F32.BF16 R124, R4.reuse, R140, R124 ;  /* 0x0000008c047c723c */ /* 0x040ff0000004187c */
[----:B------:R-:W-:Y:S01]  /*20680*/  HMMA.16816.F32.BF16 R128, R4, R142, R128 ;  /* 0x0000008e0480723c */ /* 0x000fe20000041880 */
[----:B-----5:R-:W-:Y:S01]  /*20690*/  F2FP.BF16.F32.PACK_AB R4, R181, R180 ;  /* 0x000000b4b504723e */ /* 0x020fe200000010ff */
[----:B------:R-:W1:Y:S01]  /*206a0*/  LDSM.16.MT88.4 R140, [R201+0x1800] ;  /* 0x00180000c98c783b */ /* 0x000e620000004200 */
[----:B----4-:R-:W-:-:S02]  /*206b0*/  F2FP.BF16.F32.PACK_AB R5, R207, R206 ;  /* 0x000000cecf05723e */ /* 0x010fc400000010ff */
[----:B------:R-:W-:Y:S02]  /*206c0*/  F2FP.BF16.F32.PACK_AB R6, R182, R183 ;  /* 0x000000b7b606723e */ /* 0x000fe400000010ff */
[----:B--2---:R-:W-:-:S07]  /*206d0*/  F2FP.BF16.F32.PACK_AB R7, R205, R204 ;  /* 0x000000cccd07723e */ /* 0x004fce00000010ff */
[C---:B------:R-:W-:Y:S08]  /*206e0*/  HMMA.16816.F32.BF16 R108, R4.reuse, R8, R108 ;  /* 0x00000008046c723c */ /* 0x040ff0000004186c */
[C---:B------:R-:W-:Y:S01]  /*206f0*/  HMMA.16816.F32.BF16 R112, R4.reuse, R10, R112 ;  /* 0x0000000a0470723c */ /* 0x040fe20000041870 */
[----:B------:R-:W2:Y:S07]  /*20700*/  LDSM.16.MT88.4 R8, [R215+0x15800] ;  /* 0x01580000d708783b */ /* 0x000eae0000004200 */
[C---:B---3--:R-:W-:Y:S08]  /*20710*/  HMMA.16816.F32.BF16 R76, R4.reuse, R12, R76 ;  /* 0x0000000c044c723c */ /* 0x048ff0000004184c */
[C---:B------:R-:W-:Y:S01]  /*20720*/  HMMA.16816.F32.BF16 R80, R4.reuse, R14, R80 ;  /* 0x0000000e0450723c */ /* 0x040fe20000041850 */
[----:B------:R-:W3:Y:S07]  /*20730*/  LDSM.16.MT88.4 R12, [R194+0x5800] ;  /* 0x00580000c20c783b */ /* 0x000eee0000004200 */
[C---:B------:R-:W-:Y:S01]  /*20740*/  HMMA.16816.F32.BF16 R152, R4.reuse, R148, R16 ;  /* 0x000000940498723c */ /* 0x040fe20000041810 */
[----:B------:R-:W-:Y:S07]  /*20750*/  LDSM.16.MT88.4 R16, [R194+0x3800] ;  /* 0x00380000c210783b */ /* 0x000fee0000004200 */
[C---:B------:R-:W-:Y:S08]  /*20760*/  HMMA.16816.F32.BF16 R44, R4.reuse, R144, R44 ;  /* 0x00000090042c723c */ /* 0x040ff0000004182c */
[C---:B------:R-:W-:Y:S08]  /*20770*/  HMMA.16816.F32.BF16 R48, R4.reuse, R146, R48 ;  /* 0x000000920430723c */ /* 0x040ff00000041830 */
[C---:B------:R-:W-:Y:S01]  /*20780*/  HMMA.16816.F32.BF16 R148, R4.reuse, R150, R20 ;  /* 0x000000960494723c */ /* 0x040fe20000041814 */
[----:B------:R-:W4:Y:S07]  /*20790*/  LDSM.16.MT88.4 R20, [R215+0x13800] ;  /* 0x01380000d714783b */ /* 0x000f2e0000004200 */
[C---:B-1----:R-:W-:Y:S01]  /*207a0*/  HMMA.16816.F32.BF16 R144, R4.reuse, R140, R24 ;  /* 0x0000008c0490723c */ /* 0x042fe20000041818 */
[----:B------:R-:W1:Y:S07]  /*207b0*/  LDSM.16.MT88.4 R24, [R215+0x17800] ;  /* 0x01780000d718783b */ /* 0x000e6e0000004200 */
[C---:B--2---:R-:W-:Y:S08]  /*207c0*/  HMMA.16816.F32.BF16 R68, R4.reuse, R8, R68 ;  /* 0x000000080444723c */ /* 0x044ff00000041844 */
[C---:B------:R-:W-:Y:S01]  /*207d0*/  HMMA.16816.F32.BF16 R72, R4.reuse, R10, R72 ;  /* 0x0000000a0448723c */ /* 0x040fe20000041848 */
[----:B------:R-:W2:Y:S07]  /*207e0*/  LDSM.16.MT88.4 R8, [R194+0x7800] ;  /* 0x00780000c208783b */ /* 0x000eae0000004200 */
[----:B---3--:R-:W-:Y:S01]  /*207f0*/  HMMA.16816.F32.BF16 R92, R4, R12, R92 ;  /* 0x0000000c045c723c */ /* 0x008fe2000004185c */
        /* <DEDUP_REMOVED lines=12> */
[C---:B------:R-:W-:Y:S01]  /*208c0*/  HMMA.16816.F32.BF16 R56, R4.reuse, R178, R56 ;  /* 0x000000b20438723c */ /* 0x040fe20000041838 */
[----:B------:R-:W-:Y:S01]  /*208d0*/  FADD.FTZ R216, R216, R3 ;  /* 0x00000003d8d87221 */ /* 0x000fe20000010000 */
[----:B------:R-:W-:Y:S01]  /*208e0*/  FADD.FTZ R223, R210, R223 ;  /* 0x000000dfd2df7221 */ /* 0x000fe20000010000 */
[-C--:B------:R-:W-:Y:S02]  /*208f0*/  MOV R3, R2.reuse ;  /* 0x0000000200037202 */ /* 0x080fe40000000f00 */
[----:B------:R-:W-:Y:S01]  /*20900*/  FADD.FTZ R235, R235, R216 ;  /* 0x000000d8ebeb7221 */ /* 0x000fe20000010000 */
[----:B------:R-:W-:Y:S01]  /*20910*/  FADD.FTZ R180, R180, R223 ;  /* 0x000000dfb4b47221 */ /* 0x000fe20000010000 */
[----:B------:R-:W-:Y:S01]  /*20920*/  @P0 MOV R3, R2 ;  /* 0x0000000200030202 */ /* 0x000fe20000000f00 */
        /* <DEDUP_REMOVED lines=30> */
.L_x_2527:
[----:B------:R-:W-:-:S12]  /*20b10*/  UIADD3 UR22, UPT, UPT, UR31, -0x1, URZ ;  /* 0xffffffff1f167890 */ /* 0x000fd8000fffe0ff */
.L_x_2533:
        /* <DEDUP_REMOVED lines=26> */
[----:B------:R-:W4:Y:S01]  /*20cc0*/  LDCU UR18, c[0x0][0x50c] ;  /* 0x0000a180ff1277ac */ /* 0x000f220008000800 */
        /* <DEDUP_REMOVED lines=10> */
[----:B------:R-:W1:Y:S01]  /*20d70*/  LDCU.64 UR14, c[0x0][0x3a8] ;  /* 0x00007500ff0e77ac */ /* 0x000e620008000a00 */
[----:B------:R-:W-:-:S02]  /*20d80*/  UIADD3 UR25, UPT, UPT, UR25, 0x40, URZ ;  /* 0x0000004019197890 */ /* 0x000fc4000fffe0ff */
[----:B--23--:R-:W-:-:S12]  /*20d90*/  ULEA UR6, UR6, UR16, 0x18 ;  /* 0x0000001006067291 */ /* 0x00cfd8000f8ec0ff */
.L_x_2538:
        /* <DEDUP_REMOVED lines=104> */
.L_x_2535:
[----:B------:R-:W-:Y:S01]  /*21420*/  @!PT LDS RZ, [RZ] ;  /* 0x00000000fffff984 */ /* 0x000fe20000000800 */
[----:B------:R-:W-:Y:S01]  /*21430*/  @!PT LDS RZ, [RZ] ;  /* 0x00000000fffff984 */ /* 0x000fe20000000800 */
[----:B------:R-:W-:Y:S01]  /*21440*/  @!PT LDS RZ, [RZ] ;  /* 0x00000000fffff984 */ /* 0x000fe20000000800 */
[----:B-1----:R-:W-:Y:S01]  /*21450*/  @!P6 LDGSTS.E.BYPASS.LTC128B.128 [R241+0x10000], desc[UR26][R228.64] ;  /* 0x10000000e4f1efae */ /* 0x002fe2000b981a1a */
[----:B------:R-:W-:Y:S01]  /*21460*/  USHF.L.U32 UR16, UR17, 0x5, URZ ;  /* 0x0000000511107899 */ /* 0x000fe200080006ff */
[----:B------:R-:W-:Y:S01]  /*21470*/  LEA R225, R225, UR6, 0x1 ;  /* 0x00000006e1e17c11 */ /* 0x000fe2000f8e08ff */
[----:B------:R-:W-:Y:S02]  /*21480*/  USHF.L.U64.HI UR17, UR17, 0x5, UR19 ;  /* 0x0000000511117899 */ /* 0x000fe40008010213 */
[----:B------:R-:W-:Y:S01]  /*21490*/  @P6 STS.128 [R241+0x10000], RZ ;  /* 0x010000fff1006388 */ /* 0x000fe20000000c00 */
[----:B------:R-:W-:Y:S01]  /*214a0*/  MOV R217, 0x20 ;  /* 0x0000002000d97802 */ /* 0x000fe20000000f00 */
[----:B------:R-:W-:Y:S01]  /*214b0*/  UIADD3 UR24, UPT, UPT, UR24, -0x1, URZ ;  /* 0xffffffff18187890 */ /* 0x000fe2000fffe0ff */
[----:B------:R-:W-:Y:S02]  /*214c0*/  IADD3 R8, P0, PT, R228, UR16, RZ ;  /* 0x00000010e4087c10 */ /* 0x000fe4000ff1e0ff */
[----:B------:R-:W-:Y:S01]  /*214d0*/  @!PT LDS RZ, [RZ] ;  /* 0x00000000fffff984 */ /* 0x000fe20000000800 */
[----:B------:R-:W-:Y:S01]  /*214e0*/  @!PT LDS RZ, [RZ] ;  /* 0x00000000fffff984 */ /* 0x000fe20000000800 */
[----:B------:R-:W-:Y:S01]  /*214f0*/  @!PT LDS RZ, [RZ] ;  /* 0x00000000fffff984 */ /* 0x000fe20000000800 */
[----:B------:R-:W-:Y:S01]  /*21500*/  @!P5 LDGSTS.E.BYPASS.LTC128B.128 [R241+0x12000], desc[UR26][R228.64+0x80] ;  /* 0x12000080e4f1dfae */ /* 0x000fe2000b981a1a */
[----:B------:R-:W-:Y:S01]  /*21510*/  IADD3 R219, PT, PT, R223, UR6, RZ ;  /* 0x00000006dfdb7c10 */ /* 0x000fe2000fffe0ff */
[----:B------:R-:W-:Y:S01]  /*21520*/  UISETP.GT.AND UP2, UPT, UR24, UR7, UPT ;  /* 0x000000071800728c */ /* 0x000fe2000bf44270 */
        /* <DEDUP_REMOVED lines=9> */
[----:B------:R-:W-:Y:S02]  /*215c0*/  IADD3 R4, P0, PT, R6, UR16, RZ ;  /* 0x0000001006047c10 */ /* 0x000fe4000ff1e0ff */
[----:B------:R-:W-:Y:S02]  /*215d0*/  @P4 STS.128 [R241+0x14000], RZ ;  /* 0x014000fff1004388 */ /* 0x000fe40000000c00 */
[----:B------:R-:W-:Y:S03]  /*215e0*/  IADD3.X R5, PT, PT, R7, UR17, RZ, P0, !PT ;  /* 0x0000001107057c10 */ /* 0x000fe600087fe4ff */
[----:B------:R-:W-:Y:S01]  /*215f0*/  @!PT LDS RZ, [RZ] ;  /* 0x00000000fffff984 */ /* 0x000fe20000000800 */
[----:B------:R-:W-:Y:S01]  /*21600*/  @!PT LDS RZ, [RZ] ;  /* 0x00000000fffff984 */ /* 0x000fe20000000800 */
[----:B------:R-:W-:Y:S01]  /*21610*/  @!PT LDS RZ, [RZ] ;  /* 0x00000000fffff984 */ /* 0x000fe20000000800 */
[----:B------:R-:W-:Y:S01]  /*21620*/  @!P1 LDGSTS.E.BYPASS.LTC128B.128 [R241+0x16000], desc[UR26][R228.64+0x180] ;  /* 0x16000180e4f19fae */ /* 0x000fe2000b981a1a */
[----:B------:R-:W-:Y:S02]  /*21630*/  LOP3.LUT P0, RZ, R3, 0x2, RZ, 0xc0, !PT ;  /* 0x0000000203ff7812 */ /* 0x000fe4000780c0ff */
[----:B------:R-:W-:Y:S02]  /*21640*/  MOV R3, 0x40 ;  /* 0x0000004000037802 */ /* 0x000fe40000000f00 */
[----:B------:R-:W-:Y:S01]  /*21650*/  @P1 STS.128 [R241+0x16000], RZ ;  /* 0x016000fff1001388 */ /* 0x000fe20000000c00 */
[----:B------:R-:W-:Y:S02]  /*21660*/  SEL R216, R217, 0xffffffe0, !P0 ;  /* 0xffffffe0d9d87807 */ /* 0x000fe40004000000 */
[----:B------:R-:W-:Y:S02]  /*21670*/  SEL R184, R3, 0xffffffc0, !P3 ;  /* 0xffffffc003b87807 */ /* 0x000fe40005800000 */
[----:B------:R-:W-:Y:S01]  /*21680*/  @!PT LDS RZ, [RZ] ;  /* 0x00000000fffff984 */ /* 0x000fe20000000800 */
[----:B------:R-:W-:Y:S01]  /*21690*/  @!PT LDS RZ, [RZ] ;  /* 0x00000000fffff984 */ /* 0x000fe20000000800 */
[----:B------:R-:W-:Y:S01]  /*216a0*/  @!PT LDS RZ, [RZ] ;  /* 0x00000000fffff984 */ /* 0x000fe20000000800 */
[----:B------:R-:W-:Y:S01]  /*216b0*/  @!P6 LDGSTS.E.BYPASS.LTC128B.128 [R241+0x10800], desc[UR26][R8.64] ;  /* 0x1080000008f1efae */ /* 0x000fe2000b981a1a */
[-C--:B------:R-:W-:Y:S02]  /*216c0*/  IADD3 R222, PT, PT, R225, R216.reuse, RZ ;  /* 0x000000d8e1de7210 */ /* 0x080fe40007ffe0ff */
[----:B------:R-:W-:Y:S02]  /*216d0*/  IADD3 R220, PT, PT, R219, R216, RZ ;  /* 0x000000d8dbdc7210 */ /* 0x000fe40007ffe0ff */
[----:B------:R-:W-:Y:S01]  /*216e0*/  @P6 STS.128 [R241+0x10800], RZ ;  /* 0x010800fff1006388 */ /* 0x000fe20000000c00 */
[-C--:B------:R-:W-:Y:S02]  /*216f0*/  IADD3 R221, PT, PT, R225, R184.reuse, RZ ;  /* 0x000000b8e1dd7210 */ /* 0x080fe40007ffe0ff */
[----:B------:R-:W-:Y:S02]  /*21700*/  IADD3 R219, PT, PT, R219, R184, RZ ;  /* 0x000000b8dbdb7210 */ /* 0x000fe40007ffe0ff */
[----:B------:R-:W-:Y:S01]  /*21710*/  @!PT LDS RZ, [RZ] ;  /* 0x00000000fffff984 */ /* 0x000fe20000000800 */
[----:B------:R-:W-:Y:S01]  /*21720*/  @!PT LDS RZ, [RZ] ;  /* 0x00000000fffff984 */ /* 0x000fe20000000800 */
[----:B------:R-:W-:Y:S01]  /*21730*/  @!PT LDS RZ, [RZ] ;  /* 0x00000000fffff984 */ /* 0x000fe20000000800 */
[----:B------:R-:W-:Y:S01]  /*21740*/  @!P5 LDGSTS.E.BYPASS.LTC128B.128 [R241+0x12800], desc[UR26][R8.64+0x80] ;  /* 0x1280008008f1dfae */ /* 0x000fe2000b981a1a */
[C---:B------:R-:W-:Y:S02]  /*21750*/  IADD3 R218, PT, PT, R216.reuse, R221, RZ ;  /* 0x000000ddd8da7210 */ /* 0x040fe40007ffe0ff */
[----:B------:R-:W-:Y:S02]  /*21760*/  IADD3 R3, PT, PT, R216, R219, RZ ;  /* 0x000000dbd8037210 */ /* 0x000fe40007ffe0ff */
        /* <DEDUP_REMOVED lines=269> */
[----:B------:R-:W4:Y:S10]  /*22840*/  MUFU.TANH R172, R10 ;  /* 0x0000000a00ac7308 */ /* 0x000f340000002400 */
[----:B------:R5:W2:Y:S10]  /*22850*/  MUFU.TANH R173, R11 ;  /* 0x0000000b00ad7308 */ /* 0x000ab40000002400 */
[----:B------:R-:W2:Y:S01]  /*22860*/  MUFU.TANH R169, R169 ;  /* 0x000000a900a97308 */ /* 0x000ea20000002400 */
[C---:B-1----:R-:W-:Y:S09]  /*22870*/  HMMA.16816.F32.BF16 R20, R188.reuse, R4, R20 ;  /* 0x00000004bc14723c */ /* 0x042ff20000041814 */
[----:B------:R-:W1:Y:S01]  /*22880*/  MUFU.TANH R170, R170 ;  /* 0x000000aa00aa7308 */ /* 0x000e620000002400 */
[----:B-----5:R5:W3:Y:S01]  /*22890*/  LDSM.16.M88.4 R8, [R3+0xf800] ;  /* 0x00f800000308783b */ /* 0x020ae20000000200 */
[----:B------:R-:W-:Y:S08]  /*228a0*/  DEPBAR.LE SB0, 0x0 ;  /* 0x000080000000791a */ /* 0x000ff00000000000 */
[----:B------:R-:W1:Y:S01]  /*228b0*/  MUFU.TANH R171, R171 ;  /* 0x000000ab00ab7308 */ /* 0x000e620000002400 */
[----:B------:R-:W-:Y:S01]  /*228c0*/  BAR.SYNC.DEFER_BLOCKING 0x0 ;  /* 0x0000000000007b1d */ /* 0x000fe20000010000 */
[C---:B------:R-:W-:Y:S05]  /*228d0*/  HMMA.16816.F32.BF16 R24, R188.reuse, R6, R24 ;  /* 0x00000006bc18723c */ /* 0x040fea0000041818 */
[----:B------:R-:W-:Y:S03]  /*228e0*/  FMUL.FTZ R4, R16, UR18 ;  /* 0x0000001210047c20 */ /* 0x000fe60008410000 */
        /* <DEDUP_REMOVED lines=8> */
[----:B-----5:R-:W-:Y:S01]  /*22970*/  FMUL.FTZ R3, R21, UR18 ;  /* 0x0000001215037c20 */ /* 0x020fe20008410000 */
[----:B------:R-:W-:Y:S01]  /*22980*/  FMUL.FTZ R7, R24, UR18 ;  /* 0x0000001218077c20 */ /* 0x000fe20008410000 */
[----:B------:R-:W-:Y:S07]  /*22990*/  FMUL.FTZ R21, R27, UR18 ;  /* 0x000000121b157c20 */ /* 0x000fee0008410000 */
[----:B------:R1:W1:Y:S10]  /*229a0*/  MUFU.TANH R12, R175 ;  /* 0x000000af000c7308 */ /* 0x0002740000002400 */
[----:B------:R-:W1:Y:S01]  /*229b0*/  MUFU.TANH R13, R13 ;  /* 0x0000000d000d7308 */ /* 0x000e620000002400 */
[C---:B---3--:R-:W-:Y:S03]  /*229c0*/  HMMA.16816.F32.BF16 R28, R188.reuse, R8, R28 ;  /* 0x00000008bc1c723c */ /* 0x048fe6000004181c */
[----:B------:R-:W-:Y:S01]  /*229d0*/  FMUL.FTZ R8, R25, UR18 ;  /* 0x0000001219087c20 */ /* 0x000fe20008410000 */
[----:B----4-:R-:W-:Y:S05]  /*229e0*/  FMUL.FTZ R20, R26, UR18 ;  /* 0x000000121a147c20 */ /* 0x010fea0008410000 */
[----:B------:R-:W3:Y:S01]  /*229f0*/  MUFU.TANH R14, R14 ;  /* 0x0000000e000e7308 */ /* 0x000ee20000002400 */
[----:B------:R-:W-:Y:S09]  /*22a00*/  HMMA.16816.F32.BF16 R32, R188, R10, R32 ;  /* 0x0000000abc20723c */ /* 0x000ff20000041820 */
[----:B------:R-:W4:Y:S01]  /*22a10*/  MUFU.TANH R15, R15 ;  /* 0x0000000f000f7308 */ /* 0x000f220000002400 */
        /* <DEDUP_REMOVED lines=18> */
[----:B------:R-:W1:Y:S10]  /*22b40*/  MUFU.TANH R21, R21 ;  /* 0x0000001500157308 */ /* 0x000e740000002400 */
[----:B------:R-:W1:Y:S10]  /*22b50*/  MUFU.TANH R23, R23 ;  /* 0x0000001700177308 */ /* 0x000e740000002400 */
[----:B------:R1:W1:Y:S10]  /*22b60*/  MUFU.TANH R195, R29 ;  /* 0x0000001d00c37308 */ /* 0x0002740000002400 */
[----:B------:R1:W1:Y:S10]  /*22b70*/  MUFU.TANH R194, R30 ;  /* 0x0000001e00c27308 */ /* 0x0002740000002400 */
[----:B------:R1:W1:Y:S10]  /*22b80*/  MUFU.TANH R190, R31 ;  /* 0x0000001f00be7308 */ /* 0x0002740000002400 */
[----:B------:R-:W1:Y:S10]  /*22b90*/  MUFU.TANH R182, R182 ;  /* 0x000000b600b67308 */ /* 0x000e740000002400 */
[----:B------:R1:W1:Y:S10]  /*22ba0*/  MUFU.TANH R181, R33 ;  /* 0x0000002100b57308 */ /* 0x0002740000002400 */
[----:B------:R1:W1:Y:S10]  /*22bb0*/  MUFU.TANH R166, R34 ;  /* 0x0000002200a67308 */ /* 0x0002740000002400 */
[----:B------:R-:W1:Y:S01]  /*22bc0*/  MUFU.TANH R32, R32 ;  /* 0x0000002000207308 */ /* 0x000e620000002400 */
[----:B--234-:R-:W-:Y:S05]  /*22bd0*/  BRA.U !UP2, `(.L_x_2536) ;  /* 0x000000090ab87547 */ /* 0x01cfea000b800000 */
[----:B------:R-:W-:Y:S01]  /*22be0*/  UPLOP3.LUT UP1, UPT, UPT, UPT, UP0, 0x80, 0x8 ;  /* 0x000000000008789c */ /* 0x000fe20003f2f000 */
[----:B------:R-:W-:Y:S05]  /*22bf0*/  P2R R9, PR, RZ, 0x2 ;  /* 0x00000002ff097803 */ /* 0x000fea0000000000 */
[----:B------:R-:W-:Y:S05]  /*22c00*/  PLOP3.LUT P0, PT, PT, PT, UP1, 0x80, 0x8 ;  /* 0x000000000008781c */ /* 0x000fea0003f0f018 */
[----:B------:R-:W2:Y:S01]  /*22c10*/  @!UP1 LDCU UR17, c[0x0][0x3b8] ;  /* 0x00007700ff1197ac */ /* 0x000ea20008000800 */
[----:B------:R-:W-:Y:S02]  /*22c20*/  @!UP1 UMOV UR23, URZ ;  /* 0x000000ff00179c82 */ /* 0x000fe40008000000 */
[----:B------:R-:W-:Y:S02]  /*22c30*/  @!UP1 UIADD3 UR23, UP2, UPT, URZ, -UR23, URZ ;  /* 0x80000017ff179290 */ /* 0x000fe4000ff5e0ff */
[----:B--2---:R-:W-:Y:S04]  /*22c40*/  @!UP1 USHF.L.U32 UR16, UR17, 0x6, URZ ;  /* 0x0000000611109899 */ /* 0x004fe800080006ff */
        /* <DEDUP_REMOVED lines=10> */
[----:B------:R-:W2:Y:S01]  /*22cf0*/  LDC R11, c[0x0][0x4f0] ;  /* 0x00013c00ff0b7b82 */ /* 0x000ea20000000800 */
[----:B------:R-:W-:Y:S02]  /*22d00*/  UIADD3 UR17, UPT, UPT, UR25, -0x80, URZ ;  /* 0xffffff8019117890 */ /* 0x000fe4000fffe0ff */
[----:B------:R-:W-:Y:S04]  /*22d10*/  UIADD3 UR16, UPT, UPT, UR25, -0x40, URZ ;  /* 0xffffffc019107890 */ /* 0x000fe8000fffe0ff */
[----:B------:R-:W-:Y:S05]  /*22d20*/  IMAD.U32 R25, RZ, RZ, UR17 ;  /* 0x00000011ff197e24 */ /* 0x000fea000f8e00ff */
[----:B------:R-:W-:Y:S02]  /*22d30*/  IABS R25, R25 ;  /* 0x0000001900197213 */ /* 0x000fe40000000000 */
[----:B--2---:R-:W-:Y:S04]  /*22d40*/  IABS R18, R11 ;  /* 0x0000000b00127213 */ /* 0x004fe80000000000 */
[----:B------:R-:W2:Y:S10]  /*22d50*/  I2F.RP R19, R18 ;  /* 0x0000001200137306 */ /* 0x000eb40000209400 */
[----:B--2---:R-:W2:Y:S02]  /*22d60*/  MUFU.RCP R9, R19 ;  /* 0x0000001300097308 */ /* 0x004ea40000001000 */
[----:B--2---:R-:W-:Y:S08]  /*22d70*/  VIADD R26, R9, 0xffffffe ;  /* 0x0ffffffe091a7836 */ /* 0x004ff00000000000 */
[----:B------:R-:W2:Y:S02]  /*22d80*/  F2I.FTZ.U32.TRUNC.NTZ R27, R26 ;  /* 0x0000001a001b7305 */ /* 0x000ea4000021f000 */
[--C-:B--2---:R-:W-:Y:S01]  /*22d90*/  IMAD.MOV R9, RZ, RZ, -R27.reuse ;  /* 0x000000ffff097224 */ /* 0x104fe200078e0a1b */
[----:B------:R-:W-:Y:S03]  /*22da0*/  MOV R26, RZ ;  /* 0x000000ff001a7202 */ /* 0x000fe60000000f00 */
[----:B------:R-:W-:Y:S02]  /*22db0*/  IMAD R10, R9, R18, RZ ;  /* 0x00000012090a7224 */ /* 0x000fe400078e02ff */
[----:B------:R-:W-:Y:S02]  /*22dc0*/  IMAD.U32 R9, RZ, RZ, UR16 ;  /* 0x00000010ff097e24 */ /* 0x000fe4000f8e00ff */
[----:B------:R-:W-:Y:S03]  /*22dd0*/  IMAD.HI.U32 R10, R27, R10, R26 ;  /* 0x0000000a1b0a7227 */ /* 0x000fe600078e001a */
[----:B------:R-:W-:Y:S03]  /*22de0*/  IABS R9, R9 ;  /* 0x0000000900097213 */ /* 0x000fe60000000000 */
[----:B-1----:R-:W-:Y:S04]  /*22df0*/  IMAD.HI.U32 R22, R10, R25, RZ ;  /* 0x000000190a167227 */ /* 0x002fe800078e00ff */
        /* <DEDUP_REMOVED lines=49> */
.L_x_2537:
        /* <DEDUP_REMOVED lines=91> */
.L_x_2536:
[C---:B------:R-:W-:Y:S01]  /*236c0*/  IADD3 R9, PT, PT, R236.reuse, -0x20, RZ ;  /* 0xffffffe0ec097810 */ /* 0x040fe20007ffe0ff */
[----:B------:R-:W-:Y:S01]  /*236d0*/  UISETP.GT.AND UP2, UPT, UR24, UR7, UPT ;  /* 0x000000071800728c */ /* 0x000fe2000bf44270 */
[CC--:B------:R-:W-:Y:S01]  /*236e0*/  ISETP.GT.AND P5, PT, R233.reuse, R236.reuse, PT ;  /* 0x000000ece900720c */ /* 0x0c0fe20003fa4270 */
[----:B------:R-:W-:Y:S01]  /*236f0*/  UIADD3 UR25, UPT, UPT, UR25, -0x40, URZ ;  /* 0xffffffc019197890 */ /* 0x000fe2000fffe0ff */
[----:B------:R-:W-:Y:S02]  /*23700*/  ISETP.GT.AND P1, PT, R233, R9, PT ;  /* 0x00000009e900720c */ /* 0x000fe40003f24270 */
[----:B-1----:R-:W-:Y:S02]  /*23710*/  FSEL R219, R219, -INF , !P5 ;  /* 0xff800000dbdb7808 */ /* 0x002fe40006800000 */
[----:B------:R-:W-:Y:S02]  /*23720*/  IADD3 R31, PT, PT, R236, -0x1f, RZ ;  /* 0xffffffe1ec1f7810 */ /* 0x000fe40007ffe0ff */
[C---:B------:R-:W-:Y:S02]  /*23730*/  ISETP.GT.AND P5, PT, R235.reuse, R236, PT ;  /* 0x000000eceb00720c */ /* 0x040fe40003fa4270 */
[----:B------:R-:W-:Y:S02]  /*23740*/  FSEL R168, R168, -INF , !P1 ;  /* 0xff800000a8a87808 */ /* 0x000fe40004800000 */
[C---:B------:R-:W-:Y:S02]  /*23750*/  ISETP.GT.AND P1, PT, R235.reuse, R31, PT ;  /* 0x0000001feb00720c */ /* 0x040fe40003f24270 */
[----:B------:R-:W-:Y:S02]  /*23760*/  ISETP.GT.AND P0, PT, R235, R9, PT ;  /* 0x00000009eb00720c */ /* 0x000fe40003f04270 */
[----:B------:R-:W-:Y:S02]  /*23770*/  FSEL R210, R210, -INF , !P5 ;  /* 0xff800000d2d27808 */ /* 0x000fe40006800000 */
[C---:B------:R-:W-:Y:S02]  /*23780*/  IADD3 R28, PT, PT, R236.reuse, -0x17, RZ ;  /* 0xffffffe9ec1c7810 */ /* 0x040fe40007ffe0ff */
[----:B------:R-:W-:Y:S02]  /*23790*/  ISETP.GT.AND P5, PT, R233, R31, PT ;  /* 0x0000001fe900720c */ /* 0x000fe40003fa4270 */
[----:B--2---:R-:W-:Y:S02]  /*237a0*/  IADD3 R11, PT, PT, R236, -0x18, RZ ;  /* 0xffffffe8ec0b7810 */ /* 0x004fe40007ffe0ff */
[----:B------:R-:W-:Y:S02]  /*237b0*/  FSEL R170, R170, -INF , !P0 ;  /* 0xff800000aaaa7808 */ /* 0x000fe40004000000 */
[----:B------:R-:W-:Y:S02]  /*237c0*/  FSEL R171, R171, -INF , !P1 ;  /* 0xff800000abab7808 */ /* 0x000fe40004800000 */
[----:B------:R-:W-:Y:S02]  /*237d0*/  ISETP.GT.AND P0, PT, R233, R28, PT ;  /* 0x0000001ce900720c */ /* 0x000fe40003f04270 */
[----:B------:R-:W-:Y:S02]  /*237e0*/  FSEL R169, R169, -INF , !P5 ;  /* 0xff800000a9a97808 */ /* 0x000fe40006800000 */
[-C--:B------:R-:W-:Y:S02]  /*237f0*/  ISETP.GT.AND P1, PT, R235, R11.reuse, PT ;  /* 0x0000000beb00720c */ /* 0x080fe40003f24270 */
[C---:B------:R-:W-:Y:S02]  /*23800*/  IADD3 R27, PT, PT, R236.reuse, -0xf, RZ ;  /* 0xfffffff1ec1b7810 */ /* 0x040fe40007ffe0ff */
[----:B------:R-:W-:Y:S02]  /*23810*/  ISETP.GT.AND P5, PT, R233, R11, PT ;  /* 0x0000000be900720c */ /* 0x000fe40003fa4270 */
[----:B------:R-:W-:Y:S02]  /*23820*/  IADD3 R10, PT, PT, R236, -0x10, RZ ;  /* 0xfffffff0ec0a7810 */ /* 0x000fe40007ffe0ff */
[----:B------:R-:W-:Y:S02]  /*23830*/  FSEL R30, R165, -INF , !P0 ;  /* 0xff800000a51e7808 */ /* 0x000fe40004000000 */
[----:B------:R-:W-:Y:S02]  /*23840*/  FSEL R172, R172, -INF , !P1 ;  /* 0xff800000acac7808 */ /* 0x000fe40004800000 */
[----:B------:R-:W-:Y:S02]  /*23850*/  FSEL R164, R164, -INF , !P5 ;  /* 0xff800000a4a47808 */ /* 0x000fe40006800000 */
[CC--:B------:R-:W-:Y:S02]  /*23860*/  ISETP.GT.AND P1, PT, R233.reuse, R27.reuse, PT ;  /* 0x0000001be900720c */ /* 0x0c0fe40003f24270 */
[----:B------:R-:W-:Y:S02]  /*23870*/  ISETP.GT.AND P0, PT, R233, R10, PT ;  /* 0x0000000ae900720c */ /* 0x000fe40003f04270 */
[----:B------:R-:W-:Y:S02]  /*23880*/  ISETP.GT.AND P5, PT, R235, R28, PT ;  /* 0x0000001ceb00720c */ /* 0x000fe40003fa4270 */
[----:B------:R-:W-:Y:S02]  /*23890*/  IADD3 R26, PT, PT, R236, -0x8, RZ ;  /* 0xfffffff8ec1a7810 */ /* 0x000fe40007ffe0ff */
[----:B------:R-:W-:Y:S02]  /*238a0*/  FSEL R179, R12, -INF , !P0 ;  /* 0xff8000000cb37808 */ /* 0x000fe40004000000 */
[----:B------:R-:W-:Y:S02]  /*238b0*/  FSEL R177, R13, -INF , !P1 ;  /* 0xff8000000db17808 */ /* 0x000fe40004800000 */
[----:B------:R-:W-:Y:S02]  /*238c0*/  FSEL R173, R173, -INF , !P5 ;  /* 0xff800000adad7808 */ /* 0x000fe40006800000 */
[----:B------:R-:W-:Y:S02]  /*238d0*/  ISETP.GT.AND P0, PT, R235, R27, PT ;  /* 0x0000001beb00720c */ /* 0x000fe40003f04270 */
[----:B------:R-:W-:Y:S02]  /*238e0*/  ISETP.GT.AND P1, PT, R233, R26, PT ;  /* 0x0000001ae900720c */ /* 0x000fe40003f24270 */
[----:B------:R-:W-:Y:S02]  /*238f0*/  IADD3 R25, PT, PT, R236, -0x7, RZ ;  /* 0xfffffff9ec197810 */ /* 0x000fe40007ffe0ff */
[----:B------:R-:W-:Y:S02]  /*23900*/  ISETP.GT.AND P5, PT, R235, R10, PT ;  /* 0x0000000aeb00720c */ /* 0x000fe40003fa4270 */
[----:B------:R-:W-:Y:S02]  /*23910*/  FSEL R15, R15, -INF , !P0 ;  /* 0xff8000000f0f7808 */ /* 0x000fe40004000000 */
[----:B------:R-:W-:Y:S02]  /*23920*/  FSEL R175, R4, -INF , !P1 ;  /* 0xff80000004af7808 */ /* 0x000fe40004800000 */
[----:B------:R-:W-:Y:S02]  /*23930*/  FSEL R178, R14, -INF , !P5 ;  /* 0xff8000000eb27808 */ /* 0x000fe40006800000 */
[C---:B------:R-:W-:Y:S02]  /*23940*/  ISETP.GT.AND P0, PT, R235.reuse, R26, PT ;  /* 0x0000001aeb00720c */ /* 0x040fe40003f04270 */
[-C--:B------:R-:W-:Y:S02]  /*23950*/  ISETP.GT.AND P1, PT, R235, R25.reuse, PT ;  /* 0x00000019eb00720c */ /* 0x080fe40003f24270 */
[C---:B------:R-:W-:Y:S02]  /*23960*/  IADD3 R22, PT, PT, R236.reuse, 0x8, RZ ;  /* 0x00000008ec167810 */ /* 0x040fe40007ffe0ff */
[----:B------:R-:W-:Y:S02]  /*23970*/  IADD3 R24, PT, PT, R236, 0x1, RZ ;  /* 0x00000001ec187810 */ /* 0x000fe40007ffe0ff */
[----:B------:R-:W-:Y:S02]  /*23980*/  ISETP.GT.AND P5, PT, R233, R25, PT ;  /* 0x00000019e900720c */ /* 0x000fe40003fa4270 */
[----:B------:R-:W-:Y:S02]  /*23990*/  FSEL R16, R16, -INF , !P0 ;  /* 0xff80000010107808 */ /* 0x000fe40004000000 */
[----:B------:R-:W-:Y:S02]  /*239a0*/  FSEL R17, R17, -INF , !P1 ;  /* 0xff80000011117808 */ /* 0x000fe40004800000 */
[----:B------:R-:W-:Y:S02]  /*239b0*/  FSEL R29, R5, -INF , !P5 ;  /* 0xff800000051d7808 */ /* 0x000fe40006800000 */
[----:B------:R-:W-:Y:S02]  /*239c0*/  ISETP.GT.AND P1, PT, R233, R22, PT ;  /* 0x00000016e900720c */ /* 0x000fe40003f24270 */
[-C--:B------:R-:W-:Y:S02]  /*239d0*/  ISETP.GT.AND P0, PT, R235, R24.reuse, PT ;  /* 0x00000018eb00720c */ /* 0x080fe40003f04270 */
[----:B------:R-:W-:Y:S02]  /*239e0*/  IADD3 R19, PT, PT, R236, 0x9, RZ ;  /* 0x00000009ec137810 */ /* 0x000fe40007ffe0ff */
[----:B------:R-:W-:Y:S02]  /*239f0*/  ISETP.GT.AND P5, PT, R233, R24, PT ;  /* 0x00000018e900720c */ /* 0x000fe40003fa4270 */
[----:B------:R-:W-:Y:S02]  /*23a00*/  FSEL R6, R6, -INF , !P0 ;  /* 0xff80000006067808 */ /* 0x000fe40004000000 */
[----:B------:R-:W-:Y:S02]  /*23a10*/  FSEL R209, R7, -INF , !P1 ;  /* 0xff80000007d17808 */ /* 0x000fe40004800000 */
[----:B------:R-:W-:Y:S02]  /*23a20*/  ISETP.GT.AND P0, PT, R235, R22, PT ;  /* 0x00000016eb00720c */ /* 0x000fe40003f04270 */
[C---:B------:R-:W-:Y:S02]  /*23a30*/  ISETP.GE.AND P6, PT, R9.reuse, R232, PT ;  /* 0x000000e80900720c */ /* 0x040fe40003fc6270 */
[----:B------:R-:W-:Y:S02]  /*23a40*/  ISETP.GE.AND P4, PT, R9, R224, PT ;  /* 0x000000e00900720c */ /* 0x000fe40003f86270 */
[-C--:B------:R-:W-:Y:S02]  /*23a50*/  ISETP.GT.AND P1, PT, R235, R19.reuse, PT ;  /* 0x00000013eb00720c */ /* 0x080fe40003f24270 */
[----:B------:R-:W-:Y:S02]  /*23a60*/  FSEL R211, R3, -INF , !P5 ;  /* 0xff80000003d37808 */ /* 0x000fe40006800000 */
[C---:B------:R-:W-:Y:S02]  /*23a70*/  IADD3 R9, PT, PT, R236.reuse, 0x11, RZ ;  /* 0x00000011ec097810 */ /* 0x040fe40007ffe0ff */
[----:B------:R-:W-:Y:S02]  /*23a80*/  ISETP.GT.AND P5, PT, R233, R19, PT ;  /* 0x00000013e900720c */ /* 0x000fe40003fa4270 */
[----:B------:R-:W-:Y:S02]  /*23a90*/  IADD3 R18, PT, PT, R236, 0x10, RZ ;  /* 0x00000010ec127810 */ /* 0x000fe40007ffe0ff */
[----:B------:R-:W-:Y:S02]  /*23aa0*/  FSEL R20, R20, -INF , !P0 ;  /* 0xff80000014147808 */ /* 0x000fe40004000000 */
[----:B------:R-:W-:Y:S02]  /*23ab0*/  FSEL R21, R21, -INF , !P1 ;  /* 0xff80000015157808 */ /* 0x000fe40004800000 */
[C---:B------:R-:W-:Y:S02]  /*23ac0*/  ISETP.GT.AND P0, PT, R233.reuse, R9, PT ;  /* 0x00000009e900720c */ /* 0x040fe40003f04270 */
[----:B------:R-:W-:Y:S02]  /*23ad0*/  FSEL R207, R8, -INF , !P5 ;  /* 0xff80000008cf7808 */ /* 0x000fe40006800000 */
[C---:B------:R-:W-:Y:S02]  /*23ae0*/  ISETP.GE.AND P1, PT, R236.reuse, R232, PT ;  /* 0x000000e8ec00720c */ /* 0x040fe40003f26270 */
[----:B------:R-:W-:Y:S02]  /*23af0*/  ISETP.GT.AND P5, PT, R233, R18, PT ;  /* 0x00000012e900720c */ /* 0x000fe40003fa4270 */
[C---:B------:R-:W-:Y:S02]  /*23b00*/  IADD3 R4, PT, PT, R236.reuse, 0x19, RZ ;  /* 0x00000019ec047810 */ /* 0x040fe40007ffe0ff */
[----:B------:R-:W-:Y:S02]  /*23b10*/  FSEL R219, R219, -INF , !P1 ;  /* 0xff800000dbdb7808 */ /* 0x000fe40004800000 */
[----:B------:R-:W-:Y:S02]  /*23b20*/  FSEL R195, R195, -INF , !P0 ;  /* 0xff800000c3c37808 */ /* 0x000fe40004000000 */
[----:B------:R-:W-:Y:S02]  /*23b30*/  FSEL R23, R23, -INF , !P5 ;  /* 0xff80000017177808 */ /* 0x000fe40006800000 */
[----:B------:R-:W-:Y:S02]  /*23b40*/  ISETP.GT.AND P1, PT, R233, R4, PT ;  /* 0x00000004e900720c */ /* 0x000fe40003f24270 */
[C---:B------:R-:W-:Y:S02]  /*23b50*/  ISETP.GE.AND P0, PT, R236.reuse, R224, PT ;  /* 0x000000e0ec00720c */ /* 0x040fe40003f06270 */
[----:B------:R-:W-:Y:S02]  /*23b60*/  ISETP.GT.AND P5, PT, R235, R18, PT ;  /* 0x00000012eb00720c */ /* 0x000fe40003fa4270 */
[----:B------:R-:W-:Y:S02]  /*23b70*/  IADD3 R3, PT, PT, R236, 0x18, RZ ;  /* 0x00000018ec037810 */ /* 0x000fe40007ffe0ff */
[----:B------:R-:W-:Y:S02]  /*23b80*/  FSEL R210, R210, -INF , !P0 ;  /* 0xff800000d2d27808 */ /* 0x000fe40004000000 */
[----:B------:R-:W-:Y:S02]  /*23b90*/  FSEL R181, R181, -INF , !P1 ;  /* 0xff800000b5b57808 */ /* 0x000fe40004800000 */
[C---:B------:R-:W-:Y:S02]  /*23ba0*/  ISETP.GT.AND P0, PT, R235.reuse, R4, PT ;  /* 0x00000004eb00720c */ /* 0x040fe40003f04270 */
[----:B------:R-:W-:Y:S02]  /*23bb0*/  FSEL R194, R194, -INF , !P5 ;  /* 0xff800000c2c27808 */ /* 0x000fe40006800000 */
[C---:B------:R-:W-:Y:S02]  /*23bc0*/  ISETP.GT.AND P1, PT, R235.reuse, R3, PT ;  /* 0x00000003eb00720c */ /* 0x040fe40003f24270 */
[----:B------:R-:W-:Y:S02]  /*23bd0*/  ISETP.GT.AND P5, PT, R235, R9, PT ;  /* 0x00000009eb00720c */ /* 0x000fe40003fa4270 */
[----:B------:R-:W-:Y:S02]  /*23be0*/  FSEL R165, R32, -INF , !P0 ;  /* 0xff80000020a57808 */ /* 0x000fe40004000000 */
[----:B------:R-:W-:Y:S02]  /*23bf0*/  FSEL R166, R166, -INF , !P1 ;  /* 0xff800000a6a67808 */ /* 0x000fe40004800000 */
[----:B------:R-:W-:Y:S02]  /*23c00*/  ISETP.GE.AND P0, PT, R31, R224, PT ;  /* 0x000000e01f00720c */ /* 0x000fe40003f06270 */
[----:B------:R-:W-:Y:S02]  /*23c10*/  FSEL R190, R190, -INF , !P5 ;  /* 0xff800000bebe7808 */ /* 0x000fe40006800000 */
[----:B------:R-:W-:Y:S02]  /*23c20*/  ISETP.GE.AND P1, PT, R11, R232, PT ;  /* 0x000000e80b00720c */ /* 0x000fe40003f26270 */
[----:B------:R-:W-:Y:S02]  /*23c30*/  ISETP.GT.AND P5, PT, R233, R3, PT ;  /* 0x00000003e900720c */ /* 0x000fe40003fa4270 */
[----:B------:R-:W-:Y:S02]  /*23c40*/  FSEL R14, R170, -INF , !P4 ;  /* 0xff800000aa0e7808 */ /* 0x000fe40006000000 */
[----:B------:R-:W-:Y:S02]  /*23c50*/  ISETP.GE.AND P4, PT, R28, R224, PT ;  /* 0x000000e01c00720c */ /* 0x000fe40003f86270 */
[----:B------:R-:W-:Y:S02]  /*23c60*/  FSEL R12, R171, -INF , !P0 ;  /* 0xff800000ab0c7808 */ /* 0x000fe40004000000 */
[----:B------:R-:W-:Y:S02]  /*23c70*/  FSEL R7, R164, -INF , !P1 ;  /* 0xff800000a4077808 */ /* 0x000fe40004800000 */
[----:B------:R-:W-:Y:S02]  /*23c80*/  FSEL R182, R182, -INF , !P5 ;  /* 0xff800000b6b67808 */ /* 0x000fe40006800000 */
[C---:B------:R-:W-:Y:S02]  /*23c90*/  ISETP.GE.AND P0, PT, R10.reuse, R232, PT ;  /* 0x000000e80a00720c */ /* 0x040fe40003f06270 */
[----:B------:R-:W-:Y:S02]  /*23ca0*/  ISETP.GE.AND P1, PT, R10, R224, PT ;  /* 0x000000e00a00720c */ /* 0x000fe40003f26270 */
[-C--:B------:R-:W-:Y:S02]  /*23cb0*/  ISETP.GE.AND P5, PT, R31, R232.reuse, PT ;  /* 0x000000e81f00720c */ /* 0x080fe40003fa6270 */
[----:B------:R-:W-:Y:S02]  /*23cc0*/  FSEL R13, R168, -INF , !P6 ;  /* 0xff800000a80d7808 */ /* 0x000fe40007000000 */
[----:B------:R-:W-:Y:S02]  /*23cd0*/  FSEL R8, R173, -INF , !P4 ;  /* 0xff800000ad087808 */ /* 0x000fe40006000000 */
[----:B------:R-:W-:Y:S02]  /*23ce0*/  FSEL R179, R179, -INF , !P0 ;  /* 0xff800000b3b37808 */ /* 0x000fe40004000000 */
[----:B------:R-:W-:Y:S02]  /*23cf0*/  FSEL R178, R178, -INF , !P1 ;  /* 0xff800000b2b27808 */ /* 0x000fe40004800000 */
[C---:B------:R-:W-:Y:S02]  /*23d00*/  ISETP.GE.AND P4, PT, R26.reuse, R232, PT ;  /* 0x000000e81a00720c */ /* 0x040fe40003f86270 */
[-C--:B------:R-:W-:Y:S02]  /*23d10*/  ISETP.GE.AND P6, PT, R11, R224.reuse, PT ;  /* 0x000000e00b00720c */ /* 0x080fe40003fc6270 */
[----:B------:R-:W-:Y:S02]  /*23d20*/  FSEL R11, R169, -INF , !P5 ;  /* 0xff800000a90b7808 */ /* 0x000fe40006800000 */
[-C--:B------:R-:W-:Y:S02]  /*23d30*/  ISETP.GE.AND P0, PT, R26, R224.reuse, PT ;  /* 0x000000e01a00720c */ /* 0x080fe40003f06270 */
[----:B------:R-:W-:Y:S02]  /*23d40*/  ISETP.GE.AND P1, PT, R25, R224, PT ;  /* 0x000000e01900720c */ /* 0x000fe40003f26270 */
[----:B------:R-:W-:Y:S02]  /*23d50*/  ISETP.GE.AND P5, PT, R28, R232, PT ;  /* 0x000000e81c00720c */ /* 0x000fe40003fa6270 */
[----:B------:R-:W-:Y:S02]  /*23d60*/  FSEL R175, R175, -INF , !P4 ;  /* 0xff800000afaf7808 */ /* 0x000fe40006000000 */
[----:B------:R-:W-:Y:S02]  /*23d70*/  FSEL R10, R172, -INF , !P6 ;  /* 0xff800000ac0a7808 */ /* 0x000fe40007000000 */
[----:B------:R-:W-:Y:S02]  /*23d80*/  FSEL R174, R16, -INF , !P0 ;  /* 0xff80000010ae7808 */ /* 0x000fe40004000000 */
[----:B------:R-:W-:Y:S02]  /*23d90*/  FSEL R172, R17, -INF , !P1 ;  /* 0xff80000011ac7808 */ /* 0x000fe40004800000 */
[-C--:B------:R-:W-:Y:S02]  /*23da0*/  ISETP.GE.AND P4, PT, R24, R224.reuse, PT ;  /* 0x000000e01800720c */ /* 0x080fe40003f86270 */
[----:B------:R-:W-:Y:S02]  /*23db0*/  FSEL R5, R30, -INF , !P5 ;  /* 0xff8000001e057808 */ /* 0x000fe40006800000 */
[-C--:B------:R-:W-:Y:S02]  /*23dc0*/  ISETP.GE.AND P0, PT, R22, R224.reuse, PT ;  /* 0x000000e01600720c */ /* 0x080fe40003f06270 */
[----:B------:R-:W-:Y:S02]  /*23dd0*/  ISETP.GE.AND P6, PT, R27, R224, PT ;  /* 0x000000e01b00720c */ /* 0x000fe40003fc6270 */
[-C--:B------:R-:W-:Y:S02]  /*23de0*/  ISETP.GE.AND P1, PT, R19, R232.reuse, PT ;  /* 0x000000e81300720c */ /* 0x080fe40003f26270 */
[-C--:B------:R-:W-:Y:S02]  /*23df0*/  ISETP.GE.AND P5, PT, R27, R232.reuse, PT ;  /* 0x000000e81b00720c */ /* 0x080fe40003fa6270 */
[----:B------:R-:W-:Y:S02]  /*23e00*/  FSEL R208, R6, -INF , !P4 ;  /* 0xff80000006d07808 */ /* 0x000fe40006000000 */
[----:B------:R-:W-:Y:S02]  /*23e10*/  FSEL R176, R15, -INF , !P6 ;  /* 0xff8000000fb07808 */ /* 0x000fe40007000000 */
[----:B------:R-:W-:Y:S02]  /*23e20*/  FSEL R206, R20, -INF , !P0 ;  /* 0xff80000014ce7808 */ /* 0x000fe40004000000 */
[----:B------:R-:W-:Y:S02]  /*23e30*/  FMNMX3.FTZ R6, R0, R13, R11, !PT ;  /* 0x0000000d00067276 */ /* 0x000fe4000781000b */
[----:B------:R-:W-:Y:S02]  /*23e40*/  FSEL R207, R207, -INF , !P1 ;  /* 0xff800000cfcf7808 */ /* 0x000fe40004800000 */
[----:B------:R-:W-:Y:S02]  /*23e50*/  FSEL R177, R177, -INF , !P5 ;  /* 0xff800000b1b17808 */ /* 0x000fe40006800000 */
[-C--:B------:R-:W-:Y:S02]  /*23e60*/  ISETP.GE.AND P6, PT, R24, R232.reuse, PT ;  /* 0x000000e81800720c */ /* 0x080fe40003fc6270 */
[C---:B------:R-:W-:Y:S02]  /*23e70*/  ISETP.GE.AND P1, PT, R9.reuse, R232, PT ;  /* 0x000000e80900720c */ /* 0x040fe40003f26270 */
[----:B------:R-:W-:Y:S02]  /*23e80*/  ISETP.GE.AND P0, PT, R9, R224, PT ;  /* 0x000000e00900720c */ /* 0x000fe40003f06270 */
[----:B------:R-:W-:Y:S02]  /*23e90*/  FMNMX3.FTZ R9, R2, R14, R12, !PT ;  /* 0x0000000e02097276 */ /* 0x000fe4000781000c */
[----:B------:R-:W-:Y:S02]  /*23ea0*/  ISETP.GE.AND P5, PT, R25, R232, PT ;  /* 0x000000e81900720c */ /* 0x000fe40003fa6270 */
[----:B------:R-:W-:Y:S02]  /*23eb0*/  FMNMX3.FTZ R6, R6, R7, R5, !PT ;  /* 0x0000000706067276 */ /* 0x000fe40007810005 */
[----:B------:R-:W-:Y:S02]  /*23ec0*/  FSEL R211, R211, -INF , !P6 ;  /* 0xff800000d3d37808 */ /* 0x000fe40007000000 */
[----:B------:R-:W-:Y:S02]  /*23ed0*/  FSEL R173, R29, -INF , !P5 ;  /* 0xff8000001dad7808 */ /* 0x000fe40006800000 */
[----:B------:R-:W-:Y:S02]  /*23ee0*/  ISETP.GE.AND P6, PT, R19, R224, PT ;  /* 0x000000e01300720c */ /* 0x000fe40003fc6270 */
[----:B------:R-:W-:Y:S02]  /*23ef0*/  ISETP.GE.AND P4, PT, R18, R232, PT ;  /* 0x000000e81200720c */ /* 0x000fe40003f86270 */
[----:B------:R-:W-:Y:S02]  /*23f00*/  FMNMX3.FTZ R9, R9, R10, R8, !PT ;  /* 0x0000000a09097276 */ /* 0x000fe40007810008 */
[----:B------:R-:W-:Y:S02]  /*23f10*/  ISETP.GE.AND P5, PT, R22, R232, PT ;  /* 0x000000e81600720c */ /* 0x000fe40003fa6270 */
[----:B------:R-:W-:Y:S02]  /*23f20*/  FMNMX3.FTZ R6, R6, R179, R177, !PT ;  /* 0x000000b306067276 */ /* 0x000fe400078100b1 */
[----:B------:R-:W-:Y:S02]  /*23f30*/  FSEL R204, R21, -INF , !P6 ;  /* 0xff80000015cc7808 */ /* 0x000fe40007000000 */
[----:B------:R-:W-:Y:S02]  /*23f40*/  FSEL R197, R23, -INF , !P4 ;  /* 0xff80000017c57808 */ /* 0x000fe40006000000 */
[----:B------:R-:W-:Y:S02]  /*23f50*/  FMNMX3.FTZ R9, R9, R178, R176, !PT ;  /* 0x000000b209097276 */ /* 0x000fe400078100b0 */
[----:B------:R-:W-:Y:S02]  /*23f60*/  FSEL R209, R209, -INF , !P5 ;  /* 0xff800000d1d17808 */ /* 0x000fe40006800000 */
[C---:B------:R-:W-:Y:S02]  /*23f70*/  ISETP.GE.AND P6, PT, R4.reuse, R232, PT ;  /* 0x000000e80400720c */ /* 0x040fe40003fc6270 */
[-C--:B------:R-:W-:Y:S02]  /*23f80*/  ISETP.GE.AND P4, PT, R4, R224.reuse, PT ;  /* 0x000000e00400720c */ /* 0x080fe40003f86270 */
[----:B------:R-:W-:Y:S02]  /*23f90*/  FMNMX3.FTZ R4, R6, R175, R173, !PT ;  /* 0x000000af06047276 */ /* 0x000fe400078100ad */
[----:B------:R-:W-:Y:S02]  /*23fa0*/  ISETP.GE.AND P5, PT, R18, R224, PT ;  /* 0x000000e01200720c */ /* 0x000fe40003fa6270 */
[----:B------:R-:W-:Y:S02]  /*23fb0*/  FMNMX3.FTZ R9, R9, R174, R172, !PT ;  /* 0x000000ae09097276 */ /* 0x000fe400078100ac */
[----:B------:R-:W-:Y:S02]  /*23fc0*/  FSEL R195, R195, -INF , !P1 ;  /* 0xff800000c3c37808 */ /* 0x000fe40004800000 */
[----:B------:R-:W-:Y:S02]  /*23fd0*/  FSEL R194, R194, -INF , !P5 ;  /* 0xff800000c2c27808 */ /* 0x000fe40006800000 */
[----:B------:R-:W-:Y:S02]  /*23fe0*/  FMNMX3.FTZ R4, R4, R219, R211, !PT ;  /* 0x000000db04047276 */ /* 0x000fe400078100d3 */
[C---:B------:R-:W-:Y:S02]  /*23ff0*/  ISETP.GE.AND P1, PT, R3.reuse, R232, PT ;  /* 0x000000e80300720c */ /* 0x040fe40003f26270 */
[----:B------:R-:W-:Y:S02]  /*24000*/  ISETP.GE.AND P5, PT, R3, R224, PT ;  /* 0x000000e00300720c */ /* 0x000fe40003fa6270 */
[----:B------:R-:W-:Y:S02]  /*24010*/  FMNMX3.FTZ R3, R9, R210, R208, !PT ;  /* 0x000000d209037276 */ /* 0x000fe400078100d0 */
[----:B------:R-:W-:Y:S02]  /*24020*/  FMNMX3.FTZ R4, R4, R209, R207, !PT ;  /* 0x000000d104047276 */ /* 0x000fe400078100cf */
[----:B------:R-:W-:Y:S02]  /*24030*/  FMNMX3.FTZ R3, R3, R206, R204, !PT ;  /* 0x000000ce03037276 */ /* 0x000fe400078100cc */
[----:B------:R-:W-:Y:S02]  /*24040*/  FSEL R190, R190, -INF , !P0 ;  /* 0xff800000bebe7808 */ /* 0x000fe40004000000 */
        /* <DEDUP_REMOVED lines=29> */
[--C-:B------:R-:W-:Y:S01]  /*24220*/  FFMA.FTZ R191, R13, UR4, -R192.reuse ;  /* 0x000000040dbf7c23 */ /* 0x100fe200080108c0 */
[----:B------:R-:W-:Y:S01]  /*24230*/  FFMA.FTZ R184, R5, UR4, -R192 ;  /* 0x0000000405b87c23 */ /* 0x000fe200080108c0 */
[--C-:B------:R-:W-:Y:S01]  /*24240*/  FFMA.FTZ R189, R14, UR4, -R183.reuse ;  /* 0x000000040ebd7c23 */ /* 0x100fe200080108b7 */
[--C-:B------:R-:W-:Y:S01]  /*24250*/  FFMA.FTZ R187, R12, UR4, -R183.reuse ;  /* 0x000000040cbb7c23 */ /* 0x100fe200080108b7 */
[----:B------:R-:W-:Y:S01]  /*24260*/  FADD.FTZ R0, -R7, R0 ;  /* 0x0000000007007221 */ /* 0x000fe20000010100 */
[----:B------:R-:W1:Y:S01]  /*24270*/  LDSM.16.MT88.4 R12, [R215+0x10000] ;  /* 0x01000000d70c783b */ /* 0x000e620000004200 */
[----:B------:R-:W-:Y:S01]  /*24280*/  FSEL R5, R3, RZ, P0 ;  /* 0x000000ff03057208 */ /* 0x000fe20000000000 */
[----:B------:R-:W-:Y:S01]  /*24290*/  FFMA.FTZ R188, R11, UR4, -R192 ;  /* 0x000000040bbc7c23 */ /* 0x000fe200080108c0 */
[----:B------:R-:W-:Y:S01]  /*242a0*/  FMUL.FTZ R6, R0, UR4 ;  /* 0x0000000400067c20 */ /* 0x000fe20008410000 */
[----:B------:R-:W-:Y:S01]  /*242b0*/  SEL R0, R217, 0xffffffe0, !P2 ;  /* 0xffffffe0d9007807 */ /* 0x000fe20005000000 */
[--C-:B------:R-:W-:Y:S01]  /*242c0*/  FFMA.FTZ R186, R10, UR4, -R183.reuse ;  /* 0x000000040aba7c23 */ /* 0x100fe200080108b7 */
[----:B------:R-:W-:Y:S01]  /*242d0*/  FADD.FTZ R2, -R5, R2 ;  /* 0x0000000205027221 */ /* 0x000fe20000010100 */
[--C-:B------:R-:W-:Y:S01]  /*242e0*/  FFMA.FTZ R193, R8, UR4, -R183.reuse ;  /* 0x0000000408c17c23 */ /* 0x100fe200080108b7 */
[----:B------:R-:W-:Y:S01]  /*242f0*/  IADD3 R180, PT, PT, R215, R0, RZ ;  /* 0x00000000d7b47210 */ /* 0x000fe20007ffe0ff */
[----:B------:R-:W-:Y:S01]  /*24300*/  MUFU.EX2 R191, R191 ;  /* 0x000000bf00bf7308 */ /* 0x000fe20000000800 */
[----:B------:R-:W-:Y:S01]  /*24310*/  FMUL.FTZ R8, R2, UR4 ;  /* 0x0000000402087c20 */ /* 0x000fe20008410000 */
[--C-:B------:R-:W-:Y:S01]  /*24320*/  FFMA.FTZ R199, R179, UR4, -R192.reuse ;  /* 0x00000004b3c77c23 */ /* 0x100fe200080108c0 */
[--C-:B------:R-:W-:Y:S01]  /*24330*/  FFMA.FTZ R196, R177, UR4, -R192.reuse ;  /* 0x00000004b1c47c23 */ /* 0x100fe200080108c0 */
[----:B------:R-:W2:Y:S06]  /*24340*/  LDSM.16.MT88.4 R20, [R180+0x10000] ;  /* 0x01000000b414783b */ /* 0x000eac0000004200 */
        /* <DEDUP_REMOVED lines=424> */
.L_x_2534:
        /* <DEDUP_REMOVED lines=350> */
.L_x_2540:
[----:B------:R-:W-:Y:S05]  /*273b0*/  BSYNC.RECONVERGENT B0 ;  /* 0x0000000000007941 */ /* 0x000fea0003800200 */
.L_x_2539:
        /* <DEDUP_REMOVED lines=45> */
.L_x_2542:
[----:B------:R-:W-:Y:S05]  /*27690*/  BSYNC.RECONVERGENT B0 ;  /* 0x0000000000007941 */ /* 0x000fea0003800200 */
.L_x_2541:
        /* <DEDUP_REMOVED lines=26> */
.L_x_2544:
[----:B------:R-:W-:Y:S05]  /*27840*/  BSYNC.RECONVERGENT B0 ;  /* 0x0000000000007941 */ /* 0x000fea0003800200 */
.L_x_2543:
        /* <DEDUP_REMOVED lines=26> */
.L_x_2546:
[----:B------:R-:W-:Y:S05]  /*279f0*/  BSYNC.RECONVERGENT B0 ;  /* 0x0000000000007941 */ /* 0x000fea0003800200 */
.L_x_2545:
        /* <DEDUP_REMOVED lines=20> */
[----:B-1----:R1:W-:Y:S04]  /*27b40*/  @!P1 STG.E.128 desc[UR12][R8.64+0x100], R12 ;  /* 0x0001000c08009986 */ /* 0x0023e8000c101d0c */
[----:B------:R1:W-:Y:S04]  /*27b50*/  @!P3 STG.E.128 desc[UR12][R8.64], R4 ;  /* 0x000000040800b986 */ /* 0x0003e8000c101d0c */
[----:B---3--:R1:W-:Y:S02]  /*27b60*/  @!P2 STG.E.128 desc[UR12][R8.64+0x80], R16 ;  /* 0x000080100800a986 */ /* 0x0083e4000c101d0c */
[----:B--2---:R-:W-:Y:S05]  /*27b70*/  @P0 EXIT ;  /* 0x000000000000094d */ /* 0x004fea0003800000 */
[----:B------:R-:W-:Y:S01]  /*27b80*/  STG.E.128 desc[UR12][R8.64+0x180], R20 ;  /* 0x0001801408007986 */ /* 0x000fe2000c101d0c */
[----:B------:R-:W-:Y:S05]  /*27b90*/  EXIT ;  /* 0x000000000000794d */ /* 0x000fea0003800000 */
.L_x_2547:
        /* <DEDUP_REMOVED lines=14> */
.L_x_7471:


//--------------------- .text._ZN5flash24flash_fwd_splitkv_kernelI23Flash_fwd_kernel_traitsILi256ELi64ELi64ELi4ELb0ELb0EN7cutlass10bfloat16_tE19Flash_kernel_traitsILi256ELi64ELi64ELi4ES3_EELb0ELb1ELb0ELb0ELb0ELb0ELb1ELb0EEEvNS_16Flash_fwd_paramsE --------------------------
	.section	.text._ZN5flash24flash_fwd_splitkv_kernelI23Flash_fwd_kernel_traitsILi256ELi64ELi64ELi4ELb0ELb0EN7cutlass10bfloat16_tE19Flash_kernel_traitsILi256ELi64ELi64ELi4ES3_EELb0ELb1ELb0ELb0ELb0ELb0ELb1ELb0EEEvNS_16Flash_fwd_paramsE,"ax",@progbits
	.align	128
        .global         _ZN5flash24flash_fwd_splitkv_kernelI23Flash_fwd_kernel_traitsILi256ELi64ELi64ELi4ELb0ELb0EN7cutlass10bfloat16_tE19Flash_kernel_traitsILi256ELi64ELi64ELi4ES3_EELb0ELb1ELb0ELb0ELb0ELb0ELb1ELb0EEEvNS_16Flash_fwd_paramsE
        .type           _ZN5flash24flash_fwd_splitkv_kernelI23Flash_fwd_kernel_traitsILi256ELi64ELi64ELi4ELb0ELb0EN7cutlass10bfloat16_tE19Flash_kernel_traitsILi256ELi64ELi64ELi4ES3_EELb0ELb1ELb0ELb0ELb0ELb0ELb1ELb0EEEvNS_16Flash_fwd_paramsE,@function
        .size           _ZN5flash24flash_fwd_splitkv_kernelI23Flash_fwd_kernel_traitsILi256ELi64ELi64ELi4ELb0ELb0EN7cutlass10bfloat16_tE19Flash_kernel_traitsILi256ELi64ELi64ELi4ES3_EELb0ELb1ELb0ELb0ELb0ELb0ELb1ELb0EEEvNS_16Flash_fwd_paramsE,(.L_x_7472 - _ZN5flash24flash_fwd_splitkv_kernelI23Flash_fwd_kernel_traitsILi256ELi64ELi64ELi4ELb0ELb0EN7cutlass10bfloat16_tE19Flash_kernel_traitsILi256ELi64ELi64ELi4ES3_EELb0ELb1ELb0ELb0ELb0ELb0ELb1ELb0EEEvNS_16Flash_fwd_paramsE)
        .other          _ZN5flash24flash_fwd_splitkv_kernelI23Flash_fwd_kernel_traitsILi256ELi64ELi64ELi4ELb0ELb0EN7cutlass10bfloat16_tE19Flash_kernel_traitsILi256ELi64ELi64ELi4ES3_EELb0ELb1ELb0ELb0ELb0ELb0ELb1ELb0EEEvNS_16Flash_fwd_paramsE,@"STO_CUDA_ENTRY STV_DEFAULT"
_ZN5flash24flash_fwd_splitkv_kernelI23Flash_fwd_kernel_traitsILi256ELi64ELi64ELi4ELb0ELb0EN7cutlass10bfloat16_tE19Flash_kernel_traitsILi256ELi64ELi64ELi4ES3_EELb0ELb1ELb0ELb0ELb0ELb0ELb1ELb0EEEvNS_16Flash_fwd_paramsE:
.text._ZN5flash24flash_fwd_splitkv_kernelI23Flash_fwd_kernel_traitsILi256ELi64ELi64ELi4ELb0ELb0EN7cutlass10bfloat16_tE19Flash_kernel_traitsILi256ELi64ELi64ELi4ES3_EELb0ELb1ELb0ELb0ELb0ELb0ELb1ELb0EEEvNS_16Flash_fwd_paramsE:
        /* <DEDUP_REMOVED lines=27> */
[----:B------:R-:W-:Y:S01]  /*01b0*/  UISETP.NE.AND.EX UP4, UPT, UR5, URZ, UPT, UP4 ;  /* 0x000000ff0500728c */ /* 0x000fe2000bf85340 */
[----:B------:R-:W-:Y:S01]  /*01c0*/  ISETP.NE.AND.EX P4, PT, RZ, UR5, PT, P4 ;  /* 0x00000005ff007c0c */ /* 0x000fe2000bf85340 */
[----:B------:R-:W-:Y:S01]  /*01d0*/  UISETP.GE.U32.AND UP1, UPT, UR7, UR6, UPT ;  /* 0x000000060700728c */ /* 0x000fe2000bf26070 */
[----:B------:R-:W1:Y:S03]  /*01e0*/  LDCU.64 UR4, c[0x0][0x468] ;  /* 0x00008d00ff0477ac */ /* 0x000e660008000a00 */
[----:B------:R-:W-:Y:S01]  /*01f0*/  PLOP3.LUT P2, PT, PT, PT, UP4, 0x80, 0x8 ;  /* 0x000000000008781c */ /* 0x000fe20003f4f048 */
[----:B------:R-:W-:Y:S02]  /*0200*/  @UP2 UIADD3 UR19, UPT, UPT, UR19, 0x1, URZ ;  /* 0x0000000113132890 */ /* 0x000fe4000fffe0ff */
[----:B------:R-:W2:Y:S04]  /*0210*/  LDCU.U8 UR7, c[0x0][0x532] ;  /* 0x0000a640ff0777ac */ /* 0x000ea80008000000 */
[----:B------:R-:W-:-:S02]  /*0220*/  @UP1 UIADD3 UR19, UPT, UPT, UR19, 0x1, URZ ;  /* 0x0000000113131890 */ /* 0x000fc4000fffe0ff */
[----:B------:R-:W-:Y:S02]  /*0230*/  @!UP0 ULOP3.LUT UR19, URZ, UR6, URZ, 0x33, !UPT ;  /* 0x00000006ff138292 */ /* 0x000fe4000f8e33ff */
[----:B----4-:R-:W-:Y:S02]  /*0240*/  UISETP.NE.U32.AND UP2, UPT, UR10, URZ, UPT ;  /* 0x000000ff0a00728c */ /* 0x010fe4000bf45070 */
[----:B------:R-:W-:Y:S02]  /*0250*/  UIMAD.WIDE.U32 UR8, UR19, 0x4, UR8 ;  /* 0x00000004130878a5 */ /* 0x000fe4000f8e0008 */
[----:B------:R-:W-:Y:S02]  /*0260*/  UISETP.NE.AND.EX UP2, UPT, UR11, URZ, UPT, UP2 ;  /* 0x000000ff0b00728c */ /* 0x000fe4000bf45320 */
[----:B-1----:R-:W-:Y:S02]  /*0270*/  UISETP.EQ.U32.AND UP6, UPT, UR4, URZ, UPT ;  /* 0x000000ff0400728c */ /* 0x002fe4000bfc2070 */
[----:B------:R-:W-:Y:S01]  /*0280*/  IMAD.U32 R7, RZ, RZ, UR9 ;  /* 0x00000009ff077e24 */ /* 0x000fe2000f8e00ff */
[----:B--2---:R-:W-:Y:S01]  /*0290*/  UISETP.NE.AND UP5, UPT, UR7, URZ, UPT ;  /* 0x000000ff0700728c */ /* 0x004fe2000bfa5270 */
[----:B------:R-:W-:Y:S01]  /*02a0*/  IMAD.U32 R6, RZ, RZ, UR8 ;  /* 0x00000008ff067e24 */ /* 0x000fe2000f8e00ff */
[----:B------:R-:W-:-:S02]  /*02b0*/  USHF.L.U32 UR9, UR19, 0x2, URZ ;  /* 0x0000000213097899 */ /* 0x000fc400080006ff */
[----:B------:R-:W-:Y:S02]  /*02c0*/  UISETP.EQ.OR.EX UP6, UPT, UR5, URZ, !UP5, UP6 ;  /* 0x000000ff0500728c */ /* 0x000fe4000efc2760 */
[----:B------:R-:W-:Y:S01]  /*02d0*/  USHF.R.U32.HI UR8, URZ, 0x1e, UR19 ;  /* 0x0000001eff087899 */ /* 0x000fe20008011613 */
[----:B------:R-:W2:Y:S01]  /*02e0*/  @P4 LDG.E R5, desc[UR24][R6.64] ;  /* 0x0000001806054981 */ /* 0x000ea2000c1e1900 */
[----:B------:R-:W-:Y:S02]  /*02f0*/  @UP3 UIADD3 UR12, UP0, UPT, UR9, UR12, URZ ;  /* 0x0000000c090c3290 */ /* 0x000fe4000ff1e0ff */
[----:B------:R-:W-:Y:S01]  /*0300*/  UIADD3 UR7, UP1, UPT, UR9, UR4, URZ ;  /* 0x0000000409077290 */ /* 0x000fe2000ff3e0ff */
[----:B------:R1:W3:Y:S01]  /*0310*/  @P2 LDG.E R2, desc[UR24][R6.64+0x4] ;  /* 0x0000041806022981 */ /* 0x0002e2000c1e1900 */
[----:B------:R-:W-:Y:S01]  /*0320*/  @UP3 UIADD3.X UR13, UPT, UPT, UR8, UR13, URZ, UP0, !UPT ;  /* 0x0000000d080d3290 */ /* 0x000fe200087fe4ff */
[----:B------:R-:W-:Y:S01]  /*0330*/  PLOP3.LUT P3, PT, PT, PT, UP6, 0x80, 0x8 ;  /* 0x000000000008781c */ /* 0x000fe20003f6f068 */
[----:B------:R-:W-:Y:S01]  /*0340*/  @UP2 UIADD3 UR14, UP0, UPT, UR9, UR10, URZ ;  /* 0x0000000a090e2290 */ /* 0x000fe2000ff1e0ff */
[----:B------:R-:W-:Y:S01]  /*0350*/  PLOP3.LUT P1, PT, PT, PT, UP3, 0x80, 0x8 ;  /* 0x000000000008781c */ /* 0x000fe20003f2f038 */
[----:B------:R-:W-:Y:S01]  /*0360*/  UIADD3.X UR10, UPT, UPT, UR8, UR5, URZ, UP1, !UPT ;  /* 0x00000005080a7290 */ /* 0x000fe20008ffe4ff */
[----:B------:R-:W-:Y:S01]  /*0370*/  PLOP3.LUT P0, PT, PT, PT, UP2, 0x80, 0x8 ;  /* 0x000000000008781c */ /* 0x000fe20003f0f028 */
[----:B------:R-:W-:Y:S01]  /*0380*/  @UP2 UIADD3.X UR15, UPT, UPT, UR8, UR11, URZ, UP0, !UPT ;  /* 0x0000000b080f2290 */ /* 0x000fe200087fe4ff */
[----:B------:R-:W-:-:S02]  /*0390*/  IMAD.U32 R10, RZ, RZ, UR12 ;  /* 0x0000000cff0a7e24 */ /* 0x000fc4000f8e00ff */
[----:B------:R-:W-:Y:S02]  /*03a0*/  IMAD.U32 R11, RZ, RZ, UR13 ;  /* 0x0000000dff0b7e24 */ /* 0x000fe4000f8e00ff */
        /* <DEDUP_REMOVED lines=28> */
.L_x_2548:
        /* <DEDUP_REMOVED lines=8> */
[----:B------:R-:W3:Y:S01]  /*05f0*/  LDCU UR22, c[0x0][0x508] ;  /* 0x0000a100ff1677ac */ /* 0x000ee20008000800 */
        /* <DEDUP_REMOVED lines=9> */
[----:B------:R-:W-:-:S03]  /*0690*/  UIADD3 UR13, UPT, UPT, UR13, -0x1, URZ ;  /* 0xffffffff0d0d7890 */ /* 0x000fc6000fffe0ff */
[----:B------:R-:W1:Y:S01]  /*06a0*/  @!UP2 LDCU.64 UR4, c[0x0][0x488] ;  /* 0x00009100ff04a7ac */ /* 0x000e620008000a00 */
[----:B------:R-:W2:Y:S08]  /*06b0*/  I2F.RP R6, UR12 ;  /* 0x0000000c00067d06 */ /* 0x000eb00008209400 */
[----:B--2---:R-:W2:Y:S01]  /*06c0*/  MUFU.RCP R5, R6 ;  /* 0x0000000600057308 */ /* 0x004ea20000001000 */
[----:B-1----:R-:W-:Y:S01]  /*06d0*/  @!UP2 UISETP.NE.U32.AND UP0, UPT, UR4, URZ, UPT ;  /* 0x000000ff0400a28c */ /* 0x002fe2000bf05070 */
[----:B------:R-:W1:Y:S03]  /*06e0*/  S2UR UR4, SR_CTAID.Y ;  /* 0x00000000000479c3 */ /* 0x000e660000002600 */
[----:B------:R-:W-:-:S04]  /*06f0*/  @!UP2 UISETP.NE.AND.EX UP0, UPT, UR5, URZ, UPT, UP0 ;  /* 0x000000ff0500a28c */ /* 0x000fc8000bf05300 */
[----:B---3--:R-:W-:Y:S02]  /*0700*/  @!UP2 USEL UR18, UR18, URZ, UP0 ;  /* 0x000000ff1212a287 */ /* 0x008fe40008000000 */
[----:B------:R-:W-:Y:S01]  /*0710*/  UISETP.NE.AND UP0, UPT, UR10, URZ, UPT ;  /* 0x000000ff0a00728c */ /* 0x000fe2000bf05270 */
[----:B--2---:R-:W-:-:S04]  /*0720*/  VIADD R5, R5, 0xffffffe ;  /* 0x0ffffffe05057836 */ /* 0x004fc80000000000 */
[----:B------:R-:W2:Y:S02]  /*0730*/  F2I.FTZ.U32.TRUNC.NTZ R4, R5 ;  /* 0x0000000500047305 */ /* 0x000ea4000021f000 */
[----:B--2---:R-:W-:Y:S01]  /*0740*/  R2UR UR21, R4 ;  /* 0x00000000041572ca */ /* 0x004fe200000e0000 */
[----:B------:R-:W-:Y:S01]  /*0750*/  IMAD.U32 R4, RZ, RZ, UR13 ;  /* 0x0000000dff047e24 */ /* 0x000fe2000f8e00ff */
[----:B------:R-:W-:-:S04]  /*0760*/  ULOP3.LUT UR13, UR13, UR10, URZ, 0x3c, !UPT ;  /* 0x0000000a0d0d7292 */ /* 0x000fc8000f8e3cff */
[----:B------:R-:W-:-:S04]  /*0770*/  IABS R4, R4 ;  /* 0x0000000400047213 */ /* 0x000fc80000000000 */
[----:B------:R-:W-:-:S03]  /*0780*/  R2UR UR17, R4 ;  /* 0x00000000041172ca */ /* 0x000fc600000e0000 */
[----:B------:R-:W-:-:S04]  /*0790*/  UIADD3 UR7, UPT, UPT, URZ, -UR21, URZ ;  /* 0x80000015ff077290 */ /* 0x000fc8000fffe0ff */
[----:B------:R-:W-:-:S04]  /*07a0*/  UIMAD UR7, UR7, UR12, URZ ;  /* 0x0000000c070772a4 */ /* 0x000fc8000f8e02ff */
[----:B------:R-:W-:-:S03]  /*07b0*/  UIMAD.WIDE.U32 UR20, UR21, UR7, UR20 ;  /* 0x00000007151472a5 */ /* 0x000fc6000f8e0014 */
[----:B------:R-:W-:Y:S01]  /*07c0*/  UMOV UR7, URZ ;  /* 0x000000ff00077c82 */ /* 0x000fe20008000000 */
[----:B------:R-:W-:Y:S01]  /*07d0*/  UIMAD.WIDE.U32 UR20, UR21, UR17, URZ ;  /* 0x00000011151472a5 */ /* 0x000fe2000f8e00ff */
[----:B------:R-:W-:-:S06]  /*07e0*/  @P1 R2UR UR7, R3 ;  /* 0x00000000030712ca */ /* 0x000fcc00000e0000 */
[----:B------:R-:W-:Y:S02]  /*07f0*/  UMOV UR11, UR21 ;  /* 0x00000015000b7c82 */ /* 0x000fe40008000000 */
[----:B------:R-:W-:Y:S02]  /*0800*/  UIMAD UR15, UR11, UR15, UR17 ;  /* 0x0000000f0b0f72a4 */ /* 0x000fe4000f8e0211 */
[----:B------:R-:W2:Y:S02]  /*0810*/  LDCU UR21, c[0x0][0x504] ;  /* 0x0000a080ff1577ac */ /* 0x000ea40008000800 */
[----:B------:R-:W-:Y:S02]  /*0820*/  UISETP.GT.U32.AND UP1, UPT, UR12, UR15, UPT ;  /* 0x0000000f0c00728c */ /* 0x000fe4000bf24070 */
[----:B------:R-:W-:Y:S02]  /*0830*/  @UP2 UIADD3 UR26, UPT, UPT, UR26, -UR7, URZ ;  /* 0x800000071a1a2290 */ /* 0x000fe4000fffe0ff */
[----:B------:R-:W-:-:S04]  /*0840*/  @!UP2 UIADD3 UR26, UPT, UPT, UR18, UR14, -UR7 ;  /* 0x0000000e121aa290 */ /* 0x000fc8000fffe807 */
[----:B------:R-:W-:-:S03]  /*0850*/  UIADD3 UR5, UPT, UPT, UR26, 0x3f, URZ ;  /* 0x0000003f1a057890 */ /* 0x000fc6000fffe0ff */
[----:B------:R-:W-:Y:S02]  /*0860*/  @!UP1 UIADD3 UR15, UPT, UPT, UR15, -UR12, URZ ;  /* 0x8000000c0f0f9290 */ /* 0x000fe4000fffe0ff */
[----:B------:R-:W-:Y:S02]  /*0870*/  @!UP1 UIADD3 UR11, UPT, UPT, UR11, 0x1, URZ ;  /* 0x000000010b0b9890 */ /* 0x000fe4000fffe0ff */
[----:B------:R-:W-:Y:S02]  /*0880*/  UISETP.GE.U32.AND UP2, UPT, UR15, UR12, UPT ;  /* 0x0000000c0f00728c */ /* 0x000fe4000bf46070 */
[----:B------:R-:W-:Y:S02]  /*0890*/  UISETP.GE.AND UP1, UPT, UR13, URZ, UPT ;  /* 0x000000ff0d00728c */ /* 0x000fe4000bf26270 */
[----:B------:R-:W-:Y:S02]  /*08a0*/  USHF.R.S32.HI UR13, URZ, 0x1f, UR5 ;  /* 0x0000001fff0d7899 */ /* 0x000fe40008011405 */
[----:B--2---:R-:W-:-:S02]  /*08b0*/  UIADD3 UR21, UPT, UPT, UR27, UR21, URZ ;  /* 0x000000151b157290 */ /* 0x004fc4000fffe0ff */
[----:B------:R-:W-:-:S03]  /*08c0*/  ULEA.HI UR13, UR13, UR5, URZ, 0x6 ;  /* 0x000000050d0d7291 */ /* 0x000fc6000f8f30ff */
[----:B------:R-:W-:-:S07]  /*08d0*/  @UP2 UIADD3 UR11, UPT, UPT, UR11, 0x1, URZ ;  /* 0x000000010b0b2890 */ /* 0x000fce000fffe0ff */
[----:B------:R-:W-:Y:S01]  /*08e0*/  UMOV UR12, UR11 ;  /* 0x0000000b000c7c82 */ /* 0x000fe20008000000 */
[----:B------:R-:W-:Y:S02]  /*08f0*/  USHF.R.S32.HI UR11, URZ, 0x6, UR13 ;  /* 0x00000006ff0b7899 */ /* 0x000fe4000801140d */
[----:B------:R-:W-:Y:S02]  /*0900*/  @!UP1 UIADD3 UR12, UPT, UPT, -UR12, URZ, URZ ;  /* 0x000000ff0c0c9290 */ /* 0x000fe4000fffe1ff */
[----:B------:R-:W-:Y:S02]  /*0910*/  @!UP0 ULOP3.LUT UR12, URZ, UR10, URZ, 0x33, !UPT ;  /* 0x0000000aff0c8292 */ /* 0x000fe4000f8e33ff */
[----:B------:R-:W-:Y:S01]  /*0920*/  IMAD.U32 R3, RZ, RZ, UR11 ;  /* 0x0000000bff037e24 */ /* 0x000fe2000f8e00ff */
[----:B------:R-:W-:Y:S02]  /*0930*/  UIADD3 UR10, UPT, UPT, UR5, UR23, -UR27 ;  /* 0x00000017050a7290 */ /* 0x000fe4000fffe81b */
[----:B-1----:R-:W-:Y:S01]  /*0940*/  UIMAD UR18, UR12, UR4, URZ ;  /* 0x000000040c1272a4 */ /* 0x002fe2000f8e02ff */
[----:B------:R-:W-:Y:S01]  /*0950*/  IMAD.U32 R0, RZ, RZ, UR12 ;  /* 0x0000000cff007e24 */ /* 0x000fe2000f8e00ff */
[----:B------:R-:W-:-:S02]  /*0960*/  UIADD3 UR12, UPT, UPT, -UR21, UR23, UR26 ;  /* 0x00000017150c7290 */ /* 0x000fc4000fffe11a */
[----:B------:R-:W-:Y:S02]  /*0970*/  UIADD3 UR10, UPT, UPT, UR10, 0x40, UR22 ;  /* 0x000000400a0a7890 */ /* 0x000fe4000fffe016 */
[----:B------:R-:W-:Y:S01]  /*0980*/  VIADDMNMX R0, R0, UR18, R3, PT ;  /* 0x0000001200007c46 */ /* 0x000fe2000b800103 */
[----:B------:R-:W-:Y:S02]  /*0990*/  USHF.R.S32.HI UR11, URZ, 0x1f, UR12 ;  /* 0x0000001fff0b7899 */ /* 0x000fe4000801140c */
[----:B------:R-:W-:Y:S01]  /*09a0*/  USHF.R.S32.HI UR5, URZ, 0x1f, UR10 ;  /* 0x0000001fff057899 */ /* 0x000fe2000801140a */
[----:B------:R-:W-:Y:S01]  /*09b0*/  R2UR UR20, R0 ;  /* 0x00000000001472ca */ /* 0x000fe200000e0000 */
[----:B------:R-:W-:Y:S02]  /*09c0*/  ULEA.HI UR11, UR11, UR12, URZ, 0x6 ;  /* 0x0000000c0b0b7291 */ /* 0x000fe4000f8f30ff */
[----:B------:R-:W-:Y:S02]  /*09d0*/  ULEA.HI UR10, UR5, UR10, URZ, 0x6 ;  /* 0x0000000a050a7291 */ /* 0x000fe4000f8f30ff */
[----:B------:R-:W-:-:S02]  /*09e0*/  USHF.R.S32.HI UR11, URZ, 0x6, UR11 ;  /* 0x00000006ff0b7899 */ /* 0x000fc4000801140b */
[----:B------:R-:W-:Y:S02]  /*09f0*/  USHF.R.S32.HI UR10, URZ, 0x6, UR10 ;  /* 0x00000006ff0a7899 */ /* 0x000fe4000801140a */
[----:B------:R-:W-:Y:S02]  /*0a00*/  UISETP.LT.AND UP1, UPT, UR18, UR11, UPT ;  /* 0x0000000b1200728c */ /* 0x000fe4000bf21270 */
[----:B------:R-:W-:Y:S02]  /*0a10*/  UIADD3 UR5, UPT, UPT, -UR19, URZ, URZ ;  /* 0x000000ff13057290 */ /* 0x000fe4000fffe1ff */
[----:B------:R-:W-:Y:S02]  /*0a20*/  UISETP.LT.AND UP0, UPT, UR20, UR10, UPT ;  /* 0x0000000a1400728c */ /* 0x000fe4000bf01270 */
[----:B------:R-:W-:Y:S02]  /*0a30*/  USEL UR18, UR18, UR11, !UP1 ;  /* 0x0000000b12127287 */ /* 0x000fe4000c800000 */
[----:B------:R-:W-:-:S02]  /*0a40*/  USEL UR20, UR20, UR10, UP0 ;  /* 0x0000000a14147287 */ /* 0x000fc40008000000 */
[----:B------:R-:W-:Y:S02]  /*0a50*/  UIMAD UR29, UR6, UR5, UR29 ;  /* 0x00000005061d72a4 */ /* 0x000fe4000f8e021d */
        /* <DEDUP_REMOVED lines=43> */
.L_x_2551:
[----:B------:R-:W-:Y:S05]  /*0d10*/  BSYNC.RECONVERGENT B0 ;  /* 0x0000000000007941 */ /* 0x000fea0003800200 */
.L_x_2550:
        /* <DEDUP_REMOVED lines=31> */
.L_x_2553:
[----:B------:R-:W-:Y:S05]  /*0f10*/  BSYNC.RECONVERGENT B0 ;  /* 0x0000000000007941 */ /* 0x000fea0003800200 */
.L_x_2552:
        /* <DEDUP_REMOVED lines=24> */
.L_x_2555:
[----:B------:R-:W-:Y:S05]  /*10a0*/  BSYNC.RECONVERGENT B0 ;  /* 0x0000000000007941 */ /* 0x000fea0003800200 */
.L_x_2554:
        /* <DEDUP_REMOVED lines=24> */
.L_x_2557:
[----:B------:R-:W-:Y:S05]  /*1230*/  BSYNC.RECONVERGENT B0 ;  /* 0x0000000000007941 */ /* 0x000fea0003800200 */
.L_x_2556:
        /* <DEDUP_REMOVED lines=24> */
.L_x_2559:
[----:B------:R-:W-:Y:S05]  /*13c0*/  BSYNC.RECONVERGENT B0 ;  /* 0x0000000000007941 */ /* 0x000fea0003800200 */
.L_x_2558:
        /* <DEDUP_REMOVED lines=24> */
.L_x_2561:
[----:B------:R-:W-:Y:S05]  /*1550*/  BSYNC.RECONVERGENT B0 ;  /* 0x0000000000007941 */ /* 0x000fea0003800200 */
.L_x_2560:
        /* <DEDUP_REMOVED lines=23> */
.L_x_2563:
[----:B------:R-:W-:Y:S05]  /*16d0*/  BSYNC.RECONVERGENT B0 ;  /* 0x0000000000007941 */ /* 0x000fea0003800200 */
.L_x_2562:
        /* <DEDUP_REMOVED lines=23> */
.L_x_2565:
[----:B------:R-:W-:Y:S05]  /*1850*/  BSYNC.RECONVERGENT B0 ;  /* 0x0000000000007941 */ /* 0x000fea0003800200 */
.L_x_2564:
        /* <DEDUP_REMOVED lines=33> */
.L_x_2549:
[----:B------:R-:W1:Y:S01]  /*1a70*/  LDCU.64 UR4, c[0x0][0x4d8] ;  /* 0x00009b00ff0477ac */ /* 0x000e620008000a00 */
[----:B------:R-:W2:Y:S01]  /*1a80*/  LDCU.64 UR12, c[0x0][0x4e0] ;  /* 0x00009c00ff0c77ac */ /* 0x000ea20008000a00 */
[----:B------:R-:W-:Y:S01]  /*1a90*/  UMOV UR6, UR19 ;  /* 0x0000001300067c82 */ /* 0x000fe20008000000 */
        /* <DEDUP_REMOVED lines=11> */
.L_x_2566:
[----:B------:R-:W-:Y:S05]  /*1b50*/  BRA.U !UP1, `(.L_x_2567) ;  /* 0x0000000509847547 */ /* 0x000fea000b800000 */
[----:B------:R-:W1:Y:S01]  /*1b60*/  LDC R6, c[0x0][0x4f0] ;  /* 0x00013c00ff067b82 */ /* 0x000e620000000800 */
[----:B------:R-:W-:Y:S01]  /*1b70*/  ULEA UR8, UR20, 0xffffffc0, 0x6 ;  /* 0xffffffc014087891 */ /* 0x000fe2000f8e30ff */
[----:B------:R-:W2:Y:S05]  /*1b80*/  LDCU.64 UR4, c[0x0][0x4e8] ;  /* 0x00009d00ff0477ac */ /* 0x000eaa0008000a00 */
[----:B------:R-:W-:Y:S01]  /*1b90*/  MOV R0, UR8 ;  /* 0x0000000800007c02 */ /* 0x000fe20008000f00 */
[----:B------:R-:W3:Y:S03]  /*1ba0*/  LDCU.64 UR10, c[0x0][0x3b8] ;  /* 0x00007700ff0a77ac */ /* 0x000ee60008000a00 */
        /* <DEDUP_REMOVED lines=33> */
[----:B------:R-:W-:-:S06]  /*1dc0*/  IMAD.WIDE R2, R7, 0x4, R236 ;  /* 0x0000000407027825 */ /* 0x000fcc00078e02ec */
[----:B------:R5:W3:Y:S01]  /*1dd0*/  LDG.E R2, desc[UR24][R2.64] ;  /* 0x0000001802027981 */ /* 0x000ae2000c1e1900 */
[----:B-1----:R-:W-:Y:S01]  /*1de0*/  IABS R5, R4 ;  /* 0x0000000400057213 */ /* 0x002fe20000000000 */
[----:B------:R-:W-:Y:S01]  /*1df0*/  IMAD.U32 R0, RZ, RZ, UR29 ;  /* 0x0000001dff007e24 */ /* 0x000fe2000f8e00ff */
[----:B------:R-:W-:Y:S02]  /*1e00*/  IADD3 R7, PT, PT, -R7, RZ, RZ ;  /* 0x000000ff07077210 */ /* 0x000fe40007ffe1ff */
[----:B------:R-:W1:Y:S02]  /*1e10*/  I2F.RP R10, R5 ;  /* 0x00000005000a7306 */ /* 0x000e640000209400 */
[----:B------:R-:W-:Y:S01]  /*1e20*/  IABS R0, R0 ;  /* 0x0000000000007213 */ /* 0x000fe20000000000 */
[----:B------:R-:W-:Y:S01]  /*1e30*/  IMAD R6, R6, R7, UR8 ;  /* 0x0000000806067e24 */ /* 0x000fe2000f8e0207 */
[----:B------:R-:W4:Y:S04]  /*1e40*/  LDCU.64 UR8, c[0x0][0x3c0] ;  /* 0x00007800ff0877ac */ /* 0x000f280008000a00 */
[----:B-1----:R-:W1:Y:S02]  /*1e50*/  MUFU.RCP R9, R10 ;  /* 0x0000000a00097308 */ /* 0x002e640000001000 */
[----:B-1----:R-:W-:-:S06]  /*1e60*/  IADD3 R9, PT, PT, R9, 0xffffffe, RZ ;  /* 0x0ffffffe09097810 */ /* 0x002fcc0007ffe0ff */
[----:B------:R-:W1:Y:S02]  /*1e70*/  F2I.FTZ.U32.TRUNC.NTZ R9, R9 ;  /* 0x0000000900097305 */ /* 0x000e64000021f000 */
[----:B-1----:R-:W-:-:S05]  /*1e80*/  IADD3 R8, PT, PT, RZ, -R9, RZ ;  /* 0x80000009ff087210 */ /* 0x002fca0007ffe0ff */
[----:B-----5:R-:W-:Y:S01]  /*1e90*/  IMAD R3, R8, R5, RZ ;  /* 0x0000000508037224 */ /* 0x020fe200078e02ff */
[----:B------:R-:W-:-:S05]  /*1ea0*/  MOV R8, RZ ;  /* 0x000000ff00087202 */ /* 0x000fca0000000f00 */
[----:B------:R-:W-:Y:S01]  /*1eb0*/  IMAD.HI.U32 R8, R9, R3, R8 ;  /* 0x0000000309087227 */ /* 0x000fe200078e0008 */
[----:B------:R-:W-:-:S05]  /*1ec0*/  MOV R3, R0 ;  /* 0x0000000000037202 */ /* 0x000fca0000000f00 */
[----:B------:R-:W-:-:S04]  /*1ed0*/  IMAD.HI.U32 R0, R8, R3, RZ ;  /* 0x0000000308007227 */ /* 0x000fc800078e00ff */
[----:B------:R-:W-:-:S04]  /*1ee0*/  IMAD.MOV R8, RZ, RZ, -R0 ;  /* 0x000000ffff087224 */ /* 0x000fc800078e0a00 */
[----:B------:R-:W-:Y:S01]  /*1ef0*/  IMAD R8, R5, R8, R3 ;  /* 0x0000000805087224 */ /* 0x000fe200078e0203 */
[----:B------:R-:W-:-:S04]  /*1f00*/  LOP3.LUT R3, R4, UR29, RZ, 0x3c, !PT ;  /* 0x0000001d04037c12 */ /* 0x000fc8000f8e3cff */
[----:B------:R-:W-:Y:S02]  /*1f10*/  ISETP.GT.U32.AND P1, PT, R5, R8, PT ;  /* 0x000000080500720c */ /* 0x000fe40003f24070 */
[----:B------:R-:W-:-:S11]  /*1f20*/  ISETP.GE.AND P0, PT, R3, RZ, PT ;  /* 0x000000ff0300720c */ /* 0x000fd60003f06270 */
[-C--:B------:R-:W-:Y:S01]  /*1f30*/  @!P1 IADD3 R8, PT, PT, R8, -R5.reuse, RZ ;  /* 0x8000000508089210 */ /* 0x080fe20007ffe0ff */
[----:B------:R-:W-:Y:S01]  /*1f40*/  @!P1 VIADD R0, R0, 0x1 ;  /* 0x0000000100009836 */ /* 0x000fe20000000000 */
[----:B------:R-:W-:Y:S02]  /*1f50*/  ISETP.NE.AND P1, PT, R4, RZ, PT ;  /* 0x000000ff0400720c */ /* 0x000fe40003f25270 */
[----:B------:R-:W-:-:S13]  /*1f60*/  ISETP.GE.U32.AND P2, PT, R8, R5, PT ;  /* 0x000000050800720c */ /* 0x000fda0003f46070 */
[----:B------:R-:W-:-:S04]  /*1f70*/  @P2 IADD3 R0, PT, PT, R0, 0x1, RZ ;  /* 0x0000000100002810 */ /* 0x000fc80007ffe0ff */
[----:B------:R-:W-:Y:S02]  /*1f80*/  @!P0 IADD3 R0, PT, PT, -R0, RZ, RZ ;  /* 0x000000ff00008210 */ /* 0x000fe40007ffe1ff */
[----:B------:R-:W-:Y:S02]  /*1f90*/  @!P1 LOP3.LUT R0, RZ, R4, RZ, 0x33, !PT ;  /* 0x00000004ff009212 */ /* 0x000fe400078e33ff */
[----:B---3--:R-:W-:Y:S01]  /*1fa0*/  SHF.R.S32.HI R3, RZ, 0x1f, R2 ;  /* 0x0000001fff037819 */ /* 0x008fe20000011402 */
        /* <DEDUP_REMOVED lines=8> */
[----:B------:R-:W-:Y:S01]  /*2030*/  IMAD.IADD R9, R9, 0x1, R5 ;  /* 0x0000000109097824 */ /* 0x000fe200078e0205 */
[----:B------:R-:W-:Y:S02]  /*2040*/  IADD3 R11, PT, PT, R11, R3, RZ ;  /* 0x000000030b0b7210 */ /* 0x000fe40007ffe0ff */
        /* <DEDUP_REMOVED lines=18> */
.L_x_2567:
        /* <DEDUP_REMOVED lines=13> */
[----:B------:R-:W-:Y:S01]  /*2240*/  UIADD3 UR15, UPT, UPT, UR15, UR5, URZ ;  /* 0x000000050f0f7290 */ /* 0x000fe2000fffe0ff */
[----:B------:R-:W-:Y:S11]  /*2250*/  BRA `(.L_x_2570) ;  /* 0x0000000000187947 */ /* 0x000ff60003800000 */
.L_x_2569:
[----:B------:R-:W1:Y:S01]  /*2260*/  LDCU.64 UR10, c[0x0][0x3b8] ;  /* 0x00007700ff0a77ac */ /* 0x000e620008000a00 */
[----:B------:R-:W-:-:S04]  /*2270*/  UIADD3 UR15, UPT, UPT, UR7, UR16, URZ ;  /* 0x00000010070f7290 */ /* 0x000fc8000fffe0ff */
[----:B-1----:R-:W-:Y:S02]  /*2280*/  UIMAD.WIDE.U32 UR4, UR15, UR10, URZ ;  /* 0x0000000a0f0472a5 */ /* 0x002fe4000f8e00ff */
[----:B------:R-:W-:-:S04]  /*2290*/  UIMAD UR15, UR15, UR11, URZ ;  /* 0x0000000b0f0f72a4 */ /* 0x000fc8000f8e02ff */
[----:B------:R-:W-:Y:S01]  /*22a0*/  UIADD3 UR15, UPT, UPT, UR5, UR15, URZ ;  /* 0x0000000f050f7290 */ /* 0x000fe2000fffe0ff */
[----:B------:R-:W-:-:S11]  /*22b0*/  UMOV UR14, UR4 ;  /* 0x00000004000e7c82 */ /* 0x000fd60008000000 */
.L_x_2570:
        /* <DEDUP_REMOVED lines=9> */
[----:B--2---:R-:W-:Y:S01]  /*2350*/  UIMAD UR7, UR7, UR4, URZ ;  /* 0x00000004070772a4 */ /* 0x004fe2000f8e02ff */
[----:B------:R-:W-:-:S03]  /*2360*/  UMOV UR16, UR30 ;  /* 0x0000001e00107c82 */ /* 0x000fc60008000000 */
[----:B------:R-:W-:Y:S02]  /*2370*/  UIMAD UR5, UR6, UR5, UR7 ;  /* 0x00000005060572a4 */ /* 0x000fe4000f8e0207 */
[----:B------:R-:W-:-:S04]  /*2380*/  UIMAD.WIDE.U32 UR16, UR6, UR4, UR16 ;  /* 0x00000004061072a5 */ /* 0x000fc8000f8e0010 */
[----:B------:R-:W-:Y:S01]  /*2390*/  UIADD3 UR5, UPT, UPT, UR17, UR5, URZ ;  /* 0x0000000511057290 */ /* 0x000fe2000fffe0ff */
[----:B------:R-:W-:Y:S11]  /*23a0*/  BRA `(.L_x_2572) ;  /* 0x0000000000147947 */ /* 0x000ff60003800000 */
.L_x_2571:
[----:B------:R-:W1:Y:S01]  /*23b0*/  LDCU.64 UR8, c[0x0][0x3c0] ;  /* 0x00007800ff0877ac */ /* 0x000e620008000a00 */
[----:B------:R-:W-:-:S04]  /*23c0*/  UIADD3 UR7, UPT, UPT, UR7, UR16, URZ ;  /* 0x0000001007077290 */ /* 0x000fc8000fffe0ff */
[----:B-1----:R-:W-:Y:S02]  /*23d0*/  UIMAD.WIDE.U32 UR16, UR7, UR8, URZ ;  /* 0x00000008071072a5 */ /* 0x002fe4000f8e00ff */
[----:B------:R-:W-:-:S04]  /*23e0*/  UIMAD UR5, UR7, UR9, URZ ;  /* 0x00000009070572a4 */ /* 0x000fc8000f8e02ff */
[----:B------:R-:W-:-:S12]  /*23f0*/  UIADD3 UR5, UPT, UPT, UR17, UR5, URZ ;  /* 0x0000000511057290 */ /* 0x000fd8000fffe0ff */
.L_x_2572:
[----:B------:R-:W1:Y:S01]  /*2400*/  LDC R0, c[0x0][0x3e8] ;  /* 0x0000fa00ff007b82 */ /* 0x000e620000000800 */
[----:B------:R-:W-:Y:S01]  /*2410*/  MOV R3, UR29 ;  /* 0x0000001d00037c02 */ /* 0x000fe20008000f00 */
[----:B------:R-:W-:Y:S01]  /*2420*/  ULEA UR4, UR20, 0xffffffc0, 0x6 ;  /* 0xffffffc014047891 */ /* 0x000fe2000f8e30ff */
[----:B------:R-:W-:Y:S01]  /*2430*/  CS2R R236, SRZ ;  /* 0x0000000000ec7805 */ /* 0x000fe2000001ff00 */
[----:B------:R-:W-:Y:S01]  /*2440*/  UMOV UR17, UR5 ;  /* 0x0000000500117c82 */ /* 0x000fe20008000000 */
[----:B------:R-:W-:Y:S01]  /*2450*/  IABS R3, R3 ;  /* 0x0000000300037213 */ /* 0x000fe20000000000 */
[----:B------:R-:W-:Y:S02]  /*2460*/  USHF.R.S32.HI UR5, URZ, 0x1f, UR4 ;  /* 0x0000001fff057899 */ /* 0x000fe40008011404 */
[----:B------:R-:W-:Y:S02]  /*2470*/  UIMAD.WIDE.U32 UR14, UR4, UR10, UR14 ;  /* 0x0000000a040e72a5 */ /* 0x000fe4000f8e000e */
[----:B------:R-:W-:-:S02]  /*2480*/  UIMAD UR6, UR5, UR8, URZ ;  /* 0x00000008050672a4 */ /* 0x000fc4000f8e02ff */
[----:B------:R-:W-:Y:S02]  /*2490*/  UIMAD UR5, UR5, UR10, URZ ;  /* 0x0000000a050572a4 */ /* 0x000fe4000f8e02ff */
[----:B------:R-:W-:Y:S01]  /*24a0*/  UIMAD.WIDE.U32 UR16, UR4, UR8, UR16 ;  /* 0x00000008041072a5 */ /* 0x000fe2000f8e0010 */
[----:B------:R-:W-:Y:S01]  /*24b0*/  MOV R9, UR15 ;  /* 0x0000000f00097c02 */ /* 0x000fe20008000f00 */
[----:B------:R-:W-:Y:S02]  /*24c0*/  UIMAD UR5, UR4, UR11, UR5 ;  /* 0x0000000b040572a4 */ /* 0x000fe4000f8e0205 */
[----:B------:R-:W-:Y:S02]  /*24d0*/  UIMAD UR6, UR4, UR9, UR6 ;  /* 0x00000009040672a4 */ /* 0x000fe4000f8e0206 */
[----:B------:R-:W-:Y:S01]  /*24e0*/  UIADD3 UR5, UPT, UPT, UR15, UR5, URZ ;  /* 0x000000050f057290 */ /* 0x000fe2000fffe0ff */
[----:B------:R-:W-:Y:S01]  /*24f0*/  MOV R13, UR17 ;  /* 0x00000011000d7c02 */ /* 0x000fe20008000f00 */
[----:B------:R-:W-:Y:S01]  /*2500*/  UIADD3 UR6, UPT, UPT, UR17, UR6, URZ ;  /* 0x0000000611067290 */ /* 0x000fe2000fffe0ff */
[----:B------:R-:W-:Y:S01]  /*2510*/  IMAD.U32 R12, RZ, RZ, UR16 ;  /* 0x00000010ff0c7e24 */ /* 0x000fe2000f8e00ff */
[----:B-1----:R-:W-:-:S02]  /*2520*/  IABS R2, R0 ;  /* 0x0000000000027213 */ /* 0x002fc40000000000 */
[----:B------:R-:W-:Y:S02]  /*2530*/  MOV R9, UR5 ;  /* 0x0000000500097c02 */ /* 0x000fe40008000f00 */
[----:B------:R-:W1:Y:S01]  /*2540*/  I2F.RP R8, R2 ;  /* 0x0000000200087306 */ /* 0x000e620000209400 */
[----:B------:R-:W-:-:S07]  /*2550*/  IMAD.U32 R13, RZ, RZ, UR6 ;  /* 0x00000006ff0d7e24 */ /* 0x000fce000f8e00ff */
[----:B-1----:R-:W1:Y:S02]  /*2560*/  MUFU.RCP R6, R8 ;  /* 0x0000000800067308 */ /* 0x002e640000001000 */
[----:B-1----:R-:W-:Y:S02]  /*2570*/  VIADD R6, R6, 0xffffffe ;  /* 0x0ffffffe06067836 */ /* 0x002fe40000000000 */
[----:B------:R-:W-:-:S04]  /*2580*/  IMAD.U32 R8, RZ, RZ, UR14 ;  /* 0x0000000eff087e24 */ /* 0x000fc8000f8e00ff */
[----:B------:R-:W1:Y:S02]  /*2590*/  F2I.FTZ.U32.TRUNC.NTZ R7, R6 ;  /* 0x0000000600077305 */ /* 0x000e64000021f000 */
[----:B-1----:R-:W-:Y:S02]  /*25a0*/  IMAD.MOV R5, RZ, RZ, -R7 ;  /* 0x000000ffff057224 */ /* 0x002fe400078e0a07 */
        /* <DEDUP_REMOVED lines=15> */
[----:B------:R-:W-:-:S05]  /*26a0*/  @P2 VIADD R7, R7, 0x1 ;  /* 0x0000000107072836 */ /* 0x000fca0000000000 */
[----:B------:R-:W-:Y:S02]  /*26b0*/  @!P1 IADD3 R7, PT, PT, -R7, RZ, RZ ;  /* 0x000000ff07079210 */ /* 0x000fe40007ffe1ff */
[----:B------:R-:W-:-:S04]  /*26c0*/  @!P0 LOP3.LUT R7, RZ, R0, RZ, 0x33, !PT ;  /* 0x00000000ff078212 */ /* 0x000fc800078e33ff */
[----:B------:R-:W-:Y:S01]  /*26d0*/  SHF.R.S32.HI R11, RZ, 0x1f, R7 ;  /* 0x0000001fff0b7819 */ /* 0x000fe20000011407 */
[----:B-1----:R-:W-:-:S04]  /*26e0*/  IMAD.WIDE.U32 R12, R7, R4, R12 ;  /* 0x00000004070c7225 */ /* 0x002fc800078e000c */
[C---:B------:R-:W-:Y:S02]  /*26f0*/  IMAD R6, R11.reuse, R4, RZ ;  /* 0x000000040b067224 */ /* 0x040fe400078e02ff */
[-C--:B--2---:R-:W-:Y:S02]  /*2700*/  IMAD R0, R11, R2.reuse, RZ ;  /* 0x000000020b007224 */ /* 0x084fe400078e02ff */
[C---:B------:R-:W-:Y:S02]  /*2710*/  IMAD R5, R7.reuse, R5, R6 ;  /* 0x0000000507057224 */ /* 0x040fe400078e0206 */
[----:B------:R-:W-:-:S04]  /*2720*/  IMAD.WIDE.U32 R8, R7, R2, R8 ;  /* 0x0000000207087225 */ /* 0x000fc800078e0008 */
[----:B------:R-:W-:Y:S01]  /*2730*/  IMAD R3, R7, R3, R0 ;  /* 0x0000000307037224 */ /* 0x000fe200078e0200 */
[----:B------:R-:W-:Y:S01]  /*2740*/  IADD3 R0, PT, PT, R13, R5, RZ ;  /* 0x000000050d007210 */ /* 0x000fe20007ffe0ff */
[----:B------:R-:W-:-:S03]  /*2750*/  IMAD.MOV.U32 R6, RZ, RZ, R12 ;  /* 0x000000ffff067224 */ /* 0x000fc600078e000c */
[----:B------:R-:W-:-:S07]  /*2760*/  IADD3 R2, PT, PT, R9, R3, RZ ;  /* 0x0000000309027210 */ /* 0x000fce0007ffe0ff */
.L_x_2568:
[----:B------:R-:W-:Y:S01]  /*2770*/  UISETP.NE.AND UP0, UPT, UR28, -0x1, UPT ;  /* 0xffffffff1c00788c */ /* 0x000fe2000bf05270 */
[----:B------:R-:W-:Y:S01]  /*2780*/  IMAD.SHL.U32 R4, R213, 0x8, RZ ;  /* 0x00000008d5047824 */ /* 0x000fe200078e00ff */
[----:B------:R-:W1:Y:S01]  /*2790*/  LDCU.64 UR14, c[0x0][0x388] ;  /* 0x00007100ff0e77ac */ /* 0x000e620008000a00 */
[----:B------:R-:W2:Y:S01]  /*27a0*/  S2R R15, SR_CTAID.X ;  /* 0x00000000000f7919 */ /* 0x000ea20000002500 */
[----:B------:R-:W-:Y:S01]  /*27b0*/  SHF.R.U32.HI R10, RZ, 0x3, R213 ;  /* 0x00000003ff0a7819 */ /* 0x000fe200000116d5 */
[----:B------:R-:W-:Y:S01]  /*27c0*/  IMAD.MOV.U32 R11, RZ, RZ, RZ ;  /* 0x000000ffff0b7224 */ /* 0x000fe200078e00ff */
[----:B------:R-:W-:Y:S01]  /*27d0*/  LOP3.LUT R183, R4, 0x38, RZ, 0xc0, !PT ;  /* 0x0000003804b77812 */ /* 0x000fe200078ec0ff */
[----:B------:R-:W3:Y:S01]  /*27e0*/  LDCU.64 UR6, c[0x0][0x390] ;  /* 0x00007200ff0677ac */ /* 0x000ee20008000a00 */
[----:B------:R-:W-:Y:S02]  /*27f0*/  BSSY.RECONVERGENT B0, `(.L_x_2573) ;  /* 0x0000054000007945 */ /* 0x000fe40003800200 */
[C---:B------:R-:W-:Y:S01]  /*2800*/  IADD3 R8, P0, PT, R183.reuse, R8, RZ ;  /* 0x00000008b7087210 */ /* 0x040fe20007f1e0ff */
[----:B------:R-:W4:Y:S01]  /*2810*/  @!UP0 LDCU.64 UR4, c[0x0][0x398] ;  /* 0x00007300ff0487ac */ /* 0x000f220008000a00 */
[----:B------:R-:W-:-:S02]  /*2820*/  LOP3.LUT R181, R183, 0x40, RZ, 0xfc, !PT ;  /* 0x00000040b7b57812 */ /* 0x000fc400078efcff */
[C---:B------:R-:W-:Y:S01]  /*2830*/  LOP3.LUT R180, R183.reuse, 0x80, RZ, 0xfc, !PT ;  /* 0x00000080b7b47812 */ /* 0x040fe200078efcff */
[----:B------:R-:W5:Y:S01]  /*2840*/  @UP0 LDCU.64 UR16, c[0x0][0x3b0] ;  /* 0x00007600ff1007ac */ /* 0x000f620008000a00 */
[----:B------:R-:W-:Y:S01]  /*2850*/  IMAD.X R9, RZ, RZ, R2, P0 ;  /* 0x000000ffff097224 */ /* 0x000fe200000e0602 */
[C---:B------:R-:W-:Y:S02]  /*2860*/  IADD3 R6, P0, PT, R183.reuse, R6, RZ ;  /* 0x00000006b7067210 */ /* 0x040fe40007f1e0ff */
[----:B------:R-:W-:Y:S01]  /*2870*/  LOP3.LUT R176, R183, 0xc0, RZ, 0xfc, !PT ;  /* 0x000000c0b7b07812 */ /* 0x000fe200078efcff */
[----:B------:R-:W-:-:S04]  /*2880*/  IMAD.WIDE.U32 R2, R10, UR10, R8 ;  /* 0x0000000a0a027c25 */ /* 0x000fc8000f8e0008 */
[----:B------:R-:W-:Y:S01]  /*2890*/  IMAD R231, R10, UR11, R3 ;  /* 0x0000000b0ae77c24 */ /* 0x000fe2000f8e0203 */
[----:B-1----:R-:W-:Y:S01]  /*28a0*/  LEA R230, P1, R2, UR14, 0x1 ;  /* 0x0000000e02e67c11 */ /* 0x002fe2000f8208ff */
[----:B------:R-:W-:Y:S01]  /*28b0*/  USHF.R.S32.HI UR14, URZ, 0x1f, UR29 ;  /* 0x0000001fff0e7899 */ /* 0x000fe2000801141d */
[----:B------:R-:W-:Y:S01]  /*28c0*/  IMAD.X R7, RZ, RZ, R0, P0 ;  /* 0x000000ffff077224 */ /* 0x000fe200000e0600 */
[----:B------:R-:W-:Y:S01]  /*28d0*/  LOP3.LUT R0, R4, 0x1f8, RZ, 0xc0, !PT ;  /* 0x000001f804007812 */ /* 0x000fe200078ec0ff */
[----:B----4-:R-:W-:Y:S01]  /*28e0*/  @!UP0 UIMAD.WIDE.U32 UR32, UR19, UR4, URZ ;  /* 0x00000004132082a5 */ /* 0x010fe2000f8e00ff */
[----:B------:R-:W-:Y:S01]  /*28f0*/  LEA.HI.X R231, R2, UR15, R231, 0x1, P1 ;  /* 0x0000000f02e77c11 */ /* 0x000fe200088f0ce7 */
[----:B------:R-:W-:Y:S01]  /*2900*/  IMAD.WIDE.U32 R6, R10, UR8, R6 ;  /* 0x000000080a067c25 */ /* 0x000fe2000f8e0006 */
[----:B------:R-:W-:Y:S01]  /*2910*/  UMOV UR15, 0x400 ;  /* 0x00000400000f7882 */ /* 0x000fe20000000000 */
[----:B-----5:R-:W-:Y:S01]  /*2920*/  @UP0 UIMAD.WIDE.U32 UR34, UR28, UR16, URZ ;  /* 0x000000101c2202a5 */ /* 0x020fe2000f8e00ff */
[----:B------:R-:W-:Y:S01]  /*2930*/  LOP3.LUT R5, R0, 0x38, R213, 0x78, !PT ;  /* 0x0000003800057812 */ /* 0x000fe200078e78d5 */
[----:B------:R-:W-:Y:S01]  /*2940*/  @!UP0 UIMAD UR30, UR19, UR5, UR33 ;  /* 0x00000005131e82a4 */ /* 0x000fe2000f8e0221 */
[----:B------:R-:W-:Y:S01]  /*2950*/  IMAD R233, R10, UR9, R7 ;  /* 0x000000090ae97c24 */ /* 0x000fe2000f8e0207 */
[----:B------:R-:W1:Y:S01]  /*2960*/  LDCU.64 UR4, c[0x0][0x3c8] ;  /* 0x00007900ff0477ac */ /* 0x000e620008000a00 */
[C---:B---3--:R-:W-:Y:S01]  /*2970*/  LEA R232, P1, R6.reuse, UR6, 0x1 ;  /* 0x0000000606e87c11 */ /* 0x048fe2000f8208ff */
[----:B--2---:R-:W-:Y:S01]  /*2980*/  IMAD.WIDE.U32 R14, R15, 0x40, R10 ;  /* 0x000000400f0e7825 */ /* 0x004fe200078e000a */
[----:B------:R-:W-:Y:S01]  /*2990*/  LOP3.LUT R166, R5, 0x1e00, R4, 0xf8, !PT ;  /* 0x00001e0005a67812 */ /* 0x000fe200078ef804 */
[----:B------:R-:W-:Y:S01]  /*29a0*/  @UP0 UIMAD UR30, UR28, UR17, UR35 ;  /* 0x000000111c1e02a4 */ /* 0x000fe2000f8e0223 */
[----:B------:R-:W2:Y:S01]  /*29b0*/  S2UR UR17, SR_CgaCtaId ;  /* 0x00000000001179c3 */ /* 0x000ea20000008800 */
[----:B------:R-:W-:Y:S01]  /*29c0*/  UIADD3 UR16, UPT, UPT, -UR23, UR27, URZ ;  /* 0x0000001b17107290 */ /* 0x000fe2000fffe1ff */
[----:B------:R-:W-:Y:S01]  /*29d0*/  LEA.HI.X R233, R6, UR7, R233, 0x1, P1 ;  /* 0x0000000706e97c11 */ /* 0x000fe200088f0ce9 */
[----:B------:R-:W-:-:S02]  /*29e0*/  @UP0 UMOV UR32, UR34 ;  /* 0x0000002200200c82 */ /* 0x000fc40008000000 */
[----:B------:R-:W-:Y:S02]  /*29f0*/  IADD3 R2, P0, PT, R183, UR32, RZ ;  /* 0x00000020b7027c10 */ /* 0x000fe4000ff1e0ff */
[----:B------:R-:W-:-:S03]  /*2a00*/  ISETP.GE.AND P2, PT, R10, UR16, PT ;  /* 0x000000100a007c0c */ /* 0x000fc6000bf46270 */
[----:B------:R-:W-:Y:S01]  /*2a10*/  IMAD.X R3, RZ, RZ, UR30, P0 ;  /* 0x0000001eff037e24 */ /* 0x000fe200080e06ff */
[----:B-1----:R-:W-:Y:S01]  /*2a20*/  UIMAD UR14, UR14, UR4, URZ ;  /* 0x000000040e0e72a4 */ /* 0x002fe2000f8e02ff */
[----:B------:R-:W-:Y:S01]  /*2a30*/  IMAD.U32 R8, RZ, RZ, UR4 ;  /* 0x00000004ff087e24 */ /* 0x000fe2000f8e00ff */
[----:B------:R-:W-:Y:S02]  /*2a40*/  UIADD3 UR4, UPT, UPT, UR20, -0x1, URZ ;  /* 0xffffffff14047890 */ /* 0x000fe4000fffe0ff */
[----:B------:R-:W-:Y:S01]  /*2a50*/  UIMAD UR14, UR29, UR5, UR14 ;  /* 0x000000051d0e72a4 */ /* 0x000fe2000f8e020e */
[----:B------:R-:W-:Y:S01]  /*2a60*/  IMAD.WIDE.U32 R8, R8, UR29, R2 ;  /* 0x0000001d08087c25 */ /* 0x000fe2000f8e0002 */
[----:B------:R-:W-:-:S03]  /*2a70*/  USHF.L.U32 UR28, UR4, 0x6, URZ ;  /* 0x00000006041c7899 */ /* 0x000fc600080006ff */
[C---:B------:R-:W-:Y:S01]  /*2a80*/  VIADD R3, R10.reuse, 0x10 ;  /* 0x000000100a037836 */ /* 0x040fe20000000000 */
[----:B--2---:R-:W-:Y:S01]  /*2a90*/  ULEA UR5, UR17, UR15, 0x18 ;  /* 0x0000000f11057291 */ /* 0x004fe2000f8ec0ff */
[----:B------:R-:W-:Y:S01]  /*2aa0*/  VIADD R2, R10, 0x20 ;  /* 0x000000200a027836 */ /* 0x000fe20000000000 */
[----:B------:R-:W-:Y:S01]  /*2ab0*/  UIADD3 UR17, UPT, UPT, -UR28, UR26, URZ ;  /* 0x0000001a1c117290 */ /* 0x000fe2000fffe1ff */
        /* <DEDUP_REMOVED lines=39> */
.L_x_2574:
[----:B------:R-:W-:Y:S05]  /*2d30*/  BSYNC.RECONVERGENT B0 ;  /* 0x0000000000007941 */ /* 0x000fea0003800200 */
.L_x_2573:
        /* <DEDUP_REMOVED lines=41> */
.L_x_2576:
[----:B------:R-:W-:Y:S05]  /*2fd0*/  BSYNC.RECONVERGENT B0 ;  /* 0x0000000000007941 */ /* 0x000fea0003800200 */
.L_x_2575:
[----:B------:R-:W-:Y:S01]  /*2fe0*/  USHF.L.U64.HI UR29, UR10, 0x4, UR11 ;  /* 0x000000040a1d7899 */ /* 0x000fe2000801020b */
        /* <DEDUP_REMOVED lines=40> */
.L_x_2578:
[----:B------:R-:W-:Y:S05]  /*3270*/  BSYNC.RECONVERGENT B0 ;  /* 0x0000000000007941 */ /* 0x000fea0003800200 */
.L_x_2577:
[----:B------:R-:W-:Y:S01]  /*3280*/  USHF.L.U32 UR30, UR10, 0x4, URZ ;  /* 0x000000040a1e7899 */ /* 0x000fe200080006ff */
[----:B------:R-:W-:Y:S01]  /*3290*/  BSSY.RECONVERGENT B0, `(.L_x_2579) ;  /* 0x0000028000007945 */ /* 0x000fe20003800200 */
[----:B------:R-:W-:Y:S02]  /*32a0*/  ISETP.GE.AND P5, PT, R3, UR17, PT ;  /* 0x0000001103007c0c */ /* 0x000fe4000bfa6270 */
[----:B------:R-:W-:Y:S01]  /*32b0*/  ISETP.GE.AND P4, PT, R2, UR17, PT ;  /* 0x0000001102007c0c */ /* 0x000fe2000bf86270 */
[----:B------:R-:W-:-:S12]  /*32c0*/  @P0 BRA `(.L_x_2580) ;  /* 0x0000000000900947 */ /* 0x000fd80003800000 */
[----:B------:R-:W4:Y:S01]  /*32d0*/  LDCU.64 UR14, c[0x0][0x3b0] ;  /* 0x00007600ff0e77ac */ /* 0x000f220008000a00 */
[----:B------:R-:W-:Y:S01]  /*32e0*/  IADD3 R5, P0, PT, R14, 0x30, RZ ;  /* 0x000000300e057810 */ /* 0x000fe20007f1e0ff */
[----:B------:R-:W-:Y:S01]  /*32f0*/  IMAD.MOV.U32 R9, RZ, RZ, R13 ;  /* 0x000000ffff097224 */ /* 0x000fe200078e000d */
[----:B------:R-:W5:Y:S03]  /*3300*/  LDCU UR31, c[0x0][0x440] ;  /* 0x00008800ff1f77ac */ /* 0x000f660008000800 */
[----:B--23--:R-:W-:Y:S01]  /*3310*/  IMAD.X R6, RZ, RZ, R15, P0 ;  /* 0x000000ffff067224 */ /* 0x00cfe200000e060f */
[----:B------:R-:W2:Y:S03]  /*3320*/  LDCU.64 UR6, c[0x0][0x380] ;  /* 0x00007000ff0677ac */ /* 0x000ea60008000a00 */
[----:B----4-:R-:W-:-:S02]  /*3330*/  IMAD R6, R6, UR14, RZ ;  /* 0x0000000e06067c24 */ /* 0x010fc4000f8e02ff */
[----:B------:R-:W-:Y:S01]  /*3340*/  IMAD.WIDE.U32 R8, R5, UR14, R8 ;  /* 0x0000000e05087c25 */ /* 0x000fe2000f8e0008 */
[----:B-----5:R-:W-:-:S03]  /*3350*/  ISETP.GE.AND P3, PT, R183, UR31, PT ;  /* 0x0000001fb7007c0c */ /* 0x020fc6000bf66270 */
[----:B------:R-:W-:Y:S01]  /*3360*/  IMAD R5, R5, UR15, R6 ;  /* 0x0000000f05057c24 */ /* 0x000fe2000f8e0206 */
[----:B------:R-:W-:Y:S02]  /*3370*/  ISETP.GE.AND P2, PT, R181, UR31, PT ;  /* 0x0000001fb5007c0c */ /* 0x000fe4000bf46270 */
[----:B--2---:R-:W-:Y:S01]  /*3380*/  LEA R6, P0, R8, UR6, 0x1 ;  /* 0x0000000608067c11 */ /* 0x004fe2000f8008ff */
        /* <DEDUP_REMOVED lines=24> */
.L_x_2580:
[----:B------:R-:W-:Y:S05]  /*3510*/  BSYNC.RECONVERGENT B0 ;  /* 0x0000000000007941 */ /* 0x000fea0003800200 */
.L_x_2579:
        /* <DEDUP_REMOVED lines=8> */
[--C-:B------:R-:W-:Y:S02]  /*35a0*/  @!P2 IMAD.MOV.U32 R9, RZ, RZ, R231.reuse ;  /* 0x000000ffff09a224 */ /* 0x100fe400078e00e7 */
[----:B--234-:R-:W-:Y:S01]  /*35b0*/  @!P1 IMAD.MOV.U32 R6, RZ, RZ, R230 ;  /* 0x000000ffff069224 */ /* 0x01cfe200078e00e6 */
        /* <DEDUP_REMOVED lines=21> */
.L_x_2582:
[----:B------:R-:W-:Y:S05]  /*3710*/  BSYNC.RECONVERGENT B0 ;  /* 0x0000000000007941 */ /* 0x000fea0003800200 */
.L_x_2581:
[----:B------:R-:W-:Y:S04]  /*3720*/  BSSY.RECONVERGENT B0, `(.L_x_2583) ;  /* 0x000001f000007945 */ /* 0x000fe80003800200 */
[----:B------:R-:W-:Y:S05]  /*3730*/  @P5 BRA `(.L_x_2584) ;  /* 0x0000000000745947 */ /* 0x000fea0003800000 */
[----:B------:R-:W5:Y:S01]  /*3740*/  LDCU UR6, c[0x0][0x440] ;  /* 0x00008800ff0677ac */ /* 0x000f620008000800 */
[----:B------:R-:W-:Y:S02]  /*3750*/  IMAD.U32 R5, RZ, RZ, UR30 ;  /* 0x0000001eff057e24 */ /* 0x000fe4000f8e00ff */
[----:B--234-:R-:W-:-:S03]  /*3760*/  IMAD.U32 R6, RZ, RZ, UR29 ;  /* 0x0000001dff067e24 */ /* 0x01cfc6000f8e00ff */
        /* <DEDUP_REMOVED lines=26> */
.L_x_2584:
[----:B------:R-:W-:Y:S05]  /*3910*/  BSYNC.RECONVERGENT B0 ;  /* 0x0000000000007941 */ /* 0x000fea0003800200 */
.L_x_2583:
[----:B------:R-:W-:Y:S01]  /*3920*/  BSSY.RECONVERGENT B0, `(.L_x_2585) ;  /* 0x0000021000007945 */ /* 0x000fe20003800200 */
[----:B------:R-:W-:-:S03]  /*3930*/  ISETP.GE.AND P0, PT, R0, UR17, PT ;  /* 0x0000001100007c0c */ /* 0x000fc6000bf06270 */
[----:B------:R-:W-:Y:S10]  /*3940*/  @P4 BRA `(.L_x_2586) ;  /* 0x0000000000784947 */ /* 0x000ff40003800000 */
[----:B------:R-:W5:Y:S01]  /*3950*/  LDCU UR6, c[0x0][0x440] ;  /* 0x00008800ff0677ac */ /* 0x000f620008000800 */
[----:B--234-:R-:W-:Y:S02]  /*3960*/  IMAD.U32 R7, RZ, RZ, UR10 ;  /* 0x0000000aff077e24 */ /* 0x01cfe4000f8e00ff */
        /* <DEDUP_REMOVED lines=28> */
.L_x_2586:
[----:B------:R-:W-:Y:S05]  /*3b30*/  BSYNC.RECONVERGENT B0 ;  /* 0x0000000000007941 */ /* 0x000fea0003800200 */
.L_x_2585:
[----:B------:R-:W-:Y:S04]  /*3b40*/  BSSY.RECONVERGENT B0, `(.L_x_2587) ;  /* 0x000001f000007945 */ /* 0x000fe80003800200 */
[----:B------:R-:W-:Y:S05]  /*3b50*/  @P0 BRA `(.L_x_2588) ;  /* 0x0000000000740947 */ /* 0x000fea0003800000 */
[----:B------:R-:W5:Y:S01]  /*3b60*/  LDCU UR6, c[0x0][0x440] ;  /* 0x00008800ff0677ac */ /* 0x000f620008000800 */
[----:B------:R-:W-:Y:S01]  /*3b70*/  IMAD.U32 R5, RZ, RZ, UR10 ;  /* 0x0000000aff057e24 */ /* 0x000fe2000f8e00ff */
[----:B------:R-:W-:-:S03]  /*3b80*/  UIMAD UR7, UR11, 0x60, URZ ;  /* 0x000000600b0778a4 */ /* 0x000fc6000f8e02ff */
[----:B--234-:R-:W-:-:S04]  /*3b90*/  IMAD.WIDE.U32 R6, R5, 0x60, R230 ;  /* 0x0000006005067825 */ /* 0x01cfc800078e00e6 */
        /* <DEDUP_REMOVED lines=25> */
.L_x_2588:
[----:B------:R-:W-:Y:S05]  /*3d30*/  BSYNC.RECONVERGENT B0 ;  /* 0x0000000000007941 */ /* 0x000fea0003800200 */
.L_x_2587:
        /* <DEDUP_REMOVED lines=8> */
[----:B------:R-:W-:-:S02]  /*3dc0*/  LOP3.LUT R4, R5, 0x38, R4, 0xf8, !PT ;  /* 0x0000003805047812 */ /* 0x000fc400078ef804 */
[----:B------:R-:W-:Y:S02]  /*3dd0*/  LOP3.LUT R177, R216, 0x8, RZ, 0xc0, !PT ;  /* 0x00000008d8b17812 */ /* 0x000fe400078ec0ff */
[----:B------:R-:W-:Y:S02]  /*3de0*/  LOP3.LUT R178, R215, 0x200, R182, 0xf8, !PT ;  /* 0x00000200d7b27812 */ /* 0x000fe400078ef8b6 */
        /* <DEDUP_REMOVED lines=9> */
[--C-:B--2---:R-:W-:Y:S02]  /*3e80*/  @!P2 IMAD.MOV.U32 R8, RZ, RZ, R232.reuse ;  /* 0x000000ffff08a224 */ /* 0x104fe400078e00e8 */
[--C-:B------:R-:W-:Y:S02]  /*3e90*/  @!P2 IMAD.MOV.U32 R9, RZ, RZ, R233.reuse ;  /* 0x000000ffff09a224 */ /* 0x100fe400078e00e9 */
[----:B---34-:R-:W-:Y:S01]  /*3ea0*/  @!P1 IMAD.MOV.U32 R6, RZ, RZ, R232 ;  /* 0x000000ffff069224 */ /* 0x018fe200078e00e8 */
        /* <DEDUP_REMOVED lines=22> */
.L_x_2590:
[----:B------:R1:W-:Y:S04]  /*4010*/  STS.128 [R166+0x10000], RZ ;  /* 0x010000ffa6007388 */ /* 0x0003e80000000c00 */
[----:B------:R1:W-:Y:S04]  /*4020*/  STS.128 [R166+0x12000], RZ ;  /* 0x012000ffa6007388 */ /* 0x0003e80000000c00 */
[----:B------:R1:W-:Y:S04]  /*4030*/  STS.128 [R166+0x14000], RZ ;  /* 0x014000ffa6007388 */ /* 0x0003e80000000c00 */
[----:B------:R1:W-:Y:S02]  /*4040*/  STS.128 [R166+0x16000], RZ ;  /* 0x016000ffa6007388 */ /* 0x0003e40000000c00 */
.L_x_2591:
[----:B------:R-:W-:Y:S05]  /*4050*/  BSYNC.RECONVERGENT B0 ;  /* 0x0000000000007941 */ /* 0x000fea0003800200 */
.L_x_2589:
[----:B------:R-:W-:Y:S01]  /*4060*/  ISETP.GE.AND P0, PT, R3, UR17, PT ;  /* 0x0000001103007c0c */ /* 0x000fe2000bf06270 */
[----:B------:R-:W-:Y:S01]  /*4070*/  IMAD.IADD R90, R178, 0x1, R177 ;  /* 0x00000001b25a7824 */ /* 0x000fe200078e02b1 */
[----:B------:R-:W-:Y:S01]  /*4080*/  LOP3.LUT R3, R213, 0x8, RZ, 0xc0, !PT ;  /* 0x00000008d5037812 */ /* 0x000fe200078ec0ff */
[----:B------:R-:W-:Y:S01]  /*4090*/  BSSY.RECONVERGENT B0, `(.L_x_2592) ;  /* 0x000002c000007945 */ /* 0x000fe20003800200 */
[----:B------:R-:W-:Y:S02]  /*40a0*/  ISETP.GE.AND P6, PT, R2, UR17, PT ;  /* 0x0000001102007c0c */ /* 0x000fe4000bfc6270 */
[----:B------:R-:W-:Y:S02]  /*40b0*/  LOP3.LUT R3, R4, R3, RZ, 0x3c, !PT ;  /* 0x0000000304037212 */ /* 0x000fe400078e3cff */
[----:B------:R-:W-:Y:S02]  /*40c0*/  SHF.R.U32.HI R2, RZ, 0x4, R213 ;  /* 0x00000004ff027819 */ /* 0x000fe400000116d5 */
[----:B------:R-:W-:Y:S01]  /*40d0*/  ISETP.GE.AND P5, PT, R0, UR17, PT ;  /* 0x0000001100007c0c */ /* 0x000fe2000bfa6270 */
[----:B------:R-:W-:Y:S01]  /*40e0*/  IMAD.SHL.U32 R179, R3, 0x2, RZ ;  /* 0x0000000203b37824 */ /* 0x000fe200078e00ff */
[----:B------:R-:W-:Y:S01]  /*40f0*/  LEA R90, R90, UR5, 0x1 ;  /* 0x000000055a5a7c11 */ /* 0x000fe2000f8e08ff */
[----:B------:R1:W-:Y:S01]  /*4100*/  @P0 STS.128 [R166+0x10800], RZ ;  /* 0x010800ffa6000388 */ /* 0x0003e20000000c00 */
[----:B------:R-:W-:-:S03]  /*4110*/  IMAD.SHL.U32 R2, R2, 0x400, RZ ;  /* 0x0000040002027824 */ /* 0x000fc600078e00ff */
        /* <DEDUP_REMOVED lines=9> */
[----:B------:R-:W-:Y:S02]  /*41b0*/  LEA R4, P4, R3, R232, 0x1 ;  /* 0x000000e803047211 */ /* 0x000fe400078808ff */
        /* <DEDUP_REMOVED lines=25> */
.L_x_2593:
[----:B------:R-:W-:Y:S05]  /*4350*/  BSYNC.RECONVERGENT B0 ;  /* 0x0000000000007941 */ /* 0x000fea0003800200 */
.L_x_2592:
[----:B------:R1:W-:Y:S01]  /*4360*/  @P6 STS.128 [R166+0x11000], RZ ;  /* 0x011000ffa6006388 */ /* 0x0003e20000000c00 */
[----:B------:R-:W-:Y:S01]  /*4370*/  BSSY.RECONVERGENT B0, `(.L_x_2594) ;  /* 0x0000024000007945 */ /* 0x000fe20003800200 */
[----:B------:R-:W-:Y:S02]  /*4380*/  LOP3.LUT R89, R179, 0x400, R2, 0xf8, !PT ;  /* 0x00000400b3597812 */ /* 0x000fe400078ef802 */
[----:B------:R1:W-:Y:S04]  /*4390*/  @P6 STS.128 [R166+0x13000], RZ ;  /* 0x013000ffa6006388 */ /* 0x0003e80000000c00 */
[----:B------:R1:W-:Y:S04]  /*43a0*/  @P6 STS.128 [R166+0x15000], RZ ;  /* 0x015000ffa6006388 */ /* 0x0003e80000000c00 */
[----:B------:R1:W-:Y:S01]  /*43b0*/  @P6 STS.128 [R166+0x17000], RZ ;  /* 0x017000ffa6006388 */ /* 0x0003e20000000c00 */
[----:B------:R-:W-:Y:S05]  /*43c0*/  @P6 BRA `(.L_x_2595) ;  /* 0x0000000000786947 */ /* 0x000fea0003800000 */
[----:B------:R-:W5:Y:S01]  /*43d0*/  LDCU UR6, c[0x0][0x440] ;  /* 0x00008800ff0677ac */ /* 0x000f620008000800 */
[----:B------:R-:W-:Y:S02]  /*43e0*/  IMAD.U32 R3, RZ, RZ, UR8 ;  /* 0x00000008ff037e24 */ /* 0x000fe4000f8e00ff */
[----:B------:R-:W-:Y:S02]  /*43f0*/  IMAD.U32 R2, RZ, RZ, UR8 ;  /* 0x00000008ff027e24 */ /* 0x000fe4000f8e00ff */
[----:B------:R-:W-:Y:S01]  /*4400*/  IMAD.U32 R0, RZ, RZ, UR9 ;  /* 0x00000009ff007e24 */ /* 0x000fe2000f8e00ff */
        /* <DEDUP_REMOVED lines=26> */
.L_x_2595:
[----:B------:R-:W-:Y:S05]  /*45b0*/  BSYNC.RECONVERGENT B0 ;  /* 0x0000000000007941 */ /* 0x000fea0003800200 */
.L_x_2594:
        /* <DEDUP_REMOVED lines=35> */
.L_x_2597:
[----:B------:R-:W-:Y:S05]  /*47f0*/  BSYNC.RECONVERGENT B0 ;  /* 0x0000000000007941 */ /* 0x000fea0003800200 */
.L_x_2596:
        /* <DEDUP_REMOVED lines=10> */
[----:B------:R-:W-:Y:S01]  /*48a0*/  UISETP.GT.AND UP0, UPT, UR4, UR18, UPT ;  /* 0x000000120400728c */ /* 0x000fe2000bf04270 */
[----:B------:R-:W-:Y:S01]  /*48b0*/  IMAD.U32 R227, RZ, RZ, UR21 ;  /* 0x00000015ffe37e24 */ /* 0x000fe2000f8e00ff */
[----:B------:R-:W5:Y:S01]  /*48c0*/  LDSM.16.M88.4 R20, [R89+UR5+0x9000] ;  /* 0x009000055914783b */ /* 0x000f620008000200 */
[C-C-:B------:R-:W-:Y:S01]  /*48d0*/  IMAD.IADD R88, R90.reuse, 0x1, R84.reuse ;  /* 0x000000015a587824 */ /* 0x140fe200078e0254 */
[----:B------:R-:W-:Y:S01]  /*48e0*/  SEL R167, R167, 0xffffffc0, !P0 ;  /* 0xffffffc0a7a77807 */ /* 0x000fe20004000000 */
[C---:B------:R-:W-:Y:S01]  /*48f0*/  IMAD.IADD R85, R3.reuse, 0x1, R84 ;  /* 0x0000000103557824 */ /* 0x040fe200078e0254 */
[----:B------:R-:W5:Y:S03]  /*4900*/  LDSM.16.M88.4 R56, [R89+UR5+0x9800] ;  /* 0x009800055938783b */ /* 0x000f660008000200 */
[--C-:B------:R-:W-:Y:S01]  /*4910*/  IMAD.IADD R87, R90, 0x1, R167.reuse ;  /* 0x000000015a577824 */ /* 0x100fe200078e02a7 */
[----:B--234-:R-:W-:Y:S01]  /*4920*/  LDSM.16.M88.4 R4, [R88] ;  /* 0x000000005804783b */ /* 0x01cfe20000000200 */
[----:B------:R-:W-:-:S02]  /*4930*/  IMAD.IADD R3, R3, 0x1, R167 ;  /* 0x0000000103037824 */ /* 0x000fc400078e02a7 */
[C---:B------:R-:W-:Y:S01]  /*4940*/  IMAD.IADD R86, R84.reuse, 0x1, R87 ;  /* 0x0000000154567824 */ /* 0x040fe200078e0257 */
[----:B------:R-:W2:Y:S01]  /*4950*/  LDSM.16.M88.4 R8, [R85+0x8000] ;  /* 0x008000005508783b */ /* 0x000ea20000000200 */
[----:B------:R-:W-:-:S03]  /*4960*/  IMAD.IADD R0, R84, 0x1, R3 ;  /* 0x0000000154007824 */ /* 0x000fc600078e0203 */
[----:B------:R-:W3:Y:S04]  /*4970*/  LDSM.16.M88.4 R52, [R85+0x8800] ;  /* 0x008800005534783b */ /* 0x000ee80000000200 */
[----:B------:R-:W4:Y:S04]  /*4980*/  LDSM.16.M88.4 R48, [R85+0x9000] ;  /* 0x009000005530783b */ /* 0x000f280000000200 */
[----:B------:R-:W4:Y:S04]  /*4990*/  LDSM.16.M88.4 R12, [R85+0x9800] ;  /* 0x00980000550c783b */ /* 0x000f280000000200 */
        /* <DEDUP_REMOVED lines=10> */
[C---:B------:R-:W-:Y:S08]  /*4a40*/  HMMA.16816.F32.BF16 R24, R64.reuse, R20, RZ ;  /* 0x000000144018723c */ /* 0x040ff000000418ff */
[C---:B------:R-:W-:Y:S08]  /*4a50*/  HMMA.16816.F32.BF16 R28, R64.reuse, R30, RZ ;  /* 0x0000001e401c723c */ /* 0x040ff000000418ff */
[C---:B------:R-:W-:Y:S08]  /*4a60*/  HMMA.16816.F32.BF16 R20, R64.reuse, R22, RZ ;  /* 0x000000164014723c */ /* 0x040ff000000418ff */
[C---:B------:R-:W-:Y:S08]  /*4a70*/  HMMA.16816.F32.BF16 R68, R64.reuse, R56, RZ ;  /* 0x000000384044723c */ /* 0x040ff000000418ff */
[----:B------:R-:W-:Y:S01]  /*4a80*/  HMMA.16816.F32.BF16 R64, R64, R58, RZ ;  /* 0x0000003a4040723c */ /* 0x000fe200000418ff */
[----:B------:R-:W-:Y:S07]  /*4a90*/  LDSM.16.M88.4 R56, [R0+0x8000] ;  /* 0x008000000038783b */ /* 0x000fee0000000200 */
[C---:B--2---:R-:W-:Y:S08]  /*4aa0*/  HMMA.16816.F32.BF16 R40, R4.reuse, R8, R40 ;  /* 0x000000080428723c */ /* 0x044ff00000041828 */
[C---:B------:R-:W-:Y:S01]  /*4ab0*/  HMMA.16816.F32.BF16 R36, R4.reuse, R10, R36 ;  /* 0x0000000a0424723c */ /* 0x040fe20000041824 */
[----:B------:R-:W1:Y:S07]  /*4ac0*/  LDSM.16.M88.4 R8, [R3+0x8800] ;  /* 0x008800000308783b */ /* 0x000e6e0000000200 */
[C---:B---3--:R-:W-:Y:S08]  /*4ad0*/  HMMA.16816.F32.BF16 R32, R4.reuse, R52, R32 ;  /* 0x000000340420723c */ /* 0x048ff00000041820 */
[C---:B------:R-:W-:Y:S01]  /*4ae0*/  HMMA.16816.F32.BF16 R28, R4.reuse, R54, R28 ;  /* 0x00000036041c723c */ /* 0x040fe2000004181c */
[----:B------:R-:W-:Y:S07]  /*4af0*/  LDSM.16.M88.4 R52, [R0+0x9000] ;  /* 0x009000000034783b */ /* 0x000fee0000000200 */
[C---:B----4-:R-:W-:Y:S08]  /*4b00*/  HMMA.16816.F32.BF16 R24, R4.reuse, R48, R24 ;  /* 0x000000300418723c */ /* 0x050ff00000041818 */
[C---:B------:R-:W-:Y:S01]  /*4b10*/  HMMA.16816.F32.BF16 R20, R4.reuse, R50, R20 ;  /* 0x000000320414723c */ /* 0x040fe20000041814 */
[----:B------:R-:W-:Y:S07]  /*4b20*/  LDSM.16.M88.4 R48, [R0+0x9800] ;  /* 0x009800000030783b */ /* 0x000fee0000000200 */
[C---:B------:R-:W-:Y:S08]  /*4b30*/  HMMA.16816.F32.BF16 R68, R4.reuse, R12, R68 ;  /* 0x0000000c0444723c */ /* 0x040ff00000041844 */
        /* <DEDUP_REMOVED lines=145> */
[----:B------:R4:W1:Y:S03]  /*5450*/  LDSM.16.M88.4 R72, [R3+0xf800] ;  /* 0x00f800000348783b */ /* 0x0008660000000200 */
[C---:B--2---:R-:W-:Y:S08]  /*5460*/  HMMA.16816.F32.BF16 R40, R48.reuse, R4, R40 ;  /* 0x000000043028723c */ /* 0x044ff00000041828 */
[C---:B------:R-:W-:Y:S01]  /*5470*/  HMMA.16816.F32.BF16 R36, R48.reuse, R6, R36 ;  /* 0x000000063024723c */ /* 0x040fe20000041824 */
[----:B------:R-:W-:Y:S07]  /*5480*/  LDSM.16.M88.4 R4, [R0+0xf000] ;  /* 0x00f000000004783b */ /* 0x000fee0000000200 */
[----:B---3--:R-:W-:Y:S01]  /*5490*/  HMMA.16816.F32.BF16 R32, R48, R16, R32 ;  /* 0x000000103020723c */ /* 0x008fe20000041820 */
[----:B----4-:R-:W-:-:S07]  /*54a0*/  LOP3.LUT R3, R216, 0x1f0, RZ, 0xc0, !PT ;  /* 0x000001f0d8037812 */ /* 0x010fce00078ec0ff */
[C---:B------:R-:W-:Y:S01]  /*54b0*/  HMMA.16816.F32.BF16 R28, R48.reuse, R18, R28 ;  /* 0x00000012301c723c */ /* 0x040fe2000004181c */
[----:B------:R-:W-:Y:S07]  /*54c0*/  LDSM.16.M88.4 R16, [R0+0xe800] ;  /* 0x00e800000010783b */ /* 0x000fee0000000200 */
[C---:B------:R-:W-:Y:S08]  /*54d0*/  HMMA.16816.F32.BF16 R24, R48.reuse, R52, R24 ;  /* 0x000000343018723c */ /* 0x040ff00000041818 */
        /* <DEDUP_REMOVED lines=11> */
[----:B------:R-:W-:-:S03]  /*5590*/  IADD3 R227, PT, PT, R0, UR26, -R227 ;  /* 0x0000001a00e37c10 */ /* 0x000fc6000fffe8e3 */
[----:B------:R-:W-:Y:S01]  /*55a0*/  HMMA.16816.F32.BF16 R32, R60, R12, R32 ;  /* 0x0000000c3c20723c */ /* 0x000fe20000041820 */
[----:B------:R-:W-:Y:S02]  /*55b0*/  VIMNMX R229, PT, PT, RZ, R227, !PT ;  /* 0x000000e3ffe57248 */ /* 0x000fe40007fe0100 */
[----:B------:R-:W-:-:S05]  /*55c0*/  VIADDMNMX R227, R227, 0x8, RZ, !PT ;  /* 0x00000008e3e37846 */ /* 0x000fca00078001ff */
        /* <DEDUP_REMOVED lines=13> */
[----:B------:R-:W-:-:S05]  /*56a0*/  IMAD.U32 R5, RZ, RZ, UR22 ;  /* 0x00000016ff057e24 */ /* 0x000fca000f8e00ff */
[----:B------:R-:W-:-:S04]  /*56b0*/  IADD3 R228, PT, PT, R0, 0x1, R5 ;  /* 0x0000000100e47810 */ /* 0x000fc80007ffe005 */
[C---:B------:R-:W-:Y:S02]  /*56c0*/  VIADDMNMX R226, R228.reuse, 0x8, R3, PT ;  /* 0x00000008e4e27846 */ /* 0x040fe40003800103 */
[----:B------:R-:W-:Y:S01]  /*56d0*/  VIMNMX R228, PT, PT, R228, UR26, PT ;  /* 0x0000001ae4e47c48 */ /* 0x000fe2000bfe0100 */
        /* <DEDUP_REMOVED lines=13> */
.L_x_2599:
[----:B------:R-:W1:Y:S01]  /*57b0*/  LDC R3, c[0x0][0x4f0] ;  /* 0x00013c00ff037b82 */ /* 0x000e620000000800 */
[----:B------:R-:W-:Y:S01]  /*57c0*/  UIADD3 UR6, UPT, UPT, UR28, -0x40, URZ ;  /* 0xffffffc01c067890 */ /* 0x000fe2000fffe0ff */
[----:B------:R-:W-:-:S05]  /*57d0*/  IMAD.U32 R6, RZ, RZ, UR28 ;  /* 0x0000001cff067e24 */ /* 0x000fca000f8e00ff */
[----:B------:R-:W-:Y:S02]  /*57e0*/  MOV R4, UR6 ;  /* 0x0000000600047c02 */ /* 0x000fe40008000f00 */
[----:B------:R-:W-:Y:S02]  /*57f0*/  IABS R6, R6 ;  /* 0x0000000600067213 */ /* 0x000fe40000000000 */
        /* <DEDUP_REMOVED lines=56> */
.L_x_2600:
        /* <DEDUP_REMOVED lines=12> */
[----:B------:R-:W-:Y:S01]  /*5c40*/  @!P2 IMAD.MOV.U32 R6, RZ, RZ, R230 ;  /* 0x000000ffff06a224 */ /* 0x000fe200078e00e6 */
[----:B------:R-:W-:Y:S01]  /*5c50*/  IADD3.X R11, PT, PT, R5, UR6, RZ, P0, !PT ;  /* 0x00000006050b7c10 */ /* 0x000fe200087fe4ff */
[----:B------:R-:W-:Y:S01]  /*5c60*/  @!P2 IMAD.MOV.U32 R7, RZ, RZ, R231 ;  /* 0x000000ffff07a224 */ /* 0x000fe200078e00e7 */
        /* <DEDUP_REMOVED lines=83> */
.L_x_2598:
[----:B------:R-:W-:Y:S01]  /*61a0*/  IMAD.SHL.U32 R0, R213, 0x2, RZ ;  /* 0x00000002d5007824 */ /* 0x000fe200078e00ff */
[----:B------:R-:W2:Y:S01]  /*61b0*/  LDCU UR6, c[0x0][0x45c] ;  /* 0x00008b80ff0677ac */ /* 0x000ea20008000800 */
[----:B------:R-:W-:-:S03]  /*61c0*/  LOP3.LUT R165, R177, 0x200, R182, 0xf8, !PT ;  /* 0x00000200b1a57812 */ /* 0x000fc600078ef8b6 */
[----:B------:R-:W-:Y:S01]  /*61d0*/  LOP3.LUT R0, R0, 0x6, RZ, 0xc0, !PT ;  /* 0x0000000600007812 */ /* 0x000fe200078ec0ff */
[----:B------:R-:W-:Y:S01]  /*61e0*/  UISETP.GT.AND UP0, UPT, UR4, UR18, UPT ;  /* 0x000000120400728c */ /* 0x000fe2000bf04270 */
[----:B------:R-:W-:Y:S02]  /*61f0*/  LEA R214, R165, UR5, 0x1 ;  /* 0x00000005a5d67c11 */ /* 0x000fe4000f8e08ff */
[----:B------:R-:W-:-:S03]  /*6200*/  LOP3.LUT R44, R0, UR28, RZ, 0xfc, !PT ;  /* 0x0000001c002c7c12 */ /* 0x000fc6000f8efcff */
[--C-:B------:R-:W-:Y:S01]  /*6210*/  IMAD.IADD R202, R84, 0x1, R214.reuse ;  /* 0x0000000154ca7824 */ /* 0x100fe200078e02d6 */
[CC--:B------:R-:W-:Y:S01]  /*6220*/  ISETP.GE.AND P5, PT, R44.reuse, R229.reuse, PT ;  /* 0x000000e52c00720c */ /* 0x0c0fe20003fa6270 */
[C---:B------:R-:W-:Y:S01]  /*6230*/  VIADD R3, R44.reuse, 0x1 ;  /* 0x000000012c037836 */ /* 0x040fe20000000000 */
[CC--:B------:R-:W-:Y:S01]  /*6240*/  ISETP.GE.AND P6, PT, R44.reuse, R228.reuse, PT ;  /* 0x000000e42c00720c */ /* 0x0c0fe20003fc6270 */
[----:B------:R-:W-:Y:S01]  /*6250*/  VIADD R19, R44, 0x9 ;  /* 0x000000092c137836 */ /* 0x000fe20000000000 */
[----:B------:R-:W-:Y:S01]  /*6260*/  FSEL R45, R40, -INF , P5 ;  /* 0xff800000282d7808 */ /* 0x000fe20002800000 */
[C---:B------:R-:W-:Y:S01]  /*6270*/  VIADD R40, R44.reuse, 0x8 ;  /* 0x000000082c287836 */ /* 0x040fe20000000000 */
[CC--:B------:R-:W-:Y:S01]  /*6280*/  ISETP.GE.AND P1, PT, R3.reuse, R229.reuse, PT ;  /* 0x000000e50300720c */ /* 0x0c0fe20003f26270 */
[C---:B------:R-:W-:Y:S01]  /*6290*/  VIADD R17, R44.reuse, 0x10 ;  /* 0x000000102c117836 */ /* 0x040fe20000000000 */
[-C--:B------:R-:W-:Y:S01]  /*62a0*/  ISETP.GE.AND P4, PT, R3, R228.reuse, PT ;  /* 0x000000e40300720c */ /* 0x080fe20003f86270 */
[C---:B------:R-:W-:Y:S01]  /*62b0*/  VIADD R15, R44.reuse, 0x11 ;  /* 0x000000112c0f7836 */ /* 0x040fe20000000000 */
[----:B------:R-:W-:Y:S01]  /*62c0*/  FSEL R41, R41, -INF , P1 ;  /* 0xff80000029297808 */ /* 0x000fe20000800000 */
[----:B------:R-:W-:Y:S01]  /*62d0*/  VIADD R14, R44, 0x18 ;  /* 0x000000182c0e7836 */ /* 0x000fe20000000000 */
[-C--:B------:R-:W-:Y:S01]  /*62e0*/  ISETP.GE.AND P1, PT, R40, R229.reuse, PT ;  /* 0x000000e52800720c */ /* 0x080fe20003f26270 */
[C---:B-1----:R-:W-:Y:S01]  /*62f0*/  VIADD R10, R44.reuse, 0x19 ;  /* 0x000000192c0a7836 */ /* 0x042fe20000000000 */
[----:B------:R-:W-:Y:S01]  /*6300*/  FSEL R41, R41, -INF , !P4 ;  /* 0xff80000029297808 */ /* 0x000fe20006000000 */
[C---:B------:R-:W-:Y:S01]  /*6310*/  VIADD R6, R44.reuse, 0x20 ;  /* 0x000000202c067836 */ /* 0x040fe20000000000 */
[CC--:B------:R-:W-:Y:S01]  /*6320*/  ISETP.GE.AND P4, PT, R19.reuse, R229.reuse, PT ;  /* 0x000000e51300720c */ /* 0x0c0fe20003f86270 */
[----:B------:R-:W-:Y:S01]  /*6330*/  VIADD R4, R44, 0x28 ;  /* 0x000000282c047836 */ /* 0x000fe20000000000 */
[----:B------:R-:W-:Y:S01]  /*6340*/  FSEL R7, R36, -INF , P1 ;  /* 0xff80000024077808 */ /* 0x000fe20000800000 */
[C---:B------:R-:W-:Y:S01]  /*6350*/  VIADD R8, R44.reuse, 0x29 ;  /* 0x000000292c087836 */ /* 0x040fe20000000000 */
[-C--:B------:R-:W-:Y:S01]  /*6360*/  ISETP.GE.AND P1, PT, R19, R228.reuse, PT ;  /* 0x000000e41300720c */ /* 0x080fe20003f26270 */
[C---:B------:R-:W-:Y:S01]  /*6370*/  VIADD R12, R44.reuse, 0x30 ;  /* 0x000000302c0c7836 */ /* 0x040fe20000000000 */
[----:B------:R-:W-:Y:S01]  /*6380*/  FSEL R5, R37, -INF , P4 ;  /* 0xff80000025057808 */ /* 0x000fe20002000000 */
[C---:B------:R-:W-:Y:S01]  /*6390*/  VIADD R16, R44.reuse, 0x31 ;  /* 0x000000312c107836 */ /* 0x040fe20000000000 */
[-C--:B------:R-:W-:Y:S01]  /*63a0*/  ISETP.GE.AND P4, PT, R17, R229.reuse, PT ;  /* 0x000000e51100720c */ /* 0x080fe20003f86270 */
[----:B------:R-:W-:Y:S01]  /*63b0*/  VIADD R18, R44, 0x38 ;  /* 0x000000382c127836 */ /* 0x000fe20000000000 */
[----:B------:R-:W-:Y:S01]  /*63c0*/  FSEL R5, R5, -INF , !P1 ;  /* 0xff80000005057808 */ /* 0x000fe20004800000 */
[----:B------:R-:W-:Y:S01]  /*63d0*/  LDSM.16.MT88.4 R48, [R202+0x12000] ;  /* 0x01200000ca30783b */ /* 0x000fe20000004200 */
[-C--:B------:R-:W-:Y:S01]  /*63e0*/  ISETP.GE.AND P1, PT, R15, R229.reuse, PT ;  /* 0x000000e50f00720c */ /* 0x080fe20003f26270 */
[----:B------:R-:W-:Y:S01]  /*63f0*/  IMAD.IADD R201, R167, 0x1, R214 ;  /* 0x00000001a7c97824 */ /* 0x000fe200078e02d6 */
[----:B------:R-:W-:Y:S01]  /*6400*/  FSEL R11, R32, -INF , P4 ;  /* 0xff800000200b7808 */ /* 0x000fe20002000000 */
[----:B------:R-:W-:Y:S01]  /*6410*/  LDSM.16.MT88.4 R148, [R202+0x10000] ;  /* 0x01000000ca94783b */ /* 0x000fe20000004200 */
[----:B------:R-:W-:Y:S01]  /*6420*/  ISETP.GE.AND P4, PT, R15, R228, PT ;  /* 0x000000e40f00720c */ /* 0x000fe20003f86270 */
[----:B------:R-:W-:Y:S01]  /*6430*/  IMAD.IADD R200, R84, 0x1, R201 ;  /* 0x0000000154c87824 */ /* 0x000fe200078e02c9 */
[----:B------:R-:W-:Y:S01]  /*6440*/  FSEL R9, R33, -INF , P1 ;  /* 0xff80000021097808 */ /* 0x000fe20000800000 */
[----:B------:R-:W-:Y:S01]  /*6450*/  LDSM.16.MT88.4 R80, [R202+0x14000] ;  /* 0x01400000ca50783b */ /* 0x000fe20000004200 */
[----:B------:R-:W-:-:S02]  /*6460*/  ISETP.GE.AND P1, PT, R14, R229, PT ;  /* 0x000000e50e00720c */ /* 0x000fc40003f26270 */
[----:B------:R-:W-:Y:S01]  /*6470*/  FSEL R9, R9, -INF , !P4 ;  /* 0xff80000009097808 */ /* 0x000fe20006000000 */
[----:B------:R-:W-:Y:S01]  /*6480*/  LDSM.16.MT88.4 R112, [R202+0x16000] ;  /* 0x01600000ca70783b */ /* 0x000fe20000004200 */
[----:B------:R-:W-:Y:S02]  /*6490*/  ISETP.GE.AND P4, PT, R10, R229, PT ;  /* 0x000000e50a00720c */ /* 0x000fe40003f86270 */
[C---:B------:R-:W-:Y:S01]  /*64a0*/  ISETP.GE.AND P3, PT, R3.reuse, R227, PT ;  /* 0x000000e30300720c */ /* 0x040fe20003f66270 */
[----:B------:R-:W-:Y:S01]  /*64b0*/  LDSM.16.MT88.4 R156, [R214+0x10000] ;  /* 0x01000000d69c783b */ /* 0x000fe20000004200 */
[----:B------:R-:W-:Y:S01]  /*64c0*/  ISETP.GE.AND P2, PT, R3, R226, PT ;  /* 0x000000e20300720c */ /* 0x000fe20003f46270 */
[----:B------:R-:W-:Y:S01]  /*64d0*/  VIADD R3, R44, 0x21 ;  /* 0x000000212c037836 */ /* 0x000fe20000000000 */
[----:B------:R-:W-:Y:S01]  /*64e0*/  FSEL R28, R28, -INF , P1 ;  /* 0xff8000001c1c7808 */ /* 0x000fe20000800000 */
[----:B------:R-:W-:Y:S01]  /*64f0*/  LDSM.16.MT88.4 R140, [R201+0x10000] ;  /* 0x01000000c98c783b */ /* 0x000fe20000004200 */
[----:B------:R-:W-:-:S02]  /*6500*/  ISETP.GE.AND P1, PT, R10, R228, PT ;  /* 0x000000e40a00720c */ /* 0x000fc40003f26270 */
[----:B------:R-:W-:Y:S01]  /*6510*/  FSEL R13, R29, -INF , P4 ;  /* 0xff8000001d0d7808 */ /* 0x000fe20002000000 */
[----:B------:R-:W-:Y:S01]  /*6520*/  LDSM.16.MT88.4 R132, [R200+0x10000] ;  /* 0x01000000c884783b */ /* 0x000fe20000004200 */
[----:B------:R-:W-:Y:S02]  /*6530*/  FSEL R45, R45, -INF , !P6 ;  /* 0xff8000002d2d7808 */ /* 0x000fe40007000000 */
[----:B------:R-:W-:Y:S01]  /*6540*/  ISETP.GE.AND P6, PT, R40, R228, PT ;  /* 0x000000e42800720c */ /* 0x000fe20003fc6270 */
[----:B------:R-:W-:Y:S01]  /*6550*/  LDSM.16.MT88.4 R56, [R201+0x12000] ;  /* 0x01200000c938783b */ /* 0x000fe20000004200 */
[-C--:B------:R-:W-:Y:S02]  /*6560*/  ISETP.GE.AND P4, PT, R6, R229.reuse, PT ;  /* 0x000000e50600720c */ /* 0x080fe40003f86270 */
[----:B------:R-:W-:Y:S01]  /*6570*/  FSEL R13, R13, -INF , !P1 ;  /* 0xff8000000d0d7808 */ /* 0x000fe20004800000 */
[----:B------:R-:W-:Y:S01]  /*6580*/  LDSM.16.MT88.4 R72, [R214+0x14000] ;  /* 0x01400000d648783b */ /* 0x000fe20000004200 */
[----:B------:R-:W-:-:S02]  /*6590*/  ISETP.GE.AND P1, PT, R3, R229, PT ;  /* 0x000000e50300720c */ /* 0x000fc40003f26270 */
[----:B------:R-:W-:Y:S01]  /*65a0*/  FSEL R7, R7, -INF , !P6 ;  /* 0xff80000007077808 */ /* 0x000fe20007000000 */
[----:B------:R-:W-:Y:S01]  /*65b0*/  LDSM.16.MT88.4 R88, [R201+0x14000] ;  /* 0x01400000c958783b */ /* 0x000fe20000004200 */
[-C--:B------:R-:W-:Y:S02]  /*65c0*/  ISETP.GE.AND P6, PT, R17, R228.reuse, PT ;  /* 0x000000e41100720c */ /* 0x080fe40003fc6270 */
[----:B------:R-:W-:Y:S01]  /*65d0*/  FSEL R24, R24, -INF , P4 ;  /* 0xff80000018187808 */ /* 0x000fe20002000000 */
[----:B------:R-:W-:Y:S01]  /*65e0*/  LDSM.16.MT88.4 R96, [R200+0x14000] ;  /* 0x01400000c860783b */ /* 0x000fe20000004200 */
[----:B------:R-:W-:Y:S02]  /*65f0*/  ISETP.GE.AND P4, PT, R3, R228, PT ;  /* 0x000000e40300720c */ /* 0x000fe40003f86270 */
[----:B------:R-:W-:Y:S01]  /*6600*/  FSEL R25, R25, -INF , P1 ;  /* 0xff80000019197808 */ /* 0x000fe20000800000 */
[----:B------:R-:W-:Y:S01]  /*6610*/  LDSM.16.MT88.4 R104, [R214+0x16000] ;  /* 0x01600000d668783b */ /* 0x000fe20000004200 */
[----:B------:R-:W-:-:S02]  /*6620*/  FSEL R11, R11, -INF , !P6 ;  /* 0xff8000000b0b7808 */ /* 0x000fc40007000000 */
[----:B------:R-:W-:Y:S01]  /*6630*/  ISETP.GE.AND P6, PT, R14, R228, PT ;  /* 0x000000e40e00720c */ /* 0x000fe20003fc6270 */
[----:B------:R-:W-:Y:S01]  /*6640*/  LDSM.16.MT88.4 R120, [R201+0x16000] ;  /* 0x01600000c978783b */ /* 0x000fe20000004200 */
[-C--:B------:R-:W-:Y:S02]  /*6650*/  ISETP.GE.AND P1, PT, R4, R229.reuse, PT ;  /* 0x000000e50400720c */ /* 0x080fe40003f26270 */
[----:B------:R-:W-:Y:S01]  /*6660*/  FSEL R203, R25, -INF , !P4 ;  /* 0xff80000019cb7808 */ /* 0x000fe20006000000 */
[----:B------:R-:W-:Y:S01]  /*6670*/  LDSM.16.MT88.4 R172, [R201+0x10800] ;  /* 0x01080000c9ac783b */ /* 0x000fe20000004200 */
[----:B------:R-:W-:Y:S02]  /*6680*/  ISETP.GE.AND P4, PT, R8, R229, PT ;  /* 0x000000e50800720c */ /* 0x000fe40003f86270 */
[----:B------:R-:W-:Y:S01]  /*6690*/  FSEL R29, R28, -INF , !P6 ;  /* 0xff8000001c1d7808 */ /* 0x000fe20007000000 */
[----:B------:R-:W-:Y:S01]  /*66a0*/  LDSM.16.MT88.4 R168, [R200+0x10800] ;  /* 0x01080000c8a8783b */ /* 0x000fe20000004200 */
[----:B------:R-:W-:-:S02]  /*66b0*/  FSEL R20, R20, -INF , P1 ;  /* 0xff80000014147808 */ /* 0x000fc40000800000 */
[-C--:B------:R-:W-:Y:S02]  /*66c0*/  ISETP.GE.AND P6, PT, R6, R228.reuse, PT ;  /* 0x000000e40600720c */ /* 0x080fe40003fc6270 */
[----:B------:R-:W-:Y:S02]  /*66d0*/  ISETP.GE.AND P1, PT, R8, R228, PT ;  /* 0x000000e40800720c */ /* 0x000fe40003f26270 */
[----:B------:R-:W-:Y:S02]  /*66e0*/  FSEL R21, R21, -INF , P4 ;  /* 0xff80000015157808 */ /* 0x000fe40002000000 */
[----:B------:R-:W-:Y:S02]  /*66f0*/  FSEL R247, R24, -INF , !P6 ;  /* 0xff80000018f77808 */ /* 0x000fe40007000000 */
[----:B------:R-:W-:Y:S02]  /*6700*/  ISETP.GE.AND P4, PT, R12, R229, PT ;  /* 0x000000e50c00720c */ /* 0x000fe40003f86270 */
[----:B------:R-:W-:-:S02]  /*6710*/  FSEL R205, R21, -INF , !P1 ;  /* 0xff80000015cd7808 */ /* 0x000fc40004800000 */
[-C--:B------:R-:W-:Y:S02]  /*6720*/  ISETP.GE.AND P6, PT, R4, R228.reuse, PT ;  /* 0x000000e40400720c */ /* 0x080fe40003fc6270 */
[----:B------:R-:W-:Y:S02]  /*6730*/  ISETP.GE.AND P1, PT, R16, R229, PT ;  /* 0x000000e51000720c */ /* 0x000fe40003f26270 */
[----:B------:R-:W-:Y:S02]  /*6740*/  FSEL R68, R68, -INF , P4 ;  /* 0xff80000044447808 */ /* 0x000fe40002000000 */
[----:B------:R-:W-:Y:S01]  /*6750*/  FSEL R245, R20, -INF , !P6 ;  /* 0xff80000014f57808 */ /* 0x000fe20007000000 */
[----:B------:R-:W-:Y:S01]  /*6760*/  VIADD R20, R44, 0x39 ;  /* 0x000000392c147836 */ /* 0x000fe20000000000 */
[----:B------:R-:W-:Y:S02]  /*6770*/  ISETP.GE.AND P4, PT, R16, R228, PT ;  /* 0x000000e41000720c */ /* 0x000fe40003f86270 */
[----:B------:R-:W-:-:S02]  /*6780*/  FSEL R69, R69, -INF , P1 ;  /* 0xff80000045457808 */ /* 0x000fc40000800000 */
[-C--:B------:R-:W-:Y:S02]  /*6790*/  ISETP.GE.AND P6, PT, R12, R228.reuse, PT ;  /* 0x000000e40c00720c */ /* 0x080fe40003fc6270 */
[----:B------:R-:W-:Y:S02]  /*67a0*/  ISETP.GE.AND P1, PT, R18, R229, PT ;  /* 0x000000e51200720c */ /* 0x000fe40003f26270 */
[----:B------:R-:W-:Y:S02]  /*67b0*/  ISETP.GE.AND P0, PT, R44, R227, PT ;  /* 0x000000e32c00720c */ /* 0x000fe40003f06270 */
[----:B------:R-:W-:Y:S02]  /*67c0*/  FSEL R235, R69, -INF , !P4 ;  /* 0xff80000045eb7808 */ /* 0x000fe40006000000 */
[----:B------:R-:W-:Y:S02]  /*67d0*/  FSEL R239, R68, -INF , !P6 ;  /* 0xff80000044ef7808 */ /* 0x000fe40007000000 */
[----:B------:R-:W-:-:S02]  /*67e0*/  ISETP.GE.AND P4, PT, R18, R228, PT ;  /* 0x000000e41200720c */ /* 0x000fc40003f86270 */
[----:B------:R-:W-:Y:S02]  /*67f0*/  FSEL R64, R64, -INF , P1 ;  /* 0xff80000040407808 */ /* 0x000fe40000800000 */
[----:B------:R-:W-:Y:S02]  /*6800*/  ISETP.GE.AND P6, PT, R20, R229, PT ;  /* 0x000000e51400720c */ /* 0x000fe40003fc6270 */
[----:B------:R-:W-:Y:S02]  /*6810*/  FSEL R37, R42, -INF , P0 ;  /* 0xff8000002a257808 */ /* 0x000fe40000000000 */
[-C--:B------:R-:W-:Y:S02]  /*6820*/  ISETP.GE.AND P1, PT, R40, R227.reuse, PT ;  /* 0x000000e32800720c */ /* 0x080fe40003f26270 */
[----:B------:R-:W-:Y:S02]  /*6830*/  ISETP.GE.AND P0, PT, R19, R227, PT ;  /* 0x000000e31300720c */ /* 0x000fe40003f06270 */
[----:B------:R-:W-:-:S02]  /*6840*/  FSEL R221, R64, -INF , !P4 ;  /* 0xff80000040dd7808 */ /* 0x000fc40006000000 */
[----:B------:R-:W-:Y:S02]  /*6850*/  FSEL R65, R65, -INF , P6 ;  /* 0xff80000041417808 */ /* 0x000fe40003000000 */
[----:B------:R-:W-:Y:S02]  /*6860*/  ISETP.GE.AND P4, PT, R20, R228, PT ;  /* 0x000000e41400720c */ /* 0x000fe40003f86270 */
[----:B------:R-:W-:Y:S02]  /*6870*/  FSEL R43, R43, -INF , P3 ;  /* 0xff8000002b2b7808 */ /* 0x000fe40001800000 */
[----:B------:R-:W-:Y:S02]  /*6880*/  ISETP.GE.AND P6, PT, R40, R226, PT ;  /* 0x000000e22800720c */ /* 0x000fe40003fc6270 */
[----:B------:R-:W-:Y:S02]  /*6890*/  ISETP.GE.AND P3, PT, R17, R227, PT ;  /* 0x000000e31100720c */ /* 0x000fe40003f66270 */
[----:B------:R-:W-:-:S02]  /*68a0*/  FSEL R25, R38, -INF , P1 ;  /* 0xff80000026197808 */ /* 0x000fc40000800000 */
[----:B------:R-:W-:Y:S02]  /*68b0*/  FSEL R21, R39, -INF , P0 ;  /* 0xff80000027157808 */ /* 0x000fe40000000000 */
[----:B------:R-:W-:Y:S02]  /*68c0*/  ISETP.GE.AND P0, PT, R14, R227, PT ;  /* 0x000000e30e00720c */ /* 0x000fe40003f06270 */
[----:B------:R-:W-:Y:S02]  /*68d0*/  FSEL R219, R65, -INF , !P4 ;  /* 0xff80000041db7808 */ /* 0x000fe40006000000 */
[----:B------:R-:W-:Y:S02]  /*68e0*/  ISETP.GE.AND P4, PT, R17, R226, PT ;  /* 0x000000e21100720c */ /* 0x000fe40003f86270 */
[----:B------:R-:W-:Y:S02]  /*68f0*/  FSEL R25, R25, -INF , !P6 ;  /* 0xff80000019197808 */ /* 0x000fe40007000000 */
[----:B------:R-:W-:-:S02]  /*6900*/  FSEL R33, R34, -INF , P3 ;  /* 0xff80000022217808 */ /* 0x000fc40001800000 */
[-C--:B------:R-:W-:Y:S02]  /*6910*/  ISETP.GE.AND P6, PT, R14, R226.reuse, PT ;  /* 0x000000e20e00720c */ /* 0x080fe40003fc6270 */
[-C--:B------:R-:W-:Y:S02]  /*6920*/  ISETP.GE.AND P3, PT, R10, R227.reuse, PT ;  /* 0x000000e30a00720c */ /* 0x080fe40003f66270 */
[----:B------:R-:W-:Y:S02]  /*6930*/  FSEL R17, R30, -INF , P0 ;  /* 0xff8000001e117808 */ /* 0x000fe40000000000 */
[----:B------:R-:W-:Y:S02]  /*6940*/  ISETP.GE.AND P5, PT, R44, R226, PT ;  /* 0x000000e22c00720c */ /* 0x000fe40003fa6270 */
[----:B------:R-:W-:Y:S02]  /*6950*/  FSEL R43, R43, -INF , !P2 ;  /* 0xff8000002b2b7808 */ /* 0x000fe40005000000 */
[----:B------:R-:W-:-:S02]  /*6960*/  ISETP.GE.AND P1, PT, R15, R227, PT ;  /* 0x000000e30f00720c */ /* 0x000fc40003f26270 */
[-C--:B------:R-:W-:Y:S02]  /*6970*/  ISETP.GE.AND P2, PT, R15, R226.reuse, PT ;  /* 0x000000e20f00720c */ /* 0x080fe40003f46270 */
[----:B------:R-:W-:Y:S02]  /*6980*/  FSEL R15, R31, -INF , P3 ;  /* 0xff8000001f0f7808 */ /* 0x000fe40001800000 */
[----:B------:R-:W-:Y:S02]  /*6990*/  FSEL R17, R17, -INF , !P6 ;  /* 0xff80000011117808 */ /* 0x000fe40007000000 */
[C---:B------:R-:W-:Y:S02]  /*69a0*/  ISETP.GE.AND P3, PT, R4.reuse, R227, PT ;  /* 0x000000e30400720c */ /* 0x040fe40003f66270 */
[----:B------:R-:W-:Y:S02]  /*69b0*/  ISETP.GE.AND P6, PT, R4, R226, PT ;  /* 0x000000e20400720c */ /* 0x000fe40003fc6270 */
[----:B------:R-:W-:-:S02]  /*69c0*/  FSEL R37, R37, -INF , !P5 ;  /* 0xff80000025257808 */ /* 0x000fc40006800000 */
[----:B------:R-:W-:Y:S02]  /*69d0*/  FMNMX3.FTZ R4, R45, R41, R7, !PT ;  /* 0x000000292d047276 */ /* 0x000fe40007810007 */
[-C--:B------:R-:W-:Y:S02]  /*69e0*/  ISETP.GE.AND P5, PT, R19, R226.reuse, PT ;  /* 0x000000e21300720c */ /* 0x080fe40003fa6270 */
[----:B------:R-:W-:Y:S02]  /*69f0*/  FSEL R19, R35, -INF , P1 ;  /* 0xff80000023137808 */ /* 0x000fe40000800000 */
[----:B------:R-:W-:Y:S02]  /*6a00*/  FSEL R33, R33, -INF , !P4 ;  /* 0xff80000021217808 */ /* 0x000fe40006000000 */
[C---:B------:R-:W-:Y:S02]  /*6a10*/  ISETP.GE.AND P1, PT, R6.reuse, R227, PT ;  /* 0x000000e30600720c */ /* 0x040fe40003f26270 */
[----:B------:R-:W-:-:S02]  /*6a20*/  ISETP.GE.AND P4, PT, R6, R226, PT ;  /* 0x000000e20600720c */ /* 0x000fc40003f86270 */
[----:B------:R-:W-:Y:S02]  /*6a30*/  FMNMX3.FTZ R4, R4, R5, R11, !PT ;  /* 0x0000000504047276 */ /* 0x000fe4000781000b */
[----:B------:R-:W-:Y:S02]  /*6a40*/  FSEL R21, R21, -INF , !P5 ;  /* 0xff80000015157808 */ /* 0x000fe40006800000 */
[----:B------:R-:W-:Y:S02]  /*6a50*/  FMNMX3.FTZ R6, R37, R43, R25, !PT ;  /* 0x0000002b25067276 */ /* 0x000fe40007810019 */
[----:B------:R-:W-:Y:S02]  /*6a60*/  FSEL R19, R19, -INF , !P2 ;  /* 0xff80000013137808 */ /* 0x000fe40005000000 */
[----:B------:R-:W-:Y:S02]  /*6a70*/  ISETP.GE.AND P2, PT, R3, R227, PT ;  /* 0x000000e30300720c */ /* 0x000fe40003f46270 */
[----:B------:R-:W-:-:S02]  /*6a80*/  FMNMX3.FTZ R4, R4, R9, R29, !PT ;  /* 0x0000000904047276 */ /* 0x000fc4000781001d */
[-C--:B------:R-:W-:Y:S02]  /*6a90*/  ISETP.GE.AND P5, PT, R10, R226.reuse, PT ;  /* 0x000000e20a00720c */ /* 0x080fe40003fa6270 */
[----:B------:R-:W-:Y:S02]  /*6aa0*/  FSEL R26, R26, -INF , P1 ;  /* 0xff8000001a1a7808 */ /* 0x000fe40000800000 */
[----:B------:R-:W-:Y:S02]  /*6ab0*/  FMNMX3.FTZ R6, R6, R21, R33, !PT ;  /* 0x0000001506067276 */ /* 0x000fe40007810021 */
[----:B------:R-:W-:Y:S02]  /*6ac0*/  ISETP.GE.AND P0, PT, R3, R226, PT ;  /* 0x000000e20300720c */ /* 0x000fe40003f06270 */
[----:B------:R-:W-:Y:S02]  /*6ad0*/  FSEL R27, R27, -INF , P2 ;  /* 0xff8000001b1b7808 */ /* 0x000fe40001000000 */
[----:B------:R-:W-:-:S02]  /*6ae0*/  ISETP.GE.AND P1, PT, R8, R227, PT ;  /* 0x000000e30800720c */ /* 0x000fc40003f26270 */
[----:B------:R-:W-:Y:S02]  /*6af0*/  FMNMX3.FTZ R4, R4, R13, R247, !PT ;  /* 0x0000000d04047276 */ /* 0x000fe400078100f7 */
[----:B------:R-:W-:Y:S02]  /*6b00*/  FSEL R15, R15, -INF , !P5 ;  /* 0xff8000000f0f7808 */ /* 0x000fe40006800000 */
[----:B------:R-:W-:Y:S02]  /*6b10*/  FSEL R243, R26, -INF , !P4 ;  /* 0xff8000001af37808 */ /* 0x000fe40006000000 */
[----:B------:R-:W-:Y:S02]  /*6b20*/  ISETP.GE.AND P2, PT, R12, R227, PT ;  /* 0x000000e30c00720c */ /* 0x000fe40003f46270 */
[----:B------:R-:W-:Y:S02]  /*6b30*/  FSEL R22, R22, -INF , P3 ;  /* 0xff80000016167808 */ /* 0x000fe40001800000 */
[----:B------:R-:W-:-:S02]  /*6b40*/  FMNMX3.FTZ R6, R6, R19, R17, !PT ;  /* 0x0000001306067276 */ /* 0x000fc40007810011 */
[----:B------:R-:W-:Y:S02]  /*6b50*/  FSEL R223, R27, -INF , !P0 ;  /* 0xff8000001bdf7808 */ /* 0x000fe40004000000 */
[----:B------:R-:W-:Y:S02]  /*6b60*/  ISETP.GE.AND P0, PT, R16, R227, PT ;  /* 0x000000e31000720c */ /* 0x000fe40003f06270 */
[----:B------:R-:W-:Y:S02]  /*6b70*/  FSEL R23, R23, -INF , P1 ;  /* 0xff80000017177808 */ /* 0x000fe40000800000 */
[----:B------:R-:W-:Y:S02]  /*6b80*/  FMNMX3.FTZ R4, R4, R203, R245, !PT ;  /* 0x000000cb04047276 */ /* 0x000fe400078100f5 */
[-C--:B------:R-:W-:Y:S02]  /*6b90*/  ISETP.GE.AND P5, PT, R8, R226.reuse, PT ;  /* 0x000000e20800720c */ /* 0x080fe40003fa6270 */
[----:B------:R-:W-:-:S02]  /*6ba0*/  ISETP.GE.AND P4, PT, R12, R226, PT ;  /* 0x000000e20c00720c */ /* 0x000fc40003f86270 */
[----:B------:R-:W-:Y:S02]  /*6bb0*/  ISETP.GE.AND P1, PT, R18, R227, PT ;  /* 0x000000e31200720c */ /* 0x000fe40003f26270 */
[----:B------:R-:W-:Y:S02]  /*6bc0*/  FSEL R70, R70, -INF , P2 ;  /* 0xff80000046467808 */ /* 0x000fe40001000000 */
[----:B------:R-:W-:Y:S02]  /*6bd0*/  FSEL R241, R22, -INF , !P6 ;  /* 0xff80000016f17808 */ /* 0x000fe40007000000 */
[----:B------:R-:W-:Y:S02]  /*6be0*/  FMNMX3.FTZ R6, R6, R15, R243, !PT ;  /* 0x0000000f06067276 */ /* 0x000fe400078100f3 */
[----:B------:R-:W-:Y:S02]  /*6bf0*/  FSEL R71, R71, -INF , P0 ;  /* 0xff80000047477808 */ /* 0x000fe40000000000 */
[----:B------:R-:W-:-:S02]  /*6c00*/  FMNMX3.FTZ R4, R4, R205, R239, !PT ;  /* 0x000000cd04047276 */ /* 0x000fc400078100ef */
[-C--:B------:R-:W-:Y:S02]  /*6c10*/  ISETP.GE.AND P3, PT, R16, R226.reuse, PT ;  /* 0x000000e21000720c */ /* 0x080fe40003f66270 */
[----:B------:R-:W-:Y:S02]  /*6c20*/  ISETP.GE.AND P2, PT, R18, R226, PT ;  /* 0x000000e21200720c */ /* 0x000fe40003f46270 */
[----:B------:R-:W-:Y:S02]  /*6c30*/  ISETP.GE.AND P0, PT, R20, R227, PT ;  /* 0x000000e31400720c */ /* 0x000fe40003f06270 */
[----:B------:R-:W-:Y:S02]  /*6c40*/  FSEL R66, R66, -INF , P1 ;  /* 0xff80000042427808 */ /* 0x000fe40000800000 */
[----:B------:R-:W-:Y:S02]  /*6c50*/  FSEL R225, R23, -INF , !P5 ;  /* 0xff80000017e17808 */ /* 0x000fe40006800000 */
[----:B------:R-:W-:-:S02]  /*6c60*/  FSEL R217, R70, -INF , !P4 ;  /* 0xff80000046d97808 */ /* 0x000fc40006000000 */
[----:B------:R-:W-:Y:S02]  /*6c70*/  FMNMX3.FTZ R6, R6, R223, R241, !PT ;  /* 0x000000df06067276 */ /* 0x000fe400078100f1 */
[----:B------:R-:W-:Y:S02]  /*6c80*/  FMNMX3.FTZ R4, R4, R235, R221, !PT ;  /* 0x000000eb04047276 */ /* 0x000fe400078100dd */
[----:B------:R-:W-:Y:S02]  /*6c90*/  ISETP.GE.AND P1, PT, R20, R226, PT ;  /* 0x000000e21400720c */ /* 0x000fe40003f26270 */
[----:B------:R-:W-:Y:S02]  /*6ca0*/  FSEL R67, R67, -INF , P0 ;  /* 0xff80000043437808 */ /* 0x000fe40000000000 */
[----:B------:R-:W-:Y:S02]  /*6cb0*/  FSEL R211, R71, -INF , !P3 ;  /* 0xff80000047d37808 */ /* 0x000fe40005800000 */
[----:B------:R-:W-:-:S02]  /*6cc0*/  FSEL R209, R66, -INF , !P2 ;  /* 0xff80000042d17808 */ /* 0x000fc40005000000 */
[----:B------:R-:W-:Y:S02]  /*6cd0*/  FMNMX3.FTZ R8, R6, R225, R217, !PT ;  /* 0x000000e106087276 */ /* 0x000fe400078100d9 */
        /* <DEDUP_REMOVED lines=22> */
[----:B------:R-:W-:Y:S01]  /*6e40*/  LDSM.16.MT88.4 R4, [R200+0x16000] ;  /* 0x01600000c804783b */ /* 0x000fe20000004200 */
[--C-:B------:R-:W-:Y:S01]  /*6e50*/  FFMA.FTZ R199, R45, UR6, -R210.reuse ;  /* 0x000000062dc77c23 */ /* 0x100fe200080108d2 */
[----:B------:R-:W-:Y:S01]  /*6e60*/  MUFU.EX2 R198, R198 ;  /* 0x000000c600c67308 */ /* 0x000fe20000000800 */
[----:B------:R-:W-:Y:S01]  /*6e70*/  FFMA.FTZ R191, R11, UR6, -R210 ;  /* 0x000000060bbf7c23 */ /* 0x000fe200080108d2 */
[--C-:B------:R-:W-:Y:S01]  /*6e80*/  FFMA.FTZ R196, R43, UR6, -R206.reuse ;  /* 0x000000062bc47c23 */ /* 0x100fe200080108ce */
[--C-:B------:R-:W-:Y:S01]  /*6e90*/  FFMA.FTZ R197, R37, UR6, -R206.reuse ;  /* 0x0000000625c57c23 */ /* 0x100fe200080108ce */
[----:B------:R-:W1:Y:S01]  /*6ea0*/  LDSM.16.MT88.4 R40, [R214+0x12000] ;  /* 0x01200000d628783b */ /* 0x000e620000004200 */
[--C-:B------:R-:W-:Y:S01]  /*6eb0*/  FFMA.FTZ R193, R25, UR6, -R206.reuse ;  /* 0x0000000619c17c23 */ /* 0x100fe200080108ce */
[----:B------:R-:W-:Y:S01]  /*6ec0*/  FFMA.FTZ R192, R21, UR6, -R206 ;  /* 0x0000000615c07c23 */ /* 0x000fe200080108ce */
        /* <DEDUP_REMOVED lines=9> */
[----:B------:R-:W-:Y:S01]  /*6f60*/  FFMA.FTZ R186, R13, UR6, -R210 ;  /* 0x000000060dba7c23 */ /* 0x000fe200080108d2 */
[--C-:B------:R-:W-:Y:S01]  /*6f70*/  FFMA.FTZ R189, R33, UR6, -R206.reuse ;  /* 0x0000000621bd7c23 */ /* 0x100fe200080108ce */
[----:B------:R-:W-:Y:S01]  /*6f80*/  FFMA.FTZ R184, R15, UR6, -R206 ;  /* 0x000000060fb87c23 */ /* 0x000fe200080108ce */
[----:B------:R-:W-:Y:S01]  /*6f90*/  MUFU.EX2 R197, R197 ;  /* 0x000000c500c57308 */ /* 0x000fe20000000800 */
[----:B------:R-:W4:Y:S01]  /*6fa0*/  LDSM.16.MT88.4 R24, [R202+0x10800] ;  /* 0x01080000ca18783b */ /* 0x000f220000004200 */
[----:B--2---:R-:W-:Y:S01]  /*6fb0*/  F2FP.BF16.F32.PACK_AB R128, R198, R199 ;  /* 0x000000c7c680723e */ /* 0x004fe200000010ff */
[--C-:B------:R-:W-:Y:S01]  /*6fc0*/  FFMA.FTZ R208, R203, UR6, -R210.reuse ;  /* 0x00000006cbd07c23 */ /* 0x100fe200080108d2 */
[----:B------:R-:W2:Y:S01]  /*6fd0*/  MUFU.EX2 R196, R196 ;  /* 0x000000c400c47308 */ /* 0x000ea20000000800 */
[----:B------:R-:W4:Y:S01]  /*6fe0*/  LDSM.16.MT88.4 R20, [R202+0x14800] ;  /* 0x01480000ca14783b */ /* 0x000f220000004200 */
[----:B------:R-:W-:Y:S01]  /*6ff0*/  FFMA.FTZ R204, R205, UR6, -R210 ;  /* 0x00000006cdcc7c23 */ /* 0x000fe200080108d2 */
[--C-:B------:R-:W-:Y:S01]  /*7000*/  FFMA.FTZ R218, R223, UR6, -R206.reuse ;  /* 0x00000006dfda7c23 */ /* 0x100fe200080108ce */
[----:B------:R-:W-:Y:S01]  /*7010*/  MUFU.EX2 R193, R193 ;  /* 0x000000c100c17308 */ /* 0x000fe20000000800 */
[----:B------:R-:W-:Y:S01]  /*7020*/  LDSM.16.MT88.4 R12, [R214+0x10800] ;  /* 0x01080000d60c783b */ /* 0x000fe20000004200 */
[----:B-----5:R-:W-:Y:S01]  /*7030*/  F2FP.BF16.F32.PACK_AB R130, R194, R195 ;  /* 0x000000c3c282723e */ /* 0x020fe200000010ff */
[--C-:B------:R-:W-:Y:S01]  /*7040*/  FFMA.FTZ R212, R241, UR6, -R206.reuse ;  /* 0x00000006f1d47c23 */ /* 0x100fe200080108ce */
[----:B------:R-:W5:Y:S01]  /*7050*/  MUFU.EX2 R192, R192 ;  /* 0x000000c000c07308 */ /* 0x000f620000000800 */
[----:B------:R-:W-:Y:S01]  /*7060*/  LDSM.16.MT88.4 R28, [R200+0x12800] ;  /* 0x01280000c81c783b */ /* 0x000fe20000004200 */
[----:B------:R-:W-:Y:S01]  /*7070*/  FFMA.FTZ R225, R225, UR6, -R206 ;  /* 0x00000006e1e17c23 */ /* 0x000fe200080108ce */
[--C-:B------:R-:W-:Y:S01]  /*7080*/  FFMA.FTZ R247, R247, UR6, -R210.reuse ;  /* 0x00000006f7f77c23 */ /* 0x100fe200080108d2 */
[----:B------:R-:W-:Y:S01]  /*7090*/  MUFU.EX2 R191, R191 ;  /* 0x000000bf00bf7308 */ /* 0x000fe20000000800 */
[----:B------:R-:W-:Y:S01]  /*70a0*/  LDSM.16.MT88.4 R32, [R201+0x12800] ;  /* 0x01280000c920783b */ /* 0x000fe20000004200 */
[----:B--2---:R-:W-:Y:S01]  /*70b0*/  F2FP.BF16.F32.PACK_AB R129, R196, R197 ;  /* 0x000000c5c481723e */ /* 0x004fe200000010ff */
[----:B------:R-:W-:Y:S01]  /*70c0*/  FFMA.FTZ R245, R245, UR6, -R210 ;  /* 0x00000006f5f57c23 */ /* 0x000fe200080108d2 */
[----:B------:R-:W2:Y:S01]  /*70d0*/  MUFU.EX2 R190, R190 ;  /* 0x000000be00be7308 */ /* 0x000ea20000000800 */
[----:B------:R-:W-:Y:S01]  /*70e0*/  FFMA.FTZ R243, R243, UR6, -R206 ;  /* 0x00000006f3f37c23 */ /* 0x000fe200080108ce */
[--C-:B------:R-:W-:Y:S01]  /*70f0*/  FFMA.FTZ R235, R235, UR6, -R210.reuse ;  /* 0x00000006ebeb7c23 */ /* 0x100fe200080108d2 */
[--C-:B------:R-:W-:Y:S01]  /*7100*/  FFMA.FTZ R220, R239, UR6, -R210.reuse ;  /* 0x00000006efdc7c23 */ /* 0x100fe200080108d2 */
[----:B------:R-:W-:Y:S01]  /*7110*/  MUFU.EX2 R187, R187 ;  /* 0x000000bb00bb7308 */ /* 0x000fe20000000800 */
[----:B------:R-:W-:Y:S01]  /*7120*/  FFMA.FTZ R239, R219, UR6, -R210 ;  /* 0x00000006dbef7c23 */ /* 0x000fe200080108d2 */
[----:B-----5:R-:W-:Y:S01]  /*7130*/  F2FP.BF16.F32.PACK_AB R131, R192, R193 ;  /* 0x000000c1c083723e */ /* 0x020fe200000010ff */
[--C-:B------:R-:W-:Y:S01]  /*7140*/  FFMA.FTZ R222, R211, UR6, -R206.reuse ;  /* 0x00000006d3de7c23 */ /* 0x100fe200080108ce */
[----:B------:R-:W-:Y:S01]  /*7150*/  MUFU.EX2 R186, R186 ;  /* 0x000000ba00ba7308 */ /* 0x000fe20000000800 */
[--C-:B------:R-:W-:Y:S01]  /*7160*/  FFMA.FTZ R217, R217, UR6, -R206.reuse ;  /* 0x00000006d9d97c23 */ /* 0x100fe200080108ce */
[----:B------:R-:W-:Y:S01]  /*7170*/  FFMA.FTZ R209, R209, UR6, -R206 ;  /* 0x00000006d1d17c23 */ /* 0x000fe200080108ce */
[----:B------:R-:W-:Y:S01]  /*7180*/  FADD.FTZ R198, R199, R198 ;  /* 0x000000c6c7c67221 */ /* 0x000fe20000010000 */
        /* <DEDUP_REMOVED lines=8> */
[----:B------:R-:W-:Y:S01]  /*7210*/  HMMA.16816.F32.BF16 R48, R128, R50, RZ ;  /* 0x000000328030723c */ /* 0x000fe200000418ff */
[----:B------:R-:W-:-:S02]  /*7220*/  FADD.FTZ R192, R192, R193 ;  /* 0x000000c1c0c07221 */ /* 0x000fc40000010000 */
[----:B------:R-:W3:Y:S04]  /*7230*/  MUFU.EX2 R184, R184 ;  /* 0x000000b800b87308 */ /* 0x000ee80000000800 */
        /* <DEDUP_REMOVED lines=8> */
[----:B------:R-:W4:Y:S04]  /*72c0*/  MUFU.EX2 R218, R218 ;  /* 0x000000da00da7308 */ /* 0x000f280000000800 */
        /* <DEDUP_REMOVED lines=8> */
[----:B------:R-:W-:Y:S05]  /*7350*/  MUFU.EX2 R222, R222 ;  /* 0x000000de00de7308 */ /* 0x000fea0000000800 */
[C---:B-1----:R-:W-:Y:S08]  /*7360*/  HMMA.16816.F32.BF16 R36, R128.reuse, R40, RZ ;  /* 0x000000288024723c */ /* 0x042ff000000418ff */
        /* <DEDUP_REMOVED lines=37> */
[----:B------:R-:W1:Y:S07]  /*75c0*/  LDSM.16.MT88.4 R8, [R214+0x12800] ;  /* 0x01280000d608783b */ /* 0x000e6e0000004200 */
[C---:B----4-:R-:W-:Y:S08]  /*75d0*/  HMMA.16816.F32.BF16 R108, R4.reuse, R16, R108 ;  /* 0x00000010046c723c */ /* 0x050ff0000004186c */
        /* <DEDUP_REMOVED lines=39> */
[C---:B------:R-:W-:Y:S01]  /*7850*/  HMMA.16816.F32.BF16 R104, R4.reuse, R14, R104 ;  /* 0x0000000e0468723c */ /* 0x040fe20000041868 */
[----:B------:R-:W5:Y:S07]  /*7860*/  LDSM.16.MT88.4 R12, [R202+0x17000] ;  /* 0x01700000ca0c783b */ /* 0x000f6e0000004200 */
        /* <DEDUP_REMOVED lines=19> */
[C---:B----4-:R-:W-:Y:S08]  /*79a0*/  HMMA.16816.F32.BF16 R44, R4.reuse, R20, R44 ;  /* 0x00000014042c723c */ /* 0x050ff0000004182c */
[C---:B------:R-:W-:Y:S01]  /*79b0*/  HMMA.16816.F32.BF16 R48, R4.reuse, R22, R48 ;  /* 0x000000160430723c */ /* 0x040fe20000041830 */
[----:B------:R-:W4:Y:S07]  /*79c0*/  LDSM.16.MT88.4 R20, [R201+0x15000] ;  /* 0x01500000c914783b */ /* 0x000f2e0000004200 */
[C---:B-----5:R-:W-:Y:S08]  /*79d0*/  HMMA.16816.F32.BF16 R108, R4.reuse, R12, R108 ;  /* 0x0000000c046c723c */ /* 0x060ff0000004186c */
        /* <DEDUP_REMOVED lines=11> */
[----:B----4-:R-:W-:Y:S01]  /*7a90*/  HMMA.16816.F32.BF16 R84, R4, R20, R84 ;  /* 0x000000140454723c */ /* 0x010fe20000041854 */
[----:B------:R-:W-:-:S02]  /*7aa0*/  FFMA.FTZ R20, R221, UR6, -R210 ;  /* 0x00000006dd147c23 */ /* 0x000fc400080108d2 */
[----:B------:R4:W3:Y:S04]  /*7ab0*/  MUFU.EX2 R221, R235 ;  /* 0x000000eb00dd7308 */ /* 0x0008e80000000800 */
[----:B------:R3:W1:Y:S01]  /*7ac0*/  MUFU.EX2 R210, R20 ;  /* 0x0000001400d27308 */ /* 0x0006620000000800 */
[C---:B-----5:R-:W-:Y:S08]  /*7ad0*/  HMMA.16816.F32.BF16 R92, R4.reuse, R12, R92 ;  /* 0x0000000c045c723c */ /* 0x060ff0000004185c */
[----:B------:R-:W-:Y:S01]  /*7ae0*/  HMMA.16816.F32.BF16 R96, R4, R14, R96 ;  /* 0x0000000e0460723c */ /* 0x000fe20000041860 */
[----:B------:R-:W5:Y:S01]  /*7af0*/  LDSM.16.MT88.4 R12, [R202+0x11800] ;  /* 0x01180000ca0c783b */ /* 0x000f620000004200 */
[----:B----4-:R-:W-:-:S02]  /*7b00*/  FFMA.FTZ R235, R207, UR6, -R206 ;  /* 0x00000006cfeb7c23 */ /* 0x010fc400080108ce */
[----:B------:R-:W-:Y:S04]  /*7b10*/  MUFU.EX2 R206, R209 ;  /* 0x000000d100ce7308 */ /* 0x000fe80000000800 */
[C---:B--2---:R-:W-:Y:S01]  /*7b20*/  HMMA.16816.F32.BF16 R116, R4.reuse, R16, R116 ;  /* 0x000000100474723c */ /* 0x044fe20000041874 */
[----:B------:R-:W2:Y:S07]  /*7b30*/  MUFU.EX2 R235, R235 ;  /* 0x000000eb00eb7308 */ /* 0x000eae0000000800 */
        /* <DEDUP_REMOVED lines=15> */
[----:B---3--:R-:W3:Y:S07]  /*7c30*/  LDSM.16.MT88.4 R20, [R202+0x15800] ;  /* 0x01580000ca14783b */ /* 0x008eee0000004200 */
[C---:B------:R-:W-:Y:S08]  /*7c40*/  HMMA.16816.F32.BF16 R124, R4.reuse, R24, R124 ;  /* 0x00000018047c723c */ /* 0x040ff0000004187c */
[----:B------:R-:W-:Y:S01]  /*7c50*/  HMMA.16816.F32.BF16 R128, R4, R26, R128 ;  /* 0x0000001a0480723c */ /* 0x000fe20000041880 */
[----:B------:R-:W-:Y:S01]  /*7c60*/  F2FP.BF16.F32.PACK_AB R4, R221, R220 ;  /* 0x000000dcdd04723e */ /* 0x000fe200000010ff */
[----:B------:R-:W-:Y:S01]  /*7c70*/  LDSM.16.MT88.4 R24, [R214+0x13800] ;  /* 0x01380000d618783b */ /* 0x000fe20000004200 */
[----:B------:R-:W-:-:S02]  /*7c80*/  F2FP.BF16.F32.PACK_AB R5, R222, R211 ;  /* 0x000000d3de05723e */ /* 0x000fc400000010ff */
[----:B-1----:R-:W-:Y:S02]  /*7c90*/  F2FP.BF16.F32.PACK_AB R6, R239, R210 ;  /* 0x000000d2ef06723e */ /* 0x002fe400000010ff */
[----:B--2---:R-:W-:-:S07]  /*7ca0*/  F2FP.BF16.F32.PACK_AB R7, R235, R206 ;  /* 0x000000ceeb07723e */ /* 0x004fce00000010ff */
[C---:B------:R-:W-:Y:S08]  /*7cb0*/  HMMA.16816.F32.BF16 R44, R4.reuse, R8, R44 ;  /* 0x00000008042c723c */ /* 0x040ff0000004182c */
[C---:B------:R-:W-:Y:S01]  /*7cc0*/  HMMA.16816.F32.BF16 R48, R4.reuse, R10, R48 ;  /* 0x0000000a0430723c */ /* 0x040fe20000041830 */
[----:B------:R-:W1:Y:S07]  /*7cd0*/  LDSM.16.MT88.4 R8, [R214+0x11800] ;  /* 0x01180000d608783b */ /* 0x000e6e0000004200 */
[C---:B-----5:R-:W-:Y:S08]  /*7ce0*/  HMMA.16816.F32.BF16 R152, R4.reuse, R12, R152 ;  /* 0x0000000c0498723c */ /* 0x060ff00000041898 */
[C---:B------:R-:W-:Y:S01]  /*7cf0*/  HMMA.16816.F32.BF16 R148, R4.reuse, R14, R148 ;  /* 0x0000000e0494723c */ /* 0x040fe20000041894 */
[----:B------:R-:W2:Y:S07]  /*7d00*/  LDSM.16.MT88.4 R12, [R201+0x11800] ;  /* 0x01180000c90c783b */ /* 0x000eae0000004200 */
[C---:B----4-:R-:W-:Y:S08]  /*7d10*/  HMMA.16816.F32.BF16 R108, R4.reuse, R16, R108 ;  /* 0x00000010046c723c */ /* 0x050ff0000004186c */
[C---:B------:R-:W-:Y:S01]  /*7d20*/  HMMA.16816.F32.BF16 R112, R4.reuse, R18, R112 ;  /* 0x000000120470723c */ /* 0x040fe20000041870 */
[----:B------:R-:W4:Y:S07]  /*7d30*/  LDSM.16.MT88.4 R16, [R214+0x15800] ;  /* 0x01580000d610783b */ /* 0x000f2e0000004200 */
[C---:B---3--:R-:W-:Y:S08]  /*7d40*/  HMMA.16816.F32.BF16 R76, R4.reuse, R20, R76 ;  /* 0x00000014044c723c */ /* 0x048ff0000004184c */
[C---:B-1----:R-:W-:Y:S08]  /*7d50*/  HMMA.16816.F32.BF16 R160, R4.reuse, R8, R160 ;  /* 0x0000000804a0723c */ /* 0x042ff000000418a0 */
[C---:B------:R-:W-:Y:S01]  /*7d60*/  HMMA.16816.F32.BF16 R156, R4.reuse, R10, R156 ;  /* 0x0000000a049c723c */ /* 0x040fe2000004189c */
[----:B------:R-:W1:Y:S07]  /*7d70*/  LDSM.16.MT88.4 R8, [R214+0x17800] ;  /* 0x01780000d608783b */ /* 0x000e6e0000004200 */
[C---:B------:R-:W-:Y:S01]  /*7d80*/  HMMA.16816.F32.BF16 R80, R4.reuse, R22, R80 ;  /* 0x000000160450723c */ /* 0x040fe20000041850 */
[----:B------:R-:W3:Y:S07]  /*7d90*/  LDSM.16.MT88.4 R20, [R200+0x13800] ;  /* 0x01380000c814783b */ /* 0x000eee0000004200 */
[C---:B--2---:R-:W-:Y:S08]  /*7da0*/  HMMA.16816.F32.BF16 R144, R4.reuse, R12, R144 ;  /* 0x0000000c0490723c */ /* 0x044ff00000041890 */
[C---:B------:R-:W-:Y:S01]  /*7db0*/  HMMA.16816.F32.BF16 R140, R4.reuse, R14, R140 ;  /* 0x0000000e048c723c */ /* 0x040fe2000004188c */
[----:B------:R-:W2:Y:S07]  /*7dc0*/  LDSM.16.MT88.4 R12, [R200+0x15800] ;  /* 0x01580000c80c783b */ /* 0x000eae0000004200 */
        /* <DEDUP_REMOVED lines=29> */
[C---:B--2---:R-:W-:Y:S08]  /*7fa0*/  HMMA.16816.F32.BF16 R92, R4.reuse, R12, R92 ;  /* 0x0000000c045c723c */ /* 0x044ff0000004185c */
        /* <DEDUP_REMOVED lines=73> */
.L_x_2602:
[----:B------:R-:W-:Y:S01]  /*8440*/  UMOV UR7, URZ ;  /* 0x000000ff00077c82 */ /* 0x000fe20008000000 */
[----:B------:R-:W-:Y:S01]  /*8450*/  USHF.L.U32 UR6, UR8, 0x6, URZ ;  /* 0x0000000608067899 */ /* 0x000fe200080006ff */
[----:B------:R-:W-:-:S05]  /*8460*/  IADD3 R5, P0, PT, RZ, -UR7, RZ ;  /* 0x80000007ff057c10 */ /* 0x000fca000ff1e0ff */
[----:B------:R-:W-:-:S05]  /*8470*/  IMAD.X R4, RZ, RZ, ~UR6, P0 ;  /* 0x80000006ff047e24 */ /* 0x000fca00080e06ff */
[----:B------:R-:W-:-:S04]  /*8480*/  SHF.R.S64 R5, R5, 0x1f, R4 ;  /* 0x0000001f05057819 */ /* 0x000fc80000001004 */
[----:B------:R-:W-:-:S04]  /*8490*/  IADD3 R232, P0, PT, R5, R232, RZ ;  /* 0x000000e805e87210 */ /* 0x000fc80007f1e0ff */
[----:B------:R-:W-:-:S09]  /*84a0*/  LEA.HI.X.SX32 R233, R4, R233, 0x1, P0 ;  /* 0x000000e904e97211 */ /* 0x000fd200000f0eff */
.L_x_2603:
[----:B------:R-:W1:Y:S01]  /*84b0*/  LDCU UR6, c[0x0][0x440] ;  /* 0x00008800ff0677ac */ /* 0x000e620008000800 */
[----:B------:R-:W-:Y:S02]  /*84c0*/  LOP3.LUT R234, R178, R177, RZ, 0xfc, !PT ;  /* 0x000000b1b2ea7212 */ /* 0x000fe400078efcff */
[----:B------:R-:W-:Y:S01]  /*84d0*/  LOP3.LUT R224, R179, 0x400, R182, 0xf8, !PT ;  /* 0x00000400b3e07812 */ /* 0x000fe200078ef8b6 */
[----:B------:R-:W-:Y:S01]  /*84e0*/  UISETP.GT.AND UP0, UPT, UR12, UR18, UPT ;  /* 0x000000120c00728c */ /* 0x000fe2000bf04270 */
[----:B------:R-:W-:-:S03]  /*84f0*/  LEA R234, R234, UR5, 0x1 ;  /* 0x00000005eaea7c11 */ /* 0x000fc6000f8e08ff */
[----:B------:R-:W-:Y:S02]  /*8500*/  VIADD R214, R224, UR5 ;  /* 0x00000005e0d67c36 */ /* 0x000fe40008000000 */
[----:B------:R-:W-:Y:S01]  /*8510*/  IMAD.IADD R217, R167, 0x1, R234 ;  /* 0x00000001a7d97824 */ /* 0x000fe200078e02ea */
[----:B-1----:R-:W-:Y:S02]  /*8520*/  ISETP.GE.AND P4, PT, R183, UR6, PT ;  /* 0x00000006b7007c0c */ /* 0x002fe4000bf86270 */
[----:B------:R-:W-:Y:S02]  /*8530*/  ISETP.GE.AND P3, PT, R181, UR6, PT ;  /* 0x00000006b5007c0c */ /* 0x000fe4000bf66270 */
[----:B------:R-:W-:Y:S02]  /*8540*/  ISETP.GE.AND P2, PT, R180, UR6, PT ;  /* 0x00000006b4007c0c */ /* 0x000fe4000bf46270 */
[----:B------:R-:W-:Y:S01]  /*8550*/  ISETP.GE.AND P1, PT, R176, UR6, PT ;  /* 0x00000006b0007c0c */ /* 0x000fe2000bf26270 */
[----:B------:R-:W-:-:S02]  /*8560*/  USHF.L.U32 UR6, UR8, 0x5, URZ ;  /* 0x0000000508067899 */ /* 0x000fc400080006ff */
[----:B------:R-:W-:-:S04]  /*8570*/  USHF.L.U64.HI UR8, UR8, 0x5, UR9 ;  /* 0x0000000508087899 */ /* 0x000fc80008010209 */
[----:B------:R-:W-:Y:S01]  /*8580*/  IADD3 R8, P0, PT, R232, UR6, RZ ;  /* 0x00000006e8087c10 */ /* 0x000fe2000ff1e0ff */
[----:B------:R-:W-:Y:S01]  /*8590*/  @!PT LDS RZ, [RZ] ;  /* 0x00000000fffff984 */ /* 0x000fe20000000800 */
[----:B------:R-:W-:Y:S01]  /*85a0*/  @!PT LDS RZ, [RZ] ;  /* 0x00000000fffff984 */ /* 0x000fe20000000800 */
[----:B------:R-:W-:Y:S01]  /*85b0*/  @!PT LDS RZ, [RZ] ;  /* 0x00000000fffff984 */ /* 0x000fe20000000800 */
[----:B------:R-:W-:Y:S03]  /*85c0*/  @!P4 LDGSTS.E.BYPASS.LTC128B.128 [R166+0x10000], desc[UR24][R232.64] ;  /* 0x10000000e8a6cfae */ /* 0x000fe6000b981a18 */
[----:B------:R-:W-:Y:S01]  /*85d0*/  IADD3.X R9, PT, PT, R233, UR8, RZ, P0, !PT ;  /* 0x00000008e9097c10 */ /* 0x000fe200087fe4ff */
[----:B------:R-:W-:Y:S01]  /*85e0*/  @P4 STS.128 [R166+0x10000], RZ ;  /* 0x010000ffa6004388 */ /* 0x000fe20000000c00 */
[----:B------:R-:W-:-:S03]  /*85f0*/  IADD3 R6, P0, PT, R8, UR6, RZ ;  /* 0x0000000608067c10 */ /* 0x000fc6000ff1e0ff */
[----:B------:R-:W-:Y:S01]  /*8600*/  @!PT LDS RZ, [RZ] ;  /* 0x00000000fffff984 */ /* 0x000fe20000000800 */
[----:B------:R-:W-:Y:S01]  /*8610*/  @!PT LDS RZ, [RZ] ;  /* 0x00000000fffff984 */ /* 0x000fe20000000800 */
[----:B------:R-:W-:Y:S01]  /*8620*/  @!PT LDS RZ, [RZ] ;  /* 0x00000000fffff984 */ /* 0x000fe20000000800 */
[----:B------:R-:W-:Y:S01]  /*8630*/  @!P3 LDGSTS.E.BYPASS.LTC128B.128 [R166+0x12000], desc[UR24][R232.64+0x80] ;  /* 0x12000080e8a6bfae */ /* 0x000fe2000b981a18 */
[----:B------:R-:W-:Y:S02]  /*8640*/  IADD3.X R7, PT, PT, R9, UR8, RZ, P0, !PT ;  /* 0x0000000809077c10 */ /* 0x000fe400087fe4ff */
[----:B------:R-:W-:Y:S01]  /*8650*/  IADD3 R4, P0, PT, R6, UR6, RZ ;  /* 0x0000000606047c10 */ /* 0x000fe2000ff1e0ff */
[----:B------:R-:W-:Y:S03]  /*8660*/  @P3 STS.128 [R166+0x12000], RZ ;  /* 0x012000ffa6003388 */ /* 0x000fe60000000c00 */
[----:B------:R-:W-:Y:S01]  /*8670*/  IADD3.X R5, PT, PT, R7, UR8, RZ, P0, !PT ;  /* 0x0000000807057c10 */ /* 0x000fe200087fe4ff */
[----:B------:R-:W-:Y:S01]  /*8680*/  @!PT LDS RZ, [RZ] ;  /* 0x00000000fffff984 */ /* 0x000fe20000000800 */
[----:B------:R-:W-:Y:S01]  /*8690*/  @!PT LDS RZ, [RZ] ;  /* 0x00000000fffff984 */ /* 0x000fe20000000800 */
[----:B------:R-:W-:Y:S01]  /*86a0*/  @!PT LDS RZ, [RZ] ;  /* 0x00000000fffff984 */ /* 0x000fe20000000800 */
[----:B------:R-:W-:Y:S01]  /*86b0*/  @!P2 LDGSTS.E.BYPASS.LTC128B.128 [R166+0x14000], desc[UR24][R232.64+0x100] ;  /* 0x14000100e8a6afae */ /* 0x000fe2000b981a18 */
[----:B------:R-:W-:Y:S01]  /*86c0*/  ISETP.NE.AND P0, PT, R2, RZ, PT ;  /* 0x000000ff0200720c */ /* 0x000fe20003f05270 */
[----:B------:R-:W-:-:S02]  /*86d0*/  IMAD.MOV.U32 R2, RZ, RZ, 0x20 ;  /* 0x00000020ff027424 */ /* 0x000fc400078e00ff */
[----:B------:R-:W-:Y:S03]  /*86e0*/  @P2 STS.128 [R166+0x14000], RZ ;  /* 0x014000ffa6002388 */ /* 0x000fe60000000c00 */
[----:B------:R-:W-:Y:S01]  /*86f0*/  SEL R197, R2, 0xffffffe0, !P0 ;  /* 0xffffffe002c57807 */ /* 0x000fe20004000000 */
[----:B------:R-:W-:Y:S01]  /*8700*/  @!PT LDS RZ, [RZ] ;  /* 0x00000000fffff984 */ /* 0x000fe20000000800 */
[----:B------:R-:W-:Y:S01]  /*8710*/  @!PT LDS RZ, [RZ] ;  /* 0x00000000fffff984 */ /* 0x000fe20000000800 */
[----:B------:R-:W-:Y:S01]  /*8720*/  @!PT LDS RZ, [RZ] ;  /* 0x00000000fffff984 */ /* 0x000fe20000000800 */
[----:B------:R-:W-:Y:S04]  /*8730*/  @!P1 LDGSTS.E.BYPASS.LTC128B.128 [R166+0x16000], desc[UR24][R232.64+0x180] ;  /* 0x16000180e8a69fae */ /* 0x000fe8000b981a18 */
[----:B------:R-:W-:Y:S01]  /*8740*/  @P1 STS.128 [R166+0x16000], RZ ;  /* 0x016000ffa6001388 */ /* 0x000fe20000000c00 */
[----:B------:R-:W-:Y:S02]  /*8750*/  IMAD.IADD R219, R197, 0x1, R234 ;  /* 0x00000001c5db7824 */ /* 0x000fe400078e02ea */
[----:B------:R-:W-:Y:S01]  /*8760*/  IMAD.IADD R218, R214, 0x1, R197 ;  /* 0x00000001d6da7824 */ /* 0x000fe200078e02c5 */
[----:B------:R-:W-:Y:S01]  /*8770*/  @!PT LDS RZ, [RZ] ;  /* 0x00000000fffff984 */ /* 0x000fe20000000800 */
[----:B------:R-:W-:Y:S01]  /*8780*/  @!PT LDS RZ, [RZ] ;  /* 0x00000000fffff984 */ /* 0x000fe20000000800 */
[----:B------:R-:W-:Y:S01]  /*8790*/  @!PT LDS RZ, [RZ] ;  /* 0x00000000fffff984 */ /* 0x000fe20000000800 */
[----:B------:R-:W-:Y:S01]  /*87a0*/  @!P4 LDGSTS.E.BYPASS.LTC128B.128 [R166+0x10800], desc[UR24][R8.64] ;  /* 0x1080000008a6cfae */ /* 0x000fe2000b981a18 */
[----:B------:R-:W-:-:S02]  /*87b0*/  IMAD.IADD R214, R167, 0x1, R214 ;  /* 0x00000001a7d67824 */ /* 0x000fc400078e02d6 */
        /* <DEDUP_REMOVED lines=59> */
[----:B------:R-:W3:Y:S04]  /*8b70*/  LDSM.16.M88.4 R176, [R224+UR5+0x8000] ;  /* 0x00800005e0b0783b */ /* 0x000ee80008000200 */
[----:B------:R-:W4:Y:S04]  /*8b80*/  LDSM.16.M88.4 R168, [R224+UR5+0x8800] ;  /* 0x00880005e0a8783b */ /* 0x000f280008000200 */
[----:B------:R-:W5:Y:S04]  /*8b90*/  LDSM.16.M88.4 R28, [R224+UR5+0x9000] ;  /* 0x00900005e01c783b */ /* 0x000f680008000200 */
[----:B------:R-:W5:Y:S04]  /*8ba0*/  LDSM.16.M88.4 R184, [R224+UR5+0x9800] ;  /* 0x00980005e0b8783b */ /* 0x000f680008000200 */
        /* <DEDUP_REMOVED lines=32> */
[----:B------:R-:W2:Y:S07]  /*8db0*/  LDSM.16.M88.4 R4, [R224+UR5+0xa000] ;  /* 0x00a00005e004783b */ /* 0x000eae0008000200 */
[C---:B---3--:R-:W-:Y:S08]  /*8dc0*/  HMMA.16816.F32.BF16 R32, R192.reuse, R208, R32 ;  /* 0x000000d0c020723c */ /* 0x048ff00000041820 */
[C---:B------:R-:W-:Y:S01]  /*8dd0*/  HMMA.16816.F32.BF16 R28, R192.reuse, R210, R28 ;  /* 0x000000d2c01c723c */ /* 0x040fe2000004181c */
[----:B------:R-:W3:Y:S07]  /*8de0*/  LDSM.16.M88.4 R208, [R167+0x9000] ;  /* 0x00900000a7d0783b */ /* 0x000eee0000000200 */
[C---:B------:R-:W-:Y:S08]  /*8df0*/  HMMA.16816.F32.BF16 R24, R192.reuse, R200, R24 ;  /* 0x000000c8c018723c */ /* 0x040ff00000041818 */
[----:B------:R-:W-:Y:S01]  /*8e00*/  HMMA.16816.F32.BF16 R204, R192, R202, R204 ;  /* 0x000000cac0cc723c */ /* 0x000fe200000418cc */
[----:B------:R-:W3:Y:S04]  /*8e10*/  LDSM.16.M88.4 R200, [R167+0x9800] ;  /* 0x00980000a7c8783b */ /* 0x000ee80000000200 */
[----:B------:R-:W3:Y:S03]  /*8e20*/  LDSM.16.M88.4 R192, [R224+UR5+0xa800] ;  /* 0x00a80005e0c0783b */ /* 0x000ee60008000200 */
[C---:B----4-:R-:W-:Y:S08]  /*8e30*/  HMMA.16816.F32.BF16 R32, R16.reuse, R188, R32 ;  /* 0x000000bc1020723c */ /* 0x050ff00000041820 */
[C---:B------:R-:W-:Y:S01]  /*8e40*/  HMMA.16816.F32.BF16 R28, R16.reuse, R190, R28 ;  /* 0x000000be101c723c */ /* 0x040fe2000004181c */
[----:B------:R-:W4:Y:S07]  /*8e50*/  LDSM.16.M88.4 R188, [R224+UR5+0xb000] ;  /* 0x00b00005e0bc783b */ /* 0x000f2e0008000200 */
[C---:B-----5:R-:W-:Y:S08]  /*8e60*/  HMMA.16816.F32.BF16 R24, R16.reuse, R184, R24 ;  /* 0x000000b81018723c */ /* 0x060ff00000041818 */
[----:B------:R-:W-:Y:S01]  /*8e70*/  HMMA.16816.F32.BF16 R204, R16, R186, R204 ;  /* 0x000000ba10cc723c */ /* 0x000fe200000418cc */
[----:B------:R-:W5:Y:S04]  /*8e80*/  LDSM.16.M88.4 R184, [R224+UR5+0xb800] ;  /* 0x00b80005e0b8783b */ /* 0x000f680008000200 */
        /* <DEDUP_REMOVED lines=42> */
[----:B------:R-:W-:Y:S07]  /*9130*/  LDSM.16.M88.4 R192, [R224+UR5+0xc800] ;  /* 0x00c80005e0c0783b */ /* 0x000fee0008000200 */
[C---:B------:R-:W-:Y:S08]  /*9140*/  HMMA.16816.F32.BF16 R172, R16.reuse, R188, R172 ;  /* 0x000000bc10ac723c */ /* 0x040ff000000418ac */
[C---:B------:R-:W-:Y:S01]  /*9150*/  HMMA.16816.F32.BF16 R168, R16.reuse, R190, R168 ;  /* 0x000000be10a8723c */ /* 0x040fe200000418a8 */
[----:B------:R-:W-:Y:S07]  /*9160*/  LDSM.16.M88.4 R188, [R224+UR5+0xd000] ;  /* 0x00d00005e0bc783b */ /* 0x000fee0008000200 */
[C---:B------:R-:W-:Y:S08]  /*9170*/  HMMA.16816.F32.BF16 R32, R16.reuse, R184, R32 ;  /* 0x000000b81020723c */ /* 0x040ff00000041820 */
        /* <DEDUP_REMOVED lines=53> */
[----:B------:R-:W5:Y:S07]  /*94d0*/  LDSM.16.M88.4 R188, [R224+UR5+0xe800] ;  /* 0x00e80005e0bc783b */ /* 0x000f6e0008000200 */
[C---:B---3--:R-:W-:Y:S08]  /*94e0*/  HMMA.16816.F32.BF16 R24, R20.reuse, R184, R24 ;  /* 0x000000b81418723c */ /* 0x048ff00000041818 */
[----:B------:R-:W-:Y:S01]  /*94f0*/  HMMA.16816.F32.BF16 R204, R20, R186, R204 ;  /* 0x000000ba14cc723c */ /* 0x000fe200000418cc */
[----:B------:R-:W3:Y:S04]  /*9500*/  LDSM.16.M88.4 R184, [R224+UR5+0xf000] ;  /* 0x00f00005e0b8783b */ /* 0x000ee80008000200 */
[----:B------:R-:W3:Y:S03]  /*9510*/  LDSM.16.M88.4 R20, [R224+UR5+0xf800] ;  /* 0x00f80005e014783b */ /* 0x000ee60008000200 */
        /* <DEDUP_REMOVED lines=79> */
[----:B------:R-:W-:Y:S01]  /*9a10*/  IMAD R8, R5, R8, R7 ;  /* 0x0000000805087224 */ /* 0x000fe200078e0207 */
[----:B------:R-:W-:-:S04]  /*9a20*/  LOP3.LUT R7, R6, UR5, RZ, 0x3c, !PT ;  /* 0x0000000506077c12 */ /* 0x000fc8000f8e3cff */
        /* <DEDUP_REMOVED lines=8> */
[----:B------:R-:W-:Y:S01]  /*9ab0*/  LOP3.LUT R5, R6, UR4, RZ, 0x3c, !PT ;  /* 0x0000000406057c12 */ /* 0x000fe2000f8e3cff */
[----:B------:R-:W1:Y:S04]  /*9ac0*/  LDCU.64 UR4, c[0x0][0x3a0] ;  /* 0x00007400ff0477ac */ /* 0x000e680008000a00 */
[----:B------:R-:W-:-:S02]  /*9ad0*/  @P5 IADD3 R10, PT, PT, R10, 0x1, RZ ;  /* 0x000000010a0a5810 */ /* 0x000fc40007ffe0ff */
        /* <DEDUP_REMOVED lines=28> */
.L_x_2605:
[----:B------:R-:W-:Y:S01]  /*9ca0*/  UMOV UR5, URZ ;  /* 0x000000ff00057c82 */ /* 0x000fe20008000000 */
[----:B------:R-:W-:Y:S01]  /*9cb0*/  USHF.L.U32 UR4, UR10, 0x6, URZ ;  /* 0x000000060a047899 */ /* 0x000fe200080006ff */
[----:B------:R-:W-:-:S05]  /*9cc0*/  IADD3 R5, P0, PT, RZ, -UR5, RZ ;  /* 0x80000005ff057c10 */ /* 0x000fca000ff1e0ff */
[----:B------:R-:W-:-:S05]  /*9cd0*/  IMAD.X R4, RZ, RZ, ~UR4, P0 ;  /* 0x80000004ff047e24 */ /* 0x000fca00080e06ff */
[----:B------:R-:W-:-:S04]  /*9ce0*/  SHF.R.S64 R5, R5, 0x1f, R4 ;  /* 0x0000001f05057819 */ /* 0x000fc80000001004 */
[----:B------:R-:W-:-:S04]  /*9cf0*/  IADD3 R230, P0, PT, R5, R230, RZ ;  /* 0x000000e605e67210 */ /* 0x000fc80007f1e0ff */
[----:B------:R-:W-:-:S09]  /*9d00*/  LEA.HI.X.SX32 R231, R4, R231, 0x1, P0 ;  /* 0x000000e704e77211 */ /* 0x000fd200000f0eff */
.L_x_2606:
        /* <DEDUP_REMOVED lines=11> */
[----:B------:R-:W-:Y:S01]  /*9dc0*/  @!PT LDS RZ, [RZ] ;  /* 0x00000000fffff984 */ /* 0x000fe20000000800 */
[----:B------:R-:W-:Y:S01]  /*9dd0*/  @!PT LDS RZ, [RZ] ;  /* 0x00000000fffff984 */ /* 0x000fe20000000800 */
[----:B------:R-:W-:Y:S01]  /*9de0*/  @!PT LDS RZ, [RZ] ;  /* 0x00000000fffff984 */ /* 0x000fe20000000800 */
[----:B------:R1:W-:Y:S01]  /*9df0*/  @!P3 LDGSTS.E.BYPASS.LTC128B.128 [R166+0xa000], desc[UR24][R230.64+0x80] ;  /* 0x0a000080e6a6bfae */ /* 0x0003e2000b981a18 */
[----:B------:R-:W-:-:S03]  /*9e00*/  IADD3 R8, P0, PT, R10, UR4, RZ ;  /* 0x000000040a087c10 */ /* 0x000fc6000ff1e0ff */
        /* <DEDUP_REMOVED lines=75> */
.L_x_2604:
[----:B-1----:R-:W-:Y:S01]  /*a2c0*/  MOV R5, UR20 ;  /* 0x0000001400057c02 */ /* 0x002fe20008000f00 */
[----:B------:R-:W1:Y:S01]  /*a2d0*/  LDCU UR4, c[0x0][0x45c] ;  /* 0x00008b80ff0477ac */ /* 0x000e620008000800 */
[----:B------:R-:W2:Y:S02]  /*a2e0*/  S2UR UR6, SR_CgaCtaId ;  /* 0x00000000000679c3 */ /* 0x000ea40000008800 */
[----:B------:R-:W-:Y:S01]  /*a2f0*/  LEA R5, R5, R0, 0x6 ;  /* 0x0000000005057211 */ /* 0x000fe200078e30ff */
[----:B------:R-:W-:Y:S01]  /*a300*/  UMOV UR5, 0x400 ;  /* 0x0000040000057882 */ /* 0x000fe20000000000 */
[----:B------:R-:W-:Y:S02]  /*a310*/  UISETP.GT.AND UP0, UPT, UR12, UR18, UPT ;  /* 0x000000120c00728c */ /* 0x000fe4000bf04270 */
[C---:B------:R-:W-:Y:S02]  /*a320*/  IADD3 R6, PT, PT, R5.reuse, -0x80, RZ ;  /* 0xffffff8005067810 */ /* 0x040fe40007ffe0ff */
[----:B------:R-:W-:-:S02]  /*a330*/  IADD3 R4, PT, PT, R5, -0x7f, RZ ;  /* 0xffffff8105047810 */ /* 0x000fc40007ffe0ff */
[C---:B------:R-:W-:Y:S02]  /*a340*/  ISETP.GE.AND P1, PT, R6.reuse, R229, PT ;  /* 0x000000e50600720c */ /* 0x040fe40003f26270 */
[----:B------:R-:W-:Y:S02]  /*a350*/  ISETP.GE.AND P2, PT, R6, R227, PT ;  /* 0x000000e30600720c */ /* 0x000fe40003f46270 */
[----:B------:R-:W-:Y:S01]  /*a360*/  FSEL R12, R180, -INF , P1 ;  /* 0xff800000b40c7808 */ /* 0x000fe20000800000 */
[----:B------:R-:W-:Y:S01]  /*a370*/  @UP0 UIADD3 UR20, UPT, UPT, UR20, -0x3, URZ ;  /* 0xfffffffd14140890 */ /* 0x000fe2000fffe0ff */
[C---:B------:R-:W-:Y:S02]  /*a380*/  ISETP.GE.AND P4, PT, R6.reuse, R228, PT ;  /* 0x000000e40600720c */ /* 0x040fe40003f86270 */
[----:B------:R-:W-:Y:S02]  /*a390*/  ISETP.GE.AND P3, PT, R6, R226, PT ;  /* 0x000000e20600720c */ /* 0x000fe40003f66270 */
[----:B------:R-:W-:-:S02]  /*a3a0*/  ISETP.GE.AND P6, PT, R4, R229, PT ;  /* 0x000000e50400720c */ /* 0x000fc40003fc6270 */
[C---:B------:R-:W-:Y:S02]  /*a3b0*/  ISETP.GE.AND P0, PT, R4.reuse, R227, PT ;  /* 0x000000e30400720c */ /* 0x040fe40003f06270 */
[C---:B------:R-:W-:Y:S01]  /*a3c0*/  ISETP.GE.AND P5, PT, R4.reuse, R228, PT ;  /* 0x000000e40400720c */ /* 0x040fe20003fa6270 */
[----:B--2---:R-:W-:Y:S01]  /*a3d0*/  ULEA UR5, UR6, UR5, 0x18 ;  /* 0x0000000506057291 */ /* 0x004fe2000f8ec0ff */
[----:B------:R-:W-:Y:S02]  /*a3e0*/  ISETP.GE.AND P1, PT, R4, R226, PT ;  /* 0x000000e20400720c */ /* 0x000fe40003f26270 */
[----:B------:R-:W-:Y:S02]  /*a3f0*/  FSEL R10, R182, -INF , P2 ;  /* 0xff800000b60a7808 */ /* 0x000fe40001000000 */
[----:B------:R-:W-:Y:S02]  /*a400*/  IADD3 R4, PT, PT, R5, -0x78, RZ ;  /* 0xffffff8805047810 */ /* 0x000fe40007ffe0ff */
[----:B------:R-:W-:-:S02]  /*a410*/  FSEL R12, R12, -INF , !P4 ;  /* 0xff8000000c0c7808 */ /* 0x000fc40006000000 */
[----:B------:R-:W-:Y:S02]  /*a420*/  FSEL R10, R10, -INF , !P3 ;  /* 0xff8000000a0a7808 */ /* 0x000fe40005800000 */
[----:B------:R-:W-:Y:S02]  /*a430*/  FSEL R18, R181, -INF , P6 ;  /* 0xff800000b5127808 */ /* 0x000fe40003000000 */
[C---:B------:R-:W-:Y:S02]  /*a440*/  ISETP.GE.AND P2, PT, R4.reuse, R229, PT ;  /* 0x000000e50400720c */ /* 0x040fe40003f46270 */
[C---:B------:R-:W-:Y:S02]  /*a450*/  ISETP.GE.AND P4, PT, R4.reuse, R227, PT ;  /* 0x000000e30400720c */ /* 0x040fe40003f86270 */
[C---:B------:R-:W-:Y:S02]  /*a460*/  ISETP.GE.AND P3, PT, R4.reuse, R228, PT ;  /* 0x000000e40400720c */ /* 0x040fe40003f66270 */
[----:B------:R-:W-:-:S02]  /*a470*/  ISETP.GE.AND P6, PT, R4, R226, PT ;  /* 0x000000e20400720c */ /* 0x000fc40003fc6270 */
[----:B------:R-:W-:Y:S02]  /*a480*/  FSEL R4, R183, -INF , P0 ;  /* 0xff800000b7047808 */ /* 0x000fe40000000000 */
[----:B------:R-:W-:Y:S02]  /*a490*/  IADD3 R6, PT, PT, R5, -0x77, RZ ;  /* 0xffffff8905067810 */ /* 0x000fe40007ffe0ff */
[----:B------:R-:W-:Y:S02]  /*a4a0*/  FSEL R18, R18, -INF , !P5 ;  /* 0xff80000012127808 */ /* 0x000fe40006800000 */
[----:B------:R-:W-:Y:S02]  /*a4b0*/  FSEL R4, R4, -INF , !P1 ;  /* 0xff80000004047808 */ /* 0x000fe40004800000 */
[----:B------:R-:W-:Y:S02]  /*a4c0*/  FSEL R16, R176, -INF , P2 ;  /* 0xff800000b0107808 */ /* 0x000fe40001000000 */
[----:B------:R-:W-:-:S02]  /*a4d0*/  ISETP.GE.AND P0, PT, R6, R229, PT ;  /* 0x000000e50600720c */ /* 0x000fc40003f06270 */
[C---:B------:R-:W-:Y:S02]  /*a4e0*/  ISETP.GE.AND P5, PT, R6.reuse, R227, PT ;  /* 0x000000e30600720c */ /* 0x040fe40003fa6270 */
[C---:B------:R-:W-:Y:S02]  /*a4f0*/  ISETP.GE.AND P1, PT, R6.reuse, R228, PT ;  /* 0x000000e40600720c */ /* 0x040fe40003f26270 */
        /* <DEDUP_REMOVED lines=11> */
[C---:B------:R-:W-:Y:S02]  /*a5b0*/  IADD3 R7, PT, PT, R5.reuse, -0x6f, RZ ;  /* 0xffffff9105077810 */ /* 0x040fe40007ffe0ff */
[----:B------:R-:W-:Y:S02]  /*a5c0*/  FSEL R14, R14, -INF , !P1 ;  /* 0xff8000000e0e7808 */ /* 0x000fe40004800000 */
[----:B------:R-:W-:Y:S02]  /*a5d0*/  FSEL R8, R8, -INF , !P2 ;  /* 0xff80000008087808 */ /* 0x000fe40005000000 */
[----:B------:R-:W-:Y:S02]  /*a5e0*/  FSEL R172, R172, -INF , P4 ;  /* 0xff800000acac7808 */ /* 0x000fe40002000000 */
[----:B------:R-:W-:-:S02]  /*a5f0*/  IADD3 R9, PT, PT, R5, -0x68, RZ ;  /* 0xffffff9805097810 */ /* 0x000fc40007ffe0ff */
[C---:B------:R-:W-:Y:S02]  /*a600*/  ISETP.GE.AND P5, PT, R7.reuse, R229, PT ;  /* 0x000000e50700720c */ /* 0x040fe40003fa6270 */
[C---:B------:R-:W-:Y:S02]  /*a610*/  ISETP.GE.AND P1, PT, R7.reuse, R227, PT ;  /* 0x000000e30700720c */ /* 0x040fe40003f26270 */
[C---:B------:R-:W-:Y:S02]  /*a620*/  ISETP.GE.AND P2, PT, R7.reuse, R228, PT ;  /* 0x000000e40700720c */ /* 0x040fe40003f46270 */
[----:B------:R-:W-:Y:S02]  /*a630*/  ISETP.GE.AND P4, PT, R7, R226, PT ;  /* 0x000000e20700720c */ /* 0x000fe40003f86270 */
[----:B------:R-:W-:Y:S02]  /*a640*/  IADD3 R7, PT, PT, R5, -0x67, RZ ;  /* 0xffffff9905077810 */ /* 0x000fe40007ffe0ff */
[----:B------:R-:W-:-:S02]  /*a650*/  FSEL R174, R174, -INF , P3 ;  /* 0xff800000aeae7808 */ /* 0x000fc40001800000 */
[----:B------:R-:W-:Y:S02]  /*a660*/  FSEL R198, R172, -INF , !P6 ;  /* 0xff800000acc67808 */ /* 0x000fe40007000000 */
[C---:B------:R-:W-:Y:S02]  /*a670*/  ISETP.GE.AND P3, PT, R9.reuse, R229, PT ;  /* 0x000000e50900720c */ /* 0x040fe40003f66270 */
[----:B------:R-:W-:Y:S02]  /*a680*/  ISETP.GE.AND P6, PT, R9, R227, PT ;  /* 0x000000e30900720c */ /* 0x000fe40003fc6270 */
[----:B------:R-:W-:Y:S02]  /*a690*/  FSEL R173, R173, -INF , P5 ;  /* 0xff800000adad7808 */ /* 0x000fe40002800000 */
[----:B------:R-:W-:Y:S02]  /*a6a0*/  FSEL R172, R175, -INF , P1 ;  /* 0xff800000afac7808 */ /* 0x000fe40000800000 */
[----:B------:R-:W-:-:S02]  /*a6b0*/  ISETP.GE.AND P1, PT, R7, R229, PT ;  /* 0x000000e50700720c */ /* 0x000fc40003f26270 */
[----:B------:R-:W-:Y:S02]  /*a6c0*/  FSEL R174, R174, -INF , !P0 ;  /* 0xff800000aeae7808 */ /* 0x000fe40004000000 */
[C---:B------:R-:W-:Y:S02]  /*a6d0*/  ISETP.GE.AND P0, PT, R9.reuse, R228, PT ;  /* 0x000000e40900720c */ /* 0x040fe40003f06270 */
[----:B------:R-:W-:Y:S02]  /*a6e0*/  ISETP.GE.AND P5, PT, R9, R226, PT ;  /* 0x000000e20900720c */ /* 0x000fe40003fa6270 */
[----:B------:R-:W-:Y:S02]  /*a6f0*/  FSEL R200, R173, -INF , !P2 ;  /* 0xff800000adc87808 */ /* 0x000fe40005000000 */
[----:B------:R-:W-:Y:S02]  /*a700*/  FSEL R172, R172, -INF , !P4 ;  /* 0xff800000acac7808 */ /* 0x000fe40006000000 */
[----:B------:R-:W-:-:S02]  /*a710*/  FSEL R168, R168, -INF , P3 ;  /* 0xff800000a8a87808 */ /* 0x000fc40001800000 */
[----:B------:R-:W-:Y:S02]  /*a720*/  FSEL R166, R170, -INF , P6 ;  /* 0xff800000aaa67808 */ /* 0x000fe40003000000 */
[----:B------:R-:W-:Y:S02]  /*a730*/  IADD3 R9, PT, PT, R5, -0x60, RZ ;  /* 0xffffffa005097810 */ /* 0x000fe40007ffe0ff */
[C---:B------:R-:W-:Y:S02]  /*a740*/  ISETP.GE.AND P2, PT, R7.reuse, R227, PT ;  /* 0x000000e30700720c */ /* 0x040fe40003f46270 */
[C---:B------:R-:W-:Y:S02]  /*a750*/  ISETP.GE.AND P4, PT, R7.reuse, R228, PT ;  /* 0x000000e40700720c */ /* 0x040fe40003f86270 */
[----:B------:R-:W-:Y:S02]  /*a760*/  ISETP.GE.AND P3, PT, R7, R226, PT ;  /* 0x000000e20700720c */ /* 0x000fe40003f66270 */
[----:B------:R-:W-:-:S02]  /*a770*/  FSEL R169, R169, -INF , P1 ;  /* 0xff800000a9a97808 */ /* 0x000fc40000800000 */
[----:B------:R-:W-:Y:S02]  /*a780*/  IADD3 R7, PT, PT, R5, -0x5f, RZ ;  /* 0xffffffa105077810 */ /* 0x000fe40007ffe0ff */
[----:B------:R-:W-:Y:S02]  /*a790*/  FSEL R196, R168, -INF , !P0 ;  /* 0xff800000a8c47808 */ /* 0x000fe40004000000 */
[----:B------:R-:W-:Y:S02]  /*a7a0*/  FSEL R166, R166, -INF , !P5 ;  /* 0xff800000a6a67808 */ /* 0x000fe40006800000 */
[C---:B------:R-:W-:Y:S02]  /*a7b0*/  ISETP.GE.AND P6, PT, R9.reuse, R229, PT ;  /* 0x000000e50900720c */ /* 0x040fe40003fc6270 */
[C---:B------:R-:W-:Y:S02]  /*a7c0*/  ISETP.GE.AND P0, PT, R9.reuse, R227, PT ;  /* 0x000000e30900720c */ /* 0x040fe40003f06270 */
[----:B------:R-:W-:-:S02]  /*a7d0*/  ISETP.GE.AND P5, PT, R9, R228, PT ;  /* 0x000000e40900720c */ /* 0x000fc40003fa6270 */
[----:B------:R-:W-:Y:S02]  /*a7e0*/  ISETP.GE.AND P1, PT, R9, R226, PT ;  /* 0x000000e20900720c */ /* 0x000fe40003f26270 */
[----:B------:R-:W-:Y:S02]  /*a7f0*/  FSEL R168, R171, -INF , P2 ;  /* 0xff800000aba87808 */ /* 0x000fe40001000000 */
[----:B------:R-:W-:Y:S02]  /*a800*/  FSEL R170, R169, -INF , !P4 ;  /* 0xff800000a9aa7808 */ /* 0x000fe40006000000 */
[----:B------:R-:W-:Y:S02]  /*a810*/  IADD3 R9, PT, PT, R5, -0x58, RZ ;  /* 0xffffffa805097810 */ /* 0x000fe40007ffe0ff */
[C---:B------:R-:W-:Y:S02]  /*a820*/  ISETP.GE.AND P2, PT, R7.reuse, R229, PT ;  /* 0x000000e50700720c */ /* 0x040fe40003f46270 */
[----:B------:R-:W-:-:S02]  /*a830*/  ISETP.GE.AND P4, PT, R7, R227, PT ;  /* 0x000000e30700720c */ /* 0x000fc40003f86270 */
[----:B------:R-:W-:Y:S02]  /*a840*/  FSEL R168, R168, -INF , !P3 ;  /* 0xff800000a8a87808 */ /* 0x000fe40005800000 */
[----:B------:R-:W-:Y:S02]  /*a850*/  FSEL R32, R32, -INF , P6 ;  /* 0xff80000020207808 */ /* 0x000fe40003000000 */
[----:B------:R-:W-:Y:S02]  /*a860*/  FSEL R34, R34, -INF , P0 ;  /* 0xff80000022227808 */ /* 0x000fe40000000000 */
[C---:B------:R-:W-:Y:S02]  /*a870*/  ISETP.GE.AND P3, PT, R7.reuse, R228, PT ;  /* 0x000000e40700720c */ /* 0x040fe40003f66270 */
[----:B------:R-:W-:Y:S02]  /*a880*/  ISETP.GE.AND P6, PT, R7, R226, PT ;  /* 0x000000e20700720c */ /* 0x000fe40003fc6270 */
[----:B------:R-:W-:-:S02]  /*a890*/  ISETP.GE.AND P0, PT, R9, R229, PT ;  /* 0x000000e50900720c */ /* 0x000fc40003f06270 */
[----:B------:R-:W-:Y:S02]  /*a8a0*/  FSEL R33, R33, -INF , P2 ;  /* 0xff80000021217808 */ /* 0x000fe40001000000 */
[----:B------:R-:W-:Y:S02]  /*a8b0*/  FSEL R35, R35, -INF , P4 ;  /* 0xff80000023237808 */ /* 0x000fe40002000000 */
[----:B------:R-:W-:Y:S02]  /*a8c0*/  IADD3 R7, PT, PT, R5, -0x57, RZ ;  /* 0xffffffa905077810 */ /* 0x000fe40007ffe0ff */
[----:B------:R-:W-:Y:S02]  /*a8d0*/  FSEL R240, R32, -INF , !P5 ;  /* 0xff80000020f07808 */ /* 0x000fe40006800000 */
[----:B------:R-:W-:Y:S02]  /*a8e0*/  FSEL R180, R34, -INF , !P1 ;  /* 0xff80000022b47808 */ /* 0x000fe40004800000 */
[----:B------:R-:W-:-:S02]  /*a8f0*/  FSEL R242, R33, -INF , !P3 ;  /* 0xff80000021f27808 */ /* 0x000fc40005800000 */
[----:B------:R-:W-:Y:S02]  /*a900*/  FSEL R176, R35, -INF , !P6 ;  /* 0xff80000023b07808 */ /* 0x000fe40007000000 */
[----:B------:R-:W-:Y:S02]  /*a910*/  FSEL R28, R28, -INF , P0 ;  /* 0xff8000001c1c7808 */ /* 0x000fe40000000000 */
[C---:B------:R-:W-:Y:S02]  /*a920*/  ISETP.GE.AND P5, PT, R9.reuse, R227, PT ;  /* 0x000000e30900720c */ /* 0x040fe40003fa6270 */
[C---:B------:R-:W-:Y:S02]  /*a930*/  ISETP.GE.AND P1, PT, R9.reuse, R228, PT ;  /* 0x000000e40900720c */ /* 0x040fe40003f26270 */
[----:B------:R-:W-:Y:S02]  /*a940*/  ISETP.GE.AND P2, PT, R9, R226, PT ;  /* 0x000000e20900720c */ /* 0x000fe40003f46270 */
[----:B------:R-:W-:-:S02]  /*a950*/  ISETP.GE.AND P4, PT, R7, R229, PT ;  /* 0x000000e50700720c */ /* 0x000fc40003f86270 */
[C---:B------:R-:W-:Y:S02]  /*a960*/  ISETP.GE.AND P3, PT, R7.reuse, R227, PT ;  /* 0x000000e30700720c */ /* 0x040fe40003f66270 */
[C---:B------:R-:W-:Y:S02]  /*a970*/  ISETP.GE.AND P6, PT, R7.reuse, R228, PT ;  /* 0x000000e40700720c */ /* 0x040fe40003fc6270 */
[----:B------:R-:W-:Y:S02]  /*a980*/  ISETP.GE.AND P0, PT, R7, R226, PT ;  /* 0x000000e20700720c */ /* 0x000fe40003f06270 */
[C---:B------:R-:W-:Y:S02]  /*a990*/  IADD3 R9, PT, PT, R5.reuse, -0x50, RZ ;  /* 0xffffffb005097810 */ /* 0x040fe40007ffe0ff */
[----:B------:R-:W-:Y:S02]  /*a9a0*/  IADD3 R7, PT, PT, R5, -0x4f, RZ ;  /* 0xffffffb105077810 */ /* 0x000fe40007ffe0ff */
[----:B------:R-:W-:-:S02]  /*a9b0*/  FSEL R30, R30, -INF , P5 ;  /* 0xff8000001e1e7808 */ /* 0x000fc40002800000 */
[----:B------:R-:W-:Y:S02]  /*a9c0*/  FSEL R234, R28, -INF , !P1 ;  /* 0xff8000001cea7808 */ /* 0x000fe40004800000 */
[----:B------:R-:W-:Y:S02]  /*a9d0*/  FSEL R31, R31, -INF , P3 ;  /* 0xff8000001f1f7808 */ /* 0x000fe40001800000 */
[C---:B------:R-:W-:Y:S02]  /*a9e0*/  ISETP.GE.AND P5, PT, R9.reuse, R229, PT ;  /* 0x000000e50900720c */ /* 0x040fe40003fa6270 */
[----:B------:R-:W-:Y:S02]  /*a9f0*/  ISETP.GE.AND P1, PT, R9, R227, PT ;  /* 0x000000e30900720c */ /* 0x000fe40003f26270 */
[----:B------:R-:W-:Y:S02]  /*aa00*/  ISETP.GE.AND P3, PT, R7, R229, PT ;  /* 0x000000e50700720c */ /* 0x000fe40003f66270 */
[----:B------:R-:W-:-:S02]  /*aa10*/  FSEL R178, R30, -INF , !P2 ;  /* 0xff8000001eb27808 */ /* 0x000fc40005000000 */
[----:B------:R-:W-:Y:S02]  /*aa20*/  FSEL R24, R24, -INF , P5 ;  /* 0xff80000018187808 */ /* 0x000fe40002800000 */
[----:B------:R-:W-:Y:S02]  /*aa30*/  FSEL R26, R26, -INF , P1 ;  /* 0xff8000001a1a7808 */ /* 0x000fe40000800000 */
[----:B------:R-:W-:Y:S02]  /*aa40*/  FSEL R25, R25, -INF , P3 ;  /* 0xff80000019197808 */ /* 0x000fe40001800000 */
[----:B------:R-:W-:Y:S02]  /*aa50*/  ISETP.GE.AND P2, PT, R9, R228, PT ;  /* 0x000000e40900720c */ /* 0x000fe40003f46270 */
[----:B------:R-:W-:Y:S02]  /*aa60*/  FSEL R29, R29, -INF , P4 ;  /* 0xff8000001d1d7808 */ /* 0x000fe40002000000 */
[----:B------:R-:W-:-:S02]  /*aa70*/  ISETP.GE.AND P5, PT, R7, R227, PT ;  /* 0x000000e30700720c */ /* 0x000fc40003fa6270 */
[C---:B------:R-:W-:Y:S02]  /*aa80*/  ISETP.GE.AND P1, PT, R7.reuse, R228, PT ;  /* 0x000000e40700720c */ /* 0x040fe40003f26270 */
[-C--:B------:R-:W-:Y:S02]  /*aa90*/  ISETP.GE.AND P3, PT, R7, R226.reuse, PT ;  /* 0x000000e20700720c */ /* 0x080fe40003f66270 */
[----:B------:R-:W-:Y:S02]  /*aaa0*/  ISETP.GE.AND P4, PT, R9, R226, PT ;  /* 0x000000e20900720c */ /* 0x000fe40003f86270 */
[----:B------:R-:W-:Y:S02]  /*aab0*/  IADD3 R7, PT, PT, R5, -0x47, RZ ;  /* 0xffffffb905077810 */ /* 0x000fe40007ffe0ff */
[----:B------:R-:W-:Y:S02]  /*aac0*/  FMNMX3.FTZ R9, R164, R12, R18, !PT ;  /* 0x0000000ca4097276 */ /* 0x000fe40007810012 */
[----:B------:R-:W-:-:S02]  /*aad0*/  FSEL R27, R27, -INF , P5 ;  /* 0xff8000001b1b7808 */ /* 0x000fc40002800000 */
[----:B------:R-:W-:Y:S02]  /*aae0*/  FSEL R238, R29, -INF , !P6 ;  /* 0xff8000001dee7808 */ /* 0x000fe40007000000 */
[----:B------:R-:W-:Y:S02]  /*aaf0*/  FSEL R182, R31, -INF , !P0 ;  /* 0xff8000001fb67808 */ /* 0x000fe40004000000 */
[----:B------:R-:W-:Y:S02]  /*ab00*/  FSEL R224, R24, -INF , !P2 ;  /* 0xff80000018e07808 */ /* 0x000fe40005000000 */
[C---:B------:R-:W-:Y:S02]  /*ab10*/  ISETP.GE.AND P6, PT, R7.reuse, R229, PT ;  /* 0x000000e50700720c */ /* 0x040fe40003fc6270 */
[C---:B------:R-:W-:Y:S02]  /*ab20*/  ISETP.GE.AND P0, PT, R7.reuse, R227, PT ;  /* 0x000000e30700720c */ /* 0x040fe40003f06270 */
[----:B------:R-:W-:-:S02]  /*ab30*/  ISETP.GE.AND P5, PT, R7, R228, PT ;  /* 0x000000e40700720c */ /* 0x000fc40003fa6270 */
[----:B------:R-:W-:Y:S02]  /*ab40*/  ISETP.GE.AND P2, PT, R7, R226, PT ;  /* 0x000000e20700720c */ /* 0x000fe40003f46270 */
[----:B------:R-:W-:Y:S02]  /*ab50*/  FMNMX3.FTZ R7, R9, R16, R14, !PT ;  /* 0x0000001009077276 */ /* 0x000fe4000781000e */
[----:B------:R-:W-:Y:S02]  /*ab60*/  FMNMX3.FTZ R9, R3, R10, R4, !PT ;  /* 0x0000000a03097276 */ /* 0x000fe40007810004 */
[----:B------:R-:W-:Y:S02]  /*ab70*/  IADD3 R5, PT, PT, R5, -0x48, RZ ;  /* 0xffffffb805057810 */ /* 0x000fe40007ffe0ff */
[----:B------:R-:W-:Y:S02]  /*ab80*/  FMNMX3.FTZ R9, R9, R6, R8, !PT ;  /* 0x0000000609097276 */ /* 0x000fe40007810008 */
[----:B------:R-:W-:-:S02]  /*ab90*/  FSEL R222, R25, -INF , !P1 ;  /* 0xff80000019de7808 */ /* 0x000fc40004800000 */
[----:B------:R-:W-:Y:S02]  /*aba0*/  ISETP.GE.AND P1, PT, R5, R229, PT ;  /* 0x000000e50500720c */ /* 0x000fe40003f26270 */
[----:B------:R-:W-:Y:S02]  /*abb0*/  FMNMX3.FTZ R9, R9, R174, R172, !PT ;  /* 0x000000ae09097276 */ /* 0x000fe400078100ac */
[----:B------:R-:W-:Y:S02]  /*abc0*/  FSEL R205, R205, -INF , P6 ;  /* 0xff800000cdcd7808 */ /* 0x000fe40003000000 */
[----:B------:R-:W-:Y:S02]  /*abd0*/  FMNMX3.FTZ R7, R7, R198, R200, !PT ;  /* 0x000000c607077276 */ /* 0x000fe400078100c8 */
[----:B------:R-:W-:Y:S02]  /*abe0*/  FSEL R207, R207, -INF , P0 ;  /* 0xff800000cfcf7808 */ /* 0x000fe40000000000 */
[----:B------:R-:W-:-:S02]  /*abf0*/  FSEL R204, R204, -INF , P1 ;  /* 0xff800000cccc7808 */ /* 0x000fc40000800000 */
[C---:B------:R-:W-:Y:S02]  /*ac00*/  ISETP.GE.AND P6, PT, R5.reuse, R228, PT ;  /* 0x000000e40500720c */ /* 0x040fe40003fc6270 */
[C---:B------:R-:W-:Y:S02]  /*ac10*/  ISETP.GE.AND P0, PT, R5.reuse, R227, PT ;  /* 0x000000e30500720c */ /* 0x040fe40003f06270 */
[----:B------:R-:W-:Y:S02]  /*ac20*/  ISETP.GE.AND P1, PT, R5, R226, PT ;  /* 0x000000e20500720c */ /* 0x000fe40003f26270 */
[----:B------:R-:W-:Y:S02]  /*ac30*/  FMNMX3.FTZ R5, R9, R166, R168, !PT ;  /* 0x000000a609057276 */ /* 0x000fe400078100a8 */
[----:B------:R-:W-:Y:S02]  /*ac40*/  FMNMX3.FTZ R7, R7, R196, R170, !PT ;  /* 0x000000c407077276 */ /* 0x000fe400078100aa */
[----:B------:R-:W-:-:S02]  /*ac50*/  FMNMX3.FTZ R5, R5, R180, R176, !PT ;  /* 0x000000b405057276 */ /* 0x000fc400078100b0 */
[----:B------:R-:W-:Y:S02]  /*ac60*/  FMNMX3.FTZ R7, R7, R240, R242, !PT ;  /* 0x000000f007077276 */ /* 0x000fe400078100f2 */
[----:B------:R-:W-:Y:S02]  /*ac70*/  FSEL R208, R206, -INF , P0 ;  /* 0xff800000ced07808 */ /* 0x000fe40000000000 */
[----:B------:R-:W-:Y:S02]  /*ac80*/  FSEL R212, R26, -INF , !P4 ;  /* 0xff8000001ad47808 */ /* 0x000fe40006000000 */
[----:B------:R-:W-:Y:S02]  /*ac90*/  FSEL R210, R27, -INF , !P3 ;  /* 0xff8000001bd27808 */ /* 0x000fe40005800000 */
[----:B------:R-:W-:Y:S02]  /*aca0*/  FMNMX3.FTZ R5, R5, R178, R182, !PT ;  /* 0x000000b205057276 */ /* 0x000fe400078100b6 */
[----:B------:R-:W-:-:S02]  /*acb0*/  FMNMX3.FTZ R7, R7, R234, R238, !PT ;  /* 0x000000ea07077276 */ /* 0x000fc400078100ee */
[----:B------:R-:W-:Y:S02]  /*acc0*/  FSEL R206, R207, -INF , !P2 ;  /* 0xff800000cfce7808 */ /* 0x000fe40005000000 */
[----:B------:R-:W-:Y:S02]  /*acd0*/  FSEL R208, R208, -INF , !P1 ;  /* 0xff800000d0d07808 */ /* 0x000fe40004800000 */
[----:B------:R-:W-:Y:S02]  /*ace0*/  FMNMX3.FTZ R5, R5, R212, R210, !PT ;  /* 0x000000d405057276 */ /* 0x000fe400078100d2 */
[----:B------:R-:W-:Y:S02]  /*acf0*/  FSEL R218, R205, -INF , !P5 ;  /* 0xff800000cdda7808 */ /* 0x000fe40006800000 */
[----:B------:R-:W-:Y:S02]  /*ad00*/  FSEL R220, R204, -INF , !P6 ;  /* 0xff800000ccdc7808 */ /* 0x000fe40007000000 */
[----:B------:R-:W-:-:S02]  /*ad10*/  FMNMX3.FTZ R7, R7, R224, R222, !PT ;  /* 0x000000e007077276 */ /* 0x000fc400078100de */
[----:B------:R-:W-:Y:S02]  /*ad20*/  FMNMX3.FTZ R22, R5, R208, R206, !PT ;  /* 0x000000d005167276 */ /* 0x000fe400078100ce */
[----:B------:R-:W-:Y:S02]  /*ad30*/  FMNMX3.FTZ R7, R7, R220, R218, !PT ;  /* 0x000000dc07077276 */ /* 0x000fe400078100da */
[----:B------:R-:W-:Y:S01]  /*ad40*/  LEA R214, R165, UR5, 0x1 ;  /* 0x00000005a5d67c11 */ /* 0x000fe2000f8e08ff */
[----:B------:R-:W2:Y:S03]  /*ad50*/  SHFL.BFLY PT, R5, R22, 0x2, 0x1f ;  /* 0x0c401f0016057f89 */ /* 0x000ea600000e0000 */
[----:B------:R-:W-:Y:S01]  /*ad60*/  IADD3 R203, PT, PT, R214, 0x10040, RZ ;  /* 0x00010040d6cb7810 */ /* 0x000fe20007ffe0ff */
[----:B------:R-:W3:Y:S01]  /*ad70*/  SHFL.BFLY PT, R20, R7, 0x2, 0x1f ;  /* 0x0c401f0007147f89 */ /* 0x000ee200000e0000 */
[----:B--2---:R-:W-:-:S02]  /*ad80*/  FMNMX.FTZ R5, R22, R5, !PT ;  /* 0x0000000516057209 */ /* 0x004fc40007810000 */
[----:B---3--:R-:W-:-:S03]  /*ad90*/  FMNMX.FTZ R20, R7, R20, !PT ;  /* 0x0000001407147209 */ /* 0x008fc60007810000 */
[----:B------:R-:W2:Y:S04]  /*ada0*/  SHFL.BFLY PT, R184, R5, 0x1, 0x1f ;  /* 0x0c201f0005b87f89 */ /* 0x000ea800000e0000 */
[----:B------:R-:W3:Y:S01]  /*adb0*/  SHFL.BFLY PT, R185, R20, 0x1, 0x1f ;  /* 0x0c201f0014b97f89 */ /* 0x000ee200000e0000 */
[----:B--2---:R-:W-:Y:S02]  /*adc0*/  FMNMX.FTZ R184, R5, R184, !PT ;  /* 0x000000b805b87209 */ /* 0x004fe40007810000 */
[----:B---3--:R-:W-:-:S03]  /*add0*/  FMNMX.FTZ R185, R20, R185, !PT ;  /* 0x000000b914b97209 */ /* 0x008fc60007810000 */
[C---:B-1----:R-:W-:Y:S01]  /*ade0*/  FMUL.FTZ R205, R184.reuse, UR4 ;  /* 0x00000004b8cd7c20 */ /* 0x042fe20008410000 */
[----:B------:R-:W-:Y:S02]  /*adf0*/  FSETP.NEU.FTZ.AND P0, PT, R184, -INF , PT ;  /* 0xff800000b800780b */ /* 0x000fe40003f1d000 */
[C---:B------:R-:W-:Y:S01]  /*ae00*/  FSETP.NEU.FTZ.AND P1, PT, R185.reuse, -INF , PT ;  /* 0xff800000b900780b */ /* 0x040fe20003f3d000 */
[----:B------:R-:W-:Y:S01]  /*ae10*/  FMUL.FTZ R207, R185, UR4 ;  /* 0x00000004b9cf7c20 */ /* 0x000fe20008410000 */
[----:B------:R-:W-:Y:S02]  /*ae20*/  FSEL R205, R205, RZ, P0 ;  /* 0x000000ffcdcd7208 */ /* 0x000fe40000000000 */
[----:B------:R-:W-:Y:S02]  /*ae30*/  FSEL R5, R185, RZ, P1 ;  /* 0x000000ffb9057208 */ /* 0x000fe40000800000 */
[----:B------:R-:W-:Y:S01]  /*ae40*/  FSEL R207, R207, RZ, P1 ;  /* 0x000000ffcfcf7208 */ /* 0x000fe20000800000 */
[----:B------:R-:W-:Y:S01]  /*ae50*/  FFMA.FTZ R187, R4, UR4, -R205 ;  /* 0x0000000404bb7c23 */ /* 0x000fe200080108cd */
[----:B------:R-:W-:Y:S01]  /*ae60*/  R2P PR, R213, 0x6 ;  /* 0x00000006d5007804 */ /* 0x000fe20000000000 */
[----:B------:R-:W-:Y:S01]  /*ae70*/  FADD.FTZ R5, R164, -R5 ;  /* 0x80000005a4057221 */ /* 0x000fe20000010000 */
[----:B------:R-:W-:Y:S01]  /*ae80*/  FSEL R4, R184, RZ, P0 ;  /* 0x000000ffb8047208 */ /* 0x000fe20000000000 */
[--C-:B------:R-:W-:Y:S01]  /*ae90*/  FFMA.FTZ R194, R12, UR4, -R207.reuse ;  /* 0x000000040cc27c23 */ /* 0x100fe200080108cf */
[--C-:B------:R-:W-:Y:S01]  /*aea0*/  FFMA.FTZ R186, R18, UR4, -R207.reuse ;  /* 0x0000000412ba7c23 */ /* 0x100fe200080108cf */
[----:B------:R-:W-:Y:S01]  /*aeb0*/  SEL R195, R2, 0xffffffe0, !P1 ;  /* 0xffffffe002c37807 */ /* 0x000fe20004800000 */
[----:B------:R-:W-:Y:S01]  /*aec0*/  FMUL.FTZ R193, R5, UR4 ;  /* 0x0000000405c17c20 */ /* 0x000fe20008410000 */
[----:B------:R-:W-:Y:S01]  /*aed0*/  FADD.FTZ R4, R3, -R4 ;  /* 0x8000000403047221 */ /* 0x000fe20000010000 */
[----:B------:R-:W-:Y:S01]  /*aee0*/  IADD3 R3, PT, PT, R214, 0x10000, RZ ;  /* 0x00010000d6037810 */ /* 0x000fe20007ffe0ff */
[--C-:B------:R-:W-:Y:S01]  /*aef0*/  FFMA.FTZ R190, R16, UR4, -R207.reuse ;  /* 0x0000000410be7c23 */ /* 0x100fe200080108cf */
[----:B------:R-:W-:Y:S01]  /*af00*/  FFMA.FTZ R189, R14, UR4, -R207 ;  /* 0x000000040ebd7c23 */ /* 0x000fe200080108cf */
[----:B------:R-:W-:Y:S01]  /*af10*/  FMUL.FTZ R2, R4, UR4 ;  /* 0x0000000404027c20 */ /* 0x000fe20008410000 */
[----:B------:R-:W1:Y:S01]  /*af20*/  MUFU.EX2 R193, R193 ;  /* 0x000000c100c17308 */ /* 0x000e620000000800 */
[----:B------:R-:W-:Y:S01]  /*af30*/  @P2 IADD3 R203, PT, PT, R3, -0x40, RZ ;  /* 0xffffffc003cb2810 */ /* 0x000fe20007ffe0ff */
[--C-:B------:R-:W-:Y:S01]  /*af40*/  FFMA.FTZ R188, R10, UR4, -R205.reuse ;  /* 0x000000040abc7c23 */ /* 0x100fe200080108cd */
[--C-:B------:R-:W-:Y:S01]  /*af50*/  FFMA.FTZ R191, R6, UR4, -R205.reuse ;  /* 0x0000000406bf7c23 */ /* 0x100fe200080108cd */
[----:B------:R-:W-:Y:S01]  /*af60*/  FFMA.FTZ R192, R8, UR4, -R205 ;  /* 0x0000000408c07c23 */ /* 0x000fe200080108cd */
[----:B------:R-:W2:Y:S01]  /*af70*/  MUFU.EX2 R2, R2 ;  /* 0x0000000200027308 */ /* 0x000ea20000000800 */
[----:B------:R-:W3:Y:S01]  /*af80*/  LDSM.16.MT88.4 R28, [R203] ;  /* 0x00000000cb1c783b */ /* 0x000ee20000004200 */
[----:B------:R-:W-:Y:S01]  /*af90*/  IADD3 R204, PT, PT, R214, R195, RZ ;  /* 0x000000c3d6cc7210 */ /* 0x000fe20007ffe0ff */
[--C-:B------:R-:W-:Y:S01]  /*afa0*/  FFMA.FTZ R199, R200, UR4, -R207.reuse ;  /* 0x00000004c8c77c23 */ /* 0x100fe200080108cf */
[----:B------:R-:W-:Y:S01]  /*afb0*/  MUFU.EX2 R194, R194 ;  /* 0x000000c200c27308 */ /* 0x000fe20000000800 */
[----:B------:R-:W-:Y:S01]  /*afc0*/  IADD3 R195, PT, PT, R195, R203, RZ ;  /* 0x000000cbc3c37210 */ /* 0x000fe20007ffe0ff */
[----:B------:R-:W-:Y:S01]  /*afd0*/  LDSM.16.MT88.4 R12, [R214+0x10000] ;  /* 0x01000000d60c783b */ /* 0x000fe20000004200 */
[----:B------:R-:W-:Y:S01]  /*afe0*/  FFMA.FTZ R3, R170, UR4, -R207 ;  /* 0x00000004aa037c23 */ /* 0x000fe200080108cf */
[----:B------:R-:W4:Y:S01]  /*aff0*/  MUFU.EX2 R186, R186 ;  /* 0x000000ba00ba7308 */ /* 0x000f220000000800 */
[-C--:B-1----:R-:W-:Y:S01]  /*b000*/  FMUL.FTZ R32, R136, R193.reuse ;  /* 0x000000c188207220 */ /* 0x082fe20000410000 */
[-C--:B------:R-:W-:Y:S01]  /*b010*/  FMUL.FTZ R33, R137, R193.reuse ;  /* 0x000000c189217220 */ /* 0x080fe20000410000 */
        /* <DEDUP_REMOVED lines=8> */
[----:B------:R-:W-:Y:S01]  /*b0a0*/  FMUL.FTZ R27, R147, R2 ;  /* 0x00000002931b7220 */ /* 0x000fe20000410000 */
[----:B------:R-:W-:Y:S01]  /*b0b0*/  MUFU.EX2 R188, R188 ;  /* 0x000000bc00bc7308 */ /* 0x000fe20000000800 */
[-C--:B------:R-:W-:Y:S01]  /*b0c0*/  FMUL.FTZ R140, R140, R193.reuse ;  /* 0x000000c18c8c7220 */ /* 0x080fe20000410000 */
[----:B----4-:R-:W-:Y:S01]  /*b0d0*/  F2FP.BF16.F32.PACK_AB R4, R186, R194 ;  /* 0x000000c2ba04723e */ /* 0x010fe200000010ff */
[-C--:B------:R-:W-:Y:S01]  /*b0e0*/  FMUL.FTZ R141, R141, R193.reuse ;  /* 0x000000c18d8d7220 */ /* 0x080fe20000410000 */
[----:B------:R-:W4:Y:S01]  /*b0f0*/  MUFU.EX2 R187, R187 ;  /* 0x000000bb00bb7308 */ /* 0x000f220000000800 */
[-C--:B------:R-:W-:Y:S01]  /*b100*/  FMUL.FTZ R142, R142, R2.reuse ;  /* 0x000000028e8e7220 */ /* 0x080fe20000410000 */
[----:B------:R-:W-:Y:S01]  /*b110*/  FMUL.FTZ R143, R143, R2 ;  /* 0x000000028f8f7220 */ /* 0x000fe20000410000 */
[----:B------:R-:W5:Y:S01]  /*b120*/  LDSM.16.MT88.4 R144, [R203+0x2000] ;  /* 0x00200000cb90783b */ /* 0x000f620000004200 */
[----:B------:R-:W-:Y:S01]  /*b130*/  MUFU.EX2 R191, R191 ;  /* 0x000000bf00bf7308 */ /* 0x000fe20000000800 */
[-C--:B------:R-:W-:Y:S01]  /*b140*/  FMUL.FTZ R44, R44, R193.reuse ;  /* 0x000000c12c2c7220 */ /* 0x080fe20000410000 */
[----:B-1----:R-:W-:Y:S01]  /*b150*/  F2FP.BF16.F32.PACK_AB R6, R189, R190 ;  /* 0x000000bebd06723e */ /* 0x002fe200000010ff */
[-C--:B------:R-:W-:Y:S01]  /*b160*/  FMUL.FTZ R45, R45, R193.reuse ;  /* 0x000000c12d2d7220 */ /* 0x080fe20000410000 */
[----:B------:R-:W1:Y:S01]  /*b170*/  MUFU.EX2 R192, R192 ;  /* 0x000000c000c07308 */ /* 0x000e620000000800 */
[-C--:B------:R-:W-:Y:S01]  /*b180*/  FMUL.FTZ R46, R46, R2.reuse ;  /* 0x000000022e2e7220 */ /* 0x080fe20000410000 */
[-C--:B------:R-:W-:Y:S01]  /*b190*/  FMUL.FTZ R47, R47, R2.reuse ;  /* 0x000000022f2f7220 */ /* 0x080fe20000410000 */
[-C--:B------:R-:W-:Y:S01]  /*b1a0*/  FMUL.FTZ R48, R48, R193.reuse ;  /* 0x000000c130307220 */ /* 0x080fe20000410000 */
[-C--:B------:R-:W-:Y:S01]  /*b1b0*/  FMUL.FTZ R49, R49, R193.reuse ;  /* 0x000000c131317220 */ /* 0x080fe20000410000 */
[----:B------:R-:W-:Y:S01]  /*b1c0*/  FMUL.FTZ R50, R50, R2 ;  /* 0x0000000232327220 */ /* 0x000fe20000410000 */
        /* <DEDUP_REMOVED lines=30> */
[----:B------:R-:W3:Y:S01]  /*b3b0*/  LDSM.16.MT88.4 R20, [R204+0x10000] ;  /* 0x01000000cc14783b */ /* 0x000ee20000004200 */
        /* <DEDUP_REMOVED lines=25> */
[----:B------:R-:W4:Y:S01]  /*b550*/  LDSM.16.MT88.4 R144, [R204+0x14000] ;  /* 0x01400000cc90783b */ /* 0x000f220000004200 */
        /* <DEDUP_REMOVED lines=47> */
[C---:B----4-:R-:W-:Y:S01]  /*b850*/  HMMA.16816.F32.BF16 R76, R4.reuse, R144, R76 ;  /* 0x00000090044c723c */ /* 0x050fe2000004184c */
[-C--:B------:R-:W-:Y:S01]  /*b860*/  FMUL.FTZ R123, R123, R2.reuse ;  /* 0x000000027b7b7220 */ /* 0x080fe20000410000 */
[--C-:B------:R-:W-:Y:S01]  /*b870*/  FFMA.FTZ R197, R174, UR4, -R205.reuse ;  /* 0x00000004aec57c23 */ /* 0x100fe200080108cd */
[--C-:B------:R-:W-:Y:S01]  /*b880*/  FFMA.FTZ R202, R172, UR4, -R205.reuse ;  /* 0x00000004acca7c23 */ /* 0x100fe200080108cd */
[----:B------:R-:W-:Y:S01]  /*b890*/  FFMA.FTZ R201, R168, UR4, -R205 ;  /* 0x00000004a8c97c23 */ /* 0x000fe200080108cd */
[----:B------:R-:W-:Y:S01]  /*b8a0*/  MUFU.EX2 R199, R199 ;  /* 0x000000c700c77308 */ /* 0x000fe20000000800 */
        /* <DEDUP_REMOVED lines=38> */
[--C-:B------:R-:W-:Y:S01]  /*bb10*/  FFMA.FTZ R209, R240, UR4, -R207.reuse ;  /* 0x00000004f0d17c23 */ /* 0x100fe200080108cf */
[----:B------:R-:W-:Y:S01]  /*bb20*/  FFMA.FTZ R211, R238, UR4, -R207 ;  /* 0x00000004eed37c23 */ /* 0x000fe200080108cf */
[----:B------:R-:W-:Y:S01]  /*bb30*/  LDSM.16.MT88.4 R168, [R204+0x12800] ;  /* 0x01280000cca8783b */ /* 0x000fe20000004200 */
[--C-:B------:R-:W-:Y:S01]  /*bb40*/  FFMA.FTZ R219, R180, UR4, -R205.reuse ;  /* 0x00000004b4db7c23 */ /* 0x100fe200080108cd */
[C---:B------:R-:W-:Y:S01]  /*bb50*/  HMMA.16816.F32.BF16 R96, R4.reuse, R138, R96 ;  /* 0x0000008a0460723c */ /* 0x040fe20000041860 */
[--C-:B------:R-:W-:Y:S01]  /*bb60*/  FFMA.FTZ R240, R176, UR4, -R205.reuse ;  /* 0x00000004b0f07c23 */ /* 0x100fe200080108cd */
[----:B------:R-:W2:Y:S01]  /*bb70*/  LDSM.16.MT88.4 R136, [R203+0x6000] ;  /* 0x00600000cb88783b */ /* 0x000ea20000004200 */
[--C-:B------:R-:W-:Y:S01]  /*bb80*/  FFMA.FTZ R217, R178, UR4, -R205.reuse ;  /* 0x00000004b2d97c23 */ /* 0x100fe200080108cd */
[----:B------:R-:W-:Y:S01]  /*bb90*/  MUFU.EX2 R209, R209 ;  /* 0x000000d100d17308 */ /* 0x000fe20000000800 */
[--C-:B------:R-:W-:Y:S01]  /*bba0*/  FFMA.FTZ R206, R206, UR4, -R205.reuse ;  /* 0x00000004cece7c23 */ /* 0x100fe200080108cd */
[----:B------:R-:W-:Y:S01]  /*bbb0*/  LDSM.16.MT88.4 R160, [R214+0x14800] ;  /* 0x01480000d6a0783b */ /* 0x000fe20000004200 */
[----:B------:R-:W-:Y:S01]  /*bbc0*/  FFMA.FTZ R210, R210, UR4, -R205 ;  /* 0x00000004d2d27c23 */ /* 0x000fe200080108cd */
[C---:B------:R-:W-:Y:S01]  /*bbd0*/  HMMA.16816.F32.BF16 R32, R4.reuse, R152, R32 ;  /* 0x000000980420723c */ /* 0x040fe20000041820 */
[----:B------:R-:W-:Y:S01]  /*bbe0*/  MUFU.EX2 R211, R211 ;  /* 0x000000d300d37308 */ /* 0x000fe20000000800 */
[----:B------:R-:W-:Y:S01]  /*bbf0*/  LDSM.16.MT88.4 R176, [R195+0x1000] ;  /* 0x00100000c3b0783b */ /* 0x000fe20000004200 */
[----:B------:R-:W-:Y:S01]  /*bc00*/  FFMA.FTZ R193, R239, R193, R194 ;  /* 0x000000c1efc17223 */ /* 0x000fe200000100c2 */
[----:B------:R-:W-:Y:S01]  /*bc10*/  FFMA.FTZ R2, R235, R2, R188 ;  /* 0x00000002eb027223 */ /* 0x000fe200000100bc */
[----:B------:R-:W-:Y:S01]  /*bc20*/  MUFU.EX2 R219, R219 ;  /* 0x000000db00db7308 */ /* 0x000fe20000000800 */
[----:B------:R-:W-:Y:S01]  /*bc30*/  PLOP3.LUT P0, PT, PT, PT, UP0, 0x80, 0x8 ;  /* 0x000000000008781c */ /* 0x000fe20003f0f008 */
[----:B------:R-:W-:Y:S01]  /*bc40*/  FADD.FTZ R193, R186, R193 ;  /* 0x000000c1bac17221 */ /* 0x000fe20000010000 */
[----:B------:R-:W-:Y:S01]  /*bc50*/  HMMA.16816.F32.BF16 R132, R4, R154, R132 ;  /* 0x0000009a0484723c */ /* 0x000fe20000041884 */
[----:B------:R-:W4:Y:S01]  /*bc60*/  LDSM.16.MT88.4 R152, [R195+0x6000] ;  /* 0x00600000c398783b */ /* 0x000f220000004200 */
[----:B------:R-:W-:Y:S01]  /*bc70*/  MUFU.EX2 R240, R240 ;  /* 0x000000f000f07308 */ /* 0x000fe20000000800 */
[----:B------:R-:W-:Y:S01]  /*bc80*/  FADD.FTZ R2, R187, R2 ;  /* 0x00000002bb027221 */ /* 0x000fe20000010000 */
[----:B------:R-:W-:-:S02]  /*bc90*/  FADD.FTZ R190, R190, R193 ;  /* 0x000000c1bebe7221 */ /* 0x000fc40000010000 */
[----:B------:R-:W-:Y:S01]  /*bca0*/  MUFU.EX2 R217, R217 ;  /* 0x000000d900d97308 */ /* 0x000fe20000000800 */
[----:B------:R-:W-:Y:S01]  /*bcb0*/  FADD.FTZ R191, R191, R2 ;  /* 0x00000002bfbf7221 */ /* 0x000fe20000010000 */
[----:B---3--:R-:W-:Y:S01]  /*bcc0*/  HMMA.16816.F32.BF16 R100, R4, R144, R100 ;  /* 0x000000900464723c */ /* 0x008fe20000041864 */
[----:B------:R-:W-:Y:S01]  /*bcd0*/  FADD.FTZ R189, R189, R190 ;  /* 0x000000bebdbd7221 */ /* 0x000fe20000010000 */
[----:B------:R-:W-:Y:S01]  /*bce0*/  MUFU.EX2 R206, R206 ;  /* 0x000000ce00ce7308 */ /* 0x000fe20000000800 */
[----:B------:R-:W-:-:S05]  /*bcf0*/  FADD.FTZ R192, R192, R191 ;  /* 0x000000bfc0c07221 */ /* 0x000fca0000010000 */
[C---:B------:R-:W-:Y:S01]  /*bd00*/  HMMA.16816.F32.BF16 R104, R4.reuse, R146, R104 ;  /* 0x000000920468723c */ /* 0x040fe20000041868 */
[----:B------:R-:W3:Y:S07]  /*bd10*/  LDSM.16.MT88.4 R144, [R204+0x10800] ;  /* 0x01080000cc90783b */ /* 0x000eee0000004200 */
[----:B-1----:R-:W-:Y:S01]  /*bd20*/  HMMA.16816.F32.BF16 R108, R4, R140, R108 ;  /* 0x0000008c046c723c */ /* 0x002fe2000004186c */
[--C-:B------:R-:W-:Y:S01]  /*bd30*/  FFMA.FTZ R140, R198, UR4, -R207.reuse ;  /* 0x00000004c68c7c23 */ /* 0x100fe200080108cf */
[----:B------:R-:W-:Y:S01]  /*bd40*/  FFMA.FTZ R198, R196, UR4, -R207 ;  /* 0x00000004c4c67c23 */ /* 0x000fe200080108cf */
[----:B------:R-:W-:-:S02]  /*bd50*/  FFMA.FTZ R196, R166, UR4, -R205 ;  /* 0x00000004a6c47c23 */ /* 0x000fc400080108cd */
[----:B------:R1:W5:Y:S01]  /*bd60*/  MUFU.EX2 R200, R140 ;  /* 0x0000008c00c87308 */ /* 0x0003620000000800 */
[----:B------:R-:W-:Y:S02]  /*bd70*/  LDSM.16.MT88.4 R164, [R203+0x2800] ;  /* 0x00280000cba4783b */ /* 0x000fe40000004200 */
[C---:B------:R-:W-:Y:S01]  /*bd80*/  HMMA.16816.F32.BF16 R112, R4.reuse, R142, R112 ;  /* 0x0000008e0470723c */ /* 0x040fe20000041870 */
[----:B------:R-:W5:Y:S04]  /*bd90*/  MUFU.EX2 R198, R198 ;  /* 0x000000c600c67308 */ /* 0x000f680000000800 */
[----:B------:R-:W3:Y:S03]  /*bda0*/  MUFU.EX2 R196, R196 ;  /* 0x000000c400c47308 */ /* 0x000ee60000000800 */
[C---:B--2---:R-:W-:Y:S01]  /*bdb0*/  HMMA.16816.F32.BF16 R116, R4.reuse, R136, R116 ;  /* 0x000000880474723c */ /* 0x044fe20000041874 */
[----:B-1----:R-:W1:Y:S07]  /*bdc0*/  LDSM.16.MT88.4 R140, [R203+0x800] ;  /* 0x00080000cb8c783b */ /* 0x002e6e0000004200 */
        /* <DEDUP_REMOVED lines=10> */
[----:B-----5:R-:W-:Y:S01]  /*be70*/  F2FP.BF16.F32.PACK_AB R128, R199, R200 ;  /* 0x000000c8c780723e */ /* 0x020fe200000010ff */
[----:B------:R-:W4:Y:S01]  /*be80*/  LDSM.16.MT88.4 R152, [R195+0x2800] ;  /* 0x00280000c398783b */ /* 0x000f220000004200 */
[----:B------:R-:W-:Y:S01]  /*be90*/  F2FP.BF16.F32.PACK_AB R129, R202, R197 ;  /* 0x000000c5ca81723e */ /* 0x000fe200000010ff */
[----:B------:R-:W-:Y:S01]  /*bea0*/  FADD.FTZ R200, R200, R189 ;  /* 0x000000bdc8c87221 */ /* 0x000fe20000010000 */
[----:B------:R-:W-:-:S02]  /*beb0*/  F2FP.BF16.F32.PACK_AB R130, R3, R198 ;  /* 0x000000c60382723e */ /* 0x000fc400000010ff */
[----:B---3--:R-:W-:Y:S01]  /*bec0*/  F2FP.BF16.F32.PACK_AB R131, R201, R196 ;  /* 0x000000c4c983723e */ /* 0x008fe200000010ff */
[----:B------:R-:W-:-:S04]  /*bed0*/  FADD.FTZ R199, R199, R200 ;  /* 0x000000c8c7c77221 */ /* 0x000fc80000010000 */
[----:B------:R-:W-:Y:S02]  /*bee0*/  FADD.FTZ R198, R198, R199 ;  /* 0x000000c7c6c67221 */ /* 0x000fe40000010000 */
[----:B------:R-:W-:Y:S02]  /*bef0*/  HMMA.16816.F32.BF16 R16, R128, R144, R16 ;  /* 0x000000908010723c */ /* 0x000fe40000041810 */
[----:B------:R-:W-:Y:S01]  /*bf00*/  FADD.FTZ R198, R3, R198 ;  /* 0x000000c603c67221 */ /* 0x000fe20000010000 */
[-C--:B------:R-:W-:Y:S02]  /*bf10*/  MOV R3, R184.reuse ;  /* 0x000000b800037202 */ /* 0x080fe40000000f00 */
[----:B------:R-:W-:-:S03]  /*bf20*/  @P0 MOV R3, R184 ;  /* 0x000000b800030202 */ /* 0x000fc60000000f00 */
        /* <DEDUP_REMOVED lines=55> */
[----:B-1----:R-:W-:-:S02]  /*c2a0*/  F2FP.BF16.F32.PACK_AB R6, R211, R238 ;  /* 0x000000eed306723e */ /* 0x002fc400000010ff */
        /* <DEDUP_REMOVED lines=31> */
[----:B------:R-:W-:Y:S04]  /*c4a0*/  MUFU.EX2 R183, R183 ;  /* 0x000000b700b77308 */ /* 0x000fe80000000800 */
[----:B------:R-:W-:Y:S03]  /*c4b0*/  MUFU.EX2 R182, R182 ;  /* 0x000000b600b67308 */ /* 0x000fe60000000800 */
[C---:B------:R-:W-:Y:S01]  /*c4c0*/  HMMA.16816.F32.BF16 R104, R4.reuse, R14, R104 ;  /* 0x0000000e0468723c */ /* 0x040fe20000041868 */
[----:B------:R-:W3:Y:S01]  /*c4d0*/  LDSM.16.MT88.4 R12, [R204+0x15800] ;  /* 0x01580000cc0c783b */ /* 0x000ee20000004200 */
[----:B------:R-:W-:Y:S06]  /*c4e0*/  MUFU.EX2 R207, R207 ;  /* 0x000000cf00cf7308 */ /* 0x000fec0000000800 */
[C---:B----4-:R-:W-:Y:S01]  /*c4f0*/  HMMA.16816.F32.BF16 R116, R4.reuse, R32, R116 ;  /* 0x000000200474723c */ /* 0x050fe20000041874 */
[----:B------:R-:W-:Y:S01]  /*c500*/  FFMA.FTZ R32, R208, UR4, -R205 ;  /* 0x00000004d0207c23 */ /* 0x000fe200080108cd */
[----:B------:R-:W-:Y:S01]  /*c510*/  UMOV UR4, UR12 ;  /* 0x0000000c00047c82 */ /* 0x000fe20008000000 */
[----:B------:R-:W4:Y:S04]  /*c520*/  MUFU.EX2 R208, R210 ;  /* 0x000000d200d07308 */ /* 0x000f280000000800 */
[----:B------:R1:W2:Y:S01]  /*c530*/  MUFU.EX2 R205, R32 ;  /* 0x0000002000cd7308 */ /* 0x0002a20000000800 */
        /* <DEDUP_REMOVED lines=25> */
[----:B----4-:R-:W-:Y:S01]  /*c6d0*/  F2FP.BF16.F32.PACK_AB R5, R208, R207 ;  /* 0x000000cfd005723e */ /* 0x010fe200000010ff */
[----:B------:R-:W-:Y:S01]  /*c6e0*/  FADD.FTZ R180, R180, R211 ;  /* 0x000000d3b4b47221 */ /* 0x000fe20000010000 */
[----:B------:R-:W-:-:S02]  /*c6f0*/  F2FP.BF16.F32.PACK_AB R6, R182, R183 ;  /* 0x000000b7b606723e */ /* 0x000fc400000010ff */
[----:B--2---:R-:W-:Y:S01]  /*c700*/  F2FP.BF16.F32.PACK_AB R7, R206, R205 ;  /* 0x000000cdce07723e */ /* 0x004fe200000010ff */
[----:B------:R-:W-:-:S04]  /*c710*/  FADD.FTZ R180, R181, R180 ;  /* 0x000000b4b5b47221 */ /* 0x000fc80000010000 */
[----:B------:R-:W-:Y:S02]  /*c720*/  FADD.FTZ R183, R183, R180 ;  /* 0x000000b4b7b77221 */ /* 0x000fe40000010000 */
[----:B------:R-:W-:Y:S02]  /*c730*/  HMMA.16816.F32.BF16 R108, R4, R8, R108 ;  /* 0x00000008046c723c */ /* 0x000fe4000004186c */
[----:B------:R-:W-:-:S06]  /*c740*/  FADD.FTZ R239, R182, R183 ;  /* 0x000000b7b6ef7221 */ /* 0x000fcc0000010000 */
        /* <DEDUP_REMOVED lines=53> */
.L_x_2601:
[----:B------:R-:W-:-:S12]  /*caa0*/  UIADD3 UR20, UPT, UPT, UR4, -0x1, URZ ;  /* 0xffffffff04147890 */ /* 0x000fd8000fffe0ff */
.L_x_2607:
[----:B------:R-:W-:-:S09]  /*cab0*/  UISETP.GE.AND UP0, UPT, UR20, UR18, UPT ;  /* 0x000000121400728c */ /* 0x000fd2000bf06270 */
[----:B------:R-:W-:Y:S05]  /*cac0*/  BRA.U !UP0, `(.L_x_2608) ;  /* 0x0000004d08607547 */ /* 0x000fea000b800000 */
[----:B------:R-:W1:Y:S01]  /*cad0*/  S2UR UR5, SR_CgaCtaId ;  /* 0x00000000000579c3 */ /* 0x000e620000008800 */
[----:B------:R-:W2:Y:S01]  /*cae0*/  LDCU.64 UR6, c[0x0][0x4e0] ;  /* 0x00009c00ff0677ac */ /* 0x000ea20008000a00 */
[----:B------:R-:W-:Y:S01]  /*caf0*/  IMAD.MOV.U32 R5, RZ, RZ, 0x20 ;  /* 0x00000020ff057424 */ /* 0x000fe200078e00ff */
[----:B------:R-:W-:Y:S01]  /*cb00*/  LOP3.LUT P0, RZ, R213, 0x2, RZ, 0xc0, !PT ;  /* 0x00000002d5ff7812 */ /* 0x000fe2000780c0ff */
[----:B------:R-:W3:Y:S01]  /*cb10*/  LDCU.64 UR8, c[0x0][0x4e0] ;  /* 0x00009c00ff0877ac */ /* 0x000ee20008000a00 */
[----:B------:R-:W-:Y:S02]  /*cb20*/  MOV R2, R3 ;  /* 0x0000000300027202 */ /* 0x000fe40000000f00 */
[----:B------:R-:W-:Y:S01]  /*cb30*/  SEL R5, R5, 0xffffffe0, !P0 ;  /* 0xffffffe005057807 */ /* 0x000fe20004000000 */
[----:B------:R-:W-:Y:S01]  /*cb40*/  USHF.L.U32 UR26, UR20, 0x6, URZ ;  /* 0x00000006141a7899 */ /* 0x000fe200080006ff */
[C---:B------:R-:W-:Y:S01]  /*cb50*/  IADD3 R225, PT, PT, R214.reuse, 0x10000, RZ ;  /* 0x00010000d6e17810 */ /* 0x040fe20007ffe0ff */
[----:B------:R-:W-:Y:S01]  /*cb60*/  UMOV UR15, 0x400 ;  /* 0x00000400000f7882 */ /* 0x000fe20000000000 */
[----:B------:R-:W-:Y:S01]  /*cb70*/  UIADD3 UR23, UPT, UPT, UR20, 0x1, URZ ;  /* 0x0000000114177890 */ /* 0x000fe2000fffe0ff */
[----:B------:R-:W-:Y:S01]  /*cb80*/  IMAD.IADD R212, R214, 0x1, R5 ;  /* 0x00000001d6d47824 */ /* 0x000fe200078e0205 */
[----:B------:R-:W4:Y:S01]  /*cb90*/  LDCU UR21, c[0x0][0x440] ;  /* 0x00008800ff1577ac */ /* 0x000f220008000800 */
[----:B------:R-:W-:Y:S01]  /*cba0*/  IMAD.U32 R7, RZ, RZ, UR26 ;  /* 0x0000001aff077e24 */ /* 0x000fe2000f8e00ff */
[----:B------:R-:W1:Y:S04]  /*cbb0*/  LDCU UR4, c[0x0][0x45c] ;  /* 0x00008b80ff0477ac */ /* 0x000e680008000800 */
[----:B------:R-:W-:Y:S01]  /*cbc0*/  LOP3.LUT R234, R7, 0x20, R0, 0xfe, !PT ;  /* 0x0000002007ea7812 */ /* 0x000fe200078efe00 */
[----:B------:R-:W-:Y:S01]  /*cbd0*/  IMAD.MOV.U32 R0, RZ, RZ, R164 ;  /* 0x000000ffff007224 */ /* 0x000fe200078e00a4 */
[----:B--2---:R-:W-:-:S02]  /*cbe0*/  UISETP.NE.U32.AND UP1, UPT, UR6, URZ, UPT ;  /* 0x000000ff0600728c */ /* 0x004fc4000bf25070 */
[----:B---3--:R-:W-:Y:S02]  /*cbf0*/  UISETP.NE.U32.AND UP0, UPT, UR8, URZ, UPT ;  /* 0x000000ff0800728c */ /* 0x008fe4000bf05070 */
[----:B------:R-:W-:Y:S02]  /*cc00*/  UISETP.NE.AND.EX UP1, UPT, UR7, URZ, UPT, UP1 ;  /* 0x000000ff0700728c */ /* 0x000fe4000bf25310 */
[----:B------:R-:W-:Y:S01]  /*cc10*/  UISETP.NE.AND.EX UP0, UPT, UR9, URZ, UPT, UP0 ;  /* 0x000000ff0900728c */ /* 0x000fe2000bf05300 */
[----:B------:R-:W2:Y:S01]  /*cc20*/  LDCU UR20, c[0x0][0x3c4] ;  /* 0x00007880ff1477ac */ /* 0x000ea20008000800 */
[----:B------:R-:W3:Y:S01]  /*cc30*/  LDCU UR14, c[0x0][0x3bc] ;  /* 0x00007780ff0e77ac */ /* 0x000ee20008000800 */
[----:B------:R-:W2:Y:S01]  /*cc40*/  LDCU.64 UR10, c[0x0][0x3a0] ;  /* 0x00007400ff0a77ac */ /* 0x000ea20008000a00 */
[----:B------:R-:W2:Y:S01]  /*cc50*/  LDCU.64 UR8, c[0x0][0x3c0] ;  /* 0x00007800ff0877ac */ /* 0x000ea20008000a00 */
[----:B------:R-:W2:Y:S01]  /*cc60*/  LDCU.64 UR12, c[0x0][0x3a8] ;  /* 0x00007500ff0c77ac */ /* 0x000ea20008000a00 */
[----:B------:R-:W2:Y:S01]  /*cc70*/  LDCU.64 UR6, c[0x0][0x3b8] ;  /* 0x00007700ff0677ac */ /* 0x000ea20008000a00 */
[----:B------:R-:W-:-:S02]  /*cc80*/  UIADD3 UR26, UPT, UPT, UR26, 0x40, URZ ;  /* 0x000000401a1a7890 */ /* 0x000fc4000fffe0ff */
[----:B-1--4-:R-:W-:-:S12]  /*cc90*/  ULEA UR5, UR5, UR15, 0x18 ;  /* 0x0000000f05057291 */ /* 0x012fd8000f8ec0ff */
.L_x_2612:
[----:B------:R-:W-:Y:S01]  /*cca0*/  PLOP3.LUT P2, PT, PT, PT, UP1, 0x80, 0x8 ;  /* 0x000000000008781c */ /* 0x000fe20003f4f018 */
[----:B------:R-:W1:Y:S01]  /*ccb0*/  S2R R213, SR_TID.X ;  /* 0x0000000000d57919 */ /* 0x000e620000002100 */
[----:B------:R-:W-:Y:S01]  /*ccc0*/  PLOP3.LUT P0, PT, PT, PT, UP1, 0x80, 0x8 ;  /* 0x000000000008781c */ /* 0x000fe20003f0f018 */
[----:B------:R-:W4:Y:S01]  /*ccd0*/  @!UP1 LDCU UR17, c[0x0][0x3c0] ;  /* 0x00007800ff1197ac */ /* 0x000f220008000800 */
[----:B------:R-:W-:Y:S04]  /*cce0*/  DEPBAR.LE SB0, 0x0 ;  /* 0x000080000000791a */ /* 0x000fe80000000000 */
[----:B------:R-:W-:Y:S01]  /*ccf0*/  BAR.SYNC.DEFER_BLOCKING 0x0 ;  /* 0x0000000000007b1d */ /* 0x000fe20000010000 */
[C---:B-1----:R-:W-:Y:S01]  /*cd00*/  LOP3.LUT R8, R213.reuse, 0x38, RZ, 0xc0, !PT ;  /* 0x00000038d5087812 */ /* 0x042fe200078ec0ff */
[C---:B------:R-:W-:Y:S01]  /*cd10*/  IMAD.SHL.U32 R3, R213.reuse, 0x8, RZ ;  /* 0x00000008d5037824 */ /* 0x040fe200078e00ff */
[----:B------:R-:W-:Y:S01]  /*cd20*/  SHF.R.U32.HI R216, RZ, 0x1, R213 ;  /* 0x00000001ffd87819 */ /* 0x000fe200000116d5 */
[----:B------:R-:W-:Y:S01]  /*cd30*/  IMAD.SHL.U32 R6, R213, 0x40, RZ ;  /* 0x00000040d5067824 */ /* 0x000fe200078e00ff */
[----:B----4-:R-:W-:Y:S02]  /*cd40*/  @!UP1 USHF.L.U32 UR15, UR17, 0x6, URZ ;  /* 0x00000006110f9899 */ /* 0x010fe400080006ff */
[----:B------:R-:W-:Y:S02]  /*cd50*/  LOP3.LUT R5, R3, 0x38, RZ, 0xc0, !PT ;  /* 0x0000003803057812 */ /* 0x000fe400078ec0ff */
[----:B------:R-:W-:Y:S01]  /*cd60*/  LOP3.LUT R4, R6, 0x1c0, RZ, 0xc0, !PT ;  /* 0x000001c006047812 */ /* 0x000fe200078ec0ff */
[----:B------:R-:W-:Y:S01]  /*cd70*/  @!UP1 UMOV UR22, URZ ;  /* 0x000000ff00169c82 */ /* 0x000fe20008000000 */
[----:B------:R-:W-:Y:S01]  /*cd80*/  LOP3.LUT R7, R5, 0x40, RZ, 0xfc, !PT ;  /* 0x0000004005077812 */ /* 0x000fe200078efcff */
[----:B------:R-:W-:Y:S01]  /*cd90*/  @!UP1 UIADD3 UR22, UP2, UPT, URZ, -UR22, URZ ;  /* 0x80000016ff169290 */ /* 0x000fe2000ff5e0ff */
[--C-:B------:R-:W-:Y:S02]  /*cda0*/  LOP3.LUT R8, R8, 0x1f8, R3.reuse, 0x78, !PT ;  /* 0x000001f808087812 */ /* 0x100fe400078e7803 */
[----:B------:R-:W-:Y:S01]  /*cdb0*/  ISETP.GE.AND P4, PT, R7, UR21, PT ;  /* 0x0000001507007c0c */ /* 0x000fe2000bf86270 */
[----:B------:R-:W-:Y:S01]  /*cdc0*/  IMAD.SHL.U32 R7, R213, 0x20, RZ ;  /* 0x00000020d5077824 */ /* 0x000fe200078e00ff */
[--C-:B------:R-:W-:Y:S01]  /*cdd0*/  LOP3.LUT R4, R4, 0x38, R3.reuse, 0xf8, !PT ;  /* 0x0000003804047812 */ /* 0x100fe200078ef803 */
[----:B------:R-:W-:Y:S01]  /*cde0*/  @!UP1 UIADD3.X UR15, UPT, UPT, URZ, ~UR15, URZ, UP2, !UPT ;  /* 0x8000000fff0f9290 */ /* 0x000fe200097fe4ff */
[----:B------:R-:W-:Y:S02]  /*cdf0*/  LOP3.LUT R241, R8, 0x1e00, R3, 0xf8, !PT ;  /* 0x00001e0008f17812 */ /* 0x000fe400078ef803 */
[----:B------:R-:W-:Y:S01]  /*ce00*/  LOP3.LUT R215, R7, 0x7c00, RZ, 0xc0, !PT ;  /* 0x00007c0007d77812 */ /* 0x000fe200078ec0ff */
[----:B------:R-:W-:Y:S01]  /*ce10*/  @!UP1 USHF.R.S64 UR22, UR22, 0x1f, UR15 ;  /* 0x0000001f16169899 */ /* 0x000fe2000800100f */
[----:B------:R-:W-:Y:S01]  /*ce20*/  LOP3.LUT R7, R5, 0x80, RZ, 0xfc, !PT ;  /* 0x0000008005077812 */ /* 0x000fe200078efcff */
[----:B------:R-:W-:Y:S01]  /*ce30*/  IMAD.U32 R8, RZ, RZ, UR15 ;  /* 0x0000000fff087e24 */ /* 0x000fe2000f8e00ff */
[----:B------:R-:W-:Y:S02]  /*ce40*/  LOP3.LUT R3, R216, 0x8, RZ, 0xc0, !PT ;  /* 0x00000008d8037812 */ /* 0x000fe400078ec0ff */
[----:B------:R-:W-:Y:S02]  /*ce50*/  LOP3.LUT R224, R215, 0x200, R6, 0xf8, !PT ;  /* 0x00000200d7e07812 */ /* 0x000fe400078ef806 */
[----:B------:R-:W-:Y:S02]  /*ce60*/  ISETP.GE.AND P5, PT, R5, UR21, PT ;  /* 0x0000001505007c0c */ /* 0x000fe4000bfa6270 */
[----:B------:R-:W-:Y:S01]  /*ce70*/  ISETP.GE.AND P3, PT, R7, UR21, PT ;  /* 0x0000001507007c0c */ /* 0x000fe2000bf66270 */
[----:B------:R-:W-:Y:S01]  /*ce80*/  IMAD.MOV.U32 R7, RZ, RZ, R232 ;  /* 0x000000ffff077224 */ /* 0x000fe200078e00e8 */
[----:B------:R-:W-:Y:S02]  /*ce90*/  LOP3.LUT R224, R224, R4, R3, 0xf6, !PT ;  /* 0x00000004e0e07212 */ /* 0x000fe400078ef603 */
[----:B------:R-:W-:Y:S02]  /*cea0*/  LOP3.LUT R5, R5, 0xc0, RZ, 0xfc, !PT ;  /* 0x000000c005057812 */ /* 0x000fe400078efcff */
[----:B------:R-:W-:Y:S02]  /*ceb0*/  LOP3.LUT R223, R6, 0x400, RZ, 0xc0, !PT ;  /* 0x0000040006df7812 */ /* 0x000fe400078ec0ff */
[----:B------:R-:W-:Y:S02]  /*cec0*/  LOP3.LUT R4, R4, 0x8, R213, 0x78, !PT ;  /* 0x0000000804047812 */ /* 0x000fe400078e78d5 */
[----:B------:R-:W-:Y:S02]  /*ced0*/  @!P2 IADD3 R232, P2, PT, R232, UR22, RZ ;  /* 0x00000016e8e8ac10 */ /* 0x000fe4000ff5e0ff */
[----:B------:R-:W-:Y:S01]  /*cee0*/  ISETP.GE.AND P1, PT, R5, UR21, PT ;  /* 0x0000001505007c0c */ /* 0x000fe2000bf26270 */
[----:B------:R-:W-:Y:S01]  /*cef0*/  IMAD.MOV.U32 R5, RZ, RZ, R233 ;  /* 0x000000ffff057224 */ /* 0x000fe200078e00e9 */
[----:B------:R-:W-:Y:S01]  /*cf00*/  @!P0 LEA.HI.X.SX32 R233, R8, R233, 0x1, P2 ;  /* 0x000000e908e98211 */ /* 0x000fe200010f0eff */
[----:B------:R-:W-:Y:S01]  /*cf10*/  IMAD R223, R4, 0x2, R223 ;  /* 0x0000000204df7824 */ /* 0x000fe200078e02df */
[----:B------:R-:W-:Y:S01]  /*cf20*/  LEA R241, R241, UR5, 0x1 ;  /* 0x00000005f1f17c11 */ /* 0x000fe2000f8e08ff */
[----:B------:R-:W-:Y:S08]  /*cf30*/  BRA.U !UP1, `(.L_x_2609) ;  /* 0x0000000109f87547 */ /* 0x000ff0000b800000 */
[----:B------:R-:W1:Y:S01]  /*cf40*/  LDC R6, c[0x0][0x4f0] ;  /* 0x00013c00ff067b82 */ /* 0x000e620000000800 */
[----:B------:R-:W-:Y:S01]  /*cf50*/  UIADD3 UR15, UPT, UPT, UR26, -0x40, URZ ;  /* 0xffffffc01a0f7890 */ /* 0x000fe2000fffe0ff */
[----:B------:R-:W-:Y:S01]  /*cf60*/  MOV R10, RZ ;  /* 0x000000ff000a7202 */ /* 0x000fe20000000f00 */
[----:B--2---:R-:W-:Y:S04]  /*cf70*/  UMOV UR17, UR8 ;  /* 0x0000000800117c82 */ /* 0x004fe80008000000 */
[----:B------:R-:W-:Y:S05]  /*cf80*/  IMAD.U32 R8, RZ, RZ, UR15 ;  /* 0x0000000fff087e24 */ /* 0x000fea000f8e00ff */
[----:B------:R-:W-:Y:S02]  /*cf90*/  IABS R8, R8 ;  /* 0x0000000800087213 */ /* 0x000fe40000000000 */
[----:B-1----:R-:W-:Y:S04]  /*cfa0*/  IABS R4, R6 ;  /* 0x0000000600047213 */ /* 0x002fe80000000000 */
[----:B------:R-:W1:Y:S10]  /*cfb0*/  I2F.RP R9, R4 ;  /* 0x0000000400097306 */ /* 0x000e740000209400 */
[----:B-1----:R-:W1:Y:S02]  /*cfc0*/  MUFU.RCP R3, R9 ;  /* 0x0000000900037308 */ /* 0x002e640000001000 */
[----:B-1----:R-:W-:Y:S08]  /*cfd0*/  VIADD R11, R3, 0xffffffe ;  /* 0x0ffffffe030b7836 */ /* 0x002ff00000000000 */
[----:B------:R-:W1:Y:S02]  /*cfe0*/  F2I.FTZ.U32.TRUNC.NTZ R11, R11 ;  /* 0x0000000b000b7305 */ /* 0x000e64000021f000 */
[--C-:B-1----:R-:W-:Y:S04]  /*cff0*/  IMAD.MOV R3, RZ, RZ, -R11.reuse ;  /* 0x000000ffff037224 */ /* 0x102fe800078e0a0b */
[----:B------:R-:W-:Y:S04]  /*d000*/  IMAD R3, R3, R4, RZ ;  /* 0x0000000403037224 */ /* 0x000fe800078e02ff */
[----:B------:R-:W-:Y:S01]  /*d010*/  IMAD.HI.U32 R3, R11, R3, R10 ;  /* 0x000000030b037227 */ /* 0x000fe200078e000a */
[----:B------:R-:W-:Y:S05]  /*d020*/  IABS R10, UR26 ;  /* 0x0000001a000a7c13 */ /* 0x000fea0008000000 */
[C---:B------:R-:W-:Y:S04]  /*d030*/  IMAD.HI.U32 R11, R3.reuse, R8, RZ ;  /* 0x00000008030b7227 */ /* 0x040fe800078e00ff */
[----:B------:R-:W-:Y:S02]  /*d040*/  IMAD.MOV R9, RZ, RZ, -R11 ;  /* 0x000000ffff097224 */ /* 0x000fe400078e0a0b */
[----:B------:R-:W-:Y:S04]  /*d050*/  IMAD.HI.U32 R3, R3, R10, RZ ;  /* 0x0000000a03037227 */ /* 0x000fe800078e00ff */
[C---:B------:R-:W-:Y:S02]  /*d060*/  IMAD R8, R4.reuse, R9, R8 ;  /* 0x0000000904087224 */ /* 0x040fe400078e0208 */
[----:B------:R-:W-:Y:S03]  /*d070*/  IMAD.MOV R9, RZ, RZ, -R3 ;  /* 0x000000ffff097224 */ /* 0x000fe600078e0a03 */
[C---:B------:R-:W-:Y:S01]  /*d080*/  ISETP.GT.U32.AND P0, PT, R4.reuse, R8, PT ;  /* 0x000000080400720c */ /* 0x040fe20003f04070 */
[C---:B------:R-:W-:Y:S05]  /*d090*/  IMAD R10, R4.reuse, R9, R10 ;  /* 0x00000009040a7224 */ /* 0x040fea00078e020a */
[----:B------:R-:W-:Y:S07]  /*d0a0*/  ISETP.GT.U32.AND P2, PT, R4, R10, PT ;  /* 0x0000000a0400720c */ /* 0x000fee0003f44070 */
[----:B------:R-:W-:Y:S02]  /*d0b0*/  @!P0 IMAD.IADD R8, R8, 0x1, -R4 ;  /* 0x0000000108088824 */ /* 0x000fe400078e0a04 */
[----:B------:R-:W-:Y:S03]  /*d0c0*/  @!P0 VIADD R11, R11, 0x1 ;  /* 0x000000010b0b8836 */ /* 0x000fe60000000000 */
[-C--:B------:R-:W-:Y:S01]  /*d0d0*/  ISETP.GE.U32.AND P6, PT, R8, R4.reuse, PT ;  /* 0x000000040800720c */ /* 0x080fe20003fc6070 */
[----:B------:R-:W-:Y:S01]  /*d0e0*/  @!P2 VIADD R3, R3, 0x1 ;  /* 0x000000010303a836 */ /* 0x000fe20000000000 */
[-C--:B------:R-:W-:Y:S02]  /*d0f0*/  @!P2 IADD3 R10, PT, PT, R10, -R4.reuse, RZ ;  /* 0x800000040a0aa210 */ /* 0x080fe40007ffe0ff */
[----:B------:R-:W-:Y:S02]  /*d100*/  LOP3.LUT R8, R6, UR26, RZ, 0x3c, !PT ;  /* 0x0000001a06087c12 */ /* 0x000fe4000f8e3cff */
[----:B------:R-:W-:Y:S02]  /*d110*/  ISETP.GE.U32.AND P0, PT, R10, R4, PT ;  /* 0x000000040a00720c */ /* 0x000fe40003f06070 */
[----:B------:R-:W-:Y:S04]  /*d120*/  LOP3.LUT R4, R6, UR15, RZ, 0x3c, !PT ;  /* 0x0000000f06047c12 */ /* 0x000fe8000f8e3cff */
[----:B------:R-:W-:Y:S02]  /*d130*/  ISETP.GE.AND P2, PT, R4, RZ, PT ;  /* 0x000000ff0400720c */ /* 0x000fe40003f46270 */
[----:B------:R-:W-:Y:S02]  /*d140*/  @P6 IADD3 R11, PT, PT, R11, 0x1, RZ ;  /* 0x000000010b0b6810 */ /* 0x000fe40007ffe0ff */
[----:B------:R-:W-:Y:S02]  /*d150*/  ISETP.GE.AND P6, PT, R8, RZ, PT ;  /* 0x000000ff0800720c */ /* 0x000fe40003fc6270 */
[----:B------:R-:W-:Y:S01]  /*d160*/  LOP3.LUT R4, RZ, R6, RZ, 0x33, !PT ;  /* 0x00000006ff047212 */ /* 0x000fe200078e33ff */
[----:B------:R-:W-:Y:S01]  /*d170*/  @P0 VIADD R3, R3, 0x1 ;  /* 0x0000000103030836 */ /* 0x000fe20000000000 */
[----:B------:R-:W-:Y:S05]  /*d180*/  ISETP.NE.AND P0, PT, R6, RZ, PT ;  /* 0x000000ff0600720c */ /* 0x000fea0003f05270 */
[----:B------:R-:W-:Y:S04]  /*d190*/  @!P2 IMAD.MOV R11, RZ, RZ, -R11 ;  /* 0x000000ffff0ba224 */ /* 0x000fe800078e0a0b */
[----:B------:R-:W-:Y:S02]  /*d1a0*/  @!P6 IADD3 R3, PT, PT, -R3, RZ, RZ ;  /* 0x000000ff0303e210 */ /* 0x000fe40007ffe1ff */
[C---:B------:R-:W-:Y:S02]  /*d1b0*/  SEL R11, R4.reuse, R11, !P0 ;  /* 0x0000000b040b7207 */ /* 0x040fe40004000000 */
[----:B------:R-:W-:Y:S02]  /*d1c0*/  SEL R9, R4, R3, !P0 ;  /* 0x0000000304097207 */ /* 0x000fe40004000000 */
[-C--:B------:R-:W-:Y:S02]  /*d1d0*/  LEA R14, P2, R11, R236.reuse, 0x2 ;  /* 0x000000ec0b0e7211 */ /* 0x080fe400078410ff */
[----:B------:R-:W-:Y:S02]  /*d1e0*/  LEA R12, P0, R9, R236, 0x2 ;  /* 0x000000ec090c7211 */ /* 0x000fe400078010ff */
[-C--:B------:R-:W-:Y:S02]  /*d1f0*/  LEA.HI.X.SX32 R15, R11, R237.reuse, 0x2, P2 ;  /* 0x000000ed0b0f7211 */ /* 0x080fe400010f16ff */
[C---:B------:R-:W-:Y:S01]  /*d200*/  LEA.HI.X.SX32 R13, R9.reuse, R237, 0x2, P0 ;  /* 0x000000ed090d7211 */ /* 0x040fe200000f16ff */
[----:B------:R-:W-:Y:S02]  /*d210*/  IMAD.IADD R9, R9, 0x1, -R11 ;  /* 0x0000000109097824 */ /* 0x000fe400078e0a0b */
[----:B------:R-:W2:Y:S02]  /*d220*/  LDG.E R4, desc[UR24][R14.64] ;  /* 0x000000180e047981 */ /* 0x000ea4000c1e1900 */
[----:B------:R-:W-:Y:S02]  /*d230*/  IMAD R9, R9, R6, -0x40 ;  /* 0xffffffc009097424 */ /* 0x000fe400078e0206 */
[----:B------:R-:W2:Y:S03]  /*d240*/  LDG.E R3, desc[UR24][R12.64] ;  /* 0x000000180c037981 */ /* 0x000ea6000c1e1900 */
        /* <DEDUP_REMOVED lines=13> */
.L_x_2609:
[----:B------:R-:W-:Y:S01]  /*d320*/  @!PT LDS RZ, [RZ] ;  /* 0x00000000fffff984 */ /* 0x000fe20000000800 */
[----:B------:R-:W-:Y:S01]  /*d330*/  @!PT LDS RZ, [RZ] ;  /* 0x00000000fffff984 */ /* 0x000fe20000000800 */
[----:B------:R-:W-:Y:S01]  /*d340*/  @!PT LDS RZ, [RZ] ;  /* 0x00000000fffff984 */ /* 0x000fe20000000800 */
[----:B------:R-:W-:Y:S01]  /*d350*/  @!P5 LDGSTS.E.BYPASS.LTC128B.128 [R241+0x10000], desc[UR24][R232.64] ;  /* 0x10000000e8f1dfae */ /* 0x000fe2000b981a18 */
[----:B------:R-:W-:Y:S01]  /*d360*/  USHF.L.U32 UR15, UR17, 0x5, URZ ;  /* 0x00000005110f7899 */ /* 0x000fe200080006ff */
[----:B------:R-:W-:Y:S01]  /*d370*/  LEA R224, R224, UR5, 0x1 ;  /* 0x00000005e0e07c11 */ /* 0x000fe2000f8e08ff */
[----:B--2---:R-:W-:Y:S01]  /*d380*/  USHF.L.U64.HI UR17, UR17, 0x5, UR20 ;  /* 0x0000000511117899 */ /* 0x004fe20008010214 */
        /* <DEDUP_REMOVED lines=23> */
[C---:B------:R-:W-:Y:S02]  /*d500*/  IMAD.IADD R220, R224.reuse, 0x1, R3 ;  /* 0x00000001e0dc7824 */ /* 0x040fe400078e0203 */
        /* <DEDUP_REMOVED lines=14> */
[--C-:B------:R-:W-:Y:S01]  /*d5f0*/  IMAD.IADD R221, R217, 0x1, R218.reuse ;  /* 0x00000001d9dd7824 */ /* 0x100fe200078e02da */
        /* <DEDUP_REMOVED lines=67> */
[----:B------:R-:W-:Y:S04]  /*da30*/  LDSM.16.M88.4 R196, [R220] ;  /* 0x00000000dcc4783b */ /* 0x000fe80000000200 */
[----:B------:R-:W-:Y:S01]  /*da40*/  LDSM.16.M88.4 R200, [R218+0x8000] ;  /* 0x00800000dac8783b */ /* 0x000fe20000000200 */
[C---:B--2---:R-:W-:Y:S03]  /*da50*/  HMMA.16816.F32.BF16 R4, R164.reuse, R168, RZ ;  /* 0x000000a8a404723c */ /* 0x044fe600000418ff */
[----:B------:R-:W-:Y:S04]  /*da60*/  LDSM.16.M88.4 R204, [R218+0x8800] ;  /* 0x00880000dacc783b */ /* 0x000fe80000000200 */
[----:B-1----:R-:W-:Y:S01]  /*da70*/  LDSM.16.M88.4 R208, [R223+UR5+0xe000] ;  /* 0x00e00005dfd0783b */ /* 0x002fe20008000200 */
[C---:B------:R-:W-:Y:S03]  /*da80*/  HMMA.16816.F32.BF16 R8, R164.reuse, R170, RZ ;  /* 0x000000aaa408723c */ /* 0x040fe600000418ff */
[----:B------:R-:W1:Y:S05]  /*da90*/  LDSM.16.M88.4 R168, [R221+0x9000] ;  /* 0x00900000dda8783b */ /* 0x000e6a0000000200 */
[C---:B----4-:R-:W-:Y:S08]  /*daa0*/  HMMA.16816.F32.BF16 R12, R164.reuse, R172, RZ ;  /* 0x000000aca40c723c */ /* 0x050ff000000418ff */
[C---:B------:R-:W-:Y:S01]  /*dab0*/  HMMA.16816.F32.BF16 R16, R164.reuse, R174, RZ ;  /* 0x000000aea410723c */ /* 0x040fe200000418ff */
[----:B------:R-:W2:Y:S07]  /*dac0*/  LDSM.16.M88.4 R172, [R221+0x9800] ;  /* 0x00980000ddac783b */ /* 0x000eae0000000200 */
[C---:B-----5:R-:W-:Y:S08]  /*dad0*/  HMMA.16816.F32.BF16 R20, R164.reuse, R176, RZ ;  /* 0x000000b0a414723c */ /* 0x060ff000000418ff */
[C---:B------:R-:W-:Y:S01]  /*dae0*/  HMMA.16816.F32.BF16 R24, R164.reuse, R178, RZ ;  /* 0x000000b2a418723c */ /* 0x040fe200000418ff */
[----:B------:R-:W-:Y:S07]  /*daf0*/  LDSM.16.M88.4 R176, [R218+0x9800] ;  /* 0x00980000dab0783b */ /* 0x000fee0000000200 */
[C---:B---3--:R-:W-:Y:S08]  /*db00*/  HMMA.16816.F32.BF16 R28, R164.reuse, R180, RZ ;  /* 0x000000b4a41c723c */ /* 0x048ff000000418ff */
        /* <DEDUP_REMOVED lines=267> */
.L_x_2611:
        /* <DEDUP_REMOVED lines=91> */
.L_x_2610:
[C---:B-1----:R-:W-:Y:S01]  /*f170*/  IADD3 R171, PT, PT, R234.reuse, -0x1f, RZ ;  /* 0xffffffe1eaab7810 */ /* 0x042fe20007ffe0ff */
[----:B------:R-:W-:Y:S01]  /*f180*/  UISETP.GT.AND UP2, UPT, UR23, UR18, UPT ;  /* 0x000000121700728c */ /* 0x000fe2000bf44270 */
[C---:B------:R-:W-:Y:S01]  /*f190*/  IADD3 R164, PT, PT, R234.reuse, -0x17, RZ ;  /* 0xffffffe9eaa47810 */ /* 0x040fe20007ffe0ff */
[----:B------:R-:W-:Y:S01]  /*f1a0*/  UIADD3 UR26, UPT, UPT, UR26, -0x40, URZ ;  /* 0xffffffc01a1a7890 */ /* 0x000fe2000fffe0ff */
[C---:B------:R-:W-:Y:S02]  /*f1b0*/  ISETP.GE.AND P3, PT, R171.reuse, R229, PT ;  /* 0x000000e5ab00720c */ /* 0x040fe40003f66270 */
[----:B------:R-:W-:Y:S02]  /*f1c0*/  ISETP.GE.AND P0, PT, R171, R227, PT ;  /* 0x000000e3ab00720c */ /* 0x000fe40003f06270 */
[----:B------:R-:W-:Y:S02]  /*f1d0*/  IADD3 R3, PT, PT, R234, -0x20, RZ ;  /* 0xffffffe0ea037810 */ /* 0x000fe40007ffe0ff */
[----:B------:R-:W-:Y:S02]  /*f1e0*/  FSEL R168, R5, -INF , P3 ;  /* 0xff80000005a87808 */ /* 0x000fe40001800000 */
[----:B------:R-:W-:Y:S02]  /*f1f0*/  FSEL R7, R7, -INF , P0 ;  /* 0xff80000007077808 */ /* 0x000fe40000000000 */
[C---:B------:R-:W-:Y:S02]  /*f200*/  ISETP.GE.AND P3, PT, R164.reuse, R229, PT ;  /* 0x000000e5a400720c */ /* 0x040fe40003f66270 */
[-C--:B------:R-:W-:Y:S02]  /*f210*/  ISETP.GE.AND P0, PT, R164, R227.reuse, PT ;  /* 0x000000e3a400720c */ /* 0x080fe40003f06270 */
[C---:B------:R-:W-:Y:S02]  /*f220*/  ISETP.GE.AND P1, PT, R3.reuse, R227, PT ;  /* 0x000000e30300720c */ /* 0x040fe40003f26270 */
[----:B------:R-:W-:Y:S02]  /*f230*/  ISETP.GE.AND P4, PT, R3, R229, PT ;  /* 0x000000e50300720c */ /* 0x000fe40003f86270 */
[----:B------:R-:W-:Y:S02]  /*f240*/  IADD3 R165, PT, PT, R234, -0x18, RZ ;  /* 0xffffffe8eaa57810 */ /* 0x000fe40007ffe0ff */
[----:B------:R-:W-:Y:S02]  /*f250*/  FSEL R166, R9, -INF , P3 ;  /* 0xff80000009a67808 */ /* 0x000fe40001800000 */
[----:B------:R-:W-:Y:S02]  /*f260*/  FSEL R5, R6, -INF , P1 ;  /* 0xff80000006057808 */ /* 0x000fe40000800000 */
[----:B------:R-:W-:Y:S02]  /*f270*/  FSEL R9, R11, -INF , P0 ;  /* 0xff8000000b097808 */ /* 0x000fe40000000000 */
[----:B------:R-:W-:Y:S02]  /*f280*/  FSEL R169, R4, -INF , P4 ;  /* 0xff80000004a97808 */ /* 0x000fe40002000000 */
[C---:B------:R-:W-:Y:S02]  /*f290*/  ISETP.GE.AND P1, PT, R165.reuse, R227, PT ;  /* 0x000000e3a500720c */ /* 0x040fe40003f26270 */
[C---:B------:R-:W-:Y:S02]  /*f2a0*/  IADD3 R11, PT, PT, R234.reuse, -0xf, RZ ;  /* 0xfffffff1ea0b7810 */ /* 0x040fe40007ffe0ff */
[----:B------:R-:W-:Y:S02]  /*f2b0*/  IADD3 R174, PT, PT, R234, -0x10, RZ ;  /* 0xfffffff0eaae7810 */ /* 0x000fe40007ffe0ff */
[-C--:B------:R-:W-:Y:S02]  /*f2c0*/  ISETP.GE.AND P4, PT, R165, R229.reuse, PT ;  /* 0x000000e5a500720c */ /* 0x080fe40003f86270 */
[C---:B------:R-:W-:Y:S02]  /*f2d0*/  ISETP.GE.AND P5, PT, R3.reuse, R226, PT ;  /* 0x000000e20300720c */ /* 0x040fe40003fa6270 */
[----:B------:R-:W-:Y:S02]  /*f2e0*/  FSEL R10, R10, -INF , P1 ;  /* 0xff8000000a0a7808 */ /* 0x000fe40000800000 */
[-C--:B------:R-:W-:Y:S02]  /*f2f0*/  ISETP.GE.AND P6, PT, R3, R228.reuse, PT ;  /* 0x000000e40300720c */ /* 0x080fe40003fc6270 */
[----:B------:R-:W-:Y:S02]  /*f300*/  ISETP.GE.AND P3, PT, R11, R229, PT ;  /* 0x000000e50b00720c */ /* 0x000fe40003f66270 */
[----:B------:R-:W-:Y:S02]  /*f310*/  ISETP.GE.AND P1, PT, R174, R227, PT ;  /* 0x000000e3ae00720c */ /* 0x000fe40003f26270 */
[----:B------:R-:W-:Y:S02]  /*f320*/  FSEL R167, R8, -INF , P4 ;  /* 0xff80000008a77808 */ /* 0x000fe40002000000 */
[C---:B------:R-:W-:Y:S02]  /*f330*/  IADD3 R3, PT, PT, R234.reuse, -0x7, RZ ;  /* 0xfffffff9ea037810 */ /* 0x040fe40007ffe0ff */
[----:B------:R-:W-:Y:S02]  /*f340*/  IADD3 R8, PT, PT, R234, -0x8, RZ ;  /* 0xfffffff8ea087810 */ /* 0x000fe40007ffe0ff */
[----:B------:R-:W-:Y:S02]  /*f350*/  FSEL R199, R13, -INF , P3 ;  /* 0xff8000000dc77808 */ /* 0x000fe40001800000 */
[-C--:B------:R-:W-:Y:S02]  /*f360*/  ISETP.GE.AND P4, PT, R174, R229.reuse, PT ;  /* 0x000000e5ae00720c */ /* 0x080fe40003f86270 */
[----:B------:R-:W-:Y:S02]  /*f370*/  FSEL R14, R14, -INF , P1 ;  /* 0xff8000000e0e7808 */ /* 0x000fe40000800000 */
[----:B------:R-:W-:Y:S02]  /*f380*/  ISETP.GE.AND P3, PT, R3, R229, PT ;  /* 0x000000e50300720c */ /* 0x000fe40003f66270 */
[----:B------:R-:W-:Y:S02]  /*f390*/  IADD3 R172, PT, PT, R234, 0x1, RZ ;  /* 0x00000001eaac7810 */ /* 0x000fe40007ffe0ff */
[-C--:B------:R-:W-:Y:S02]  /*f3a0*/  ISETP.GE.AND P1, PT, R8, R227.reuse, PT ;  /* 0x000000e30800720c */ /* 0x080fe40003f26270 */
[----:B------:R-:W-:Y:S02]  /*f3b0*/  FSEL R12, R12, -INF , P4 ;  /* 0xff8000000c0c7808 */ /* 0x000fe40002000000 */
[----:B------:R-:W-:Y:S02]  /*f3c0*/  FSEL R177, R17, -INF , P3 ;  /* 0xff80000011b17808 */ /* 0x000fe40001800000 */
[----:B------:R-:W-:Y:S02]  /*f3d0*/  ISETP.GE.AND P0, PT, R11, R227, PT ;  /* 0x000000e30b00720c */ /* 0x000fe40003f06270 */
[-C--:B------:R-:W-:Y:S02]  /*f3e0*/  ISETP.GE.AND P3, PT, R172, R229.reuse, PT ;  /* 0x000000e5ac00720c */ /* 0x080fe40003f66270 */
[----:B------:R-:W-:Y:S02]  /*f3f0*/  FSEL R18, R18, -INF , P1 ;  /* 0xff80000012127808 */ /* 0x000fe40000800000 */
[----:B------:R-:W-:Y:S02]  /*f400*/  ISETP.GE.AND P4, PT, R8, R229, PT ;  /* 0x000000e50800720c */ /* 0x000fe40003f86270 */
[C---:B------:R-:W-:Y:S02]  /*f410*/  IADD3 R6, PT, PT, R234.reuse, 0x9, RZ ;  /* 0x00000009ea067810 */ /* 0x040fe40007ffe0ff */
[-C--:B------:R-:W-:Y:S02]  /*f420*/  ISETP.GE.AND P1, PT, R234, R227.reuse, PT ;  /* 0x000000e3ea00720c */ /* 0x080fe40003f26270 */
[----:B------:R-:W-:Y:S02]  /*f430*/  FSEL R201, R15, -INF , P0 ;  /* 0xff8000000fc97808 */ /* 0x000fe40000000000 */
[----:B------:R-:W-:Y:S02]  /*f440*/  ISETP.GE.AND P0, PT, R3, R227, PT ;  /* 0x000000e30300720c */ /* 0x000fe40003f06270 */
[----:B------:R-:W-:Y:S02]  /*f450*/  FSEL R16, R16, -INF , P4 ;  /* 0xff80000010107808 */ /* 0x000fe40002000000 */
[----:B------:R-:W-:Y:S02]  /*f460*/  FSEL R21, R21, -INF , P3 ;  /* 0xff80000015157808 */ /* 0x000fe40001800000 */
[----:B------:R-:W-:Y:S02]  /*f470*/  IADD3 R170, PT, PT, R234, 0x8, RZ ;  /* 0x00000008eaaa7810 */ /* 0x000fe40007ffe0ff */
[----:B------:R-:W-:Y:S02]  /*f480*/  FSEL R221, R22, -INF , P1 ;  /* 0xff80000016dd7808 */ /* 0x000fe40000800000 */
[-C--:B------:R-:W-:Y:S02]  /*f490*/  ISETP.GE.AND P3, PT, R6, R229.reuse, PT ;  /* 0x000000e50600720c */ /* 0x080fe40003f66270 */
[C---:B------:R-:W-:Y:S02]  /*f4a0*/  ISETP.GE.AND P4, PT, R234.reuse, R229, PT ;  /* 0x000000e5ea00720c */ /* 0x040fe40003f86270 */
[----:B------:R-:W-:Y:S02]  /*f4b0*/  IADD3 R22, PT, PT, R234, 0x11, RZ ;  /* 0x00000011ea167810 */ /* 0x000fe40007ffe0ff */
[----:B------:R-:W-:Y:S02]  /*f4c0*/  FSEL R173, R19, -INF , P0 ;  /* 0xff80000013ad7808 */ /* 0x000fe40000000000 */
[-C--:B------:R-:W-:Y:S02]  /*f4d0*/  ISETP.GE.AND P0, PT, R172, R227.reuse, PT ;  /* 0x000000e3ac00720c */ /* 0x080fe40003f06270 */
[----:B------:R-:W-:Y:S02]  /*f4e0*/  FSEL R243, R20, -INF , P4 ;  /* 0xff80000014f37808 */ /* 0x000fe40002000000 */
[----:B------:R-:W-:Y:S02]  /*f4f0*/  ISETP.GE.AND P1, PT, R170, R227, PT ;  /* 0x000000e3aa00720c */ /* 0x000fe40003f26270 */
[----:B------:R-:W-:Y:S02]  /*f500*/  FSEL R25, R25, -INF , P3 ;  /* 0xff80000019197808 */ /* 0x000fe40001800000 */
[----:B------:R-:W-:Y:S02]  /*f510*/  IADD3 R176, PT, PT, R234, 0x10, RZ ;  /* 0x00000010eab07810 */ /* 0x000fe40007ffe0ff */
[-C--:B------:R-:W-:Y:S02]  /*f520*/  ISETP.GE.AND P3, PT, R22, R229.reuse, PT ;  /* 0x000000e51600720c */ /* 0x080fe40003f66270 */
[----:B------:R-:W-:Y:S02]  /*f530*/  ISETP.GE.AND P4, PT, R170, R229, PT ;  /* 0x000000e5aa00720c */ /* 0x000fe40003f86270 */
[----:B------:R-:W-:Y:S02]  /*f540*/  IADD3 R20, PT, PT, R234, 0x19, RZ ;  /* 0x00000019ea147810 */ /* 0x000fe40007ffe0ff */
[----:B------:R-:W-:Y:S02]  /*f550*/  FSEL R23, R23, -INF , P0 ;  /* 0xff80000017177808 */ /* 0x000fe40000000000 */
[----:B------:R-:W-:Y:S02]  /*f560*/  FSEL R26, R26, -INF , P1 ;  /* 0xff8000001a1a7808 */ /* 0x000fe40000800000 */
[-C--:B------:R-:W-:Y:S02]  /*f570*/  ISETP.GE.AND P1, PT, R176, R227.reuse, PT ;  /* 0x000000e3b000720c */ /* 0x080fe40003f26270 */
[----:B------:R-:W-:Y:S02]  /*f580*/  FSEL R29, R29, -INF , P3 ;  /* 0xff8000001d1d7808 */ /* 0x000fe40001800000 */
[----:B------:R-:W-:Y:S02]  /*f590*/  ISETP.GE.AND P0, PT, R6, R227, PT ;  /* 0x000000e30600720c */ /* 0x000fe40003f06270 */
[----:B------:R-:W-:Y:S02]  /*f5a0*/  FSEL R24, R24, -INF , P4 ;  /* 0xff80000018187808 */ /* 0x000fe40002000000 */
[-C--:B------:R-:W-:Y:S02]  /*f5b0*/  ISETP.GE.AND P4, PT, R176, R229.reuse, PT ;  /* 0x000000e5b000720c */ /* 0x080fe40003f86270 */
[----:B------:R-:W-:Y:S02]  /*f5c0*/  ISETP.GE.AND P3, PT, R20, R229, PT ;  /* 0x000000e51400720c */ /* 0x000fe40003f66270 */
[----:B------:R-:W-:Y:S02]  /*f5d0*/  IADD3 R4, PT, PT, R234, 0x18, RZ ;  /* 0x00000018ea047810 */ /* 0x000fe40007ffe0ff */
[----:B------:R-:W-:Y:S02]  /*f5e0*/  FSEL R30, R30, -INF , P1 ;  /* 0xff8000001e1e7808 */ /* 0x000fe40000800000 */
[----:B------:R-:W-:Y:S02]  /*f5f0*/  FSEL R27, R27, -INF , P0 ;  /* 0xff8000001b1b7808 */ /* 0x000fe40000000000 */
[-C--:B------:R-:W-:Y:S02]  /*f600*/  ISETP.GE.AND P0, PT, R22, R227.reuse, PT ;  /* 0x000000e31600720c */ /* 0x080fe40003f06270 */
[----:B------:R-:W-:Y:S02]  /*f610*/  FSEL R28, R28, -INF , P4 ;  /* 0xff8000001c1c7808 */ /* 0x000fe40002000000 */
[----:B------:R-:W-:Y:S02]  /*f620*/  FSEL R33, R33, -INF , P3 ;  /* 0xff80000021217808 */ /* 0x000fe40001800000 */
[C---:B------:R-:W-:Y:S02]  /*f630*/  ISETP.GE.AND P1, PT, R4.reuse, R227, PT ;  /* 0x000000e30400720c */ /* 0x040fe40003f26270 */
[----:B------:R-:W-:Y:S02]  /*f640*/  ISETP.GE.AND P4, PT, R4, R229, PT ;  /* 0x000000e50400720c */ /* 0x000fe40003f86270 */
[----:B------:R-:W-:Y:S02]  /*f650*/  ISETP.GE.AND P3, PT, R234, R228, PT ;  /* 0x000000e4ea00720c */ /* 0x000fe40003f66270 */
[----:B------:R-:W-:Y:S02]  /*f660*/  FSEL R31, R31, -INF , P0 ;  /* 0xff8000001f1f7808 */ /* 0x000fe40000000000 */
[----:B------:R-:W-:Y:S02]  /*f670*/  FSEL R34, R34, -INF , P1 ;  /* 0xff80000022227808 */ /* 0x000fe40000800000 */
[----:B------:R-:W-:Y:S02]  /*f680*/  ISETP.GE.AND P0, PT, R20, R227, PT ;  /* 0x000000e31400720c */ /* 0x000fe40003f06270 */
[----:B------:R-:W-:Y:S02]  /*f690*/  FSEL R32, R32, -INF , P4 ;  /* 0xff80000020207808 */ /* 0x000fe40002000000 */
[----:B------:R-:W-:Y:S02]  /*f6a0*/  ISETP.GE.AND P1, PT, R171, R226, PT ;  /* 0x000000e2ab00720c */ /* 0x000fe40003f26270 */
[----:B------:R-:W-:Y:S02]  /*f6b0*/  FSEL R243, R243, -INF , !P3 ;  /* 0xff800000f3f37808 */ /* 0x000fe40005800000 */
[-C--:B------:R-:W-:Y:S02]  /*f6c0*/  ISETP.GE.AND P4, PT, R171, R228.reuse, PT ;  /* 0x000000e4ab00720c */ /* 0x080fe40003f86270 */
[----:B------:R-:W-:Y:S02]  /*f6d0*/  ISETP.GE.AND P3, PT, R165, R228, PT ;  /* 0x000000e4a500720c */ /* 0x000fe40003f66270 */
[----:B------:R-:W-:Y:S02]  /*f6e0*/  FSEL R13, R7, -INF , !P1 ;  /* 0xff800000070d7808 */ /* 0x000fe40004800000 */
[----:B------:R-:W-:Y:S02]  /*f6f0*/  FSEL R35, R35, -INF , P0 ;  /* 0xff80000023237808 */ /* 0x000fe40000000000 */
[----:B------:R-:W-:Y:S02]  /*f700*/  FSEL R17, R168, -INF , !P4 ;  /* 0xff800000a8117808 */ /* 0x000fe40006000000 */
[----:B------:R-:W-:Y:S02]  /*f710*/  FSEL R7, R167, -INF , !P3 ;  /* 0xff800000a7077808 */ /* 0x000fe40005800000 */
[-C--:B------:R-:W-:Y:S02]  /*f720*/  ISETP.GE.AND P0, PT, R234, R226.reuse, PT ;  /* 0x000000e2ea00720c */ /* 0x080fe40003f06270 */
[C---:B------:R-:W-:Y:S02]  /*f730*/  ISETP.GE.AND P4, PT, R164.reuse, R226, PT ;  /* 0x000000e2a400720c */ /* 0x040fe40003f86270 */
[-C--:B------:R-:W-:Y:S02]  /*f740*/  ISETP.GE.AND P3, PT, R11, R228.reuse, PT ;  /* 0x000000e40b00720c */ /* 0x080fe40003f66270 */
[----:B------:R-:W-:Y:S02]  /*f750*/  FSEL R19, R169, -INF , !P6 ;  /* 0xff800000a9137808 */ /* 0x000fe40007000000 */
[----:B------:R-:W-:Y:S02]  /*f760*/  ISETP.GE.AND P6, PT, R164, R228, PT ;  /* 0x000000e4a400720c */ /* 0x000fe40003fc6270 */
[----:B------:R-:W-:Y:S02]  /*f770*/  FSEL R221, R221, -INF , !P0 ;  /* 0xff800000dddd7808 */ /* 0x000fe40004000000 */
[----:B------:R-:W-:Y:S02]  /*f780*/  FSEL R9, R9, -INF , !P4 ;  /* 0xff80000009097808 */ /* 0x000fe40006000000 */
[-C--:B------:R-:W-:Y:S02]  /*f790*/  ISETP.GE.AND P0, PT, R165, R226.reuse, PT ;  /* 0x000000e2a500720c */ /* 0x080fe40003f06270 */
[----:B------:R-:W-:Y:S02]  /*f7a0*/  FSEL R199, R199, -INF , !P3 ;  /* 0xff800000c7c77808 */ /* 0x000fe40005800000 */
[----:B------:R-:W-:Y:S02]  /*f7b0*/  FSEL R15, R5, -INF , !P5 ;  /* 0xff800000050f7808 */ /* 0x000fe40006800000 */
[-C--:B------:R-:W-:Y:S02]  /*f7c0*/  ISETP.GE.AND P4, PT, R8, R226.reuse, PT ;  /* 0x000000e20800720c */ /* 0x080fe40003f86270 */
[-C--:B------:R-:W-:Y:S02]  /*f7d0*/  ISETP.GE.AND P3, PT, R3, R226.reuse, PT ;  /* 0x000000e20300720c */ /* 0x080fe40003f66270 */
[----:B------:R-:W-:Y:S02]  /*f7e0*/  FSEL R5, R166, -INF , !P6 ;  /* 0xff800000a6057808 */ /* 0x000fe40007000000 */
[----:B------:R-:W-:Y:S02]  /*f7f0*/  ISETP.GE.AND P6, PT, R11, R226, PT ;  /* 0x000000e20b00720c */ /* 0x000fe40003fc6270 */
[----:B------:R-:W-:Y:S02]  /*f800*/  FSEL R11, R10, -INF , !P0 ;  /* 0xff8000000a0b7808 */ /* 0x000fe40004000000 */
[----:B------:R-:W-:Y:S02]  /*f810*/  FSEL R175, R18, -INF , !P4 ;  /* 0xff80000012af7808 */ /* 0x000fe40006000000 */
[----:B------:R-:W-:Y:S02]  /*f820*/  FSEL R173, R173, -INF , !P3 ;  /* 0xff800000adad7808 */ /* 0x000fe40005800000 */
[-C--:B------:R-:W-:Y:S02]  /*f830*/  ISETP.GE.AND P0, PT, R8, R228.reuse, PT ;  /* 0x000000e40800720c */ /* 0x080fe40003f06270 */
[-C--:B------:R-:W-:Y:S02]  /*f840*/  ISETP.GE.AND P5, PT, R174, R228.reuse, PT ;  /* 0x000000e4ae00720c */ /* 0x080fe40003fa6270 */
[C---:B------:R-:W-:Y:S02]  /*f850*/  ISETP.GE.AND P4, PT, R6.reuse, R228, PT ;  /* 0x000000e40600720c */ /* 0x040fe40003f86270 */
[-C--:B------:R-:W-:Y:S02]  /*f860*/  ISETP.GE.AND P3, PT, R6, R226.reuse, PT ;  /* 0x000000e20600720c */ /* 0x080fe40003f66270 */
[----:B------:R-:W-:Y:S02]  /*f870*/  FMNMX3.FTZ R8, R0, R19, R17, !PT ;  /* 0x0000001300087276 */ /* 0x000fe40007810011 */
[----:B------:R-:W-:Y:S02]  /*f880*/  ISETP.GE.AND P1, PT, R174, R226, PT ;  /* 0x000000e2ae00720c */ /* 0x000fe40003f26270 */
[----:B------:R-:W-:Y:S02]  /*f890*/  FMNMX3.FTZ R6, R2, R15, R13, !PT ;  /* 0x0000000f02067276 */ /* 0x000fe4000781000d */
[----:B------:R-:W-:Y:S02]  /*f8a0*/  FSEL R205, R12, -INF , !P5 ;  /* 0xff8000000ccd7808 */ /* 0x000fe40006800000 */
[----:B------:R-:W-:Y:S02]  /*f8b0*/  FMNMX3.FTZ R8, R8, R7, R5, !PT ;  /* 0x0000000708087276 */ /* 0x000fe40007810005 */
[----:B------:R-:W-:Y:S02]  /*f8c0*/  FSEL R203, R14, -INF , !P1 ;  /* 0xff8000000ecb7808 */ /* 0x000fe40004800000 */
[----:B------:R-:W-:Y:S02]  /*f8d0*/  FSEL R201, R201, -INF , !P6 ;  /* 0xff800000c9c97808 */ /* 0x000fe40007000000 */
[----:B------:R-:W-:Y:S02]  /*f8e0*/  FMNMX3.FTZ R6, R6, R11, R9, !PT ;  /* 0x0000000b06067276 */ /* 0x000fe40007810009 */
[----:B------:R-:W-:Y:S02]  /*f8f0*/  ISETP.GE.AND P5, PT, R3, R228, PT ;  /* 0x000000e40300720c */ /* 0x000fe40003fa6270 */
[----:B------:R-:W-:Y:S02]  /*f900*/  FMNMX3.FTZ R10, R8, R205, R199, !PT ;  /* 0x000000cd080a7276 */ /* 0x000fe400078100c7 */
        /* <DEDUP_REMOVED lines=8> */
[----:B------:R-:W-:Y:S02]  /*f990*/  ISETP.GE.AND P5, PT, R170, R226, PT ;  /* 0x000000e2aa00720c */ /* 0x000fe40003fa6270 */
[----:B------:R-:W-:Y:S02]  /*f9a0*/  FSEL R223, R24, -INF , !P0 ;  /* 0xff80000018df7808 */ /* 0x000fe40004000000 */
[----:B------:R-:W-:Y:S02]  /*f9b0*/  ISETP.GE.AND P0, PT, R22, R228, PT ;  /* 0x000000e41600720c */ /* 0x000fe40003f06270 */
[----:B------:R-:W-:Y:S02]  /*f9c0*/  FSEL R211, R25, -INF , !P4 ;  /* 0xff80000019d37808 */ /* 0x000fe40006000000 */
[-C--:B------:R-:W-:Y:S02]  /*f9d0*/  ISETP.GE.AND P6, PT, R176, R226.reuse, PT ;  /* 0x000000e2b000720c */ /* 0x080fe40003fc6270 */
[----:B------:R-:W-:Y:S02]  /*f9e0*/  ISETP.GE.AND P4, PT, R22, R226, PT ;  /* 0x000000e21600720c */ /* 0x000fe40003f86270 */
[----:B------:R-:W-:Y:S02]  /*f9f0*/  FSEL R241, R21, -INF , !P1 ;  /* 0xff80000015f17808 */ /* 0x000fe40004800000 */
[----:B------:R-:W-:Y:S02]  /*fa00*/  FSEL R209, R26, -INF , !P5 ;  /* 0xff8000001ad17808 */ /* 0x000fe40006800000 */
[----:B------:R-:W-:Y:S02]  /*fa10*/  FSEL R207, R27, -INF , !P3 ;  /* 0xff8000001bcf7808 */ /* 0x000fe40005800000 */
[----:B------:R-:W-:Y:S02]  /*fa20*/  FMNMX3.FTZ R8, R8, R221, R219, !PT ;  /* 0x000000dd08087276 */ /* 0x000fe400078100db */
[----:B------:R-:W-:Y:S02]  /*fa30*/  ISETP.GE.AND P1, PT, R176, R228, PT ;  /* 0x000000e4b000720c */ /* 0x000fe40003f26270 */
[----:B------:R-:W-:Y:S02]  /*fa40*/  FMNMX3.FTZ R6, R10, R179, R177, !PT ;  /* 0x000000b30a067276 */ /* 0x000fe400078100b1 */
[----:B------:R-:W-:Y:S02]  /*fa50*/  FSEL R195, R29, -INF , !P0 ;  /* 0xff8000001dc37808 */ /* 0x000fe40004000000 */
[-C--:B------:R-:W-:Y:S02]  /*fa60*/  ISETP.GE.AND P3, PT, R20, R226.reuse, PT ;  /* 0x000000e21400720c */ /* 0x080fe40003f66270 */
[----:B------:R-:W-:Y:S02]  /*fa70*/  FSEL R193, R30, -INF , !P6 ;  /* 0xff8000001ec17808 */ /* 0x000fe40007000000 */
[----:B------:R-:W-:Y:S02]  /*fa80*/  FSEL R183, R31, -INF , !P4 ;  /* 0xff8000001fb77808 */ /* 0x000fe40006000000 */
[----:B------:R-:W-:Y:S02]  /*fa90*/  FMNMX3.FTZ R8, R8, R209, R207, !PT ;  /* 0x000000d108087276 */ /* 0x000fe400078100cf */
[----:B------:R-:W-:Y:S02]  /*faa0*/  ISETP.GE.AND P0, PT, R4, R226, PT ;  /* 0x000000e20400720c */ /* 0x000fe40003f06270 */
[----:B------:R-:W-:Y:S02]  /*fab0*/  FSEL R197, R28, -INF , !P1 ;  /* 0xff8000001cc57808 */ /* 0x000fe40004800000 */
[-C--:B------:R-:W-:Y:S02]  /*fac0*/  ISETP.GE.AND P1, PT, R4, R228.reuse, PT ;  /* 0x000000e40400720c */ /* 0x080fe40003f26270 */
        /* <DEDUP_REMOVED lines=69> */
[----:B------:R-:W-:Y:S01]  /*ff20*/  FFMA.FTZ R208, R207, UR4, -R182 ;  /* 0x00000004cfd07c23 */ /* 0x000fe200080108b6 */
[--C-:B------:R-:W-:Y:S01]  /*ff30*/  FFMA.FTZ R241, R241, UR4, -R192.reuse ;  /* 0x00000004f1f17c23 */ /* 0x100fe200080108c0 */
[--C-:B------:R-:W-:Y:S07]  /*ff40*/  FFMA.FTZ R211, R211, UR4, -R192.reuse ;  /* 0x00000004d3d37c23 */ /* 0x100fee00080108c0 */
[----:B------:R-:W4:Y:S01]  /*ff50*/  MUFU.EX2 R2, R7 ;  /* 0x0000000700027308 */ /* 0x000f220000000800 */
[----:B------:R-:W-:Y:S01]  /*ff60*/  FFMA.FTZ R210, R195, UR4, -R192 ;  /* 0x00000004c3d27c23 */ /* 0x000fe200080108c0 */
[----:B--2---:R-:W-:Y:S01]  /*ff70*/  F2FP.BF16.F32.PACK_AB R170, R167, R186 ;  /* 0x000000baa7aa723e */ /* 0x004fe200000010ff */
[--C-:B------:R-:W-:Y:S07]  /*ff80*/  FFMA.FTZ R193, R193, UR4, -R182.reuse ;  /* 0x00000004c1c17c23 */ /* 0x100fee00080108b6 */
[----:B------:R-:W2:Y:S10]  /*ff90*/  MUFU.EX2 R0, R8 ;  /* 0x0000000800007308 */ /* 0x000eb40000000800 */
        /* <DEDUP_REMOVED lines=44> */
[--C-:B-----5:R-:W-:Y:S01]  /*10260*/  FFMA.FTZ R205, R173, UR4, -R182.reuse ;  /* 0x00000004adcd7c23 */ /* 0x120fe200080108b6 */
        /* <DEDUP_REMOVED lines=13> */
[----:B------:R-:W3:Y:S01]  /*10340*/  MUFU.EX2 R194, R194 ;  /* 0x000000c200c27308 */ /* 0x000ee20000000800 */
[C---:B------:R-:W-:Y:S01]  /*10350*/  FMUL.FTZ R30, R0.reuse, R138 ;  /* 0x0000008a001e7220 */ /* 0x040fe20000410000 */
[C---:B------:R-:W-:Y:S01]  /*10360*/  FMUL.FTZ R31, R0.reuse, R139 ;  /* 0x0000008b001f7220 */ /* 0x040fe20000410000 */
[C---:B------:R-:W-:Y:S01]  /*10370*/  FMUL.FTZ R42, R0.reuse, R42 ;  /* 0x0000002a002a7220 */ /* 0x040fe20000410000 */
[----:B------:R-:W-:Y:S01]  /*10380*/  FMUL.FTZ R43, R0, R43 ;  /* 0x0000002b002b7220 */ /* 0x000fe20000410000 */
[----:B------:R-:W4:Y:S01]  /*10390*/  LDSM.16.MT88.4 R136, [R212+0x12000] ;  /* 0x01200000d488783b */ /* 0x000f220000004200 */
        /* <DEDUP_REMOVED lines=38> */
[C---:B----4-:R-:W-:Y:S04]  /*10600*/  HMMA.16816.F32.BF16 R44, R168.reuse, R136, R44 ;  /* 0x00000088a82c723c */ /* 0x050fe8000004182c */
[----:B------:R-:W-:Y:S01]  /*10610*/  MUFU.EX2 R200, R200 ;  /* 0x000000c800c87308 */ /* 0x000fe20000000800 */
[----:B------:R-:W-:Y:S01]  /*10620*/  FMUL.FTZ R71, R0, R71 ;  /* 0x0000004700477220 */ /* 0x000fe20000410000 */
[C---:B------:R-:W-:Y:S01]  /*10630*/  FMUL.FTZ R72, R2.reuse, R72 ;  /* 0x0000004802487220 */ /* 0x040fe20000410000 */
[----:B------:R-:W-:Y:S01]  /*10640*/  FMUL.FTZ R73, R2, R73 ;  /* 0x0000004902497220 */ /* 0x000fe20000410000 */
[C---:B------:R-:W-:Y:S01]  /*10650*/  FMUL.FTZ R74, R0.reuse, R74 ;  /* 0x0000004a004a7220 */ /* 0x040fe20000410000 */
[----:B------:R-:W-:Y:S01]  /*10660*/  FMUL.FTZ R75, R0, R75 ;  /* 0x0000004b004b7220 */ /* 0x000fe20000410000 */
[C---:B------:R-:W-:Y:S01]  /*10670*/  HMMA.16816.F32.BF16 R48, R168.reuse, R138, R48 ;  /* 0x0000008aa830723c */ /* 0x040fe20000041830 */
[----:B------:R-:W4:Y:S03]  /*10680*/  LDSM.16.MT88.4 R136, [R214+0x14000] ;  /* 0x01400000d688783b */ /* 0x000f260000004200 */
[----:B------:R-:W5:Y:S01]  /*10690*/  MUFU.EX2 R205, R205 ;  /* 0x000000cd00cd7308 */ /* 0x000f620000000800 */
        /* <DEDUP_REMOVED lines=14> */
[----:B------:R-:W-:Y:S01]  /*10780*/  MUFU.EX2 R193, R193 ;  /* 0x000000c100c17308 */ /* 0x000fe20000000800 */
        /* <DEDUP_REMOVED lines=60> */
[C---:B----4-:R-:W-:Y:S03]  /*10b50*/  HMMA.16816.F32.BF16 R92, R168.reuse, R136, R92 ;  /* 0x00000088a85c723c */ /* 0x050fe6000004185c */
[----:B------:R-:W-:Y:S01]  /*10b60*/  MOV R2, R3 ;  /* 0x0000000300027202 */ /* 0x000fe20000000f00 */
[----:B------:R-:W-:Y:S01]  /*10b70*/  FFMA.FTZ R189, R0, R235, R189 ;  /* 0x000000eb00bd7223 */ /* 0x000fe200000100bd */
[----:B------:R-:W-:Y:S03]  /*10b80*/  FADD.FTZ R191, R188, R191 ;  /* 0x000000bfbcbf7221 */ /* 0x000fe60000010000 */
[C---:B------:R-:W-:Y:S01]  /*10b90*/  HMMA.16816.F32.BF16 R96, R168.reuse, R138, R96 ;  /* 0x0000008aa860723c */ /* 0x040fe20000041860 */
[----:B------:R-:W4:Y:S02]  /*10ba0*/  LDSM.16.MT88.4 R136, [R184+0x6000] ;  /* 0x00600000b888783b */ /* 0x000f240000004200 */
[----:B------:R-:W-:Y:S01]  /*10bb0*/  FADD.FTZ R0, R187, R189 ;  /* 0x000000bdbb007221 */ /* 0x000fe20000010000 */
[----:B------:R-:W-:Y:S04]  /*10bc0*/  FADD.FTZ R186, R186, R191 ;  /* 0x000000bfbaba7221 */ /* 0x000fe80000010000 */
        /* <DEDUP_REMOVED lines=9> */
[C---:B---3--:R-:W-:Y:S03]  /*10c60*/  HMMA.16816.F32.BF16 R124, R168.reuse, R132, R124 ;  /* 0x00000084a87c723c */ /* 0x048fe6000004187c */
[----:B------:R-:W-:Y:S02]  /*10c70*/  F2FP.BF16.F32.PACK_AB R132, R194, R199 ;  /* 0x000000c7c284723e */ /* 0x000fe400000010ff */
[----:B------:R-:W-:Y:S03]  /*10c80*/  F2FP.BF16.F32.PACK_AB R133, R201, R196 ;  /* 0x000000c4c985723e */ /* 0x000fe600000010ff */
[----:B------:R-:W-:Y:S01]  /*10c90*/  HMMA.16816.F32.BF16 R128, R168, R134, R128 ;  /* 0x00000086a880723c */ /* 0x000fe20000041880 */
[----:B------:R-:W-:Y:S02]  /*10ca0*/  LDSM.16.MT88.4 R168, [R184+0x4800] ;  /* 0x00480000b8a8783b */ /* 0x000fe40000004200 */
[----:B--2---:R-:W-:Y:S02]  /*10cb0*/  F2FP.BF16.F32.PACK_AB R134, R203, R198 ;  /* 0x000000c6cb86723e */ /* 0x004fe400000010ff */
[----:B-----5:R-:W-:Y:S07]  /*10cc0*/  F2FP.BF16.F32.PACK_AB R135, R205, R200 ;  /* 0x000000c8cd87723e */ /* 0x020fee00000010ff */
[C---:B-1----:R-:W-:Y:S08]  /*10cd0*/  HMMA.16816.F32.BF16 R4, R132.reuse, R140, R4 ;  /* 0x0000008c8404723c */ /* 0x042ff00000041804 */
        /* <DEDUP_REMOVED lines=20> */
[C---:B------:R-:W-:Y:S03]  /*10e20*/  HMMA.16816.F32.BF16 R60, R132.reuse, R156, R60 ;  /* 0x0000009c843c723c */ /* 0x040fe6000004183c */
[----:B------:R-:W-:Y:S02]  /*10e30*/  FFMA.FTZ R156, R209, UR4, -R182 ;  /* 0x00000004d19c7c23 */ /* 0x000fe400080108b6 */
[----:B------:R-:W2:Y:S03]  /*10e40*/  MUFU.EX2 R209, R211 ;  /* 0x000000d300d17308 */ /* 0x000ea60000000800 */
[C---:B------:R-:W-:Y:S07]  /*10e50*/  HMMA.16816.F32.BF16 R64, R132.reuse, R158, R64 ;  /* 0x0000009e8440723c */ /* 0x040fee0000041840 */
[----:B------:R5:W2:Y:S01]  /*10e60*/  MUFU.EX2 R207, R156 ;  /* 0x0000009c00cf7308 */ /* 0x000aa20000000800 */
        /* <DEDUP_REMOVED lines=25> */
[----:B------:R-:W-:Y:S02]  /*11000*/  F2FP.BF16.F32.PACK_AB R132, R221, R202 ;  /* 0x000000cadd84723e */ /* 0x000fe400000010ff */
[----:B------:R-:W-:Y:S02]  /*11010*/  F2FP.BF16.F32.PACK_AB R133, R219, R204 ;  /* 0x000000ccdb85723e */ /* 0x000fe400000010ff */
[----:B--2---:R-:W-:Y:S02]  /*11020*/  F2FP.BF16.F32.PACK_AB R134, R209, R206 ;  /* 0x000000ced186723e */ /* 0x004fe400000010ff */
[----:B------:R-:W-:Y:S07]  /*11030*/  F2FP.BF16.F32.PACK_AB R135, R208, R207 ;  /* 0x000000cfd087723e */ /* 0x000fee00000010ff */
[C---:B---3--:R-:W-:Y:S08]  /*11040*/  HMMA.16816.F32.BF16 R4, R132.reuse, R144, R4 ;  /* 0x000000908404723c */ /* 0x048ff00000041804 */
        /* <DEDUP_REMOVED lines=34> */
[----:B------:R-:W-:Y:S03]  /*11270*/  F2FP.BF16.F32.PACK_AB R169, R218, R193 ;  /* 0x000000c1daa9723e */ /* 0x000fe600000010ff */
        /* <DEDUP_REMOVED lines=49> */
[----:B------:R-:W-:Y:S01]  /*11590*/  FADD.FTZ R17, R185, R0 ;  /* 0x00000000b9117221 */ /* 0x000fe20000010000 */
[----:B------:R-:W-:Y:S03]  /*115a0*/  FADD.FTZ R0, R167, R186 ;  /* 0x000000baa7007221 */ /* 0x000fe60000010000 */
        /* <DEDUP_REMOVED lines=15> */
[----:B------:R-:W-:Y:S01]  /*116a0*/  FADD.FTZ R5, R199, R0 ;  /* 0x00000000c7057221 */ /* 0x000fe20000010000 */
[----:B------:R-:W-:Y:S03]  /*116b0*/  FADD.FTZ R0, R204, R205 ;  /* 0x000000cdcc007221 */ /* 0x000fe60000010000 */
[----:B------:R-:W-:Y:S01]  /*116c0*/  FADD.FTZ R5, R194, R5 ;  /* 0x00000005c2057221 */ /* 0x000fe20000010000 */
[C---:B------:R-:W-:Y:S03]  /*116d0*/  HMMA.16816.F32.BF16 R112, R168.reuse, R6, R112 ;  /* 0x00000006a870723c */ /* 0x040fe60000041870 */
[----:B------:R-:W-:Y:S01]  /*116e0*/  FADD.FTZ R198, R198, R5 ;  /* 0x00000005c6c67221 */ /* 0x000fe20000010000 */
[----:B------:R-:W-:Y:S03]  /*116f0*/  FADD.FTZ R0, R219, R0 ;  /* 0x00000000db007221 */ /* 0x000fe60000010000 */
        /* <DEDUP_REMOVED lines=11> */
[----:B------:R-:W-:Y:S01]  /*117b0*/  MOV R0, R164 ;  /* 0x000000a400007202 */ /* 0x000fe20000000f00 */
[----:B------:R-:W-:Y:S02]  /*117c0*/  FADD.FTZ R193, R193, R208 ;  /* 0x000000d0c1c17221 */ /* 0x000fe40000010000 */
[----:B------:R-:W-:Y:S01]  /*117d0*/  FADD.FTZ R210, R210, R195 ;  /* 0x000000c3d2d27221 */ /* 0x000fe20000010000 */
[----:B------:R-:W-:Y:S03]  /*117e0*/  HMMA.16816.F32.BF16 R128, R168, R14, R128 ;  /* 0x0000000ea880723c */ /* 0x000fe60000041880 */
[----:B------:R-:W-:Y:S01]  /*117f0*/  FADD.FTZ R218, R218, R193 ;  /* 0x000000c1dada7221 */ /* 0x000fe20000010000 */
[----:B------:R-:W-:Y:S03]  /*11800*/  FADD.FTZ R197, R197, R210 ;  /* 0x000000d2c5c57221 */ /* 0x000fe60000010000 */
[----:B------:R-:W-:Y:S01]  /*11810*/  FADD.FTZ R165, R165, R218 ;  /* 0x000000daa5a57221 */ /* 0x000fe20000010000 */
[----:B------:R-:W-:Y:S03]  /*11820*/  FADD.FTZ R239, R192, R197 ;  /* 0x000000c5c0ef7221 */ /* 0x000fe60000010000 */
[----:B------:R-:W-:Y:S01]  /*11830*/  FADD.FTZ R235, R166, R165 ;  /* 0x000000a5a6eb7221 */ /* 0x000fe20000010000 */
[----:B------:R-:W-:Y:S08]  /*11840*/  BRA.U UP2, `(.L_x_2612) ;  /* 0xffffffb502147547 */ /* 0x000ff0000b83ffff */
.L_x_2608:
        /* <DEDUP_REMOVED lines=38> */
[----:B------:R-:W-:Y:S02]  /*11ab0*/  LOP3.LUT R7, R0, 0x1f8, RZ, 0xc0, !PT ;  /* 0x000001f800077812 */ /* 0x000fe400078ec0ff */
[----:B------:R-:W-:Y:S02]  /*11ac0*/  MOV R8, 0x40 ;  /* 0x0000004000087802 */ /* 0x000fe40000000f00 */
[----:B------:R-:W-:-:S02]  /*11ad0*/  LOP3.LUT R216, R7, 0x38, R216, 0x78, !PT ;  /* 0x0000003807d87812 */ /* 0x000fc400078e78d8 */
[----:B------:R-:W-:Y:S01]  /*11ae0*/  MOV R7, 0x20 ;  /* 0x0000002000077802 */ /* 0x000fe20000000f00 */
[----:B------:R-:W2:Y:S01]  /*11af0*/  MUFU.RCP R9, R5 ;  /* 0x0000000500097308 */ /* 0x000ea20000001000 */
[----:B------:R-:W-:Y:S01]  /*11b00*/  SEL R8, R8, 0xffffffc0, !P3 ;  /* 0xffffffc008087807 */ /* 0x000fe20005800000 */
[----:B------:R-:W-:Y:S01]  /*11b10*/  BAR.SYNC.DEFER_BLOCKING 0x0 ;  /* 0x0000000000007b1d */ /* 0x000fe20000010000 */
[----:B------:R-:W-:Y:S02]  /*11b20*/  FSETP.NE.FTZ.AND P3, PT, R6, RZ, PT ;  /* 0x000000ff0600720b */ /* 0x000fe40003f75000 */
[----:B------:R-:W-:Y:S02]  /*11b30*/  IADD3 R12, PT, PT, R213, 0x10, RZ ;  /* 0x00000010d50c7810 */ /* 0x000fe40007ffe0ff */
[----:B------:R-:W-:Y:S02]  /*11b40*/  SEL R7, R7, 0xffffffe0, !P2 ;  /* 0xffffffe007077807 */ /* 0x000fe40005000000 */
[----:B------:R-:W-:-:S02]  /*11b50*/  FSETP.NE.FTZ.AND P2, PT, R5, RZ, PT ;  /* 0x000000ff0500720b */ /* 0x000fc40003f55000 */
[----:B-1----:R-:W-:Y:S02]  /*11b60*/  FSEL R11, R11, 1, P3 ;  /* 0x3f8000000b0b7808 */ /* 0x002fe40001800000 */
[----:B------:R-:W-:Y:S02]  /*11b70*/  ISETP.GE.AND P1, PT, R12, UR16, PT ;  /* 0x000000100c007c0c */ /* 0x000fe4000bf26270 */
[----:B------:R-:W-:Y:S01]  /*11b80*/  IADD3 R12, PT, PT, R213, 0x18, RZ ;  /* 0x00000018d50c7810 */ /* 0x000fe20007ffe0ff */
        /* <DEDUP_REMOVED lines=137> */
[----:B------:R-:W1:Y:S01]  /*12420*/  @P2 LDC R16, c[0x0][0x458] ;  /* 0x00011600ff102b82 */ /* 0x000e620000000800 */
[C---:B------:R-:W-:Y:S01]  /*12430*/  IADD3 R13, PT, PT, R7.reuse, R12, RZ ;  /* 0x0000000c070d7210 */ /* 0x040fe20007ffe0ff */
[----:B------:R-:W-:Y:S01]  /*12440*/  STS.64 [R10+0x800], R162 ;  /* 0x000800a20a007388 */ /* 0x000fe20000000a00 */
[-C--:B------:R-:W-:Y:S01]  /*12450*/  IADD3 R8, PT, PT, R8, R11.reuse, RZ ;  /* 0x0000000b08087210 */ /* 0x080fe20007ffe0ff */
[----:B------:R-:W2:Y:S01]  /*12460*/  @P3 MUFU.LG2 R6, R6 ;  /* 0x0000000600063308 */ /* 0x000ea20000000c00 */
[C---:B------:R-:W-:Y:S01]  /*12470*/  IADD3 R14, PT, PT, R7.reuse, R11, RZ ;  /* 0x0000000b070e7210 */ /* 0x040fe20007ffe0ff */
[----:B------:R-:W-:Y:S01]  /*12480*/  STS.64 [R9], R156 ;  /* 0x0000009c09007388 */ /* 0x000fe20000000a00 */
[----:B------:R-:W-:Y:S01]  /*12490*/  IADD3 R7, PT, PT, R7, R8, RZ ;  /* 0x0000000807077210 */ /* 0x000fe20007ffe0ff */
[----:B------:R-:W3:Y:S01]  /*124a0*/  @P3 LDC R15, c[0x0][0x458] ;  /* 0x00011600ff0f3b82 */ /* 0x000ee20000000800 */
[----:B------:R-:W-:Y:S01]  /*124b0*/  LEA R165, R216, R165, 0x2 ;  /* 0x000000a5d8a57211 */ /* 0x000fe200078e10ff */
[----:B------:R-:W-:Y:S02]  /*124c0*/  STS.64 [R9+0x800], R158 ;  /* 0x0008009e09007388 */ /* 0x000fe40000000a00 */
[----:B------:R-:W4:Y:S02]  /*124d0*/  @P2 MUFU.LG2 R5, R5 ;  /* 0x0000000500052308 */ /* 0x000f240000000c00 */
        /* <DEDUP_REMOVED lines=18> */
[----:B--2---:R-:W-:-:S03]  /*12600*/  MOV R133, 0xff800000 ;  /* 0xff80000000857802 */ /* 0x004fc60000000f00 */
[----:B------:R-:W-:Y:S01]  /*12610*/  STS.64 [R12+0x4800], R46 ;  /* 0x0048002e0c007388 */ /* 0x000fe20000000a00 */
[----:B----4-:R-:W-:-:S03]  /*12620*/  MOV R134, 0xff800000 ;  /* 0xff80000000867802 */ /* 0x010fc60000000f00 */
        /* <DEDUP_REMOVED lines=37> */
[----:B--2---:R-:W-:-:S03]  /*12880*/  @P3 FMUL.FTZ R9, R6, 0.69314718246459960938 ;  /* 0x3f31721806093820 */ /* 0x004fc60000410000 */
[----:B------:R2:W-:Y:S01]  /*12890*/  STS.64 [R14+0xc000], R120 ;  /* 0x00c000780e007388 */ /* 0x0005e20000000a00 */
[----:B---3--:R-:W-:-:S03]  /*128a0*/  @P3 FFMA.FTZ R134, R164, R15, R9 ;  /* 0x0000000fa4863223 */ /* 0x008fc60000010009 */
[----:B------:R2:W-:Y:S04]  /*128b0*/  STS.64 [R14+0xc800], R122 ;  /* 0x00c8007a0e007388 */ /* 0x0005e80000000a00 */
[----:B------:R2:W-:Y:S04]  /*128c0*/  STS.64 [R8+0xc000], R124 ;  /* 0x00c0007c08007388 */ /* 0x0005e80000000a00 */
[----:B------:R2:W-:Y:S04]  /*128d0*/  STS.64 [R8+0xc800], R126 ;  /* 0x00c8007e08007388 */ /* 0x0005e80000000a00 */
[----:B------:R2:W-:Y:S04]  /*128e0*/  STS.64 [R7+0xc000], R128 ;  /* 0x00c0008007007388 */ /* 0x0005e80000000a00 */
[----:B------:R2:W-:Y:S01]  /*128f0*/  STS.64 [R7+0xc800], R130 ;  /* 0x00c8008207007388 */ /* 0x0005e20000000a00 */
[----:B----4-:R-:W-:Y:S01]  /*12900*/  LOP3.LUT R11, R4, 0x3f00, RZ, 0xc0, !PT ;  /* 0x00003f00040b7812 */ /* 0x010fe200078ec0ff */
[----:B------:R-:W-:Y:S01]  /*12910*/  BAR.SYNC.DEFER_BLOCKING 0x0 ;  /* 0x0000000000007b1d */ /* 0x000fe20000010000 */
[----:B------:R-:W-:-:S02]  /*12920*/  @P2 FMUL.FTZ R4, R5, 0.69314718246459960938 ;  /* 0x3f31721805042820 */ /* 0x000fc40000410000 */
[----:B------:R-:W-:Y:S02]  /*12930*/  LOP3.LUT R11, R11, 0x3c, R0, 0xf8, !PT ;  /* 0x0000003c0b0b7812 */ /* 0x000fe400078ef800 */
[----:B-1----:R-:W-:Y:S01]  /*12940*/  @P2 FFMA.FTZ R133, R3, R16, R4 ;  /* 0x0000001003852223 */ /* 0x002fe20000010004 */
[----:B------:R-:W-:Y:S02]  /*12950*/  IADD3 R3, PT, PT, R213, 0x28, RZ ;  /* 0x00000028d5037810 */ /* 0x000fe40007ffe0ff */
[----:B------:R-:W-:Y:S01]  /*12960*/  IADD3 R132, P2, PT, R11, UR4, RZ ;  /* 0x000000040b847c10 */ /* 0x000fe2000ff5e0ff */
        /* <DEDUP_REMOVED lines=35> */
[C---:B------:R-:W-:Y:S01]  /*12ba0*/  IADD3 R138, P3, PT, R2.reuse, UR7, RZ ;  /* 0x00000007028a7c10 */ /* 0x040fe2000ff7e0ff */
[----:B------:R-:W-:Y:S01]  /*12bb0*/  IMAD.U32 R136, RZ, RZ, UR7 ;  /* 0x00000007ff887e24 */ /* 0x000fe2000f8e00ff */
[----:B------:R-:W-:Y:S02]  /*12bc0*/  ISETP.GE.AND P6, PT, R2, UR16, PT ;  /* 0x0000001002007c0c */ /* 0x000fe4000bfc6270 */
[----:B------:R-:W-:Y:S02]  /*12bd0*/  ISETP.GE.AND P4, PT, R139, UR16, PT ;  /* 0x000000108b007c0c */ /* 0x000fe4000bf86270 */
[----:B------:R-:W-:Y:S02]  /*12be0*/  LEA.HI.X.SX32 R139, R136, RZ, 0x1, P3 ;  /* 0x000000ff888b7211 */ /* 0x000fe400018f0eff */
[----:B---3--:R-:W-:-:S04]  /*12bf0*/  LEA R140, P3, R138, UR4, 0x2 ;  /* 0x000000048a8c7c11 */ /* 0x008fc8000f8610ff */
[----:B------:R-:W-:-:S05]  /*12c00*/  LEA.HI.X R141, R138, UR5, R139, 0x2, P3 ;  /* 0x000000058a8d7c11 */ /* 0x000fca00098f148b */
[----:B------:R3:W-:Y:S04]  /*12c10*/  @!P6 STG.E desc[UR24][R140.64], R134 ;  /* 0x000000868c00e986 */ /* 0x0007e8000c101918 */
[----:B------:R3:W-:Y:S02]  /*12c20*/  @!P4 STG.E desc[UR24][R140.64+0x20], R133 ;  /* 0x000020858c00c986 */ /* 0x0007e4000c101918 */
.L_x_2614:
[----:B------:R-:W-:Y:S05]  /*12c30*/  BSYNC.RECONVERGENT B0 ;  /* 0x0000000000007941 */ /* 0x000fea0003800200 */
.L_x_2613:
        /* <DEDUP_REMOVED lines=25> */
.L_x_2616:
[----:B------:R-:W-:Y:S05]  /*12dd0*/  BSYNC.RECONVERGENT B0 ;  /* 0x0000000000007941 */ /* 0x000fea0003800200 */
.L_x_2615:
        /* <DEDUP_REMOVED lines=26> */
.L_x_2618:
[----:B------:R-:W-:Y:S05]  /*12f80*/  BSYNC.RECONVERGENT B0 ;  /* 0x0000000000007941 */ /* 0x000fea0003800200 */
.L_x_2617:
        /* <DEDUP_REMOVED lines=24> */
.L_x_2620:
[----:B------:R-:W-:Y:S05]  /*13110*/  BSYNC.RECONVERGENT B0 ;  /* 0x0000000000007941 */ /* 0x000fea0003800200 */
.L_x_2619:
        /* <DEDUP_REMOVED lines=23> */
.L_x_2622:
[----:B------:R-:W-:Y:S05]  /*13290*/  BSYNC.RECONVERGENT B0 ;  /* 0x0000000000007941 */ /* 0x000fea0003800200 */
.L_x_2621:
        /* <DEDUP_REMOVED lines=24> */
.L_x_2624:
[----:B------:R-:W-:Y:S05]  /*13420*/  BSYNC.RECONVERGENT B0 ;  /* 0x0000000000007941 */ /* 0x000fea0003800200 */
.L_x_2623:
        /* <DEDUP_REMOVED lines=24> */
.L_x_2626:
[----:B------:R-:W-:Y:S05]  /*135b0*/  BSYNC.RECONVERGENT B0 ;  /* 0x0000000000007941 */ /* 0x000fea0003800200 */
.L_x_2625:
        /* <DEDUP_REMOVED lines=24> */
.L_x_2628:
[----:B------:R-:W-:Y:S05]  /*13740*/  BSYNC.RECONVERGENT B0 ;  /* 0x0000000000007941 */ /* 0x000fea0003800200 */
.L_x_2627:
[----:B------:R-:W-:Y:S05]  /*13750*/  @P6 EXIT ;  /* 0x000000000000694d */ /* 0x000fea0003800000 */
[----:B------:R-:W5:Y:S02]  /*13760*/  LDCU UR4, c[0x0][0x440] ;  /* 0x00008800ff0477ac */ /* 0x000f640008000800 */
[----:B-----5:R-:W-:Y:S02]  /*13770*/  ISETP.GE.AND P5, PT, R136, UR4, PT ;  /* 0x0000000488007c0c */ /* 0x020fe4000bfa6270 */
[----:B------:R-:W-:Y:S02]  /*13780*/  ISETP.GE.AND P4, PT, R135, UR4, PT ;  /* 0x0000000487007c0c */ /* 0x000fe4000bf86270 */
[----:B------:R-:W-:-:S09]  /*13790*/  ISETP.GE.AND P2, PT, R134, UR4, PT ;  /* 0x0000000486007c0c */ /* 0x000fd2000bf46270 */
[----:B-1----:R-:W1:Y:S08]  /*137a0*/  @!P5 LDC.64 R10, c[0x0][0x3f8] ;  /* 0x0000fe00ff0adb82 */ /* 0x002e700000000a00 */
[----:B--2---:R-:W2:Y:S08]  /*137b0*/  @!P4 LDC.64 R8, c[0x0][0x3f8] ;  /* 0x0000fe00ff08cb82 */ /* 0x004eb00000000a00 */
        /* <DEDUP_REMOVED lines=17> */
.L_x_2629:
        /* <DEDUP_REMOVED lines=11> */
.L_x_7472:


//--------------------- .text._ZN5flash24flash_fwd_splitkv_kernelI23Flash_fwd_kernel_traitsILi256ELi64ELi64ELi4ELb0ELb0EN7cutlass10bfloat16_tE19Flash_kernel_traitsILi256ELi64ELi64ELi4ES3_EELb0ELb1ELb0ELb0ELb0ELb1ELb1ELb0EEEvNS_16Flash_fwd_paramsE --------------------------
	.section	.text._ZN5flash24flash_fwd_splitkv_kernelI23Flash_fwd_kernel_traitsILi256ELi64ELi64ELi4ELb0ELb0EN7cutlass10bfloat16_tE19Flash_kernel_traitsILi256ELi64ELi64ELi4ES3_EELb0ELb1ELb0ELb0ELb0ELb1ELb1ELb0EEEvNS_16Flash_fwd_paramsE,"ax",@progbits
	.align	128
        .global         _ZN5flash24flash_fwd_splitkv_kernelI23Flash_fwd_kernel_traitsILi256ELi64ELi64ELi4ELb0ELb0EN7cutlass10bfloat16_tE19Flash_kernel_traitsILi256ELi64ELi64ELi4ES3_EELb0ELb1ELb0ELb0ELb0ELb1ELb1ELb0EEEvNS_16Flash_fwd_paramsE
        .type           _ZN5flash24flash_fwd_splitkv_kernelI23Flash_fwd_kernel_traitsILi256ELi64ELi64ELi4ELb0ELb0EN7cutlass10bfloat16_tE19Flash_kernel_traitsILi256ELi64ELi64ELi4ES3_EELb0ELb1ELb0ELb0ELb0ELb1ELb1ELb0EEEvNS_16Flash_fwd_paramsE,@function
        .size           _ZN5flash24flash_fwd_splitkv_kernelI23Flash_fwd_kernel_traitsILi256ELi64ELi64ELi4ELb0ELb0EN7cutlass10bfloat16_tE19Flash_kernel_traitsILi256ELi64ELi64ELi4ES3_EELb0ELb1ELb0ELb0ELb0ELb1ELb1ELb0EEEvNS_16Flash_fwd_paramsE,(.L_x_7473 - _ZN5flash24flash_fwd_splitkv_kernelI23Flash_fwd_kernel_traitsILi256ELi64ELi64ELi4ELb0ELb0EN7cutlass10bfloat16_tE19Flash_kernel_traitsILi256ELi64ELi64ELi4ES3_EELb0ELb1ELb0ELb0ELb0ELb1ELb1ELb0EEEvNS_16Flash_fwd_paramsE)
        .other          _ZN5flash24flash_fwd_splitkv_kernelI23Flash_fwd_kernel_traitsILi256ELi64ELi64ELi4ELb0ELb0EN7cutlass10bfloat16_tE19Flash_kernel_traitsILi256ELi64ELi64ELi4ES3_EELb0ELb1ELb0ELb0ELb0ELb1ELb1ELb0EEEvNS_16Flash_fwd_paramsE,@"STO_CUDA_ENTRY STV_DEFAULT"
_ZN5flash24flash_fwd_splitkv_kernelI23Flash_fwd_kernel_traitsILi256ELi64ELi64ELi4ELb0ELb0EN7cutlass10bfloat16_tE19Flash_kernel_traitsILi256ELi64ELi64ELi4ES3_EELb0ELb1ELb0ELb0ELb0ELb1ELb1ELb0EEEvNS_16Flash_fwd_paramsE:
.text._ZN5flash24flash_fwd_splitkv_kernelI23Flash_fwd_kernel_traitsILi256ELi64ELi64ELi4ELb0ELb0EN7cutlass10bfloat16_tE19Flash_kernel_traitsILi256ELi64ELi64ELi4ES3_EELb0ELb1ELb0ELb0ELb0ELb1ELb1ELb0EEEvNS_16Flash_fwd_paramsE:
        /* <DEDUP_REMOVED lines=87> */
.L_x_2630:
        /* <DEDUP_REMOVED lines=122> */
.L_x_2633:
[----:B------:R-:W-:Y:S05]  /*0d10*/  BSYNC.RECONVERGENT B0 ;  /* 0x0000000000007941 */ /* 0x000fea0003800200 */
.L_x_2632:
        /* <DEDUP_REMOVED lines=31> */
.L_x_2635:
[----:B------:R-:W-:Y:S05]  /*0f10*/  BSYNC.RECONVERGENT B0 ;  /* 0x0000000000007941 */ /* 0x000fea0003800200 */
.L_x_2634:
        /* <DEDUP_REMOVED lines=24> */
.L_x_2637:
[----:B------:R-:W-:Y:S05]  /*10a0*/  BSYNC.RECONVERGENT B0 ;  /* 0x0000000000007941 */ /* 0x000fea0003800200 */
.L_x_2636:
        /* <DEDUP_REMOVED lines=24> */
.L_x_2639:
[----:B------:R-:W-:Y:S05]  /*1230*/  BSYNC.RECONVERGENT B0 ;  /* 0x0000000000007941 */ /* 0x000fea0003800200 */
.L_x_2638:
        /* <DEDUP_REMOVED lines=24> */
.L_x_2641:
[----:B------:R-:W-:Y:S05]  /*13c0*/  BSYNC.RECONVERGENT B0 ;  /* 0x0000000000007941 */ /* 0x000fea0003800200 */
.L_x_2640:
        /* <DEDUP_REMOVED lines=24> */
.L_x_2643:
[----:B------:R-:W-:Y:S05]  /*1550*/  BSYNC.RECONVERGENT B0 ;  /* 0x0000000000007941 */ /* 0x000fea0003800200 */
.L_x_2642:
        /* <DEDUP_REMOVED lines=23> */
.L_x_2645:
[----:B------:R-:W-:Y:S05]  /*16d0*/  BSYNC.RECONVERGENT B0 ;  /* 0x0000000000007941 */ /* 0x000fea0003800200 */
.L_x_2644:
        /* <DEDUP_REMOVED lines=23> */
.L_x_2647:
[----:B------:R-:W-:Y:S05]  /*1850*/  BSYNC.RECONVERGENT B0 ;  /* 0x0000000000007941 */ /* 0x000fea0003800200 */
.L_x_2646:
        /* <DEDUP_REMOVED lines=33> */
.L_x_2631:
        /* <DEDUP_REMOVED lines=14> */
.L_x_2648:
        /* <DEDUP_REMOVED lines=98> */
.L_x_2649:
        /* <DEDUP_REMOVED lines=15> */
.L_x_2651:
[----:B------:R-:W1:Y:S01]  /*2260*/  LDCU.64 UR10, c[0x0][0x3b8] ;  /* 0x00007700ff0a77ac */ /* 0x000e620008000a00 */
[----:B------:R-:W-:-:S04]  /*2270*/  UIADD3 UR15, UPT, UPT, UR7, UR16, URZ ;  /* 0x00000010070f7290 */ /* 0x000fc8000fffe0ff */
[----:B-1----:R-:W-:Y:S02]  /*2280*/  UIMAD.WIDE.U32 UR4, UR15, UR10, URZ ;  /* 0x0000000a0f0472a5 */ /* 0x002fe4000f8e00ff */
[----:B------:R-:W-:-:S04]  /*2290*/  UIMAD UR15, UR15, UR11, URZ ;  /* 0x0000000b0f0f72a4 */ /* 0x000fc8000f8e02ff */
[----:B------:R-:W-:Y:S01]  /*22a0*/  UIADD3 UR15, UPT, UPT, UR5, UR15, URZ ;  /* 0x0000000f050f7290 */ /* 0x000fe2000fffe0ff */
[----:B------:R-:W-:-:S11]  /*22b0*/  UMOV UR14, UR4 ;  /* 0x00000004000e7c82 */ /* 0x000fd60008000000 */
.L_x_2652:
        /* <DEDUP_REMOVED lines=15> */
.L_x_2653:
[----:B------:R-:W1:Y:S01]  /*23b0*/  LDCU.64 UR8, c[0x0][0x3c0] ;  /* 0x00007800ff0877ac */ /* 0x000e620008000a00 */
[----:B------:R-:W-:-:S04]  /*23c0*/  UIADD3 UR7, UPT, UPT, UR7, UR16, URZ ;  /* 0x0000001007077290 */ /* 0x000fc8000fffe0ff */
[----:B-1----:R-:W-:Y:S02]  /*23d0*/  UIMAD.WIDE.U32 UR16, UR7, UR8, URZ ;  /* 0x00000008071072a5 */ /* 0x002fe4000f8e00ff */
[----:B------:R-:W-:-:S04]  /*23e0*/  UIMAD UR5, UR7, UR9, URZ ;  /* 0x00000009070572a4 */ /* 0x000fc8000f8e02ff */
[----:B------:R-:W-:-:S12]  /*23f0*/  UIADD3 UR5, UPT, UPT, UR17, UR5, URZ ;  /* 0x0000000511057290 */ /* 0x000fd8000fffe0ff */
.L_x_2654:
        /* <DEDUP_REMOVED lines=55> */
.L_x_2650:
        /* <DEDUP_REMOVED lines=92> */
.L_x_2656:
[----:B------:R-:W-:Y:S05]  /*2d30*/  BSYNC.RECONVERGENT B0 ;  /* 0x0000000000007941 */ /* 0x000fea0003800200 */
.L_x_2655:
        /* <DEDUP_REMOVED lines=41> */
.L_x_2658:
[----:B------:R-:W-:Y:S05]  /*2fd0*/  BSYNC.RECONVERGENT B0 ;  /* 0x0000000000007941 */ /* 0x000fea0003800200 */
.L_x_2657:
        /* <DEDUP_REMOVED lines=41> */
.L_x_2660:
[----:B------:R-:W-:Y:S05]  /*3270*/  BSYNC.RECONVERGENT B0 ;  /* 0x0000000000007941 */ /* 0x000fea0003800200 */
.L_x_2659:
        /* <DEDUP_REMOVED lines=41> */
.L_x_2662:
[----:B------:R-:W-:Y:S05]  /*3510*/  BSYNC.RECONVERGENT B0 ;  /* 0x0000000000007941 */ /* 0x000fea0003800200 */
.L_x_2661:
        /* <DEDUP_REMOVED lines=31> */
.L_x_2664:
[----:B------:R-:W-:Y:S05]  /*3710*/  BSYNC.RECONVERGENT B0 ;  /* 0x0000000000007941 */ /* 0x000fea0003800200 */
.L_x_2663:
        /* <DEDUP_REMOVED lines=31> */
.L_x_2666:
[----:B------:R-:W-:Y:S05]  /*3910*/  BSYNC.RECONVERGENT B0 ;  /* 0x0000000000007941 */ /* 0x000fea0003800200 */
.L_x_2665:
        /* <DEDUP_REMOVED lines=33> */
.L_x_2668:
[----:B------:R-:W-:Y:S05]  /*3b30*/  BSYNC.RECONVERGENT B0 ;  /* 0x0000000000007941 */ /* 0x000fea0003800200 */
.L_x_2667:
        /* <DEDUP_REMOVED lines=31> */
.L_x_2670:
[----:B------:R-:W-:Y:S05]  /*3d30*/  BSYNC.RECONVERGENT B0 ;  /* 0x0000000000007941 */ /* 0x000fea0003800200 */
.L_x_2669:
        /* <DEDUP_REMOVED lines=45> */
.L_x_2672:
[----:B------:R1:W-:Y:S04]  /*4010*/  STS.128 [R166+0x10000], RZ ;  /* 0x010000ffa6007388 */ /* 0x0003e80000000c00 */
[----:B------:R1:W-:Y:S04]  /*4020*/  STS.128 [R166+0x12000], RZ ;  /* 0x012000ffa6007388 */ /* 0x0003e80000000c00 */
[----:B------:R1:W-:Y:S04]  /*4030*/  STS.128 [R166+0x14000], RZ ;  /* 0x014000ffa6007388 */ /* 0x0003e80000000c00 */
[----:B------:R1:W-:Y:S02]  /*4040*/  STS.128 [R166+0x16000], RZ ;  /* 0x016000ffa6007388 */ /* 0x0003e40000000c00 */
.L_x_2673:
[----:B------:R-:W-:Y:S05]  /*4050*/  BSYNC.RECONVERGENT B0 ;  /* 0x0000000000007941 */ /* 0x000fea0003800200 */
.L_x_2671:
        /* <DEDUP_REMOVED lines=47> */
.L_x_2675:
[----:B------:R-:W-:Y:S05]  /*4350*/  BSYNC.RECONVERGENT B0 ;  /* 0x0000000000007941 */ /* 0x000fea0003800200 */
.L_x_2674:
        /* <DEDUP_REMOVED lines=37> */
.L_x_2677:
[----:B------:R-:W-:Y:S05]  /*45b0*/  BSYNC.RECONVERGENT B0 ;  /* 0x0000000000007941 */ /* 0x000fea0003800200 */
.L_x_2676:
        /* <DEDUP_REMOVED lines=35> */
.L_x_2679:
[----:B------:R-:W-:Y:S05]  /*47f0*/  BSYNC.RECONVERGENT B0 ;  /* 0x0000000000007941 */ /* 0x000fea0003800200 */
.L_x_2678:
[----:B------:R-:W-:Y:S01]  /*4800*/  LDSM.16.M88.4 R48, [R82] ;  /* 0x000000005230783b */ /* 0x000fe20000000200 */
[----:B-1----:R-:W-:Y:S01]  /*4810*/  LOP3.LUT P0, R2, R213, 0x2, RZ, 0xc0, !PT ;  /* 0x00000002d5027812 */ /* 0x002fe2000780c0ff */
[----:B------:R-:W1:Y:S01]  /*4820*/  LDCU UR6, c[0x0][0x50c] ;  /* 0x0000a180ff0677ac */ /* 0x000e620008000800 */
[----:B------:R-:W-:Y:S01]  /*4830*/  MOV R76, 0x20 ;  /* 0x00000020004c7802 */ /* 0x000fe20000000f00 */
[----:B------:R-:W5:Y:S01]  /*4840*/  LDSM.16.M88.4 R20, [R81+UR5+0x8000] ;  /* 0x008000055114783b */ /* 0x000f620008000200 */
        /* <DEDUP_REMOVED lines=9> */
[----:B------:R-:W1:Y:S01]  /*48e0*/  LDSM.16.M88.4 R28, [R81+UR5+0x9800] ;  /* 0x00980005511c783b */ /* 0x000e620008000200 */
[----:B------:R-:W-:Y:S02]  /*48f0*/  MOV R167, 0x40 ;  /* 0x0000004000a77802 */ /* 0x000fe40000000f00 */
[----:B------:R-:W-:Y:S01]  /*4900*/  MOV R227, UR21 ;  /* 0x0000001500e37c02 */ /* 0x000fe20008000f00 */
[----:B--234-:R-:W-:Y:S01]  /*4910*/  LDSM.16.M88.4 R4, [R80] ;  /* 0x000000005004783b */ /* 0x01cfe20000000200 */
[----:B------:R-:W-:-:S03]  /*4920*/  SEL R167, R167, 0xffffffc0, !P0 ;  /* 0xffffffc0a7a77807 */ /* 0x000fc60004000000 */
[----:B------:R-:W2:Y:S01]  /*4930*/  LDSM.16.M88.4 R32, [R77+0x8000] ;  /* 0x008000004d20783b */ /* 0x000ea20000000200 */
[-C--:B------:R-:W-:Y:S02]  /*4940*/  IADD3 R79, PT, PT, R82, R167.reuse, RZ ;  /* 0x000000a7524f7210 */ /* 0x080fe40007ffe0ff */
[----:B------:R-:W-:Y:S01]  /*4950*/  IADD3 R3, PT, PT, R3, R167, RZ ;  /* 0x000000a703037210 */ /* 0x000fe20007ffe0ff */
[----:B------:R-:W3:Y:S01]  /*4960*/  LDSM.16.M88.4 R8, [R77+0x8800] ;  /* 0x008800004d08783b */ /* 0x000ee20000000200 */
[C---:B------:R-:W-:Y:S02]  /*4970*/  IADD3 R78, PT, PT, R76.reuse, R79, RZ ;  /* 0x0000004f4c4e7210 */ /* 0x040fe40007ffe0ff */
[----:B------:R-:W-:Y:S01]  /*4980*/  IADD3 R0, PT, PT, R76, R3, RZ ;  /* 0x000000034c007210 */ /* 0x000fe20007ffe0ff */
[----:B------:R-:W4:Y:S04]  /*4990*/  LDSM.16.M88.4 R72, [R77+0x9000] ;  /* 0x009000004d48783b */ /* 0x000f280000000200 */
[----:B------:R-:W4:Y:S04]  /*49a0*/  LDSM.16.M88.4 R44, [R77+0x9800] ;  /* 0x009800004d2c783b */ /* 0x000f280000000200 */
[----:B------:R-:W-:Y:S01]  /*49b0*/  LDSM.16.M88.4 R36, [R3+0x8000] ;  /* 0x008000000324783b */ /* 0x000fe20000000200 */
[C---:B-----5:R-:W-:Y:S03]  /*49c0*/  HMMA.16816.F32.BF16 R24, R48.reuse, R20, RZ ;  /* 0x000000143018723c */ /* 0x060fe600000418ff */
[----:B------:R-:W-:Y:S04]  /*49d0*/  LDSM.16.M88.4 R68, [R3+0x8800] ;  /* 0x008800000344783b */ /* 0x000fe80000000200 */
[----:B------:R-:W-:Y:S01]  /*49e0*/  LDSM.16.M88.4 R64, [R3+0x9000] ;  /* 0x009000000340783b */ /* 0x000fe20000000200 */
[C---:B-1----:R-:W-:Y:S03]  /*49f0*/  HMMA.16816.F32.BF16 R16, R48.reuse, R12, RZ ;  /* 0x0000000c3010723c */ /* 0x042fe600000418ff */
[----:B------:R-:W-:Y:S04]  /*4a00*/  LDSM.16.M88.4 R40, [R3+0x9800] ;  /* 0x009800000328783b */ /* 0x000fe80000000200 */
[----:B------:R-:W0:Y:S01]  /*4a10*/  LDGDEPBAR ;  /* 0x00000000000079af */ /* 0x000e220000000000 */
[C---:B------:R-:W-:Y:S08]  /*4a20*/  HMMA.16816.F32.BF16 R60, R48.reuse, R56, RZ ;  /* 0x00000038303c723c */ /* 0x040ff000000418ff */
[C---:B------:R-:W-:Y:S08]  /*4a30*/  HMMA.16816.F32.BF16 R20, R48.reuse, R22, RZ ;  /* 0x000000163014723c */ /* 0x040ff000000418ff */
[C---:B------:R-:W-:Y:S08]  /*4a40*/  HMMA.16816.F32.BF16 R12, R48.reuse, R14, RZ ;  /* 0x0000000e300c723c */ /* 0x040ff000000418ff */
[C---:B------:R-:W-:Y:S08]  /*4a50*/  HMMA.16816.F32.BF16 R56, R48.reuse, R58, RZ ;  /* 0x0000003a3038723c */ /* 0x040ff000000418ff */
[C---:B------:R-:W-:Y:S08]  /*4a60*/  HMMA.16816.F32.BF16 R52, R48.reuse, R28, RZ ;  /* 0x0000001c3034723c */ /* 0x040ff000000418ff */
[----:B------:R-:W-:Y:S01]  /*4a70*/  HMMA.16816.F32.BF16 R48, R48, R30, RZ ;  /* 0x0000001e3030723c */ /* 0x000fe200000418ff */
[----:B------:R-:W1:Y:S07]  /*4a80*/  LDSM.16.M88.4 R28, [R79] ;  /* 0x000000004f1c783b */ /* 0x000e6e0000000200 */
[C---:B--2---:R-:W-:Y:S08]  /*4a90*/  HMMA.16816.F32.BF16 R24, R4.reuse, R32, R24 ;  /* 0x000000200418723c */ /* 0x044ff00000041818 */
[C---:B------:R-:W-:Y:S01]  /*4aa0*/  HMMA.16816.F32.BF16 R20, R4.reuse, R34, R20 ;  /* 0x000000220414723c */ /* 0x040fe20000041814 */
[----:B------:R-:W-:Y:S07]  /*4ab0*/  LDSM.16.M88.4 R32, [R78] ;  /* 0x000000004e20783b */ /* 0x000fee0000000200 */
[C---:B---3--:R-:W-:Y:S08]  /*4ac0*/  HMMA.16816.F32.BF16 R16, R4.reuse, R8, R16 ;  /* 0x000000080410723c */ /* 0x048ff00000041810 */
[C---:B------:R-:W-:Y:S01]  /*4ad0*/  HMMA.16816.F32.BF16 R12, R4.reuse, R10, R12 ;  /* 0x0000000a040c723c */ /* 0x040fe2000004180c */
[----:B------:R-:W2:Y:S07]  /*4ae0*/  LDSM.16.M88.4 R8, [R0+0x8000] ;  /* 0x008000000008783b */ /* 0x000eae0000000200 */
[C---:B----4-:R-:W-:Y:S08]  /*4af0*/  HMMA.16816.F32.BF16 R60, R4.reuse, R72, R60 ;  /* 0x00000048043c723c */ /* 0x050ff0000004183c */
        /* <DEDUP_REMOVED lines=19> */
[C---:B--2---:R-:W-:Y:S08]  /*4c30*/  HMMA.16816.F32.BF16 R24, R32.reuse, R8, R24 ;  /* 0x000000082018723c */ /* 0x044ff00000041818 */
[C---:B------:R-:W-:Y:S01]  /*4c40*/  HMMA.16816.F32.BF16 R20, R32.reuse, R10, R20 ;  /* 0x0000000a2014723c */ /* 0x040fe20000041814 */
[----:B------:R-:W2:Y:S07]  /*4c50*/  LDSM.16.M88.4 R8, [R81+UR5+0xa000] ;  /* 0x00a000055108783b */ /* 0x000eae0008000200 */
[C---:B---3--:R-:W-:Y:S08]  /*4c60*/  HMMA.16816.F32.BF16 R16, R32.reuse, R4, R16 ;  /* 0x000000042010723c */ /* 0x048ff00000041810 */
[C---:B------:R-:W-:Y:S01]  /*4c70*/  HMMA.16816.F32.BF16 R12, R32.reuse, R6, R12 ;  /* 0x00000006200c723c */ /* 0x040fe2000004180c */
[----:B------:R-:W3:Y:S07]  /*4c80*/  LDSM.16.M88.4 R4, [R81+UR5+0xa800] ;  /* 0x00a800055104783b */ /* 0x000eee0008000200 */
[C---:B-1----:R-:W-:Y:S08]  /*4c90*/  HMMA.16816.F32.BF16 R60, R32.reuse, R36, R60 ;  /* 0x00000024203c723c */ /* 0x042ff0000004183c */
[C---:B------:R-:W-:Y:S01]  /*4ca0*/  HMMA.16816.F32.BF16 R56, R32.reuse, R38, R56 ;  /* 0x000000262038723c */ /* 0x040fe20000041838 */
[----:B------:R-:W1:Y:S07]  /*4cb0*/  LDSM.16.M88.4 R36, [R81+UR5+0xb800] ;  /* 0x00b800055124783b */ /* 0x000e6e0008000200 */
        /* <DEDUP_REMOVED lines=16> */
[----:B------:R-:W5:Y:S03]  /*4dc0*/  LDSM.16.M88.4 R36, [R3+0xb000] ;  /* 0x00b000000324783b */ /* 0x000f660000000200 */
        /* <DEDUP_REMOVED lines=18> */
[----:B------:R-:W1:Y:S07]  /*4ef0*/  LDSM.16.M88.4 R40, [R81+UR5+0xc000] ;  /* 0x00c000055128783b */ /* 0x000e6e0008000200 */
[C---:B-----5:R-:W-:Y:S08]  /*4f00*/  HMMA.16816.F32.BF16 R60, R28.reuse, R36, R60 ;  /* 0x000000241c3c723c */ /* 0x060ff0000004183c */
[C---:B------:R-:W-:Y:S01]  /*4f10*/  HMMA.16816.F32.BF16 R56, R28.reuse, R38, R56 ;  /* 0x000000261c38723c */ /* 0x040fe20000041838 */
[----:B------:R-:W-:Y:S07]  /*4f20*/  LDSM.16.M88.4 R36, [R81+UR5+0xc800] ;  /* 0x00c800055124783b */ /* 0x000fee0008000200 */
[C---:B----4-:R-:W-:Y:S08]  /*4f30*/  HMMA.16816.F32.BF16 R52, R28.reuse, R32, R52 ;  /* 0x000000201c34723c */ /* 0x050ff00000041834 */
[----:B------:R-:W-:Y:S01]  /*4f40*/  HMMA.16816.F32.BF16 R48, R28, R34, R48 ;  /* 0x000000221c30723c */ /* 0x000fe20000041830 */
[----:B------:R-:W4:Y:S04]  /*4f50*/  LDSM.16.M88.4 R32, [R81+UR5+0xd000] ;  /* 0x00d000055120783b */ /* 0x000f280008000200 */
[----:B------:R-:W5:Y:S03]  /*4f60*/  LDSM.16.M88.4 R28, [R81+UR5+0xd800] ;  /* 0x00d80005511c783b */ /* 0x000f660008000200 */
[C---:B--2---:R-:W-:Y:S08]  /*4f70*/  HMMA.16816.F32.BF16 R24, R72.reuse, R8, R24 ;  /* 0x000000084818723c */ /* 0x044ff00000041818 */
[C---:B------:R-:W-:Y:S01]  /*4f80*/  HMMA.16816.F32.BF16 R20, R72.reuse, R10, R20 ;  /* 0x0000000a4814723c */ /* 0x040fe20000041814 */
[----:B------:R-:W-:Y:S07]  /*4f90*/  LDSM.16.M88.4 R8, [R80+0x4000] ;  /* 0x004000005008783b */ /* 0x000fee0000000200 */
[C---:B---3--:R-:W-:Y:S08]  /*4fa0*/  HMMA.16816.F32.BF16 R16, R72.reuse, R4, R16 ;  /* 0x000000044810723c */ /* 0x048ff00000041810 */
[C---:B------:R-:W-:Y:S01]  /*4fb0*/  HMMA.16816.F32.BF16 R12, R72.reuse, R6, R12 ;  /* 0x00000006480c723c */ /* 0x040fe2000004180c */
[----:B------:R-:W2:Y:S07]  /*4fc0*/  LDSM.16.M88.4 R4, [R77+0xc000] ;  /* 0x00c000004d04783b */ /* 0x000eae0000000200 */
[C---:B------:R-:W-:Y:S08]  /*4fd0*/  HMMA.16816.F32.BF16 R52, R72.reuse, R64, R52 ;  /* 0x000000404834723c */ /* 0x040ff00000041834 */
[C---:B------:R-:W-:Y:S08]  /*4fe0*/  HMMA.16816.F32.BF16 R60, R72.reuse, R68, R60 ;  /* 0x00000044483c723c */ /* 0x040ff0000004183c */
[C---:B------:R-:W-:Y:S01]  /*4ff0*/  HMMA.16816.F32.BF16 R56, R72.reuse, R70, R56 ;  /* 0x000000464838723c */ /* 0x040fe20000041838 */
[----:B------:R-:W-:Y:S07]  /*5000*/  LDSM.16.M88.4 R68, [R77+0xd000] ;  /* 0x00d000004d44783b */ /* 0x000fee0000000200 */
[----:B------:R-:W-:Y:S01]  /*5010*/  HMMA.16816.F32.BF16 R64, R72, R66, R48 ;  /* 0x000000424840723c */ /* 0x000fe20000041830 */
[----:B------:R-:W3:Y:S04]  /*5020*/  LDSM.16.M88.4 R48, [R77+0xc800] ;  /* 0x00c800004d30783b */ /* 0x000ee80000000200 */
[----:B------:R-:W-:Y:S03]  /*5030*/  LDSM.16.M88.4 R72, [R79+0x6000] ;  /* 0x006000004f48783b */ /* 0x000fe60000000200 */
[C---:B-1----:R-:W-:Y:S08]  /*5040*/  HMMA.16816.F32.BF16 R24, R44.reuse, R40, R24 ;  /* 0x000000282c18723c */ /* 0x042ff00000041818 */
[C---:B------:R-:W-:Y:S01]  /*5050*/  HMMA.16816.F32.BF16 R20, R44.reuse, R42, R20 ;  /* 0x0000002a2c14723c */ /* 0x040fe20000041814 */
[----:B------:R-:W1:Y:S07]  /*5060*/  LDSM.16.M88.4 R40, [R77+0xd800] ;  /* 0x00d800004d28783b */ /* 0x000e6e0000000200 */
        /* <DEDUP_REMOVED lines=15> */
[----:B------:R-:W-:Y:S07]  /*5160*/  LDSM.16.M88.4 R48, [R81+UR5+0xe000] ;  /* 0x00e000055130783b */ /* 0x000fee0008000200 */
[C---:B------:R-:W-:Y:S08]  /*5170*/  HMMA.16816.F32.BF16 R60, R8.reuse, R68, R60 ;  /* 0x00000044083c723c */ /* 0x040ff0000004183c */
[C---:B------:R-:W-:Y:S01]  /*5180*/  HMMA.16816.F32.BF16 R56, R8.reuse, R70, R56 ;  /* 0x000000460838723c */ /* 0x040fe20000041838 */
[----:B------:R-:W-:Y:S07]  /*5190*/  LDSM.16.M88.4 R68, [R82+0x6000] ;  /* 0x006000005244783b */ /* 0x000fee0000000200 */
[C---:B-1----:R-:W-:Y:S08]  /*51a0*/  HMMA.16816.F32.BF16 R52, R8.reuse, R40, R52 ;  /* 0x000000280834723c */ /* 0x042ff00000041834 */
[----:B------:R-:W-:Y:S01]  /*51b0*/  HMMA.16816.F32.BF16 R64, R8, R42, R64 ;  /* 0x0000002a0840723c */ /* 0x000fe20000041840 */
[----:B------:R-:W-:Y:S04]  /*51c0*/  LDSM.16.M88.4 R40, [R78+0x4000] ;  /* 0x004000004e28783b */ /* 0x000fe80000000200 */
[----:B------:R-:W1:Y:S03]  /*51d0*/  LDSM.16.M88.4 R8, [R0+0xc000] ;  /* 0x00c000000008783b */ /* 0x000e660000000200 */
[C---:B----4-:R-:W-:Y:S08]  /*51e0*/  HMMA.16816.F32.BF16 R24, R32.reuse, R28, R24 ;  /* 0x0000001c2018723c */ /* 0x050ff00000041818 */
[C---:B------:R-:W-:Y:S01]  /*51f0*/  HMMA.16816.F32.BF16 R20, R32.reuse, R30, R20 ;  /* 0x0000001e2014723c */ /* 0x040fe20000041814 */
[----:B------:R-:W3:Y:S07]  /*5200*/  LDSM.16.M88.4 R28, [R0+0xc800] ;  /* 0x00c80000001c783b */ /* 0x000eee0000000200 */
[C---:B--2---:R-:W-:Y:S08]  /*5210*/  HMMA.16816.F32.BF16 R16, R32.reuse, R4, R16 ;  /* 0x000000042010723c */ /* 0x044ff00000041810 */
[C---:B------:R-:W-:Y:S01]  /*5220*/  HMMA.16816.F32.BF16 R12, R32.reuse, R6, R12 ;  /* 0x00000006200c723c */ /* 0x040fe2000004180c */
[----:B------:R-:W2:Y:S07]  /*5230*/  LDSM.16.M88.4 R4, [R0+0xd000] ;  /* 0x00d000000004783b */ /* 0x000eae0000000200 */
[C---:B------:R-:W-:Y:S08]  /*5240*/  HMMA.16816.F32.BF16 R60, R32.reuse, R36, R60 ;  /* 0x00000024203c723c */ /* 0x040ff0000004183c */
[C---:B------:R-:W-:Y:S01]  /*5250*/  HMMA.16816.F32.BF16 R56, R32.reuse, R38, R56 ;  /* 0x000000262038723c */ /* 0x040fe20000041838 */
[----:B------:R-:W-:Y:S07]  /*5260*/  LDSM.16.M88.4 R36, [R77+0xe000] ;  /* 0x00e000004d24783b */ /* 0x000fee0000000200 */
[C---:B------:R-:W-:Y:S08]  /*5270*/  HMMA.16816.F32.BF16 R52, R32.reuse, R44, R52 ;  /* 0x0000002c2034723c */ /* 0x040ff00000041834 */
[----:B------:R-:W-:Y:S01]  /*5280*/  HMMA.16816.F32.BF16 R64, R32, R46, R64 ;  /* 0x0000002e2040723c */ /* 0x000fe20000041840 */
[----:B------:R-:W4:Y:S04]  /*5290*/  LDSM.16.M88.4 R32, [R0+0xd800] ;  /* 0x00d800000020783b */ /* 0x000f280000000200 */
[----:B------:R-:W5:Y:S03]  /*52a0*/  LDSM.16.M88.4 R44, [R80+0x6000] ;  /* 0x00600000502c783b */ /* 0x000f660000000200 */
[C---:B-1----:R-:W-:Y:S08]  /*52b0*/  HMMA.16816.F32.BF16 R24, R40.reuse, R8, R24 ;  /* 0x000000082818723c */ /* 0x042ff00000041818 */
[C---:B------:R-:W-:Y:S01]  /*52c0*/  HMMA.16816.F32.BF16 R20, R40.reuse, R10, R20 ;  /* 0x0000000a2814723c */ /* 0x040fe20000041814 */
[----:B------:R-:W1:Y:S07]  /*52d0*/  LDSM.16.M88.4 R8, [R81+UR5+0xe800] ;  /* 0x00e800055108783b */ /* 0x000e6e0008000200 */
[C---:B---3--:R-:W-:Y:S08]  /*52e0*/  HMMA.16816.F32.BF16 R16, R40.reuse, R28, R16 ;  /* 0x0000001c2810723c */ /* 0x048ff00000041810 */
[----:B------:R-:W-:Y:S01]  /*52f0*/  HMMA.16816.F32.BF16 R12, R40, R30, R12 ;  /* 0x0000001e280c723c */ /* 0x000fe2000004180c */
[----:B------:R-:W3:Y:S07]  /*5300*/  LDSM.16.M88.4 R28, [R3+0xe000] ;  /* 0x00e00000031c783b */ /* 0x000eee0000000200 */
[----:B------:R-:W-:Y:S08]  /*5310*/  HMMA.16816.F32.BF16 R24, R68, R48, R24 ;  /* 0x000000304418723c */ /* 0x000ff00000041818 */
[C---:B--2---:R-:W-:Y:S08]  /*5320*/  HMMA.16816.F32.BF16 R60, R40.reuse, R4, R60 ;  /* 0x00000004283c723c */ /* 0x044ff0000004183c */
[----:B------:R-:W-:Y:S01]  /*5330*/  HMMA.16816.F32.BF16 R56, R40, R6, R56 ;  /* 0x000000062838723c */ /* 0x000fe20000041838 */
[----:B------:R-:W2:Y:S04]  /*5340*/  LDSM.16.M88.4 R4, [R81+UR5+0xf000] ;  /* 0x00f000055104783b */ /* 0x000ea80008000200 */
[----:B------:R-:W-:Y:S03]  /*5350*/  LDSM.16.M88.4 R80, [R81+UR5+0xf800] ;  /* 0x00f800055150783b */ /* 0x000fe60008000200 */
        /* <DEDUP_REMOVED lines=8> */
[----:B-1----:R-:W-:Y:S08]  /*53e0*/  HMMA.16816.F32.BF16 R16, R68, R8, R16 ;  /* 0x000000084410723c */ /* 0x002ff00000041810 */
[----:B---3--:R-:W-:Y:S08]  /*53f0*/  HMMA.16816.F32.BF16 R24, R72, R28, R24 ;  /* 0x0000001c4818723c */ /* 0x008ff00000041818 */
[C---:B------:R-:W-:Y:S01]  /*5400*/  HMMA.16816.F32.BF16 R12, R68.reuse, R10, R12 ;  /* 0x0000000a440c723c */ /* 0x040fe2000004180c */
[----:B------:R-:W1:Y:S07]  /*5410*/  LDSM.16.M88.4 R8, [R3+0xe800] ;  /* 0x00e800000308783b */ /* 0x000e6e0000000200 */
[C---:B--2---:R-:W-:Y:S08]  /*5420*/  HMMA.16816.F32.BF16 R60, R68.reuse, R4, R60 ;  /* 0x00000004443c723c */ /* 0x044ff0000004183c */
[----:B------:R-:W-:Y:S01]  /*5430*/  HMMA.16816.F32.BF16 R56, R68, R6, R56 ;  /* 0x000000064438723c */ /* 0x000fe20000041838 */
[----:B------:R-:W2:Y:S07]  /*5440*/  LDSM.16.M88.4 R4, [R77+0xf000] ;  /* 0x00f000004d04783b */ /* 0x000eae0000000200 */
        /* <DEDUP_REMOVED lines=13> */
[----:B-1----:R-:W-:Y:S03]  /*5520*/  HMMA.16816.F32.BF16 R28, R72, R8, R28 ;  /* 0x00000008481c723c */ /* 0x002fe6000004181c */
[----:B------:R-:W-:Y:S01]  /*5530*/  FMUL.FTZ R20, R20, UR6 ;  /* 0x0000000614147c20 */ /* 0x000fe20008410000 */
[----:B------:R-:W-:Y:S01]  /*5540*/  FMUL.FTZ R21, R21, UR6 ;  /* 0x0000000615157c20 */ /* 0x000fe20008410000 */
[----:B------:R-:W-:Y:S01]  /*5550*/  FMUL.FTZ R22, R22, UR6 ;  /* 0x0000000616167c20 */ /* 0x000fe20008410000 */
[----:B------:R-:W-:Y:S01]  /*5560*/  FMUL.FTZ R23, R23, UR6 ;  /* 0x0000000617177c20 */ /* 0x000fe20008410000 */
[----:B------:R-:W1:Y:S01]  /*5570*/  MUFU.TANH R37, R37 ;  /* 0x0000002500257308 */ /* 0x000e620000002400 */
[----:B--2---:R-:W-:Y:S01]  /*5580*/  HMMA.16816.F32.BF16 R60, R44, R4, R60 ;  /* 0x000000042c3c723c */ /* 0x004fe2000004183c */
[----:B-----5:R-:W2:Y:S06]  /*5590*/  LDSM.16.M88.4 R24, [R3+0xf000] ;  /* 0x00f000000318783b */ /* 0x020eac0000000200 */
[----:B------:R-:W1:Y:S01]  /*55a0*/  MUFU.TANH R39, R39 ;  /* 0x0000002700277308 */ /* 0x000e620000002400 */
[----:B------:R-:W-:Y:S01]  /*55b0*/  HMMA.16816.F32.BF16 R12, R72, R10, R12 ;  /* 0x0000000a480c723c */ /* 0x000fe2000004180c */
[----:B------:R-:W-:Y:S06]  /*55c0*/  LDSM.16.M88.4 R8, [R0+0xf000] ;  /* 0x00f000000008783b */ /* 0x000fec0000000200 */
[----:B------:R-:W1:Y:S01]  /*55d0*/  MUFU.TANH R20, R20 ;  /* 0x0000001400147308 */ /* 0x000e620000002400 */
[----:B------:R-:W-:Y:S01]  /*55e0*/  HMMA.16816.F32.BF16 R56, R44, R6, R56 ;  /* 0x000000062c38723c */ /* 0x000fe20000041838 */
[----:B------:R-:W5:Y:S06]  /*55f0*/  LDSM.16.M88.4 R4, [R3+0xf800] ;  /* 0x00f800000304783b */ /* 0x000f6c0000000200 */
[----:B------:R-:W1:Y:S01]  /*5600*/  MUFU.TANH R21, R21 ;  /* 0x0000001500157308 */ /* 0x000e620000002400 */
[C---:B------:R-:W-:Y:S07]  /*5610*/  HMMA.16816.F32.BF16 R52, R68.reuse, R80, R52 ;  /* 0x000000504434723c */ /* 0x040fee0000041834 */
[----:B------:R-:W1:Y:S01]  /*5620*/  MUFU.TANH R22, R22 ;  /* 0x0000001600167308 */ /* 0x000e620000002400 */
[----:B------:R-:W-:Y:S07]  /*5630*/  HMMA.16816.F32.BF16 R64, R68, R82, R64 ;  /* 0x000000524440723c */ /* 0x000fee0000041840 */
[----:B------:R-:W1:Y:S01]  /*5640*/  MUFU.TANH R23, R23 ;  /* 0x0000001700177308 */ /* 0x000e620000002400 */
[C---:B---3--:R-:W-:Y:S08]  /*5650*/  HMMA.16816.F32.BF16 R28, R40.reuse, R16, R28 ;  /* 0x00000010281c723c */ /* 0x048ff0000004181c */
[----:B------:R-:W-:Y:S01]  /*5660*/  HMMA.16816.F32.BF16 R12, R40, R18, R12 ;  /* 0x00000012280c723c */ /* 0x000fe2000004180c */
[----:B------:R3:W1:Y:S01]  /*5670*/  LDSM.16.M88.4 R16, [R0+0xf800] ;  /* 0x00f800000010783b */ /* 0x0006620000000200 */
[----:B------:R-:W-:-:S06]  /*5680*/  DEPBAR.LE SB0, 0x0 ;  /* 0x000080000000791a */ /* 0x000fcc0000000000 */
[----:B----4-:R-:W-:Y:S03]  /*5690*/  HMMA.16816.F32.BF16 R52, R44, R32, R52 ;  /* 0x000000202c34723c */ /* 0x010fe60000041834 */
[----:B------:R-:W-:Y:S01]  /*56a0*/  FMUL.FTZ R28, R28, UR6 ;  /* 0x000000061c1c7c20 */ /* 0x000fe20008410000 */
[----:B------:R-:W-:-:S04]  /*56b0*/  FMUL.FTZ R29, R29, UR6 ;  /* 0x000000061d1d7c20 */ /* 0x000fc80008410000 */
[----:B------:R-:W-:Y:S01]  /*56c0*/  HMMA.16816.F32.BF16 R64, R44, R34, R64 ;  /* 0x000000222c40723c */ /* 0x000fe20000041840 */
[----:B------:R-:W4:Y:S07]  /*56d0*/  MUFU.TANH R28, R28 ;  /* 0x0000001c001c7308 */ /* 0x000f2e0000002400 */
[C---:B--2---:R-:W-:Y:S01]  /*56e0*/  HMMA.16816.F32.BF16 R60, R72.reuse, R24, R60 ;  /* 0x00000018483c723c */ /* 0x044fe2000004183c */
[----:B------:R-:W-:Y:S01]  /*56f0*/  FMUL.FTZ R24, R30, UR6 ;  /* 0x000000061e187c20 */ /* 0x000fe20008410000 */
[----:B------:R-:W-:Y:S01]  /*5700*/  FMUL.FTZ R25, R31, UR6 ;  /* 0x000000061f197c20 */ /* 0x000fe20008410000 */
[----:B---3--:R-:W-:Y:S01]  /*5710*/  SHF.R.U32.HI R0, RZ, 0x2, R213 ;  /* 0x00000002ff007819 */ /* 0x008fe200000116d5 */
[----:B------:R-:W2:Y:S03]  /*5720*/  MUFU.TANH R29, R29 ;  /* 0x0000001d001d7308 */ /* 0x000ea60000002400 */
[----:B------:R-:W-:Y:S01]  /*5730*/  LOP3.LUT R0, R0, 0x7, RZ, 0xc0, !PT ;  /* 0x0000000700007812 */ /* 0x000fe200078ec0ff */
[----:B------:R-:W-:Y:S01]  /*5740*/  HMMA.16816.F32.BF16 R56, R72, R26, R56 ;  /* 0x0000001a4838723c */ /* 0x000fe20000041838 */
[----:B------:R-:W-:Y:S01]  /*5750*/  FMUL.FTZ R26, R12, UR6 ;  /* 0x000000060c1a7c20 */ /* 0x000fe20008410000 */
[----:B------:R-:W-:-:S02]  /*5760*/  FMUL.FTZ R12, R13, UR6 ;  /* 0x000000060d0c7c20 */ /* 0x000fc40008410000 */
[----:B------:R-:W3:Y:S04]  /*5770*/  MUFU.TANH R24, R24 ;  /* 0x0000001800187308 */ /* 0x000ee80000002400 */
[----:B-----5:R-:W-:Y:S01]  /*5780*/  HMMA.16816.F32.BF16 R52, R72, R4, R52 ;  /* 0x000000044834723c */ /* 0x020fe20000041834 */
[----:B------:R-:W-:-:S03]  /*5790*/  FMUL.FTZ R4, R15, UR6 ;  /* 0x000000060f047c20 */ /* 0x000fc60008410000 */
[----:B------:R5:W1:Y:S04]  /*57a0*/  MUFU.TANH R3, R26 ;  /* 0x0000001a00037308 */ /* 0x000a680000002400 */
[----:B------:R-:W-:Y:S04]  /*57b0*/  HMMA.16816.F32.BF16 R64, R72, R6, R64 ;  /* 0x000000064840723c */ /* 0x000fe80000041840 */
[----:B------:R-:W1:Y:S04]  /*57c0*/  MUFU.TANH R25, R25 ;  /* 0x0000001900197308 */ /* 0x000e680000002400 */
[----:B------:R-:W-:Y:S01]  /*57d0*/  HMMA.16816.F32.BF16 R60, R40, R8, R60 ;  /* 0x00000008283c723c */ /* 0x000fe2000004183c */
[----:B------:R-:W-:Y:S01]  /*57e0*/  FMUL.FTZ R8, R14, UR6 ;  /* 0x000000060e087c20 */ /* 0x000fe20008410000 */
[----:B------:R-:W-:-:S02]  /*57f0*/  LOP3.LUT R9, R216, 0x1f0, RZ, 0xc0, !PT ;  /* 0x000001f0d8097812 */ /* 0x000fc400078ec0ff */
[----:B------:R-:W2:Y:S02]  /*5800*/  MUFU.TANH R12, R12 ;  /* 0x0000000c000c7308 */ /* 0x000ea40000002400 */
[----:B------:R-:W-:Y:S02]  /*5810*/  IADD3 R0, PT, PT, R0, UR23, R9 ;  /* 0x0000001700007c10 */ /* 0x000fe4000fffe009 */
[C---:B------:R-:W-:Y:S01]  /*5820*/  HMMA.16816.F32.BF16 R56, R40.reuse, R10, R56 ;  /* 0x0000000a2838723c */ /* 0x040fe20000041838 */
[----:B------:R-:W-:Y:S02]  /*5830*/  MOV R11, UR22 ;  /* 0x00000016000b7c02 */ /* 0x000fe40008000f00 */
[----:B------:R-:W-:Y:S01]  /*5840*/  MOV R9, UR26 ;  /* 0x0000001a00097c02 */ /* 0x000fe20008000f00 */
[----:B------:R-:W2:Y:S01]  /*5850*/  MUFU.TANH R8, R8 ;  /* 0x0000000800087308 */ /* 0x000ea20000002400 */
[C---:B------:R-:W-:Y:S02]  /*5860*/  IADD3 R228, PT, PT, R0.reuse, 0x1, R11 ;  /* 0x0000000100e47810 */ /* 0x040fe40007ffe00b */
[----:B------:R-:W-:Y:S01]  /*5870*/  IADD3 R227, PT, PT, R0, UR26, -R227 ;  /* 0x0000001a00e37c10 */ /* 0x000fe2000fffe8e3 */
[----:B-1----:R-:W-:Y:S01]  /*5880*/  HMMA.16816.F32.BF16 R52, R40, R16, R52 ;  /* 0x000000102834723c */ /* 0x002fe20000041834 */
[----:B------:R-:W-:-:S02]  /*5890*/  VIADDMNMX R226, R228, 0x8, R9, PT ;  /* 0x00000008e4e27846 */ /* 0x000fc40003800109 */
[----:B------:R-:W-:Y:S01]  /*58a0*/  FMUL.FTZ R5, R60, UR6 ;  /* 0x000000063c057c20 */ /* 0x000fe20008410000 */
[----:B------:R-:W-:Y:S01]  /*58b0*/  FMUL.FTZ R14, R61, UR6 ;  /* 0x000000063d0e7c20 */ /* 0x000fe20008410000 */
[----:B------:R-:W-:Y:S01]  /*58c0*/  FMUL.FTZ R13, R62, UR6 ;  /* 0x000000063e0d7c20 */ /* 0x000fe20008410000 */
[----:B------:R-:W-:Y:S01]  /*58d0*/  FMUL.FTZ R10, R63, UR6 ;  /* 0x000000063f0a7c20 */ /* 0x000fe20008410000 */
[----:B------:R-:W1:Y:S01]  /*58e0*/  MUFU.TANH R4, R4 ;  /* 0x0000000400047308 */ /* 0x000e620000002400 */
[----:B------:R-:W-:Y:S01]  /*58f0*/  HMMA.16816.F32.BF16 R64, R40, R18, R64 ;  /* 0x000000122840723c */ /* 0x000fe20000041840 */
[----:B------:R-:W-:Y:S02]  /*5900*/  VIMNMX R229, PT, PT, RZ, R227, !PT ;  /* 0x000000e3ffe57248 */ /* 0x000fe40007fe0100 */
[----:B------:R-:W-:Y:S01]  /*5910*/  FMUL.FTZ R15, R56, UR6 ;  /* 0x00000006380f7c20 */ /* 0x000fe20008410000 */
[----:B------:R-:W-:Y:S01]  /*5920*/  FMUL.FTZ R17, R57, UR6 ;  /* 0x0000000639117c20 */ /* 0x000fe20008410000 */
[----:B------:R-:W-:Y:S01]  /*5930*/  FMUL.FTZ R6, R58, UR6 ;  /* 0x000000063a067c20 */ /* 0x000fe20008410000 */
[----:B------:R-:W-:Y:S01]  /*5940*/  FMUL.FTZ R7, R59, UR6 ;  /* 0x000000063b077c20 */ /* 0x000fe20008410000 */
[----:B------:R-:W1:Y:S01]  /*5950*/  MUFU.TANH R5, R5 ;  /* 0x0000000500057308 */ /* 0x000e620000002400 */
[----:B------:R-:W-:-:S02]  /*5960*/  VIMNMX R228, PT, PT, R228, UR26, PT ;  /* 0x0000001ae4e47c48 */ /* 0x000fc4000bfe0100 */
[----:B------:R-:W-:Y:S01]  /*5970*/  VIADDMNMX R227, R227, 0x8, RZ, !PT ;  /* 0x00000008e3e37846 */ /* 0x000fe200078001ff */
[----:B-----5:R-:W-:Y:S01]  /*5980*/  FMUL.FTZ R26, R52, UR6 ;  /* 0x00000006341a7c20 */ /* 0x020fe20008410000 */
        /* <DEDUP_REMOVED lines=35> */
.L_x_2681:
[----:B------:R-:W2:Y:S01]  /*5bc0*/  LDC R9, c[0x0][0x4f0] ;  /* 0x00013c00ff097b82 */ /* 0x000ea20000000800 */
[----:B------:R-:W-:Y:S01]  /*5bd0*/  UIADD3 UR6, UPT, UPT, UR28, -0x40, URZ ;  /* 0xffffffc01c067890 */ /* 0x000fe2000fffe0ff */
[----:B------:R-:W-:-:S05]  /*5be0*/  IMAD.U32 R31, RZ, RZ, UR28 ;  /* 0x0000001cff1f7e24 */ /* 0x000fca000f8e00ff */
[----:B------:R-:W-:Y:S02]  /*5bf0*/  MOV R19, UR6 ;  /* 0x0000000600137c02 */ /* 0x000fe40008000f00 */
[----:B------:R-:W-:Y:S02]  /*5c00*/  IABS R31, R31 ;  /* 0x0000001f001f7213 */ /* 0x000fe40000000000 */
        /* <DEDUP_REMOVED lines=11> */
[----:B------:R-:W-:-:S04]  /*5cc0*/  IMAD.HI.U32 R34, R34, R31, RZ ;  /* 0x0000001f22227227 */ /* 0x000fc800078e00ff */
[----:B------:R-:W-:Y:S01]  /*5cd0*/  IMAD.MOV R11, RZ, RZ, -R33 ;  /* 0x000000ffff0b7224 */ /* 0x000fe200078e0a21 */
[----:B------:R-:W-:-:S03]  /*5ce0*/  IADD3 R27, PT, PT, -R34, RZ, RZ ;  /* 0x000000ff221b7210 */ /* 0x000fc60007ffe1ff */
[C---:B------:R-:W-:Y:S02]  /*5cf0*/  IMAD R11, R0.reuse, R11, R19 ;  /* 0x0000000b000b7224 */ /* 0x040fe400078e0213 */
[----:B------:R-:W-:-:S03]  /*5d00*/  IMAD R27, R0, R27, R31 ;  /* 0x0000001b001b7224 */ /* 0x000fc600078e021f */
[C---:B------:R-:W-:Y:S02]  /*5d10*/  ISETP.GT.U32.AND P1, PT, R0.reuse, R11, PT ;  /* 0x0000000b0000720c */ /* 0x040fe40003f24070 */
[----:B------:R-:W-:-:S11]  /*5d20*/  ISETP.GT.U32.AND P3, PT, R0, R27, PT ;  /* 0x0000001b0000720c */ /* 0x000fd60003f64070 */
[----:B------:R-:W-:Y:S02]  /*5d30*/  @!P1 IMAD.IADD R11, R11, 0x1, -R0 ;  /* 0x000000010b0b9824 */ /* 0x000fe400078e0a00 */
[-C--:B------:R-:W-:Y:S01]  /*5d40*/  @!P3 IADD3 R27, PT, PT, R27, -R0.reuse, RZ ;  /* 0x800000001b1bb210 */ /* 0x080fe20007ffe0ff */
[----:B------:R-:W-:Y:S01]  /*5d50*/  @!P1 VIADD R33, R33, 0x1 ;  /* 0x0000000121219836 */ /* 0x000fe20000000000 */
[----:B------:R-:W-:Y:S02]  /*5d60*/  @!P3 IADD3 R34, PT, PT, R34, 0x1, RZ ;  /* 0x000000012222b810 */ /* 0x000fe40007ffe0ff */
[-C--:B------:R-:W-:Y:S02]  /*5d70*/  ISETP.GE.U32.AND P4, PT, R11, R0.reuse, PT ;  /* 0x000000000b00720c */ /* 0x080fe40003f86070 */
[----:B------:R-:W-:Y:S02]  /*5d80*/  ISETP.GE.U32.AND P5, PT, R27, R0, PT ;  /* 0x000000001b00720c */ /* 0x000fe40003fa6070 */
[C---:B------:R-:W-:Y:S01]  /*5d90*/  LOP3.LUT R0, R9.reuse, UR6, RZ, 0x3c, !PT ;  /* 0x0000000609007c12 */ /* 0x040fe2000f8e3cff */
[----:B------:R-:W2:Y:S01]  /*5da0*/  LDCU.64 UR6, c[0x0][0x3a0] ;  /* 0x00007400ff0677ac */ /* 0x000ea20008000a00 */
[----:B------:R-:W-:-:S02]  /*5db0*/  LOP3.LUT R11, R9, UR28, RZ, 0x3c, !PT ;  /* 0x0000001c090b7c12 */ /* 0x000fc4000f8e3cff */
[----:B------:R-:W-:Y:S02]  /*5dc0*/  ISETP.GE.AND P0, PT, R0, RZ, PT ;  /* 0x000000ff0000720c */ /* 0x000fe40003f06270 */
[----:B------:R-:W-:Y:S02]  /*5dd0*/  ISETP.GE.AND P2, PT, R11, RZ, PT ;  /* 0x000000ff0b00720c */ /* 0x000fe40003f46270 */
[----:B------:R-:W-:Y:S01]  /*5de0*/  ISETP.NE.AND P1, PT, R9, RZ, PT ;  /* 0x000000ff0900720c */ /* 0x000fe20003f25270 */
[----:B------:R-:W-:Y:S01]  /*5df0*/  @P4 VIADD R33, R33, 0x1 ;  /* 0x0000000121214836 */ /* 0x000fe20000000000 */
[----:B------:R-:W-:Y:S02]  /*5e00*/  LOP3.LUT R11, RZ, R9, RZ, 0x33, !PT ;  /* 0x00000009ff0b7212 */ /* 0x000fe400078e33ff */
[----:B------:R-:W-:-:S05]  /*5e10*/  @P5 IADD3 R34, PT, PT, R34, 0x1, RZ ;  /* 0x0000000122225810 */ /* 0x000fca0007ffe0ff */
        /* <DEDUP_REMOVED lines=23> */
.L_x_2682:
        /* <DEDUP_REMOVED lines=98> */
.L_x_2680:
[----:B------:R-:W-:Y:S01]  /*65b0*/  IMAD.SHL.U32 R0, R213, 0x2, RZ ;  /* 0x00000002d5007824 */ /* 0x000fe200078e00ff */
[----:B------:R-:W3:Y:S01]  /*65c0*/  LDCU UR6, c[0x0][0x45c] ;  /* 0x00008b80ff0677ac */ /* 0x000ee20008000800 */
[----:B------:R-:W-:-:S03]  /*65d0*/  LOP3.LUT R165, R177, 0x200, R182, 0xf8, !PT ;  /* 0x00000200b1a57812 */ /* 0x000fc600078ef8b6 */
[----:B------:R-:W-:Y:S01]  /*65e0*/  LOP3.LUT R0, R0, 0x6, RZ, 0xc0, !PT ;  /* 0x0000000600007812 */ /* 0x000fe200078ec0ff */
[----:B------:R-:W-:Y:S01]  /*65f0*/  UISETP.GT.AND UP0, UPT, UR4, UR18, UPT ;  /* 0x000000120400728c */ /* 0x000fe2000bf04270 */
[----:B------:R-:W-:Y:S02]  /*6600*/  LEA R214, R165, UR5, 0x1 ;  /* 0x00000005a5d67c11 */ /* 0x000fe4000f8e08ff */
[----:B--2---:R-:W-:-:S03]  /*6610*/  LOP3.LUT R48, R0, UR28, RZ, 0xfc, !PT ;  /* 0x0000001c00307c12 */ /* 0x004fc6000f8efcff */
        /* <DEDUP_REMOVED lines=10> */
[----:B------:R-:W-:Y:S01]  /*66c0*/  VIADD R42, R48, 0x11 ;  /* 0x00000011302a7836 */ /* 0x000fe20000000000 */
[----:B------:R-:W-:Y:S01]  /*66d0*/  FSEL R33, R38, -INF , P1 ;  /* 0xff80000026217808 */ /* 0x000fe20000800000 */
[C---:B------:R-:W-:Y:S01]  /*66e0*/  VIADD R40, R48.reuse, 0x18 ;  /* 0x0000001830287836 */ /* 0x040fe20000000000 */
[-C--:B------:R-:W-:Y:S01]  /*66f0*/  ISETP.GE.AND P1, PT, R47, R229.reuse, PT ;  /* 0x000000e52f00720c */ /* 0x080fe20003f26270 */
[C---:B------:R-:W-:Y:S01]  /*6700*/  VIADD R19, R48.reuse, 0x19 ;  /* 0x0000001930137836 */ /* 0x040fe20000000000 */
[----:B------:R-:W-:Y:S01]  /*6710*/  FSEL R33, R33, -INF , !P4 ;  /* 0xff80000021217808 */ /* 0x000fe20006000000 */
[----:B------:R-:W-:Y:S01]  /*6720*/  VIADD R36, R48, 0x20 ;  /* 0x0000002030247836 */ /* 0x000fe20000000000 */
[-C--:B------:R-:W-:Y:S01]  /*6730*/  ISETP.GE.AND P4, PT, R46, R229.reuse, PT ;  /* 0x000000e52e00720c */ /* 0x080fe20003f86270 */
[----:B------:R-:W-:Y:S01]  /*6740*/  VIADD R34, R48, 0x21 ;  /* 0x0000002130227836 */ /* 0x000fe20000000000 */
[----:B------:R-:W-:Y:S01]  /*6750*/  FSEL R31, R20, -INF , P1 ;  /* 0xff800000141f7808 */ /* 0x000fe20000800000 */
[----:B------:R-:W-:Y:S01]  /*6760*/  VIADD R20, R48, 0x28 ;  /* 0x0000002830147836 */ /* 0x000fe20000000000 */
[----:B------:R-:W-:Y:S01]  /*6770*/  ISETP.GE.AND P1, PT, R46, R228, PT ;  /* 0x000000e42e00720c */ /* 0x000fe20003f26270 */
[----:B------:R-:W-:Y:S01]  /*6780*/  IMAD.IADD R201, R167, 0x1, R214 ;  /* 0x00000001a7c97824 */ /* 0x000fe200078e02d6 */
[----:B------:R-:W-:Y:S01]  /*6790*/  FSEL R21, R21, -INF , P4 ;  /* 0xff80000015157808 */ /* 0x000fe20002000000 */
[----:B------:R-:W-:Y:S01]  /*67a0*/  LDSM.16.MT88.4 R148, [R202+0x10000] ;  /* 0x01000000ca94783b */ /* 0x000fe20000004200 */
[-C--:B------:R-:W-:Y:S01]  /*67b0*/  ISETP.GE.AND P4, PT, R44, R229.reuse, PT ;  /* 0x000000e52c00720c */ /* 0x080fe20003f86270 */
[----:B------:R-:W-:Y:S01]  /*67c0*/  IMAD.IADD R200, R76, 0x1, R201 ;  /* 0x000000014cc87824 */ /* 0x000fe200078e02c9 */
[----:B------:R-:W-:Y:S01]  /*67d0*/  FSEL R27, R21, -INF , !P1 ;  /* 0xff800000151b7808 */ /* 0x000fe20004800000 */
[----:B------:R-:W-:Y:S01]  /*67e0*/  LDSM.16.MT88.4 R80, [R202+0x14000] ;  /* 0x01400000ca50783b */ /* 0x000fe20000004200 */
[----:B------:R-:W-:-:S02]  /*67f0*/  ISETP.GE.AND P1, PT, R42, R229, PT ;  /* 0x000000e52a00720c */ /* 0x000fc40003f26270 */
[C---:B------:R-:W-:Y:S01]  /*6800*/  ISETP.GE.AND P3, PT, R9.reuse, R227, PT ;  /* 0x000000e30900720c */ /* 0x040fe20003f66270 */
[----:B------:R-:W-:Y:S01]  /*6810*/  LDSM.16.MT88.4 R112, [R202+0x16000] ;  /* 0x01600000ca70783b */ /* 0x000fe20000004200 */
[----:B------:R-:W-:Y:S02]  /*6820*/  ISETP.GE.AND P2, PT, R9, R226, PT ;  /* 0x000000e20900720c */ /* 0x000fe40003f46270 */
[----:B------:R-:W-:Y:S01]  /*6830*/  FSEL R11, R28, -INF , P4 ;  /* 0xff8000001c0b7808 */ /* 0x000fe20002000000 */
[----:B------:R-:W-:Y:S01]  /*6840*/  VIADD R28, R48, 0x29 ;  /* 0x00000029301c7836 */ /* 0x000fe20000000000 */
[----:B------:R-:W-:Y:S01]  /*6850*/  ISETP.GE.AND P4, PT, R42, R228, PT ;  /* 0x000000e42a00720c */ /* 0x000fe20003f86270 */
[----:B------:R-:W-:Y:S01]  /*6860*/  LDSM.16.MT88.4 R156, [R214+0x10000] ;  /* 0x01000000d69c783b */ /* 0x000fe20000004200 */
[----:B------:R-:W-:Y:S02]  /*6870*/  FSEL R9, R29, -INF , P1 ;  /* 0xff8000001d097808 */ /* 0x000fe40000800000 */
[----:B------:R-:W-:Y:S01]  /*6880*/  ISETP.GE.AND P1, PT, R40, R229, PT ;  /* 0x000000e52800720c */ /* 0x000fe20003f26270 */
[----:B------:R-:W-:Y:S01]  /*6890*/  LDSM.16.MT88.4 R140, [R201+0x10000] ;  /* 0x01000000c98c783b */ /* 0x000fe20000004200 */
[----:B------:R-:W-:-:S02]  /*68a0*/  FSEL R9, R9, -INF , !P4 ;  /* 0xff80000009097808 */ /* 0x000fc40006000000 */
[-C--:B------:R-:W-:Y:S01]  /*68b0*/  ISETP.GE.AND P4, PT, R19, R229.reuse, PT ;  /* 0x000000e51300720c */ /* 0x080fe20003f86270 */
[----:B------:R-:W-:Y:S01]  /*68c0*/  LDSM.16.MT88.4 R132, [R200+0x10000] ;  /* 0x01000000c884783b */ /* 0x000fe20000004200 */
[----:B------:R-:W-:Y:S01]  /*68d0*/  FSEL R21, R3, -INF , P1 ;  /* 0xff80000003157808 */ /* 0x000fe20000800000 */
[----:B------:R-:W-:Y:S01]  /*68e0*/  VIADD R3, R48, 0x30 ;  /* 0x0000003030037836 */ /* 0x000fe20000000000 */
[----:B------:R-:W-:Y:S01]  /*68f0*/  ISETP.GE.AND P1, PT, R19, R228, PT ;  /* 0x000000e41300720c */ /* 0x000fe20003f26270 */
[----:B------:R-:W-:Y:S01]  /*6900*/  LDSM.16.MT88.4 R56, [R201+0x12000] ;  /* 0x01200000c938783b */ /* 0x000fe20000004200 */
[----:B------:R-:W-:Y:S02]  /*6910*/  FSEL R12, R12, -INF , P4 ;  /* 0xff8000000c0c7808 */ /* 0x000fe40002000000 */
[-C--:B------:R-:W-:Y:S01]  /*6920*/  ISETP.GE.AND P4, PT, R36, R229.reuse, PT ;  /* 0x000000e52400720c */ /* 0x080fe20003f86270 */
[----:B------:R-:W-:Y:S01]  /*6930*/  LDSM.16.MT88.4 R64, [R200+0x12000] ;  /* 0x01200000c840783b */ /* 0x000fe20000004200 */
[----:B------:R-:W-:Y:S01]  /*6940*/  FSEL R29, R12, -INF , !P1 ;  /* 0xff8000000c1d7808 */ /* 0x000fe20004800000 */
[----:B------:R-:W-:Y:S01]  /*6950*/  VIADD R12, R48, 0x31 ;  /* 0x00000031300c7836 */ /* 0x000fe20000000000 */
[----:B------:R-:W-:Y:S01]  /*6960*/  ISETP.GE.AND P1, PT, R34, R229, PT ;  /* 0x000000e52200720c */ /* 0x000fe20003f26270 */
[----:B------:R-:W-:Y:S01]  /*6970*/  LDSM.16.MT88.4 R72, [R214+0x14000] ;  /* 0x01400000d648783b */ /* 0x000fe20000004200 */
[----:B------:R-:W-:-:S02]  /*6980*/  FSEL R35, R35, -INF , !P6 ;  /* 0xff80000023237808 */ /* 0x000fc40007000000 */
[----:B-1----:R-:W-:Y:S01]  /*6990*/  FSEL R5, R5, -INF , P4 ;  /* 0xff80000005057808 */ /* 0x002fe20002000000 */
[----:B------:R-:W-:Y:S01]  /*69a0*/  LDSM.16.MT88.4 R88, [R201+0x14000] ;  /* 0x01400000c958783b */ /* 0x000fe20000004200 */
[-C--:B------:R-:W-:Y:S02]  /*69b0*/  ISETP.GE.AND P6, PT, R47, R228.reuse, PT ;  /* 0x000000e42f00720c */ /* 0x080fe40003fc6270 */
[----:B------:R-:W-:Y:S01]  /*69c0*/  ISETP.GE.AND P4, PT, R34, R228, PT ;  /* 0x000000e42200720c */ /* 0x000fe20003f86270 */
[----:B------:R-:W-:Y:S01]  /*69d0*/  LDSM.16.MT88.4 R96, [R200+0x14000] ;  /* 0x01400000c860783b */ /* 0x000fe20000004200 */
[----:B------:R-:W-:Y:S02]  /*69e0*/  FSEL R14, R14, -INF , P1 ;  /* 0xff8000000e0e7808 */ /* 0x000fe40000800000 */
[----:B------:R-:W-:Y:S01]  /*69f0*/  FSEL R31, R31, -INF , !P6 ;  /* 0xff8000001f1f7808 */ /* 0x000fe20007000000 */
[----:B------:R-:W-:Y:S01]  /*6a00*/  LDSM.16.MT88.4 R104, [R214+0x16000] ;  /* 0x01600000d668783b */ /* 0x000fe20000004200 */
[----:B------:R-:W-:-:S02]  /*6a10*/  ISETP.GE.AND P1, PT, R20, R229, PT ;  /* 0x000000e51400720c */ /* 0x000fc40003f26270 */
[----:B------:R-:W-:Y:S01]  /*6a20*/  FSEL R203, R14, -INF , !P4 ;  /* 0xff8000000ecb7808 */ /* 0x000fe20006000000 */
[----:B------:R-:W-:Y:S01]  /*6a30*/  VIADD R14, R48, 0x38 ;  /* 0x00000038300e7836 */ /* 0x000fe20000000000 */
[-C--:B------:R-:W-:Y:S01]  /*6a40*/  ISETP.GE.AND P6, PT, R44, R228.reuse, PT ;  /* 0x000000e42c00720c */ /* 0x080fe20003fc6270 */
[----:B------:R-:W-:Y:S01]  /*6a50*/  LDSM.16.MT88.4 R120, [R201+0x16000] ;  /* 0x01600000c978783b */ /* 0x000fe20000004200 */
[C---:B------:R-:W-:Y:S02]  /*6a60*/  ISETP.GE.AND P4, PT, R28.reuse, R229, PT ;  /* 0x000000e51c00720c */ /* 0x040fe40003f86270 */
[----:B------:R-:W-:Y:S01]  /*6a70*/  FSEL R15, R15, -INF , P1 ;  /* 0xff8000000f0f7808 */ /* 0x000fe20000800000 */
[----:B------:R-:W-:Y:S01]  /*6a80*/  LDSM.16.MT88.4 R172, [R201+0x10800] ;  /* 0x01080000c9ac783b */ /* 0x000fe20000004200 */
[----:B------:R-:W-:Y:S02]  /*6a90*/  FSEL R11, R11, -INF , !P6 ;  /* 0xff8000000b0b7808 */ /* 0x000fe40007000000 */
[----:B------:R-:W-:Y:S01]  /*6aa0*/  ISETP.GE.AND P1, PT, R28, R228, PT ;  /* 0x000000e41c00720c */ /* 0x000fe20003f26270 */
[----:B------:R-:W-:Y:S01]  /*6ab0*/  LDSM.16.MT88.4 R168, [R200+0x10800] ;  /* 0x01080000c8a8783b */ /* 0x000fe20000004200 */
[----:B------:R-:W-:-:S02]  /*6ac0*/  FSEL R17, R17, -INF , P4 ;  /* 0xff80000011117808 */ /* 0x000fc40002000000 */
[-C--:B------:R-:W-:Y:S02]  /*6ad0*/  ISETP.GE.AND P6, PT, R40, R228.reuse, PT ;  /* 0x000000e42800720c */ /* 0x080fe40003fc6270 */
[----:B------:R-:W-:Y:S02]  /*6ae0*/  FSEL R205, R17, -INF , !P1 ;  /* 0xff80000011cd7808 */ /* 0x000fe40004800000 */
[----:B------:R-:W-:Y:S02]  /*6af0*/  FSEL R21, R21, -INF , !P6 ;  /* 0xff80000015157808 */ /* 0x000fe40007000000 */
[----:B------:R-:W-:Y:S02]  /*6b00*/  ISETP.GE.AND P1, PT, R12, R229, PT ;  /* 0x000000e50c00720c */ /* 0x000fe40003f26270 */
[----:B------:R-:W-:Y:S02]  /*6b10*/  ISETP.GE.AND P6, PT, R36, R228, PT ;  /* 0x000000e42400720c */ /* 0x000fe40003fc6270 */
[----:B------:R-:W-:-:S02]  /*6b20*/  FSEL R41, R41, -INF , P1 ;  /* 0xff80000029297808 */ /* 0x000fc40000800000 */
[----:B------:R-:W-:Y:S02]  /*6b30*/  FSEL R247, R5, -INF , !P6 ;  /* 0xff80000005f77808 */ /* 0x000fe40007000000 */
[-C--:B------:R-:W-:Y:S02]  /*6b40*/  ISETP.GE.AND P1, PT, R14, R229.reuse, PT ;  /* 0x000000e50e00720c */ /* 0x080fe40003f26270 */
[----:B------:R-:W-:Y:S02]  /*6b50*/  ISETP.GE.AND P6, PT, R20, R228, PT ;  /* 0x000000e41400720c */ /* 0x000fe40003fc6270 */
[----:B------:R-:W-:Y:S02]  /*6b60*/  ISETP.GE.AND P4, PT, R3, R229, PT ;  /* 0x000000e50300720c */ /* 0x000fe40003f86270 */
[----:B------:R-:W-:Y:S02]  /*6b70*/  ISETP.GE.AND P0, PT, R48, R227, PT ;  /* 0x000000e33000720c */ /* 0x000fe40003f06270 */
[----:B------:R-:W-:-:S02]  /*6b80*/  FSEL R43, R43, -INF , P1 ;  /* 0xff8000002b2b7808 */ /* 0x000fc40000800000 */
[----:B------:R-:W-:Y:S02]  /*6b90*/  FSEL R245, R15, -INF , !P6 ;  /* 0xff8000000ff57808 */ /* 0x000fe40007000000 */
[----:B------:R-:W-:Y:S01]  /*6ba0*/  FSEL R239, R26, -INF , P4 ;  /* 0xff8000001aef7808 */ /* 0x000fe20002000000 */
[C---:B------:R-:W-:Y:S01]  /*6bb0*/  VIADD R26, R48.reuse, 0x39 ;  /* 0x00000039301a7836 */ /* 0x040fe20000000000 */
[----:B------:R-:W-:Y:S02]  /*6bc0*/  ISETP.GE.AND P1, PT, R47, R227, PT ;  /* 0x000000e32f00720c */ /* 0x000fe40003f26270 */
[----:B------:R-:W-:Y:S02]  /*6bd0*/  ISETP.GE.AND P5, PT, R48, R226, PT ;  /* 0x000000e23000720c */ /* 0x000fe40003fa6270 */
[----:B------:R-:W-:Y:S01]  /*6be0*/  ISETP.GE.AND P6, PT, R3, R228, PT ;  /* 0x000000e40300720c */ /* 0x000fe20003fc6270 */
[----:B------:R-:W-:Y:S01]  /*6bf0*/  LDSM.16.MT88.4 R48, [R202+0x12000] ;  /* 0x01200000ca30783b */ /* 0x000fe20000004200 */
[----:B------:R-:W-:-:S02]  /*6c00*/  FSEL R37, R37, -INF , P0 ;  /* 0xff80000025257808 */ /* 0x000fc40000000000 */
[----:B------:R-:W-:Y:S02]  /*6c10*/  FSEL R39, R39, -INF , P3 ;  /* 0xff80000027277808 */ /* 0x000fe40001800000 */
[----:B------:R-:W-:Y:S02]  /*6c20*/  ISETP.GE.AND P4, PT, R12, R228, PT ;  /* 0x000000e40c00720c */ /* 0x000fe40003f86270 */
[-C--:B------:R-:W-:Y:S02]  /*6c30*/  ISETP.GE.AND P0, PT, R46, R227.reuse, PT ;  /* 0x000000e32e00720c */ /* 0x080fe40003f06270 */
[----:B------:R-:W-:Y:S02]  /*6c40*/  ISETP.GE.AND P3, PT, R44, R227, PT ;  /* 0x000000e32c00720c */ /* 0x000fe40003f66270 */
[----:B------:R-:W-:Y:S02]  /*6c50*/  FSEL R22, R22, -INF , P1 ;  /* 0xff80000016167808 */ /* 0x000fe40000800000 */
[----:B------:R-:W-:-:S02]  /*6c60*/  FSEL R239, R239, -INF , !P6 ;  /* 0xff800000efef7808 */ /* 0x000fc40007000000 */
[----:B------:R-:W-:Y:S02]  /*6c70*/  FSEL R37, R37, -INF , !P5 ;  /* 0xff80000025257808 */ /* 0x000fe40006800000 */
[----:B------:R-:W-:Y:S02]  /*6c80*/  ISETP.GE.AND P1, PT, R42, R227, PT ;  /* 0x000000e32a00720c */ /* 0x000fe40003f26270 */
[----:B------:R-:W-:Y:S02]  /*6c90*/  ISETP.GE.AND P6, PT, R26, R229, PT ;  /* 0x000000e51a00720c */ /* 0x000fe40003fc6270 */
[----:B------:R-:W-:Y:S02]  /*6ca0*/  FSEL R235, R41, -INF , !P4 ;  /* 0xff80000029eb7808 */ /* 0x000fe40006000000 */
[----:B------:R-:W-:Y:S02]  /*6cb0*/  ISETP.GE.AND P5, PT, R46, R226, PT ;  /* 0x000000e22e00720c */ /* 0x000fe40003fa6270 */
[----:B------:R-:W-:-:S02]  /*6cc0*/  FSEL R5, R23, -INF , P0 ;  /* 0xff80000017057808 */ /* 0x000fc40000000000 */
[----:B------:R-:W-:Y:S02]  /*6cd0*/  FSEL R24, R24, -INF , P3 ;  /* 0xff80000018187808 */ /* 0x000fe40001800000 */
[----:B------:R-:W-:Y:S02]  /*6ce0*/  ISETP.GE.AND P4, PT, R14, R228, PT ;  /* 0x000000e40e00720c */ /* 0x000fe40003f86270 */
[----:B------:R-:W-:Y:S02]  /*6cf0*/  ISETP.GE.AND P3, PT, R19, R227, PT ;  /* 0x000000e31300720c */ /* 0x000fe40003f66270 */
[----:B------:R-:W-:Y:S02]  /*6d00*/  FSEL R17, R25, -INF , P1 ;  /* 0xff80000019117808 */ /* 0x000fe40000800000 */
[----:B------:R-:W-:Y:S02]  /*6d10*/  FSEL R45, R45, -INF , P6 ;  /* 0xff8000002d2d7808 */ /* 0x000fe40003000000 */
[----:B------:R-:W-:-:S02]  /*6d20*/  FSEL R5, R5, -INF , !P5 ;  /* 0xff80000005057808 */ /* 0x000fc40006800000 */
[----:B------:R-:W-:Y:S02]  /*6d30*/  ISETP.GE.AND P1, PT, R36, R227, PT ;  /* 0x000000e32400720c */ /* 0x000fe40003f26270 */
[-C--:B------:R-:W-:Y:S02]  /*6d40*/  ISETP.GE.AND P6, PT, R47, R226.reuse, PT ;  /* 0x000000e22f00720c */ /* 0x080fe40003fc6270 */
[----:B------:R-:W-:Y:S02]  /*6d50*/  FSEL R221, R43, -INF , !P4 ;  /* 0xff8000002bdd7808 */ /* 0x000fe40006000000 */
[----:B------:R-:W-:Y:S02]  /*6d60*/  ISETP.GE.AND P5, PT, R19, R226, PT ;  /* 0x000000e21300720c */ /* 0x000fe40003fa6270 */
[----:B------:R-:W-:Y:S02]  /*6d70*/  FSEL R4, R4, -INF , P3 ;  /* 0xff80000004047808 */ /* 0x000fe40001800000 */
[----:B------:R-:W-:-:S02]  /*6d80*/  ISETP.GE.AND P4, PT, R26, R228, PT ;  /* 0x000000e41a00720c */ /* 0x000fc40003f86270 */
[----:B------:R-:W-:Y:S02]  /*6d90*/  ISETP.GE.AND P0, PT, R40, R227, PT ;  /* 0x000000e32800720c */ /* 0x000fe40003f06270 */
[----:B------:R-:W-:Y:S02]  /*6da0*/  FSEL R243, R13, -INF , P1 ;  /* 0xff8000000df37808 */ /* 0x000fe40000800000 */
[----:B------:R-:W-:Y:S02]  /*6db0*/  FSEL R23, R22, -INF , !P6 ;  /* 0xff80000016177808 */ /* 0x000fe40007000000 */
[----:B------:R-:W-:Y:S02]  /*6dc0*/  FSEL R13, R4, -INF , !P5 ;  /* 0xff800000040d7808 */ /* 0x000fe40006800000 */
[----:B------:R-:W-:Y:S02]  /*6dd0*/  FSEL R219, R45, -INF , !P4 ;  /* 0xff8000002ddb7808 */ /* 0x000fe40006000000 */
[----:B------:R-:W-:-:S02]  /*6de0*/  ISETP.GE.AND P6, PT, R40, R226, PT ;  /* 0x000000e22800720c */ /* 0x000fc40003fc6270 */
[----:B------:R-:W-:Y:S02]  /*6df0*/  FSEL R8, R8, -INF , P0 ;  /* 0xff80000008087808 */ /* 0x000fe40000000000 */
[----:B------:R-:W-:Y:S02]  /*6e00*/  FMNMX3.FTZ R4, R35, R33, R31, !PT ;  /* 0x0000002123047276 */ /* 0x000fe4000781001f */
[-C--:B------:R-:W-:Y:S02]  /*6e10*/  ISETP.GE.AND P4, PT, R44, R226.reuse, PT ;  /* 0x000000e22c00720c */ /* 0x080fe40003f86270 */
[----:B------:R-:W-:Y:S02]  /*6e20*/  FSEL R39, R39, -INF , !P2 ;  /* 0xff80000027277808 */ /* 0x000fe40005000000 */
[----:B------:R-:W-:Y:S02]  /*6e30*/  ISETP.GE.AND P2, PT, R42, R226, PT ;  /* 0x000000e22a00720c */ /* 0x000fe40003f46270 */
[----:B------:R-:W-:Y:S01]  /*6e40*/  FSEL R15, R8, -INF , !P6 ;  /* 0xff800000080f7808 */ /* 0x000fe20007000000 */
[----:B------:R-:W-:Y:S01]  /*6e50*/  LDSM.16.MT88.4 R40, [R214+0x12000] ;  /* 0x01200000d628783b */ /* 0x000fe20000004200 */
[----:B------:R-:W-:-:S02]  /*6e60*/  FMNMX3.FTZ R4, R4, R27, R11, !PT ;  /* 0x0000001b04047276 */ /* 0x000fc4000781000b */
[----:B------:R-:W-:Y:S02]  /*6e70*/  FSEL R19, R24, -INF , !P4 ;  /* 0xff80000018137808 */ /* 0x000fe40006000000 */
[----:B------:R-:W-:Y:S02]  /*6e80*/  FMNMX3.FTZ R8, R37, R39, R23, !PT ;  /* 0x0000002725087276 */ /* 0x000fe40007810017 */
[----:B------:R-:W-:Y:S02]  /*6e90*/  FSEL R17, R17, -INF , !P2 ;  /* 0xff80000011117808 */ /* 0x000fe40005000000 */
[----:B------:R-:W-:Y:S02]  /*6ea0*/  ISETP.GE.AND P2, PT, R34, R227, PT ;  /* 0x000000e32200720c */ /* 0x000fe40003f46270 */
[----:B------:R-:W-:Y:S02]  /*6eb0*/  FMNMX3.FTZ R4, R4, R9, R21, !PT ;  /* 0x0000000904047276 */ /* 0x000fe40007810015 */
[----:B------:R-:W-:-:S02]  /*6ec0*/  ISETP.GE.AND P4, PT, R36, R226, PT ;  /* 0x000000e22400720c */ /* 0x000fc40003f86270 */
[----:B------:R-:W-:Y:S02]  /*6ed0*/  ISETP.GE.AND P3, PT, R20, R227, PT ;  /* 0x000000e31400720c */ /* 0x000fe40003f66270 */
[----:B------:R-:W-:Y:S02]  /*6ee0*/  FMNMX3.FTZ R8, R8, R5, R19, !PT ;  /* 0x0000000508087276 */ /* 0x000fe40007810013 */
[----:B------:R-:W-:Y:S02]  /*6ef0*/  ISETP.GE.AND P0, PT, R34, R226, PT ;  /* 0x000000e22200720c */ /* 0x000fe40003f06270 */
[----:B------:R-:W-:Y:S02]  /*6f00*/  FSEL R10, R10, -INF , P2 ;  /* 0xff8000000a0a7808 */ /* 0x000fe40001000000 */
[----:B------:R-:W-:Y:S02]  /*6f10*/  ISETP.GE.AND P1, PT, R28, R227, PT ;  /* 0x000000e31c00720c */ /* 0x000fe40003f26270 */
[----:B------:R-:W-:-:S02]  /*6f20*/  FMNMX3.FTZ R4, R4, R29, R247, !PT ;  /* 0x0000001d04047276 */ /* 0x000fc400078100f7 */
[----:B------:R-:W-:Y:S02]  /*6f30*/  ISETP.GE.AND P6, PT, R20, R226, PT ;  /* 0x000000e21400720c */ /* 0x000fe40003fc6270 */
[----:B------:R-:W-:Y:S02]  /*6f40*/  FSEL R243, R243, -INF , !P4 ;  /* 0xff800000f3f37808 */ /* 0x000fe40006000000 */
[----:B------:R-:W-:Y:S02]  /*6f50*/  ISETP.GE.AND P2, PT, R3, R227, PT ;  /* 0x000000e30300720c */ /* 0x000fe40003f46270 */
[----:B------:R-:W-:Y:S02]  /*6f60*/  FSEL R6, R6, -INF , P3 ;  /* 0xff80000006067808 */ /* 0x000fe40001800000 */
[----:B------:R-:W-:Y:S02]  /*6f70*/  FMNMX3.FTZ R8, R8, R17, R15, !PT ;  /* 0x0000001108087276 */ /* 0x000fe4000781000f */
[----:B------:R-:W-:-:S02]  /*6f80*/  FSEL R223, R10, -INF , !P0 ;  /* 0xff8000000adf7808 */ /* 0x000fc40004000000 */
[----:B------:R-:W-:Y:S02]  /*6f90*/  ISETP.GE.AND P0, PT, R12, R227, PT ;  /* 0x000000e30c00720c */ /* 0x000fe40003f06270 */
[----:B------:R-:W-:Y:S02]  /*6fa0*/  FSEL R7, R7, -INF , P1 ;  /* 0xff80000007077808 */ /* 0x000fe40000800000 */
[----:B------:R-:W-:Y:S02]  /*6fb0*/  FMNMX3.FTZ R4, R4, R203, R245, !PT ;  /* 0x000000cb04047276 */ /* 0x000fe400078100f5 */
[-C--:B------:R-:W-:Y:S02]  /*6fc0*/  ISETP.GE.AND P5, PT, R28, R226.reuse, PT ;  /* 0x000000e21c00720c */ /* 0x080fe40003fa6270 */
[----:B------:R-:W-:Y:S02]  /*6fd0*/  ISETP.GE.AND P4, PT, R3, R226, PT ;  /* 0x000000e20300720c */ /* 0x000fe40003f86270 */
[----:B------:R-:W-:-:S02]  /*6fe0*/  ISETP.GE.AND P1, PT, R14, R227, PT ;  /* 0x000000e30e00720c */ /* 0x000fc40003f26270 */
[----:B------:R-:W-:Y:S02]  /*6ff0*/  FSEL R16, R16, -INF , P2 ;  /* 0xff80000010107808 */ /* 0x000fe40001000000 */
[----:B------:R-:W-:Y:S02]  /*7000*/  FSEL R241, R6, -INF , !P6 ;  /* 0xff80000006f17808 */ /* 0x000fe40007000000 */
[----:B------:R-:W-:Y:S02]  /*7010*/  FMNMX3.FTZ R8, R8, R13, R243, !PT ;  /* 0x0000000d08087276 */ /* 0x000fe400078100f3 */
[----:B------:R-:W-:Y:S02]  /*7020*/  FSEL R18, R18, -INF , P0 ;  /* 0xff80000012127808 */ /* 0x000fe40000000000 */
[----:B------:R-:W-:Y:S02]  /*7030*/  FMNMX3.FTZ R4, R4, R205, R239, !PT ;  /* 0x000000cd04047276 */ /* 0x000fe400078100ef */
[----:B------:R-:W-:-:S02]  /*7040*/  ISETP.GE.AND P3, PT, R12, R226, PT ;  /* 0x000000e20c00720c */ /* 0x000fc40003f66270 */
[----:B------:R-:W-:Y:S02]  /*7050*/  ISETP.GE.AND P2, PT, R14, R226, PT ;  /* 0x000000e20e00720c */ /* 0x000fe40003f46270 */
[----:B------:R-:W-:Y:S02]  /*7060*/  ISETP.GE.AND P0, PT, R26, R227, PT ;  /* 0x000000e31a00720c */ /* 0x000fe40003f06270 */
[----:B------:R-:W-:Y:S02]  /*7070*/  FSEL R30, R30, -INF , P1 ;  /* 0xff8000001e1e7808 */ /* 0x000fe40000800000 */
[----:B------:R-:W-:Y:S02]  /*7080*/  FSEL R225, R7, -INF , !P5 ;  /* 0xff80000007e17808 */ /* 0x000fe40006800000 */
[----:B------:R-:W-:Y:S02]  /*7090*/  FSEL R217, R16, -INF , !P4 ;  /* 0xff80000010d97808 */ /* 0x000fe40006000000 */
[----:B------:R-:W-:-:S02]  /*70a0*/  FMNMX3.FTZ R8, R8, R223, R241, !PT ;  /* 0x000000df08087276 */ /* 0x000fc400078100f1 */
[----:B------:R-:W-:Y:S02]  /*70b0*/  FMNMX3.FTZ R4, R4, R235, R221, !PT ;  /* 0x000000eb04047276 */ /* 0x000fe400078100dd */
[----:B------:R-:W-:Y:S02]  /*70c0*/  ISETP.GE.AND P1, PT, R26, R226, PT ;  /* 0x000000e21a00720c */ /* 0x000fe40003f26270 */
[----:B------:R-:W-:Y:S02]  /*70d0*/  FSEL R32, R32, -INF , P0 ;  /* 0xff80000020207808 */ /* 0x000fe40000000000 */
        /* <DEDUP_REMOVED lines=8> */
[----:B------:R-:W2:Y:S01]  /*7160*/  SHFL.BFLY PT, R4, R25, 0x2, 0x1f ;  /* 0x0c401f0019047f89 */ /* 0x000ea200000e0000 */
[----:B-1----:R-:W-:-:S05]  /*7170*/  FMNMX.FTZ R7, R6, R7, !PT ;  /* 0x0000000706077209 */ /* 0x002fca0007810000 */
[----:B------:R-:W1:Y:S01]  /*7180*/  SHFL.BFLY PT, R164, R7, 0x1, 0x1f ;  /* 0x0c201f0007a47f89 */ /* 0x000e6200000e0000 */
[----:B--2---:R-:W-:-:S05]  /*7190*/  FMNMX.FTZ R4, R25, R4, !PT ;  /* 0x0000000419047209 */ /* 0x004fca0007810000 */
[----:B------:R-:W2:Y:S01]  /*71a0*/  SHFL.BFLY PT, R3, R4, 0x1, 0x1f ;  /* 0x0c201f0004037f89 */ /* 0x000ea200000e0000 */
[----:B-1----:R-:W-:-:S04]  /*71b0*/  FMNMX.FTZ R164, R7, R164, !PT ;  /* 0x000000a407a47209 */ /* 0x002fc80007810000 */
[C---:B------:R-:W-:Y:S01]  /*71c0*/  FSETP.NEU.FTZ.AND P0, PT, R164.reuse, -INF , PT ;  /* 0xff800000a400780b */ /* 0x040fe20003f1d000 */
[----:B---3--:R-:W-:Y:S01]  /*71d0*/  FMUL.FTZ R210, R164, UR6 ;  /* 0x00000006a4d27c20 */ /* 0x008fe20008410000 */
[----:B--2---:R-:W-:-:S04]  /*71e0*/  FMNMX.FTZ R3, R4, R3, !PT ;  /* 0x0000000304037209 */ /* 0x004fc80007810000 */
        /* <DEDUP_REMOVED lines=13> */
[----:B------:R-:W1:Y:S01]  /*72c0*/  LDSM.16.MT88.4 R4, [R200+0x16000] ;  /* 0x01600000c804783b */ /* 0x000e620000004200 */
[--C-:B------:R-:W-:Y:S01]  /*72d0*/  FFMA.FTZ R196, R39, UR6, -R206.reuse ;  /* 0x0000000627c47c23 */ /* 0x100fe200080108ce */
[--C-:B------:R-:W-:Y:S01]  /*72e0*/  FFMA.FTZ R193, R23, UR6, -R206.reuse ;  /* 0x0000000617c17c23 */ /* 0x100fe200080108ce */
[----:B------:R-:W2:Y:S01]  /*72f0*/  MUFU.EX2 R198, R198 ;  /* 0x000000c600c67308 */ /* 0x000ea20000000800 */
[----:B------:R-:W3:Y:S01]  /*7300*/  LDSM.16.MT88.4 R8, [R202+0x12800] ;  /* 0x01280000ca08783b */ /* 0x000ee20000004200 */
[--C-:B------:R-:W-:Y:S01]  /*7310*/  FFMA.FTZ R189, R19, UR6, -R206.reuse ;  /* 0x0000000613bd7c23 */ /* 0x100fe200080108ce */
[----:B------:R-:W-:Y:S01]  /*7320*/  FFMA.FTZ R188, R17, UR6, -R206 ;  /* 0x0000000611bc7c23 */ /* 0x000fe200080108ce */
[----:B------:R-:W-:Y:S01]  /*7330*/  MUFU.EX2 R195, R195 ;  /* 0x000000c300c37308 */ /* 0x000fe20000000800 */
[----:B------:R-:W4:Y:S01]  /*7340*/  LDSM.16.MT88.4 R16, [R202+0x16800] ;  /* 0x01680000ca10783b */ /* 0x000f220000004200 */
[--C-:B------:R-:W-:Y:S01]  /*7350*/  FFMA.FTZ R187, R21, UR6, -R210.reuse ;  /* 0x0000000615bb7c23 */ /* 0x100fe200080108d2 */
        /* <DEDUP_REMOVED lines=27> */
[--C-:B------:R-:W-:Y:S01]  /*7510*/  FFMA.FTZ R220, R239, UR6, -R210.reuse ;  /* 0x00000006efdc7c23 */ /* 0x100fe200080108d2 */
[----:B------:R-:W-:Y:S01]  /*7520*/  FFMA.FTZ R239, R219, UR6, -R210 ;  /* 0x00000006dbef7c23 */ /* 0x000fe200080108d2 */
[----:B------:R-:W-:Y:S01]  /*7530*/  MUFU.EX2 R187, R187 ;  /* 0x000000bb00bb7308 */ /* 0x000fe20000000800 */
[--C-:B------:R-:W-:Y:S01]  /*7540*/  FFMA.FTZ R222, R211, UR6, -R206.reuse ;  /* 0x00000006d3de7c23 */ /* 0x100fe200080108ce */
[----:B-----5:R-:W-:Y:S01]  /*7550*/  F2FP.BF16.F32.PACK_AB R131, R192, R193 ;  /* 0x000000c1c083723e */ /* 0x020fe200000010ff */
        /* <DEDUP_REMOVED lines=108> */
[C---:B--2---:R-:W-:Y:S08]  /*7c20*/  HMMA.16816.F32.BF16 R84, R4.reuse, R20, R84 ;  /* 0x000000140454723c */ /* 0x044ff00000041854 */
[C---:B------:R-:W-:Y:S01]  /*7c30*/  HMMA.16816.F32.BF16 R88, R4.reuse, R22, R88 ;  /* 0x000000160458723c */ /* 0x040fe20000041858 */
[----:B------:R-:W2:Y:S07]  /*7c40*/  LDSM.16.MT88.4 R20, [R202+0x13000] ;  /* 0x01300000ca14783b */ /* 0x000eae0000004200 */
        /* <DEDUP_REMOVED lines=37> */
[----:B--2---:R-:W-:Y:S01]  /*7ea0*/  HMMA.16816.F32.BF16 R84, R4, R20, R84 ;  /* 0x000000140454723c */ /* 0x004fe20000041854 */
[----:B------:R-:W-:-:S02]  /*7eb0*/  FFMA.FTZ R20, R221, UR6, -R210 ;  /* 0x00000006dd147c23 */ /* 0x000fc400080108d2 */
[----:B------:R2:W4:Y:S04]  /*7ec0*/  MUFU.EX2 R221, R235 ;  /* 0x000000eb00dd7308 */ /* 0x0005280000000800 */
[----:B------:R4:W1:Y:S01]  /*7ed0*/  MUFU.EX2 R210, R20 ;  /* 0x0000001400d27308 */ /* 0x0008620000000800 */
[C---:B-----5:R-:W-:Y:S08]  /*7ee0*/  HMMA.16816.F32.BF16 R92, R4.reuse, R12, R92 ;  /* 0x0000000c045c723c */ /* 0x060ff0000004185c */
[----:B------:R-:W-:Y:S01]  /*7ef0*/  HMMA.16816.F32.BF16 R96, R4, R14, R96 ;  /* 0x0000000e0460723c */ /* 0x000fe20000041860 */
[----:B------:R-:W5:Y:S01]  /*7f00*/  LDSM.16.MT88.4 R12, [R202+0x11800] ;  /* 0x01180000ca0c783b */ /* 0x000f620000004200 */
[----:B--2---:R-:W-:-:S02]  /*7f10*/  FFMA.FTZ R235, R207, UR6, -R206 ;  /* 0x00000006cfeb7c23 */ /* 0x004fc400080108ce */
[----:B------:R-:W-:Y:S04]  /*7f20*/  MUFU.EX2 R206, R209 ;  /* 0x000000d100ce7308 */ /* 0x000fe80000000800 */
[C---:B---3--:R-:W-:Y:S01]  /*7f30*/  HMMA.16816.F32.BF16 R116, R4.reuse, R16, R116 ;  /* 0x000000100474723c */ /* 0x048fe20000041874 */
[----:B------:R-:W2:Y:S07]  /*7f40*/  MUFU.EX2 R235, R235 ;  /* 0x000000eb00eb7308 */ /* 0x000eae0000000800 */
        /* <DEDUP_REMOVED lines=144> */
.L_x_2684:
[----:B------:R-:W-:Y:S01]  /*8850*/  UMOV UR7, URZ ;  /* 0x000000ff00077c82 */ /* 0x000fe20008000000 */
[----:B------:R-:W-:Y:S01]  /*8860*/  USHF.L.U32 UR6, UR8, 0x6, URZ ;  /* 0x0000000608067899 */ /* 0x000fe200080006ff */
[----:B------:R-:W-:-:S05]  /*8870*/  IADD3 R5, P0, PT, RZ, -UR7, RZ ;  /* 0x80000007ff057c10 */ /* 0x000fca000ff1e0ff */
[----:B------:R-:W-:-:S05]  /*8880*/  IMAD.X R4, RZ, RZ, ~UR6, P0 ;  /* 0x80000006ff047e24 */ /* 0x000fca00080e06ff */
[----:B------:R-:W-:-:S04]  /*8890*/  SHF.R.S64 R5, R5, 0x1f, R4 ;  /* 0x0000001f05057819 */ /* 0x000fc80000001004 */
[----:B------:R-:W-:-:S04]  /*88a0*/  IADD3 R232, P0, PT, R5, R232, RZ ;  /* 0x000000e805e87210 */ /* 0x000fc80007f1e0ff */
[----:B------:R-:W-:-:S09]  /*88b0*/  LEA.HI.X.SX32 R233, R4, R233, 0x1, P0 ;  /* 0x000000e904e97211 */ /* 0x000fd200000f0eff */
.L_x_2685:
[----:B------:R-:W1:Y:S01]  /*88c0*/  LDCU UR6, c[0x0][0x440] ;  /* 0x00008800ff0677ac */ /* 0x000e620008000800 */
[----:B------:R-:W-:Y:S02]  /*88d0*/  LOP3.LUT R218, R178, R177, RZ, 0xfc, !PT ;  /* 0x000000b1b2da7212 */ /* 0x000fe400078efcff */
[----:B------:R-:W-:Y:S01]  /*88e0*/  LOP3.LUT R210, R179, 0x400, R182, 0xf8, !PT ;  /* 0x00000400b3d27812 */ /* 0x000fe200078ef8b6 */
[----:B------:R-:W-:Y:S01]  /*88f0*/  UISETP.GT.AND UP0, UPT, UR12, UR18, UPT ;  /* 0x000000120c00728c */ /* 0x000fe2000bf04270 */
[----:B------:R-:W-:Y:S02]  /*8900*/  LEA R218, R218, UR5, 0x1 ;  /* 0x00000005dada7c11 */ /* 0x000fe4000f8e08ff */
[----:B------:R-:W-:Y:S02]  /*8910*/  IADD3 R208, PT, PT, R210, UR5, RZ ;  /* 0x00000005d2d07c10 */ /* 0x000fe4000fffe0ff */
[----:B------:R-:W-:Y:S02]  /*8920*/  IADD3 R211, PT, PT, R167, R218, RZ ;  /* 0x000000daa7d37210 */ /* 0x000fe40007ffe0ff */
[----:B-1----:R-:W-:-:S02]  /*8930*/  ISETP.GE.AND P4, PT, R183, UR6, PT ;  /* 0x00000006b7007c0c */ /* 0x002fc4000bf86270 */
[----:B------:R-:W-:Y:S02]  /*8940*/  ISETP.GE.AND P3, PT, R181, UR6, PT ;  /* 0x00000006b5007c0c */ /* 0x000fe4000bf66270 */
[----:B------:R-:W-:Y:S02]  /*8950*/  ISETP.GE.AND P2, PT, R180, UR6, PT ;  /* 0x00000006b4007c0c */ /* 0x000fe4000bf46270 */
[----:B------:R-:W-:Y:S01]  /*8960*/  ISETP.GE.AND P1, PT, R176, UR6, PT ;  /* 0x00000006b0007c0c */ /* 0x000fe2000bf26270 */
[----:B------:R-:W-:Y:S02]  /*8970*/  USHF.L.U32 UR6, UR8, 0x5, URZ ;  /* 0x0000000508067899 */ /* 0x000fe400080006ff */
        /* <DEDUP_REMOVED lines=15> */
[----:B------:R-:W-:Y:S01]  /*8a70*/  @P3 STS.128 [R166+0x12000], RZ ;  /* 0x012000ffa6003388 */ /* 0x000fe20000000c00 */
[----:B------:R-:W1:Y:S02]  /*8a80*/  LDCU UR6, c[0x0][0x50c] ;  /* 0x0000a180ff0677ac */ /* 0x000e640008000800 */
[----:B------:R-:W-:Y:S01]  /*8a90*/  IADD3.X R5, PT, PT, R7, UR8, RZ, P0, !PT ;  /* 0x0000000807057c10 */ /* 0x000fe200087fe4ff */
[----:B------:R-:W-:Y:S01]  /*8aa0*/  @!PT LDS RZ, [RZ] ;  /* 0x00000000fffff984 */ /* 0x000fe20000000800 */
[----:B------:R-:W-:Y:S01]  /*8ab0*/  @!PT LDS RZ, [RZ] ;  /* 0x00000000fffff984 */ /* 0x000fe20000000800 */
[----:B------:R-:W-:Y:S01]  /*8ac0*/  @!PT LDS RZ, [RZ] ;  /* 0x00000000fffff984 */ /* 0x000fe20000000800 */
[----:B------:R-:W-:Y:S01]  /*8ad0*/  @!P2 LDGSTS.E.BYPASS.LTC128B.128 [R166+0x14000], desc[UR24][R232.64+0x100] ;  /* 0x14000100e8a6afae */ /* 0x000fe2000b981a18 */
[----:B------:R-:W-:Y:S02]  /*8ae0*/  ISETP.NE.AND P0, PT, R2, RZ, PT ;  /* 0x000000ff0200720c */ /* 0x000fe40003f05270 */
        /* <DEDUP_REMOVED lines=77> */
[----:B------:R-:W1:Y:S04]  /*8fc0*/  LDSM.16.M88.4 R28, [R210+UR5+0x9800] ;  /* 0x00980005d21c783b */ /* 0x000e680008000200 */
        /* <DEDUP_REMOVED lines=92> */
[----:B------:R-:W5:Y:S07]  /*9590*/  LDSM.16.M88.4 R168, [R210+UR5+0xc800] ;  /* 0x00c80005d2a8783b */ /* 0x000f6e0008000200 */
[C---:B----4-:R-:W-:Y:S08]  /*95a0*/  HMMA.16816.F32.BF16 R184, R28.reuse, R32, R184 ;  /* 0x000000201cb8723c */ /* 0x050ff000000418b8 */
[----:B------:R-:W-:Y:S01]  /*95b0*/  HMMA.16816.F32.BF16 R180, R28, R34, R180 ;  /* 0x000000221cb4723c */ /* 0x000fe200000418b4 */
[----:B------:R-:W4:Y:S04]  /*95c0*/  LDSM.16.M88.4 R32, [R210+UR5+0xd000] ;  /* 0x00d00005d220783b */ /* 0x000f280008000200 */
[----:B------:R-:W4:Y:S03]  /*95d0*/  LDSM.16.M88.4 R28, [R210+UR5+0xd800] ;  /* 0x00d80005d21c783b */ /* 0x000f260008000200 */
        /* <DEDUP_REMOVED lines=11> */
[----:B------:R-:W3:Y:S07]  /*9690*/  LDSM.16.M88.4 R180, [R209+0xc800] ;  /* 0x00c80000d1b4783b */ /* 0x000eee0000000200 */
[C---:B-1----:R-:W-:Y:S08]  /*96a0*/  HMMA.16816.F32.BF16 R24, R176.reuse, R172, R24 ;  /* 0x000000acb018723c */ /* 0x042ff00000041818 */
[C---:B------:R-:W-:Y:S01]  /*96b0*/  HMMA.16816.F32.BF16 R20, R176.reuse, R174, R20 ;  /* 0x000000aeb014723c */ /* 0x040fe20000041814 */
[----:B------:R-:W1:Y:S07]  /*96c0*/  LDSM.16.M88.4 R172, [R209+0xd800] ;  /* 0x00d80000d1ac783b */ /* 0x000e6e0000000200 */
[C---:B-----5:R-:W-:Y:S08]  /*96d0*/  HMMA.16816.F32.BF16 R16, R176.reuse, R168, R16 ;  /* 0x000000a8b010723c */ /* 0x060ff00000041810 */
[C---:B------:R-:W-:Y:S01]  /*96e0*/  HMMA.16816.F32.BF16 R12, R176.reuse, R170, R12 ;  /* 0x000000aab00c723c */ /* 0x040fe2000004180c */
[----:B------:R-:W-:Y:S07]  /*96f0*/  LDSM.16.M88.4 R168, [R208+0xd000] ;  /* 0x00d00000d0a8783b */ /* 0x000fee0000000200 */
[C---:B----4-:R-:W-:Y:S08]  /*9700*/  HMMA.16816.F32.BF16 R192, R176.reuse, R32, R192 ;  /* 0x00000020b0c0723c */ /* 0x050ff000000418c0 */
        /* <DEDUP_REMOVED lines=13> */
[C---:B------:R-:W-:Y:S08]  /*97e0*/  HMMA.16816.F32.BF16 R188, R8.reuse, R202, R188 ;  /* 0x000000ca08bc723c */ /* 0x040ff000000418bc */
        /* <DEDUP_REMOVED lines=10> */
[C---:B------:R-:W-:Y:S01]  /*9890*/  HMMA.16816.F32.BF16 R200, R32.reuse, R168, R192 ;  /* 0x000000a820c8723c */ /* 0x040fe200000418c0 */
[----:B------:R-:W4:Y:S07]  /*98a0*/  LDSM.16.M88.4 R192, [R218+0x6000] ;  /* 0x00600000dac0783b */ /* 0x000f2e0000000200 */
[C---:B------:R-:W-:Y:S01]  /*98b0*/  HMMA.16816.F32.BF16 R188, R32.reuse, R170, R188 ;  /* 0x000000aa20bc723c */ /* 0x040fe200000418bc */
[----:B------:R-:W-:Y:S07]  /*98c0*/  LDSM.16.M88.4 R168, [R214+0x6000] ;  /* 0x00600000d6a8783b */ /* 0x000fee0000000200 */
[C---:B------:R-:W-:Y:S08]  /*98d0*/  HMMA.16816.F32.BF16 R184, R32.reuse, R176, R184 ;  /* 0x000000b020b8723c */ /* 0x040ff000000418b8 */
[----:B------:R-:W-:Y:S01]  /*98e0*/  HMMA.16816.F32.BF16 R196, R32, R178, R196 ;  /* 0x000000b220c4723c */ /* 0x000fe200000418c4 */
[----:B------:R-:W5:Y:S07]  /*98f0*/  LDSM.16.M88.4 R32, [R167+0xd800] ;  /* 0x00d80000a720783b */ /* 0x000f6e0000000200 */
[C---:B-1----:R-:W-:Y:S01]  /*9900*/  HMMA.16816.F32.BF16 R176, R172.reuse, R8, R24 ;  /* 0x00000008acb0723c */ /* 0x042fe20000041818 */
[----:B------:R-:W1:Y:S07]  /*9910*/  LDSM.16.M88.4 R24, [R209+0xe000] ;  /* 0x00e00000d118783b */ /* 0x000e6e0000000200 */
[C---:B------:R-:W-:Y:S01]  /*9920*/  HMMA.16816.F32.BF16 R20, R172.reuse, R10, R20 ;  /* 0x0000000aac14723c */ /* 0x040fe20000041814 */
[----:B------:R-:W1:Y:S07]  /*9930*/  LDSM.16.M88.4 R8, [R210+UR5+0xe800] ;  /* 0x00e80005d208783b */ /* 0x000e6e0008000200 */
[C---:B---3--:R-:W-:Y:S08]  /*9940*/  HMMA.16816.F32.BF16 R16, R172.reuse, R28, R16 ;  /* 0x0000001cac10723c */ /* 0x048ff00000041810 */
[C---:B------:R-:W-:Y:S01]  /*9950*/  HMMA.16816.F32.BF16 R12, R172.reuse, R30, R12 ;  /* 0x0000001eac0c723c */ /* 0x040fe2000004180c */
[----:B------:R-:W-:Y:S07]  /*9960*/  LDSM.16.M88.4 R28, [R208+0xe000] ;  /* 0x00e00000d01c783b */ /* 0x000fee0000000200 */
[----:B--2---:R-:W-:Y:S08]  /*9970*/  HMMA.16816.F32.BF16 R200, R172, R4, R200 ;  /* 0x00000004acc8723c */ /* 0x004ff000000418c8 */
[----:B----4-:R-:W-:Y:S01]  /*9980*/  HMMA.16816.F32.BF16 R204, R192, R180, R176 ;  /* 0x000000b4c0cc723c */ /* 0x010fe200000418b0 */
[----:B------:R-:W2:Y:S07]  /*9990*/  LDSM.16.M88.4 R176, [R211+0x6000] ;  /* 0x00600000d3b0783b */ /* 0x000eae0000000200 */
[----:B------:R-:W-:Y:S01]  /*99a0*/  HMMA.16816.F32.BF16 R188, R172, R6, R188 ;  /* 0x00000006acbc723c */ /* 0x000fe200000418bc */
[----:B------:R-:W3:Y:S07]  /*99b0*/  LDSM.16.M88.4 R4, [R210+UR5+0xf000] ;  /* 0x00f00005d204783b */ /* 0x000eee0008000200 */
[----:B------:R-:W-:Y:S01]  /*99c0*/  HMMA.16816.F32.BF16 R20, R192, R182, R20 ;  /* 0x000000b6c014723c */ /* 0x000fe20000041814 */
[----:B------:R-:W4:Y:S07]  /*99d0*/  LDSM.16.M88.4 R180, [R209+0xe800] ;  /* 0x00e80000d1b4783b */ /* 0x000f2e0000000200 */
[C---:B-----5:R-:W-:Y:S08]  /*99e0*/  HMMA.16816.F32.BF16 R184, R172.reuse, R32, R184 ;  /* 0x00000020acb8723c */ /* 0x060ff000000418b8 */
[----:B------:R-:W-:Y:S01]  /*99f0*/  HMMA.16816.F32.BF16 R196, R172, R34, R196 ;  /* 0x00000022acc4723c */ /* 0x000fe200000418c4 */
[----:B------:R-:W-:Y:S04]  /*9a00*/  LDSM.16.M88.4 R172, [R212+0x6000] ;  /* 0x00600000d4ac783b */ /* 0x000fe80000000200 */
[----:B------:R-:W5:Y:S03]  /*9a10*/  LDSM.16.M88.4 R32, [R167+0xe000] ;  /* 0x00e00000a720783b */ /* 0x000f660000000200 */
[C---:B-1----:R-:W-:Y:S08]  /*9a20*/  HMMA.16816.F32.BF16 R204, R168.reuse, R24, R204 ;  /* 0x00000018a8cc723c */ /* 0x042ff000000418cc */
[----:B------:R-:W-:Y:S01]  /*9a30*/  HMMA.16816.F32.BF16 R20, R168, R26, R20 ;  /* 0x0000001aa814723c */ /* 0x000fe20000041814 */
[----:B------:R-:W1:Y:S07]  /*9a40*/  LDSM.16.M88.4 R24, [R210+UR5+0xf800] ;  /* 0x00f80005d218783b */ /* 0x000e6e0008000200 */
[C---:B------:R-:W-:Y:S08]  /*9a50*/  HMMA.16816.F32.BF16 R16, R192.reuse, R8, R16 ;  /* 0x00000008c010723c */ /* 0x040ff00000041810 */
[----:B------:R-:W-:Y:S01]  /*9a60*/  HMMA.16816.F32.BF16 R12, R192, R10, R12 ;  /* 0x0000000ac00c723c */ /* 0x000fe2000004180c */
[----:B------:R-:W1:Y:S07]  /*9a70*/  LDSM.16.M88.4 R8, [R208+0xe800] ;  /* 0x00e80000d008783b */ /* 0x000e6e0000000200 */
[----:B--2---:R-:W-:Y:S08]  /*9a80*/  HMMA.16816.F32.BF16 R204, R176, R28, R204 ;  /* 0x0000001cb0cc723c */ /* 0x004ff000000418cc */
[----:B---3--:R-:W-:Y:S08]  /*9a90*/  HMMA.16816.F32.BF16 R200, R192, R4, R200 ;  /* 0x00000004c0c8723c */ /* 0x008ff000000418c8 */
[----:B------:R-:W-:Y:S08]  /*9aa0*/  HMMA.16816.F32.BF16 R20, R176, R30, R20 ;  /* 0x0000001eb014723c */ /* 0x000ff00000041814 */
[----:B------:R-:W-:Y:S01]  /*9ab0*/  HMMA.16816.F32.BF16 R188, R192, R6, R188 ;  /* 0x00000006c0bc723c */ /* 0x000fe200000418bc */
[----:B------:R-:W2:Y:S07]  /*9ac0*/  LDSM.16.M88.4 R4, [R209+0xf000] ;  /* 0x00f00000d104783b */ /* 0x000eae0000000200 */
[C---:B----4-:R-:W-:Y:S01]  /*9ad0*/  HMMA.16816.F32.BF16 R28, R168.reuse, R180, R16 ;  /* 0x000000b4a81c723c */ /* 0x050fe20000041810 */
[----:B------:R-:W-:Y:S07]  /*9ae0*/  LDSM.16.M88.4 R16, [R167+0xe800] ;  /* 0x00e80000a710783b */ /* 0x000fee0000000200 */
[----:B------:R-:W-:Y:S01]  /*9af0*/  HMMA.16816.F32.BF16 R12, R168, R182, R12 ;  /* 0x000000b6a80c723c */ /* 0x000fe2000004180c */
[----:B------:R-:W3:Y:S07]  /*9b00*/  LDSM.16.M88.4 R180, [R209+0xf800] ;  /* 0x00f80000d1b4783b */ /* 0x000eee0000000200 */
[C---:B-----5:R-:W-:Y:S08]  /*9b10*/  HMMA.16816.F32.BF16 R204, R172.reuse, R32, R204 ;  /* 0x00000020accc723c */ /* 0x060ff000000418cc */
[----:B------:R-:W-:Y:S01]  /*9b20*/  HMMA.16816.F32.BF16 R20, R172, R34, R20 ;  /* 0x00000022ac14723c */ /* 0x000fe20000041814 */
[----:B------:R-:W4:Y:S04]  /*9b30*/  LDSM.16.M88.4 R32, [R208+0xf000] ;  /* 0x00f00000d020783b */ /* 0x000f280000000200 */
[----:B------:R-:W5:Y:S03]  /*9b40*/  LDSM.16.M88.4 R208, [R208+0xf800] ;  /* 0x00f80000d0d0783b */ /* 0x000f660000000200 */
[----:B-1----:R-:W-:Y:S03]  /*9b50*/  HMMA.16816.F32.BF16 R184, R192, R24, R184 ;  /* 0x00000018c0b8723c */ /* 0x002fe600000418b8 */
[----:B------:R-:W-:Y:S01]  /*9b60*/  FMUL.FTZ R204, R204, UR6 ;  /* 0x00000006cccc7c20 */ /* 0x000fe20008410000 */
[----:B------:R-:W-:Y:S01]  /*9b70*/  FMUL.FTZ R205, R205, UR6 ;  /* 0x00000006cdcd7c20 */ /* 0x000fe20008410000 */
[----:B------:R-:W-:Y:S01]  /*9b80*/  FMUL.FTZ R206, R206, UR6 ;  /* 0x00000006cece7c20 */ /* 0x000fe20008410000 */
[----:B------:R-:W-:-:S02]  /*9b90*/  FMUL.FTZ R207, R207, UR6 ;  /* 0x00000006cfcf7c20 */ /* 0x000fc40008410000 */
[----:B------:R-:W-:Y:S01]  /*9ba0*/  HMMA.16816.F32.BF16 R196, R192, R26, R196 ;  /* 0x0000001ac0c4723c */ /* 0x000fe200000418c4 */
[----:B------:R-:W1:Y:S02]  /*9bb0*/  MUFU.TANH R204, R204 ;  /* 0x000000cc00cc7308 */ /* 0x000e640000002400 */
[----:B------:R-:W-:-:S05]  /*9bc0*/  FMUL.FTZ R20, R20, UR6 ;  /* 0x0000000614147c20 */ /* 0x000fca0008410000 */
[C---:B------:R-:W-:Y:S01]  /*9bd0*/  HMMA.16816.F32.BF16 R28, R176.reuse, R8, R28 ;  /* 0x00000008b01c723c */ /* 0x040fe2000004181c */
[----:B------:R-:W1:Y:S07]  /*9be0*/  MUFU.TANH R205, R205 ;  /* 0x000000cd00cd7308 */ /* 0x000e6e0000002400 */
[----:B------:R-:W-:Y:S01]  /*9bf0*/  HMMA.16816.F32.BF16 R12, R176, R10, R12 ;  /* 0x0000000ab00c723c */ /* 0x000fe2000004180c */
[----:B------:R-:W1:Y:S01]  /*9c00*/  LDSM.16.M88.4 R8, [R167+0xf000] ;  /* 0x00f00000a708783b */ /* 0x000e620000000200 */
[----:B------:R-:W1:Y:S06]  /*9c10*/  MUFU.TANH R206, R206 ;  /* 0x000000ce00ce7308 */ /* 0x000e6c0000002400 */
[C---:B--2---:R-:W-:Y:S02]  /*9c20*/  HMMA.16816.F32.BF16 R200, R168.reuse, R4, R200 ;  /* 0x00000004a8c8723c */ /* 0x044fe400000418c8 */
[----:B------:R-:W2:Y:S06]  /*9c30*/  MUFU.TANH R207, R207 ;  /* 0x000000cf00cf7308 */ /* 0x000eac0000002400 */
[----:B------:R-:W-:Y:S01]  /*9c40*/  HMMA.16816.F32.BF16 R188, R168, R6, R188 ;  /* 0x00000006a8bc723c */ /* 0x000fe200000418bc */
[----:B------:R-:W2:Y:S01]  /*9c50*/  LDSM.16.M88.4 R4, [R167+0xf800] ;  /* 0x00f80000a704783b */ /* 0x000ea20000000200 */
[----:B------:R-:W-:-:S04]  /*9c60*/  DEPBAR.LE SB0, 0x0 ;  /* 0x000080000000791a */ /* 0x000fc80000000000 */
[----:B------:R-:W1:Y:S02]  /*9c70*/  MUFU.TANH R20, R20 ;  /* 0x0000001400147308 */ /* 0x000e640000002400 */
[C---:B---3--:R-:W-:Y:S08]  /*9c80*/  HMMA.16816.F32.BF16 R184, R168.reuse, R180, R184 ;  /* 0x000000b4a8b8723c */ /* 0x048ff000000418b8 */
[----:B------:R-:W-:Y:S08]  /*9c90*/  HMMA.16816.F32.BF16 R196, R168, R182, R196 ;  /* 0x000000b6a8c4723c */ /* 0x000ff000000418c4 */
[C---:B----4-:R-:W-:Y:S08]  /*9ca0*/  HMMA.16816.F32.BF16 R200, R176.reuse, R32, R200 ;  /* 0x00000020b0c8723c */ /* 0x050ff000000418c8 */
[C---:B------:R-:W-:Y:S08]  /*9cb0*/  HMMA.16816.F32.BF16 R188, R176.reuse, R34, R188 ;  /* 0x00000022b0bc723c */ /* 0x040ff000000418bc */
[C---:B-----5:R-:W-:Y:S08]  /*9cc0*/  HMMA.16816.F32.BF16 R184, R176.reuse, R208, R184 ;  /* 0x000000d0b0b8723c */ /* 0x060ff000000418b8 */
[----:B------:R-:W-:Y:S08]  /*9cd0*/  HMMA.16816.F32.BF16 R196, R176, R210, R196 ;  /* 0x000000d2b0c4723c */ /* 0x000ff000000418c4 */
[C---:B------:R-:W-:Y:S08]  /*9ce0*/  HMMA.16816.F32.BF16 R12, R172.reuse, R18, R12 ;  /* 0x00000012ac0c723c */ /* 0x040ff0000004180c */
[----:B------:R-:W-:Y:S01]  /*9cf0*/  HMMA.16816.F32.BF16 R28, R172, R16, R28 ;  /* 0x00000010ac1c723c */ /* 0x000fe2000004181c */
[----:B------:R-:W-:Y:S01]  /*9d00*/  FMUL.FTZ R16, R21, UR6 ;  /* 0x0000000615107c20 */ /* 0x000fe20008410000 */
[----:B------:R-:W-:Y:S01]  /*9d10*/  FMUL.FTZ R21, R23, UR6 ;  /* 0x0000000617157c20 */ /* 0x000fe20008410000 */
[----:B------:R-:W-:-:S04]  /*9d20*/  FMUL.FTZ R17, R22, UR6 ;  /* 0x0000000616117c20 */ /* 0x000fc80008410000 */
[----:B------:R-:W3:Y:S01]  /*9d30*/  MUFU.TANH R16, R16 ;  /* 0x0000001000107308 */ /* 0x000ee20000002400 */
[C---:B-1----:R-:W-:Y:S03]  /*9d40*/  HMMA.16816.F32.BF16 R200, R172.reuse, R8, R200 ;  /* 0x00000008acc8723c */ /* 0x042fe600000418c8 */
[----:B------:R-:W-:Y:S01]  /*9d50*/  FMUL.FTZ R8, R13, UR6 ;  /* 0x000000060d087c20 */ /* 0x000fe20008410000 */
[----:B------:R-:W-:Y:S01]  /*9d60*/  FMUL.FTZ R9, R14, UR6 ;  /* 0x000000060e097c20 */ /* 0x000fe20008410000 */
[----:B------:R-:W-:Y:S01]  /*9d70*/  FMUL.FTZ R13, R15, UR6 ;  /* 0x000000060f0d7c20 */ /* 0x000fe20008410000 */
[----:B------:R-:W-:Y:S01]  /*9d80*/  FMUL.FTZ R12, R12, UR6 ;  /* 0x000000060c0c7c20 */ /* 0x000fe20008410000 */
[----:B------:R-:W1:Y:S01]  /*9d90*/  MUFU.TANH R17, R17 ;  /* 0x0000001100117308 */ /* 0x000e620000002400 */
[C---:B------:R-:W-:Y:S03]  /*9da0*/  HMMA.16816.F32.BF16 R188, R172.reuse, R10, R188 ;  /* 0x0000000aacbc723c */ /* 0x040fe600000418bc */
[----:B------:R-:W-:Y:S01]  /*9db0*/  FMUL.FTZ R18, R29, UR6 ;  /* 0x000000061d127c20 */ /* 0x000fe20008410000 */
[----:B------:R-:W-:Y:S01]  /*9dc0*/  FMUL.FTZ R23, R31, UR6 ;  /* 0x000000061f177c20 */ /* 0x000fe20008410000 */
[----:B------:R-:W-:Y:S01]  /*9dd0*/  FMUL.FTZ R22, R28, UR6 ;  /* 0x000000061c167c20 */ /* 0x000fe20008410000 */
[----:B------:R-:W-:Y:S01]  /*9de0*/  FMUL.FTZ R19, R30, UR6 ;  /* 0x000000061e137c20 */ /* 0x000fe20008410000 */
[----:B------:R-:W4:Y:S01]  /*9df0*/  MUFU.TANH R21, R21 ;  /* 0x0000001500157308 */ /* 0x000f220000002400 */
[C---:B--2---:R-:W-:Y:S03]  /*9e00*/  HMMA.16816.F32.BF16 R184, R172.reuse, R4, R184 ;  /* 0x00000004acb8723c */ /* 0x044fe600000418b8 */
[----:B------:R-:W-:Y:S01]  /*9e10*/  FMUL.FTZ R10, R200, UR6 ;  /* 0x00000006c80a7c20 */ /* 0x000fe20008410000 */
[----:B------:R-:W-:Y:S01]  /*9e20*/  FMUL.FTZ R11, R201, UR6 ;  /* 0x00000006c90b7c20 */ /* 0x000fe20008410000 */
[----:B------:R-:W-:Y:S01]  /*9e30*/  FMUL.FTZ R15, R202, UR6 ;  /* 0x00000006ca0f7c20 */ /* 0x000fe20008410000 */
[----:B------:R-:W-:Y:S01]  /*9e40*/  FMUL.FTZ R14, R203, UR6 ;  /* 0x00000006cb0e7c20 */ /* 0x000fe20008410000 */
[----:B------:R-:W2:Y:S01]  /*9e50*/  MUFU.TANH R22, R22 ;  /* 0x0000001600167308 */ /* 0x000ea20000002400 */
        /* <DEDUP_REMOVED lines=63> */
[----:B------:R-:W-:-:S11]  /*a250*/  ISETP.GT.U32.AND P6, PT, R28, R169, PT ;  /* 0x000000a91c00720c */ /* 0x000fd60003fc4070 */
[-C--:B------:R-:W-:Y:S02]  /*a260*/  @!P0 IADD3 R171, PT, PT, R171, -R28.reuse, RZ ;  /* 0x8000001cabab8210 */ /* 0x080fe40007ffe0ff */
[----:B------:R-:W-:Y:S01]  /*a270*/  @!P6 IMAD.IADD R169, R169, 0x1, -R28 ;  /* 0x00000001a9a9e824 */ /* 0x000fe200078e0a1c */
[----:B------:R-:W-:Y:S02]  /*a280*/  @!P0 IADD3 R32, PT, PT, R32, 0x1, RZ ;  /* 0x0000000120208810 */ /* 0x000fe40007ffe0ff */
[-C--:B------:R-:W-:Y:S02]  /*a290*/  ISETP.GE.U32.AND P5, PT, R171, R28.reuse, PT ;  /* 0x0000001cab00720c */ /* 0x080fe40003fa6070 */
[----:B------:R-:W-:Y:S02]  /*a2a0*/  ISETP.GE.U32.AND P0, PT, R169, R28, PT ;  /* 0x0000001ca900720c */ /* 0x000fe40003f06070 */
[----:B------:R-:W-:Y:S01]  /*a2b0*/  LOP3.LUT R28, R30, UR4, RZ, 0x3c, !PT ;  /* 0x000000041e1c7c12 */ /* 0x000fe2000f8e3cff */
[----:B------:R-:W2:Y:S01]  /*a2c0*/  LDCU.64 UR4, c[0x0][0x3a0] ;  /* 0x00007400ff0477ac */ /* 0x000ea20008000a00 */
        /* <DEDUP_REMOVED lines=32> */
.L_x_2687:
[----:B------:R-:W-:Y:S01]  /*a4d0*/  UMOV UR5, URZ ;  /* 0x000000ff00057c82 */ /* 0x000fe20008000000 */
[----:B------:R-:W-:Y:S01]  /*a4e0*/  USHF.L.U32 UR4, UR10, 0x6, URZ ;  /* 0x000000060a047899 */ /* 0x000fe200080006ff */
[----:B------:R-:W-:-:S05]  /*a4f0*/  IADD3 R169, P0, PT, RZ, -UR5, RZ ;  /* 0x80000005ffa97c10 */ /* 0x000fca000ff1e0ff */
[----:B------:R-:W-:-:S05]  /*a500*/  IMAD.X R6, RZ, RZ, ~UR4, P0 ;  /* 0x80000004ff067e24 */ /* 0x000fca00080e06ff */
[----:B------:R-:W-:-:S04]  /*a510*/  SHF.R.S64 R169, R169, 0x1f, R6 ;  /* 0x0000001fa9a97819 */ /* 0x000fc80000001006 */
[----:B------:R-:W-:-:S04]  /*a520*/  IADD3 R230, P0, PT, R169, R230, RZ ;  /* 0x000000e6a9e67210 */ /* 0x000fc80007f1e0ff */
[----:B------:R-:W-:-:S09]  /*a530*/  LEA.HI.X.SX32 R231, R6, R231, 0x1, P0 ;  /* 0x000000e706e77211 */ /* 0x000fd200000f0eff */
.L_x_2688:
        /* <DEDUP_REMOVED lines=91> */
.L_x_2686:
[----:B--2---:R-:W-:Y:S01]  /*aaf0*/  MOV R169, UR20 ;  /* 0x0000001400a97c02 */ /* 0x004fe20008000f00 */
[----:B------:R-:W2:Y:S01]  /*ab00*/  S2UR UR6, SR_CgaCtaId ;  /* 0x00000000000679c3 */ /* 0x000ea20000008800 */
[----:B------:R-:W3:Y:S02]  /*ab10*/  LDCU UR4, c[0x0][0x45c] ;  /* 0x00008b80ff0477ac */ /* 0x000ee40008000800 */
[----:B------:R-:W-:Y:S01]  /*ab20*/  LEA R169, R169, R0, 0x6 ;  /* 0x00000000a9a97211 */ /* 0x000fe200078e30ff */
[----:B------:R-:W-:Y:S01]  /*ab30*/  UMOV UR5, 0x400 ;  /* 0x0000040000057882 */ /* 0x000fe20000000000 */
[----:B------:R-:W-:Y:S02]  /*ab40*/  UISETP.GT.AND UP0, UPT, UR12, UR18, UPT ;  /* 0x000000120c00728c */ /* 0x000fe4000bf04270 */
[C---:B------:R-:W-:Y:S02]  /*ab50*/  IADD3 R28, PT, PT, R169.reuse, -0x80, RZ ;  /* 0xffffff80a91c7810 */ /* 0x040fe40007ffe0ff */
[----:B------:R-:W-:-:S02]  /*ab60*/  IADD3 R6, PT, PT, R169, -0x7f, RZ ;  /* 0xffffff81a9067810 */ /* 0x000fc40007ffe0ff */
[C---:B------:R-:W-:Y:S02]  /*ab70*/  ISETP.GE.AND P6, PT, R28.reuse, R229, PT ;  /* 0x000000e51c00720c */ /* 0x040fe40003fc6270 */
[----:B------:R-:W-:Y:S02]  /*ab80*/  ISETP.GE.AND P0, PT, R28, R227, PT ;  /* 0x000000e31c00720c */ /* 0x000fe40003f06270 */
[----:B------:R-:W-:Y:S02]  /*ab90*/  FSEL R30, R204, -INF , P6 ;  /* 0xff800000cc1e7808 */ /* 0x000fe40003000000 */
[C---:B------:R-:W-:Y:S01]  /*aba0*/  ISETP.GE.AND P4, PT, R28.reuse, R228, PT ;  /* 0x000000e41c00720c */ /* 0x040fe20003f86270 */
[----:B------:R-:W-:Y:S01]  /*abb0*/  @UP0 UIADD3 UR20, UPT, UPT, UR20, -0x3, URZ ;  /* 0xfffffffd14140890 */ /* 0x000fe2000fffe0ff */
[----:B------:R-:W-:Y:S02]  /*abc0*/  ISETP.GE.AND P5, PT, R28, R226, PT ;  /* 0x000000e21c00720c */ /* 0x000fe40003fa6270 */
[----:B------:R-:W-:-:S02]  /*abd0*/  ISETP.GE.AND P2, PT, R6, R229, PT ;  /* 0x000000e50600720c */ /* 0x000fc40003f46270 */
[C---:B------:R-:W-:Y:S01]  /*abe0*/  ISETP.GE.AND P1, PT, R6.reuse, R227, PT ;  /* 0x000000e30600720c */ /* 0x040fe20003f26270 */
[----:B--2---:R-:W-:Y:S01]  /*abf0*/  ULEA UR5, UR6, UR5, 0x18 ;  /* 0x0000000506057291 */ /* 0x004fe2000f8ec0ff */
[C---:B------:R-:W-:Y:S02]  /*ac00*/  ISETP.GE.AND P3, PT, R6.reuse, R228, PT ;  /* 0x000000e40600720c */ /* 0x040fe40003f66270 */
[----:B------:R-:W-:Y:S02]  /*ac10*/  ISETP.GE.AND P6, PT, R6, R226, PT ;  /* 0x000000e20600720c */ /* 0x000fe40003fc6270 */
[C---:B------:R-:W-:Y:S02]  /*ac20*/  IADD3 R6, PT, PT, R169.reuse, -0x78, RZ ;  /* 0xffffff88a9067810 */ /* 0x040fe40007ffe0ff */
[----:B------:R-:W-:Y:S02]  /*ac30*/  FSEL R28, R206, -INF , P0 ;  /* 0xff800000ce1c7808 */ /* 0x000fe40000000000 */
[----:B------:R-:W-:-:S02]  /*ac40*/  IADD3 R34, PT, PT, R169, -0x77, RZ ;  /* 0xffffff89a9227810 */ /* 0x000fc40007ffe0ff */
[----:B------:R-:W-:Y:S02]  /*ac50*/  FSEL R30, R30, -INF , !P4 ;  /* 0xff8000001e1e7808 */ /* 0x000fe40006000000 */
[----:B------:R-:W-:Y:S02]  /*ac60*/  ISETP.GE.AND P0, PT, R6, R229, PT ;  /* 0x000000e50600720c */ /* 0x000fe40003f06270 */
[----:B------:R-:W-:Y:S02]  /*ac70*/  FSEL R28, R28, -INF , !P5 ;  /* 0xff8000001c1c7808 */ /* 0x000fe40006800000 */
[----:B------:R-:W-:Y:S02]  /*ac80*/  FSEL R186, R205, -INF , P2 ;  /* 0xff800000cdba7808 */ /* 0x000fe40001000000 */
[C---:B------:R-:W-:Y:S02]  /*ac90*/  ISETP.GE.AND P4, PT, R6.reuse, R227, PT ;  /* 0x000000e30600720c */ /* 0x040fe40003f86270 */
[----:B------:R-:W-:-:S02]  /*aca0*/  ISETP.GE.AND P5, PT, R6, R228, PT ;  /* 0x000000e40600720c */ /* 0x000fc40003fa6270 */
[----:B------:R-:W-:Y:S02]  /*acb0*/  ISETP.GE.AND P2, PT, R6, R226, PT ;  /* 0x000000e20600720c */ /* 0x000fe40003f46270 */
[----:B------:R-:W-:Y:S02]  /*acc0*/  FSEL R6, R207, -INF , P1 ;  /* 0xff800000cf067808 */ /* 0x000fe40000800000 */
[----:B------:R-:W-:Y:S02]  /*acd0*/  ISETP.GE.AND P1, PT, R34, R229, PT ;  /* 0x000000e52200720c */ /* 0x000fe40003f26270 */
[----:B------:R-:W-:Y:S02]  /*ace0*/  FSEL R186, R186, -INF , !P3 ;  /* 0xff800000baba7808 */ /* 0x000fe40005800000 */
[----:B------:R-:W-:Y:S02]  /*acf0*/  FSEL R20, R20, -INF , P0 ;  /* 0xff80000014147808 */ /* 0x000fe40000000000 */
[----:B------:R-:W-:-:S02]  /*ad00*/  IADD3 R32, PT, PT, R169, -0x70, RZ ;  /* 0xffffff90a9207810 */ /* 0x000fc40007ffe0ff */
[----:B------:R-:W-:Y:S02]  /*ad10*/  ISETP.GE.AND P3, PT, R34, R227, PT ;  /* 0x000000e32200720c */ /* 0x000fe40003f66270 */
[----:B-1----:R-:W-:Y:S02]  /*ad20*/  FSEL R17, R17, -INF , P4 ;  /* 0xff80000011117808 */ /* 0x002fe40002000000 */
[----:B------:R-:W-:Y:S02]  /*ad30*/  FSEL R6, R6, -INF , !P6 ;  /* 0xff80000006067808 */ /* 0x000fe40007000000 */
[C---:B------:R-:W-:Y:S02]  /*ad40*/  ISETP.GE.AND P6, PT, R34.reuse, R228, PT ;  /* 0x000000e42200720c */ /* 0x040fe40003fc6270 */
[----:B------:R-:W-:Y:S02]  /*ad50*/  ISETP.GE.AND P0, PT, R34, R226, PT ;  /* 0x000000e22200720c */ /* 0x000fe40003f06270 */
[----:B------:R-:W-:-:S02]  /*ad60*/  IADD3 R166, PT, PT, R169, -0x6f, RZ ;  /* 0xffffff91a9a67810 */ /* 0x000fc40007ffe0ff */
[----:B------:R-:W-:Y:S02]  /*ad70*/  FSEL R34, R20, -INF , !P5 ;  /* 0xff80000014227808 */ /* 0x000fe40006800000 */
[----:B------:R-:W-:Y:S02]  /*ad80*/  FSEL R16, R16, -INF , P1 ;  /* 0xff80000010107808 */ /* 0x000fe40000800000 */
[C---:B------:R-:W-:Y:S02]  /*ad90*/  ISETP.GE.AND P4, PT, R32.reuse, R229, PT ;  /* 0x000000e52000720c */ /* 0x040fe40003f86270 */
[----:B------:R-:W-:Y:S02]  /*ada0*/  ISETP.GE.AND P5, PT, R32, R227, PT ;  /* 0x000000e32000720c */ /* 0x000fe40003fa6270 */
[----:B------:R-:W-:Y:S02]  /*adb0*/  FSEL R20, R17, -INF , !P2 ;  /* 0xff80000011147808 */ /* 0x000fe40005000000 */
[----:B------:R-:W-:-:S02]  /*adc0*/  FSEL R21, R21, -INF , P3 ;  /* 0xff80000015157808 */ /* 0x000fc40001800000 */
[----:B------:R-:W-:Y:S02]  /*add0*/  IADD3 R17, PT, PT, R169, -0x68, RZ ;  /* 0xffffff98a9117810 */ /* 0x000fe40007ffe0ff */
[C---:B------:R-:W-:Y:S02]  /*ade0*/  ISETP.GE.AND P2, PT, R32.reuse, R228, PT ;  /* 0x000000e42000720c */ /* 0x040fe40003f46270 */
[----:B------:R-:W-:Y:S02]  /*adf0*/  ISETP.GE.AND P1, PT, R32, R226, PT ;  /* 0x000000e22000720c */ /* 0x000fe40003f26270 */
[----:B------:R-:W-:Y:S02]  /*ae00*/  ISETP.GE.AND P3, PT, R166, R229, PT ;  /* 0x000000e5a600720c */ /* 0x000fe40003f66270 */
[----:B------:R-:W-:Y:S02]  /*ae10*/  FSEL R32, R16, -INF , !P6 ;  /* 0xff80000010207808 */ /* 0x000fe40007000000 */
[----:B------:R-:W-:-:S02]  /*ae20*/  ISETP.GE.AND P6, PT, R166, R227, PT ;  /* 0x000000e3a600720c */ /* 0x000fc40003fc6270 */
[----:B------:R-:W-:Y:S02]  /*ae30*/  FSEL R16, R21, -INF , !P0 ;  /* 0xff80000015107808 */ /* 0x000fe40004000000 */
[----:B------:R-:W-:Y:S02]  /*ae40*/  FSEL R22, R22, -INF , P4 ;  /* 0xff80000016167808 */ /* 0x000fe40002000000 */
[----:B------:R-:W-:Y:S02]  /*ae50*/  FSEL R19, R19, -INF , P5 ;  /* 0xff80000013137808 */ /* 0x000fe40002800000 */
[----:B------:R-:W-:Y:S02]  /*ae60*/  IADD3 R21, PT, PT, R169, -0x67, RZ ;  /* 0xffffff99a9157810 */ /* 0x000fe40007ffe0ff */
[----:B------:R-:W-:Y:S02]  /*ae70*/  ISETP.GE.AND P5, PT, R17, R229, PT ;  /* 0x000000e51100720c */ /* 0x000fe40003fa6270 */
[----:B------:R-:W-:-:S02]  /*ae80*/  ISETP.GE.AND P0, PT, R166, R228, PT ;  /* 0x000000e4a600720c */ /* 0x000fc40003f06270 */
[----:B------:R-:W-:Y:S02]  /*ae90*/  FSEL R18, R18, -INF , P3 ;  /* 0xff80000012127808 */ /* 0x000fe40001800000 */
[----:B------:R-:W-:Y:S02]  /*aea0*/  ISETP.GE.AND P4, PT, R166, R226, PT ;  /* 0x000000e2a600720c */ /* 0x000fe40003f86270 */
[----:B------:R-:W-:Y:S02]  /*aeb0*/  FSEL R200, R22, -INF , !P2 ;  /* 0xff80000016c87808 */ /* 0x000fe40005000000 */
[----:B------:R-:W-:Y:S02]  /*aec0*/  FSEL R172, R19, -INF , !P1 ;  /* 0xff80000013ac7808 */ /* 0x000fe40004800000 */
[----:B------:R-:W-:Y:S02]  /*aed0*/  FSEL R23, R23, -INF , P6 ;  /* 0xff80000017177808 */ /* 0x000fe40003000000 */
[----:B------:R-:W-:-:S02]  /*aee0*/  ISETP.GE.AND P2, PT, R17, R227, PT ;  /* 0x000000e31100720c */ /* 0x000fc40003f46270 */
[C---:B------:R-:W-:Y:S02]  /*aef0*/  ISETP.GE.AND P1, PT, R17.reuse, R228, PT ;  /* 0x000000e41100720c */ /* 0x040fe40003f26270 */
[----:B------:R-:W-:Y:S02]  /*af00*/  ISETP.GE.AND P3, PT, R17, R226, PT ;  /* 0x000000e21100720c */ /* 0x000fe40003f66270 */
[----:B------:R-:W-:Y:S02]  /*af10*/  ISETP.GE.AND P6, PT, R21, R229, PT ;  /* 0x000000e51500720c */ /* 0x000fe40003fc6270 */
[----:B------:R-:W-:Y:S02]  /*af20*/  FSEL R196, R12, -INF , P5 ;  /* 0xff8000000cc47808 */ /* 0x000fe40002800000 */
[----:B------:R-:W-:Y:S02]  /*af30*/  IADD3 R17, PT, PT, R169, -0x60, RZ ;  /* 0xffffffa0a9117810 */ /* 0x000fe40007ffe0ff */
[----:B------:R-:W-:-:S02]  /*af40*/  FSEL R198, R18, -INF , !P0 ;  /* 0xff80000012c67808 */ /* 0x000fc40004000000 */
[----:B------:R-:W-:Y:S02]  /*af50*/  ISETP.GE.AND P0, PT, R21, R227, PT ;  /* 0x000000e31500720c */ /* 0x000fe40003f06270 */
[----:B------:R-:W-:Y:S02]  /*af60*/  FSEL R170, R23, -INF , !P4 ;  /* 0xff80000017aa7808 */ /* 0x000fe40006000000 */
[----:B------:R-:W-:Y:S02]  /*af70*/  IADD3 R12, PT, PT, R169, -0x5f, RZ ;  /* 0xffffffa1a90c7810 */ /* 0x000fe40007ffe0ff */
[----:B------:R-:W-:Y:S02]  /*af80*/  ISETP.GE.AND P4, PT, R21, R228, PT ;  /* 0x000000e41500720c */ /* 0x000fe40003f86270 */
[----:B------:R-:W-:Y:S02]  /*af90*/  FSEL R9, R9, -INF , P2 ;  /* 0xff80000009097808 */ /* 0x000fe40001000000 */
[----:B------:R-:W-:-:S02]  /*afa0*/  FSEL R196, R196, -INF , !P1 ;  /* 0xff800000c4c47808 */ /* 0x000fc40004800000 */
[----:B------:R-:W-:Y:S02]  /*afb0*/  FSEL R174, R8, -INF , P6 ;  /* 0xff80000008ae7808 */ /* 0x000fe40003000000 */
[C---:B------:R-:W-:Y:S02]  /*afc0*/  ISETP.GE.AND P2, PT, R17.reuse, R229, PT ;  /* 0x000000e51100720c */ /* 0x040fe40003f46270 */
[----:B------:R-:W-:Y:S02]  /*afd0*/  ISETP.GE.AND P1, PT, R17, R227, PT ;  /* 0x000000e31100720c */ /* 0x000fe40003f26270 */
[----:B------:R-:W-:Y:S02]  /*afe0*/  ISETP.GE.AND P5, PT, R21, R226, PT ;  /* 0x000000e21500720c */ /* 0x000fe40003fa6270 */
[----:B------:R-:W-:Y:S02]  /*aff0*/  FSEL R13, R13, -INF , P0 ;  /* 0xff8000000d0d7808 */ /* 0x000fe40000000000 */
[----:B------:R-:W-:-:S02]  /*b000*/  ISETP.GE.AND P0, PT, R12, R229, PT ;  /* 0x000000e50c00720c */ /* 0x000fc40003f06270 */
[----:B------:R-:W-:Y:S02]  /*b010*/  FSEL R168, R9, -INF , !P3 ;  /* 0xff80000009a87808 */ /* 0x000fe40005800000 */
[----:B------:R-:W-:Y:S02]  /*b020*/  IADD3 R8, PT, PT, R169, -0x58, RZ ;  /* 0xffffffa8a9087810 */ /* 0x000fe40007ffe0ff */
[----:B------:R-:W-:Y:S02]  /*b030*/  FSEL R174, R174, -INF , !P4 ;  /* 0xff800000aeae7808 */ /* 0x000fe40006000000 */
[C---:B------:R-:W-:Y:S02]  /*b040*/  ISETP.GE.AND P3, PT, R17.reuse, R228, PT ;  /* 0x000000e41100720c */ /* 0x040fe40003f66270 */
[----:B------:R-:W-:Y:S02]  /*b050*/  ISETP.GE.AND P6, PT, R17, R226, PT ;  /* 0x000000e21100720c */ /* 0x000fe40003fc6270 */
[----:B------:R-:W-:-:S02]  /*b060*/  ISETP.GE.AND P4, PT, R12, R227, PT ;  /* 0x000000e30c00720c */ /* 0x000fc40003f86270 */
[----:B------:R-:W-:Y:S02]  /*b070*/  FSEL R10, R10, -INF , P2 ;  /* 0xff8000000a0a7808 */ /* 0x000fe40001000000 */
[----:B------:R-:W-:Y:S02]  /*b080*/  FSEL R15, R15, -INF , P1 ;  /* 0xff8000000f0f7808 */ /* 0x000fe40000800000 */
[----:B------:R-:W-:Y:S02]  /*b090*/  FSEL R166, R13, -INF , !P5 ;  /* 0xff8000000da67808 */ /* 0x000fe40006800000 */
[----:B------:R-:W-:Y:S02]  /*b0a0*/  IADD3 R9, PT, PT, R169, -0x57, RZ ;  /* 0xffffffa9a9097810 */ /* 0x000fe40007ffe0ff */
[----:B------:R-:W-:Y:S02]  /*b0b0*/  ISETP.GE.AND P5, PT, R12, R228, PT ;  /* 0x000000e40c00720c */ /* 0x000fe40003fa6270 */
[----:B------:R-:W-:-:S02]  /*b0c0*/  FSEL R11, R11, -INF , P0 ;  /* 0xff8000000b0b7808 */ /* 0x000fc40000000000 */
[----:B------:R-:W-:Y:S02]  /*b0d0*/  ISETP.GE.AND P1, PT, R8, R229, PT ;  /* 0x000000e50800720c */ /* 0x000fe40003f26270 */
        /* <DEDUP_REMOVED lines=8> */
[----:B------:R-:W-:Y:S02]  /*b160*/  IADD3 R8, PT, PT, R169, -0x50, RZ ;  /* 0xffffffb0a9087810 */ /* 0x000fe40007ffe0ff */
[----:B------:R-:W-:Y:S02]  /*b170*/  FSEL R240, R11, -INF , !P5 ;  /* 0xff8000000bf07808 */ /* 0x000fe40006800000 */
[----:B------:R-:W-:-:S02]  /*b180*/  ISETP.GE.AND P5, PT, R9, R227, PT ;  /* 0x000000e30900720c */ /* 0x000fc40003fa6270 */
[----:B------:R-:W-:Y:S02]  /*b190*/  FSEL R238, R4, -INF , P1 ;  /* 0xff80000004ee7808 */ /* 0x000fe40000800000 */
[----:B------:R-:W-:Y:S02]  /*b1a0*/  FSEL R180, R14, -INF , !P2 ;  /* 0xff8000000eb47808 */ /* 0x000fe40005000000 */
[----:B------:R-:W-:Y:S02]  /*b1b0*/  IADD3 R4, PT, PT, R169, -0x4f, RZ ;  /* 0xffffffb1a9047810 */ /* 0x000fe40007ffe0ff */
[----:B------:R-:W-:Y:S02]  /*b1c0*/  ISETP.GE.AND P2, PT, R9, R228, PT ;  /* 0x000000e40900720c */ /* 0x000fe40003f46270 */
[----:B------:R-:W-:Y:S02]  /*b1d0*/  FSEL R26, R26, -INF , P3 ;  /* 0xff8000001a1a7808 */ /* 0x000fe40001800000 */
[----:B------:R-:W-:-:S02]  /*b1e0*/  FSEL R234, R5, -INF , P4 ;  /* 0xff80000005ea7808 */ /* 0x000fc40002000000 */
[-C--:B------:R-:W-:Y:S02]  /*b1f0*/  ISETP.GE.AND P3, PT, R8, R229.reuse, PT ;  /* 0x000000e50800720c */ /* 0x080fe40003f66270 */
[----:B------:R-:W-:Y:S02]  /*b200*/  FSEL R25, R25, -INF , P5 ;  /* 0xff80000019197808 */ /* 0x000fe40002800000 */
[----:B------:R-:W-:Y:S02]  /*b210*/  ISETP.GE.AND P5, PT, R4, R229, PT ;  /* 0x000000e50400720c */ /* 0x000fe40003fa6270 */
[----:B------:R-:W-:Y:S02]  /*b220*/  FSEL R238, R238, -INF , !P6 ;  /* 0xff800000eeee7808 */ /* 0x000fe40007000000 */
[----:B------:R-:W-:Y:S02]  /*b230*/  FSEL R178, R26, -INF , !P0 ;  /* 0xff8000001ab27808 */ /* 0x000fe40004000000 */
[----:B------:R-:W-:-:S02]  /*b240*/  FSEL R234, R234, -INF , !P2 ;  /* 0xff800000eaea7808 */ /* 0x000fc40005000000 */
[CC--:B------:R-:W-:Y:S02]  /*b250*/  ISETP.GE.AND P6, PT, R8.reuse, R227.reuse, PT ;  /* 0x000000e30800720c */ /* 0x0c0fe40003fc6270 */
[----:B------:R-:W-:Y:S02]  /*b260*/  ISETP.GE.AND P0, PT, R8, R228, PT ;  /* 0x000000e40800720c */ /* 0x000fe40003f06270 */
[----:B------:R-:W-:Y:S02]  /*b270*/  ISETP.GE.AND P2, PT, R4, R227, PT ;  /* 0x000000e30400720c */ /* 0x000fe40003f46270 */
[----:B------:R-:W-:Y:S02]  /*b280*/  FSEL R24, R24, -INF , P3 ;  /* 0xff80000018187808 */ /* 0x000fe40001800000 */
[----:B------:R-:W-:Y:S02]  /*b290*/  IADD3 R5, PT, PT, R169, -0x47, RZ ;  /* 0xffffffb9a9057810 */ /* 0x000fe40007ffe0ff */
[----:B------:R-:W-:-:S02]  /*b2a0*/  FSEL R222, R7, -INF , P5 ;  /* 0xff80000007de7808 */ /* 0x000fc40002800000 */
[----:B------:R-:W-:Y:S02]  /*b2b0*/  FMNMX3.FTZ R7, R164, R30, R186, !PT ;  /* 0x0000001ea4077276 */ /* 0x000fe400078100ba */
[----:B------:R-:W-:Y:S02]  /*b2c0*/  FSEL R31, R31, -INF , P6 ;  /* 0xff8000001f1f7808 */ /* 0x000fe40003000000 */
[----:B------:R-:W-:Y:S02]  /*b2d0*/  FSEL R224, R24, -INF , !P0 ;  /* 0xff80000018e07808 */ /* 0x000fe40004000000 */
[----:B------:R-:W-:Y:S02]  /*b2e0*/  FSEL R29, R29, -INF , P2 ;  /* 0xff8000001d1d7808 */ /* 0x000fe40001000000 */
[C---:B------:R-:W-:Y:S02]  /*b2f0*/  ISETP.GE.AND P6, PT, R5.reuse, R229, PT ;  /* 0x000000e50500720c */ /* 0x040fe40003fc6270 */
[----:B------:R-:W-:-:S02]  /*b300*/  ISETP.GE.AND P0, PT, R5, R227, PT ;  /* 0x000000e30500720c */ /* 0x000fc40003f06270 */
[C---:B------:R-:W-:Y:S02]  /*b310*/  ISETP.GE.AND P5, PT, R5.reuse, R228, PT ;  /* 0x000000e40500720c */ /* 0x040fe40003fa6270 */
[----:B------:R-:W-:Y:S02]  /*b320*/  ISETP.GE.AND P2, PT, R5, R226, PT ;  /* 0x000000e20500720c */ /* 0x000fe40003f46270 */
[----:B------:R-:W-:Y:S02]  /*b330*/  FMNMX3.FTZ R5, R3, R28, R6, !PT ;  /* 0x0000001c03057276 */ /* 0x000fe40007810006 */
[----:B------:R-:W-:Y:S02]  /*b340*/  FMNMX3.FTZ R7, R7, R34, R32, !PT ;  /* 0x0000002207077276 */ /* 0x000fe40007810020 */
[----:B------:R-:W-:Y:S02]  /*b350*/  ISETP.GE.AND P1, PT, R9, R226, PT ;  /* 0x000000e20900720c */ /* 0x000fe40003f26270 */
[----:B------:R-:W-:-:S02]  /*b360*/  FMNMX3.FTZ R5, R5, R20, R16, !PT ;  /* 0x0000001405057276 */ /* 0x000fc40007810010 */
[----:B------:R-:W-:Y:S02]  /*b370*/  FMNMX3.FTZ R7, R7, R200, R198, !PT ;  /* 0x000000c807077276 */ /* 0x000fe400078100c6 */
[----:B------:R-:W-:Y:S02]  /*b380*/  FSEL R176, R25, -INF , !P1 ;  /* 0xff80000019b07808 */ /* 0x000fe40004800000 */
[----:B------:R-:W-:Y:S02]  /*b390*/  ISETP.GE.AND P1, PT, R4, R228, PT ;  /* 0x000000e40400720c */ /* 0x000fe40003f26270 */
[----:B------:R-:W-:Y:S02]  /*b3a0*/  FMNMX3.FTZ R5, R5, R172, R170, !PT ;  /* 0x000000ac05057276 */ /* 0x000fe400078100aa */
[----:B------:R-:W-:Y:S02]  /*b3b0*/  IADD3 R169, PT, PT, R169, -0x48, RZ ;  /* 0xffffffb8a9a97810 */ /* 0x000fe40007ffe0ff */
[----:B------:R-:W-:-:S02]  /*b3c0*/  FMNMX3.FTZ R7, R7, R196, R174, !PT ;  /* 0x000000c407077276 */ /* 0x000fc400078100ae */
[----:B------:R-:W-:Y:S02]  /*b3d0*/  FSEL R222, R222, -INF , !P1 ;  /* 0xff800000dede7808 */ /* 0x000fe40004800000 */
[----:B------:R-:W-:Y:S02]  /*b3e0*/  FMNMX3.FTZ R5, R5, R168, R166, !PT ;  /* 0x000000a805057276 */ /* 0x000fe400078100a6 */
[----:B------:R-:W-:Y:S02]  /*b3f0*/  ISETP.GE.AND P1, PT, R169, R229, PT ;  /* 0x000000e5a900720c */ /* 0x000fe40003f26270 */
[----:B------:R-:W-:Y:S02]  /*b400*/  FMNMX3.FTZ R7, R7, R242, R240, !PT ;  /* 0x000000f207077276 */ /* 0x000fe400078100f0 */
[----:B------:R-:W-:Y:S02]  /*b410*/  FSEL R167, R167, -INF , P0 ;  /* 0xff800000a7a77808 */ /* 0x000fe40000000000 */
[----:B------:R-:W-:-:S02]  /*b420*/  ISETP.GE.AND P4, PT, R8, R226, PT ;  /* 0x000000e20800720c */ /* 0x000fc40003f86270 */
[----:B------:R-:W-:Y:S02]  /*b430*/  ISETP.GE.AND P3, PT, R4, R226, PT ;  /* 0x000000e20400720c */ /* 0x000fe40003f66270 */
[----:B------:R-:W-:Y:S02]  /*b440*/  FSEL R33, R33, -INF , P6 ;  /* 0xff80000021217808 */ /* 0x000fe40003000000 */
[----:B------:R-:W-:Y:S02]  /*b450*/  ISETP.GE.AND P0, PT, R169, R227, PT ;  /* 0x000000e3a900720c */ /* 0x000fe40003f06270 */
[----:B------:R-:W-:Y:S02]  /*b460*/  FMNMX3.FTZ R5, R5, R182, R180, !PT ;  /* 0x000000b605057276 */ /* 0x000fe400078100b4 */
[----:B------:R-:W-:Y:S02]  /*b470*/  ISETP.GE.AND P6, PT, R169, R228, PT ;  /* 0x000000e4a900720c */ /* 0x000fe40003fc6270 */
[----:B------:R-:W-:-:S02]  /*b480*/  FSEL R27, R27, -INF , P1 ;  /* 0xff8000001b1b7808 */ /* 0x000fc40000800000 */
[----:B------:R-:W-:Y:S02]  /*b490*/  FMNMX3.FTZ R7, R7, R238, R234, !PT ;  /* 0x000000ee07077276 */ /* 0x000fe400078100ea */
[----:B------:R-:W-:Y:S02]  /*b4a0*/  ISETP.GE.AND P1, PT, R169, R226, PT ;  /* 0x000000e2a900720c */ /* 0x000fe40003f26270 */
[----:B------:R-:W-:Y:S02]  /*b4b0*/  FSEL R35, R35, -INF , P0 ;  /* 0xff80000023237808 */ /* 0x000fe40000000000 */
[----:B------:R-:W-:Y:S02]  /*b4c0*/  FSEL R212, R31, -INF , !P4 ;  /* 0xff8000001fd47808 */ /* 0x000fe40006000000 */
[----:B------:R-:W-:Y:S02]  /*b4d0*/  FSEL R210, R29, -INF , !P3 ;  /* 0xff8000001dd27808 */ /* 0x000fe40005800000 */
        /* <DEDUP_REMOVED lines=10> */
[----:B------:R-:W1:Y:S03]  /*b580*/  SHFL.BFLY PT, R4, R7, 0x2, 0x1f ;  /* 0x0c401f0007047f89 */ /* 0x000e6600000e0000 */
[----:B------:R-:W-:Y:S01]  /*b590*/  IADD3 R203, PT, PT, R214, 0x10040, RZ ;  /* 0x00010040d6cb7810 */ /* 0x000fe20007ffe0ff */
[----:B------:R-:W2:Y:S04]  /*b5a0*/  SHFL.BFLY PT, R5, R8, 0x2, 0x1f ;  /* 0x0c401f0008057f89 */ /* 0x000ea800000e0000 */
[----:B------:R-:W-:Y:S01]  /*b5b0*/  LDSM.16.MT88.4 R12, [R214+0x10000] ;  /* 0x01000000d60c783b */ /* 0x000fe20000004200 */
[----:B-1----:R-:W-:-:S02]  /*b5c0*/  FMNMX.FTZ R4, R7, R4, !PT ;  /* 0x0000000407047209 */ /* 0x002fc40007810000 */
[----:B--2---:R-:W-:-:S03]  /*b5d0*/  FMNMX.FTZ R5, R8, R5, !PT ;  /* 0x0000000508057209 */ /* 0x004fc60007810000 */
[----:B------:R-:W1:Y:S04]  /*b5e0*/  SHFL.BFLY PT, R185, R4, 0x1, 0x1f ;  /* 0x0c201f0004b97f89 */ /* 0x000e6800000e0000 */
[----:B------:R-:W2:Y:S01]  /*b5f0*/  SHFL.BFLY PT, R184, R5, 0x1, 0x1f ;  /* 0x0c201f0005b87f89 */ /* 0x000ea200000e0000 */
[----:B-1----:R-:W-:Y:S02]  /*b600*/  FMNMX.FTZ R185, R4, R185, !PT ;  /* 0x000000b904b97209 */ /* 0x002fe40007810000 */
[----:B--2---:R-:W-:-:S03]  /*b610*/  FMNMX.FTZ R184, R5, R184, !PT ;  /* 0x000000b805b87209 */ /* 0x004fc60007810000 */
[C---:B---3--:R-:W-:Y:S01]  /*b620*/  FMUL.FTZ R207, R185.reuse, UR4 ;  /* 0x00000004b9cf7c20 */ /* 0x048fe20008410000 */
        /* <DEDUP_REMOVED lines=12> */
[----:B------:R-:W-:Y:S01]  /*b6f0*/  FADD.FTZ R4, R3, -R4 ;  /* 0x8000000403047221 */ /* 0x000fe20000010000 */
[----:B------:R-:W-:Y:S01]  /*b700*/  IADD3 R3, PT, PT, R214, 0x10000, RZ ;  /* 0x00010000d6037810 */ /* 0x000fe20007ffe0ff */
[----:B------:R-:W-:Y:S01]  /*b710*/  FMUL.FTZ R193, R5, UR4 ;  /* 0x0000000405c17c20 */ /* 0x000fe20008410000 */
[----:B------:R-:W-:Y:S01]  /*b720*/  FFMA.FTZ R188, R28, UR4, -R205 ;  /* 0x000000041cbc7c23 */ /* 0x000fe200080108cd */
[----:B------:R-:W-:Y:S01]  /*b730*/  FMUL.FTZ R2, R4, UR4 ;  /* 0x0000000404027c20 */ /* 0x000fe20008410000 */
[----:B------:R-:W-:Y:S01]  /*b740*/  IADD3 R204, PT, PT, R214, R195, RZ ;  /* 0x000000c3d6cc7210 */ /* 0x000fe20007ffe0ff */
[--C-:B------:R-:W-:Y:S01]  /*b750*/  FFMA.FTZ R189, R32, UR4, -R207.reuse ;  /* 0x0000000420bd7c23 */ /* 0x100fe200080108cf */
[----:B------:R-:W-:Y:S01]  /*b760*/  @P2 IADD3 R203, PT, PT, R3, -0x40, RZ ;  /* 0xffffffc003cb2810 */ /* 0x000fe20007ffe0ff */
[----:B------:R-:W1:Y:S01]  /*b770*/  MUFU.EX2 R193, R193 ;  /* 0x000000c100c17308 */ /* 0x000e620000000800 */
[----:B------:R-:W-:Y:S01]  /*b780*/  FFMA.FTZ R186, R186, UR4, -R207 ;  /* 0x00000004baba7c23 */ /* 0x000fe200080108cf */
[--C-:B------:R-:W-:Y:S01]  /*b790*/  FFMA.FTZ R187, R6, UR4, -R205.reuse ;  /* 0x0000000406bb7c23 */ /* 0x100fe200080108cd */
[--C-:B------:R-:W-:Y:S01]  /*b7a0*/  FFMA.FTZ R191, R20, UR4, -R205.reuse ;  /* 0x0000000414bf7c23 */ /* 0x100fe200080108cd */
[----:B------:R-:W2:Y:S01]  /*b7b0*/  MUFU.EX2 R2, R2 ;  /* 0x0000000200027308 */ /* 0x000ea20000000800 */
[----:B------:R-:W3:Y:S01]  /*b7c0*/  LDSM.16.MT88.4 R28, [R203] ;  /* 0x00000000cb1c783b */ /* 0x000ee20000004200 */
        /* <DEDUP_REMOVED lines=212> */
[C---:B---3--:R-:W-:Y:S01]  /*c510*/  HMMA.16816.F32.BF16 R100, R4.reuse, R144, R100 ;  /* 0x000000900464723c */ /* 0x048fe20000041864 */
[----:B------:R-:W-:Y:S01]  /*c520*/  MUFU.EX2 R242, R242 ;  /* 0x000000f200f27308 */ /* 0x000fe20000000800 */
[----:B------:R-:W-:Y:S01]  /*c530*/  FADD.FTZ R190, R190, R193 ;  /* 0x000000c1bebe7221 */ /* 0x000fe20000010000 */
[----:B------:R-:W-:Y:S01]  /*c540*/  FADD.FTZ R191, R191, R2 ;  /* 0x00000002bfbf7221 */ /* 0x000fe20000010000 */
[----:B------:R-:W-:Y:S01]  /*c550*/  PLOP3.LUT P0, PT, PT, PT, UP0, 0x80, 0x8 ;  /* 0x000000000008781c */ /* 0x000fe20003f0f008 */
[----:B------:R-:W-:Y:S01]  /*c560*/  MUFU.EX2 R206, R206 ;  /* 0x000000ce00ce7308 */ /* 0x000fe20000000800 */
[----:B------:R-:W-:Y:S01]  /*c570*/  FADD.FTZ R189, R189, R190 ;  /* 0x000000bebdbd7221 */ /* 0x000fe20000010000 */
[----:B------:R-:W-:Y:S01]  /*c580*/  FADD.FTZ R192, R192, R191 ;  /* 0x000000bfc0c07221 */ /* 0x000fe20000010000 */
        /* <DEDUP_REMOVED lines=24> */
[----:B---3--:R-:W-:Y:S02]  /*c710*/  HMMA.16816.F32.BF16 R16, R128, R144, R16 ;  /* 0x000000908010723c */ /* 0x008fe40000041810 */
        /* <DEDUP_REMOVED lines=59> */
[----:B------:R-:W-:-:S02]  /*cad0*/  F2FP.BF16.F32.PACK_AB R6, R211, R234 ;  /* 0x000000ead306723e */ /* 0x000fc400000010ff */
[----:B------:R-:W-:Y:S01]  /*cae0*/  F2FP.BF16.F32.PACK_AB R7, R242, R217 ;  /* 0x000000d9f207723e */ /* 0x000fe200000010ff */
[----:B------:R-:W-:-:S04]  /*caf0*/  FADD.FTZ R209, R238, R209 ;  /* 0x000000d1eed17221 */ /* 0x000fc80000010000 */
[----:B------:R-:W-:Y:S02]  /*cb00*/  FADD.FTZ R234, R234, R209 ;  /* 0x000000d1eaea7221 */ /* 0x000fe40000010000 */
[----:B-1----:R-:W-:Y:S02]  /*cb10*/  HMMA.16816.F32.BF16 R16, R4, R140, R16 ;  /* 0x0000008c0410723c */ /* 0x002fe40000041810 */
        /* <DEDUP_REMOVED lines=123> */
.L_x_2683:
[----:B------:R-:W-:-:S12]  /*d2d0*/  UIADD3 UR20, UPT, UPT, UR4, -0x1, URZ ;  /* 0xffffffff04147890 */ /* 0x000fd8000fffe0ff */
.L_x_2689:
        /* <DEDUP_REMOVED lines=25> */
[----:B------:R-:W2:Y:S01]  /*d470*/  LDCU UR14, c[0x0][0x3bc] ;  /* 0x00007780ff0e77ac */ /* 0x000ea20008000800 */
[----:B------:R-:W2:Y:S01]  /*d480*/  LDCU.64 UR10, c[0x0][0x3a0] ;  /* 0x00007400ff0a77ac */ /* 0x000ea20008000a00 */
[----:B------:R-:W2:Y:S01]  /*d490*/  LDCU.64 UR8, c[0x0][0x3c0] ;  /* 0x00007800ff0877ac */ /* 0x000ea20008000a00 */
[----:B------:R-:W2:Y:S01]  /*d4a0*/  LDCU.64 UR12, c[0x0][0x3a8] ;  /* 0x00007500ff0c77ac */ /* 0x000ea20008000a00 */
[----:B------:R-:W2:Y:S01]  /*d4b0*/  LDCU.64 UR6, c[0x0][0x3b8] ;  /* 0x00007700ff0677ac */ /* 0x000ea20008000a00 */
[----:B------:R-:W-:-:S02]  /*d4c0*/  UIADD3 UR27, UPT, UPT, UR27, 0x40, URZ ;  /* 0x000000401b1b7890 */ /* 0x000fc4000fffe0ff */
[----:B-1--4-:R-:W-:-:S12]  /*d4d0*/  ULEA UR5, UR5, UR15, 0x18 ;  /* 0x0000000f05057291 */ /* 0x012fd8000f8ec0ff */
.L_x_2694:
        /* <DEDUP_REMOVED lines=104> */
.L_x_2691:
[----:B------:R-:W-:Y:S01]  /*db60*/  @!PT LDS RZ, [RZ] ;  /* 0x00000000fffff984 */ /* 0x000fe20000000800 */
[----:B------:R-:W-:Y:S01]  /*db70*/  @!PT LDS RZ, [RZ] ;  /* 0x00000000fffff984 */ /* 0x000fe20000000800 */
[----:B------:R-:W-:Y:S01]  /*db80*/  @!PT LDS RZ, [RZ] ;  /* 0x00000000fffff984 */ /* 0x000fe20000000800 */
[----:B------:R-:W-:Y:S01]  /*db90*/  @!P5 LDGSTS.E.BYPASS.LTC128B.128 [R241+0x10000], desc[UR24][R232.64] ;  /* 0x10000000e8f1dfae */ /* 0x000fe2000b981a18 */
[----:B------:R-:W-:Y:S01]  /*dba0*/  USHF.L.U32 UR15, UR17, 0x5, URZ ;  /* 0x00000005110f7899 */ /* 0x000fe200080006ff */
[----:B------:R-:W-:Y:S01]  /*dbb0*/  LEA R224, R224, UR5, 0x1 ;  /* 0x00000005e0e07c11 */ /* 0x000fe2000f8e08ff */
[----:B---3--:R-:W-:Y:S02]  /*dbc0*/  USHF.L.U64.HI UR17, UR17, 0x5, UR21 ;  /* 0x0000000511117899 */ /* 0x008fe40008010215 */
        /* <DEDUP_REMOVED lines=13> */
[----:B------:R-:W-:Y:S02]  /*dca0*/  MOV R3, 0x40 ;  /* 0x0000004000037802 */ /* 0x000fe40000000f00 */
[----:B------:R-:W-:Y:S01]  /*dcb0*/  @!PT LDS RZ, [RZ] ;  /* 0x00000000fffff984 */ /* 0x000fe20000000800 */
[----:B------:R-:W-:Y:S01]  /*dcc0*/  @!PT LDS RZ, [RZ] ;  /* 0x00000000fffff984 */ /* 0x000fe20000000800 */
[----:B------:R-:W-:Y:S01]  /*dcd0*/  @!PT LDS RZ, [RZ] ;  /* 0x00000000fffff984 */ /* 0x000fe20000000800 */
[----:B------:R-:W-:Y:S01]  /*dce0*/  @!P3 LDGSTS.E.BYPASS.LTC128B.128 [R241+0x14000], desc[UR24][R232.64+0x100] ;  /* 0x14000100e8f1bfae */ /* 0x000fe2000b981a18 */
[----:B------:R-:W-:Y:S02]  /*dcf0*/  IADD3.X R199, PT, PT, R201, UR17, RZ, P0, !PT ;  /* 0x00000011c9c77c10 */ /* 0x000fe400087fe4ff */
[----:B------:R-:W-:Y:S02]  /*dd00*/  IADD3 R196, P0, PT, R198, UR15, RZ ;  /* 0x0000000fc6c47c10 */ /* 0x000fe4000ff1e0ff */
[----:B------:R-:W-:Y:S01]  /*dd10*/  @P3 STS.128 [R241+0x14000], RZ ;  /* 0x014000fff1003388 */ /* 0x000fe20000000c00 */
[----:B------:R-:W-:Y:S02]  /*dd20*/  LOP3.LUT P2, RZ, R213, 0x4, RZ, 0xc0, !PT ;  /* 0x00000004d5ff7812 */ /* 0x000fe4000784c0ff */
[----:B------:R-:W-:Y:S02]  /*dd30*/  IADD3.X R197, PT, PT, R199, UR17, RZ, P0, !PT ;  /* 0x00000011c7c57c10 */ /* 0x000fe400087fe4ff */
[----:B------:R-:W-:Y:S01]  /*dd40*/  @!PT LDS RZ, [RZ] ;  /* 0x00000000fffff984 */ /* 0x000fe20000000800 */
[----:B------:R-:W-:Y:S01]  /*dd50*/  @!PT LDS RZ, [RZ] ;  /* 0x00000000fffff984 */ /* 0x000fe20000000800 */
[----:B------:R-:W-:Y:S01]  /*dd60*/  @!PT LDS RZ, [RZ] ;  /* 0x00000000fffff984 */ /* 0x000fe20000000800 */
[----:B------:R-:W-:Y:S01]  /*dd70*/  @!P1 LDGSTS.E.BYPASS.LTC128B.128 [R241+0x16000], desc[UR24][R232.64+0x180] ;  /* 0x16000180e8f19fae */ /* 0x000fe2000b981a18 */
[----:B------:R-:W-:Y:S02]  /*dd80*/  LOP3.LUT P0, RZ, R213, 0x2, RZ, 0xc0, !PT ;  /* 0x00000002d5ff7812 */ /* 0x000fe4000780c0ff */
[----:B------:R-:W-:Y:S02]  /*dd90*/  SEL R3, R3, 0xffffffc0, !P2 ;  /* 0xffffffc003037807 */ /* 0x000fe40005000000 */
[----:B------:R-:W-:Y:S01]  /*dda0*/  @P1 STS.128 [R241+0x16000], RZ ;  /* 0x016000fff1001388 */ /* 0x000fe20000000c00 */
[----:B------:R-:W-:Y:S02]  /*ddb0*/  SEL R217, R217, 0xffffffe0, !P0 ;  /* 0xffffffe0d9d97807 */ /* 0x000fe40004000000 */
[C---:B------:R-:W-:Y:S02]  /*ddc0*/  IADD3 R222, PT, PT, R224.reuse, R3, RZ ;  /* 0x00000003e0de7210 */ /* 0x040fe40007ffe0ff */
[----:B------:R-:W-:Y:S01]  /*ddd0*/  @!PT LDS RZ, [RZ] ;  /* 0x00000000fffff984 */ /* 0x000fe20000000800 */
[----:B------:R-:W-:Y:S01]  /*dde0*/  @!PT LDS RZ, [RZ] ;  /* 0x00000000fffff984 */ /* 0x000fe20000000800 */
[----:B------:R-:W-:Y:S01]  /*ddf0*/  @!PT LDS RZ, [RZ] ;  /* 0x00000000fffff984 */ /* 0x000fe20000000800 */
[----:B------:R-:W-:Y:S01]  /*de00*/  @!P5 LDGSTS.E.BYPASS.LTC128B.128 [R241+0x10800], desc[UR24][R200.64] ;  /* 0x10800000c8f1dfae */ /* 0x000fe2000b981a18 */
[----:B------:R-:W-:Y:S02]  /*de10*/  IADD3 R221, PT, PT, R224, R217, RZ ;  /* 0x000000d9e0dd7210 */ /* 0x000fe40007ffe0ff */
[-C--:B------:R-:W-:Y:S02]  /*de20*/  IADD3 R220, PT, PT, R217, R218.reuse, RZ ;  /* 0x000000dad9dc7210 */ /* 0x080fe40007ffe0ff */
        /* <DEDUP_REMOVED lines=68> */
[----:B-1----:R-:W-:Y:S01]  /*e270*/  LDSM.16.M88.4 R196, [R218+0x9800] ;  /* 0x00980000dac4783b */ /* 0x002fe20000000200 */
[C---:B---3--:R-:W-:Y:S04]  /*e280*/  HMMA.16816.F32.BF16 R4, R164.reuse, R168, RZ ;  /* 0x000000a8a404723c */ /* 0x048fe800000418ff */
[----:B------:R-:W-:Y:S04]  /*e290*/  LDSM.16.M88.4 R200, [R3+0x8000] ;  /* 0x0080000003c8783b */ /* 0x000fe80000000200 */
[C---:B------:R-:W-:Y:S01]  /*e2a0*/  HMMA.16816.F32.BF16 R8, R164.reuse, R170, RZ ;  /* 0x000000aaa408723c */ /* 0x040fe200000418ff */
[----:B------:R-:W-:Y:S05]  /*e2b0*/  LDSM.16.M88.4 R168, [R220+0x9800] ;  /* 0x00980000dca8783b */ /* 0x000fea0000000200 */
[----:B------:R-:W-:Y:S02]  /*e2c0*/  LDSM.16.M88.4 R204, [R218+0xa000] ;  /* 0x00a00000dacc783b */ /* 0x000fe40000000200 */
[C---:B----4-:R-:W-:Y:S03]  /*e2d0*/  HMMA.16816.F32.BF16 R12, R164.reuse, R172, RZ ;  /* 0x000000aca40c723c */ /* 0x050fe600000418ff */
[----:B------:R-:W-:Y:S05]  /*e2e0*/  LDSM.16.M88.4 R208, [R220+0xc000] ;  /* 0x00c00000dcd0783b */ /* 0x000fea0000000200 */
[C---:B------:R-:W-:Y:S01]  /*e2f0*/  HMMA.16816.F32.BF16 R16, R164.reuse, R174, RZ ;  /* 0x000000aea410723c */ /* 0x040fe200000418ff */
[----:B------:R-:W-:Y:S07]  /*e300*/  LDSM.16.M88.4 R172, [R222] ;  /* 0x00000000deac783b */ /* 0x000fee0000000200 */
[C---:B-----5:R-:W-:Y:S08]  /*e310*/  HMMA.16816.F32.BF16 R20, R164.reuse, R176, RZ ;  /* 0x000000b0a414723c */ /* 0x060ff000000418ff */
[C---:B------:R-:W-:Y:S01]  /*e320*/  HMMA.16816.F32.BF16 R24, R164.reuse, R178, RZ ;  /* 0x000000b2a418723c */ /* 0x040fe200000418ff */
[----:B------:R-:W-:Y:S07]  /*e330*/  LDSM.16.M88.4 R176, [R218+0x8000] ;  /* 0x00800000dab0783b */ /* 0x000fee0000000200 */
        /* <DEDUP_REMOVED lines=215> */
[----:B------:R-:W-:Y:S06]  /*f0b0*/  FMUL.FTZ R243, R26, UR20 ;  /* 0x000000141af37c20 */ /* 0x000fec0008410000 */
[----:B------:R-:W1:Y:S01]  /*f0c0*/  MUFU.TANH R14, R244 ;  /* 0x000000f4000e7308 */ /* 0x000e620000002400 */
[C---:B--2---:R-:W-:Y:S09]  /*f0d0*/  HMMA.16816.F32.BF16 R28, R192.reuse, R164, R28 ;  /* 0x000000a4c01c723c */ /* 0x044ff2000004181c */
[----:B------:R2:W1:Y:S01]  /*f0e0*/  MUFU.TANH R242, R247 ;  /* 0x000000f700f27308 */ /* 0x0004620000002400 */
[----:B------:R-:W-:Y:S09]  /*f0f0*/  HMMA.16816.F32.BF16 R32, R192, R166, R32 ;  /* 0x000000a6c020723c */ /* 0x000ff20000041820 */
[----:B------:R5:W1:Y:S01]  /*f100*/  MUFU.TANH R244, R246 ;  /* 0x000000f600f47308 */ /* 0x000a620000002400 */
[----:B------:R-:W-:Y:S01]  /*f110*/  FMUL.FTZ R245, R28, UR20 ;  /* 0x000000141cf57c20 */ /* 0x000fe20008410000 */
[----:B------:R-:W-:Y:S01]  /*f120*/  FMUL.FTZ R252, R29, UR20 ;  /* 0x000000141dfc7c20 */ /* 0x000fe20008410000 */
[----:B------:R-:W-:Y:S01]  /*f130*/  FMUL.FTZ R251, R30, UR20 ;  /* 0x000000141efb7c20 */ /* 0x000fe20008410000 */
[----:B------:R-:W-:Y:S06]  /*f140*/  FMUL.FTZ R250, R31, UR20 ;  /* 0x000000141ffa7c20 */ /* 0x000fec0008410000 */
[----:B------:R-:W1:Y:S01]  /*f150*/  MUFU.TANH R200, R200 ;  /* 0x000000c800c87308 */ /* 0x000e620000002400 */
[----:B--2---:R-:W-:Y:S01]  /*f160*/  FMUL.FTZ R247, R32, UR20 ;  /* 0x0000001420f77c20 */ /* 0x004fe20008410000 */
[----:B------:R-:W-:Y:S01]  /*f170*/  FMUL.FTZ R249, R33, UR20 ;  /* 0x0000001421f97c20 */ /* 0x000fe20008410000 */
[----:B------:R-:W-:Y:S07]  /*f180*/  FMUL.FTZ R248, R35, UR20 ;  /* 0x0000001423f87c20 */ /* 0x000fee0008410000 */
[----:B------:R-:W2:Y:S01]  /*f190*/  MUFU.TANH R201, R201 ;  /* 0x000000c900c97308 */ /* 0x000ea20000002400 */
        /* <DEDUP_REMOVED lines=22> */
[----:B------:R-:W1:Y:S01]  /*f300*/  MUFU.TANH R248, R248 ;  /* 0x000000f800f87308 */ /* 0x000e620000002400 */
        /* <DEDUP_REMOVED lines=78> */
.L_x_2693:
        /* <DEDUP_REMOVED lines=91> */
.L_x_2692:
[C---:B------:R-:W-:Y:S01]  /*fda0*/  ISETP.GE.AND P0, PT, R234.reuse, R227, PT ;  /* 0x000000e3ea00720c */ /* 0x040fe20003f06270 */
[----:B------:R-:W-:Y:S01]  /*fdb0*/  UISETP.GT.AND UP2, UPT, UR26, UR18, UPT ;  /* 0x000000121a00728c */ /* 0x000fe2000bf44270 */
[----:B------:R-:W-:Y:S01]  /*fdc0*/  IADD3 R23, PT, PT, R234, -0x1f, RZ ;  /* 0xffffffe1ea177810 */ /* 0x000fe20007ffe0ff */
[----:B------:R-:W-:Y:S01]  /*fdd0*/  UIADD3 UR27, UPT, UPT, UR27, -0x40, URZ ;  /* 0xffffffc01b1b7890 */ /* 0x000fe2000fffe0ff */
[----:B-1----:R-:W-:Y:S02]  /*fde0*/  FSEL R221, R14, -INF , P0 ;  /* 0xff8000000edd7808 */ /* 0x002fe40000000000 */
[C---:B------:R-:W-:Y:S02]  /*fdf0*/  IADD3 R3, PT, PT, R234.reuse, -0x20, RZ ;  /* 0xffffffe0ea037810 */ /* 0x040fe40007ffe0ff */
[----:B------:R-:W-:Y:S02]  /*fe00*/  ISETP.GE.AND P0, PT, R23, R229, PT ;  /* 0x000000e51700720c */ /* 0x000fe40003f06270 */
[----:B------:R-:W-:Y:S02]  /*fe10*/  ISETP.GE.AND P4, PT, R3, R227, PT ;  /* 0x000000e30300720c */ /* 0x000fe40003f86270 */
[----:B------:R-:W-:Y:S02]  /*fe20*/  FSEL R22, R197, -INF , P0 ;  /* 0xff800000c5167808 */ /* 0x000fe40000000000 */
[C---:B------:R-:W-:Y:S02]  /*fe30*/  IADD3 R17, PT, PT, R234.reuse, -0x18, RZ ;  /* 0xffffffe8ea117810 */ /* 0x040fe40007ffe0ff */
[C---:B------:R-:W-:Y:S02]  /*fe40*/  ISETP.GE.AND P3, PT, R234.reuse, R229, PT ;  /* 0x000000e5ea00720c */ /* 0x040fe40003f66270 */
[----:B------:R-:W-:Y:S02]  /*fe50*/  ISETP.GE.AND P0, PT, R23, R227, PT ;  /* 0x000000e31700720c */ /* 0x000fe40003f06270 */
[----:B--2---:R-:W-:Y:S02]  /*fe60*/  IADD3 R7, PT, PT, R234, -0x17, RZ ;  /* 0xffffffe9ea077810 */ /* 0x004fe40007ffe0ff */
[----:B------:R-:W-:Y:S02]  /*fe70*/  FSEL R15, R198, -INF , P4 ;  /* 0xff800000c60f7808 */ /* 0x000fe40002000000 */
[----:B------:R-:W-:Y:S02]  /*fe80*/  FSEL R24, R13, -INF , P3 ;  /* 0xff8000000d187808 */ /* 0x000fe40001800000 */
[-C--:B------:R-:W-:Y:S02]  /*fe90*/  ISETP.GE.AND P4, PT, R17, R229.reuse, PT ;  /* 0x000000e51100720c */ /* 0x080fe40003f86270 */
[----:B------:R-:W-:Y:S02]  /*fea0*/  FSEL R13, R199, -INF , P0 ;  /* 0xff800000c70d7808 */ /* 0x000fe40000000000 */
[----:B------:R-:W-:Y:S02]  /*feb0*/  ISETP.GE.AND P0, PT, R7, R229, PT ;  /* 0x000000e50700720c */ /* 0x000fe40003f06270 */
[----:B------:R-:W-:Y:S02]  /*fec0*/  FSEL R200, R200, -INF , P4 ;  /* 0xff800000c8c87808 */ /* 0x000fe40002000000 */
[-C--:B------:R-:W-:Y:S02]  /*fed0*/  ISETP.GE.AND P4, PT, R17, R227.reuse, PT ;  /* 0x000000e31100720c */ /* 0x080fe40003f86270 */
[C---:B------:R-:W-:Y:S02]  /*fee0*/  IADD3 R5, PT, PT, R234.reuse, -0x10, RZ ;  /* 0xfffffff0ea057810 */ /* 0x040fe40007ffe0ff */
[----:B------:R-:W-:Y:S02]  /*fef0*/  FSEL R21, R201, -INF , P0 ;  /* 0xff800000c9157808 */ /* 0x000fe40000000000 */
[----:B------:R-:W-:Y:S02]  /*ff00*/  ISETP.GE.AND P0, PT, R7, R227, PT ;  /* 0x000000e30700720c */ /* 0x000fe40003f06270 */
[----:B------:R-:W-:Y:S02]  /*ff10*/  IADD3 R9, PT, PT, R234, -0xf, RZ ;  /* 0xfffffff1ea097810 */ /* 0x000fe40007ffe0ff */
        /* <DEDUP_REMOVED lines=16> */
[----:B------:R-:W-:Y:S02]  /*10020*/  IADD3 R12, PT, PT, R234, 0x1, RZ ;  /* 0x00000001ea0c7810 */ /* 0x000fe40007ffe0ff */
[----:B------:R-:W-:Y:S02]  /*10030*/  FSEL R177, R209, -INF , P0 ;  /* 0xff800000d1b17808 */ /* 0x000fe40000000000 */
[----:B------:R-:W-:Y:S02]  /*10040*/  ISETP.GE.AND P0, PT, R16, R227, PT ;  /* 0x000000e31000720c */ /* 0x000fe40003f06270 */
[----:B------:R-:W-:Y:S02]  /*10050*/  FSEL R175, R210, -INF , P4 ;  /* 0xff800000d2af7808 */ /* 0x000fe40002000000 */
[----:B------:R-:W-:Y:S02]  /*10060*/  ISETP.GE.AND P4, PT, R12, R229, PT ;  /* 0x000000e50c00720c */ /* 0x000fe40003f86270 */
[----:B------:R-:W-:Y:S02]  /*10070*/  IADD3 R10, PT, PT, R234, 0x8, RZ ;  /* 0x00000008ea0a7810 */ /* 0x000fe40007ffe0ff */
[----:B------:R-:W-:Y:S02]  /*10080*/  FSEL R173, R211, -INF , P0 ;  /* 0xff800000d3ad7808 */ /* 0x000fe40000000000 */
[----:B------:R-:W-:Y:S02]  /*10090*/  ISETP.GE.AND P0, PT, R12, R227, PT ;  /* 0x000000e30c00720c */ /* 0x000fe40003f06270 */
[----:B------:R-:W-:Y:S02]  /*100a0*/  IADD3 R8, PT, PT, R234, 0x9, RZ ;  /* 0x00000009ea087810 */ /* 0x000fe40007ffe0ff */
        /* <DEDUP_REMOVED lines=9> */
[----:B------:R-:W-:Y:S02]  /*10140*/  IADD3 R4, PT, PT, R234, 0x11, RZ ;  /* 0x00000011ea047810 */ /* 0x000fe40007ffe0ff */
[----:B------:R-:W-:Y:S02]  /*10150*/  FSEL R209, R243, -INF , P4 ;  /* 0xff800000f3d17808 */ /* 0x000fe40002000000 */
[-C--:B------:R-:W-:Y:S02]  /*10160*/  ISETP.GE.AND P4, PT, R6, R229.reuse, PT ;  /* 0x000000e50600720c */ /* 0x080fe40003f86270 */
[----:B------:R-:W-:Y:S02]  /*10170*/  FSEL R207, R244, -INF , P0 ;  /* 0xff800000f4cf7808 */ /* 0x000fe40000000000 */
[-C--:B------:R-:W-:Y:S02]  /*10180*/  ISETP.GE.AND P0, PT, R4, R229.reuse, PT ;  /* 0x000000e50400720c */ /* 0x080fe40003f06270 */
[----:B------:R-:W-:Y:S02]  /*10190*/  ISETP.GE.AND P1, PT, R3, R229, PT ;  /* 0x000000e50300720c */ /* 0x000fe40003f26270 */
[C---:B------:R-:W-:Y:S02]  /*101a0*/  ISETP.GE.AND P3, PT, R234.reuse, R228, PT ;  /* 0x000000e4ea00720c */ /* 0x040fe40003f66270 */
[----:B------:R-:W-:Y:S02]  /*101b0*/  FSEL R197, R245, -INF , P4 ;  /* 0xff800000f5c57808 */ /* 0x000fe40002000000 */
[----:B------:R-:W-:Y:S02]  /*101c0*/  IADD3 R14, PT, PT, R234, 0x19, RZ ;  /* 0x00000019ea0e7810 */ /* 0x000fe40007ffe0ff */
[C---:B------:R-:W-:Y:S02]  /*101d0*/  ISETP.GE.AND P5, PT, R3.reuse, R226, PT ;  /* 0x000000e20300720c */ /* 0x040fe40003fa6270 */
[----:B------:R-:W-:Y:S02]  /*101e0*/  ISETP.GE.AND P6, PT, R3, R228, PT ;  /* 0x000000e40300720c */ /* 0x000fe40003fc6270 */
[-C--:B------:R-:W-:Y:S02]  /*101f0*/  ISETP.GE.AND P4, PT, R6, R227.reuse, PT ;  /* 0x000000e30600720c */ /* 0x080fe40003f86270 */
[----:B------:R-:W-:Y:S02]  /*10200*/  IADD3 R3, PT, PT, R234, 0x18, RZ ;  /* 0x00000018ea037810 */ /* 0x000fe40007ffe0ff */
[----:B------:R-:W-:Y:S02]  /*10210*/  FSEL R19, R196, -INF , P1 ;  /* 0xff800000c4137808 */ /* 0x000fe40000800000 */
[----:B------:R-:W-:Y:S02]  /*10220*/  FSEL R195, R252, -INF , P0 ;  /* 0xff800000fcc37808 */ /* 0x000fe40000000000 */
[----:B------:R-:W-:Y:S02]  /*10230*/  ISETP.GE.AND P0, PT, R4, R227, PT ;  /* 0x000000e30400720c */ /* 0x000fe40003f06270 */
[----:B------:R-:W-:Y:S02]  /*10240*/  ISETP.GE.AND P1, PT, R234, R226, PT ;  /* 0x000000e2ea00720c */ /* 0x000fe40003f26270 */
[----:B------:R-:W-:Y:S02]  /*10250*/  FSEL R243, R24, -INF , !P3 ;  /* 0xff80000018f37808 */ /* 0x000fe40005800000 */
[-C--:B------:R-:W-:Y:S02]  /*10260*/  ISETP.GE.AND P3, PT, R14, R229.reuse, PT ;  /* 0x000000e50e00720c */ /* 0x080fe40003f66270 */
[----:B------:R-:W-:Y:S02]  /*10270*/  FSEL R193, R251, -INF , P4 ;  /* 0xff800000fbc17808 */ /* 0x000fe40002000000 */
[----:B------:R-:W-:Y:S02]  /*10280*/  ISETP.GE.AND P4, PT, R3, R229, PT ;  /* 0x000000e50300720c */ /* 0x000fe40003f86270 */
[----:B------:R-:W-:Y:S02]  /*10290*/  FSEL R183, R250, -INF , P0 ;  /* 0xff800000fab77808 */ /* 0x000fe40000000000 */
[----:B------:R-:W-:Y:S02]  /*102a0*/  FSEL R221, R221, -INF , !P1 ;  /* 0xff800000dddd7808 */ /* 0x000fe40004800000 */
[-C--:B------:R-:W-:Y:S02]  /*102b0*/  ISETP.GE.AND P0, PT, R14, R227.reuse, PT ;  /* 0x000000e30e00720c */ /* 0x080fe40003f06270 */
[----:B------:R-:W-:Y:S02]  /*102c0*/  ISETP.GE.AND P1, PT, R3, R227, PT ;  /* 0x000000e30300720c */ /* 0x000fe40003f26270 */
[----:B------:R-:W-:Y:S02]  /*102d0*/  FSEL R180, R249, -INF , P3 ;  /* 0xff800000f9b47808 */ /* 0x000fe40001800000 */
[----:B------:R-:W-:Y:S02]  /*102e0*/  ISETP.GE.AND P3, PT, R23, R228, PT ;  /* 0x000000e41700720c */ /* 0x000fe40003f66270 */
[----:B------:R-:W-:Y:S02]  /*102f0*/  FSEL R181, R247, -INF , P4 ;  /* 0xff800000f7b57808 */ /* 0x000fe40002000000 */
[----:B------:R-:W-:Y:S02]  /*10300*/  ISETP.GE.AND P4, PT, R23, R226, PT ;  /* 0x000000e21700720c */ /* 0x000fe40003f86270 */
[----:B------:R-:W-:Y:S02]  /*10310*/  FSEL R19, R19, -INF , !P6 ;  /* 0xff80000013137808 */ /* 0x000fe40007000000 */
[----:B------:R-:W-:Y:S02]  /*10320*/  FSEL R165, R248, -INF , P0 ;  /* 0xff800000f8a57808 */ /* 0x000fe40000000000 */
[----:B------:R-:W-:Y:S02]  /*10330*/  FSEL R166, R246, -INF , P1 ;  /* 0xff800000f6a67808 */ /* 0x000fe40000800000 */
[C---:B------:R-:W-:Y:S02]  /*10340*/  ISETP.GE.AND P0, PT, R17.reuse, R228, PT ;  /* 0x000000e41100720c */ /* 0x040fe40003f06270 */
[----:B------:R-:W-:Y:S02]  /*10350*/  ISETP.GE.AND P1, PT, R17, R226, PT ;  /* 0x000000e21100720c */ /* 0x000fe40003f26270 */
[----:B------:R-:W-:Y:S02]  /*10360*/  ISETP.GE.AND P6, PT, R7, R228, PT ;  /* 0x000000e40700720c */ /* 0x000fe40003fc6270 */
[----:B------:R-:W-:Y:S02]  /*10370*/  FSEL R17, R22, -INF , !P3 ;  /* 0xff80000016117808 */ /* 0x000fe40005800000 */
[----:B------:R-:W-:Y:S02]  /*10380*/  FSEL R15, R15, -INF , !P5 ;  /* 0xff8000000f0f7808 */ /* 0x000fe40006800000 */
[----:B------:R-:W-:Y:S02]  /*10390*/  FSEL R13, R13, -INF , !P4 ;  /* 0xff8000000d0d7808 */ /* 0x000fe40006000000 */
[-C--:B------:R-:W-:Y:S02]  /*103a0*/  ISETP.GE.AND P3, PT, R7, R226.reuse, PT ;  /* 0x000000e20700720c */ /* 0x080fe40003f66270 */
[C---:B------:R-:W-:Y:S02]  /*103b0*/  ISETP.GE.AND P4, PT, R5.reuse, R226, PT ;  /* 0x000000e20500720c */ /* 0x040fe40003f86270 */
[-C--:B------:R-:W-:Y:S02]  /*103c0*/  ISETP.GE.AND P5, PT, R5, R228.reuse, PT ;  /* 0x000000e40500720c */ /* 0x080fe40003fa6270 */
[----:B------:R-:W-:Y:S02]  /*103d0*/  FSEL R7, R200, -INF , !P0 ;  /* 0xff800000c8077808 */ /* 0x000fe40004000000 */
[----:B------:R-:W-:Y:S02]  /*103e0*/  FSEL R5, R21, -INF , !P6 ;  /* 0xff80000015057808 */ /* 0x000fe40007000000 */
[C---:B------:R-:W-:Y:S02]  /*103f0*/  ISETP.GE.AND P0, PT, R9.reuse, R228, PT ;  /* 0x000000e40900720c */ /* 0x040fe40003f06270 */
[----:B------:R-:W-:Y:S02]  /*10400*/  ISETP.GE.AND P6, PT, R9, R226, PT ;  /* 0x000000e20900720c */ /* 0x000fe40003fc6270 */
[----:B------:R-:W-:Y:S02]  /*10410*/  FSEL R9, R20, -INF , !P3 ;  /* 0xff80000014097808 */ /* 0x000fe40005800000 */
[----:B------:R-:W-:Y:S02]  /*10420*/  FSEL R11, R11, -INF , !P1 ;  /* 0xff8000000b0b7808 */ /* 0x000fe40004800000 */
[C---:B------:R-:W-:Y:S02]  /*10430*/  ISETP.GE.AND P1, PT, R18.reuse, R228, PT ;  /* 0x000000e41200720c */ /* 0x040fe40003f26270 */
[----:B------:R-:W-:Y:S02]  /*10440*/  ISETP.GE.AND P3, PT, R18, R226, PT ;  /* 0x000000e21200720c */ /* 0x000fe40003f66270 */
[----:B------:R-:W-:Y:S02]  /*10450*/  FSEL R179, R179, -INF , !P1 ;  /* 0xff800000b3b37808 */ /* 0x000fe40004800000 */
[----:B------:R-:W-:Y:S02]  /*10460*/  FSEL R175, R175, -INF , !P3 ;  /* 0xff800000afaf7808 */ /* 0x000fe40005800000 */
[-C--:B------:R-:W-:Y:S02]  /*10470*/  ISETP.GE.AND P1, PT, R10, R228.reuse, PT ;  /* 0x000000e40a00720c */ /* 0x080fe40003f26270 */
[-C--:B------:R-:W-:Y:S02]  /*10480*/  ISETP.GE.AND P3, PT, R8, R228.reuse, PT ;  /* 0x000000e40800720c */ /* 0x080fe40003f66270 */
[----:B------:R-:W-:Y:S02]  /*10490*/  FSEL R223, R223, -INF , !P1 ;  /* 0xff800000dfdf7808 */ /* 0x000fe40004800000 */
[----:B------:R-:W-:Y:S02]  /*104a0*/  FSEL R211, R211, -INF , !P3 ;  /* 0xff800000d3d37808 */ /* 0x000fe40005800000 */
[C---:B------:R-:W-:Y:S02]  /*104b0*/  ISETP.GE.AND P1, PT, R4.reuse, R228, PT ;  /* 0x000000e40400720c */ /* 0x040fe40003f26270 */
[----:B------:R-:W-:Y:S02]  /*104c0*/  ISETP.GE.AND P3, PT, R4, R226, PT ;  /* 0x000000e20400720c */ /* 0x000fe40003f66270 */
[----:B------:R-:W-:Y:S02]  /*104d0*/  FMNMX3.FTZ R4, R2, R15, R13, !PT ;  /* 0x0000000f02047276 */ /* 0x000fe4000781000d */
[----:B------:R-:W-:Y:S02]  /*104e0*/  FSEL R203, R203, -INF , !P4 ;  /* 0xff800000cbcb7808 */ /* 0x000fe40006000000 */
[----:B------:R-:W-:Y:S02]  /*104f0*/  FSEL R201, R201, -INF , !P6 ;  /* 0xff800000c9c97808 */ /* 0x000fe40007000000 */
[C---:B------:R-:W-:Y:S02]  /*10500*/  ISETP.GE.AND P4, PT, R12.reuse, R228, PT ;  /* 0x000000e40c00720c */ /* 0x040fe40003f86270 */
[-C--:B------:R-:W-:Y:S02]  /*10510*/  ISETP.GE.AND P6, PT, R12, R226.reuse, PT ;  /* 0x000000e20c00720c */ /* 0x080fe40003fc6270 */
[----:B------:R-:W-:Y:S02]  /*10520*/  FSEL R199, R199, -INF , !P0 ;  /* 0xff800000c7c77808 */ /* 0x000fe40004000000 */
[----:B------:R-:W-:Y:S02]  /*10530*/  ISETP.GE.AND P0, PT, R16, R226, PT ;  /* 0x000000e21000720c */ /* 0x000fe40003f06270 */
[----:B------:R-:W-:Y:S02]  /*10540*/  FMNMX3.FTZ R4, R4, R11, R9, !PT ;  /* 0x0000000b04047276 */ /* 0x000fe40007810009 */
[----:B------:R-:W-:Y:S02]  /*10550*/  FSEL R241, R241, -INF , !P4 ;  /* 0xff800000f1f17808 */ /* 0x000fe40006000000 */
[----:B------:R-:W-:Y:S02]  /*10560*/  FSEL R219, R219, -INF , !P6 ;  /* 0xff800000dbdb7808 */ /* 0x000fe40007000000 */
[----:B------:R-:W-:Y:S02]  /*10570*/  FSEL R173, R173, -INF , !P0 ;  /* 0xff800000adad7808 */ /* 0x000fe40004000000 */
[----:B------:R-:W-:Y:S02]  /*10580*/  FSEL R205, R204, -INF , !P5 ;  /* 0xff800000cccd7808 */ /* 0x000fe40006800000 */
[C---:B------:R-:W-:Y:S02]  /*10590*/  ISETP.GE.AND P4, PT, R6.reuse, R228, PT ;  /* 0x000000e40600720c */ /* 0x040fe40003f86270 */
[----:B------:R-:W-:Y:S02]  /*105a0*/  ISETP.GE.AND P6, PT, R6, R226, PT ;  /* 0x000000e20600720c */ /* 0x000fe40003fc6270 */
[----:B------:R-:W-:Y:S02]  /*105b0*/  ISETP.GE.AND P5, PT, R16, R228, PT ;  /* 0x000000e41000720c */ /* 0x000fe40003fa6270 */
[-C--:B------:R-:W-:Y:S02]  /*105c0*/  ISETP.GE.AND P0, PT, R8, R226.reuse, PT ;  /* 0x000000e20800720c */ /* 0x080fe40003f06270 */
[----:B------:R-:W-:Y:S02]  /*105d0*/  FMNMX3.FTZ R6, R0, R19, R17, !PT ;  /* 0x0000001300067276 */ /* 0x000fe40007810011 */
[----:B------:R-:W-:Y:S02]  /*105e0*/  FMNMX3.FTZ R8, R4, R203, R201, !PT ;  /* 0x000000cb04087276 */ /* 0x000fe400078100c9 */
[----:B------:R-:W-:Y:S02]  /*105f0*/  FSEL R177, R177, -INF , !P5 ;  /* 0xff800000b1b17808 */ /* 0x000fe40006800000 */
[----:B------:R-:W-:Y:S02]  /*10600*/  FMNMX3.FTZ R6, R6, R7, R5, !PT ;  /* 0x0000000706067276 */ /* 0x000fe40007810005 */
[----:B------:R-:W-:Y:S02]  /*10610*/  FMNMX3.FTZ R8, R8, R175, R173, !PT ;  /* 0x000000af08087276 */ /* 0x000fe400078100ad */
[-C--:B------:R-:W-:Y:S02]  /*10620*/  ISETP.GE.AND P5, PT, R10, R226.reuse, PT ;  /* 0x000000e20a00720c */ /* 0x080fe40003fa6270 */
[----:B------:R-:W-:Y:S02]  /*10630*/  FMNMX3.FTZ R6, R6, R205, R199, !PT ;  /* 0x000000cd06067276 */ /* 0x000fe400078100c7 */
[----:B------:R-:W-:Y:S02]  /*10640*/  FSEL R209, R209, -INF , !P5 ;  /* 0xff800000d1d17808 */ /* 0x000fe40006800000 */
[----:B------:R-:W-:Y:S02]  /*10650*/  FSEL R207, R207, -INF , !P0 ;  /* 0xff800000cfcf7808 */ /* 0x000fe40004000000 */
[----:B------:R-:W-:Y:S02]  /*10660*/  FMNMX3.FTZ R8, R8, R221, R219, !PT ;  /* 0x000000dd08087276 */ /* 0x000fe400078100db */
        /* <DEDUP_REMOVED lines=481> */
.L_x_2690:
        /* <DEDUP_REMOVED lines=318> */
.L_x_2696:
[----:B------:R-:W-:Y:S05]  /*13860*/  BSYNC.RECONVERGENT B0 ;  /* 0x0000000000007941 */ /* 0x000fea0003800200 */
.L_x_2695:
        /* <DEDUP_REMOVED lines=25> */
.L_x_2698:
[----:B------:R-:W-:Y:S05]  /*13a00*/  BSYNC.RECONVERGENT B0 ;  /* 0x0000000000007941 */ /* 0x000fea0003800200 */
.L_x_2697:
        /* <DEDUP_REMOVED lines=26> */
.L_x_2700:
[----:B------:R-:W-:Y:S05]  /*13bb0*/  BSYNC.RECONVERGENT B0 ;  /* 0x0000000000007941 */ /* 0x000fea0003800200 */
.L_x_2699:
        /* <DEDUP_REMOVED lines=24> */
.L_x_2702:
[----:B------:R-:W-:Y:S05]  /*13d40*/  BSYNC.RECONVERGENT B0 ;  /* 0x0000000000007941 */ /* 0x000fea0003800200 */
.L_x_2701:
        /* <DEDUP_REMOVED lines=23> */
.L_x_2704:
[----:B------:R-:W-:Y:S05]  /*13ec0*/  BSYNC.RECONVERGENT B0 ;  /* 0x0000000000007941 */ /* 0x000fea0003800200 */
.L_x_2703:
        /* <DEDUP_REMOVED lines=24> */
.L_x_2706:
[----:B------:R-:W-:Y:S05]  /*14050*/  BSYNC.RECONVERGENT B0 ;  /* 0x0000000000007941 */ /* 0x000fea0003800200 */
.L_x_2705:
        /* <DEDUP_REMOVED lines=24> */
.L_x_2708:
[----:B------:R-:W-:Y:S05]  /*141e0*/  BSYNC.RECONVERGENT B0 ;  /* 0x0000000000007941 */ /* 0x000fea0003800200 */
.L_x_2707:
        /* <DEDUP_REMOVED lines=24> */
.L_x_2710:
[----:B------:R-:W-:Y:S05]  /*14370*/  BSYNC.RECONVERGENT B0 ;  /* 0x0000000000007941 */ /* 0x000fea0003800200 */
.L_x_2709:
        /* <DEDUP_REMOVED lines=24> */
.L_x_2711:
        /* <DEDUP_REMOVED lines=16> */
.L_x_7473:


//--------------------- .text._ZN5flash24flash_fwd_splitkv_kernelI23Flash_fwd_kernel_traitsILi256ELi64ELi64ELi4ELb0ELb0EN7cutlass10bfloat16_tE19Flash_kernel_traitsILi256ELi64ELi64ELi4ES3_EELb0ELb1ELb0ELb0ELb0ELb0ELb1ELb1EEEvNS_16Flash_fwd_paramsE --------------------------
	.section	.text._ZN5flash24flash_fwd_splitkv_kernelI23Flash_fwd_kernel_traitsILi256ELi64ELi64ELi4ELb0ELb0EN7cutlass10bfloat16_tE19Flash_kernel_traitsILi256ELi64ELi64ELi4ES3_EELb0ELb1ELb0ELb0ELb0ELb0ELb1ELb1EEEvNS_16Flash_fwd_paramsE,"ax",@progbits
	.align	128
        .global         _ZN5flash24flash_fwd_splitkv_kernelI23Flash_fwd_kernel_traitsILi256ELi64ELi64ELi4ELb0ELb0EN7cutlass10bfloat16_tE19Flash_kernel_traitsILi256ELi64ELi64ELi4ES3_EELb0ELb1ELb0ELb0ELb0ELb0ELb1ELb1EEEvNS_16Flash_fwd_paramsE
        .type           _ZN5flash24flash_fwd_splitkv_kernelI23Flash_fwd_kernel_traitsILi256ELi64ELi64ELi4ELb0ELb0EN7cutlass10bfloat16_tE19Flash_kernel_traitsILi256ELi64ELi64ELi4ES3_EELb0ELb1ELb0ELb0ELb0ELb0ELb1ELb1EEEvNS_16Flash_fwd_paramsE,@function
        .size           _ZN5flash24flash_fwd_splitkv_kernelI23Flash_fwd_kernel_traitsILi256ELi64ELi64ELi4ELb0ELb0EN7cutlass10bfloat16_tE19Flash_kernel_traitsILi256ELi64ELi64ELi4ES3_EELb0ELb1ELb0ELb0ELb0ELb0ELb1ELb1EEEvNS_16Flash_fwd_paramsE,(.L_x_7474 - _ZN5flash24flash_fwd_splitkv_kernelI23Flash_fwd_kernel_traitsILi256ELi64ELi64ELi4ELb0ELb0EN7cutlass10bfloat16_tE19Flash_kernel_traitsILi256ELi64ELi64ELi4ES3_EELb0ELb1ELb0ELb0ELb0ELb0ELb1ELb1EEEvNS_16Flash_fwd_paramsE)
        .other          _ZN5flash24flash_fwd_splitkv_kernelI23Flash_fwd_kernel_traitsILi256ELi64ELi64ELi4ELb0ELb0EN7cutlass10bfloat16_tE19Flash_kernel_traitsILi256ELi64ELi64ELi4ES3_EELb0ELb1ELb0ELb0ELb0ELb0ELb1ELb1EEEvNS_16Flash_fwd_paramsE,@"STO_CUDA_ENTRY STV_DEFAULT"
_ZN5flash24flash_fwd_splitkv_kernelI23Flash_fwd_kernel_traitsILi256ELi64ELi64ELi4ELb0ELb0EN7cutlass10bfloat16_tE19Flash_kernel_traitsILi256ELi64ELi64ELi4ES3_EELb0ELb1ELb0ELb0ELb0ELb0ELb1ELb1EEEvNS_16Flash_fwd_paramsE:
.text._ZN5flash24flash_fwd_splitkv_kernelI23Flash_fwd_kernel_traitsILi256ELi64ELi64ELi4ELb0ELb0EN7cutlass10bfloat16_tE19Flash_kernel_traitsILi256ELi64ELi64ELi4ES3_EELb0ELb1ELb0ELb0ELb0ELb0ELb1ELb1EEEvNS_16Flash_fwd_paramsE:
        /* <DEDUP_REMOVED lines=86> */
.L_x_2712:
[----:B------:R-:W-:Y:S05]  /*0560*/  @!P2 EXIT ;  /* 0x000000000000a94d */ /* 0x000fea0003800000 */
[----:B------:R-:W1:Y:S01]  /*0570*/  LDCU UR13, c[0x0][0x374] ;  /* 0x00006e80ff0d77ac */ /* 0x000e620008000800 */
[----:B------:R-:W2:Y:S01]  /*0580*/  LDC R2, c[0x0][0x374] ;  /* 0x0000dd00ff027b82 */ /* 0x000ea20000000800 */
[----:B------:R-:W3:Y:S01]  /*0590*/  S2R R64, SR_TID.X ;  /* 0x0000000000407919 */ /* 0x000ee20000002100 */
[----:B------:R-:W4:Y:S01]  /*05a0*/  LDCU UR7, c[0x0][0x438] ;  /* 0x00008700ff0777ac */ /* 0x000f220008000800 */
[----:B------:R-:W-:Y:S01]  /*05b0*/  UMOV UR26, URZ ;  /* 0x000000ff001a7c82 */ /* 0x000fe20008000000 */
[----:B------:R-:W3:Y:S01]  /*05c0*/  @!UP2 LDCU UR23, c[0x0][0x43c] ;  /* 0x00008780ff17a7ac */ /* 0x000ee20008000800 */
        /* <DEDUP_REMOVED lines=13> */
[----:B-1----:R-:W-:-:S04]  /*06a0*/  @!UP2 UISETP.NE.U32.AND UP1, UPT, UR6, URZ, UPT ;  /* 0x000000ff0600a28c */ /* 0x002fc8000bf25070 */
[----:B------:R-:W-:Y:S01]  /*06b0*/  @!UP2 UISETP.NE.AND.EX UP1, UPT, UR7, URZ, UPT, UP1 ;  /* 0x000000ff0700a28c */ /* 0x000fe2000bf25310 */
[----:B------:R-:W1:Y:S03]  /*06c0*/  LDCU UR7, c[0x0][0x508] ;  /* 0x0000a100ff0777ac */ /* 0x000e660008000800 */
        /* <DEDUP_REMOVED lines=11> */
[----:B------:R-:W-:Y:S01]  /*0780*/  UIMAD.WIDE.U32 UR28, UR27, UR10, UR26 ;  /* 0x0000000a1b1c72a5 */ /* 0x000fe2000f8e001a */
[----:B-----5:R-:W-:Y:S02]  /*0790*/  @P1 R2UR UR26, R0 ;  /* 0x00000000001a12ca */ /* 0x020fe400000e0000 */
[----:B------:R-:W-:Y:S01]  /*07a0*/  UMOV UR10, URZ ;  /* 0x000000ff000a7c82 */ /* 0x000fe20008000000 */
[----:B------:R-:W-:Y:S01]  /*07b0*/  UIMAD.WIDE.U32 UR28, UR29, UR22, URZ ;  /* 0x000000161d1c72a5 */ /* 0x000fe2000f8e00ff */
[----:B------:R-:W-:-:S06]  /*07c0*/  @P0 R2UR UR10, R3 ;  /* 0x00000000030a02ca */ /* 0x000fcc00000e0000 */
[----:B------:R-:W-:Y:S02]  /*07d0*/  UMOV UR17, UR29 ;  /* 0x0000001d00117c82 */ /* 0x000fe40008000000 */
[----:B------:R-:W-:-:S04]  /*07e0*/  UIMAD UR19, UR17, UR19, UR22 ;  /* 0x00000013111372a4 */ /* 0x000fc8000f8e0216 */
[----:B------:R-:W-:Y:S02]  /*07f0*/  UISETP.GT.U32.AND UP0, UPT, UR12, UR19, UPT ;  /* 0x000000130c00728c */ /* 0x000fe4000bf04070 */
[----:B------:R-:W-:Y:S02]  /*0800*/  UIADD3 UR24, UPT, UPT, UR24, -UR10, URZ ;  /* 0x8000000a18187290 */ /* 0x000fe4000fffe0ff */
[----:B------:R-:W-:Y:S02]  /*0810*/  @UP2 UIADD3 UR26, UPT, UPT, UR26, -UR10, URZ ;  /* 0x8000000a1a1a2290 */ /* 0x000fe4000fffe0ff */
[----:B------:R-:W-:Y:S01]  /*0820*/  @!UP2 UIADD3 UR26, UPT, UPT, UR24, UR23, URZ ;  /* 0x00000017181aa290 */ /* 0x000fe2000fffe0ff */
[----:B------:R-:W2:Y:S04]  /*0830*/  LDCU UR23, c[0x0][0x504] ;  /* 0x0000a080ff1777ac */ /* 0x000ea80008000800 */
[----:B------:R-:W-:-:S02]  /*0840*/  @!UP0 UIADD3 UR19, UPT, UPT, UR19, -UR12, URZ ;  /* 0x8000000c13138290 */ /* 0x000fc4000fffe0ff */
[----:B------:R-:W-:Y:S02]  /*0850*/  @!UP0 UIADD3 UR17, UPT, UPT, UR17, 0x1, URZ ;  /* 0x0000000111118890 */ /* 0x000fe4000fffe0ff */
[----:B------:R-:W-:Y:S01]  /*0860*/  UISETP.GE.U32.AND UP2, UPT, UR19, UR12, UPT ;  /* 0x0000000c1300728c */ /* 0x000fe2000bf46070 */
[----:B------:R-:W3:Y:S01]  /*0870*/  S2UR UR12, SR_CTAID.Y ;  /* 0x00000000000c79c3 */ /* 0x000ee20000002600 */
[----:B------:R-:W-:Y:S02]  /*0880*/  UIADD3 UR6, UPT, UPT, UR26, 0x3f, URZ ;  /* 0x0000003f1a067890 */ /* 0x000fe4000fffe0ff */
[----:B------:R-:W-:Y:S02]  /*0890*/  UISETP.GE.AND UP0, UPT, UR16, URZ, UPT ;  /* 0x000000ff1000728c */ /* 0x000fe4000bf06270 */
[----:B------:R-:W-:-:S04]  /*08a0*/  USHF.R.S32.HI UR16, URZ, 0x1f, UR6 ;  /* 0x0000001fff107899 */ /* 0x000fc80008011406 */
[----:B------:R-:W-:Y:S02]  /*08b0*/  ULEA.HI UR16, UR16, UR6, URZ, 0x6 ;  /* 0x0000000610107291 */ /* 0x000fe4000f8f30ff */
[----:B------:R-:W-:Y:S02]  /*08c0*/  @UP2 UIADD3 UR17, UPT, UPT, UR17, 0x1, URZ ;  /* 0x0000000111112890 */ /* 0x000fe4000fffe0ff */
[----:B------:R-:W-:Y:S02]  /*08d0*/  USHF.R.S32.HI UR16, URZ, 0x6, UR16 ;  /* 0x00000006ff107899 */ /* 0x000fe40008011410 */
[----:B------:R-:W-:Y:S02]  /*08e0*/  @!UP0 UIADD3 UR17, UPT, UPT, -UR17, URZ, URZ ;  /* 0x000000ff11118290 */ /* 0x000fe4000fffe1ff */
[----:B------:R-:W-:Y:S02]  /*08f0*/  @!UP1 ULOP3.LUT UR17, URZ, UR13, URZ, 0x33, !UPT ;  /* 0x0000000dff119292 */ /* 0x000fe4000f8e33ff */
[----:B------:R-:W-:Y:S01]  /*0900*/  IMAD.U32 R3, RZ, RZ, UR16 ;  /* 0x00000010ff037e24 */ /* 0x000fe2000f8e00ff */
[----:B--2---:R-:W-:-:S02]  /*0910*/  UIADD3 UR23, UPT, UPT, UR20, UR23, URZ ;  /* 0x0000001714177290 */ /* 0x004fc4000fffe0ff */
[----:B------:R-:W-:Y:S01]  /*0920*/  UIADD3 UR16, UPT, UPT, UR6, UR25, -UR20 ;  /* 0x0000001906107290 */ /* 0x000fe2000fffe814 */
[----:B------:R-:W-:Y:S01]  /*0930*/  IMAD.U32 R0, RZ, RZ, UR17 ;  /* 0x00000011ff007e24 */ /* 0x000fe2000f8e00ff */
[----:B---3--:R-:W-:Y:S02]  /*0940*/  UIMAD UR13, UR17, UR12, URZ ;  /* 0x0000000c110d72a4 */ /* 0x008fe4000f8e02ff */
[----:B------:R-:W-:Y:S02]  /*0950*/  UIADD3 UR6, UPT, UPT, -UR23, UR25, UR26 ;  /* 0x0000001917067290 */ /* 0x000fe4000fffe11a */
[----:B-1----:R-:W-:Y:S02]  /*0960*/  UIADD3 UR16, UPT, UPT, UR16, 0x40, UR7 ;  /* 0x0000004010107890 */ /* 0x002fe4000fffe007 */
[----:B------:R-:W-:Y:S01]  /*0970*/  VIADDMNMX R0, R0, UR13, R3, PT ;  /* 0x0000000d00007c46 */ /* 0x000fe2000b800103 */
[----:B------:R-:W-:Y:S02]  /*0980*/  USHF.R.S32.HI UR17, URZ, 0x1f, UR6 ;  /* 0x0000001fff117899 */ /* 0x000fe40008011406 */
[----:B------:R-:W-:Y:S01]  /*0990*/  USHF.R.S32.HI UR7, URZ, 0x1f, UR16 ;  /* 0x0000001fff077899 */ /* 0x000fe20008011410 */
[----:B------:R-:W-:Y:S01]  /*09a0*/  R2UR UR22, R0 ;  /* 0x00000000001672ca */ /* 0x000fe200000e0000 */
[----:B------:R-:W-:-:S02]  /*09b0*/  ULEA.HI UR17, UR17, UR6, URZ, 0x6 ;  /* 0x0000000611117291 */ /* 0x000fc4000f8f30ff */
[----:B------:R-:W-:Y:S02]  /*09c0*/  ULEA.HI UR16, UR7, UR16, URZ, 0x6 ;  /* 0x0000001007107291 */ /* 0x000fe4000f8f30ff */
[----:B------:R-:W-:Y:S02]  /*09d0*/  USHF.R.S32.HI UR7, URZ, 0x6, UR17 ;  /* 0x00000006ff077899 */ /* 0x000fe40008011411 */
[----:B------:R-:W-:Y:S02]  /*09e0*/  USHF.R.S32.HI UR16, URZ, 0x6, UR16 ;  /* 0x00000006ff107899 */ /* 0x000fe40008011410 */
[----:B------:R-:W-:Y:S02]  /*09f0*/  UISETP.LT.AND UP1, UPT, UR13, UR7, UPT ;  /* 0x000000070d00728c */ /* 0x000fe4000bf21270 */
[----:B------:R-:W-:Y:S02]  /*0a00*/  UIADD3 UR6, UPT, UPT, -UR21, URZ, URZ ;  /* 0x000000ff15067290 */ /* 0x000fe4000fffe1ff */
[----:B------:R-:W-:-:S02]  /*0a10*/  UISETP.LT.AND UP0, UPT, UR22, UR16, UPT ;  /* 0x000000101600728c */ /* 0x000fc4000bf01270 */
[----:B------:R-:W-:Y:S02]  /*0a20*/  USEL UR7, UR13, UR7, !UP1 ;  /* 0x000000070d077287 */ /* 0x000fe4000c800000 */
[----:B------:R-:W-:Y:S02]  /*0a30*/  USEL UR22, UR22, UR16, UP0 ;  /* 0x0000001016167287 */ /* 0x000fe40008000000 */
        /* <DEDUP_REMOVED lines=44> */
.L_x_2715:
[----:B------:R-:W-:Y:S05]  /*0d00*/  BSYNC.RECONVERGENT B0 ;  /* 0x0000000000007941 */ /* 0x000fea0003800200 */
.L_x_2714:
        /* <DEDUP_REMOVED lines=31> */
.L_x_2717:
[----:B------:R-:W-:Y:S05]  /*0f00*/  BSYNC.RECONVERGENT B0 ;  /* 0x0000000000007941 */ /* 0x000fea0003800200 */
.L_x_2716:
        /* <DEDUP_REMOVED lines=24> */
.L_x_2719:
[----:B------:R-:W-:Y:S05]  /*1090*/  BSYNC.RECONVERGENT B0 ;  /* 0x0000000000007941 */ /* 0x000fea0003800200 */
.L_x_2718:
        /* <DEDUP_REMOVED lines=24> */
.L_x_2721:
[----:B------:R-:W-:Y:S05]  /*1220*/  BSYNC.RECONVERGENT B0 ;  /* 0x0000000000007941 */ /* 0x000fea0003800200 */
.L_x_2720:
        /* <DEDUP_REMOVED lines=24> */
.L_x_2723:
[----:B------:R-:W-:Y:S05]  /*13b0*/  BSYNC.RECONVERGENT B0 ;  /* 0x0000000000007941 */ /* 0x000fea0003800200 */
.L_x_2722:
        /* <DEDUP_REMOVED lines=24> */
.L_x_2725:
[----:B------:R-:W-:Y:S05]  /*1540*/  BSYNC.RECONVERGENT B0 ;  /* 0x0000000000007941 */ /* 0x000fea0003800200 */
.L_x_2724:
        /* <DEDUP_REMOVED lines=23> */
.L_x_2727:
[----:B------:R-:W-:Y:S05]  /*16c0*/  BSYNC.RECONVERGENT B0 ;  /* 0x0000000000007941 */ /* 0x000fea0003800200 */
.L_x_2726:
        /* <DEDUP_REMOVED lines=23> */
.L_x_2729:
[----:B------:R-:W-:Y:S05]  /*1840*/  BSYNC.RECONVERGENT B0 ;  /* 0x0000000000007941 */ /* 0x000fea0003800200 */
.L_x_2728:
        /* <DEDUP_REMOVED lines=33> */
.L_x_2713:
        /* <DEDUP_REMOVED lines=13> */
.L_x_2730:
        /* <DEDUP_REMOVED lines=21> */
[----:B-----5:R-:W1:Y:S02]  /*1c80*/  F2I.FTZ.U32.TRUNC.NTZ R7, R6 ;  /* 0x0000000600077305 */ /* 0x020e64000021f000 */
        /* <DEDUP_REMOVED lines=25> */
[----:B------:R-:W-:Y:S01]  /*1e20*/  ISETP.NE.AND P4, PT, R13, RZ, PT ;  /* 0x000000ff0d00720c */ /* 0x000fe20003f85270 */
[----:B------:R-:W-:-:S02]  /*1e30*/  IMAD R0, R3, R0, UR19 ;  /* 0x0000001303007e24 */ /* 0x000fc4000f8e0200 */
[----:B----4-:R-:W-:Y:S01]  /*1e40*/  IMAD.U32 R3, RZ, RZ, UR15 ;  /* 0x0000000fff037e24 */ /* 0x010fe2000f8e00ff */
[----:B-1----:R-:W1:Y:S02]  /*1e50*/  MUFU.RCP R8, R10 ;  /* 0x0000000a00087308 */ /* 0x002e640000001000 */
[----:B-1----:R-:W-:-:S06]  /*1e60*/  IADD3 R8, PT, PT, R8, 0xffffffe, RZ ;  /* 0x0ffffffe08087810 */ /* 0x002fcc0007ffe0ff */
        /* <DEDUP_REMOVED lines=8> */
[----:B------:R-:W-:-:S05]  /*1ef0*/  IMAD R7, R2, R5, R6 ;  /* 0x0000000502077224 */ /* 0x000fca00078e0206 */
[----:B------:R-:W-:-:S13]  /*1f00*/  ISETP.GT.U32.AND P2, PT, R2, R7, PT ;  /* 0x000000070200720c */ /* 0x000fda0003f44070 */
[----:B------:R-:W-:Y:S01]  /*1f10*/  @!P2 IADD3 R7, PT, PT, R7, -R2, RZ ;  /* 0x800000020707a210 */ /* 0x000fe20007ffe0ff */
[----:B------:R-:W-:-:S03]  /*1f20*/  @!P2 VIADD R16, R16, 0x1 ;  /* 0x000000011010a836 */ /* 0x000fc60000000000 */
[----:B------:R-:W-:Y:S02]  /*1f30*/  ISETP.GE.U32.AND P1, PT, R7, R2, PT ;  /* 0x000000020700720c */ /* 0x000fe40003f26070 */
[----:B------:R-:W-:Y:S02]  /*1f40*/  LOP3.LUT R2, R13, UR6, RZ, 0x3c, !PT ;  /* 0x000000060d027c12 */ /* 0x000fe4000f8e3cff */
[----:B------:R-:W-:Y:S02]  /*1f50*/  LOP3.LUT R13, RZ, R13, RZ, 0x33, !PT ;  /* 0x0000000dff0d7212 */ /* 0x000fe400078e33ff */
[----:B------:R-:W-:Y:S02]  /*1f60*/  ISETP.GE.AND P3, PT, R2, RZ, PT ;  /* 0x000000ff0200720c */ /* 0x000fe40003f66270 */
[----:B------:R-:W-:-:S05]  /*1f70*/  MOV R2, UR14 ;  /* 0x0000000e00027c02 */ /* 0x000fca0008000f00 */
[----:B------:R-:W-:-:S05]  /*1f80*/  @P1 IADD3 R16, PT, PT, R16, 0x1, RZ ;  /* 0x0000000110101810 */ /* 0x000fca0007ffe0ff */
[----:B------:R-:W-:-:S05]  /*1f90*/  IMAD.MOV.U32 R8, RZ, RZ, R16 ;  /* 0x000000ffff087224 */ /* 0x000fca00078e0010 */
[----:B------:R-:W-:-:S04]  /*1fa0*/  @!P3 IADD3 R8, PT, PT, -R8, RZ, RZ ;  /* 0x000000ff0808b210 */ /* 0x000fc80007ffe1ff */
[----:B------:R-:W-:Y:S02]  /*1fb0*/  SEL R8, R13, R8, !P4 ;  /* 0x000000080d087207 */ /* 0x000fe40006000000 */
        /* <DEDUP_REMOVED lines=9> */
[----:B------:R-:W-:Y:S01]  /*2050*/  IMAD.IADD R11, R5, 0x1, R10 ;  /* 0x00000001050b7824 */ /* 0x000fe200078e020a */
[----:B------:R-:W-:Y:S01]  /*2060*/  SHF.R.S32.HI R7, RZ, 0x1f, R0 ;  /* 0x0000001fff077819 */ /* 0x000fe20000011400 */
[----:B------:R-:W-:Y:S01]  /*2070*/  IMAD.MOV.U32 R10, RZ, RZ, R4 ;  /* 0x000000ffff0a7224 */ /* 0x000fe200078e0004 */
[----:B------:R-:W-:Y:S02]  /*2080*/  MOV R4, UR16 ;  /* 0x0000001000047c02 */ /* 0x000fe40008000f00 */
[----:B------:R-:W-:Y:S01]  /*2090*/  MOV R14, R6 ;  /* 0x00000006000e7202 */ /* 0x000fe20000000f00 */
[----:B------:R-:W-:Y:S01]  /*20a0*/  IMAD.WIDE.U32 R10, R0, R2, R10 ;  /* 0x00000002000a7225 */ /* 0x000fe200078e000a */
[----:B------:R-:W-:-:S03]  /*20b0*/  MOV R5, UR17 ;  /* 0x0000001100057c02 */ /* 0x000fc60008000f00 */
[C---:B------:R-:W-:Y:S02]  /*20c0*/  IMAD R6, R7.reuse, R4, RZ ;  /* 0x0000000407067224 */ /* 0x040fe400078e02ff */
[----:B------:R-:W-:Y:S02]  /*20d0*/  IMAD R7, R7, R2, RZ ;  /* 0x0000000207077224 */ /* 0x000fe400078e02ff */
[C---:B------:R-:W-:Y:S02]  /*20e0*/  IMAD R6, R0.reuse, R5, R6 ;  /* 0x0000000500067224 */ /* 0x040fe400078e0206 */
[----:B------:R-:W-:-:S04]  /*20f0*/  IMAD.WIDE.U32 R14, R0, R4, R14 ;  /* 0x00000004000e7225 */ /* 0x000fc800078e000e */
[----:B------:R-:W-:Y:S01]  /*2100*/  IMAD R7, R0, R3, R7 ;  /* 0x0000000300077224 */ /* 0x000fe200078e0207 */
[----:B------:R-:W-:Y:S02]  /*2110*/  SHF.R.S32.HI R0, RZ, 0x1f, R8 ;  /* 0x0000001fff007819 */ /* 0x000fe40000011408 */
[----:B------:R-:W-:Y:S02]  /*2120*/  IADD3 R15, PT, PT, R15, R6, RZ ;  /* 0x000000060f0f7210 */ /* 0x000fe40007ffe0ff */
[----:B------:R-:W-:Y:S01]  /*2130*/  IADD3 R11, PT, PT, R11, R7, RZ ;  /* 0x000000070b0b7210 */ /* 0x000fe20007ffe0ff */
[C---:B-1----:R-:W-:Y:S02]  /*2140*/  IMAD R9, R0.reuse, UR10, RZ ;  /* 0x0000000a00097c24 */ /* 0x042fe4000f8e02ff */
[----:B------:R-:W-:Y:S02]  /*2150*/  IMAD R7, R0, UR8, RZ ;  /* 0x0000000800077c24 */ /* 0x000fe4000f8e02ff */
[----:B------:R-:W-:-:S04]  /*2160*/  IMAD.WIDE.U32 R14, R8, UR8, R14 ;  /* 0x00000008080e7c25 */ /* 0x000fc8000f8e000e */
[C---:B------:R-:W-:Y:S02]  /*2170*/  IMAD R9, R8.reuse, UR11, R9 ;  /* 0x0000000b08097c24 */ /* 0x040fe4000f8e0209 */
[----:B------:R-:W-:-:S04]  /*2180*/  IMAD.WIDE.U32 R10, R8, UR10, R10 ;  /* 0x0000000a080a7c25 */ /* 0x000fc8000f8e000a */
[----:B------:R-:W-:Y:S01]  /*2190*/  IMAD R7, R8, UR9, R7 ;  /* 0x0000000908077c24 */ /* 0x000fe2000f8e0207 */
[----:B------:R-:W-:Y:S02]  /*21a0*/  MOV R8, R14 ;  /* 0x0000000e00087202 */ /* 0x000fe40000000f00 */
[----:B------:R-:W-:Y:S01]  /*21b0*/  IADD3 R9, PT, PT, R11, R9, RZ ;  /* 0x000000090b097210 */ /* 0x000fe20007ffe0ff */
[----:B------:R-:W-:Y:S01]  /*21c0*/  IMAD.IADD R0, R15, 0x1, R7 ;  /* 0x000000010f007824 */ /* 0x000fe200078e0207 */
[----:B------:R-:W-:Y:S06]  /*21d0*/  BRA `(.L_x_2732) ;  /* 0x0000000400787947 */ /* 0x000fec0003800000 */
.L_x_2731:
[----:B------:R-:W-:-:S09]  /*21e0*/  UISETP.NE.AND UP0, UPT, UR11, -0x1, UPT ;  /* 0xffffffff0b00788c */ /* 0x000fd2000bf05270 */
        /* <DEDUP_REMOVED lines=14> */
.L_x_2733:
[----:B------:R-:W2:Y:S01]  /*22d0*/  LDC.64 R4, c[0x0][0x3b8] ;  /* 0x0000ee00ff047b82 */ /* 0x000ea20000000a00 */
[----:B------:R-:W-:-:S06]  /*22e0*/  UIADD3 UR8, UPT, UPT, UR10, UR11, URZ ;  /* 0x0000000b0a087290 */ /* 0x000fcc000fffe0ff */
[----:B--2---:R-:W-:Y:S02]  /*22f0*/  IMAD R15, R5, UR8, RZ ;  /* 0x00000008050f7c24 */ /* 0x004fe4000f8e02ff */
[----:B-1----:R-:W-:-:S05]  /*2300*/  IMAD.WIDE.U32 R2, R4, UR8, RZ ;  /* 0x0000000804027c25 */ /* 0x002fca000f8e00ff */
[----:B------:R-:W-:Y:S02]  /*2310*/  IADD3 R15, PT, PT, R3, R15, RZ ;  /* 0x0000000f030f7210 */ /* 0x000fe40007ffe0ff */
[----:B------:R-:W-:Y:S02]  /*2320*/  MOV R14, R2 ;  /* 0x00000002000e7202 */ /* 0x000fe40000000f00 */
.L_x_2734:
        /* <DEDUP_REMOVED lines=14> */
.L_x_2735:
[----:B------:R-:W1:Y:S01]  /*2410*/  LDC.64 R2, c[0x0][0x3c0] ;  /* 0x0000f000ff027b82 */ /* 0x000e620000000a00 */
[----:B------:R-:W-:-:S06]  /*2420*/  UIADD3 UR10, UPT, UPT, UR10, UR11, URZ ;  /* 0x0000000b0a0a7290 */ /* 0x000fcc000fffe0ff */
[----:B-1---5:R-:W-:Y:S02]  /*2430*/  IMAD R7, R3, UR10, RZ ;  /* 0x0000000a03077c24 */ /* 0x022fe4000f8e02ff */
[----:B------:R-:W-:-:S05]  /*2440*/  IMAD.WIDE.U32 R8, R2, UR10, RZ ;  /* 0x0000000a02087c25 */ /* 0x000fca000f8e00ff */
[----:B------:R-:W-:Y:S02]  /*2450*/  IADD3 R7, PT, PT, R9, R7, RZ ;  /* 0x0000000709077210 */ /* 0x000fe40007ffe0ff */
[----:B------:R-:W-:-:S07]  /*2460*/  MOV R6, R8 ;  /* 0x0000000800067202 */ /* 0x000fce0000000f00 */
.L_x_2736:
[----:B------:R-:W1:Y:S01]  /*2470*/  LDC R13, c[0x0][0x3e8] ;  /* 0x0000fa00ff0d7b82 */ /* 0x000e620000000800 */
[----:B------:R-:W-:Y:S01]  /*2480*/  IMAD.U32 R8, RZ, RZ, UR6 ;  /* 0x00000006ff087e24 */ /* 0x000fe2000f8e00ff */
[----:B------:R-:W-:Y:S01]  /*2490*/  MOV R18, R6 ;  /* 0x0000000600127202 */ /* 0x000fe20000000f00 */
[----:B------:R-:W-:Y:S01]  /*24a0*/  ULEA UR8, UR22, 0xffffffc0, 0x6 ;  /* 0xffffffc016087891 */ /* 0x000fe2000f8e30ff */
[----:B------:R-:W-:Y:S02]  /*24b0*/  MOV R19, R7 ;  /* 0x0000000700137202 */ /* 0x000fe40000000f00 */
[----:B------:R-:W-:Y:S02]  /*24c0*/  CS2R R230, SRZ ;  /* 0x0000000000e67805 */ /* 0x000fe4000001ff00 */
[----:B------:R-:W-:Y:S01]  /*24d0*/  IABS R8, R8 ;  /* 0x0000000800087213 */ /* 0x000fe20000000000 */
[----:B------:R-:W-:Y:S01]  /*24e0*/  USHF.R.S32.HI UR9, URZ, 0x1f, UR8 ;  /* 0x0000001fff097899 */ /* 0x000fe20008011408 */
[----:B------:R-:W2:Y:S01]  /*24f0*/  LDC.64 R6, c[0x0][0x3d0] ;  /* 0x0000f400ff067b82 */ /* 0x000ea20000000a00 */
[----:B------:R-:W-:-:S04]  /*2500*/  IMAD.WIDE.U32 R14, R4, UR8, R14 ;  /* 0x00000008040e7c25 */ /* 0x000fc8000f8e000e */
[----:B------:R-:W-:Y:S01]  /*2510*/  IMAD.WIDE.U32 R18, R2, UR8, R18 ;  /* 0x0000000802127c25 */ /* 0x000fe2000f8e0012 */
[----:B-1----:R-:W-:Y:S02]  /*2520*/  IABS R0, R13 ;  /* 0x0000000d00007213 */ /* 0x002fe40000000000 */
[----:B------:R-:W-:Y:S02]  /*2530*/  ISETP.NE.AND P4, PT, R13, RZ, PT ;  /* 0x000000ff0d00720c */ /* 0x000fe40003f85270 */
        /* <DEDUP_REMOVED lines=10> */
[----:B------:R-:W-:Y:S02]  /*25e0*/  IMAD.MOV R9, RZ, RZ, -R16 ;  /* 0x000000ffff097224 */ /* 0x000fe400078e0a10 */
[----:B------:R-:W-:Y:S02]  /*25f0*/  IMAD R10, R3, UR8, R10 ;  /* 0x00000008030a7c24 */ /* 0x000fe4000f8e020a */
[----:B------:R-:W-:Y:S02]  /*2600*/  IMAD R9, R0, R9, R8 ;  /* 0x0000000900097224 */ /* 0x000fe400078e0208 */
[----:B------:R-:W-:-:S03]  /*2610*/  IMAD.IADD R19, R19, 0x1, R10 ;  /* 0x0000000113137824 */ /* 0x000fc600078e020a */
[----:B------:R-:W-:-:S13]  /*2620*/  ISETP.GT.U32.AND P2, PT, R0, R9, PT ;  /* 0x000000090000720c */ /* 0x000fda0003f44070 */
[----:B------:R-:W-:Y:S01]  /*2630*/  @!P2 IADD3 R9, PT, PT, R9, -R0, RZ ;  /* 0x800000000909a210 */ /* 0x000fe20007ffe0ff */
[----:B------:R-:W-:-:S03]  /*2640*/  @!P2 VIADD R16, R16, 0x1 ;  /* 0x000000011010a836 */ /* 0x000fc60000000000 */
[----:B------:R-:W-:Y:S02]  /*2650*/  ISETP.GE.U32.AND P1, PT, R9, R0, PT ;  /* 0x000000000900720c */ /* 0x000fe40003f26070 */
[----:B------:R-:W-:Y:S01]  /*2660*/  LOP3.LUT R0, R13, UR6, RZ, 0x3c, !PT ;  /* 0x000000060d007c12 */ /* 0x000fe2000f8e3cff */
[----:B------:R-:W1:Y:S01]  /*2670*/  LDC.64 R8, c[0x0][0x3d8] ;  /* 0x0000f600ff087b82 */ /* 0x000e620000000a00 */
[----:B------:R-:W-:Y:S02]  /*2680*/  LOP3.LUT R13, RZ, R13, RZ, 0x33, !PT ;  /* 0x0000000dff0d7212 */ /* 0x000fe400078e33ff */
[----:B------:R-:W-:Y:S01]  /*2690*/  ISETP.GE.AND P3, PT, R0, RZ, PT ;  /* 0x000000ff0000720c */ /* 0x000fe20003f66270 */
[----:B------:R-:W-:-:S04]  /*26a0*/  IMAD R0, R4, UR9, RZ ;  /* 0x0000000904007c24 */ /* 0x000fc8000f8e02ff */
[----:B------:R-:W-:Y:S02]  /*26b0*/  IMAD R0, R5, UR8, R0 ;  /* 0x0000000805007c24 */ /* 0x000fe4000f8e0200 */
[----:B------:R-:W-:-:S03]  /*26c0*/  @P1 VIADD R16, R16, 0x1 ;  /* 0x0000000110101836 */ /* 0x000fc60000000000 */
[----:B------:R-:W-:Y:S02]  /*26d0*/  IADD3 R15, PT, PT, R15, R0, RZ ;  /* 0x000000000f0f7210 */ /* 0x000fe40007ffe0ff */
[----:B------:R-:W-:-:S04]  /*26e0*/  MOV R12, R16 ;  /* 0x00000010000c7202 */ /* 0x000fc80000000f00 */
[----:B------:R-:W-:-:S04]  /*26f0*/  @!P3 IADD3 R12, PT, PT, -R12, RZ, RZ ;  /* 0x000000ff0c0cb210 */ /* 0x000fc80007ffe1ff */
[----:B------:R-:W-:-:S04]  /*2700*/  SEL R11, R13, R12, !P4 ;  /* 0x0000000c0d0b7207 */ /* 0x000fc80006000000 */
[----:B------:R-:W-:Y:S01]  /*2710*/  SHF.R.S32.HI R17, RZ, 0x1f, R11 ;  /* 0x0000001fff117819 */ /* 0x000fe2000001140b */
[----:B-1----:R-:W-:-:S04]  /*2720*/  IMAD.WIDE.U32 R18, R11, R8, R18 ;  /* 0x000000080b127225 */ /* 0x002fc800078e0012 */
[C---:B--2---:R-:W-:Y:S02]  /*2730*/  IMAD R10, R17.reuse, R6, RZ ;  /* 0x00000006110a7224 */ /* 0x044fe400078e02ff */
[----:B------:R-:W-:Y:S02]  /*2740*/  IMAD R0, R17, R8, RZ ;  /* 0x0000000811007224 */ /* 0x000fe400078e02ff */
[----:B------:R-:W-:-:S04]  /*2750*/  IMAD.WIDE.U32 R14, R11, R6, R14 ;  /* 0x000000060b0e7225 */ /* 0x000fc800078e000e */
[C---:B------:R-:W-:Y:S01]  /*2760*/  IMAD R7, R11.reuse, R7, R10 ;  /* 0x000000070b077224 */ /* 0x040fe200078e020a */
[----:B------:R-:W-:Y:S01]  /*2770*/  MOV R10, R18 ;  /* 0x00000012000a7202 */ /* 0x000fe20000000f00 */
[----:B------:R-:W-:Y:S01]  /*2780*/  IMAD R9, R11, R9, R0 ;  /* 0x000000090b097224 */ /* 0x000fe200078e0200 */
[----:B------:R-:W-:Y:S02]  /*2790*/  MOV R8, R14 ;  /* 0x0000000e00087202 */ /* 0x000fe40000000f00 */
[----:B------:R-:W-:Y:S01]  /*27a0*/  IADD3 R0, PT, PT, R15, R7, RZ ;  /* 0x000000070f007210 */ /* 0x000fe20007ffe0ff */
[----:B------:R-:W-:-:S07]  /*27b0*/  IMAD.IADD R9, R19, 0x1, R9 ;  /* 0x0000000113097824 */ /* 0x000fce00078e0209 */
.L_x_2732:
[----:B------:R-:W-:Y:S01]  /*27c0*/  UISETP.NE.AND UP0, UPT, UR18, -0x1, UPT ;  /* 0xffffffff1200788c */ /* 0x000fe2000bf05270 */
[----:B------:R-:W-:Y:S01]  /*27d0*/  IMAD.MOV.U32 R76, RZ, RZ, RZ ;  /* 0x000000ffff4c7224 */ /* 0x000fe200078e00ff */
[----:B------:R-:W1:Y:S01]  /*27e0*/  LDCU.64 UR14, c[0x0][0x3b0] ;  /* 0x00007600ff0e77ac */ /* 0x000e620008000a00 */
[----:B------:R-:W-:Y:S01]  /*27f0*/  IMAD.SHL.U32 R100, R64, 0x8, RZ ;  /* 0x0000000840647824 */ /* 0x000fe200078e00ff */
[----:B------:R-:W2:Y:S01]  /*2800*/  LDCU.64 UR8, c[0x0][0x3c8] ;  /* 0x00007900ff0877ac */ /* 0x000ea20008000a00 */
[----:B------:R-:W3:Y:S06]  /*2810*/  S2R R7, SR_CTAID.X ;  /* 0x0000000000077919 */ /* 0x000eec0000002500 */
[----:B------:R-:W4:Y:S01]  /*2820*/  @!UP0 LDCU.64 UR10, c[0x0][0x398] ;  /* 0x00007300ff0a87ac */ /* 0x000f220008000a00 */
[----:B------:R-:W-:Y:S01]  /*2830*/  LOP3.LUT R14, R100, 0x38, RZ, 0xc0, !PT ;  /* 0x00000038640e7812 */ /* 0x000fe200078ec0ff */
[----:B------:R3:W5:Y:S01]  /*2840*/  @P0 LDG.E R76, desc[UR4][R108.64] ;  /* 0x000000046c4c0981 */ /* 0x000762000c1e1900 */
[----:B------:R-:W-:Y:S01]  /*2850*/  SHF.R.U32.HI R106, RZ, 0x3, R64 ;  /* 0x00000003ff6a7819 */ /* 0x000fe20000011640 */
[----:B------:R-:W-:Y:S01]  /*2860*/  USHF.R.S32.HI UR16, URZ, 0x1f, UR6 ;  /* 0x0000001fff107899 */ /* 0x000fe20008011406 */
[----:B------:R-:W-:Y:S01]  /*2870*/  IADD3 R18, P1, PT, R14, R8, RZ ;  /* 0x000000080e127210 */ /* 0x000fe20007f3e0ff */
[----:B------:R-:W-:Y:S01]  /*2880*/  IMAD.SHL.U32 R98, R64, 0x4, RZ ;  /* 0x0000000440627824 */ /* 0x000fe200078e00ff */
[----:B------:R-:W-:Y:S01]  /*2890*/  IADD3 R8, P0, PT, R14, R10, RZ ;  /* 0x0000000a0e087210 */ /* 0x000fe20007f1e0ff */
[----:B------:R-:W-:Y:S01]  /*28a0*/  IMAD.MOV.U32 R107, RZ, RZ, RZ ;  /* 0x000000ffff6b7224 */ /* 0x000fe200078e00ff */
[----:B-1----:R-:W-:Y:S01]  /*28b0*/  @UP0 UIMAD.WIDE.U32 UR28, UR18, UR14, URZ ;  /* 0x0000000e121c02a5 */ /* 0x002fe2000f8e00ff */
[----:B------:R-:W-:Y:S01]  /*28c0*/  IMAD.X R19, RZ, RZ, R0, P1 ;  /* 0x000000ffff137224 */ /* 0x000fe200008e0600 */
[----:B------:R-:W-:Y:S01]  /*28d0*/  IADD3.X R9, PT, PT, RZ, R9, RZ, P0, !PT ;  /* 0x00000009ff097210 */ /* 0x000fe200007fe4ff */
[----:B------:R-:W1:Y:S01]  /*28e0*/  LDC R0, c[0x0][0x450] ;  /* 0x00011400ff007b82 */ /* 0x000e620000000800 */
[----:B--2---:R-:W-:Y:S01]  /*28f0*/  UIMAD UR16, UR16, UR8, URZ ;  /* 0x00000008101072a4 */ /* 0x004fe2000f8e02ff */
[----:B------:R-:W-:Y:S01]  /*2900*/  IMAD.U32 R104, RZ, RZ, UR8 ;  /* 0x00000008ff687e24 */ /* 0x000fe2000f8e00ff */
[----:B------:R-:W-:Y:S01]  /*2910*/  LOP3.LUT R98, R98, 0x1c, RZ, 0xc0, !PT ;  /* 0x0000001c62627812 */ /* 0x000fe200078ec0ff */
[C---:B------:R-:W-:Y:S01]  /*2920*/  IMAD.WIDE.U32 R10, R106.reuse, R4, R18 ;  /* 0x000000046a0a7225 */ /* 0x040fe200078e0012 */
[----:B------:R-:W-:Y:S01]  /*2930*/  UIMAD UR16, UR6, UR9, UR16 ;  /* 0x00000009061072a4 */ /* 0x000fe2000f8e0210 */
[----:B------:R-:W-:Y:S01]  /*2940*/  SHF.R.U32.HI R68, RZ, 0x1, R64 ;  /* 0x00000001ff447819 */ /* 0x000fe20000011640 */
[----:B----4-:R-:W-:Y:S01]  /*2950*/  @!UP0 UIMAD.WIDE.U32 UR30, UR21, UR10, URZ ;  /* 0x0000000a151e82a5 */ /* 0x010fe2000f8e00ff */
[----:B------:R-:W-:Y:S01]  /*2960*/  IMAD.WIDE.U32 R8, R106, R2, R8 ;  /* 0x000000026a087225 */ /* 0x000fe200078e0008 */
[----:B------:R-:W2:Y:S01]  /*2970*/  LDCU.64 UR8, c[0x0][0x390] ;  /* 0x00007200ff0877ac */ /* 0x000ea20008000a00 */
[----:B------:R-:W-:-:S02]  /*2980*/  SHF.L.U64.HI R62, R4, 0x4, R5 ;  /* 0x00000004043e7819 */ /* 0x000fc40000010205 */
[----:B------:R-:W-:Y:S01]  /*2990*/  IMAD R73, R106, R5, R11 ;  /* 0x000000056a497224 */ /* 0x000fe200078e020b */
[----:B------:R-:W-:Y:S01]  /*29a0*/  @!UP0 UIMAD UR11, UR21, UR11, UR31 ;  /* 0x0000000b150b82a4 */ /* 0x000fe2000f8e021f */
[----:B------:R-:W-:Y:S01]  /*29b0*/  IMAD.SHL.U32 R72, R10, 0x2, RZ ;  /* 0x000000020a487824 */ /* 0x000fe200078e00ff */
[----:B------:R-:W-:Y:S01]  /*29c0*/  @!UP0 UMOV UR10, UR30 ;  /* 0x0000001e000a8c82 */ /* 0x000fe20008000000 */
[----:B------:R-:W-:Y:S01]  /*29d0*/  @UP0 UMOV UR10, UR28 ;  /* 0x0000001c000a0c82 */ /* 0x000fe20008000000 */
[----:B------:R-:W-:Y:S01]  /*29e0*/  @UP0 UIMAD UR11, UR18, UR15, UR29 ;  /* 0x0000000f120b02a4 */ /* 0x000fe2000f8e021d */
[----:B------:R-:W-:Y:S01]  /*29f0*/  IADD3 R20, P2, PT, R14, UR10, RZ ;  /* 0x0000000a0e147c10 */ /* 0x000fe2000ff5e0ff */
[----:B------:R-:W-:Y:S01]  /*2a00*/  IMAD R71, R106, R3, R9 ;  /* 0x000000036a477224 */ /* 0x000fe200078e0209 */
[----:B------:R-:W-:Y:S01]  /*2a10*/  SHF.L.U64.HI R73, R10, 0x1, R73 ;  /* 0x000000010a497819 */ /* 0x000fe20000010249 */
[----:B------:R-:W-:Y:S01]  /*2a20*/  IMAD.SHL.U32 R70, R8, 0x2, RZ ;  /* 0x0000000208467824 */ /* 0x000fe200078e00ff */
[----:B------:R-:W-:Y:S01]  /*2a30*/  UIADD3 UR28, UPT, UPT, UR22, -0x1, URZ ;  /* 0xffffffff161c7890 */ /* 0x000fe2000fffe0ff */
[----:B------:R-:W-:Y:S01]  /*2a40*/  IMAD.X R21, RZ, RZ, UR11, P2 ;  /* 0x0000000bff157e24 */ /* 0x000fe200090e06ff */
[----:B-1----:R-:W-:Y:S01]  /*2a50*/  LEA.HI R101, R0, R0, RZ, 0x1 ;  /* 0x0000000000657211 */ /* 0x002fe200078f08ff */
[----:B------:R-:W-:Y:S01]  /*2a60*/  IMAD.SHL.U32 R61, R64, 0x40, RZ ;  /* 0x00000040403d7824 */ /* 0x000fe200078e00ff */
[----:B------:R-:W-:Y:S01]  /*2a70*/  SHF.L.U64.HI R71, R8, 0x1, R71 ;  /* 0x0000000108477819 */ /* 0x000fe20000010247 */
[----:B------:R-:W-:Y:S01]  /*2a80*/  IMAD.WIDE.U32 R104, R104, UR6, R20 ;  /* 0x0000000668687c25 */ /* 0x000fe2000f8e0014 */
[----:B------:R-:W-:Y:S01]  /*2a90*/  USHF.R.S32.HI UR6, URZ, 0x1f, UR24 ;  /* 0x0000001fff067899 */ /* 0x000fe20008011418 */
[----:B------:R-:W-:Y:S01]  /*2aa0*/  SHF.R.S32.HI R101, RZ, 0x1, R101 ;  /* 0x00000001ff657819 */ /* 0x000fe20000011465 */
[----:B------:R-:W1:Y:S01]  /*2ab0*/  LDCU.64 UR10, c[0x0][0x388] ;  /* 0x00007100ff0a77ac */ /* 0x000e620008000a00 */
[----:B---3--:R-:W-:Y:S01]  /*2ac0*/  IMAD.WIDE.U32 R6, R7, 0x40, R106 ;  /* 0x0000004007067825 */ /* 0x008fe200078e006a */
[----:B--2---:R-:W-:Y:S01]  /*2ad0*/  IADD3 R70, P0, PT, R70, UR8, RZ ;  /* 0x0000000846467c10 */ /* 0x004fe2000ff1e0ff */
[----:B------:R-:W-:-:S02]  /*2ae0*/  ULEA.HI UR6, UR6, UR24, URZ, 0x6 ;  /* 0x0000001806067291 */ /* 0x000fc4000f8f30ff */
[----:B------:R-:W-:Y:S01]  /*2af0*/  IMAD R99, R106, R101, R98 ;  /* 0x000000656a637224 */ /* 0x000fe200078e0262 */
[----:B------:R-:W-:Y:S01]  /*2b00*/  LOP3.LUT R103, R61, 0x1c0, RZ, 0xc0, !PT ;  /* 0x000001c03d677812 */ /* 0x000fe200078ec0ff */
[----:B------:R-:W-:Y:S01]  /*2b10*/  VIADD R105, R105, UR16 ;  /* 0x0000001069697c36 */ /* 0x000fe20008000000 */
[----:B------:R-:W-:Y:S01]  /*2b20*/  USHF.R.S32.HI UR6, URZ, 0x6, UR6 ;  /* 0x00000006ff067899 */ /* 0x000fe20008011406 */
[----:B------:R-:W-:Y:S01]  /*2b30*/  IMAD R69, R7, UR14, RZ ;  /* 0x0000000e07457c24 */ /* 0x000fe2000f8e02ff */
[----:B------:R-:W-:Y:S01]  /*2b40*/  IADD3.X R71, PT, PT, R71, UR9, RZ, P0, !PT ;  /* 0x0000000947477c10 */ /* 0x000fe200087fe4ff */
[----:B------:R-:W-:Y:S01]  /*2b50*/  IMAD.IADD R98, R98, 0x1, R99 ;  /* 0x0000000162627824 */ /* 0x000fe200078e0263 */
[----:B------:R-:W-:Y:S01]  /*2b60*/  UISETP.LT.AND UP0, UPT, UR7, UR6, UPT ;  /* 0x000000060700728c */ /* 0x000fe2000bf01270 */
[C---:B------:R-:W-:Y:S01]  /*2b70*/  IMAD R69, R6.reuse, UR15, R69 ;  /* 0x0000000f06457c24 */ /* 0x040fe2000f8e0245 */
[----:B------:R-:W-:Y:S01]  /*2b80*/  LOP3.LUT R103, R103, 0x38, R100, 0xf8, !PT ;  /* 0x0000003867677812 */ /* 0x000fe200078ef864 */
[----:B------:R-:W-:Y:S01]  /*2b90*/  IMAD.WIDE.U32 R104, R6, UR14, R104 ;  /* 0x0000000e06687c25 */ /* 0x000fe2000f8e0068 */
[----:B------:R-:W-:Y:S01]  /*2ba0*/  USEL UR6, UR7, UR6, !UP0 ;  /* 0x0000000607067287 */ /* 0x000fe2000c000000 */
[----:B------:R-:W-:Y:S01]  /*2bb0*/  SHF.L.U64.HI R66, R2, 0x4, R3 ;  /* 0x0000000402427819 */ /* 0x000fe20000010203 */
[----:B------:R-:W-:Y:S01]  /*2bc0*/  USHF.L.U32 UR29, UR22, 0x6, URZ ;  /* 0x00000006161d7899 */ /* 0x000fe200080006ff */
[----:B-1----:R-:W-:Y:S01]  /*2bd0*/  IADD3 R72, P1, PT, R72, UR10, RZ ;  /* 0x0000000a48487c10 */ /* 0x002fe2000ff3e0ff */
[----:B------:R-:W-:Y:S01]  /*2be0*/  UISETP.GT.AND UP0, UPT, UR22, UR6, UPT ;  /* 0x000000061600728c */ /* 0x000fe2000bf04270 */
[----:B------:R-:W-:Y:S01]  /*2bf0*/  IMAD.SHL.U32 R63, R4, 0x10, RZ ;  /* 0x00000010043f7824 */ /* 0x000fe200078e00ff */
[----:B------:R-:W-:Y:S01]  /*2c00*/  SHF.L.U32 R65, R2, 0x4, RZ ;  /* 0x0000000402417819 */ /* 0x000fe200000006ff */
[----:B------:R-:W-:Y:S01]  /*2c10*/  IMAD.MOV.U32 R229, RZ, RZ, R71 ;  /* 0x000000ffffe57224 */ /* 0x000fe200078e0047 */
[----:B------:R-:W-:Y:S01]  /*2c20*/  IADD3.X R73, PT, PT, R73, UR11, RZ, P1, !PT ;  /* 0x0000000b49497c10 */ /* 0x000fe20008ffe4ff */
[----:B------:R-:W-:Y:S01]  /*2c30*/  IMAD.MOV.U32 R226, RZ, RZ, R72 ;  /* 0x000000ffffe27224 */ /* 0x000fe200078e0048 */
[----:B------:R-:W-:Y:S01]  /*2c40*/  LOP3.LUT R67, R64, 0x4, RZ, 0xc0, !PT ;  /* 0x0000000440437812 */ /* 0x000fe200078ec0ff */
[----:B------:R-:W-:Y:S01]  /*2c50*/  IMAD.IADD R69, R105, 0x1, R69 ;  /* 0x0000000169457824 */ /* 0x000fe200078e0245 */
[C---:B------:R-:W-:Y:S01]  /*2c60*/  LOP3.LUT R11, R14.reuse, 0x40, RZ, 0xfc, !PT ;  /* 0x000000400e0b7812 */ /* 0x040fe200078efcff */
[----:B------:R-:W-:Y:S01]  /*2c70*/  IMAD.MOV.U32 R227, RZ, RZ, R73 ;  /* 0x000000ffffe37224 */ /* 0x000fe200078e0049 */
[C---:B------:R-:W-:Y:S01]  /*2c80*/  LOP3.LUT R10, R14.reuse, 0x80, RZ, 0xfc, !PT ;  /* 0x000000800e0a7812 */ /* 0x040fe200078efcff */
[----:B------:R-:W-:Y:S01]  /*2c90*/  USHF.L.U32 UR27, UR28, 0x6, URZ ;  /* 0x000000061c1b7899 */ /* 0x000fe200080006ff */
[----:B------:R-:W-:-:S02]  /*2ca0*/  LOP3.LUT R9, R14, 0xc0, RZ, 0xfc, !PT ;  /* 0x000000c00e097812 */ /* 0x000fc400078efcff */
[----:B------:R-:W-:Y:S02]  /*2cb0*/  LOP3.LUT R60, R103, 0x8, R68, 0x78, !PT ;  /* 0x00000008673c7812 */ /* 0x000fe400078e7844 */
[----:B------:R-:W-:Y:S02]  /*2cc0*/  SHF.R.S32.HI R90, RZ, 0x1f, R99 ;  /* 0x0000001fff5a7819 */ /* 0x000fe40000011463 */
[----:B------:R-:W-:Y:S02]  /*2cd0*/  SHF.R.S32.HI R88, RZ, 0x1f, R98 ;  /* 0x0000001fff587819 */ /* 0x000fe40000011462 */
[----:B------:R-:W-:Y:S01]  /*2ce0*/  MOV R228, R70 ;  /* 0x0000004600e47202 */ /* 0x000fe20000000f00 */
[----:B------:R-:W-:Y:S06]  /*2cf0*/  BRA.U !UP0, `(.L_x_2737) ;  /* 0x000000a9080c7547 */ /* 0x000fec000b800000 */
[----:B------:R-:W1:Y:S01]  /*2d00*/  LDC.64 R2, c[0x0][0x4a0] ;  /* 0x00012800ff027b82 */ /* 0x000e620000000a00 */
[----:B------:R-:W2:Y:S01]  /*2d10*/  LDCU.128 UR16, c[0x0][0x4b0] ;  /* 0x00009600ff1077ac */ /* 0x000ea20008000c00 */
[----:B------:R-:W-:Y:S01]  /*2d20*/  IMAD.U32 R96, RZ, RZ, UR27 ;  /* 0x0000001bff607e24 */ /* 0x000fe2000f8e00ff */
[----:B------:R-:W-:Y:S01]  /*2d30*/  @!P3 IADD3 R16, PT, PT, -R16, RZ, RZ ;  /* 0x000000ff1010b210 */ /* 0x000fe20007ffe1ff */
[----:B------:R-:W-:Y:S01]  /*2d40*/  IMAD.MOV.U32 R15, RZ, RZ, RZ ;  /* 0x000000ffff0f7224 */ /* 0x000fe200078e00ff */
[----:B------:R-:W3:Y:S01]  /*2d50*/  LDCU.128 UR8, c[0x0][0x490] ;  /* 0x00009200ff0877ac */ /* 0x000ee20008000c00 */
[----:B-----5:R-:W-:Y:S01]  /*2d60*/  IADD3 R76, PT, PT, R76, UR27, RZ ;  /* 0x0000001b4c4c7c10 */ /* 0x020fe2000fffe0ff */
[----:B------:R-:W-:Y:S01]  /*2d70*/  IMAD.SHL.U32 R97, R101, 0x10, RZ ;  /* 0x0000001065617824 */ /* 0x000fe200078e00ff */
[----:B------:R-:W4:Y:S01]  /*2d80*/  LDC.64 R86, c[0x0][0x4a8] ;  /* 0x00012a00ff567b82 */ /* 0x000f220000000a00 */
[----:B------:R-:W4:Y:S01]  /*2d90*/  LDCU.128 UR12, c[0x0][0x4c0] ;  /* 0x00009800ff0c77ac */ /* 0x000f220008000c00 */
[----:B------:R-:W-:Y:S01]  /*2da0*/  SHF.R.S32.HI R5, RZ, 0x1f, R96 ;  /* 0x0000001fff057819 */ /* 0x000fe20000011460 */
[----:B------:R-:W-:Y:S01]  /*2db0*/  IMAD R76, R76, R101, RZ ;  /* 0x000000654c4c7224 */ /* 0x000fe200078e02ff */
[----:B------:R-:W-:Y:S01]  /*2dc0*/  SEL R16, R13, R16, !P4 ;  /* 0x000000100d107207 */ /* 0x000fe20006000000 */
[----:B------:R-:W4:Y:S01]  /*2dd0*/  LDCU UR31, c[0x0][0x450] ;  /* 0x00008a00ff1f77ac */ /* 0x000f220008000800 */
[C---:B------:R-:W-:Y:S01]  /*2de0*/  IMAD R92, R101.reuse, 0x30, RZ ;  /* 0x00000030655c7824 */ /* 0x040fe200078e02ff */
[----:B------:R-:W-:Y:S01]  /*2df0*/  IADD3 R95, PT, PT, R106, 0x10, RZ ;  /* 0x000000106a5f7810 */ /* 0x000fe20007ffe0ff */
[----:B------:R-:W-:Y:S01]  /*2e00*/  IMAD.SHL.U32 R91, R101, 0x20, RZ ;  /* 0x00000020655b7824 */ /* 0x000fe200078e00ff */
[----:B------:R-:W-:Y:S01]  /*2e10*/  SHF.R.S32.HI R77, RZ, 0x1f, R76 ;  /* 0x0000001fff4d7819 */ /* 0x000fe2000001144c */
[----:B------:R-:W4:Y:S01]  /*2e20*/  LDCU.U8 UR33, c[0x0][0x533] ;  /* 0x0000a660ff2177ac */ /* 0x000f220008000000 */
[----:B------:R-:W-:Y:S01]  /*2e30*/  IADD3 R50, P1, PT, R76, R99, RZ ;  /* 0x000000634c327210 */ /* 0x000fe20007f3e0ff */
[C---:B------:R-:W-:Y:S01]  /*2e40*/  VIADD R94, R106.reuse, 0x20 ;  /* 0x000000206a5e7836 */ /* 0x040fe20000000000 */
[----:B------:R-:W-:Y:S01]  /*2e50*/  IADD3 R93, PT, PT, R106, 0x30, RZ ;  /* 0x000000306a5d7810 */ /* 0x000fe20007ffe0ff */
[----:B------:R-:W-:Y:S01]  /*2e60*/  UMOV UR32, URZ ;  /* 0x000000ff00207c82 */ /* 0x000fe20008000000 */
[----:B---3--:R-:W-:Y:S01]  /*2e70*/  IMAD.U32 R7, RZ, RZ, UR10 ;  /* 0x0000000aff077e24 */ /* 0x008fe2000f8e00ff */
[----:B------:R-:W-:Y:S01]  /*2e80*/  USHF.R.S32.HI UR10, URZ, 0x1f, UR24 ;  /* 0x0000001fff0a7899 */ /* 0x000fe20008011418 */
[----:B-1----:R-:W-:Y:S01]  /*2e90*/  IMAD.WIDE.U32 R18, R2, UR21, R14 ;  /* 0x0000001502127c25 */ /* 0x002fe2000f8e000e */
[----:B------:R-:W-:Y:S01]  /*2ea0*/  SHF.R.S32.HI R84, RZ, 0x1f, R91 ;  /* 0x0000001fff547819 */ /* 0x000fe2000001145b */
[----:B------:R-:W1:Y:S01]  /*2eb0*/  LDCU UR30, c[0x0][0x440] ;  /* 0x00008800ff1e77ac */ /* 0x000e620008000800 */
[----:B------:R-:W-:Y:S01]  /*2ec0*/  SHF.R.S32.HI R82, RZ, 0x1f, R92 ;  /* 0x0000001fff527819 */ /* 0x000fe2000001145c */
[----:B------:R-:W-:-:S02]  /*2ed0*/  IMAD R19, R3, UR21, R19 ;  /* 0x0000001503137c24 */ /* 0x000fc4000f8e0213 */
[----:B--2---:R-:W-:Y:S01]  /*2ee0*/  IMAD R3, R5, UR16, RZ ;  /* 0x0000001005037c24 */ /* 0x004fe2000f8e02ff */
[----:B----4-:R-:W-:Y:S01]  /*2ef0*/  SHF.L.U32 R83, R86, 0x6, RZ ;  /* 0x0000000656537819 */ /* 0x010fe200000006ff */
[----:B------:R-:W-:Y:S01]  /*2f00*/  IMAD.WIDE.U32 R6, R7, UR21, R14 ;  /* 0x0000001507067c25 */ /* 0x000fe2000f8e000e */
[----:B------:R-:W-:-:S03]  /*2f10*/  UISETP.NE.AND UP1, UPT, UR33, URZ, UPT ;  /* 0x000000ff2100728c */ /* 0x000fc6000bf25270 */
[C---:B------:R-:W-:Y:S01]  /*2f20*/  IMAD R2, R96.reuse, UR17, R3 ;  /* 0x0000001160027c24 */ /* 0x040fe2000f8e0203 */
[----:B------:R-:W-:Y:S01]  /*2f30*/  SHF.R.S32.HI R3, RZ, 0x1f, R16 ;  /* 0x0000001fff037819 */ /* 0x000fe20000011410 */
[----:B------:R-:W-:Y:S02]  /*2f40*/  IMAD.U32 R0, RZ, RZ, UR11 ;  /* 0x0000000bff007e24 */ /* 0x000fe4000f8e00ff */
[----:B------:R-:W-:-:S04]  /*2f50*/  IMAD.WIDE.U32 R12, R96, UR16, R18 ;  /* 0x00000010600c7c25 */ /* 0x000fc8000f8e0012 */
[----:B------:R-:W-:Y:S01]  /*2f60*/  IMAD R19, R0, UR21, R7 ;  /* 0x0000001500137c24 */ /* 0x000fe2000f8e0207 */
[----:B------:R-:W-:Y:S01]  /*2f70*/  IADD3 R13, PT, PT, R13, R2, RZ ;  /* 0x000000020d0d7210 */ /* 0x000fe20007ffe0ff */
[----:B------:R-:W-:Y:S01]  /*2f80*/  IMAD R7, R3, UR12, RZ ;  /* 0x0000000c03077c24 */ /* 0x000fe2000f8e02ff */
[----:B------:R-:W-:Y:S01]  /*2f90*/  IADD3 R2, P0, PT, R106, -UR24, RZ ;  /* 0x800000186a027c10 */ /* 0x000fe2000ff1e0ff */
[----:B------:R-:W-:Y:S02]  /*2fa0*/  IMAD.MOV.U32 R18, RZ, RZ, R6 ;  /* 0x000000ffff127224 */ /* 0x000fe400078e0006 */
[----:B------:R-:W-:Y:S02]  /*2fb0*/  IMAD R0, R5, R86, RZ ;  /* 0x0000005605007224 */ /* 0x000fe400078e02ff */
[C---:B------:R-:W-:Y:S02]  /*2fc0*/  IMAD R4, R16.reuse, UR13, R7 ;  /* 0x0000000d10047c24 */ /* 0x040fe4000f8e0207 */
[----:B------:R-:W-:Y:S01]  /*2fd0*/  IMAD.WIDE.U32 R6, R16, UR12, R12 ;  /* 0x0000000c10067c25 */ /* 0x000fe2000f8e000c */
[----:B------:R-:W2:Y:S03]  /*2fe0*/  LDCU.64 UR12, c[0x0][0x4d0] ;  /* 0x00009a00ff0c77ac */ /* 0x000ea60008000a00 */
[----:B------:R-:W-:-:S02]  /*2ff0*/  IMAD R0, R96, R87, R0 ;  /* 0x0000005760007224 */ /* 0x000fc400078e0200 */
[----:B------:R-:W-:-:S04]  /*3000*/  IMAD.WIDE.U32 R18, R96, R86, R18 ;  /* 0x0000005660127225 */ /* 0x000fc800078e0012 */
[----:B------:R-:W-:Y:S01]  /*3010*/  IMAD R3, R3, UR18, RZ ;  /* 0x0000001203037c24 */ /* 0x000fe2000f8e02ff */
[----:B------:R-:W-:Y:S01]  /*3020*/  IADD3 R19, PT, PT, R19, R0, RZ ;  /* 0x0000000013137210 */ /* 0x000fe20007ffe0ff */
[----:B------:R-:W-:Y:S02]  /*3030*/  IMAD.IADD R5, R7, 0x1, R4 ;  /* 0x0000000107057824 */ /* 0x000fe400078e0204 */
[----:B------:R-:W-:Y:S02]  /*3040*/  IMAD.MOV.U32 R4, RZ, RZ, R6 ;  /* 0x000000ffff047224 */ /* 0x000fe400078e0006 */
[----:B------:R-:W-:Y:S01]  /*3050*/  IMAD R6, R16, UR19, R3 ;  /* 0x0000001310067c24 */ /* 0x000fe2000f8e0203 */
[----:B------:R-:W-:Y:S01]  /*3060*/  UIADD3 UR19, UPT, UPT, UR24, -UR29, URZ ;  /* 0x8000001d18137290 */ /* 0x000fe2000fffe0ff */
[C---:B------:R-:W-:Y:S01]  /*3070*/  IMAD.X R3, R77.reuse, 0x1, R90, P1 ;  /* 0x000000014d037824 */ /* 0x040fe200008e065a */
[----:B------:R-:W-:Y:S01]  /*3080*/  UIADD3 UR29, UPT, UPT, -UR29, UR26, URZ ;  /* 0x0000001a1d1d7290 */ /* 0x000fe2000fffe1ff */
[----:B------:R-:W-:Y:S01]  /*3090*/  IMAD.X R13, RZ, RZ, ~UR10, P0 ;  /* 0x8000000aff0d7e24 */ /* 0x000fe200080e06ff */
[----:B------:R-:W-:Y:S01]  /*30a0*/  IADD3 R76, P0, PT, R76, R98, RZ ;  /* 0x000000624c4c7210 */ /* 0x000fe20007f1e0ff */
[----:B------:R-:W-:Y:S01]  /*30b0*/  IMAD.WIDE.U32 R16, R16, UR18, R18 ;  /* 0x0000001210107c25 */ /* 0x000fe2000f8e0012 */
[C---:B------:R-:W-:Y:S01]  /*30c0*/  SHF.L.U64.HI R0, R50.reuse, 0x1, R3 ;  /* 0x0000000132007819 */ /* 0x040fe20000010203 */
[----:B------:R-:W3:Y:S01]  /*30d0*/  LDCU.64 UR10, c[0x0][0x488] ;  /* 0x00009100ff0a77ac */ /* 0x000ee20008000a00 */
[----:B------:R-:W-:Y:S01]  /*30e0*/  IADD3.X R77, PT, PT, R77, R88, RZ, P0, !PT ;  /* 0x000000584d4d7210 */ /* 0x000fe200007fe4ff */
[----:B------:R-:W-:Y:S01]  /*30f0*/  IMAD.SHL.U32 R50, R50, 0x2, RZ ;  /* 0x0000000232327824 */ /* 0x000fe200078e00ff */
[----:B------:R-:W-:Y:S01]  /*3100*/  MOV R18, UR31 ;  /* 0x0000001f00127c02 */ /* 0x000fe20008000f00 */
[----:B------:R-:W-:Y:S01]  /*3110*/  IMAD.IADD R7, R17, 0x1, R6 ;  /* 0x0000000111077824 */ /* 0x000fe200078e0206 */
[----:B------:R-:W-:Y:S01]  /*3120*/  MOV R6, R16 ;  /* 0x0000001000067202 */ /* 0x000fe20000000f00 */
[C---:B------:R-:W-:Y:S01]  /*3130*/  IMAD R75, R13.reuse, UR16, RZ ;  /* 0x000000100d4b7c24 */ /* 0x040fe2000f8e02ff */
[----:B------:R-:W-:Y:S01]  /*3140*/  IADD3 R16, P0, PT, R50, UR14, RZ ;  /* 0x0000000e32107c10 */ /* 0x000fe2000ff1e0ff */
[-C--:B------:R-:W-:Y:S01]  /*3150*/  IMAD R13, R13, R86.reuse, RZ ;  /* 0x000000560d0d7224 */ /* 0x080fe200078e02ff */
[----:B------:R-:W-:Y:S01]  /*3160*/  SHF.L.U64.HI R77, R76, 0x1, R77 ;  /* 0x000000014c4d7819 */ /* 0x000fe2000001024d */
[----:B------:R-:W-:Y:S01]  /*3170*/  IMAD R75, R2, UR17, R75 ;  /* 0x00000011024b7c24 */ /* 0x000fe2000f8e024b */
[----:B------:R-:W-:Y:S01]  /*3180*/  IADD3.X R17, PT, PT, R0, UR15, RZ, P0, !PT ;  /* 0x0000000f00117c10 */ /* 0x000fe200087fe4ff */
[----:B------:R-:W-:Y:S01]  /*3190*/  IMAD.WIDE.U32 R4, R2, UR16, R4 ;  /* 0x0000001002047c25 */ /* 0x000fe2000f8e0004 */
[----:B--2---:R-:W-:Y:S01]  /*31a0*/  IADD3 R50, P0, PT, R50, UR12, RZ ;  /* 0x0000000c32327c10 */ /* 0x004fe2000ff1e0ff */
[----:B------:R-:W-:Y:S01]  /*31b0*/  USHF.L.U32 UR18, UR16, 0x6, URZ ;  /* 0x0000000610127899 */ /* 0x000fe200080006ff */
[----:B------:R-:W-:Y:S01]  /*31c0*/  SHF.L.U32 R76, R76, 0x1, RZ ;  /* 0x000000014c4c7819 */ /* 0x000fe200000006ff */
[----:B------:R-:W-:Y:S01]  /*31d0*/  IMAD R13, R2, R87, R13 ;  /* 0x00000057020d7224 */ /* 0x000fe200078e020d */
[----:B------:R-:W-:Y:S01]  /*31e0*/  IADD3.X R51, PT, PT, R0, UR13, RZ, P0, !PT ;  /* 0x0000000d00337c10 */ /* 0x000fe200087fe4ff */
[----:B------:R-:W-:Y:S01]  /*31f0*/  IMAD.WIDE.U32 R2, R2, R86, R6 ;  /* 0x0000005602027225 */ /* 0x000fe200078e0006 */
[----:B------:R-:W-:Y:S01]  /*3200*/  IADD3 R0, P0, PT, RZ, -UR32, RZ ;  /* 0x80000020ff007c10 */ /* 0x000fe2000ff1e0ff */
[----:B------:R-:W2:Y:S01]  /*3210*/  LDCU.64 UR16, c[0x0][0x3c0] ;  /* 0x00007800ff1077ac */ /* 0x000ea20008000a00 */
[----:B------:R-:W-:Y:S01]  /*3220*/  IADD3 R78, P1, PT, R76, UR14, RZ ;  /* 0x0000000e4c4e7c10 */ /* 0x000fe2000ff3e0ff */
[----:B------:R-:W-:Y:S01]  /*3230*/  IMAD.IADD R75, R5, 0x1, R75 ;  /* 0x00000001054b7824 */ /* 0x000fe200078e024b */
[----:B------:R-:W-:Y:S01]  /*3240*/  LEA R74, P2, R4, UR8, 0x1 ;  /* 0x00000008044a7c11 */ /* 0x000fe2000f8408ff */
[----:B------:R-:W-:Y:S01]  /*3250*/  IMAD.X R83, RZ, RZ, ~R83, P0 ;  /* 0x000000ffff537224 */ /* 0x000fe200000e0e53 */
[----:B------:R-:W-:Y:S01]  /*3260*/  IADD3 R13, PT, PT, R3, R13, RZ ;  /* 0x0000000d030d7210 */ /* 0x000fe20007ffe0ff */
[----:B------:R-:W-:Y:S01]  /*3270*/  IMAD.SHL.U32 R89, R86, 0x10, RZ ;  /* 0x0000001056597824 */ /* 0x000fe200078e00ff */
[----:B------:R-:W-:Y:S01]  /*3280*/  IADD3.X R3, PT, PT, RZ, ~UR18, RZ, P0, !PT ;  /* 0x80000012ff037c10 */ /* 0x000fe200087fe4ff */
[----:B------:R-:W-:Y:S01]  /*3290*/  UMOV UR18, UR22 ;  /* 0x0000001600127c82 */ /* 0x000fe20008000000 */
[----:B------:R-:W-:Y:S01]  /*32a0*/  IADD3.X R79, PT, PT, R77, UR15, RZ, P1, !PT ;  /* 0x0000000f4d4f7c10 */ /* 0x000fe20008ffe4ff */
[----:B------:R-:W4:Y:S01]  /*32b0*/  LDCU.64 UR14, c[0x0][0x3b8] ;  /* 0x00007700ff0e77ac */ /* 0x000f220008000a00 */
[----:B------:R-:W-:-:S02]  /*32c0*/  LEA.HI.X R75, R4, UR9, R75, 0x1, P2 ;  /* 0x00000009044b7c11 */ /* 0x000fc400090f0c4b */
[----:B---3--:R-:W-:Y:S02]  /*32d0*/  LEA R12, P2, R2, UR10, 0x1 ;  /* 0x0000000a020c7c11 */ /* 0x008fe4000f8408ff */
        /* <DEDUP_REMOVED lines=11> */
.L_x_2821:
[----:B------:R-:W-:Y:S01]  /*3390*/  UIADD3 UR29, UPT, UPT, UR29, 0x40, URZ ;  /* 0x000000401d1d7890 */ /* 0x000fe2000fffe0ff */
[----:B------:R-:W-:Y:S01]  /*33a0*/  BSSY.RECONVERGENT B0, `(.L_x_2738) ;  /* 0x0000013000007945 */ /* 0x000fe20003800200 */
[----:B------:R-:W-:Y:S04]  /*33b0*/  UIADD3 UR19, UPT, UPT, UR19, 0x40, URZ ;  /* 0x0000004013137890 */ /* 0x000fe8000fffe0ff */
[C---:B------:R-:W-:Y:S02]  /*33c0*/  ISETP.GE.AND P5, PT, R106.reuse, UR29, PT ;  /* 0x0000001d6a007c0c */ /* 0x040fe4000bfa6270 */
[C---:B------:R-:W-:Y:S02]  /*33d0*/  ISETP.GE.AND P4, PT, R95.reuse, UR29, PT ;  /* 0x0000001d5f007c0c */ /* 0x040fe4000bf86270 */
        /* <DEDUP_REMOVED lines=15> */
.L_x_2739:
[----:B-1-3--:R-:W-:Y:S05]  /*34d0*/  BSYNC.RECONVERGENT B0 ;  /* 0x0000000000007941 */ /* 0x00afea0003800200 */
.L_x_2738:
        /* <DEDUP_REMOVED lines=12> */
[----:B--2---:R-:W2:Y:S04]  /*35a0*/  @!P0 LDG.E.128 R24, desc[UR4][R34.64+0x80] ;  /* 0x0000800422188981 */ /* 0x004ea8000c1e1d00 */
[----:B--2---:R1:W-:Y:S01]  /*35b0*/  @!P0 STG.E.128 desc[UR4][R32.64+0x80], R24 ;  /* 0x0000801820008986 */ /* 0x0043e2000c101d04 */
[----:B------:R-:W-:Y:S03]  /*35c0*/  ISETP.GE.AND P0, PT, R9, UR30, PT ;  /* 0x0000001e09007c0c */ /* 0x000fe6000bf06270 */
[----:B------:R-:W2:Y:S04]  /*35d0*/  @!P1 LDG.E.128 R20, desc[UR4][R34.64+0x100] ;  /* 0x0001000422149981 */ /* 0x000ea8000c1e1d00 */
[----:B--2---:R1:W-:Y:S06]  /*35e0*/  @!P1 STG.E.128 desc[UR4][R32.64+0x100], R20 ;  /* 0x0001001420009986 */ /* 0x0043ec000c101d04 */
[----:B------:R-:W2:Y:S04]  /*35f0*/  @!P0 LDG.E.128 R4, desc[UR4][R34.64+0x180] ;  /* 0x0001800422048981 */ /* 0x000ea8000c1e1d00 */
[----:B--2---:R1:W-:Y:S02]  /*3600*/  @!P0 STG.E.128 desc[UR4][R32.64+0x180], R4 ;  /* 0x0001800420008986 */ /* 0x0043e4000c101d04 */
.L_x_2741:
[----:B------:R-:W-:Y:S05]  /*3610*/  BSYNC.RECONVERGENT B0 ;  /* 0x0000000000007941 */ /* 0x000fea0003800200 */
.L_x_2740:
        /* <DEDUP_REMOVED lines=23> */
.L_x_2743:
[----:B------:R-:W-:Y:S05]  /*3790*/  BSYNC.RECONVERGENT B0 ;  /* 0x0000000000007941 */ /* 0x000fea0003800200 */
.L_x_2742:
        /* <DEDUP_REMOVED lines=25> */
.L_x_2745:
[----:B------:R-:W-:Y:S05]  /*3930*/  BSYNC.RECONVERGENT B0 ;  /* 0x0000000000007941 */ /* 0x000fea0003800200 */
.L_x_2744:
        /* <DEDUP_REMOVED lines=20> */
.L_x_2749:
[----:B------:R-:W-:Y:S05]  /*3a80*/  BSYNC.RECONVERGENT B0 ;  /* 0x0000000000007941 */ /* 0x000fea0003800200 */
.L_x_2748:
        /* <DEDUP_REMOVED lines=18> */
.L_x_2751:
[----:B------:R-:W-:Y:S05]  /*3bb0*/  BSYNC.RECONVERGENT B0 ;  /* 0x0000000000007941 */ /* 0x000fea0003800200 */
.L_x_2750:
        /* <DEDUP_REMOVED lines=20> */
.L_x_2753:
[----:B------:R-:W-:Y:S05]  /*3d00*/  BSYNC.RECONVERGENT B0 ;  /* 0x0000000000007941 */ /* 0x000fea0003800200 */
.L_x_2752:
        /* <DEDUP_REMOVED lines=25> */
.L_x_2747:
        /* <DEDUP_REMOVED lines=56> */
.L_x_2759:
[----:B------:R-:W-:Y:S05]  /*4220*/  BSYNC.RECONVERGENT B0 ;  /* 0x0000000000007941 */ /* 0x000fea0003800200 */
.L_x_2758:
        /* <DEDUP_REMOVED lines=48> */
.L_x_2761:
[----:B------:R-:W-:Y:S05]  /*4530*/  BSYNC.RECONVERGENT B0 ;  /* 0x0000000000007941 */ /* 0x000fea0003800200 */
.L_x_2760:
        /* <DEDUP_REMOVED lines=48> */
.L_x_2763:
[----:B------:R-:W-:Y:S05]  /*4840*/  BSYNC.RECONVERGENT B0 ;  /* 0x0000000000007941 */ /* 0x000fea0003800200 */
.L_x_2762:
        /* <DEDUP_REMOVED lines=47> */
.L_x_2757:
[----:B------:R-:W-:Y:S05]  /*4b40*/  BSYNC.RECONVERGENT B1 ;  /* 0x0000000000017941 */ /* 0x000fea0003800200 */
.L_x_2756:
        /* <DEDUP_REMOVED lines=65> */
.L_x_2767:
[----:B------:R-:W-:Y:S05]  /*4f60*/  BSYNC.RECONVERGENT B0 ;  /* 0x0000000000007941 */ /* 0x000fea0003800200 */
.L_x_2766:
        /* <DEDUP_REMOVED lines=48> */
.L_x_2769:
[----:B------:R-:W-:Y:S05]  /*5270*/  BSYNC.RECONVERGENT B0 ;  /* 0x0000000000007941 */ /* 0x000fea0003800200 */
.L_x_2768:
        /* <DEDUP_REMOVED lines=48> */
.L_x_2771:
[----:B------:R-:W-:Y:S05]  /*5580*/  BSYNC.RECONVERGENT B0 ;  /* 0x0000000000007941 */ /* 0x000fea0003800200 */
.L_x_2770:
        /* <DEDUP_REMOVED lines=47> */
.L_x_2765:
[----:B------:R-:W-:Y:S05]  /*5880*/  BSYNC.RECONVERGENT B1 ;  /* 0x0000000000017941 */ /* 0x000fea0003800200 */
.L_x_2764:
        /* <DEDUP_REMOVED lines=65> */
.L_x_2775:
[----:B------:R-:W-:Y:S05]  /*5ca0*/  BSYNC.RECONVERGENT B0 ;  /* 0x0000000000007941 */ /* 0x000fea0003800200 */
.L_x_2774:
        /* <DEDUP_REMOVED lines=48> */
.L_x_2777:
[----:B------:R-:W-:Y:S05]  /*5fb0*/  BSYNC.RECONVERGENT B0 ;  /* 0x0000000000007941 */ /* 0x000fea0003800200 */
.L_x_2776:
        /* <DEDUP_REMOVED lines=48> */
.L_x_2779:
[----:B------:R-:W-:Y:S05]  /*62c0*/  BSYNC.RECONVERGENT B0 ;  /* 0x0000000000007941 */ /* 0x000fea0003800200 */
.L_x_2778:
        /* <DEDUP_REMOVED lines=47> */
.L_x_2773:
[----:B------:R-:W-:Y:S05]  /*65c0*/  BSYNC.RECONVERGENT B1 ;  /* 0x0000000000017941 */ /* 0x000fea0003800200 */
.L_x_2772:
        /* <DEDUP_REMOVED lines=67> */
.L_x_2783:
[----:B------:R-:W-:Y:S05]  /*6a00*/  BSYNC.RECONVERGENT B0 ;  /* 0x0000000000007941 */ /* 0x000fea0003800200 */
.L_x_2782:
        /* <DEDUP_REMOVED lines=48> */
.L_x_2785:
[----:B------:R-:W-:Y:S05]  /*6d10*/  BSYNC.RECONVERGENT B0 ;  /* 0x0000000000007941 */ /* 0x000fea0003800200 */
.L_x_2784:
        /* <DEDUP_REMOVED lines=48> */
.L_x_2787:
[----:B------:R-:W-:Y:S05]  /*7020*/  BSYNC.RECONVERGENT B0 ;  /* 0x0000000000007941 */ /* 0x000fea0003800200 */
.L_x_2786:
        /* <DEDUP_REMOVED lines=47> */
.L_x_2781:
[----:B------:R-:W-:Y:S05]  /*7320*/  BSYNC.RECONVERGENT B1 ;  /* 0x0000000000017941 */ /* 0x000fea0003800200 */
.L_x_2780:
        /* <DEDUP_REMOVED lines=8> */
.L_x_2755:
        /* <DEDUP_REMOVED lines=95> */
.L_x_2791:
[----:B------:R-:W-:Y:S05]  /*79a0*/  BSYNC.RECONVERGENT B0 ;  /* 0x0000000000007941 */ /* 0x000fea0003800200 */
.L_x_2790:
        /* <DEDUP_REMOVED lines=89> */
.L_x_2793:
[----:B------:R-:W-:Y:S05]  /*7f40*/  BSYNC.RECONVERGENT B0 ;  /* 0x0000000000007941 */ /* 0x000fea0003800200 */
.L_x_2792:
        /* <DEDUP_REMOVED lines=89> */
.L_x_2795:
[----:B------:R-:W-:Y:S05]  /*84e0*/  BSYNC.RECONVERGENT B0 ;  /* 0x0000000000007941 */ /* 0x000fea0003800200 */
.L_x_2794:
        /* <DEDUP_REMOVED lines=88> */
.L_x_2789:
[----:B------:R-:W-:Y:S05]  /*8a70*/  BSYNC.RECONVERGENT B1 ;  /* 0x0000000000017941 */ /* 0x000fea0003800200 */
.L_x_2788:
        /* <DEDUP_REMOVED lines=96> */
.L_x_2799:
[----:B------:R-:W-:Y:S05]  /*9080*/  BSYNC.RECONVERGENT B0 ;  /* 0x0000000000007941 */ /* 0x000fea0003800200 */
.L_x_2798:
        /* <DEDUP_REMOVED lines=88> */
.L_x_2801:
[----:B------:R-:W-:Y:S05]  /*9610*/  BSYNC.RECONVERGENT B0 ;  /* 0x0000000000007941 */ /* 0x000fea0003800200 */
.L_x_2800:
        /* <DEDUP_REMOVED lines=88> */
.L_x_2803:
[----:B------:R-:W-:Y:S05]  /*9ba0*/  BSYNC.RECONVERGENT B0 ;  /* 0x0000000000007941 */ /* 0x000fea0003800200 */
.L_x_2802:
        /* <DEDUP_REMOVED lines=86> */
.L_x_2797:
[----:B------:R-:W-:Y:S05]  /*a110*/  BSYNC.RECONVERGENT B1 ;  /* 0x0000000000017941 */ /* 0x000fea0003800200 */
.L_x_2796:
        /* <DEDUP_REMOVED lines=99> */
.L_x_2807:
[----:B------:R-:W-:Y:S05]  /*a750*/  BSYNC.RECONVERGENT B0 ;  /* 0x0000000000007941 */ /* 0x000fea0003800200 */
.L_x_2806:
        /* <DEDUP_REMOVED lines=88> */
.L_x_2809:
[----:B------:R-:W-:Y:S05]  /*ace0*/  BSYNC.RECONVERGENT B0 ;  /* 0x0000000000007941 */ /* 0x000fea0003800200 */
.L_x_2808:
        /* <DEDUP_REMOVED lines=87> */
.L_x_2811:
[----:B------:R-:W-:Y:S05]  /*b260*/  BSYNC.RECONVERGENT B0 ;  /* 0x0000000000007941 */ /* 0x000fea0003800200 */
.L_x_2810:
        /* <DEDUP_REMOVED lines=86> */
.L_x_2805:
[----:B------:R-:W-:Y:S05]  /*b7d0*/  BSYNC.RECONVERGENT B1 ;  /* 0x0000000000017941 */ /* 0x000fea0003800200 */
.L_x_2804:
        /* <DEDUP_REMOVED lines=102> */
.L_x_2815:
[----:B------:R-:W-:Y:S05]  /*be40*/  BSYNC.RECONVERGENT B0 ;  /* 0x0000000000007941 */ /* 0x000fea0003800200 */
.L_x_2814:
        /* <DEDUP_REMOVED lines=87> */
.L_x_2817:
[----:B------:R-:W-:Y:S05]  /*c3c0*/  BSYNC.RECONVERGENT B0 ;  /* 0x0000000000007941 */ /* 0x000fea0003800200 */
.L_x_2816:
        /* <DEDUP_REMOVED lines=87> */
.L_x_2819:
[----:B------:R-:W-:Y:S05]  /*c940*/  BSYNC.RECONVERGENT B0 ;  /* 0x0000000000007941 */ /* 0x000fea0003800200 */
.L_x_2818:
        /* <DEDUP_REMOVED lines=86> */
.L_x_2813:
[----:B------:R-:W-:Y:S05]  /*ceb0*/  BSYNC.RECONVERGENT B1 ;  /* 0x0000000000017941 */ /* 0x000fea0003800200 */
.L_x_2812:
[----:B------:R-:W5:Y:S08]  /*cec0*/  LDC R3, c[0x0][0x450] ;  /* 0x00011400ff037b82 */ /* 0x000f700000000800 */
[----:B------:R-:W1:Y:S01]  /*ced0*/  LDC R18, c[0x0][0x450] ;  /* 0x00011400ff127b82 */ /* 0x000e620000000800 */
[----:B-----5:R-:W-:Y:S05]  /*cee0*/  IMAD.U32 R3, R3, -0x20, RZ ;  /* 0xffffffe003037824 */ /* 0x020fea00078e00ff */
[C---:B------:R-:W-:Y:S02]  /*cef0*/  LEA R78, P1, R3.reuse, R78, 0x1 ;  /* 0x0000004e034e7211 */ /* 0x040fe400078208ff */
[C---:B------:R-:W-:Y:S02]  /*cf00*/  LEA R76, P0, R3.reuse, R76, 0x1 ;  /* 0x0000004c034c7211 */ /* 0x040fe400078008ff */
[C---:B------:R-:W-:Y:S02]  /*cf10*/  LEA.HI.X.SX32 R79, R3.reuse, R79, 0x1, P1 ;  /* 0x0000004f034f7211 */ /* 0x040fe400008f0eff */
[----:B-1----:R-:W-:Y:S09]  /*cf20*/  LEA.HI.X.SX32 R77, R3, R77, 0x1, P0 ;  /* 0x0000004d034d7211 */ /* 0x002ff200000f0eff */
.L_x_2754:
[----:B------:R-:W-:Y:S05]  /*cf30*/  BSYNC.RECONVERGENT B2 ;  /* 0x0000000000027941 */ /* 0x000fea0003800200 */
.L_x_2746:
        /* <DEDUP_REMOVED lines=89> */
.L_x_2820:
[----:B------:R-:W-:Y:S01]  /*d4d0*/  UISETP.GT.AND UP0, UPT, UR18, UR6, UPT ;  /* 0x000000061200728c */ /* 0x000fe2000bf04270 */
[----:B------:R-:W-:Y:S02]  /*d4e0*/  IADD3 R74, P1, PT, R74, R81, RZ ;  /* 0x000000514a4a7210 */ /* 0x000fe40007f3e0ff */
[----:B------:R-:W-:Y:S03]  /*d4f0*/  IADD3 R12, P0, PT, R12, R85, RZ ;  /* 0x000000550c0c7210 */ /* 0x000fe60007f1e0ff */
[----:B------:R-:W-:Y:S02]  /*d500*/  IMAD.X R75, R75, 0x1, R80, P1 ;  /* 0x000000014b4b7824 */ /* 0x000fe400008e0650 */
[----:B------:R-:W-:Y:S01]  /*d510*/  IMAD.X R13, R13, 0x1, R83, P0 ;  /* 0x000000010d0d7824 */ /* 0x000fe200000e0653 */
[----:B------:R-:W-:Y:S07]  /*d520*/  BRA.U UP0, `(.L_x_2821) ;  /* 0xffffff5d00987547 */ /* 0x000fee000b83ffff */
.L_x_2737:
        /* <DEDUP_REMOVED lines=57> */
.L_x_2825:
[----:B------:R-:W-:Y:S05]  /*d8c0*/  BSYNC.RECONVERGENT B0 ;  /* 0x0000000000007941 */ /* 0x000fea0003800200 */
.L_x_2824:
        /* <DEDUP_REMOVED lines=29> */
.L_x_2827:
[----:B------:R-:W-:Y:S05]  /*daa0*/  BSYNC.RECONVERGENT B0 ;  /* 0x0000000000007941 */ /* 0x000fea0003800200 */
.L_x_2826:
        /* <DEDUP_REMOVED lines=29> */
.L_x_2829:
[----:B------:R-:W-:Y:S05]  /*dc80*/  BSYNC.RECONVERGENT B0 ;  /* 0x0000000000007941 */ /* 0x000fea0003800200 */
.L_x_2828:
        /* <DEDUP_REMOVED lines=30> */
.L_x_2823:
        /* <DEDUP_REMOVED lines=15> */
[----:B------:R-:W-:Y:S02]  /*df60*/  SHF.R.S32.HI R13, RZ, 0x1f, R4 ;  /* 0x0000001fff0d7819 */ /* 0x000fe40000011404 */
[----:B------:R-:W-:-:S03]  /*df70*/  IADD3 R12, P1, PT, R98, R4, RZ ;  /* 0x00000004620c7210 */ /* 0x000fc60007f3e0ff */
[--C-:B------:R-:W-:Y:S02]  /*df80*/  IMAD.X R22, R90, 0x1, R13.reuse, P2 ;  /* 0x000000015a167824 */ /* 0x100fe400010e060d */
[----:B------:R-:W-:Y:S01]  /*df90*/  IMAD.X R13, R88, 0x1, R13, P1 ;  /* 0x00000001580d7824 */ /* 0x000fe200008e060d */
[----:B------:R-:W-:Y:S07]  /*dfa0*/  BRA.U !UP0, `(.L_x_2831) ;  /* 0x0000003908c07547 */ /* 0x000fee000b800000 */
        /* <DEDUP_REMOVED lines=34> */
[C---:B---3--:R-:W-:Y:S01]  /*e1d0*/  LOP3.LUT R30, R6.reuse, 0xffff0000, RZ, 0xc0, !PT ;  /* 0xffff0000061e7812 */ /* 0x048fe200078ec0ff */
[----:B------:R-:W-:Y:S01]  /*e1e0*/  FMUL.FTZ R16, R13, R28 ;  /* 0x0000001c0d107220 */ /* 0x000fe20000410000 */
[----:B------:R-:W-:Y:S01]  /*e1f0*/  LOP3.LUT R23, R7, 0xffff0000, RZ, 0xc0, !PT ;  /* 0xffff000007177812 */ /* 0x000fe200078ec0ff */
[----:B------:R-:W-:Y:S01]  /*e200*/  IMAD.U32 R6, R6, 0x10000, RZ ;  /* 0x0001000006067824 */ /* 0x000fe200078e00ff */
[----:B------:R-:W-:Y:S01]  /*e210*/  SHF.L.U32 R4, R4, 0x10, RZ ;  /* 0x0000001004047819 */ /* 0x000fe200000006ff */
[-C--:B------:R-:W-:Y:S01]  /*e220*/  FMUL.FTZ R13, R13, R30.reuse ;  /* 0x0000001e0d0d7220 */ /* 0x080fe20000410000 */
[----:B------:R-:W-:Y:S01]  /*e230*/  SHF.L.U32 R5, R5, 0x10, RZ ;  /* 0x0000001005057819 */ /* 0x000fe200000006ff */
[----:B------:R-:W-:Y:S01]  /*e240*/  FFMA.FTZ R16, R21, R30, -R16 ;  /* 0x0000001e15107223 */ /* 0x000fe20000010810 */
[----:B------:R-:W-:Y:S01]  /*e250*/  SHF.L.U32 R7, R7, 0x10, RZ ;  /* 0x0000001007077819 */ /* 0x000fe200000006ff */
[----:B------:R-:W-:Y:S01]  /*e260*/  FFMA.FTZ R13, R21, R28, R13 ;  /* 0x0000001c150d7223 */ /* 0x000fe2000001000d */
[----:B------:R-:W-:Y:S01]  /*e270*/  FMUL.FTZ R41, R32, R19 ;  /* 0x0000001320297220 */ /* 0x000fe20000410000 */
        /* <DEDUP_REMOVED lines=15> */
.L_x_2837:
[----:B------:R-:W-:Y:S05]  /*e370*/  BSYNC.RECONVERGENT B0 ;  /* 0x0000000000007941 */ /* 0x000fea0003800200 */
.L_x_2836:
[----:B-----5:R-:W-:Y:S01]  /*e380*/  IMAD.MOV.U32 R6, RZ, RZ, R18 ;  /* 0x000000ffff067224 */ /* 0x020fe200078e0012 */
[----:B------:R-:W-:Y:S01]  /*e390*/  MOV R4, R16 ;  /* 0x0000001000047202 */ /* 0x000fe20000000f00 */
[----:B------:R-:W-:Y:S01]  /*e3a0*/  IMAD.MOV.U32 R7, RZ, RZ, R19 ;  /* 0x000000ffff077224 */ /* 0x000fe200078e0013 */
[----:B------:R-:W-:Y:S02]  /*e3b0*/  MOV R5, R17 ;  /* 0x0000001100057202 */ /* 0x000fe40000000f00 */
.L_x_2835:
[----:B------:R-:W-:Y:S05]  /*e3c0*/  BSYNC.RECONVERGENT B1 ;  /* 0x0000000000017941 */ /* 0x000fea0003800200 */
.L_x_2834:
        /* <DEDUP_REMOVED lines=21> */
[C---:B----4-:R-:W-:Y:S01]  /*e520*/  LOP3.LUT R30, R6.reuse, 0xffff0000, RZ, 0xc0, !PT ;  /* 0xffff0000061e7812 */ /* 0x050fe200078ec0ff */
        /* <DEDUP_REMOVED lines=25> */
.L_x_2841:
[----:B------:R-:W-:Y:S05]  /*e6c0*/  BSYNC.RECONVERGENT B0 ;  /* 0x0000000000007941 */ /* 0x000fea0003800200 */
.L_x_2840:
[----:B-----5:R4:W-:Y:S02]  /*e6d0*/  STS.128 [R0+0x2000], R16 ;  /* 0x0020001000007388 */ /* 0x0209e40000000c00 */
.L_x_2839:
[----:B------:R-:W-:Y:S05]  /*e6e0*/  BSYNC.RECONVERGENT B1 ;  /* 0x0000000000017941 */ /* 0x000fea0003800200 */
.L_x_2838:
        /* <DEDUP_REMOVED lines=46> */
.L_x_2845:
[----:B------:R-:W-:Y:S05]  /*e9d0*/  BSYNC.RECONVERGENT B0 ;  /* 0x0000000000007941 */ /* 0x000fea0003800200 */
.L_x_2844:
[----:B-----5:R1:W-:Y:S02]  /*e9e0*/  STS.128 [R0+0x4000], R16 ;  /* 0x0040001000007388 */ /* 0x0203e40000000c00 */
.L_x_2843:
[----:B------:R-:W-:Y:S05]  /*e9f0*/  BSYNC.RECONVERGENT B1 ;  /* 0x0000000000017941 */ /* 0x000fea0003800200 */
.L_x_2842:
        /* <DEDUP_REMOVED lines=28> */
[----:B------:R-:W-:Y:S01]  /*ebc0*/  FFMA.FTZ R25, R30, R23, -R25 ;  /* 0x000000171e197223 */ /* 0x000fe20000010819 */
        /* <DEDUP_REMOVED lines=17> */
.L_x_2847:
[----:B------:R-:W-:Y:S05]  /*ece0*/  BSYNC.RECONVERGENT B0 ;  /* 0x0000000000007941 */ /* 0x000fea0003800200 */
.L_x_2846:
[----:B-----5:R4:W-:Y:S02]  /*ecf0*/  STS.128 [R0+0x6000], R16 ;  /* 0x0060001000007388 */ /* 0x0209e40000000c00 */
.L_x_2833:
[----:B------:R-:W-:Y:S05]  /*ed00*/  BSYNC.RECONVERGENT B2 ;  /* 0x0000000000027941 */ /* 0x000fea0003800200 */
.L_x_2832:
        /* <DEDUP_REMOVED lines=63> */
.L_x_2853:
[----:B------:R-:W-:Y:S05]  /*f100*/  BSYNC.RECONVERGENT B0 ;  /* 0x0000000000007941 */ /* 0x000fea0003800200 */
.L_x_2852:
[----:B-----5:R1:W-:Y:S02]  /*f110*/  STS.128 [R0+0x800], R16 ;  /* 0x0008001000007388 */ /* 0x0203e40000000c00 */
.L_x_2851:
[----:B------:R-:W-:Y:S05]  /*f120*/  BSYNC.RECONVERGENT B1 ;  /* 0x0000000000017941 */ /* 0x000fea0003800200 */
.L_x_2850:
        /* <DEDUP_REMOVED lines=29> */
[C---:B----4-:R-:W-:Y:S01]  /*f300*/  LOP3.LUT R26, R4.reuse, 0xffff0000, RZ, 0xc0, !PT ;  /* 0xffff0000041a7812 */ /* 0x050fe200078ec0ff */
[----:B------:R-:W-:Y:S01]  /*f310*/  IMAD.U32 R4, R4, 0x10000, RZ ;  /* 0x0001000004047824 */ /* 0x000fe200078e00ff */
[C---:B------:R-:W-:Y:S01]  /*f320*/  LOP3.LUT R19, R5.reuse, 0xffff0000, RZ, 0xc0, !PT ;  /* 0xffff000005137812 */ /* 0x040fe200078ec0ff */
[----:B------:R-:W-:Y:S01]  /*f330*/  IMAD.U32 R5, R5, 0x10000, RZ ;  /* 0x0001000005057824 */ /* 0x000fe200078e00ff */
[----:B------:R-:W-:Y:S01]  /*f340*/  LOP3.LUT R23, R7, 0xffff0000, RZ, 0xc0, !PT ;  /* 0xffff000007177812 */ /* 0x000fe200078ec0ff */
[C---:B------:R-:W-:Y:S01]  /*f350*/  FMUL.FTZ R16, R13.reuse, R26 ;  /* 0x0000001a0d107220 */ /* 0x040fe20000410000 */
[----:B------:R-:W-:Y:S01]  /*f360*/  FMUL.FTZ R13, R13, R28 ;  /* 0x0000001c0d0d7220 */ /* 0x000fe20000410000 */
[----:B------:R-:W-:-:S02]  /*f370*/  SHF.L.U32 R6, R6, 0x10, RZ ;  /* 0x0000001006067819 */ /* 0x000fc400000006ff */
[----:B------:R-:W-:Y:S01]  /*f380*/  SHF.L.U32 R7, R7, 0x10, RZ ;  /* 0x0000001007077819 */ /* 0x000fe200000006ff */
[C---:B------:R-:W-:Y:S01]  /*f390*/  FFMA.FTZ R16, R21.reuse, R28, -R16 ;  /* 0x0000001c15107223 */ /* 0x040fe20000010810 */
        /* <DEDUP_REMOVED lines=17> */
.L_x_2857:
[----:B------:R-:W-:Y:S05]  /*f4b0*/  BSYNC.RECONVERGENT B0 ;  /* 0x0000000000007941 */ /* 0x000fea0003800200 */
.L_x_2856:
[----:B-----5:R4:W-:Y:S02]  /*f4c0*/  STS.128 [R0+0x2800], R16 ;  /* 0x0028001000007388 */ /* 0x0209e40000000c00 */
.L_x_2855:
[----:B------:R-:W-:Y:S05]  /*f4d0*/  BSYNC.RECONVERGENT B1 ;  /* 0x0000000000017941 */ /* 0x000fea0003800200 */
.L_x_2854:
        /* <DEDUP_REMOVED lines=56> */
.L_x_2861:
[----:B------:R-:W-:Y:S05]  /*f860*/  BSYNC.RECONVERGENT B0 ;  /* 0x0000000000007941 */ /* 0x000fea0003800200 */
.L_x_2860:
[----:B-----5:R4:W-:Y:S02]  /*f870*/  STS.128 [R0+0x4800], R16 ;  /* 0x0048001000007388 */ /* 0x0209e40000000c00 */
.L_x_2859:
[----:B------:R-:W-:Y:S05]  /*f880*/  BSYNC.RECONVERGENT B1 ;  /* 0x0000000000017941 */ /* 0x000fea0003800200 */
.L_x_2858:
        /* <DEDUP_REMOVED lines=24> */
[----:B-1----:R-:W-:-:S02]  /*fa10*/  LOP3.LUT R24, R19, 0xffff0000, RZ, 0xc0, !PT ;  /* 0xffff000013187812 */ /* 0x002fc400078ec0ff */
        /* <DEDUP_REMOVED lines=14> */
[----:B------:R-:W-:Y:S01]  /*fb00*/  FFMA.FTZ R29, R26, R23, -R29 ;  /* 0x000000171a1d7223 */ /* 0x000fe2000001081d */
[----:B------:R-:W-:Y:S01]  /*fb10*/  FFMA.FTZ R13, R13, R21, R12 ;  /* 0x000000150d0d7223 */ /* 0x000fe2000001000c */
[----:B------:R-:W-:Y:S01]  /*fb20*/  FMUL.FTZ R21, R24, R23 ;  /* 0x0000001718157220 */ /* 0x000fe20000410000 */
[----:B------:R-:W-:Y:S01]  /*fb30*/  FMUL.FTZ R12, R28, R4 ;  /* 0x000000041c0c7220 */ /* 0x000fe20000410000 */
[C---:B------:R-:W-:Y:S01]  /*fb40*/  FMUL.FTZ R24, R18.reuse, R5 ;  /* 0x0000000512187220 */ /* 0x040fe20000410000 */
[----:B------:R-:W-:Y:S01]  /*fb50*/  FMUL.FTZ R18, R18, R7 ;  /* 0x0000000712127220 */ /* 0x000fe20000410000 */
        /* <DEDUP_REMOVED lines=8> */
[----:B------:R-:W-:Y:S01]  /*fbe0*/  F2FP.BF16.F32.PACK_AB R16, R19, R12 ;  /* 0x0000000c1310723e */ /* 0x000fe200000010ff */
[----:B------:R-:W-:Y:S01]  /*fbf0*/  IMAD.MOV.U32 R19, RZ, RZ, R26 ;  /* 0x000000ffff137224 */ /* 0x000fe200078e001a */
[----:B------:R-:W-:Y:S02]  /*fc00*/  F2FP.BF16.F32.PACK_AB R18, R5, R24 ;  /* 0x000000180512723e */ /* 0x000fe400000010ff */
.L_x_2863:
[----:B------:R-:W-:Y:S05]  /*fc10*/  BSYNC.RECONVERGENT B0 ;  /* 0x0000000000007941 */ /* 0x000fea0003800200 */
.L_x_2862:
[----:B-----5:R4:W-:Y:S02]  /*fc20*/  STS.128 [R0+0x6800], R16 ;  /* 0x0068001000007388 */ /* 0x0209e40000000c00 */
.L_x_2849:
[----:B------:R-:W-:Y:S05]  /*fc30*/  BSYNC.RECONVERGENT B2 ;  /* 0x0000000000027941 */ /* 0x000fea0003800200 */
.L_x_2848:
        /* <DEDUP_REMOVED lines=64> */
.L_x_2869:
[----:B------:R-:W-:Y:S05]  /*10040*/  BSYNC.RECONVERGENT B0 ;  /* 0x0000000000007941 */ /* 0x000fea0003800200 */
.L_x_2868:
[----:B-----5:R4:W-:Y:S02]  /*10050*/  STS.128 [R0+0x1000], R16 ;  /* 0x0010001000007388 */ /* 0x0209e40000000c00 */
.L_x_2867:
[----:B------:R-:W-:Y:S05]  /*10060*/  BSYNC.RECONVERGENT B1 ;  /* 0x0000000000017941 */ /* 0x000fea0003800200 */
.L_x_2866:
        /* <DEDUP_REMOVED lines=29> */
[C---:B---3--:R-:W-:Y:S01]  /*10240*/  LOP3.LUT R26, R4.reuse, 0xffff0000, RZ, 0xc0, !PT ;  /* 0xffff0000041a7812 */ /* 0x048fe200078ec0ff */
        /* <DEDUP_REMOVED lines=26> */
.L_x_2873:
[----:B------:R-:W-:Y:S05]  /*103f0*/  BSYNC.RECONVERGENT B0 ;  /* 0x0000000000007941 */ /* 0x000fea0003800200 */
.L_x_2872:
[----:B-----5:R1:W-:Y:S02]  /*10400*/  STS.128 [R0+0x3000], R16 ;  /* 0x0030001000007388 */ /* 0x0203e40000000c00 */
.L_x_2871:
[----:B------:R-:W-:Y:S05]  /*10410*/  BSYNC.RECONVERGENT B1 ;  /* 0x0000000000017941 */ /* 0x000fea0003800200 */
.L_x_2870:
        /* <DEDUP_REMOVED lines=56> */
.L_x_2877:
[----:B------:R-:W-:Y:S05]  /*107a0*/  BSYNC.RECONVERGENT B0 ;  /* 0x0000000000007941 */ /* 0x000fea0003800200 */
.L_x_2876:
[----:B-----5:R4:W-:Y:S02]  /*107b0*/  STS.128 [R0+0x5000], R16 ;  /* 0x0050001000007388 */ /* 0x0209e40000000c00 */
.L_x_2875:
[----:B------:R-:W-:Y:S05]  /*107c0*/  BSYNC.RECONVERGENT B1 ;  /* 0x0000000000017941 */ /* 0x000fea0003800200 */
.L_x_2874:
        /* <DEDUP_REMOVED lines=56> */
.L_x_2879:
[----:B------:R-:W-:Y:S05]  /*10b50*/  BSYNC.RECONVERGENT B0 ;  /* 0x0000000000007941 */ /* 0x000fea0003800200 */
.L_x_2878:
[----:B-----5:R4:W-:Y:S02]  /*10b60*/  STS.128 [R0+0x7000], R16 ;  /* 0x0070001000007388 */ /* 0x0209e40000000c00 */
.L_x_2865:
[----:B------:R-:W-:Y:S05]  /*10b70*/  BSYNC.RECONVERGENT B2 ;  /* 0x0000000000027941 */ /* 0x000fea0003800200 */
.L_x_2864:
[----:B------:R-:W-:-:S04]  /*10b80*/  IADD3 R34, PT, PT, R106, 0x30, RZ ;  /* 0x000000306a227810 */ /* 0x000fc80007ffe0ff */
[----:B------:R-:W-:-:S13]  /*10b90*/  ISETP.GE.AND P0, PT, R34, UR14, PT ;  /* 0x0000000e22007c0c */ /* 0x000fda000bf06270 */
[----:B------:R-:W-:Y:S05]  /*10ba0*/  @P0 BRA `(.L_x_2830) ;  /* 0x0000006800d40947 */ /* 0x000fea0003800000 */
[----:B--2---:R-:W2:Y:S01]  /*10bb0*/  LDC R6, c[0x0][0x440] ;  /* 0x00011000ff067b82 */ /* 0x004ea20000000800 */
[----:B------:R-:W-:Y:S01]  /*10bc0*/  IMAD.WIDE.U32 R12, R2, 0x60, R36 ;  /* 0x00000060020c7825 */ /* 0x000fe200078e0024 */
[----:B------:R-:W-:Y:S03]  /*10bd0*/  BSSY.RECONVERGENT B1, `(.L_x_2880) ;  /* 0x000003d000017945 */ /* 0x000fe60003800200 */
[----:B------:R-:W-:Y:S02]  /*10be0*/  IMAD R3, R3, 0x60, RZ ;  /* 0x0000006003037824 */ /* 0x000fe400078e02ff */
[----:B------:R-:W-:-:S03]  /*10bf0*/  IMAD R101, R101, 0x30, RZ ;  /* 0x0000003065657824 */ /* 0x000fc600078e02ff */
        /* <DEDUP_REMOVED lines=17> */
[----:B------:R-:W-:-:S03]  /*10d10*/  IADD3.X R39, PT, PT, R2, UR11, RZ, P1, !PT ;  /* 0x0000000b02277c10 */ /* 0x000fc60008ffe4ff */
[----:B------:R-:W2:Y:S04]  /*10d20*/  LDG.E.64 R2, desc[UR4][R40.64] ;  /* 0x0000000428027981 */ /* 0x000ea8000c1e1b00 */
[----:B------:R-:W4:Y:S01]  /*10d30*/  LDG.E.64 R4, desc[UR4][R38.64] ;  /* 0x0000000426047981 */ /* 0x000f22000c1e1b00 */
[C---:B-----5:R-:W-:Y:S01]  /*10d40*/  LOP3.LUT R7, R17.reuse, 0xffff0000, RZ, 0xc0, !PT ;  /* 0xffff000011077812 */ /* 0x060fe200078ec0ff */
[----:B------:R-:W-:Y:S01]  /*10d50*/  IMAD.U32 R21, R17, 0x10000, RZ ;  /* 0x0001000011157824 */ /* 0x000fe200078e00ff */
[C---:B------:R-:W-:Y:S01]  /*10d60*/  SHF.L.U32 R17, R16.reuse, 0x10, RZ ;  /* 0x0000001010117819 */ /* 0x040fe200000006ff */
[C---:B---3--:R-:W-:Y:S01]  /*10d70*/  IMAD.U32 R36, R19.reuse, 0x10000, RZ ;  /* 0x0001000013247824 */ /* 0x048fe200078e00ff */
        /* <DEDUP_REMOVED lines=32> */
.L_x_2883:
[----:B------:R-:W-:Y:S05]  /*10f80*/  BSYNC.RECONVERGENT B0 ;  /* 0x0000000000007941 */ /* 0x000fea0003800200 */
.L_x_2882:
[----:B-----5:R4:W-:Y:S02]  /*10f90*/  STS.128 [R0+0x1800], R16 ;  /* 0x0018001000007388 */ /* 0x0209e40000000c00 */
.L_x_2881:
[----:B------:R-:W-:Y:S05]  /*10fa0*/  BSYNC.RECONVERGENT B1 ;  /* 0x0000000000017941 */ /* 0x000fea0003800200 */
.L_x_2880:
        /* <DEDUP_REMOVED lines=56> */
.L_x_2887:
[----:B------:R-:W-:Y:S05]  /*11330*/  BSYNC.RECONVERGENT B0 ;  /* 0x0000000000007941 */ /* 0x000fea0003800200 */
.L_x_2886:
[----:B-----5:R4:W-:Y:S02]  /*11340*/  STS.128 [R0+0x3800], R16 ;  /* 0x0038001000007388 */ /* 0x0209e40000000c00 */
.L_x_2885:
[----:B------:R-:W-:Y:S05]  /*11350*/  BSYNC.RECONVERGENT B1 ;  /* 0x0000000000017941 */ /* 0x000fea0003800200 */
.L_x_2884:
        /* <DEDUP_REMOVED lines=56> */
.L_x_2891:
[----:B------:R-:W-:Y:S05]  /*116e0*/  BSYNC.RECONVERGENT B0 ;  /* 0x0000000000007941 */ /* 0x000fea0003800200 */
.L_x_2890:
[----:B-----5:R4:W-:Y:S02]  /*116f0*/  STS.128 [R0+0x5800], R16 ;  /* 0x0058001000007388 */ /* 0x0209e40000000c00 */
.L_x_2889:
[----:B------:R-:W-:Y:S05]  /*11700*/  BSYNC.RECONVERGENT B1 ;  /* 0x0000000000017941 */ /* 0x000fea0003800200 */
.L_x_2888:
        /* <DEDUP_REMOVED lines=19> */
[C---:B-----5:R-:W-:Y:S01]  /*11840*/  SHF.L.U32 R8, R16.reuse, 0x10, RZ ;  /* 0x0000001010087819 */ /* 0x060fe200000006ff */
[C---:B------:R-:W-:Y:S01]  /*11850*/  IMAD.U32 R22, R19.reuse, 0x10000, RZ ;  /* 0x0001000013167824 */ /* 0x040fe200078e00ff */
[----:B------:R-:W-:Y:S02]  /*11860*/  LOP3.LUT R23, R16, 0xffff0000, RZ, 0xc0, !PT ;  /* 0xffff000010177812 */ /* 0x000fe400078ec0ff */
[----:B------:R-:W-:Y:S02]  /*11870*/  LOP3.LUT R20, R19, 0xffff0000, RZ, 0xc0, !PT ;  /* 0xffff000013147812 */ /* 0x000fe400078ec0ff */
[C---:B------:R-:W-:Y:S01]  /*11880*/  LOP3.LUT R6, R17.reuse, 0xffff0000, RZ, 0xc0, !PT ;  /* 0xffff000011067812 */ /* 0x040fe200078ec0ff */
[----:B------:R-:W-:Y:S01]  /*11890*/  IMAD.U32 R7, R17, 0x10000, RZ ;  /* 0x0001000011077824 */ /* 0x000fe200078e00ff */
[----:B------:R-:W-:-:S02]  /*118a0*/  SHF.L.U32 R21, R18, 0x10, RZ ;  /* 0x0000001012157819 */ /* 0x000fc400000006ff */
[----:B------:R-:W-:Y:S02]  /*118b0*/  LOP3.LUT R18, R18, 0xffff0000, RZ, 0xc0, !PT ;  /* 0xffff000012127812 */ /* 0x000fe400078ec0ff */
[----:B--2---:R-:W-:Y:S02]  /*118c0*/  LOP3.LUT R19, R4, 0xffff0000, RZ, 0xc0, !PT ;  /* 0xffff000004137812 */ /* 0x004fe400078ec0ff */
[----:B----4-:R-:W-:-:S03]  /*118d0*/  LOP3.LUT R16, R2, 0xffff0000, RZ, 0xc0, !PT ;  /* 0xffff000002107812 */ /* 0x010fc600078ec0ff */
[C---:B------:R-:W-:Y:S01]  /*118e0*/  FMUL.FTZ R25, R6.reuse, R19 ;  /* 0x0000001306197220 */ /* 0x040fe20000410000 */
[----:B-1----:R-:W-:Y:S02]  /*118f0*/  LOP3.LUT R13, R3, 0xffff0000, RZ, 0xc0, !PT ;  /* 0xffff0000030d7812 */ /* 0x002fe400078ec0ff */
[----:B------:R-:W-:Y:S01]  /*11900*/  LOP3.LUT R17, R5, 0xffff0000, RZ, 0xc0, !PT ;  /* 0xffff000005117812 */ /* 0x000fe200078ec0ff */
[-C--:B------:R-:W-:Y:S01]  /*11910*/  FMUL.FTZ R12, R6, R16.reuse ;  /* 0x00000010060c7220 */ /* 0x080fe20000410000 */
[C---:B------:R-:W-:Y:S01]  /*11920*/  FFMA.FTZ R25, R7.reuse, R16, R25 ;  /* 0x0000001007197223 */ /* 0x040fe20000010019 */
[C---:B------:R-:W-:Y:S02]  /*11930*/  FMUL.FTZ R27, R20.reuse, R13 ;  /* 0x0000000d141b7220 */ /* 0x040fe40000410000 */
[----:B------:R-:W-:Y:S01]  /*11940*/  FFMA.FTZ R12, R7, R19, -R12 ;  /* 0x00000013070c7223 */ /* 0x000fe2000001080c */
        /* <DEDUP_REMOVED lines=19> */
.L_x_2893:
[----:B------:R-:W-:Y:S05]  /*11a80*/  BSYNC.RECONVERGENT B0 ;  /* 0x0000000000007941 */ /* 0x000fea0003800200 */
.L_x_2892:
[----:B-----5:R4:W-:Y:S01]  /*11a90*/  STS.128 [R0+0x7800], R16 ;  /* 0x0078001000007388 */ /* 0x0209e20000000c00 */
[----:B------:R-:W-:Y:S05]  /*11aa0*/  BRA `(.L_x_2830) ;  /* 0x0000005c00147947 */ /* 0x000fea0003800000 */
.L_x_2831:
        /* <DEDUP_REMOVED lines=54> */
[C---:B----4-:R-:W-:Y:S01]  /*11e10*/  SHF.L.U32 R46, R24.reuse, 0x10, RZ ;  /* 0x00000010182e7819 */ /* 0x050fe200000006ff */
        /* <DEDUP_REMOVED lines=13> */
[----:B--2---:R-:W-:Y:S01]  /*11ef0*/  SHF.L.U32 R19, R20, 0x10, RZ ;  /* 0x0000001014137819 */ /* 0x004fe200000006ff */
        /* <DEDUP_REMOVED lines=27> */
.L_x_2898:
[----:B------:R-:W-:Y:S05]  /*120b0*/  BSYNC.RECONVERGENT B0 ;  /* 0x0000000000007941 */ /* 0x000fea0003800200 */
.L_x_2897:
[----:B------:R-:W-:Y:S05]  /*120c0*/  BSYNC.RECONVERGENT B1 ;  /* 0x0000000000017941 */ /* 0x000fea0003800200 */
.L_x_2896:
        /* <DEDUP_REMOVED lines=87> */
.L_x_2902:
[----:B------:R-:W-:Y:S05]  /*12640*/  BSYNC.RECONVERGENT B0 ;  /* 0x0000000000007941 */ /* 0x000fea0003800200 */
.L_x_2901:
[----:B-----5:R4:W-:Y:S02]  /*12650*/  STS.128 [R0+0x2000], R24 ;  /* 0x0020001800007388 */ /* 0x0209e40000000c00 */
.L_x_2900:
[----:B------:R-:W-:Y:S05]  /*12660*/  BSYNC.RECONVERGENT B1 ;  /* 0x0000000000017941 */ /* 0x000fea0003800200 */
.L_x_2899:
        /* <DEDUP_REMOVED lines=86> */
.L_x_2906:
[----:B------:R-:W-:Y:S05]  /*12bd0*/  BSYNC.RECONVERGENT B0 ;  /* 0x0000000000007941 */ /* 0x000fea0003800200 */
.L_x_2905:
[----:B-----5:R1:W-:Y:S02]  /*12be0*/  STS.128 [R0+0x4000], R24 ;  /* 0x0040001800007388 */ /* 0x0203e40000000c00 */
.L_x_2904:
[----:B------:R-:W-:Y:S05]  /*12bf0*/  BSYNC.RECONVERGENT B1 ;  /* 0x0000000000017941 */ /* 0x000fea0003800200 */
.L_x_2903:
        /* <DEDUP_REMOVED lines=85> */
.L_x_2908:
[----:B------:R-:W-:Y:S05]  /*13150*/  BSYNC.RECONVERGENT B0 ;  /* 0x0000000000007941 */ /* 0x000fea0003800200 */
.L_x_2907:
[----:B-----5:R4:W-:Y:S02]  /*13160*/  STS.128 [R0+0x6000], R24 ;  /* 0x0060001800007388 */ /* 0x0209e40000000c00 */
.L_x_2895:
[----:B------:R-:W-:Y:S05]  /*13170*/  BSYNC.RECONVERGENT B2 ;  /* 0x0000000000027941 */ /* 0x000fea0003800200 */
.L_x_2894:
        /* <DEDUP_REMOVED lines=61> */
[C---:B------:R-:W-:Y:S01]  /*13550*/  IMAD.U32 R22, R23.reuse, 0x10000, RZ ;  /* 0x0001000017167824 */ /* 0x040fe200078e00ff */
[----:B------:R-:W-:Y:S01]  /*13560*/  LOP3.LUT R48, R23, 0xffff0000, RZ, 0xc0, !PT ;  /* 0xffff000017307812 */ /* 0x000fe200078ec0ff */
[----:B------:R-:W-:Y:S01]  /*13570*/  @!P0 FADD.FTZ R45, -R45, -RZ ;  /* 0x800000ff2d2d8221 */ /* 0x000fe20000010100 */
[----:B------:R-:W-:Y:S01]  /*13580*/  FMUL.FTZ R20, R20, R27 ;  /* 0x0000001b14147220 */ /* 0x000fe20000410000 */
[----:B------:R-:W-:Y:S01]  /*13590*/  FMUL.FTZ R22, R22, R5 ;  /* 0x0000000516167220 */ /* 0x000fe20000410000 */
[----:B------:R-:W-:Y:S01]  /*135a0*/  FMUL.FTZ R21, R21, R6 ;  /* 0x0000000615157220 */ /* 0x000fe20000410000 */
[----:B------:R-:W-:Y:S01]  /*135b0*/  FMUL.FTZ R48, R48, R7 ;  /* 0x0000000730307220 */ /* 0x000fe20000410000 */
[----:B----4-:R-:W-:Y:S01]  /*135c0*/  SHF.L.U32 R5, R17, 0x10, RZ ;  /* 0x0000001011057819 */ /* 0x010fe200000006ff */
[----:B------:R-:W-:Y:S01]  /*135d0*/  FMUL.FTZ R4, R47, R4 ;  /* 0x000000042f047220 */ /* 0x000fe20000410000 */
[----:B------:R-:W-:Y:S01]  /*135e0*/  LOP3.LUT R27, R17, 0xffff0000, RZ, 0xc0, !PT ;  /* 0xffff0000111b7812 */ /* 0x000fe200078ec0ff */
[----:B------:R-:W-:Y:S01]  /*135f0*/  FMUL.FTZ R45, R46, R45 ;  /* 0x0000002d2e2d7220 */ /* 0x000fe20000410000 */
[C---:B------:R-:W-:Y:S01]  /*13600*/  IMAD.U32 R7, R16.reuse, 0x10000, RZ ;  /* 0x0001000010077824 */ /* 0x040fe200078e00ff */
[----:B------:R-:W-:Y:S01]  /*13610*/  LOP3.LUT R6, R16, 0xffff0000, RZ, 0xc0, !PT ;  /* 0xffff000010067812 */ /* 0x000fe200078ec0ff */
[C---:B------:R-:W-:Y:S01]  /*13620*/  IMAD.U32 R23, R18.reuse, 0x10000, RZ ;  /* 0x0001000012177824 */ /* 0x040fe200078e00ff */
[----:B------:R-:W-:Y:S01]  /*13630*/  LOP3.LUT R17, R18, 0xffff0000, RZ, 0xc0, !PT ;  /* 0xffff000012117812 */ /* 0x000fe200078ec0ff */
[----:B------:R-:W-:Y:S01]  /*13640*/  @!P0 FADD.FTZ R42, -R42, -RZ ;  /* 0x800000ff2a2a8221 */ /* 0x000fe20000010100 */
[C---:B------:R-:W-:Y:S01]  /*13650*/  SHF.L.U32 R16, R19.reuse, 0x10, RZ ;  /* 0x0000001013107819 */ /* 0x040fe200000006ff */
[----:B------:R-:W-:Y:S01]  /*13660*/  @!P0 FADD.FTZ R44, -R44, -RZ ;  /* 0x800000ff2c2c8221 */ /* 0x000fe20000010100 */
[----:B------:R-:W-:Y:S01]  /*13670*/  LOP3.LUT R18, R19, 0xffff0000, RZ, 0xc0, !PT ;  /* 0xffff000013127812 */ /* 0x000fe200078ec0ff */
[----:B------:R-:W-:Y:S01]  /*13680*/  FFMA.FTZ R4, R41, R5, R4 ;  /* 0x0000000529047223 */ /* 0x000fe20000010004 */
[----:B------:R-:W-:Y:S01]  /*13690*/  FFMA.FTZ R27, R24, R27, R45 ;  /* 0x0000001b181b7223 */ /* 0x000fe2000001002d */
[----:B------:R-:W-:Y:S01]  /*136a0*/  FMUL.FTZ R49, R49, R42 ;  /* 0x0000002a31317220 */ /* 0x000fe20000410000 */
[----:B------:R-:W-:Y:S01]  /*136b0*/  FMUL.FTZ R51, R51, R44 ;  /* 0x0000002c33337220 */ /* 0x000fe20000410000 */
[----:B------:R-:W-:Y:S01]  /*136c0*/  FFMA.FTZ R16, R43, R16, R22 ;  /* 0x000000102b107223 */ /* 0x000fe20000010016 */
[----:B------:R-:W-:Y:S01]  /*136d0*/  FFMA.FTZ R25, R25, R18, R48 ;  /* 0x0000001219197223 */ /* 0x000fe20000010030 */
[----:B------:R-:W-:Y:S01]  /*136e0*/  F2FP.BF16.F32.PACK_AB R27, R27, R4 ;  /* 0x000000041b1b723e */ /* 0x000fe200000010ff */
[----:B------:R-:W-:Y:S01]  /*136f0*/  FFMA.FTZ R7, R38, R7, R49 ;  /* 0x0000000726077223 */ /* 0x000fe20000010031 */
[----:B------:R-:W-:Y:S01]  /*13700*/  FFMA.FTZ R6, R33, R6, R20 ;  /* 0x0000000621067223 */ /* 0x000fe20000010014 */
[----:B------:R-:W-:Y:S01]  /*13710*/  FFMA.FTZ R23, R40, R23, R51 ;  /* 0x0000001728177223 */ /* 0x000fe20000010033 */
[----:B------:R-:W-:Y:S01]  /*13720*/  FFMA.FTZ R26, R26, R17, R21 ;  /* 0x000000111a1a7223 */ /* 0x000fe20000010015 */
[----:B------:R-:W-:Y:S01]  /*13730*/  F2FP.BF16.F32.PACK_AB R5, R25, R16 ;  /* 0x000000101905723e */ /* 0x000fe200000010ff */
[----:B------:R-:W-:Y:S01]  /*13740*/  IMAD.MOV.U32 R25, RZ, RZ, R27 ;  /* 0x000000ffff197224 */ /* 0x000fe200078e001b */
[----:B------:R-:W-:-:S02]  /*13750*/  F2FP.BF16.F32.PACK_AB R24, R6, R7 ;  /* 0x000000070618723e */ /* 0x000fc400000010ff */
[----:B------:R-:W-:Y:S02]  /*13760*/  F2FP.BF16.F32.PACK_AB R26, R26, R23 ;  /* 0x000000171a1a723e */ /* 0x000fe400000010ff */
[----:B------:R-:W-:Y:S02]  /*13770*/  MOV R27, R5 ;  /* 0x00000005001b7202 */ /* 0x000fe40000000f00 */
.L_x_2914:
[----:B------:R-:W-:Y:S05]  /*13780*/  BSYNC.RECONVERGENT B0 ;  /* 0x0000000000007941 */ /* 0x000fea0003800200 */
.L_x_2913:
[----:B-----5:R1:W-:Y:S02]  /*13790*/  STS.128 [R0+0x800], R24 ;  /* 0x0008001800007388 */ /* 0x0203e40000000c00 */
.L_x_2912:
[----:B------:R-:W-:Y:S05]  /*137a0*/  BSYNC.RECONVERGENT B1 ;  /* 0x0000000000017941 */ /* 0x000fea0003800200 */
.L_x_2911:
        /* <DEDUP_REMOVED lines=61> */
[----:B--2---:R-:W-:Y:S01]  /*13b80*/  SHF.L.U32 R5, R17, 0x10, RZ ;  /* 0x0000001011057819 */ /* 0x004fe200000006ff */
        /* <DEDUP_REMOVED lines=27> */
.L_x_2918:
[----:B------:R-:W-:Y:S05]  /*13d40*/  BSYNC.RECONVERGENT B0 ;  /* 0x0000000000007941 */ /* 0x000fea0003800200 */
.L_x_2917:
[----:B-----5:R4:W-:Y:S02]  /*13d50*/  STS.128 [R0+0x2800], R24 ;  /* 0x0028001800007388 */ /* 0x0209e40000000c00 */
.L_x_2916:
[----:B------:R-:W-:Y:S05]  /*13d60*/  BSYNC.RECONVERGENT B1 ;  /* 0x0000000000017941 */ /* 0x000fea0003800200 */
.L_x_2915:
        /* <DEDUP_REMOVED lines=89> */
.L_x_2922:
[----:B------:R-:W-:Y:S05]  /*14300*/  BSYNC.RECONVERGENT B0 ;  /* 0x0000000000007941 */ /* 0x000fea0003800200 */
.L_x_2921:
[----:B-----5:R4:W-:Y:S02]  /*14310*/  STS.128 [R0+0x4800], R24 ;  /* 0x0048001800007388 */ /* 0x0209e40000000c00 */
.L_x_2920:
[----:B------:R-:W-:Y:S05]  /*14320*/  BSYNC.RECONVERGENT B1 ;  /* 0x0000000000017941 */ /* 0x000fea0003800200 */
.L_x_2919:
        /* <DEDUP_REMOVED lines=28> */
[----:B------:R-:W-:Y:S01]  /*144f0*/  IMAD.U32 R39, R7, 0x10000, RZ ;  /* 0x0001000007277824 */ /* 0x000fe200078e00ff */
[C---:B------:R-:W-:Y:S01]  /*14500*/  LOP3.LUT R4, R5.reuse, 0xffff0000, RZ, 0xc0, !PT ;  /* 0xffff000005047812 */ /* 0x040fe200078ec0ff */
[C---:B--2---:R-:W-:Y:S01]  /*14510*/  IMAD.U32 R34, R6.reuse, 0x10000, RZ ;  /* 0x0001000006227824 */ /* 0x044fe200078e00ff */
[----:B------:R-:W-:Y:S02]  /*14520*/  SHF.L.U32 R35, R5, 0x10, RZ ;  /* 0x0000001005237819 */ /* 0x000fe400000006ff */
[----:B------:R-:W-:Y:S02]  /*14530*/  LOP3.LUT R5, R7, 0xffff0000, RZ, 0xc0, !PT ;  /* 0xffff000007057812 */ /* 0x000fe400078ec0ff */
[----:B------:R-:W-:-:S02]  /*14540*/  LOP3.LUT R6, R6, 0xffff0000, RZ, 0xc0, !PT ;  /* 0xffff000006067812 */ /* 0x000fc400078ec0ff */
[C---:B----4-:R-:W-:Y:S01]  /*14550*/  SHF.L.U32 R38, R16.reuse, 0x10, RZ ;  /* 0x0000001010267819 */ /* 0x050fe200000006ff */
[C---:B------:R-:W-:Y:S01]  /*14560*/  IMAD.U32 R7, R17.reuse, 0x10000, RZ ;  /* 0x0001000011077824 */ /* 0x040fe200078e00ff */
[----:B------:R-:W-:Y:S01]  /*14570*/  LOP3.LUT R16, R16, 0xffff0000, RZ, 0xc0, !PT ;  /* 0xffff000010107812 */ /* 0x000fe200078ec0ff */
[----:B------:R-:W-:Y:S01]  /*14580*/  IMAD.U32 R40, R18, 0x10000, RZ ;  /* 0x0001000012287824 */ /* 0x000fe200078e00ff */
[----:B------:R-:W-:Y:S01]  /*14590*/  LOP3.LUT R41, R17, 0xffff0000, RZ, 0xc0, !PT ;  /* 0xffff000011297812 */ /* 0x000fe200078ec0ff */
[----:B---3--:R-:W-:Y:S01]  /*145a0*/  IMAD.U32 R45, R24, 0x10000, RZ ;  /* 0x00010000182d7824 */ /* 0x008fe200078e00ff */
[C---:B------:R-:W-:Y:S01]  /*145b0*/  SHF.L.U32 R17, R19.reuse, 0x10, RZ ;  /* 0x0000001013117819 */ /* 0x040fe200000006ff */
        /* <DEDUP_REMOVED lines=15> */
[----:B------:R-:W-:Y:S01]  /*146b0*/  FMUL.FTZ R43, R43, R16 ;  /* 0x000000102b2b7220 */ /* 0x000fe20000410000 */
[----:B------:R-:W-:Y:S01]  /*146c0*/  FMUL.FTZ R24, R24, R7 ;  /* 0x0000000718187220 */ /* 0x000fe20000410000 */
[----:B------:R-:W-:Y:S01]  /*146d0*/  @!P0 FADD.FTZ R18, -R18, -RZ ;  /* 0x800000ff12128221 */ /* 0x000fe20000010100 */
[----:B------:R-:W-:Y:S01]  /*146e0*/  FMUL.FTZ R26, R26, R17 ;  /* 0x000000111a1a7220 */ /* 0x000fe20000410000 */
[C---:B------:R-:W-:Y:S01]  /*146f0*/  LOP3.LUT R16, R20.reuse, 0xffff0000, RZ, 0xc0, !PT ;  /* 0xffff000014107812 */ /* 0x040fe200078ec0ff */
[----:B------:R-:W-:Y:S01]  /*14700*/  FMUL.FTZ R38, R45, R38 ;  /* 0x000000262d267220 */ /* 0x000fe20000410000 */
[C---:B------:R-:W-:Y:S01]  /*14710*/  SHF.L.U32 R7, R21.reuse, 0x10, RZ ;  /* 0x0000001015077819 */ /* 0x040fe200000006ff */
        /* <DEDUP_REMOVED lines=25> */
.L_x_2924:
[----:B------:R-:W-:Y:S05]  /*148b0*/  BSYNC.RECONVERGENT B0 ;  /* 0x0000000000007941 */ /* 0x000fea0003800200 */
.L_x_2923:
[----:B-----5:R1:W-:Y:S02]  /*148c0*/  STS.128 [R0+0x6800], R4 ;  /* 0x0068000400007388 */ /* 0x0203e40000000c00 */
.L_x_2910:
[----:B------:R-:W-:Y:S05]  /*148d0*/  BSYNC.RECONVERGENT B2 ;  /* 0x0000000000027941 */ /* 0x000fea0003800200 */
.L_x_2909:
[----:B------:R-:W-:Y:S01]  /*148e0*/  IADD3 R30, PT, PT, R106, 0x20, RZ ;  /* 0x000000206a1e7810 */ /* 0x000fe20007ffe0ff */
[----:B------:R-:W-:Y:S03]  /*148f0*/  BSSY.RECONVERGENT B2, `(.L_x_2925) ;  /* 0x000016e000027945 */ /* 0x000fe60003800200 */
[----:B------:R-:W-:-:S13]  /*14900*/  ISETP.GE.AND P0, PT, R30, UR10, PT ;  /* 0x0000000a1e007c0c */ /* 0x000fda000bf06270 */
[----:B------:R-:W-:Y:S05]  /*14910*/  @P0 BRA `(.L_x_2926) ;  /* 0x0000001400ac0947 */ /* 0x000fea0003800000 */
[----:B-12-4-:R-:W1:Y:S01]  /*14920*/  LDC R34, c[0x0][0x440] ;  /* 0x00011000ff227b82 */ /* 0x016e620000000800 */
[C---:B------:R-:W-:Y:S01]  /*14930*/  LEA R38, P0, R2.reuse, R36, 0x6 ;  /* 0x0000002402267211 */ /* 0x040fe200078030ff */
[----:B------:R-:W-:Y:S01]  /*14940*/  BSSY.RECONVERGENT B1, `(.L_x_2927) ;  /* 0x000005b000017945 */ /* 0x000fe20003800200 */
[----:B------:R-:W-:Y:S02]  /*14950*/  IMAD.SHL.U32 R33, R101, 0x20, RZ ;  /* 0x0000002065217824 */ /* 0x000fe400078e00ff */
[----:B------:R-:W-:Y:S02]  /*14960*/  LEA.HI.X R39, R2, R37, R3, 0x6, P0 ;  /* 0x0000002502277211 */ /* 0x000fe400000f3403 */
        /* <DEDUP_REMOVED lines=21> */
[----:B------:R-:W3:Y:S04]  /*14ac0*/  LDG.E.128 R4, desc[UR4][R4.64] ;  /* 0x0000000404047981 */ /* 0x000ee8000c1e1d00 */
[----:B------:R-:W2:Y:S01]  /*14ad0*/  LDG.E.128 R20, desc[UR4][R20.64] ;  /* 0x0000000414147981 */ /* 0x000ea2000c1e1d00 */
        /* <DEDUP_REMOVED lines=11> */
[----:B---3--:R-:W-:Y:S01]  /*14b90*/  SHF.L.U32 R43, R4, 0x10, RZ ;  /* 0x00000010042b7819 */ /* 0x008fe200000006ff */
[----:B------:R-:W-:Y:S01]  /*14ba0*/  IMAD.U32 R45, R6, 0x10000, RZ ;  /* 0x00010000062d7824 */ /* 0x000fe200078e00ff */
[----:B------:R-:W-:Y:S01]  /*14bb0*/  LOP3.LUT R27, R4, 0xffff0000, RZ, 0xc0, !PT ;  /* 0xffff0000041b7812 */ /* 0x000fe200078ec0ff */
[C---:B------:R-:W-:Y:S01]  /*14bc0*/  IMAD.U32 R4, R5.reuse, 0x10000, RZ ;  /* 0x0001000005047824 */ /* 0x040fe200078e00ff */
[----:B------:R-:W-:Y:S01]  /*14bd0*/  LOP3.LUT R46, R5, 0xffff0000, RZ, 0xc0, !PT ;  /* 0xffff0000052e7812 */ /* 0x000fe200078ec0ff */
[----:B--2---:R-:W-:Y:S01]  /*14be0*/  IMAD.U32 R47, R21, 0x10000, RZ ;  /* 0x00010000152f7824 */ /* 0x004fe200078e00ff */
        /* <DEDUP_REMOVED lines=46> */
.L_x_2930:
[----:B------:R-:W-:Y:S05]  /*14ed0*/  BSYNC.RECONVERGENT B0 ;  /* 0x0000000000007941 */ /* 0x000fea0003800200 */
.L_x_2929:
[----:B-----5:R4:W-:Y:S02]  /*14ee0*/  STS.128 [R0+0x1000], R24 ;  /* 0x0010001800007388 */ /* 0x0209e40000000c00 */
.L_x_2928:
[----:B------:R-:W-:Y:S05]  /*14ef0*/  BSYNC.RECONVERGENT B1 ;  /* 0x0000000000017941 */ /* 0x000fea0003800200 */
.L_x_2927:
        /* <DEDUP_REMOVED lines=87> */
.L_x_2934:
[----:B------:R-:W-:Y:S05]  /*15470*/  BSYNC.RECONVERGENT B0 ;  /* 0x0000000000007941 */ /* 0x000fea0003800200 */
.L_x_2933:
[----:B-----5:R1:W-:Y:S02]  /*15480*/  STS.128 [R0+0x3000], R24 ;  /* 0x0030001800007388 */ /* 0x0203e40000000c00 */
.L_x_2932:
[----:B------:R-:W-:Y:S05]  /*15490*/  BSYNC.RECONVERGENT B1 ;  /* 0x0000000000017941 */ /* 0x000fea0003800200 */
.L_x_2931:
        /* <DEDUP_REMOVED lines=87> */
.L_x_2938:
[----:B------:R-:W-:Y:S05]  /*15a10*/  BSYNC.RECONVERGENT B0 ;  /* 0x0000000000007941 */ /* 0x000fea0003800200 */
.L_x_2937:
[----:B-----5:R4:W-:Y:S02]  /*15a20*/  STS.128 [R0+0x5000], R24 ;  /* 0x0050001800007388 */ /* 0x0209e40000000c00 */
.L_x_2936:
[----:B------:R-:W-:Y:S05]  /*15a30*/  BSYNC.RECONVERGENT B1 ;  /* 0x0000000000017941 */ /* 0x000fea0003800200 */
.L_x_2935:
[----:B------:R-:W-:-:S13]  /*15a40*/  ISETP.GE.AND P0, PT, R9, R34, PT ;  /* 0x000000220900720c */ /* 0x000fda0003f06270 */
[----:B------:R1:W-:Y:S01]  /*15a50*/  @P0 STS.128 [R0+0x7000], RZ ;  /* 0x007000ff00000388 */ /* 0x0003e20000000c00 */
[----:B------:R-:W-:Y:S05]  /*15a60*/  @P0 BRA `(.L_x_2926) ;  /* 0x0000000400580947 */ /* 0x000fea0003800000 */
[----:B------:R1:W5:Y:S01]  /*15a70*/  LDG.E.128 R4, desc[UR4][R38.64+0x180] ;  /* 0x0001800426047981 */ /* 0x000362000c1e1d00 */
        /* <DEDUP_REMOVED lines=16> */
[----:B-1--4-:R-:W-:-:S04]  /*15b80*/  IMAD.WIDE R24, R23, 0x2, R38 ;  /* 0x0000000217187825 */ /* 0x012fc800078e0226 */
        /* <DEDUP_REMOVED lines=66> */
.L_x_2940:
[----:B------:R-:W-:Y:S05]  /*15fb0*/  BSYNC.RECONVERGENT B0 ;  /* 0x0000000000007941 */ /* 0x000fea0003800200 */
.L_x_2939:
[----:B-----5:R1:W-:Y:S02]  /*15fc0*/  STS.128 [R0+0x7000], R4 ;  /* 0x0070000400007388 */ /* 0x0203e40000000c00 */
.L_x_2926:
[----:B------:R-:W-:Y:S05]  /*15fd0*/  BSYNC.RECONVERGENT B2 ;  /* 0x0000000000027941 */ /* 0x000fea0003800200 */
.L_x_2925:
[----:B-12-4-:R-:W-:-:S04]  /*15fe0*/  IADD3 R34, PT, PT, R106, 0x30, RZ ;  /* 0x000000306a227810 */ /* 0x016fc80007ffe0ff */
[----:B------:R-:W-:-:S13]  /*15ff0*/  ISETP.GE.AND P0, PT, R34, UR10, PT ;  /* 0x0000000a22007c0c */ /* 0x000fda000bf06270 */
[----:B------:R-:W-:Y:S05]  /*16000*/  @P0 BRA `(.L_x_2830) ;  /* 0x0000001400bc0947 */ /* 0x000fea0003800000 */
[----:B------:R-:W1:Y:S01]  /*16010*/  LDC R33, c[0x0][0x440] ;  /* 0x00011000ff217b82 */ /* 0x000e620000000800 */
[----:B---3--:R-:W-:Y:S01]  /*16020*/  IMAD.WIDE.U32 R36, R2, 0x60, R36 ;  /* 0x0000006002247825 */ /* 0x008fe200078e0024 */
        /* <DEDUP_REMOVED lines=11> */
[----:B------:R-:W3:Y:S01]  /*160e0*/  LDCU.64 UR8, c[0x0][0x4d0] ;  /* 0x00009a00ff0877ac */ /* 0x000ee20008000a00 */
        /* <DEDUP_REMOVED lines=9> */
[----:B---3--:R-:W-:-:S04]  /*16180*/  IADD3 R4, P1, PT, R16, UR8, RZ ;  /* 0x0000000810047c10 */ /* 0x008fc8000ff3e0ff */
[----:B------:R-:W-:Y:S01]  /*16190*/  IADD3.X R5, PT, PT, R2, UR9, RZ, P1, !PT ;  /* 0x0000000902057c10 */ /* 0x000fe20008ffe4ff */
[----:B------:R-:W3:Y:S01]  /*161a0*/  LDCU.64 UR8, c[0x0][0x4c8] ;  /* 0x00009900ff0877ac */ /* 0x000ee20008000a00 */
[----:B------:R-:W-:-:S04]  /*161b0*/  IMAD.WIDE R20, R17, 0x2, R36 ;  /* 0x0000000211147825 */ /* 0x000fc800078e0224 */
[----:B------:R-:W4:Y:S04]  /*161c0*/  LDG.E.128 R4, desc[UR4][R4.64] ;  /* 0x0000000404047981 */ /* 0x000f28000c1e1d00 */
[----:B------:R-:W2:Y:S01]  /*161d0*/  LDG.E.128 R20, desc[UR4][R20.64] ;  /* 0x0000000414147981 */ /* 0x000ea2000c1e1d00 */
[----:B---3--:R-:W-:-:S04]  /*161e0*/  IADD3 R16, P1, PT, R16, UR8, RZ ;  /* 0x0000000810107c10 */ /* 0x008fc8000ff3e0ff */
[----:B------:R-:W-:-:S06]  /*161f0*/  IADD3.X R17, PT, PT, R2, UR9, RZ, P1, !PT ;  /* 0x0000000902117c10 */ /* 0x000fcc0008ffe4ff */
[----:B------:R-:W3:Y:S01]  /*16200*/  LDG.E.128 R16, desc[UR4][R16.64] ;  /* 0x0000000410107981 */ /* 0x000ee2000c1e1d00 */
        /* <DEDUP_REMOVED lines=13> */
[----:B--2---:R-:W-:Y:S01]  /*162e0*/  IMAD.U32 R45, R21, 0x10000, RZ ;  /* 0x00010000152d7824 */ /* 0x004fe200078e00ff */
        /* <DEDUP_REMOVED lines=17> */
[----:B---3--:R-:W-:Y:S01]  /*16400*/  LOP3.LUT R23, R17, 0xffff0000, RZ, 0xc0, !PT ;  /* 0xffff000011177812 */ /* 0x008fe200078ec0ff */
        /* <DEDUP_REMOVED lines=29> */
.L_x_2944:
[----:B------:R-:W-:Y:S05]  /*165e0*/  BSYNC.RECONVERGENT B0 ;  /* 0x0000000000007941 */ /* 0x000fea0003800200 */
.L_x_2943:
[----:B-----5:R3:W-:Y:S02]  /*165f0*/  STS.128 [R0+0x1800], R24 ;  /* 0x0018001800007388 */ /* 0x0207e40000000c00 */
.L_x_2942:
[----:B------:R-:W-:Y:S05]  /*16600*/  BSYNC.RECONVERGENT B1 ;  /* 0x0000000000017941 */ /* 0x000fea0003800200 */
.L_x_2941:
[----:B------:R-:W-:Y:S01]  /*16610*/  ISETP.GE.AND P0, PT, R11, R33, PT ;  /* 0x000000210b00720c */ /* 0x000fe20003f06270 */
[----:B------:R-:W-:-:S12]  /*16620*/  BSSY.RECONVERGENT B1, `(.L_x_2945) ;  /* 0x0000059000017945 */ /* 0x000fd80003800200 */
[----:B------:R4:W-:Y:S01]  /*16630*/  @P0 STS.128 [R0+0x3800], RZ ;  /* 0x003800ff00000388 */ /* 0x0009e20000000c00 */
[----:B------:R-:W-:Y:S05]  /*16640*/  @P0 BRA `(.L_x_2946) ;  /* 0x0000000400580947 */ /* 0x000fea0003800000 */
[----:B---3--:R3:W5:Y:S01]  /*16650*/  LDG.E.128 R24, desc[UR4][R36.64+0x80] ;  /* 0x0000800424187981 */ /* 0x008762000c1e1d00 */
        /* <DEDUP_REMOVED lines=18> */
[----:B------:R-:W4:Y:S01]  /*16780*/  LDG.E.128 R20, desc[UR4][R20.64+0x80] ;  /* 0x0000800414147981 */ /* 0x000f22000c1e1d00 */
[----:B-1----:R-:W-:-:S04]  /*16790*/  IADD3 R16, P1, PT, R16, UR8, RZ ;  /* 0x0000000810107c10 */ /* 0x002fc8000ff3e0ff */
        /* <DEDUP_REMOVED lines=15> */
[----:B----4-:R-:W-:Y:S01]  /*16890*/  IMAD.U32 R45, R21, 0x10000, RZ ;  /* 0x00010000152d7824 */ /* 0x010fe200078e00ff */
        /* <DEDUP_REMOVED lines=47> */
.L_x_2948:
[----:B------:R-:W-:Y:S05]  /*16b90*/  BSYNC.RECONVERGENT B0 ;  /* 0x0000000000007941 */ /* 0x000fea0003800200 */
.L_x_2947:
[----:B-----5:R1:W-:Y:S02]  /*16ba0*/  STS.128 [R0+0x3800], R24 ;  /* 0x0038001800007388 */ /* 0x0203e40000000c00 */
.L_x_2946:
[----:B------:R-:W-:Y:S05]  /*16bb0*/  BSYNC.RECONVERGENT B1 ;  /* 0x0000000000017941 */ /* 0x000fea0003800200 */
.L_x_2945:
[----:B------:R-:W-:Y:S01]  /*16bc0*/  ISETP.GE.AND P0, PT, R10, R33, PT ;  /* 0x000000210a00720c */ /* 0x000fe20003f06270 */
[----:B------:R-:W-:-:S12]  /*16bd0*/  BSSY.RECONVERGENT B1, `(.L_x_2949) ;  /* 0x0000059000017945 */ /* 0x000fd80003800200 */
[----:B------:R1:W-:Y:S01]  /*16be0*/  @P0 STS.128 [R0+0x5800], RZ ;  /* 0x005800ff00000388 */ /* 0x0003e20000000c00 */
[----:B------:R-:W-:Y:S05]  /*16bf0*/  @P0 BRA `(.L_x_2950) ;  /* 0x0000000400580947 */ /* 0x000fea0003800000 */
[----:B-1-3--:R1:W5:Y:S01]  /*16c00*/  LDG.E.128 R24, desc[UR4][R36.64+0x100] ;  /* 0x0001000424187981 */ /* 0x00a362000c1e1d00 */
        /* <DEDUP_REMOVED lines=17> */
[----:B------:R-:W2:Y:S04]  /*16d20*/  LDG.E.128 R4, desc[UR4][R4.64+0x100] ;  /* 0x0001000404047981 */ /* 0x000ea8000c1e1d00 */
[----:B------:R-:W4:Y:S01]  /*16d30*/  LDG.E.128 R20, desc[UR4][R20.64+0x100] ;  /* 0x0001000414147981 */ /* 0x000f22000c1e1d00 */
        /* <DEDUP_REMOVED lines=64> */
.L_x_2952:
[----:B------:R-:W-:Y:S05]  /*17140*/  BSYNC.RECONVERGENT B0 ;  /* 0x0000000000007941 */ /* 0x000fea0003800200 */
.L_x_2951:
[----:B-----5:R3:W-:Y:S02]  /*17150*/  STS.128 [R0+0x5800], R24 ;  /* 0x0058001800007388 */ /* 0x0207e40000000c00 */
.L_x_2950:
[----:B------:R-:W-:Y:S05]  /*17160*/  BSYNC.RECONVERGENT B1 ;  /* 0x0000000000017941 */ /* 0x000fea0003800200 */
.L_x_2949:
        /* <DEDUP_REMOVED lines=15> */
[----:B------:R-:W-:Y:S02]  /*17260*/  IMAD.SHL.U32 R2, R3, 0x2, RZ ;  /* 0x0000000203027824 */ /* 0x000fe400078e00ff */
[----:B-1-3--:R-:W-:Y:S01]  /*17270*/  IMAD.WIDE R24, R31, 0x2, R36 ;  /* 0x000000021f187825 */ /* 0x00afe200078e0224 */
[----:B------:R-:W-:Y:S02]  /*17280*/  SHF.L.U64.HI R3, R3, 0x1, R8 ;  /* 0x0000000103037819 */ /* 0x000fe40000010208 */
[----:B--2---:R-:W-:-:S03]  /*17290*/  IADD3 R16, P1, PT, R2, UR8, RZ ;  /* 0x0000000802107c10 */ /* 0x004fc6000ff3e0ff */
        /* <DEDUP_REMOVED lines=15> */
[C---:B--2---:R-:W-:Y:S01]  /*17390*/  IMAD.U32 R6, R25.reuse, 0x10000, RZ ;  /* 0x0001000019067824 */ /* 0x044fe200078e00ff */
[----:B------:R-:W-:Y:S01]  /*173a0*/  LOP3.LUT R33, R25, 0xffff0000, RZ, 0xc0, !PT ;  /* 0xffff000019217812 */ /* 0x000fe200078ec0ff */
[----:B------:R-:W-:Y:S01]  /*173b0*/  IMAD.U32 R31, R26, 0x10000, RZ ;  /* 0x000100001a1f7824 */ /* 0x000fe200078e00ff */
[----:B------:R-:W-:-:S02]  /*173c0*/  SHF.L.U32 R28, R24, 0x10, RZ ;  /* 0x00000010181c7819 */ /* 0x000fc400000006ff */
[----:B------:R-:W-:Y:S02]  /*173d0*/  LOP3.LUT R7, R24, 0xffff0000, RZ, 0xc0, !PT ;  /* 0xffff000018077812 */ /* 0x000fe400078ec0ff */
[----:B------:R-:W-:Y:S01]  /*173e0*/  LOP3.LUT R25, R26, 0xffff0000, RZ, 0xc0, !PT ;  /* 0xffff00001a197812 */ /* 0x000fe200078ec0ff */
[C---:B---3--:R-:W-:Y:S01]  /*173f0*/  IMAD.U32 R35, R16.reuse, 0x10000, RZ ;  /* 0x0001000010237824 */ /* 0x048fe200078e00ff */
[C---:B------:R-:W-:Y:S02]  /*17400*/  SHF.L.U32 R24, R27.reuse, 0x10, RZ ;  /* 0x000000101b187819 */ /* 0x040fe400000006ff */
[----:B------:R-:W-:Y:S01]  /*17410*/  LOP3.LUT R26, R27, 0xffff0000, RZ, 0xc0, !PT ;  /* 0xffff00001b1a7812 */ /* 0x000fe200078ec0ff */
[----:B------:R-:W-:Y:S01]  /*17420*/  IMAD.U32 R27, R17, 0x10000, RZ ;  /* 0x00010000111b7824 */ /* 0x000fe200078e00ff */
[----:B------:R-:W-:Y:S01]  /*17430*/  LOP3.LUT R16, R16, 0xffff0000, RZ, 0xc0, !PT ;  /* 0xffff000010107812 */ /* 0x000fe200078ec0ff */
[----:B------:R-:W-:Y:S01]  /*17440*/  @!P0 FADD.FTZ R35, -R35, -RZ ;  /* 0x800000ff23238221 */ /* 0x000fe20000010100 */
        /* <DEDUP_REMOVED lines=10> */
[----:B------:R-:W-:Y:S01]  /*174f0*/  @!P0 FADD.FTZ R17, -R17, -RZ ;  /* 0x800000ff11118221 */ /* 0x000fe20000010100 */
[----:B------:R-:W-:Y:S01]  /*17500*/  @!P0 FADD.FTZ R18, -R18, -RZ ;  /* 0x800000ff12128221 */ /* 0x000fe20000010100 */
[----:B------:R-:W-:Y:S01]  /*17510*/  FMUL.FTZ R16, R7, R16 ;  /* 0x0000001007107220 */ /* 0x000fe20000410000 */
[----:B------:R-:W-:Y:S01]  /*17520*/  @!P0 FADD.FTZ R36, -R36, -RZ ;  /* 0x800000ff24248221 */ /* 0x000fe20000010100 */
[----:B------:R-:W-:Y:S01]  /*17530*/  FMUL.FTZ R33, R33, R38 ;  /* 0x0000002621217220 */ /* 0x000fe20000410000 */
[----:B------:R-:W-:Y:S01]  /*17540*/  FMUL.FTZ R19, R26, R19 ;  /* 0x000000131a137220 */ /* 0x000fe20000410000 */
[C---:B----4-:R-:W-:Y:S01]  /*17550*/  LOP3.LUT R27, R21.reuse, 0xffff0000, RZ, 0xc0, !PT ;  /* 0xffff0000151b7812 */ /* 0x050fe200078ec0ff */
        /* <DEDUP_REMOVED lines=24> */
.L_x_2954:
[----:B------:R-:W-:Y:S05]  /*176e0*/  BSYNC.RECONVERGENT B0 ;  /* 0x0000000000007941 */ /* 0x000fea0003800200 */
.L_x_2953:
[----:B-----5:R1:W-:Y:S02]  /*176f0*/  STS.128 [R0+0x7800], R4 ;  /* 0x0078000400007388 */ /* 0x0203e40000000c00 */
.L_x_2830:
[----:B------:R-:W-:Y:S05]  /*17700*/  BSYNC.RECONVERGENT B3 ;  /* 0x0000000000037941 */ /* 0x000fea0003800200 */
.L_x_2822:
        /* <DEDUP_REMOVED lines=11> */
[--C-:B-1----:R-:W-:Y:S02]  /*177c0*/  @!P3 IMAD.MOV.U32 R4, RZ, RZ, R226.reuse ;  /* 0x000000ffff04b224 */ /* 0x102fe400078e00e2 */
        /* <DEDUP_REMOVED lines=23> */
.L_x_2956:
[----:B------:R-:W-:Y:S05]  /*17940*/  BSYNC.RECONVERGENT B0 ;  /* 0x0000000000007941 */ /* 0x000fea0003800200 */
.L_x_2955:
        /* <DEDUP_REMOVED lines=29> */
.L_x_2958:
[----:B------:R-:W-:Y:S05]  /*17b20*/  BSYNC.RECONVERGENT B0 ;  /* 0x0000000000007941 */ /* 0x000fea0003800200 */
.L_x_2957:
        /* <DEDUP_REMOVED lines=31> */
.L_x_2960:
[----:B------:R-:W-:Y:S05]  /*17d20*/  BSYNC.RECONVERGENT B0 ;  /* 0x0000000000007941 */ /* 0x000fea0003800200 */
.L_x_2959:
[----:B------:R-:W-:Y:S04]  /*17d30*/  BSSY.RECONVERGENT B0, `(.L_x_2961) ;  /* 0x000001f000007945 */ /* 0x000fe80003800200 */
[----:B------:R-:W-:Y:S05]  /*17d40*/  @P5 BRA `(.L_x_2962) ;  /* 0x0000000000745947 */ /* 0x000fea0003800000 */
[----:B-1----:R-:W2:Y:S01]  /*17d50*/  LDC.64 R2, c[0x0][0x3b8] ;  /* 0x0000ee00ff027b82 */ /* 0x002ea20000000a00 */
[----:B------:R-:W1:Y:S02]  /*17d60*/  LDCU UR8, c[0x0][0x440] ;  /* 0x00008800ff0877ac */ /* 0x000e640008000800 */
[----:B-1----:R-:W-:Y:S02]  /*17d70*/  ISETP.GE.AND P3, PT, R14, UR8, PT ;  /* 0x000000080e007c0c */ /* 0x002fe4000bf66270 */
[----:B------:R-:W-:Y:S02]  /*17d80*/  ISETP.GE.AND P2, PT, R11, UR8, PT ;  /* 0x000000080b007c0c */ /* 0x000fe4000bf46270 */
[----:B------:R-:W-:Y:S01]  /*17d90*/  ISETP.GE.AND P1, PT, R10, UR8, PT ;  /* 0x000000080a007c0c */ /* 0x000fe2000bf26270 */
[----:B--2---:R-:W-:Y:S01]  /*17da0*/  IMAD.WIDE.U32 R4, R2, 0x60, R226 ;  /* 0x0000006002047825 */ /* 0x004fe200078e00e2 */
        /* <DEDUP_REMOVED lines=23> */
.L_x_2962:
[----:B------:R-:W-:Y:S05]  /*17f20*/  BSYNC.RECONVERGENT B0 ;  /* 0x0000000000007941 */ /* 0x000fea0003800200 */
.L_x_2961:
[----:B------:R-:W0:Y:S01]  /*17f30*/  LDGDEPBAR ;  /* 0x00000000000079af */ /* 0x000e220000000000 */
[----:B------:R-:W-:Y:S01]  /*17f40*/  BSSY.RECONVERGENT B0, `(.L_x_2963) ;  /* 0x0000026000007945 */ /* 0x000fe20003800200 */
        /* <DEDUP_REMOVED lines=8> */
[--C-:B--2---:R-:W-:Y:S02]  /*17fd0*/  @!P2 IMAD.MOV.U32 R4, RZ, RZ, R228.reuse ;  /* 0x000000ffff04a224 */ /* 0x104fe400078e00e4 */
        /* <DEDUP_REMOVED lines=24> */
.L_x_2964:
[----:B------:R1:W-:Y:S04]  /*18160*/  STS.128 [R0+0x10000], RZ ;  /* 0x010000ff00007388 */ /* 0x0003e80000000c00 */
[----:B------:R1:W-:Y:S04]  /*18170*/  STS.128 [R0+0x12000], RZ ;  /* 0x012000ff00007388 */ /* 0x0003e80000000c00 */
[----:B------:R1:W-:Y:S04]  /*18180*/  STS.128 [R0+0x14000], RZ ;  /* 0x014000ff00007388 */ /* 0x0003e80000000c00 */
[----:B------:R1:W-:Y:S02]  /*18190*/  STS.128 [R0+0x16000], RZ ;  /* 0x016000ff00007388 */ /* 0x0003e40000000c00 */
.L_x_2965:
[----:B------:R-:W-:Y:S05]  /*181a0*/  BSYNC.RECONVERGENT B0 ;  /* 0x0000000000007941 */ /* 0x000fea0003800200 */
.L_x_2963:
[----:B------:R-:W-:Y:S01]  /*181b0*/  ISETP.GE.AND P0, PT, R32, UR9, PT ;  /* 0x0000000920007c0c */ /* 0x000fe2000bf06270 */
[----:B------:R-:W-:Y:S01]  /*181c0*/  IMAD.SHL.U32 R212, R64, 0x20, RZ ;  /* 0x0000002040d47824 */ /* 0x000fe200078e00ff */
[--C-:B-1----:R-:W-:Y:S01]  /*181d0*/  LOP3.LUT R2, R103, 0x8, R64.reuse, 0x78, !PT ;  /* 0x0000000867027812 */ /* 0x102fe200078e7840 */
[----:B------:R-:W-:Y:S01]  /*181e0*/  BSSY.RECONVERGENT B0, `(.L_x_2966) ;  /* 0x0000029000007945 */ /* 0x000fe20003800200 */
[----:B------:R-:W-:Y:S02]  /*181f0*/  SHF.R.U32.HI R3, RZ, 0x4, R64 ;  /* 0x00000004ff037819 */ /* 0x000fe40000011640 */
[----:B------:R-:W-:Y:S01]  /*18200*/  LOP3.LUT R212, R212, 0x7c00, RZ, 0xc0, !PT ;  /* 0x00007c00d4d47812 */ /* 0x000fe200078ec0ff */
[----:B------:R-:W-:Y:S01]  /*18210*/  IMAD.SHL.U32 R2, R2, 0x2, RZ ;  /* 0x0000000202027824 */ /* 0x000fe200078e00ff */
[----:B------:R-:W-:Y:S01]  /*18220*/  ISETP.GE.AND P6, PT, R30, UR9, PT ;  /* 0x000000091e007c0c */ /* 0x000fe2000bfc6270 */
[----:B------:R-:W-:Y:S01]  /*18230*/  IMAD.SHL.U32 R3, R3, 0x400, RZ ;  /* 0x0000040003037824 */ /* 0x000fe200078e00ff */
[----:B------:R-:W-:-:S02]  /*18240*/  ISETP.GE.AND P5, PT, R34, UR9, PT ;  /* 0x0000000922007c0c */ /* 0x000fc4000bfa6270 */
[----:B------:R-:W-:Y:S01]  /*18250*/  LOP3.LUT R167, R212, 0x200, R61, 0xf8, !PT ;  /* 0x00000200d4a77812 */ /* 0x000fe200078ef83d */
[----:B------:R1:W-:Y:S01]  /*18260*/  @P0 STS.128 [R0+0x10800], RZ ;  /* 0x010800ff00000388 */ /* 0x0003e20000000c00 */
[----:B------:R-:W-:-:S03]  /*18270*/  LOP3.LUT R3, R2, 0x400, R3, 0xf8, !PT ;  /* 0x0000040002037812 */ /* 0x000fc600078ef803 */
[----:B------:R1:W-:Y:S04]  /*18280*/  @P0 STS.128 [R0+0x12800], RZ ;  /* 0x012800ff00000388 */ /* 0x0003e80000000c00 */
[----:B------:R1:W-:Y:S04]  /*18290*/  @P0 STS.128 [R0+0x14800], RZ ;  /* 0x014800ff00000388 */ /* 0x0003e80000000c00 */
[----:B------:R1:W-:Y:S01]  /*182a0*/  @P0 STS.128 [R0+0x16800], RZ ;  /* 0x016800ff00000388 */ /* 0x0003e20000000c00 */
[----:B------:R-:W-:Y:S05]  /*182b0*/  @P0 BRA `(.L_x_2967) ;  /* 0x00000000006c0947 */ /* 0x000fea0003800000 */
[----:B------:R-:W3:Y:S01]  /*182c0*/  LDCU UR8, c[0x0][0x440] ;  /* 0x00008800ff0877ac */ /* 0x000ee20008000800 */
[----:B--2---:R-:W-:-:S04]  /*182d0*/  LEA R4, P4, R65, R228, 0x1 ;  /* 0x000000e441047211 */ /* 0x004fc800078808ff */
        /* <DEDUP_REMOVED lines=25> */
.L_x_2967:
[----:B------:R-:W-:Y:S05]  /*18470*/  BSYNC.RECONVERGENT B0 ;  /* 0x0000000000007941 */ /* 0x000fea0003800200 */
.L_x_2966:
        /* <DEDUP_REMOVED lines=8> */
[----:B--2---:R-:W3:Y:S01]  /*18500*/  LDC.64 R4, c[0x0][0x3c0] ;  /* 0x0000f000ff047b82 */ /* 0x004ee20000000a00 */
[----:B------:R-:W2:Y:S02]  /*18510*/  LDCU UR8, c[0x0][0x440] ;  /* 0x00008800ff0877ac */ /* 0x000ea40008000800 */
[----:B--2---:R-:W-:Y:S02]  /*18520*/  ISETP.GE.AND P3, PT, R14, UR8, PT ;  /* 0x000000080e007c0c */ /* 0x004fe4000bf66270 */
        /* <DEDUP_REMOVED lines=25> */
.L_x_2969:
[----:B------:R-:W-:Y:S05]  /*186c0*/  BSYNC.RECONVERGENT B0 ;  /* 0x0000000000007941 */ /* 0x000fea0003800200 */
.L_x_2968:
[----:B------:R1:W-:Y:S01]  /*186d0*/  @P5 STS.128 [R0+0x11800], RZ ;  /* 0x011800ff00005388 */ /* 0x0003e20000000c00 */
[----:B------:R-:W-:Y:S03]  /*186e0*/  BSSY.RECONVERGENT B0, `(.L_x_2970) ;  /* 0x0000022000007945 */ /* 0x000fe60003800200 */
[----:B------:R1:W-:Y:S04]  /*186f0*/  @P5 STS.128 [R0+0x13800], RZ ;  /* 0x013800ff00005388 */ /* 0x0003e80000000c00 */
[----:B------:R1:W-:Y:S04]  /*18700*/  @P5 STS.128 [R0+0x15800], RZ ;  /* 0x015800ff00005388 */ /* 0x0003e80000000c00 */
[----:B------:R1:W-:Y:S01]  /*18710*/  @P5 STS.128 [R0+0x17800], RZ ;  /* 0x017800ff00005388 */ /* 0x0003e20000000c00 */
[----:B------:R-:W-:Y:S05]  /*18720*/  @P5 BRA `(.L_x_2971) ;  /* 0x0000000000745947 */ /* 0x000fea0003800000 */
[----:B--2---:R-:W3:Y:S01]  /*18730*/  LDC.64 R4, c[0x0][0x3c0] ;  /* 0x0000f000ff047b82 */ /* 0x004ee20000000a00 */
[----:B------:R-:W2:Y:S02]  /*18740*/  LDCU UR8, c[0x0][0x440] ;  /* 0x00008800ff0877ac */ /* 0x000ea40008000800 */
[----:B--2---:R-:W-:Y:S02]  /*18750*/  ISETP.GE.AND P3, PT, R14, UR8, PT ;  /* 0x000000080e007c0c */ /* 0x004fe4000bf66270 */
        /* <DEDUP_REMOVED lines=26> */
.L_x_2971:
[----:B------:R-:W-:Y:S05]  /*18900*/  BSYNC.RECONVERGENT B0 ;  /* 0x0000000000007941 */ /* 0x000fea0003800200 */
.L_x_2970:
[----:B------:R-:W-:Y:S01]  /*18910*/  LDSM.16.M88.4 R56, [R97] ;  /* 0x000000006138783b */ /* 0x000fe20000000200 */
[----:B------:R-:W-:Y:S01]  /*18920*/  IMAD.MOV.U32 R2, RZ, RZ, 0x20 ;  /* 0x00000020ff027424 */ /* 0x000fe200078e00ff */
[----:B------:R-:W-:Y:S01]  /*18930*/  LOP3.LUT P0, RZ, R64, 0x2, RZ, 0xc0, !PT ;  /* 0x0000000240ff7812 */ /* 0x000fe2000780c0ff */
[----:B------:R-:W-:Y:S01]  /*18940*/  VIADD R45, R3, UR6 ;  /* 0x00000006032d7c36 */ /* 0x000fe20008000000 */
[----:B------:R-:W1:Y:S01]  /*18950*/  LDSM.16.M88.4 R28, [R3+UR6+0x8000] ;  /* 0x00800006031c783b */ /* 0x000e620008000200 */
[----:B------:R-:W-:Y:S01]  /*18960*/  IMAD.MOV.U32 R12, RZ, RZ, 0x40 ;  /* 0x00000040ff0c7424 */ /* 0x000fe200078e00ff */
[----:B------:R-:W-:Y:S01]  /*18970*/  SEL R8, R2, 0xffffffe0, !P0 ;  /* 0xffffffe002087807 */ /* 0x000fe20004000000 */
[----:B------:R-:W2:Y:S01]  /*18980*/  LDCU UR8, c[0x0][0x508] ;  /* 0x0000a100ff0877ac */ /* 0x000ea20008000800 */
[----:B------:R-:W1:Y:S01]  /*18990*/  LDSM.16.M88.4 R20, [R3+UR6+0x8800] ;  /* 0x008800060314783b */ /* 0x000e620008000200 */
[----:B------:R-:W-:Y:S01]  /*189a0*/  ISETP.NE.AND P0, PT, R67, RZ, PT ;  /* 0x000000ff4300720c */ /* 0x000fe20003f05270 */
[----:B------:R-:W-:Y:S01]  /*189b0*/  IMAD.U32 R232, RZ, RZ, UR23 ;  /* 0x00000017ffe87e24 */ /* 0x000fe2000f8e00ff */
[----:B------:R-:W-:Y:S01]  /*189c0*/  LOP3.LUT R68, R68, 0x1f0, RZ, 0xc0, !PT ;  /* 0x000001f044447812 */ /* 0x000fe200078ec0ff */
[--C-:B------:R-:W-:Y:S01]  /*189d0*/  IMAD.IADD R65, R97, 0x1, R8.reuse ;  /* 0x0000000161417824 */ /* 0x100fe200078e0208 */
[----:B-----5:R-:W1:Y:S01]  /*189e0*/  LDSM.16.M88.4 R76, [R3+UR6+0x9000] ;  /* 0x00900006034c783b */ /* 0x020e620008000200 */
[----:B------:R-:W-:Y:S01]  /*189f0*/  IMAD.IADD R13, R45, 0x1, R8 ;  /* 0x000000012d0d7824 */ /* 0x000fe200078e0208 */
[----:B------:R-:W-:Y:S01]  /*18a00*/  SEL R12, R12, 0xffffffc0, !P0 ;  /* 0xffffffc00c0c7807 */ /* 0x000fe20004000000 */
[----:B------:R-:W-:Y:S01]  /*18a10*/  UISETP.GT.AND UP0, UPT, UR28, UR7, UPT ;  /* 0x000000071c00728c */ /* 0x000fe2000bf04270 */
[----:B--234-:R-:W2:Y:S01]  /*18a20*/  LDSM.16.M88.4 R36, [R3+UR6+0x9800] ;  /* 0x009800060324783b */ /* 0x01cea20008000200 */
[----:B------:R-:W-:-:S02]  /*18a30*/  IMAD.U32 R224, RZ, RZ, UR26 ;  /* 0x0000001affe07e24 */ /* 0x000fc4000f8e00ff */
[--C-:B------:R-:W-:Y:S01]  /*18a40*/  IMAD.IADD R71, R97, 0x1, R12.reuse ;  /* 0x0000000161477824 */ /* 0x100fe200078e020c */
[----:B------:R-:W-:Y:S01]  /*18a50*/  LDSM.16.M88.4 R88, [R65] ;  /* 0x000000004158783b */ /* 0x000fe20000000200 */
[----:B------:R-:W-:Y:S02]  /*18a60*/  IMAD.IADD R67, R45, 0x1, R12 ;  /* 0x000000012d437824 */ /* 0x000fe400078e020c */
[C---:B------:R-:W-:Y:S01]  /*18a70*/  IMAD.IADD R69, R8.reuse, 0x1, R71 ;  /* 0x0000000108457824 */ /* 0x040fe200078e0247 */
[----:B------:R-:W3:Y:S01]  /*18a80*/  LDSM.16.M88.4 R4, [R13+0x8000] ;  /* 0x008000000d04783b */ /* 0x000ee20000000200 */
[----:B------:R-:W-:Y:S01]  /*18a90*/  IMAD.IADD R66, R8, 0x1, R67 ;  /* 0x0000000108427824 */ /* 0x000fe200078e0243 */
[----:B------:R-:W-:Y:S02]  /*18aa0*/  UIADD3 UR8, UPT, UPT, UR26, UR8, -UR20 ;  /* 0x000000081a087290 */ /* 0x000fe4000fffe814 */
[----:B------:R-:W4:Y:S04]  /*18ab0*/  LDSM.16.M88.4 R16, [R13+0x8800] ;  /* 0x008800000d10783b */ /* 0x000f280000000200 */
[----:B------:R-:W4:Y:S04]  /*18ac0*/  LDSM.16.M88.4 R40, [R13+0x9000] ;  /* 0x009000000d28783b */ /* 0x000f280000000200 */
[----:B------:R-:W4:Y:S04]  /*18ad0*/  LDSM.16.M88.4 R92, [R13+0x9800] ;  /* 0x009800000d5c783b */ /* 0x000f280000000200 */
[----:B------:R-:W-:Y:S01]  /*18ae0*/  LDSM.16.M88.4 R84, [R67+0x8000] ;  /* 0x008000004354783b */ /* 0x000fe20000000200 */
[C---:B-1----:R-:W-:Y:S03]  /*18af0*/  HMMA.16816.F32.BF16 R32, R56.reuse, R28, RZ ;  /* 0x0000001c3820723c */ /* 0x042fe600000418ff */
[----:B------:R-:W-:Y:S04]  /*18b00*/  LDSM.16.M88.4 R52, [R67+0x8800] ;  /* 0x008800004334783b */ /* 0x000fe80000000200 */
        /* <DEDUP_REMOVED lines=10> */
[----:B------:R-:W-:Y:S07]  /*18bb0*/  LDSM.16.M88.4 R36, [R67+0x9800] ;  /* 0x009800004324783b */ /* 0x000fee0000000200 */
[C---:B---3--:R-:W-:Y:S08]  /*18bc0*/  HMMA.16816.F32.BF16 R32, R88.reuse, R4, R32 ;  /* 0x000000045820723c */ /* 0x048ff00000041820 */
[C---:B------:R-:W-:Y:S01]  /*18bd0*/  HMMA.16816.F32.BF16 R28, R88.reuse, R6, R28 ;  /* 0x00000006581c723c */ /* 0x040fe2000004181c */
[----:B------:R-:W1:Y:S07]  /*18be0*/  LDSM.16.M88.4 R4, [R71] ;  /* 0x000000004704783b */ /* 0x000e6e0000000200 */
[C---:B----4-:R-:W-:Y:S08]  /*18bf0*/  HMMA.16816.F32.BF16 R24, R88.reuse, R16, R24 ;  /* 0x000000105818723c */ /* 0x050ff00000041818 */
[C---:B------:R-:W-:Y:S01]  /*18c00*/  HMMA.16816.F32.BF16 R20, R88.reuse, R18, R20 ;  /* 0x000000125814723c */ /* 0x040fe20000041814 */
[----:B------:R-:W2:Y:S07]  /*18c10*/  LDSM.16.M88.4 R16, [R69] ;  /* 0x000000004510783b */ /* 0x000eae0000000200 */
[C---:B------:R-:W-:Y:S08]  /*18c20*/  HMMA.16816.F32.BF16 R80, R88.reuse, R40, R80 ;  /* 0x000000285850723c */ /* 0x040ff00000041850 */
[C---:B------:R-:W-:Y:S01]  /*18c30*/  HMMA.16816.F32.BF16 R76, R88.reuse, R42, R76 ;  /* 0x0000002a584c723c */ /* 0x040fe2000004184c */
[----:B------:R-:W3:Y:S07]  /*18c40*/  LDSM.16.M88.4 R40, [R66+0x8800] ;  /* 0x008800004228783b */ /* 0x000eee0000000200 */
        /* <DEDUP_REMOVED lines=9> */
[----:B------:R-:W4:Y:S07]  /*18ce0*/  LDSM.16.M88.4 R52, [R66+0x9800] ;  /* 0x009800004234783b */ /* 0x000f2e0000000200 */
[C---:B------:R-:W-:Y:S08]  /*18cf0*/  HMMA.16816.F32.BF16 R80, R4.reuse, R48, R80 ;  /* 0x000000300450723c */ /* 0x040ff00000041850 */
[C---:B------:R-:W-:Y:S01]  /*18d00*/  HMMA.16816.F32.BF16 R76, R4.reuse, R50, R76 ;  /* 0x00000032044c723c */ /* 0x040fe2000004184c */
[----:B------:R-:W-:Y:S07]  /*18d10*/  LDSM.16.M88.4 R48, [R3+UR6+0xa800] ;  /* 0x00a800060330783b */ /* 0x000fee0008000200 */
[C---:B------:R-:W-:Y:S08]  /*18d20*/  HMMA.16816.F32.BF16 R72, R4.reuse, R36, R72 ;  /* 0x000000240448723c */ /* 0x040ff00000041848 */
[----:B------:R-:W-:Y:S01]  /*18d30*/  HMMA.16816.F32.BF16 R56, R4, R38, R56 ;  /* 0x000000260438723c */ /* 0x000fe20000041838 */
[----:B------:R-:W-:Y:S04]  /*18d40*/  LDSM.16.M88.4 R36, [R97+0x2000] ;  /* 0x002000006124783b */ /* 0x000fe80000000200 */
[----:B------:R-:W4:Y:S03]  /*18d50*/  LDSM.16.M88.4 R4, [R3+UR6+0xa000] ;  /* 0x00a000060304783b */ /* 0x000f260008000200 */
        /* <DEDUP_REMOVED lines=8> */
[----:B------:R-:W-:Y:S07]  /*18de0*/  LDSM.16.M88.4 R84, [R13+0xb800] ;  /* 0x00b800000d54783b */ /* 0x000fee0000000200 */
[C---:B----4-:R-:W-:Y:S08]  /*18df0*/  HMMA.16816.F32.BF16 R72, R16.reuse, R52, R72 ;  /* 0x000000341048723c */ /* 0x050ff00000041848 */
[----:B------:R-:W-:Y:S01]  /*18e00*/  HMMA.16816.F32.BF16 R56, R16, R54, R56 ;  /* 0x000000361038723c */ /* 0x000fe20000041838 */
[----:B------:R-:W1:Y:S04]  /*18e10*/  LDSM.16.M88.4 R16, [R13+0xa000] ;  /* 0x00a000000d10783b */ /* 0x000e680000000200 */
[----:B------:R-:W-:Y:S03]  /*18e20*/  LDSM.16.M88.4 R52, [R71+0x2000] ;  /* 0x002000004734783b */ /* 0x000fe60000000200 */
[C---:B------:R-:W-:Y:S08]  /*18e30*/  HMMA.16816.F32.BF16 R32, R36.reuse, R4, R32 ;  /* 0x000000042420723c */ /* 0x040ff00000041820 */
        /* <DEDUP_REMOVED lines=15> */
[C---:B----4-:R-:W-:Y:S08]  /*18f30*/  HMMA.16816.F32.BF16 R24, R92.reuse, R4, R24 ;  /* 0x000000045c18723c */ /* 0x050ff00000041818 */
[C---:B------:R-:W-:Y:S01]  /*18f40*/  HMMA.16816.F32.BF16 R20, R92.reuse, R6, R20 ;  /* 0x000000065c14723c */ /* 0x040fe20000041814 */
[----:B------:R-:W1:Y:S07]  /*18f50*/  LDSM.16.M88.4 R4, [R66+0xa000] ;  /* 0x00a000004204783b */ /* 0x000e6e0000000200 */
[C---:B------:R-:W-:Y:S08]  /*18f60*/  HMMA.16816.F32.BF16 R80, R92.reuse, R88, R80 ;  /* 0x000000585c50723c */ /* 0x040ff00000041850 */
[C---:B------:R-:W-:Y:S08]  /*18f70*/  HMMA.16816.F32.BF16 R76, R92.reuse, R90, R76 ;  /* 0x0000005a5c4c723c */ /* 0x040ff0000004184c */
        /* <DEDUP_REMOVED lines=12> */
[----:B------:R-:W-:Y:S07]  /*19040*/  LDSM.16.M88.4 R48, [R3+UR6+0xc000] ;  /* 0x00c000060330783b */ /* 0x000fee0008000200 */
[C---:B------:R-:W-:Y:S08]  /*19050*/  HMMA.16816.F32.BF16 R72, R52.reuse, R36, R72 ;  /* 0x000000243448723c */ /* 0x040ff00000041848 */
[----:B------:R-:W-:Y:S01]  /*19060*/  HMMA.16816.F32.BF16 R56, R52, R38, R56 ;  /* 0x000000263438723c */ /* 0x000fe20000041838 */
[----:B------:R-:W-:Y:S04]  /*19070*/  LDSM.16.M88.4 R52, [R97+0x4000] ;  /* 0x004000006134783b */ /* 0x000fe80000000200 */
[----:B------:R-:W4:Y:S03]  /*19080*/  LDSM.16.M88.4 R36, [R3+UR6+0xc800] ;  /* 0x00c800060324783b */ /* 0x000f260008000200 */
[C---:B-1----:R-:W-:Y:S08]  /*19090*/  HMMA.16816.F32.BF16 R32, R16.reuse, R4, R32 ;  /* 0x000000041020723c */ /* 0x042ff00000041820 */
[C---:B------:R-:W-:Y:S01]  /*190a0*/  HMMA.16816.F32.BF16 R28, R16.reuse, R6, R28 ;  /* 0x00000006101c723c */ /* 0x040fe2000004181c */
[----:B------:R-:W1:Y:S07]  /*190b0*/  LDSM.16.M88.4 R4, [R3+UR6+0xd000] ;  /* 0x00d000060304783b */ /* 0x000e6e0008000200 */
[C---:B--2---:R-:W-:Y:S08]  /*190c0*/  HMMA.16816.F32.BF16 R24, R16.reuse, R44, R24 ;  /* 0x0000002c1018723c */ /* 0x044ff00000041818 */
[C---:B------:R-:W-:Y:S01]  /*190d0*/  HMMA.16816.F32.BF16 R20, R16.reuse, R46, R20 ;  /* 0x0000002e1014723c */ /* 0x040fe20000041814 */
[----:B------:R-:W2:Y:S07]  /*190e0*/  LDSM.16.M88.4 R44, [R3+UR6+0xd800] ;  /* 0x00d80006032c783b */ /* 0x000eae0008000200 */
[C---:B---3--:R-:W-:Y:S08]  /*190f0*/  HMMA.16816.F32.BF16 R80, R16.reuse, R40, R80 ;  /* 0x000000281050723c */ /* 0x048ff00000041850 */
[C---:B------:R-:W-:Y:S01]  /*19100*/  HMMA.16816.F32.BF16 R88, R16.reuse, R42, R76 ;  /* 0x0000002a1058723c */ /* 0x040fe2000004184c */
[----:B------:R-:W-:Y:S04]  /*19110*/  LDSM.16.M88.4 R76, [R65+0x4000] ;  /* 0x00400000414c783b */ /* 0x000fe80000000200 */
[----:B------:R-:W-:Y:S03]  /*19120*/  LDSM.16.M88.4 R40, [R13+0xc000] ;  /* 0x00c000000d28783b */ /* 0x000fe60000000200 */
[C---:B------:R-:W-:Y:S08]  /*19130*/  HMMA.16816.F32.BF16 R72, R16.reuse, R84, R72 ;  /* 0x000000541048723c */ /* 0x040ff00000041848 */
[----:B------:R-:W-:Y:S01]  /*19140*/  HMMA.16816.F32.BF16 R56, R16, R86, R56 ;  /* 0x000000561038723c */ /* 0x000fe20000041838 */
[----:B------:R-:W3:Y:S07]  /*19150*/  LDSM.16.M88.4 R16, [R13+0xd000] ;  /* 0x00d000000d10783b */ /* 0x000eee0000000200 */
[C---:B----4-:R-:W-:Y:S08]  /*19160*/  HMMA.16816.F32.BF16 R24, R52.reuse, R36, R24 ;  /* 0x000000243418723c */ /* 0x050ff00000041818 */
[C---:B------:R-:W-:Y:S01]  /*19170*/  HMMA.16816.F32.BF16 R20, R52.reuse, R38, R20 ;  /* 0x000000263414723c */ /* 0x040fe20000041814 */
[----:B------:R-:W4:Y:S07]  /*19180*/  LDSM.16.M88.4 R36, [R13+0xc800] ;  /* 0x00c800000d24783b */ /* 0x000f2e0000000200 */
[C---:B------:R-:W-:Y:S08]  /*19190*/  HMMA.16816.F32.BF16 R32, R52.reuse, R48, R32 ;  /* 0x000000303420723c */ /* 0x040ff00000041820 */
[C---:B------:R-:W-:Y:S01]  /*191a0*/  HMMA.16816.F32.BF16 R28, R52.reuse, R50, R28 ;  /* 0x00000032341c723c */ /* 0x040fe2000004181c */
[----:B------:R-:W4:Y:S07]  /*191b0*/  LDSM.16.M88.4 R48, [R13+0xd800] ;  /* 0x00d800000d30783b */ /* 0x000f2e0000000200 */
[C---:B-1----:R-:W-:Y:S08]  /*191c0*/  HMMA.16816.F32.BF16 R80, R52.reuse, R4, R80 ;  /* 0x000000043450723c */ /* 0x042ff00000041850 */
[C---:B------:R-:W-:Y:S01]  /*191d0*/  HMMA.16816.F32.BF16 R88, R52.reuse, R6, R88 ;  /* 0x000000063458723c */ /* 0x040fe20000041858 */
[----:B------:R-:W-:Y:S07]  /*191e0*/  LDSM.16.M88.4 R4, [R67+0xc000] ;  /* 0x00c000004304783b */ /* 0x000fee0000000200 */
[C---:B--2---:R-:W-:Y:S01]  /*191f0*/  HMMA.16816.F32.BF16 R84, R52.reuse, R44, R72 ;  /* 0x0000002c3454723c */ /* 0x044fe20000041848 */
[----:B------:R-:W1:Y:S07]  /*19200*/  LDSM.16.M88.4 R72, [R71+0x4000] ;  /* 0x004000004748783b */ /* 0x000e6e0000000200 */
[----:B------:R-:W-:Y:S01]  /*19210*/  HMMA.16816.F32.BF16 R56, R52, R46, R56 ;  /* 0x0000002e3438723c */ /* 0x000fe20000041838 */
[----:B------:R-:W2:Y:S04]  /*19220*/  LDSM.16.M88.4 R44, [R67+0xc800] ;  /* 0x00c80000432c783b */ /* 0x000ea80000000200 */
[----:B------:R-:W-:Y:S03]  /*19230*/  LDSM.16.M88.4 R52, [R69+0x4000] ;  /* 0x004000004534783b */ /* 0x000fe60000000200 */
[C---:B---3--:R-:W-:Y:S08]  /*19240*/  HMMA.16816.F32.BF16 R80, R76.reuse, R16, R80 ;  /* 0x000000104c50723c */ /* 0x048ff00000041850 */
[C---:B------:R-:W-:Y:S01]  /*19250*/  HMMA.16816.F32.BF16 R88, R76.reuse, R18, R88 ;  /* 0x000000124c58723c */ /* 0x040fe20000041858 */
[----:B------:R-:W3:Y:S07]  /*19260*/  LDSM.16.M88.4 R16, [R67+0xd800] ;  /* 0x00d800004310783b */ /* 0x000eee0000000200 */
        /* <DEDUP_REMOVED lines=25> */
[----:B------:R4:W3:Y:S07]  /*19400*/  LDSM.16.M88.4 R36, [R3+UR6+0xf800] ;  /* 0x00f800060324783b */ /* 0x0008ee0008000200 */
[C---:B------:R-:W-:Y:S08]  /*19410*/  HMMA.16816.F32.BF16 R24, R52.reuse, R48, R24 ;  /* 0x000000303418723c */ /* 0x040ff00000041818 */
[C---:B------:R-:W-:Y:S01]  /*19420*/  HMMA.16816.F32.BF16 R20, R52.reuse, R50, R20 ;  /* 0x000000323414723c */ /* 0x040fe20000041814 */
[----:B------:R-:W-:Y:S07]  /*19430*/  LDSM.16.M88.4 R48, [R13+0xf000] ;  /* 0x00f000000d30783b */ /* 0x000fee0000000200 */
[----:B-1----:R-:W-:Y:S01]  /*19440*/  HMMA.16816.F32.BF16 R80, R52, R4, R80 ;  /* 0x000000043450723c */ /* 0x002fe20000041850 */
[----:B----4-:R-:W-:-:S04]  /*19450*/  SHF.R.U32.HI R3, RZ, 0x2, R64 ;  /* 0x00000002ff037819 */ /* 0x010fc80000011640 */
[----:B------:R-:W-:-:S03]  /*19460*/  LOP3.LUT R3, R3, 0x7, RZ, 0xc0, !PT ;  /* 0x0000000703037812 */ /* 0x000fc600078ec0ff */
[C---:B------:R-:W-:Y:S01]  /*19470*/  HMMA.16816.F32.BF16 R88, R52.reuse, R6, R88 ;  /* 0x000000063458723c */ /* 0x040fe20000041858 */
[----:B------:R-:W-:Y:S07]  /*19480*/  LDSM.16.M88.4 R4, [R13+0xe000] ;  /* 0x00e000000d04783b */ /* 0x000fee0000000200 */
[C---:B------:R-:W-:Y:S08]  /*19490*/  HMMA.16816.F32.BF16 R84, R52.reuse, R92, R84 ;  /* 0x0000005c3454723c */ /* 0x040ff00000041854 */
[----:B------:R-:W-:Y:S01]  /*194a0*/  HMMA.16816.F32.BF16 R56, R52, R94, R56 ;  /* 0x0000005e3438723c */ /* 0x000fe20000041838 */
[----:B------:R-:W-:Y:S07]  /*194b0*/  LDSM.16.M88.4 R52, [R71+0x6000] ;  /* 0x006000004734783b */ /* 0x000fee0000000200 */
        /* <DEDUP_REMOVED lines=21> */
[----:B------:R-:W2:Y:S07]  /*19610*/  LDSM.16.M88.4 R48, [R67+0xf800] ;  /* 0x00f800004330783b */ /* 0x000eae0000000200 */
[C---:B---3--:R-:W-:Y:S01]  /*19620*/  HMMA.16816.F32.BF16 R92, R44.reuse, R40, R84 ;  /* 0x000000282c5c723c */ /* 0x048fe20000041854 */
[----:B------:R-:W3:Y:S07]  /*19630*/  LDSM.16.M88.4 R84, [R66+0xe800] ;  /* 0x00e800004254783b */ /* 0x000eee0000000200 */
[----:B------:R-:W-:Y:S01]  /*19640*/  HMMA.16816.F32.BF16 R56, R44, R42, R56 ;  /* 0x0000002a2c38723c */ /* 0x000fe20000041838 */
[----:B------:R-:W3:Y:S07]  /*19650*/  LDSM.16.M88.4 R40, [R66+0xf000] ;  /* 0x00f000004228783b */ /* 0x000eee0000000200 */
[C---:B----4-:R-:W-:Y:S08]  /*19660*/  HMMA.16816.F32.BF16 R32, R52.reuse, R36, R32 ;  /* 0x000000243420723c */ /* 0x050ff00000041820 */
[----:B------:R-:W-:Y:S01]  /*19670*/  HMMA.16816.F32.BF16 R28, R52, R38, R28 ;  /* 0x00000026341c723c */ /* 0x000fe2000004181c */
[----:B------:R-:W4:Y:S01]  /*19680*/  LDSM.16.M88.4 R36, [R66+0xf800] ;  /* 0x00f800004224783b */ /* 0x000f220000000200 */
[----:B------:R-:W-:-:S06]  /*19690*/  DEPBAR.LE SB0, 0x0 ;  /* 0x000080000000791a */ /* 0x000fcc0000000000 */
[----:B-1----:R-:W-:Y:S01]  /*196a0*/  HMMA.16816.F32.BF16 R24, R52, R4, R24 ;  /* 0x000000043418723c */ /* 0x002fe20000041818 */
[----:B------:R-:W-:-:S04]  /*196b0*/  IADD3 R5, PT, PT, R3, UR25, R68 ;  /* 0x0000001903057c10 */ /* 0x000fc8000fffe044 */
[C---:B------:R-:W-:Y:S01]  /*196c0*/  IADD3 R232, PT, PT, R5.reuse, UR26, -R232 ;  /* 0x0000001a05e87c10 */ /* 0x040fe2000fffe8e8 */
[----:B------:R-:W-:Y:S02]  /*196d0*/  VIADD R3, R5, UR8 ;  /* 0x0000000805037c36 */ /* 0x000fe40008000000 */
[C---:B------:R-:W-:Y:S01]  /*196e0*/  HMMA.16816.F32.BF16 R20, R52.reuse, R6, R20 ;  /* 0x000000063414723c */ /* 0x040fe20000041814 */
[----:B------:R-:W-:Y:S02]  /*196f0*/  VIMNMX R234, PT, PT, RZ, R232, !PT ;  /* 0x000000e8ffea7248 */ /* 0x000fe40007fe0100 */
[C-C-:B------:R-:W-:Y:S02]  /*19700*/  VIADDMNMX R233, R3.reuse, 0x1, R224.reuse, PT ;  /* 0x0000000103e97846 */ /* 0x140fe400038001e0 */
[----:B------:R-:W-:Y:S02]  /*19710*/  VIADDMNMX R224, R3, 0x9, R224, PT ;  /* 0x0000000903e07846 */ /* 0x000fe400038001e0 */
[----:B------:R-:W-:Y:S01]  /*19720*/  VIADDMNMX R232, R232, 0x8, RZ, !PT ;  /* 0x00000008e8e87846 */ /* 0x000fe200078001ff */
[C---:B--2---:R-:W-:Y:S08]  /*19730*/  HMMA.16816.F32.BF16 R80, R52.reuse, R16, R80 ;  /* 0x000000103450723c */ /* 0x044ff00000041850 */
[C---:B------:R-:W-:Y:S08]  /*19740*/  HMMA.16816.F32.BF16 R88, R52.reuse, R18, R88 ;  /* 0x000000123458723c */ /* 0x040ff00000041858 */
[C---:B------:R-:W-:Y:S08]  /*19750*/  HMMA.16816.F32.BF16 R92, R52.reuse, R48, R92 ;  /* 0x00000030345c723c */ /* 0x040ff0000004185c */
[----:B------:R-:W-:Y:S08]  /*19760*/  HMMA.16816.F32.BF16 R56, R52, R50, R56 ;  /* 0x000000323438723c */ /* 0x000ff00000041838 */
[C---:B------:R-:W-:Y:S08]  /*19770*/  HMMA.16816.F32.BF16 R32, R76.reuse, R72, R32 ;  /* 0x000000484c20723c */ /* 0x040ff00000041820 */
[C---:B------:R-:W-:Y:S08]  /*19780*/  HMMA.16816.F32.BF16 R28, R76.reuse, R74, R28 ;  /* 0x0000004a4c1c723c */ /* 0x040ff0000004181c */
[C---:B---3--:R-:W-:Y:S08]  /*19790*/  HMMA.16816.F32.BF16 R24, R76.reuse, R84, R24 ;  /* 0x000000544c18723c */ /* 0x048ff00000041818 */
[C---:B------:R-:W-:Y:S08]  /*197a0*/  HMMA.16816.F32.BF16 R20, R76.reuse, R86, R20 ;  /* 0x000000564c14723c */ /* 0x040ff00000041814 */
[C---:B------:R-:W-:Y:S08]  /*197b0*/  HMMA.16816.F32.BF16 R80, R76.reuse, R40, R80 ;  /* 0x000000284c50723c */ /* 0x040ff00000041850 */
[C---:B------:R-:W-:Y:S08]  /*197c0*/  HMMA.16816.F32.BF16 R88, R76.reuse, R42, R88 ;  /* 0x0000002a4c58723c */ /* 0x040ff00000041858 */
[C---:B----4-:R-:W-:Y:S08]  /*197d0*/  HMMA.16816.F32.BF16 R92, R76.reuse, R36, R92 ;  /* 0x000000244c5c723c */ /* 0x050ff0000004185c */
        /* <DEDUP_REMOVED lines=15> */
.L_x_2973:
        /* <DEDUP_REMOVED lines=62> */
.L_x_2974:
        /* <DEDUP_REMOVED lines=95> */
.L_x_2972:
[----:B------:R-:W-:Y:S01]  /*1a2a0*/  IMAD.SHL.U32 R3, R64, 0x2, RZ ;  /* 0x0000000240037824 */ /* 0x000fe200078e00ff */
[----:B------:R-:W2:Y:S01]  /*1a2b0*/  LDCU UR8, c[0x0][0x45c] ;  /* 0x00008b80ff0877ac */ /* 0x000ea20008000800 */
[----:B------:R-:W-:-:S03]  /*1a2c0*/  LOP3.LUT R215, R60, 0x200, R61, 0xf8, !PT ;  /* 0x000002003cd77812 */ /* 0x000fc600078ef83d */
[----:B------:R-:W-:Y:S01]  /*1a2d0*/  LOP3.LUT R3, R3, 0x6, RZ, 0xc0, !PT ;  /* 0x0000000603037812 */ /* 0x000fe200078ec0ff */
[----:B------:R-:W-:Y:S01]  /*1a2e0*/  UISETP.GT.AND UP0, UPT, UR28, UR7, UPT ;  /* 0x000000071c00728c */ /* 0x000fe2000bf04270 */
[----:B------:R-:W-:Y:S02]  /*1a2f0*/  LEA R215, R215, UR6, 0x1 ;  /* 0x00000006d7d77c11 */ /* 0x000fe4000f8e08ff */
[----:B------:R-:W-:-:S03]  /*1a300*/  LOP3.LUT R3, R3, UR27, RZ, 0xfc, !PT ;  /* 0x0000001b03037c12 */ /* 0x000fc6000f8efcff */
[----:B------:R-:W-:Y:S01]  /*1a310*/  LDSM.16.MT88.4 R156, [R215+0x10000] ;  /* 0x01000000d79c783b */ /* 0x000fe20000004200 */
[--C-:B------:R-:W-:Y:S02]  /*1a320*/  IMAD.IADD R197, R8, 0x1, R215.reuse ;  /* 0x0000000108c57824 */ /* 0x100fe400078e02d7 */
[C---:B-1----:R-:W-:Y:S01]  /*1a330*/  VIADD R5, R3.reuse, 0x1 ;  /* 0x0000000103057836 */ /* 0x042fe20000000000 */
[----:B------:R-:W-:Y:S01]  /*1a340*/  LDSM.16.MT88.4 R72, [R215+0x14000] ;  /* 0x01400000d748783b */ /* 0x000fe20000004200 */
[C---:B------:R-:W-:Y:S02]  /*1a350*/  VIADD R7, R3.reuse, 0x8 ;  /* 0x0000000803077836 */ /* 0x040fe40000000000 */
[----:B------:R-:W-:Y:S01]  /*1a360*/  VIADD R9, R3, 0x30 ;  /* 0x0000003003097836 */ /* 0x000fe20000000000 */
[C---:B------:R-:W-:Y:S01]  /*1a370*/  ISETP.GE.AND P3, PT, R5.reuse, R234, PT ;  /* 0x000000ea0500720c */ /* 0x040fe20003f66270 */
[----:B------:R-:W-:Y:S01]  /*1a380*/  IMAD.IADD R195, R12, 0x1, R215 ;  /* 0x000000010cc37824 */ /* 0x000fe200078e02d7 */
[C---:B------:R-:W-:Y:S01]  /*1a390*/  ISETP.GE.AND P0, PT, R5.reuse, R232, PT ;  /* 0x000000e80500720c */ /* 0x040fe20003f06270 */
[----:B------:R-:W-:Y:S01]  /*1a3a0*/  LDSM.16.MT88.4 R148, [R197+0x10000] ;  /* 0x01000000c594783b */ /* 0x000fe20000004200 */
[C---:B------:R-:W-:Y:S01]  /*1a3b0*/  ISETP.GE.AND P5, PT, R5.reuse, R233, PT ;  /* 0x000000e90500720c */ /* 0x040fe20003fa6270 */
[----:B------:R-:W-:Y:S01]  /*1a3c0*/  IMAD.IADD R194, R8, 0x1, R195 ;  /* 0x0000000108c27824 */ /* 0x000fe200078e02c3 */
[----:B------:R-:W-:Y:S01]  /*1a3d0*/  ISETP.GE.AND P1, PT, R5, R224, PT ;  /* 0x000000e00500720c */ /* 0x000fe20003f26270 */
[----:B------:R-:W-:Y:S01]  /*1a3e0*/  VIADD R5, R3, 0x9 ;  /* 0x0000000903057836 */ /* 0x000fe20000000000 */
[----:B------:R-:W-:Y:S01]  /*1a3f0*/  ISETP.GE.AND P2, PT, R7, R234, PT ;  /* 0x000000ea0700720c */ /* 0x000fe20003f46270 */
[----:B------:R-:W-:Y:S01]  /*1a400*/  LDSM.16.MT88.4 R140, [R195+0x10000] ;  /* 0x01000000c38c783b */ /* 0x000fe20000004200 */
[----:B------:R-:W-:-:S02]  /*1a410*/  FSEL R33, R33, -INF , P3 ;  /* 0xff80000021217808 */ /* 0x000fc40001800000 */
[----:B------:R-:W-:Y:S01]  /*1a420*/  ISETP.GE.AND P3, PT, R7, R232, PT ;  /* 0x000000e80700720c */ /* 0x000fe20003f66270 */
[----:B------:R-:W-:Y:S01]  /*1a430*/  LDSM.16.MT88.4 R132, [R194+0x10000] ;  /* 0x01000000c284783b */ /* 0x000fe20000004200 */
[----:B------:R-:W-:Y:S02]  /*1a440*/  FSEL R6, R35, -INF , P0 ;  /* 0xff80000023067808 */ /* 0x000fe40000000000 */
[C---:B------:R-:W-:Y:S01]  /*1a450*/  ISETP.GE.AND P6, PT, R7.reuse, R233, PT ;  /* 0x000000e90700720c */ /* 0x040fe20003fc6270 */
[----:B------:R-:W-:Y:S01]  /*1a460*/  LDSM.16.MT88.4 R48, [R197+0x12000] ;  /* 0x01200000c530783b */ /* 0x000fe20000004200 */
[----:B------:R-:W-:Y:S02]  /*1a470*/  FSEL R28, R28, -INF , P2 ;  /* 0xff8000001c1c7808 */ /* 0x000fe40001000000 */
[----:B------:R-:W-:Y:S01]  /*1a480*/  ISETP.GE.AND P4, PT, R7, R224, PT ;  /* 0x000000e00700720c */ /* 0x000fe20003f86270 */
[----:B------:R-:W-:Y:S01]  /*1a490*/  VIADD R7, R3, 0x10 ;  /* 0x0000001003077836 */ /* 0x000fe20000000000 */
[----:B------:R-:W-:Y:S01]  /*1a4a0*/  FSEL R6, R6, -INF , !P1 ;  /* 0xff80000006067808 */ /* 0x000fe20004800000 */
[----:B------:R-:W-:Y:S01]  /*1a4b0*/  LDSM.16.MT88.4 R64, [R194+0x12000] ;  /* 0x01200000c240783b */ /* 0x000fe20000004200 */
[----:B------:R-:W-:-:S02]  /*1a4c0*/  FSEL R4, R30, -INF , P3 ;  /* 0xff8000001e047808 */ /* 0x000fc40001800000 */
[C---:B------:R-:W-:Y:S01]  /*1a4d0*/  ISETP.GE.AND P1, PT, R5.reuse, R232, PT ;  /* 0x000000e80500720c */ /* 0x040fe20003f26270 */
[----:B------:R-:W-:Y:S01]  /*1a4e0*/  LDSM.16.MT88.4 R96, [R194+0x14000] ;  /* 0x01400000c260783b */ /* 0x000fe20000004200 */
[----:B------:R-:W-:Y:S02]  /*1a4f0*/  ISETP.GE.AND P0, PT, R5, R234, PT ;  /* 0x000000ea0500720c */ /* 0x000fe40003f06270 */
[----:B------:R-:W-:Y:S01]  /*1a500*/  FSEL R38, R33, -INF , !P5 ;  /* 0xff80000021267808 */ /* 0x000fe20006800000 */
[----:B------:R-:W-:Y:S01]  /*1a510*/  LDSM.16.MT88.4 R104, [R215+0x16000] ;  /* 0x01600000d768783b */ /* 0x000fe20000004200 */
[----:B------:R-:W-:Y:S02]  /*1a520*/  FSEL R30, R28, -INF , !P6 ;  /* 0xff8000001c1e7808 */ /* 0x000fe40007000000 */
[C---:B------:R-:W-:Y:S01]  /*1a530*/  ISETP.GE.AND P5, PT, R5.reuse, R233, PT ;  /* 0x000000e90500720c */ /* 0x040fe20003fa6270 */
[----:B------:R-:W-:Y:S01]  /*1a540*/  LDSM.16.MT88.4 R112, [R197+0x16000] ;  /* 0x01600000c570783b */ /* 0x000fe20000004200 */
[----:B------:R-:W-:Y:S01]  /*1a550*/  ISETP.GE.AND P2, PT, R5, R224, PT ;  /* 0x000000e00500720c */ /* 0x000fe20003f46270 */
[----:B------:R-:W-:Y:S01]  /*1a560*/  VIADD R5, R3, 0x11 ;  /* 0x0000001103057836 */ /* 0x000fe20000000000 */
[----:B------:R-:W-:Y:S01]  /*1a570*/  FSEL R28, R4, -INF , !P4 ;  /* 0xff800000041c7808 */ /* 0x000fe20006000000 */
[----:B------:R-:W-:Y:S01]  /*1a580*/  LDSM.16.MT88.4 R120, [R195+0x16000] ;  /* 0x01600000c378783b */ /* 0x000fe20000004200 */
[----:B------:R-:W-:-:S02]  /*1a590*/  FSEL R4, R31, -INF , P1 ;  /* 0xff8000001f047808 */ /* 0x000fc40000800000 */
[----:B------:R-:W-:Y:S01]  /*1a5a0*/  FSEL R29, R29, -INF , P0 ;  /* 0xff8000001d1d7808 */ /* 0x000fe20000000000 */
[----:B------:R-:W-:Y:S01]  /*1a5b0*/  LDSM.16.MT88.4 R172, [R197+0x12800] ;  /* 0x01280000c5ac783b */ /* 0x000fe20000004200 */
[C---:B------:R-:W-:Y:S02]  /*1a5c0*/  ISETP.GE.AND P0, PT, R7.reuse, R232, PT ;  /* 0x000000e80700720c */ /* 0x040fe40003f06270 */
[C---:B------:R-:W-:Y:S01]  /*1a5d0*/  ISETP.GE.AND P3, PT, R7.reuse, R234, PT ;  /* 0x000000ea0700720c */ /* 0x040fe20003f66270 */
[----:B------:R-:W-:Y:S01]  /*1a5e0*/  LDSM.16.MT88.4 R168, [R195+0x12800] ;  /* 0x01280000c3a8783b */ /* 0x000fe20000004200 */
[C---:B------:R-:W-:Y:S02]  /*1a5f0*/  ISETP.GE.AND P6, PT, R7.reuse, R233, PT ;  /* 0x000000e90700720c */ /* 0x040fe40003fc6270 */
[----:B------:R-:W-:Y:S01]  /*1a600*/  ISETP.GE.AND P4, PT, R7, R224, PT ;  /* 0x000000e00700720c */ /* 0x000fe20003f86270 */
[----:B------:R-:W-:Y:S01]  /*1a610*/  VIADD R7, R3, 0x18 ;  /* 0x0000001803077836 */ /* 0x000fe20000000000 */
[----:B------:R-:W-:-:S02]  /*1a620*/  FSEL R4, R4, -INF , !P2 ;  /* 0xff80000004047808 */ /* 0x000fc40005000000 */
[C---:B------:R-:W-:Y:S02]  /*1a630*/  ISETP.GE.AND P1, PT, R5.reuse, R234, PT ;  /* 0x000000ea0500720c */ /* 0x040fe40003f26270 */
[----:B------:R-:W-:Y:S02]  /*1a640*/  ISETP.GE.AND P2, PT, R5, R232, PT ;  /* 0x000000e80500720c */ /* 0x000fe40003f46270 */
[----:B------:R-:W-:Y:S02]  /*1a650*/  FSEL R10, R26, -INF , P0 ;  /* 0xff8000001a0a7808 */ /* 0x000fe40000000000 */
[----:B------:R-:W-:Y:S02]  /*1a660*/  FSEL R36, R29, -INF , !P5 ;  /* 0xff8000001d247808 */ /* 0x000fe40006800000 */
[----:B------:R-:W-:Y:S02]  /*1a670*/  FSEL R14, R24, -INF , P3 ;  /* 0xff800000180e7808 */ /* 0x000fe40001800000 */
[----:B------:R-:W-:-:S02]  /*1a680*/  ISETP.GE.AND P5, PT, R5, R233, PT ;  /* 0x000000e90500720c */ /* 0x000fc40003fa6270 */
[----:B------:R-:W-:Y:S01]  /*1a690*/  ISETP.GE.AND P3, PT, R5, R224, PT ;  /* 0x000000e00500720c */ /* 0x000fe20003f66270 */
[----:B------:R-:W-:Y:S01]  /*1a6a0*/  VIADD R5, R3, 0x19 ;  /* 0x0000001903057836 */ /* 0x000fe20000000000 */
[----:B------:R-:W-:Y:S02]  /*1a6b0*/  ISETP.GE.AND P0, PT, R7, R234, PT ;  /* 0x000000ea0700720c */ /* 0x000fe40003f06270 */
[----:B------:R-:W-:Y:S02]  /*1a6c0*/  FSEL R25, R25, -INF , P1 ;  /* 0xff80000019197808 */ /* 0x000fe40000800000 */
[----:B------:R-:W-:Y:S02]  /*1a6d0*/  FSEL R18, R27, -INF , P2 ;  /* 0xff8000001b127808 */ /* 0x000fe40001000000 */
[----:B------:R-:W-:Y:S02]  /*1a6e0*/  FSEL R10, R10, -INF , !P4 ;  /* 0xff8000000a0a7808 */ /* 0x000fe40006000000 */
[----:B------:R-:W-:-:S02]  /*1a6f0*/  ISETP.GE.AND P4, PT, R7, R232, PT ;  /* 0x000000e80700720c */ /* 0x000fc40003f86270 */
[----:B------:R-:W-:Y:S02]  /*1a700*/  FSEL R14, R14, -INF , !P6 ;  /* 0xff8000000e0e7808 */ /* 0x000fe40007000000 */
[----:B------:R-:W-:Y:S02]  /*1a710*/  FSEL R26, R25, -INF , !P5 ;  /* 0xff800000191a7808 */ /* 0x000fe40006800000 */
[----:B------:R-:W-:Y:S02]  /*1a720*/  FSEL R18, R18, -INF , !P3 ;  /* 0xff80000012127808 */ /* 0x000fe40005800000 */
[----:B------:R-:W-:Y:S02]  /*1a730*/  FSEL R20, R20, -INF , P0 ;  /* 0xff80000014147808 */ /* 0x000fe40000000000 */
[C---:B------:R-:W-:Y:S02]  /*1a740*/  ISETP.GE.AND P6, PT, R7.reuse, R233, PT ;  /* 0x000000e90700720c */ /* 0x040fe40003fc6270 */
[----:B------:R-:W-:Y:S01]  /*1a750*/  ISETP.GE.AND P1, PT, R7, R224, PT ;  /* 0x000000e00700720c */ /* 0x000fe20003f26270 */
[----:B------:R-:W-:Y:S01]  /*1a760*/  VIADD R7, R3, 0x20 ;  /* 0x0000002003077836 */ /* 0x000fe20000000000 */
[----:B------:R-:W-:-:S02]  /*1a770*/  ISETP.GE.AND P5, PT, R5, R234, PT ;  /* 0x000000ea0500720c */ /* 0x000fc40003fa6270 */
[C---:B------:R-:W-:Y:S02]  /*1a780*/  ISETP.GE.AND P2, PT, R5.reuse, R233, PT ;  /* 0x000000e90500720c */ /* 0x040fe40003f46270 */
[C---:B------:R-:W-:Y:S02]  /*1a790*/  ISETP.GE.AND P3, PT, R5.reuse, R232, PT ;  /* 0x000000e80500720c */ /* 0x040fe40003f66270 */
[----:B------:R-:W-:Y:S01]  /*1a7a0*/  ISETP.GE.AND P0, PT, R5, R224, PT ;  /* 0x000000e00500720c */ /* 0x000fe20003f06270 */
[----:B------:R-:W-:Y:S01]  /*1a7b0*/  VIADD R5, R3, 0x21 ;  /* 0x0000002103057836 */ /* 0x000fe20000000000 */
[----:B------:R-:W-:Y:S02]  /*1a7c0*/  FSEL R16, R22, -INF , P4 ;  /* 0xff80000016107808 */ /* 0x000fe40002000000 */
[----:B------:R-:W-:Y:S02]  /*1a7d0*/  FSEL R22, R20, -INF , !P6 ;  /* 0xff80000014167808 */ /* 0x000fe40007000000 */
[----:B------:R-:W-:-:S02]  /*1a7e0*/  FSEL R16, R16, -INF , !P1 ;  /* 0xff80000010107808 */ /* 0x000fc40004800000 */
[----:B------:R-:W-:Y:S02]  /*1a7f0*/  FSEL R20, R23, -INF , P3 ;  /* 0xff80000017147808 */ /* 0x000fe40001800000 */
[C---:B------:R-:W-:Y:S02]  /*1a800*/  ISETP.GE.AND P4, PT, R7.reuse, R234, PT ;  /* 0x000000ea0700720c */ /* 0x040fe40003f86270 */
[----:B------:R-:W-:Y:S02]  /*1a810*/  ISETP.GE.AND P1, PT, R7, R232, PT ;  /* 0x000000e80700720c */ /* 0x000fe40003f26270 */
[----:B------:R-:W-:Y:S02]  /*1a820*/  ISETP.GE.AND P3, PT, R5, R234, PT ;  /* 0x000000ea0500720c */ /* 0x000fe40003f66270 */
[----:B------:R-:W-:Y:S02]  /*1a830*/  FSEL R21, R21, -INF , P5 ;  /* 0xff80000015157808 */ /* 0x000fe40002800000 */
[----:B------:R-:W-:-:S02]  /*1a840*/  FSEL R80, R80, -INF , P4 ;  /* 0xff80000050507808 */ /* 0x000fc40002000000 */
[----:B------:R-:W-:Y:S02]  /*1a850*/  FSEL R82, R82, -INF , P1 ;  /* 0xff80000052527808 */ /* 0x000fe40000800000 */
[----:B------:R-:W-:Y:S02]  /*1a860*/  FSEL R81, R81, -INF , P3 ;  /* 0xff80000051517808 */ /* 0x000fe40001800000 */
[CC--:B------:R-:W-:Y:S02]  /*1a870*/  ISETP.GE.AND P6, PT, R7.reuse, R233.reuse, PT ;  /* 0x000000e90700720c */ /* 0x0c0fe40003fc6270 */
[----:B------:R-:W-:Y:S01]  /*1a880*/  ISETP.GE.AND P5, PT, R7, R224, PT ;  /* 0x000000e00700720c */ /* 0x000fe20003fa6270 */
[----:B------:R-:W-:Y:S01]  /*1a890*/  VIADD R7, R3, 0x29 ;  /* 0x0000002903077836 */ /* 0x000fe20000000000 */
[C---:B------:R-:W-:Y:S02]  /*1a8a0*/  ISETP.GE.AND P4, PT, R5.reuse, R233, PT ;  /* 0x000000e90500720c */ /* 0x040fe40003f86270 */
[----:B------:R-:W-:-:S02]  /*1a8b0*/  ISETP.GE.AND P1, PT, R5, R232, PT ;  /* 0x000000e80500720c */ /* 0x000fc40003f26270 */
[----:B------:R-:W-:Y:S01]  /*1a8c0*/  ISETP.GE.AND P3, PT, R5, R224, PT ;  /* 0x000000e00500720c */ /* 0x000fe20003f66270 */
[----:B------:R-:W-:Y:S01]  /*1a8d0*/  VIADD R5, R3, 0x28 ;  /* 0x0000002803057836 */ /* 0x000fe20000000000 */
[----:B------:R-:W-:Y:S02]  /*1a8e0*/  FSEL R83, R83, -INF , P1 ;  /* 0xff80000053537808 */ /* 0x000fe40000800000 */
[----:B------:R-:W-:Y:S02]  /*1a8f0*/  FSEL R24, R21, -INF , !P2 ;  /* 0xff80000015187808 */ /* 0x000fe40005000000 */
[-C--:B------:R-:W-:Y:S02]  /*1a900*/  ISETP.GE.AND P2, PT, R5, R234.reuse, PT ;  /* 0x000000ea0500720c */ /* 0x080fe40003f46270 */
[----:B------:R-:W-:Y:S02]  /*1a910*/  ISETP.GE.AND P1, PT, R7, R234, PT ;  /* 0x000000ea0700720c */ /* 0x000fe40003f26270 */
[----:B------:R-:W-:-:S02]  /*1a920*/  FSEL R20, R20, -INF , !P0 ;  /* 0xff80000014147808 */ /* 0x000fc40004000000 */
[----:B------:R-:W-:Y:S02]  /*1a930*/  ISETP.GE.AND P0, PT, R5, R232, PT ;  /* 0x000000e80500720c */ /* 0x000fe40003f06270 */
[----:B------:R-:W-:Y:S02]  /*1a940*/  FSEL R88, R88, -INF , P2 ;  /* 0xff80000058587808 */ /* 0x000fe40001000000 */
[----:B------:R-:W-:Y:S02]  /*1a950*/  FSEL R89, R89, -INF , P1 ;  /* 0xff80000059597808 */ /* 0x000fe40000800000 */
[C---:B------:R-:W-:Y:S02]  /*1a960*/  ISETP.GE.AND P2, PT, R5.reuse, R233, PT ;  /* 0x000000e90500720c */ /* 0x040fe40003f46270 */
[----:B------:R-:W-:Y:S01]  /*1a970*/  ISETP.GE.AND P1, PT, R5, R224, PT ;  /* 0x000000e00500720c */ /* 0x000fe20003f26270 */
[----:B------:R-:W-:Y:S01]  /*1a980*/  VIADD R5, R3, 0x31 ;  /* 0x0000003103057836 */ /* 0x000fe20000000000 */
[----:B------:R-:W-:-:S02]  /*1a990*/  FSEL R90, R90, -INF , P0 ;  /* 0xff8000005a5a7808 */ /* 0x000fc40000000000 */
[-C--:B------:R-:W-:Y:S02]  /*1a9a0*/  ISETP.GE.AND P0, PT, R7, R232.reuse, PT ;  /* 0x000000e80700720c */ /* 0x080fe40003f06270 */
[----:B------:R-:W-:Y:S02]  /*1a9b0*/  FSEL R220, R80, -INF , !P6 ;  /* 0xff80000050dc7808 */ /* 0x000fe40007000000 */
[----:B------:R-:W-:Y:S02]  /*1a9c0*/  FSEL R198, R82, -INF , !P5 ;  /* 0xff80000052c67808 */ /* 0x000fe40006800000 */
[----:B------:R-:W-:Y:S02]  /*1a9d0*/  ISETP.GE.AND P6, PT, R9, R232, PT ;  /* 0x000000e80900720c */ /* 0x000fe40003fc6270 */
[----:B------:R-:W-:Y:S02]  /*1a9e0*/  ISETP.GE.AND P5, PT, R5, R234, PT ;  /* 0x000000ea0500720c */ /* 0x000fe40003fa6270 */
[----:B------:R-:W-:-:S02]  /*1a9f0*/  FSEL R91, R91, -INF , P0 ;  /* 0xff8000005b5b7808 */ /* 0x000fc40000000000 */
[----:B------:R-:W-:Y:S02]  /*1aa00*/  ISETP.GE.AND P0, PT, R9, R234, PT ;  /* 0x000000ea0900720c */ /* 0x000fe40003f06270 */
[----:B------:R-:W-:Y:S02]  /*1aa10*/  FSEL R94, R94, -INF , P6 ;  /* 0xff8000005e5e7808 */ /* 0x000fe40003000000 */
[----:B------:R-:W-:Y:S02]  /*1aa20*/  FSEL R93, R93, -INF , P5 ;  /* 0xff8000005d5d7808 */ /* 0x000fe40002800000 */
[C---:B------:R-:W-:Y:S02]  /*1aa30*/  ISETP.GE.AND P6, PT, R7.reuse, R233, PT ;  /* 0x000000e90700720c */ /* 0x040fe40003fc6270 */
[----:B------:R-:W-:Y:S01]  /*1aa40*/  ISETP.GE.AND P5, PT, R7, R224, PT ;  /* 0x000000e00700720c */ /* 0x000fe20003fa6270 */
[----:B------:R-:W-:Y:S01]  /*1aa50*/  VIADD R7, R3, 0x38 ;  /* 0x0000003803077836 */ /* 0x000fe20000000000 */
[----:B------:R-:W-:-:S02]  /*1aa60*/  FSEL R92, R92, -INF , P0 ;  /* 0xff8000005c5c7808 */ /* 0x000fc40000000000 */
[----:B------:R-:W-:Y:S02]  /*1aa70*/  ISETP.GE.AND P0, PT, R5, R232, PT ;  /* 0x000000e80500720c */ /* 0x000fe40003f06270 */
[----:B------:R-:W-:Y:S02]  /*1aa80*/  FSEL R204, R83, -INF , !P3 ;  /* 0xff80000053cc7808 */ /* 0x000fe40005800000 */
[----:B------:R-:W-:Y:S02]  /*1aa90*/  FSEL R95, R95, -INF , P0 ;  /* 0xff8000005f5f7808 */ /* 0x000fe40000000000 */
[-C--:B------:R-:W-:Y:S02]  /*1aaa0*/  ISETP.GE.AND P3, PT, R7, R234.reuse, PT ;  /* 0x000000ea0700720c */ /* 0x080fe40003f66270 */
[----:B------:R-:W-:Y:S02]  /*1aab0*/  ISETP.GE.AND P0, PT, R3, R234, PT ;  /* 0x000000ea0300720c */ /* 0x000fe40003f06270 */
[----:B------:R-:W-:-:S02]  /*1aac0*/  FSEL R56, R56, -INF , P3 ;  /* 0xff80000038387808 */ /* 0x000fc40001800000 */
[C---:B------:R-:W-:Y:S02]  /*1aad0*/  ISETP.GE.AND P3, PT, R3.reuse, R233, PT ;  /* 0x000000e90300720c */ /* 0x040fe40003f66270 */
[----:B------:R-:W-:Y:S02]  /*1aae0*/  FSEL R32, R32, -INF , P0 ;  /* 0xff80000020207808 */ /* 0x000fe40000000000 */
[----:B------:R-:W-:Y:S02]  /*1aaf0*/  FSEL R178, R90, -INF , !P1 ;  /* 0xff8000005ab27808 */ /* 0x000fe40004800000 */
[----:B------:R-:W-:Y:S02]  /*1ab00*/  ISETP.GE.AND P1, PT, R3, R232, PT ;  /* 0x000000e80300720c */ /* 0x000fe40003f26270 */
[----:B------:R-:W-:Y:S02]  /*1ab10*/  FSEL R40, R32, -INF , !P3 ;  /* 0xff80000020287808 */ /* 0x000fe40005800000 */
[----:B------:R-:W-:-:S02]  /*1ab20*/  FSEL R32, R34, -INF , P1 ;  /* 0xff80000022207808 */ /* 0x000fc40000800000 */
[CC--:B------:R-:W-:Y:S01]  /*1ab30*/  ISETP.GE.AND P1, PT, R3.reuse, R224.reuse, PT ;  /* 0x000000e00300720c */ /* 0x0c0fe20003f26270 */
[----:B------:R-:W-:Y:S01]  /*1ab40*/  VIADD R3, R3, 0x39 ;  /* 0x0000003903037836 */ /* 0x000fe20000000000 */
[----:B------:R-:W-:Y:S02]  /*1ab50*/  FSEL R218, R88, -INF , !P2 ;  /* 0xff80000058da7808 */ /* 0x000fe40005000000 */
[-C--:B------:R-:W-:Y:S02]  /*1ab60*/  ISETP.GE.AND P2, PT, R9, R233.reuse, PT ;  /* 0x000000e90900720c */ /* 0x080fe40003f46270 */
[C---:B------:R-:W-:Y:S02]  /*1ab70*/  ISETP.GE.AND P0, PT, R5.reuse, R233, PT ;  /* 0x000000e90500720c */ /* 0x040fe40003f06270 */
[----:B------:R-:W-:Y:S02]  /*1ab80*/  ISETP.GE.AND P3, PT, R5, R224, PT ;  /* 0x000000e00500720c */ /* 0x000fe40003f66270 */
[----:B------:R-:W-:-:S02]  /*1ab90*/  FMNMX3.FTZ R5, R40, R38, R30, !PT ;  /* 0x0000002628057276 */ /* 0x000fc4000781001e */
[----:B------:R-:W-:Y:S02]  /*1aba0*/  FSEL R32, R32, -INF , !P1 ;  /* 0xff80000020207808 */ /* 0x000fe40004800000 */
[----:B------:R-:W-:Y:S02]  /*1abb0*/  FSEL R206, R89, -INF , !P6 ;  /* 0xff80000059ce7808 */ /* 0x000fe40007000000 */
[----:B------:R-:W-:Y:S02]  /*1abc0*/  FSEL R216, R92, -INF , !P2 ;  /* 0xff8000005cd87808 */ /* 0x000fe40005000000 */
[----:B------:R-:W-:Y:S02]  /*1abd0*/  FSEL R214, R93, -INF , !P0 ;  /* 0xff8000005dd67808 */ /* 0x000fe40004000000 */
[C---:B------:R-:W-:Y:S02]  /*1abe0*/  ISETP.GE.AND P6, PT, R7.reuse, R233, PT ;  /* 0x000000e90700720c */ /* 0x040fe40003fc6270 */
[----:B------:R-:W-:-:S02]  /*1abf0*/  ISETP.GE.AND P0, PT, R7, R232, PT ;  /* 0x000000e80700720c */ /* 0x000fc40003f06270 */
[----:B------:R-:W-:Y:S02]  /*1ac00*/  ISETP.GE.AND P2, PT, R7, R224, PT ;  /* 0x000000e00700720c */ /* 0x000fe40003f46270 */
[----:B------:R-:W-:Y:S02]  /*1ac10*/  FMNMX3.FTZ R5, R5, R36, R14, !PT ;  /* 0x0000002405057276 */ /* 0x000fe4000781000e */
[----:B------:R-:W-:Y:S02]  /*1ac20*/  FMNMX3.FTZ R7, R32, R6, R28, !PT ;  /* 0x0000000620077276 */ /* 0x000fe4000781001c */
[----:B------:R-:W-:Y:S02]  /*1ac30*/  ISETP.GE.AND P1, PT, R3, R234, PT ;  /* 0x000000ea0300720c */ /* 0x000fe40003f26270 */
[----:B------:R-:W-:Y:S02]  /*1ac40*/  FMNMX3.FTZ R5, R5, R26, R22, !PT ;  /* 0x0000001a05057276 */ /* 0x000fe40007810016 */
[----:B------:R-:W-:-:S02]  /*1ac50*/  FMNMX3.FTZ R7, R7, R4, R10, !PT ;  /* 0x0000000407077276 */ /* 0x000fc4000781000a */
[----:B------:R-:W-:Y:S02]  /*1ac60*/  FSEL R210, R56, -INF , !P6 ;  /* 0xff80000038d27808 */ /* 0x000fe40007000000 */
[----:B------:R-:W-:Y:S02]  /*1ac70*/  FSEL R58, R58, -INF , P0 ;  /* 0xff8000003a3a7808 */ /* 0x000fe40000000000 */
[----:B------:R-:W-:Y:S02]  /*1ac80*/  FSEL R57, R57, -INF , P1 ;  /* 0xff80000039397808 */ /* 0x000fe40000800000 */
[----:B------:R-:W-:Y:S02]  /*1ac90*/  FSEL R196, R81, -INF , !P4 ;  /* 0xff80000051c47808 */ /* 0x000fe40006000000 */
[----:B------:R-:W-:Y:S01]  /*1aca0*/  ISETP.GE.AND P6, PT, R3, R233, PT ;  /* 0x000000e90300720c */ /* 0x000fe20003fc6270 */
[----:B------:R-:W-:Y:S01]  /*1acb0*/  LDSM.16.MT88.4 R80, [R197+0x14000] ;  /* 0x01400000c550783b */ /* 0x000fe20000004200 */
[----:B------:R-:W-:-:S02]  /*1acc0*/  FMNMX3.FTZ R5, R5, R24, R220, !PT ;  /* 0x0000001805057276 */ /* 0x000fc400078100dc */
        /* <DEDUP_REMOVED lines=8> */
[----:B------:R-:W-:Y:S01]  /*1ad50*/  FSEL R208, R94, -INF , !P4 ;  /* 0xff8000005ed07808 */ /* 0x000fe20006000000 */
[----:B------:R-:W-:Y:S01]  /*1ad60*/  LDSM.16.MT88.4 R88, [R195+0x14000] ;  /* 0x01400000c358783b */ /* 0x000fe20000004200 */
[----:B------:R-:W-:Y:S02]  /*1ad70*/  FMNMX3.FTZ R3, R3, R204, R178, !PT ;  /* 0x000000cc03037276 */ /* 0x000fe400078100b2 */
[----:B------:R-:W-:Y:S02]  /*1ad80*/  FSEL R209, R57, -INF , !P6 ;  /* 0xff80000039d17808 */ /* 0x000fe40007000000 */
[----:B------:R-:W-:-:S02]  /*1ad90*/  FMNMX3.FTZ R34, R5, R214, R210, !PT ;  /* 0x000000d605227276 */ /* 0x000fc400078100d2 */
[----:B------:R-:W-:Y:S02]  /*1ada0*/  FSEL R59, R59, -INF , P0 ;  /* 0xff8000003b3b7808 */ /* 0x000fe40000000000 */
[----:B------:R-:W-:Y:S02]  /*1adb0*/  FSEL R203, R95, -INF , !P3 ;  /* 0xff8000005fcb7808 */ /* 0x000fe40005800000 */
[----:B------:R-:W-:Y:S02]  /*1adc0*/  FSEL R202, R58, -INF , !P2 ;  /* 0xff8000003aca7808 */ /* 0x000fe40005000000 */
[----:B------:R-:W-:Y:S02]  /*1add0*/  FMNMX3.FTZ R3, R3, R176, R208, !PT ;  /* 0x000000b003037276 */ /* 0x000fe400078100d0 */
[----:B------:R-:W-:Y:S02]  /*1ade0*/  FMNMX.FTZ R9, R209, R34, !PT ;  /* 0x00000022d1097209 */ /* 0x000fe40007810000 */
[----:B------:R-:W-:-:S02]  /*1adf0*/  FSEL R200, R59, -INF , !P1 ;  /* 0xff8000003bc87808 */ /* 0x000fc40004800000 */
        /* <DEDUP_REMOVED lines=18> */
[----:B------:R-:W1:Y:S01]  /*1af20*/  LDSM.16.MT88.4 R40, [R215+0x12000] ;  /* 0x01200000d728783b */ /* 0x000e620000004200 */
        /* <DEDUP_REMOVED lines=8> */
[----:B------:R-:W2:Y:S01]  /*1afb0*/  LDSM.16.MT88.4 R4, [R194+0x16000] ;  /* 0x01600000c204783b */ /* 0x000ea20000004200 */
[--C-:B------:R-:W-:Y:S01]  /*1afc0*/  FFMA.FTZ R187, R28, UR8, -R205.reuse ;  /* 0x000000081cbb7c23 */ /* 0x100fe200080108cd */
[----:B------:R-:W3:Y:S01]  /*1afd0*/  MUFU.EX2 R192, R192 ;  /* 0x000000c000c07308 */ /* 0x000ee20000000800 */
[----:B------:R-:W-:Y:S01]  /*1afe0*/  FFMA.FTZ R183, R10, UR8, -R205 ;  /* 0x000000080ab77c23 */ /* 0x000fe200080108cd */
[----:B------:R-:W4:Y:S01]  /*1aff0*/  LDSM.16.MT88.4 R12, [R215+0x10800] ;  /* 0x01080000d70c783b */ /* 0x000f220000004200 */
[--C-:B------:R-:W-:Y:S01]  /*1b000*/  FFMA.FTZ R184, R26, UR8, -R211.reuse ;  /* 0x000000081ab87c23 */ /* 0x100fe200080108d3 */
[----:B------:R-:W-:Y:S01]  /*1b010*/  MUFU.EX2 R189, R189 ;  /* 0x000000bd00bd7308 */ /* 0x000fe20000000800 */
[--C-:B------:R-:W-:Y:S01]  /*1b020*/  FFMA.FTZ R181, R22, UR8, -R211.reuse ;  /* 0x0000000816b57c23 */ /* 0x100fe200080108d3 */
[----:B------:R-:W5:Y:S01]  /*1b030*/  LDSM.16.MT88.4 R8, [R197+0x10800] ;  /* 0x01080000c508783b */ /* 0x000f620000004200 */
[----:B------:R-:W-:Y:S01]  /*1b040*/  FFMA.FTZ R180, R24, UR8, -R211 ;  /* 0x0000000818b47c23 */ /* 0x000fe200080108d3 */
[----:B------:R-:W1:Y:S01]  /*1b050*/  MUFU.EX2 R188, R188 ;  /* 0x000000bc00bc7308 */ /* 0x000e620000000800 */
[--C-:B------:R-:W-:Y:S01]  /*1b060*/  FFMA.FTZ R182, R18, UR8, -R205.reuse ;  /* 0x0000000812b67c23 */ /* 0x100fe200080108cd */
[--C-:B------:R-:W-:Y:S01]  /*1b070*/  FFMA.FTZ R166, R16, UR8, -R205.reuse ;  /* 0x0000000810a67c23 */ /* 0x100fe200080108cd */
[----:B------:R-:W-:Y:S01]  /*1b080*/  FFMA.FTZ R165, R20, UR8, -R205 ;  /* 0x0000000814a57c23 */ /* 0x000fe200080108cd */
[----:B------:R-:W-:Y:S01]  /*1b090*/  MUFU.EX2 R191, R191 ;  /* 0x000000bf00bf7308 */ /* 0x000fe20000000800 */
[----:B------:R-:W5:Y:S01]  /*1b0a0*/  LDSM.16.MT88.4 R16, [R194+0x10800] ;  /* 0x01080000c210783b */ /* 0x000f620000004200 */
[----:B---3--:R-:W-:Y:S01]  /*1b0b0*/  F2FP.BF16.F32.PACK_AB R128, R192, R193 ;  /* 0x000000c1c080723e */ /* 0x008fe200000010ff */
[--C-:B------:R-:W-:Y:S01]  /*1b0c0*/  FFMA.FTZ R201, R196, UR8, -R211.reuse ;  /* 0x00000008c4c97c23 */ /* 0x100fe200080108d3 */
[----:B------:R-:W3:Y:S01]  /*1b0d0*/  MUFU.EX2 R190, R190 ;  /* 0x000000be00be7308 */ /* 0x000ee20000000800 */
[----:B------:R-:W5:Y:S01]  /*1b0e0*/  LDSM.16.MT88.4 R20, [R195+0x10800] ;  /* 0x01080000c314783b */ /* 0x000f620000004200 */
[----:B------:R-:W-:Y:S01]  /*1b0f0*/  FFMA.FTZ R199, R218, UR8, -R211 ;  /* 0x00000008dac77c23 */ /* 0x000fe200080108d3 */
[--C-:B------:R-:W-:Y:S01]  /*1b100*/  FFMA.FTZ R207, R198, UR8, -R205.reuse ;  /* 0x00000008c6cf7c23 */ /* 0x100fe200080108cd */
[----:B------:R-:W-:Y:S01]  /*1b110*/  MUFU.EX2 R187, R187 ;  /* 0x000000bb00bb7308 */ /* 0x000fe20000000800 */
[----:B------:R-:W-:Y:S01]  /*1b120*/  LDSM.16.MT88.4 R24, [R195+0x14800] ;  /* 0x01480000c318783b */ /* 0x000fe20000004200 */
[----:B-1----:R-:W-:Y:S01]  /*1b130*/  F2FP.BF16.F32.PACK_AB R130, R188, R189 ;  /* 0x000000bdbc82723e */ /* 0x002fe200000010ff */
        /* <DEDUP_REMOVED lines=10> */
[----:B------:R-:W-:Y:S01]  /*1b1e0*/  FFMA.FTZ R203, R203, UR8, -R205 ;  /* 0x00000008cbcb7c23 */ /* 0x000fe200080108cd */
[----:B------:R-:W-:Y:S01]  /*1b1f0*/  FADD.FTZ R192, R193, R192 ;  /* 0x000000c0c1c07221 */ /* 0x000fe20000010000 */
[----:B------:R-:W-:Y:S01]  /*1b200*/  FADD.FTZ R190, R191, R190 ;  /* 0x000000bebfbe7221 */ /* 0x000fe20000010000 */
[----:B------:R-:W-:Y:S01]  /*1b210*/  MUFU.EX2 R181, R181 ;  /* 0x000000b500b57308 */ /* 0x000fe20000000800 */
[----:B-1----:R-:W-:Y:S01]  /*1b220*/  F2FP.BF16.F32.PACK_AB R131, R186, R187 ;  /* 0x000000bbba83723e */ /* 0x002fe200000010ff */
[----:B------:R-:W-:-:S02]  /*1b230*/  FADD.FTZ R189, R189, R192 ;  /* 0x000000c0bdbd7221 */ /* 0x000fc40000010000 */
[----:B------:R-:W-:Y:S01]  /*1b240*/  MUFU.EX2 R180, R180 ;  /* 0x000000b400b47308 */ /* 0x000fe20000000800 */
[----:B------:R-:W-:Y:S01]  /*1b250*/  FADD.FTZ R187, R187, R190 ;  /* 0x000000bebbbb7221 */ /* 0x000fe20000010000 */
[----:B------:R-:W-:Y:S02]  /*1b260*/  FADD.FTZ R188, R188, R189 ;  /* 0x000000bdbcbc7221 */ /* 0x000fe40000010000 */
[----:B------:R-:W-:Y:S01]  /*1b270*/  MUFU.EX2 R183, R183 ;  /* 0x000000b700b77308 */ /* 0x000fe20000000800 */
[C---:B------:R-:W-:Y:S01]  /*1b280*/  HMMA.16816.F32.BF16 R160, R128.reuse, R156, RZ ;  /* 0x0000009c80a0723c */ /* 0x040fe200000418ff */
[----:B------:R-:W-:Y:S02]  /*1b290*/  FADD.FTZ R186, R186, R187 ;  /* 0x000000bbbaba7221 */ /* 0x000fe40000010000 */
[----:B------:R-:W1:Y:S04]  /*1b2a0*/  MUFU.EX2 R182, R182 ;  /* 0x000000b600b67308 */ /* 0x000e680000000800 */
[----:B------:R-:W-:Y:S01]  /*1b2b0*/  MUFU.EX2 R166, R166 ;  /* 0x000000a600a67308 */ /* 0x000fe20000000800 */
[C---:B------:R-:W-:Y:S03]  /*1b2c0*/  HMMA.16816.F32.BF16 R156, R128.reuse, R158, RZ ;  /* 0x0000009e809c723c */ /* 0x040fe600000418ff */
[----:B------:R-:W4:Y:S04]  /*1b2d0*/  MUFU.EX2 R165, R165 ;  /* 0x000000a500a57308 */ /* 0x000f280000000800 */
        /* <DEDUP_REMOVED lines=35> */
[----:B--2---:R-:W-:Y:S01]  /*1b510*/  HMMA.16816.F32.BF16 R124, R128, R4, RZ ;  /* 0x00000004807c723c */ /* 0x004fe200000418ff */
[----:B---3--:R-:W-:Y:S01]  /*1b520*/  F2FP.BF16.F32.PACK_AB R4, R184, R185 ;  /* 0x000000b9b804723e */ /* 0x008fe200000010ff */
[----:B------:R-:W-:Y:S01]  /*1b530*/  FADD.FTZ R185, R185, R188 ;  /* 0x000000bcb9b97221 */ /* 0x000fe20000010000 */
[----:B-1----:R-:W-:-:S03]  /*1b540*/  F2FP.BF16.F32.PACK_AB R5, R182, R183 ;  /* 0x000000b7b605723e */ /* 0x002fc600000010ff */
[----:B------:R-:W-:Y:S02]  /*1b550*/  FADD.FTZ R184, R184, R185 ;  /* 0x000000b9b8b87221 */ /* 0x000fe40000010000 */
[----:B------:R-:W-:Y:S01]  /*1b560*/  HMMA.16816.F32.BF16 R128, R128, R6, RZ ;  /* 0x000000068080723c */ /* 0x000fe200000418ff */
[----:B------:R-:W-:Y:S02]  /*1b570*/  F2FP.BF16.F32.PACK_AB R6, R180, R181 ;  /* 0x000000b5b406723e */ /* 0x000fe400000010ff */
[----:B----4-:R-:W-:-:S07]  /*1b580*/  F2FP.BF16.F32.PACK_AB R7, R165, R166 ;  /* 0x000000a6a507723e */ /* 0x010fce00000010ff */
[C---:B------:R-:W-:Y:S08]  /*1b590*/  HMMA.16816.F32.BF16 R160, R4.reuse, R12, R160 ;  /* 0x0000000c04a0723c */ /* 0x040ff000000418a0 */
[C---:B------:R-:W-:Y:S01]  /*1b5a0*/  HMMA.16816.F32.BF16 R156, R4.reuse, R14, R156 ;  /* 0x0000000e049c723c */ /* 0x040fe2000004189c */
[----:B------:R-:W1:Y:S07]  /*1b5b0*/  LDSM.16.MT88.4 R12, [R215+0x12800] ;  /* 0x01280000d70c783b */ /* 0x000e6e0000004200 */
[C---:B-----5:R-:W-:Y:S08]  /*1b5c0*/  HMMA.16816.F32.BF16 R152, R4.reuse, R8, R152 ;  /* 0x000000080498723c */ /* 0x060ff00000041898 */
        /* <DEDUP_REMOVED lines=64> */
[C---:B----4-:R-:W-:Y:S08]  /*1b9d0*/  HMMA.16816.F32.BF16 R160, R4.reuse, R20, R160 ;  /* 0x0000001404a0723c */ /* 0x050ff000000418a0 */
        /* <DEDUP_REMOVED lines=20> */
[--C-:B------:R-:W-:Y:S01]  /*1bb20*/  FFMA.FTZ R179, R208, UR8, -R205.reuse ;  /* 0x00000008d0b37c23 */ /* 0x100fe200080108cd */
[----:B------:R-:W3:Y:S04]  /*1bb30*/  MUFU.EX2 R177, R177 ;  /* 0x000000b100b17308 */ /* 0x000ee80000000800 */
[----:B------:R-:W-:Y:S01]  /*1bb40*/  MUFU.EX2 R178, R178 ;  /* 0x000000b200b27308 */ /* 0x000fe20000000800 */
[----:B------:R-:W-:Y:S01]  /*1bb50*/  HMMA.16816.F32.BF16 R76, R4, R28, R76 ;  /* 0x0000001c044c723c */ /* 0x000fe2000004184c */
[----:B------:R-:W-:-:S02]  /*1bb60*/  FFMA.FTZ R28, R202, UR8, -R205 ;  /* 0x00000008ca1c7c23 */ /* 0x000fc400080108cd */
[----:B------:R-:W-:Y:S04]  /*1bb70*/  MUFU.EX2 R179, R179 ;  /* 0x000000b300b37308 */ /* 0x000fe80000000800 */
[----:B------:R-:W2:Y:S01]  /*1bb80*/  MUFU.EX2 R202, R203 ;  /* 0x000000cb00ca7308 */ /* 0x000ea20000000800 */
[C---:B-1----:R-:W-:Y:S03]  /*1bb90*/  HMMA.16816.F32.BF16 R116, R4.reuse, R16, R116 ;  /* 0x000000100474723c */ /* 0x042fe60000041874 */
[----:B------:R1:W2:Y:S05]  /*1bba0*/  MUFU.EX2 R200, R28 ;  /* 0x0000001c00c87308 */ /* 0x0002aa0000000800 */
        /* <DEDUP_REMOVED lines=12> */
[----:B-1----:R-:W-:Y:S07]  /*1bc70*/  LDSM.16.MT88.4 R28, [R194+0x11800] ;  /* 0x01180000c21c783b */ /* 0x002fee0000004200 */
[C---:B----4-:R-:W-:Y:S08]  /*1bc80*/  HMMA.16816.F32.BF16 R92, R4.reuse, R20, R92 ;  /* 0x00000014045c723c */ /* 0x050ff0000004185c */
[C---:B------:R-:W-:Y:S01]  /*1bc90*/  HMMA.16816.F32.BF16 R96, R4.reuse, R22, R96 ;  /* 0x000000160460723c */ /* 0x040fe20000041860 */
[----:B------:R-:W1:Y:S07]  /*1bca0*/  LDSM.16.MT88.4 R20, [R197+0x15800] ;  /* 0x01580000c514783b */ /* 0x000e6e0000004200 */
        /* <DEDUP_REMOVED lines=17> */
[C---:B--2---:R-:W-:Y:S08]  /*1bdc0*/  HMMA.16816.F32.BF16 R144, R4.reuse, R12, R144 ;  /* 0x0000000c0490723c */ /* 0x044ff00000041890 */
[C---:B------:R-:W-:Y:S01]  /*1bdd0*/  HMMA.16816.F32.BF16 R140, R4.reuse, R14, R140 ;  /* 0x0000000e048c723c */ /* 0x040fe2000004188c */
[----:B------:R-:W1:Y:S07]  /*1bde0*/  LDSM.16.MT88.4 R12, [R194+0x15800] ;  /* 0x01580000c20c783b */ /* 0x000e6e0000004200 */
[C---:B---3--:R-:W-:Y:S08]  /*1bdf0*/  HMMA.16816.F32.BF16 R160, R4.reuse, R8, R160 ;  /* 0x0000000804a0723c */ /* 0x048ff000000418a0 */
[C---:B------:R-:W-:Y:S01]  /*1be00*/  HMMA.16816.F32.BF16 R156, R4.reuse, R10, R156 ;  /* 0x0000000a049c723c */ /* 0x040fe2000004189c */
[----:B------:R-:W2:Y:S07]  /*1be10*/  LDSM.16.MT88.4 R8, [R215+0x17800] ;  /* 0x01780000d708783b */ /* 0x000eae0000004200 */
        /* <DEDUP_REMOVED lines=8> */
[C---:B------:R-:W-:Y:S08]  /*1bea0*/  HMMA.16816.F32.BF16 R52, R4.reuse, R172, R52 ;  /* 0x000000ac0434723c */ /* 0x040ff00000041834 */
[----:B--2---:R-:W-:Y:S01]  /*1beb0*/  HMMA.16816.F32.BF16 R100, R4, R8, R100 ;  /* 0x000000080464723c */ /* 0x004fe20000041864 */
        /* <DEDUP_REMOVED lines=107> */
.L_x_2976:
        /* <DEDUP_REMOVED lines=8> */
.L_x_2977:
[----:B------:R-:W1:Y:S01]  /*1c5f0*/  S2R R165, SR_TID.X ;  /* 0x0000000000a57919 */ /* 0x000e620000002100 */
[----:B------:R-:W2:Y:S01]  /*1c600*/  LDCU UR9, c[0x0][0x440] ;  /* 0x00008800ff0977ac */ /* 0x000ea20008000800 */
[----:B------:R-:W3:Y:S01]  /*1c610*/  LDCU UR8, c[0x0][0x3c4] ;  /* 0x00007880ff0877ac */ /* 0x000ee20008000800 */
[----:B------:R-:W-:Y:S02]  /*1c620*/  UISETP.GT.AND UP1, UPT, UR28, UR7, UPT ;  /* 0x000000071c00728c */ /* 0x000fe4000bf24270 */
[----:B---3--:R-:W-:Y:S01]  /*1c630*/  USHF.L.U64.HI UR8, UR10, 0x5, UR8 ;  /* 0x000000050a087899 */ /* 0x008fe20008010208 */
[C---:B-1----:R-:W-:Y:S02]  /*1c640*/  IMAD.SHL.U32 R7, R165.reuse, 0x8, RZ ;  /* 0x00000008a5077824 */ /* 0x042fe400078e00ff */
[----:B------:R-:W-:-:S03]  /*1c650*/  IMAD.SHL.U32 R222, R165, 0x40, RZ ;  /* 0x00000040a5de7824 */ /* 0x000fc600078e00ff */
[----:B------:R-:W-:Y:S02]  /*1c660*/  LOP3.LUT R5, R7, 0x38, RZ, 0xc0, !PT ;  /* 0x0000003807057812 */ /* 0x000fe400078ec0ff */
[----:B------:R-:W-:Y:S02]  /*1c670*/  LOP3.LUT R4, R222, 0x1c0, RZ, 0xc0, !PT ;  /* 0x000001c0de047812 */ /* 0x000fe400078ec0ff */
[C---:B------:R-:W-:Y:S02]  /*1c680*/  LOP3.LUT R6, R5.reuse, 0x40, RZ, 0xfc, !PT ;  /* 0x0000004005067812 */ /* 0x040fe400078efcff */
[C---:B--2---:R-:W-:Y:S02]  /*1c690*/  ISETP.GE.AND P4, PT, R5.reuse, UR9, PT ;  /* 0x0000000905007c0c */ /* 0x044fe4000bf86270 */
[----:B------:R-:W-:Y:S02]  /*1c6a0*/  ISETP.GE.AND P3, PT, R6, UR9, PT ;  /* 0x0000000906007c0c */ /* 0x000fe4000bf66270 */
[----:B------:R-:W-:-:S02]  /*1c6b0*/  LOP3.LUT R6, R5, 0x80, RZ, 0xfc, !PT ;  /* 0x0000008005067812 */ /* 0x000fc400078efcff */
[----:B------:R-:W-:Y:S02]  /*1c6c0*/  LOP3.LUT R5, R5, 0xc0, RZ, 0xfc, !PT ;  /* 0x000000c005057812 */ /* 0x000fe400078efcff */
[----:B------:R-:W-:Y:S02]  /*1c6d0*/  ISETP.GE.AND P2, PT, R6, UR9, PT ;  /* 0x0000000906007c0c */ /* 0x000fe4000bf46270 */
[----:B------:R-:W-:Y:S01]  /*1c6e0*/  ISETP.GE.AND P1, PT, R5, UR9, PT ;  /* 0x0000000905007c0c */ /* 0x000fe2000bf26270 */
[----:B------:R-:W-:Y:S01]  /*1c6f0*/  USHF.L.U32 UR9, UR10, 0x5, URZ ;  /* 0x000000050a097899 */ /* 0x000fe200080006ff */
[----:B------:R-:W-:Y:S01]  /*1c700*/  LOP3.LUT R4, R4, 0x38, R7, 0xf8, !PT ;  /* 0x0000003804047812 */ /* 0x000fe200078ef807 */
[----:B------:R-:W-:Y:S01]  /*1c710*/  @!PT LDS RZ, [RZ] ;  /* 0x00000000fffff984 */ /* 0x000fe20000000800 */
[----:B------:R-:W-:Y:S01]  /*1c720*/  @!PT LDS RZ, [RZ] ;  /* 0x00000000fffff984 */ /* 0x000fe20000000800 */
[----:B------:R-:W-:Y:S01]  /*1c730*/  @!PT LDS RZ, [RZ] ;  /* 0x00000000fffff984 */ /* 0x000fe20000000800 */
[----:B------:R-:W-:Y:S01]  /*1c740*/  @!P4 LDGSTS.E.BYPASS.LTC128B.128 [R0+0x10000], desc[UR4][R228.64] ;  /* 0x10000000e400cfae */ /* 0x000fe2000b981a04 */
[----:B------:R-:W-:-:S03]  /*1c750*/  SHF.R.U32.HI R7, RZ, 0x1, R165 ;  /* 0x00000001ff077819 */ /* 0x000fc600000116a5 */
[----:B------:R-:W-:Y:S01]  /*1c760*/  IADD3 R10, P0, PT, R228, UR9, RZ ;  /* 0x00000009e40a7c10 */ /* 0x000fe2000ff1e0ff */
[----:B------:R-:W-:Y:S01]  /*1c770*/  @P4 STS.128 [R0+0x10000], RZ ;  /* 0x010000ff00004388 */ /* 0x000fe20000000c00 */
[C---:B------:R-:W-:Y:S02]  /*1c780*/  LOP3.LUT R8, R4.reuse, 0x8, R7, 0x78, !PT ;  /* 0x0000000804087812 */ /* 0x040fe400078e7807 */
[----:B------:R-:W-:Y:S01]  /*1c790*/  LOP3.LUT R4, R4, 0x8, R165, 0x78, !PT ;  /* 0x0000000804047812 */ /* 0x000fe200078e78a5 */
[----:B------:R-:W-:Y:S01]  /*1c7a0*/  @!PT LDS RZ, [RZ] ;  /* 0x00000000fffff984 */ /* 0x000fe20000000800 */
[----:B------:R-:W-:Y:S01]  /*1c7b0*/  @!PT LDS RZ, [RZ] ;  /* 0x00000000fffff984 */ /* 0x000fe20000000800 */
[----:B------:R-:W-:Y:S01]  /*1c7c0*/  @!PT LDS RZ, [RZ] ;  /* 0x00000000fffff984 */ /* 0x000fe20000000800 */
[----:B------:R-:W-:Y:S01]  /*1c7d0*/  @!P3 LDGSTS.E.BYPASS.LTC128B.128 [R0+0x12000], desc[UR4][R228.64+0x80] ;  /* 0x12000080e400bfae */ /* 0x000fe2000b981a04 */
[----:B------:R-:W-:Y:S02]  /*1c7e0*/  IADD3.X R11, PT, PT, R229, UR8, RZ, P0, !PT ;  /* 0x00000008e50b7c10 */ /* 0x000fe400087fe4ff */
[----:B------:R-:W-:Y:S01]  /*1c7f0*/  LOP3.LUT R8, R167, R8, RZ, 0xfc, !PT ;  /* 0x00000008a7087212 */ /* 0x000fe200078efcff */
[----:B------:R-:W-:Y:S01]  /*1c800*/  @P3 STS.128 [R0+0x12000], RZ ;  /* 0x012000ff00003388 */ /* 0x000fe20000000c00 */
[----:B------:R-:W-:Y:S01]  /*1c810*/  IMAD.SHL.U32 R5, R4, 0x2, RZ ;  /* 0x0000000204057824 */ /* 0x000fe200078e00ff */
[----:B------:R-:W-:-:S02]  /*1c820*/  IADD3 R4, P0, PT, R10, UR9, RZ ;  /* 0x000000090a047c10 */ /* 0x000fc4000ff1e0ff */
[----:B------:R-:W-:Y:S01]  /*1c830*/  @!PT LDS RZ, [RZ] ;  /* 0x00000000fffff984 */ /* 0x000fe20000000800 */
[----:B------:R-:W-:Y:S01]  /*1c840*/  @!PT LDS RZ, [RZ] ;  /* 0x00000000fffff984 */ /* 0x000fe20000000800 */
[----:B------:R-:W-:Y:S01]  /*1c850*/  @!PT LDS RZ, [RZ] ;  /* 0x00000000fffff984 */ /* 0x000fe20000000800 */
[----:B------:R-:W-:Y:S01]  /*1c860*/  @!P2 LDGSTS.E.BYPASS.LTC128B.128 [R0+0x14000], desc[UR4][R228.64+0x100] ;  /* 0x14000100e400afae */ /* 0x000fe2000b981a04 */
[----:B------:R-:W-:Y:S02]  /*1c870*/  LEA R223, R8, UR6, 0x1 ;  /* 0x0000000608df7c11 */ /* 0x000fe4000f8e08ff */
[----:B------:R-:W-:Y:S01]  /*1c880*/  LOP3.LUT R222, R5, 0x400, R222, 0xf8, !PT ;  /* 0x0000040005de7812 */ /* 0x000fe200078ef8de */
[----:B------:R-:W-:Y:S01]  /*1c890*/  @P2 STS.128 [R0+0x14000], RZ ;  /* 0x014000ff00002388 */ /* 0x000fe20000000c00 */
[----:B------:R-:W-:Y:S02]  /*1c8a0*/  IADD3.X R5, PT, PT, R11, UR8, RZ, P0, !PT ;  /* 0x000000080b057c10 */ /* 0x000fe400087fe4ff */
[----:B------:R-:W-:Y:S01]  /*1c8b0*/  IADD3 R6, P0, PT, R4, UR9, RZ ;  /* 0x0000000904067c10 */ /* 0x000fe2000ff1e0ff */
[----:B------:R-:W-:Y:S01]  /*1c8c0*/  @!PT LDS RZ, [RZ] ;  /* 0x00000000fffff984 */ /* 0x000fe20000000800 */
[----:B------:R-:W-:Y:S01]  /*1c8d0*/  @!PT LDS RZ, [RZ] ;  /* 0x00000000fffff984 */ /* 0x000fe20000000800 */
[----:B------:R-:W-:Y:S01]  /*1c8e0*/  @!PT LDS RZ, [RZ] ;  /* 0x00000000fffff984 */ /* 0x000fe20000000800 */
[----:B------:R-:W-:Y:S01]  /*1c8f0*/  @!P1 LDGSTS.E.BYPASS.LTC128B.128 [R0+0x16000], desc[UR4][R228.64+0x180] ;  /* 0x16000180e4009fae */ /* 0x000fe2000b981a04 */
[----:B------:R-:W-:Y:S02]  /*1c900*/  VIADD R213, R222, UR6 ;  /* 0x00000006ded57c36 */ /* 0x000fe40008000000 */
[----:B------:R-:W-:Y:S01]  /*1c910*/  IADD3.X R7, PT, PT, R5, UR8, RZ, P0, !PT ;  /* 0x0000000805077c10 */ /* 0x000fe200087fe4ff */
        /* <DEDUP_REMOVED lines=54> */
[----:B------:R-:W-:Y:S01]  /*1cc80*/  @!P2 LDGSTS.E.BYPASS.LTC128B.128 [R0+0x15800], desc[UR4][R6.64+0x100] ;  /* 0x158001000600afae */ /* 0x000fe2000b981a04 */
[----:B-1----:R-:W-:-:S03]  /*1cc90*/  LOP3.LUT R4, R165, 0x2, RZ, 0xc0, !PT ;  /* 0x00000002a5047812 */ /* 0x002fc600078ec0ff */
[----:B------:R-:W-:Y:S01]  /*1cca0*/  @P2 STS.128 [R0+0x15800], RZ ;  /* 0x015800ff00002388 */ /* 0x000fe20000000c00 */
[----:B------:R-:W-:-:S03]  /*1ccb0*/  ISETP.NE.AND P0, PT, R4, RZ, PT ;  /* 0x000000ff0400720c */ /* 0x000fc60003f05270 */
[----:B------:R-:W-:Y:S01]  /*1ccc0*/  @!PT LDS RZ, [RZ] ;  /* 0x00000000fffff984 */ /* 0x000fe20000000800 */
[----:B------:R-:W-:Y:S01]  /*1ccd0*/  @!PT LDS RZ, [RZ] ;  /* 0x00000000fffff984 */ /* 0x000fe20000000800 */
[----:B------:R-:W-:Y:S01]  /*1cce0*/  @!PT LDS RZ, [RZ] ;  /* 0x00000000fffff984 */ /* 0x000fe20000000800 */
[----:B------:R1:W-:Y:S01]  /*1ccf0*/  @!P1 LDGSTS.E.BYPASS.LTC128B.128 [R0+0x17800], desc[UR4][R6.64+0x180] ;  /* 0x1780018006009fae */ /* 0x0003e2000b981a04 */
[----:B------:R-:W-:Y:S02]  /*1cd00*/  LOP3.LUT R4, R165, 0x4, RZ, 0xc0, !PT ;  /* 0x00000004a5047812 */ /* 0x000fe400078ec0ff */
[----:B------:R-:W-:Y:S01]  /*1cd10*/  SEL R166, R2, 0xffffffe0, !P0 ;  /* 0xffffffe002a67807 */ /* 0x000fe20004000000 */
[----:B------:R-:W-:Y:S01]  /*1cd20*/  @P1 STS.128 [R0+0x17800], RZ ;  /* 0x017800ff00001388 */ /* 0x000fe20000000c00 */
[----:B------:R-:W-:Y:S01]  /*1cd30*/  ISETP.NE.AND P0, PT, R4, RZ, PT ;  /* 0x000000ff0400720c */ /* 0x000fe20003f05270 */
[----:B------:R-:W-:Y:S02]  /*1cd40*/  IMAD.MOV.U32 R4, RZ, RZ, 0x40 ;  /* 0x00000040ff047424 */ /* 0x000fe400078e00ff */
[----:B------:R-:W-:Y:S01]  /*1cd50*/  LDSM.16.M88.4 R204, [R223] ;  /* 0x00000000dfcc783b */ /* 0x000fe20000000200 */
[----:B------:R-:W-:Y:S02]  /*1cd60*/  IMAD.IADD R221, R166, 0x1, R223 ;  /* 0x00000001a6dd7824 */ /* 0x000fe400078e02df */
[----:B------:R-:W-:Y:S01]  /*1cd70*/  IMAD.IADD R220, R213, 0x1, R166 ;  /* 0x00000001d5dc7824 */ /* 0x000fe200078e02a6 */
[----:B------:R-:W2:Y:S01]  /*1cd80*/  LDSM.16.M88.4 R176, [R222+UR6+0x8000] ;  /* 0x00800006deb0783b */ /* 0x000ea20008000200 */
[----:B------:R-:W-:-:S03]  /*1cd90*/  SEL R4, R4, 0xffffffc0, !P0 ;  /* 0xffffffc004047807 */ /* 0x000fc60004000000 */
[----:B------:R-:W3:Y:S02]  /*1cda0*/  LDSM.16.M88.4 R168, [R222+UR6+0x8800] ;  /* 0x00880006dea8783b */ /* 0x000ee40008000200 */
[C---:B------:R-:W-:Y:S02]  /*1cdb0*/  IMAD.IADD R214, R4.reuse, 0x1, R223 ;  /* 0x0000000104d67824 */ /* 0x040fe400078e02df */
[----:B------:R-:W4:Y:S01]  /*1cdc0*/  LDSM.16.M88.4 R28, [R222+UR6+0x9000] ;  /* 0x00900006de1c783b */ /* 0x000f220008000200 */
[----:B------:R-:W-:Y:S02]  /*1cdd0*/  IMAD.IADD R213, R4, 0x1, R213 ;  /* 0x0000000104d57824 */ /* 0x000fe400078e02d5 */
[C---:B------:R-:W-:Y:S01]  /*1cde0*/  IMAD.IADD R167, R166.reuse, 0x1, R214 ;  /* 0x00000001a6a77824 */ /* 0x040fe200078e02d6 */
[----:B------:R-:W5:Y:S01]  /*1cdf0*/  LDSM.16.M88.4 R184, [R222+UR6+0x9800] ;  /* 0x00980006deb8783b */ /* 0x000f620008000200 */
[----:B------:R-:W-:-:S03]  /*1ce00*/  IMAD.IADD R166, R166, 0x1, R213 ;  /* 0x00000001a6a67824 */ /* 0x000fc600078e02d5 */
[----:B------:R-:W-:Y:S04]  /*1ce10*/  LDSM.16.M88.4 R192, [R221] ;  /* 0x00000000ddc0783b */ /* 0x000fe80000000200 */
[----:B------:R-:W5:Y:S04]  /*1ce20*/  LDSM.16.M88.4 R12, [R220+0x8000] ;  /* 0x00800000dc0c783b */ /* 0x000f680000000200 */
[----:B------:R-:W5:Y:S04]  /*1ce30*/  LDSM.16.M88.4 R8, [R220+0x8800] ;  /* 0x00880000dc08783b */ /* 0x000f680000000200 */
[----:B------:R-:W-:Y:S04]  /*1ce40*/  LDSM.16.M88.4 R16, [R214] ;  /* 0x00000000d610783b */ /* 0x000fe80000000200 */
[----:B------:R-:W5:Y:S04]  /*1ce50*/  LDSM.16.M88.4 R20, [R213+0x8000] ;  /* 0x00800000d514783b */ /* 0x000f680000000200 */
[----:B-1----:R-:W1:Y:S01]  /*1ce60*/  LDSM.16.M88.4 R4, [R213+0x8800] ;  /* 0x00880000d504783b */ /* 0x002e620000000200 */
[C---:B--2---:R-:W-:Y:S03]  /*1ce70*/  HMMA.16816.F32.BF16 R180, R204.reuse, R176, RZ ;  /* 0x000000b0ccb4723c */ /* 0x044fe600000418ff */
[----:B------:R-:W2:Y:S04]  /*1ce80*/  LDSM.16.M88.4 R208, [R220+0x9000] ;  /* 0x00900000dcd0783b */ /* 0x000ea80000000200 */
[----:B------:R-:W2:Y:S01]  /*1ce90*/  LDSM.16.M88.4 R200, [R220+0x9800] ;  /* 0x00980000dcc8783b */ /* 0x000ea20000000200 */
[C---:B---3--:R-:W-:Y:S03]  /*1cea0*/  HMMA.16816.F32.BF16 R172, R204.reuse, R168, RZ ;  /* 0x000000a8ccac723c */ /* 0x048fe600000418ff */
[----:B------:R-:W3:Y:S04]  /*1ceb0*/  LDSM.16.M88.4 R188, [R213+0x9000] ;  /* 0x00900000d5bc783b */ /* 0x000ee80000000200 */
[----:B------:R-:W-:Y:S01]  /*1cec0*/  LDSM.16.M88.4 R196, [R167] ;  /* 0x00000000a7c4783b */ /* 0x000fe20000000200 */
[C---:B------:R-:W-:Y:S03]  /*1ced0*/  HMMA.16816.F32.BF16 R176, R204.reuse, R178, RZ ;  /* 0x000000b2ccb0723c */ /* 0x040fe600000418ff */
[----:B------:R-:W-:Y:S04]  /*1cee0*/  LDSM.16.M88.4 R216, [R213+0xc000] ;  /* 0x00c00000d5d8783b */ /* 0x000fe80000000200 */
[----:B------:R-:W0:Y:S01]  /*1cef0*/  LDGDEPBAR ;  /* 0x00000000000079af */ /* 0x000e220000000000 */
[C---:B------:R-:W-:Y:S08]  /*1cf00*/  HMMA.16816.F32.BF16 R168, R204.reuse, R170, RZ ;  /* 0x000000aacca8723c */ /* 0x040ff000000418ff */
[C---:B----4-:R-:W-:Y:S08]  /*1cf10*/  HMMA.16816.F32.BF16 R32, R204.reuse, R28, RZ ;  /* 0x0000001ccc20723c */ /* 0x050ff000000418ff */
[C---:B------:R-:W-:Y:S08]  /*1cf20*/  HMMA.16816.F32.BF16 R28, R204.reuse, R30, RZ ;  /* 0x0000001ecc1c723c */ /* 0x040ff000000418ff */
[C---:B-----5:R-:W-:Y:S08]  /*1cf30*/  HMMA.16816.F32.BF16 R24, R204.reuse, R184, RZ ;  /* 0x000000b8cc18723c */ /* 0x060ff000000418ff */
[----:B------:R-:W-:Y:S01]  /*1cf40*/  HMMA.16816.F32.BF16 R204, R204, R186, RZ ;  /* 0x000000bacccc723c */ /* 0x000fe200000418ff */
[----:B------:R-:W4:Y:S07]  /*1cf50*/  LDSM.16.M88.4 R184, [R213+0x9800] ;  /* 0x00980000d5b8783b */ /* 0x000f2e0000000200 */
[C---:B------:R-:W-:Y:S08]  /*1cf60*/  HMMA.16816.F32.BF16 R180, R192.reuse, R12, R180 ;  /* 0x0000000cc0b4723c */ /* 0x040ff000000418b4 */
[C---:B------:R-:W-:Y:S01]  /*1cf70*/  HMMA.16816.F32.BF16 R176, R192.reuse, R14, R176 ;  /* 0x0000000ec0b0723c */ /* 0x040fe200000418b0 */
[----:B------:R-:W-:Y:S07]  /*1cf80*/  LDSM.16.M88.4 R12, [R166+0x8800] ;  /* 0x00880000a60c783b */ /* 0x000fee0000000200 */
[C---:B------:R-:W-:Y:S08]  /*1cf90*/  HMMA.16816.F32.BF16 R172, R192.reuse, R8, R172 ;  /* 0x00000008c0ac723c */ /* 0x040ff000000418ac */
[----:B------:R-:W-:Y:S01]  /*1cfa0*/  HMMA.16816.F32.BF16 R168, R192, R10, R168 ;  /* 0x0000000ac0a8723c */ /* 0x000fe200000418a8 */
[----:B------:R-:W5:Y:S07]  /*1cfb0*/  LDSM.16.M88.4 R8, [R166+0x8000] ;  /* 0x00800000a608783b */ /* 0x000f6e0000000200 */
[C---:B------:R-:W-:Y:S08]  /*1cfc0*/  HMMA.16816.F32.BF16 R180, R16.reuse, R20, R180 ;  /* 0x0000001410b4723c */ /* 0x040ff000000418b4 */
[C---:B------:R-:W-:Y:S01]  /*1cfd0*/  HMMA.16816.F32.BF16 R176, R16.reuse, R22, R176 ;  /* 0x0000001610b0723c */ /* 0x040fe200000418b0 */
[----:B------:R-:W-:Y:S07]  /*1cfe0*/  LDSM.16.M88.4 R20, [R223+0x2000] ;  /* 0x00200000df14783b */ /* 0x000fee0000000200 */
[C---:B-1----:R-:W-:Y:S08]  /*1cff0*/  HMMA.16816.F32.BF16 R172, R16.reuse, R4, R172 ;  /* 0x0000000410ac723c */ /* 0x042ff000000418ac */
[----:B------:R-:W-:Y:S01]  /*1d000*/  HMMA.16816.F32.BF16 R168, R16, R6, R168 ;  /* 0x0000000610a8723c */ /* 0x000fe200000418a8 */
[----:B------:R-:W1:Y:S07]  /*1d010*/  LDSM.16.M88.4 R4, [R222+UR6+0xa000] ;  /* 0x00a00006de04783b */ /* 0x000e6e0008000200 */
[C---:B--2---:R-:W-:Y:S08]  /*1d020*/  HMMA.16816.F32.BF16 R32, R192.reuse, R208, R32 ;  /* 0x000000d0c020723c */ /* 0x044ff00000041820 */
[C---:B------:R-:W-:Y:S01]  /*1d030*/  HMMA.16816.F32.BF16 R28, R192.reuse, R210, R28 ;  /* 0x000000d2c01c723c */ /* 0x040fe2000004181c */
[----:B------:R-:W2:Y:S07]  /*1d040*/  LDSM.16.M88.4 R208, [R166+0x9000] ;  /* 0x00900000a6d0783b */ /* 0x000eae0000000200 */
[C---:B------:R-:W-:Y:S08]  /*1d050*/  HMMA.16816.F32.BF16 R24, R192.reuse, R200, R24 ;  /* 0x000000c8c018723c */ /* 0x040ff00000041818 */
[----:B------:R-:W-:Y:S01]  /*1d060*/  HMMA.16816.F32.BF16 R204, R192, R202, R204 ;  /* 0x000000cac0cc723c */ /* 0x000fe200000418cc */
[----:B------:R-:W2:Y:S04]  /*1d070*/  LDSM.16.M88.4 R200, [R166+0x9800] ;  /* 0x00980000a6c8783b */ /* 0x000ea80000000200 */
[----:B------:R-:W2:Y:S03]  /*1d080*/  LDSM.16.M88.4 R192, [R222+UR6+0xa800] ;  /* 0x00a80006dec0783b */ /* 0x000ea60008000200 */
[C---:B---3--:R-:W-:Y:S08]  /*1d090*/  HMMA.16816.F32.BF16 R32, R16.reuse, R188, R32 ;  /* 0x000000bc1020723c */ /* 0x048ff00000041820 */
[C---:B------:R-:W-:Y:S01]  /*1d0a0*/  HMMA.16816.F32.BF16 R28, R16.reuse, R190, R28 ;  /* 0x000000be101c723c */ /* 0x040fe2000004181c */
[----:B------:R-:W3:Y:S07]  /*1d0b0*/  LDSM.16.M88.4 R188, [R222+UR6+0xb000] ;  /* 0x00b00006debc783b */ /* 0x000eee0008000200 */
[C---:B----4-:R-:W-:Y:S08]  /*1d0c0*/  HMMA.16816.F32.BF16 R24, R16.reuse, R184, R24 ;  /* 0x000000b81018723c */ /* 0x050ff00000041818 */
[----:B------:R-:W-:Y:S01]  /*1d0d0*/  HMMA.16816.F32.BF16 R204, R16, R186, R204 ;  /* 0x000000ba10cc723c */ /* 0x000fe200000418cc */
[----:B------:R-:W4:Y:S04]  /*1d0e0*/  LDSM.16.M88.4 R184, [R222+UR6+0xb800] ;  /* 0x00b80006deb8783b */ /* 0x000f280008000200 */
[----:B------:R-:W-:Y:S03]  /*1d0f0*/  LDSM.16.M88.4 R16, [R220+0xa000] ;  /* 0x00a00000dc10783b */ /* 0x000fe60000000200 */
[C---:B-----5:R-:W-:Y:S08]  /*1d100*/  HMMA.16816.F32.BF16 R180, R196.reuse, R8, R180 ;  /* 0x00000008c4b4723c */ /* 0x060ff000000418b4 */
[C---:B------:R-:W-:Y:S01]  /*1d110*/  HMMA.16816.F32.BF16 R176, R196.reuse, R10, R176 ;  /* 0x0000000ac4b0723c */ /* 0x040fe200000418b0 */
[----:B------:R-:W5:Y:S07]  /*1d120*/  LDSM.16.M88.4 R8, [R221+0x2000] ;  /* 0x00200000dd08783b */ /* 0x000f6e0000000200 */
[C---:B------:R-:W-:Y:S08]  /*1d130*/  HMMA.16816.F32.BF16 R172, R196.reuse, R12, R172 ;  /* 0x0000000cc4ac723c */ /* 0x040ff000000418ac */
[----:B------:R-:W-:Y:S01]  /*1d140*/  HMMA.16816.F32.BF16 R168, R196, R14, R168 ;  /* 0x0000000ec4a8723c */ /* 0x000fe200000418a8 */
[----:B------:R-:W5:Y:S07]  /*1d150*/  LDSM.16.M88.4 R12, [R220+0xa800] ;  /* 0x00a80000dc0c783b */ /* 0x000f6e0000000200 */
[C---:B-1----:R-:W-:Y:S08]  /*1d160*/  HMMA.16816.F32.BF16 R180, R20.reuse, R4, R180 ;  /* 0x0000000414b4723c */ /* 0x042ff000000418b4 */
[----:B------:R-:W-:Y:S01]  /*1d170*/  HMMA.16816.F32.BF16 R176, R20, R6, R176 ;  /* 0x0000000614b0723c */ /* 0x000fe200000418b0 */
[----:B------:R-:W1:Y:S07]  /*1d180*/  LDSM.16.M88.4 R4, [R220+0xb000] ;  /* 0x00b00000dc04783b */ /* 0x000e6e0000000200 */
[C---:B--2---:R-:W-:Y:S08]  /*1d190*/  HMMA.16816.F32.BF16 R32, R196.reuse, R208, R32 ;  /* 0x000000d0c420723c */ /* 0x044ff00000041820 */
        /* <DEDUP_REMOVED lines=9> */
[C---:B---3--:R-:W-:Y:S08]  /*1d230*/  HMMA.16816.F32.BF16 R32, R20.reuse, R188, R32 ;  /* 0x000000bc1420723c */ /* 0x048ff00000041820 */
[C---:B------:R-:W-:Y:S01]  /*1d240*/  HMMA.16816.F32.BF16 R28, R20.reuse, R190, R28 ;  /* 0x000000be141c723c */ /* 0x040fe2000004181c */
[----:B------:R-:W-:Y:S07]  /*1d250*/  LDSM.16.M88.4 R188, [R213+0xa800] ;  /* 0x00a80000d5bc783b */ /* 0x000fee0000000200 */
[C---:B----4-:R-:W-:Y:S08]  /*1d260*/  HMMA.16816.F32.BF16 R24, R20.reuse, R184, R24 ;  /* 0x000000b81418723c */ /* 0x050ff00000041818 */
[----:B------:R-:W-:Y:S01]  /*1d270*/  HMMA.16816.F32.BF16 R204, R20, R186, R204 ;  /* 0x000000ba14cc723c */ /* 0x000fe200000418cc */
[----:B------:R-:W-:Y:S04]  /*1d280*/  LDSM.16.M88.4 R184, [R213+0xb000] ;  /* 0x00b00000d5b8783b */ /* 0x000fe80000000200 */
[----:B------:R-:W-:Y:S03]  /*1d290*/  LDSM.16.M88.4 R20, [R213+0xb800] ;  /* 0x00b80000d514783b */ /* 0x000fe60000000200 */
[C---:B-----5:R-:W-:Y:S08]  /*1d2a0*/  HMMA.16816.F32.BF16 R180, R8.reuse, R16, R180 ;  /* 0x0000001008b4723c */ /* 0x060ff000000418b4 */
[C---:B------:R-:W-:Y:S01]  /*1d2b0*/  HMMA.16816.F32.BF16 R176, R8.reuse, R18, R176 ;  /* 0x0000001208b0723c */ /* 0x040fe200000418b0 */
[----:B------:R-:W3:Y:S07]  /*1d2c0*/  LDSM.16.M88.4 R16, [R214+0x2000] ;  /* 0x00200000d610783b */ /* 0x000eee0000000200 */
        /* <DEDUP_REMOVED lines=21> */
[----:B------:R-:W3:Y:S04]  /*1d420*/  LDSM.16.M88.4 R16, [R166+0xb800] ;  /* 0x00b80000a610783b */ /* 0x000ee80000000200 */
[----:B------:R-:W-:Y:S03]  /*1d430*/  LDSM.16.M88.4 R20, [R222+UR6+0xd800] ;  /* 0x00d80006de14783b */ /* 0x000fe60008000200 */
        /* <DEDUP_REMOVED lines=11> */
[----:B------:R-:W3:Y:S04]  /*1d4f0*/  LDSM.16.M88.4 R16, [R220+0xc800] ;  /* 0x00c80000dc10783b */ /* 0x000ee80000000200 */
[----:B------:R-:W4:Y:S03]  /*1d500*/  LDSM.16.M88.4 R4, [R220+0xd000] ;  /* 0x00d00000dc04783b */ /* 0x000f260000000200 */
[C---:B-1----:R-:W-:Y:S08]  /*1d510*/  HMMA.16816.F32.BF16 R180, R12.reuse, R196, R180 ;  /* 0x000000c40cb4723c */ /* 0x042ff000000418b4 */
        /* <DEDUP_REMOVED lines=11> */
[----:B------:R-:W5:Y:S03]  /*1d5d0*/  LDSM.16.M88.4 R20, [R214+0x4000] ;  /* 0x00400000d614783b */ /* 0x000f660000000200 */
[C---:B--2---:R-:W-:Y:S08]  /*1d5e0*/  HMMA.16816.F32.BF16 R180, R8.reuse, R184, R180 ;  /* 0x000000b808b4723c */ /* 0x044ff000000418b4 */
[C---:B------:R-:W-:Y:S01]  /*1d5f0*/  HMMA.16816.F32.BF16 R176, R8.reuse, R186, R176 ;  /* 0x000000ba08b0723c */ /* 0x040fe200000418b0 */
[----:B------:R-:W2:Y:S07]  /*1d600*/  LDSM.16.M88.4 R184, [R213+0xd800] ;  /* 0x00d80000d5b8783b */ /* 0x000eae0000000200 */
[C---:B---3--:R-:W-:Y:S08]  /*1d610*/  HMMA.16816.F32.BF16 R172, R8.reuse, R16, R172 ;  /* 0x0000001008ac723c */ /* 0x048ff000000418ac */
[C---:B------:R-:W-:Y:S01]  /*1d620*/  HMMA.16816.F32.BF16 R168, R8.reuse, R18, R168 ;  /* 0x0000001208a8723c */ /* 0x040fe200000418a8 */
[----:B------:R-:W-:Y:S07]  /*1d630*/  LDSM.16.M88.4 R16, [R223+0x6000] ;  /* 0x00600000df10783b */ /* 0x000fee0000000200 */
[C---:B----4-:R-:W-:Y:S08]  /*1d640*/  HMMA.16816.F32.BF16 R32, R8.reuse, R4, R32 ;  /* 0x000000040820723c */ /* 0x050ff00000041820 */
[C---:B------:R-:W-:Y:S01]  /*1d650*/  HMMA.16816.F32.BF16 R28, R8.reuse, R6, R28 ;  /* 0x00000006081c723c */ /* 0x040fe2000004181c */
[----:B------:R-:W3:Y:S07]  /*1d660*/  LDSM.16.M88.4 R4, [R167+0x4000] ;  /* 0x00400000a704783b */ /* 0x000eee0000000200 */
[C---:B-1----:R-:W-:Y:S08]  /*1d670*/  HMMA.16816.F32.BF16 R24, R8.reuse, R12, R24 ;  /* 0x0000000c0818723c */ /* 0x042ff00000041818 */
[----:B------:R-:W-:Y:S01]  /*1d680*/  HMMA.16816.F32.BF16 R204, R8, R14, R204 ;  /* 0x0000000e08cc723c */ /* 0x000fe200000418cc */
[----:B------:R-:W1:Y:S04]  /*1d690*/  LDSM.16.M88.4 R12, [R166+0xd000] ;  /* 0x00d00000a60c783b */ /* 0x000e680000000200 */
        /* <DEDUP_REMOVED lines=10> */
[C---:B--2---:R-:W-:Y:S08]  /*1d740*/  HMMA.16816.F32.BF16 R24, R20.reuse, R184, R24 ;  /* 0x000000b81418723c */ /* 0x044ff00000041818 */
[----:B------:R-:W-:Y:S01]  /*1d750*/  HMMA.16816.F32.BF16 R204, R20, R186, R204 ;  /* 0x000000ba14cc723c */ /* 0x000fe200000418cc */
[----:B------:R-:W2:Y:S04]  /*1d760*/  LDSM.16.M88.4 R184, [R222+UR6+0xf000] ;  /* 0x00f00006deb8783b */ /* 0x000ea80008000200 */
[----:B------:R-:W2:Y:S03]  /*1d770*/  LDSM.16.M88.4 R20, [R222+UR6+0xf800] ;  /* 0x00f80006de14783b */ /* 0x000ea60008000200 */
        /* <DEDUP_REMOVED lines=9> */
[C---:B----4-:R-:W-:Y:S08]  /*1d810*/  HMMA.16816.F32.BF16 R24, R4.reuse, R8, R24 ;  /* 0x000000080418723c */ /* 0x050ff00000041818 */
[----:B------:R-:W-:Y:S01]  /*1d820*/  HMMA.16816.F32.BF16 R204, R4, R10, R204 ;  /* 0x0000000a04cc723c */ /* 0x000fe200000418cc */
[----:B------:R-:W3:Y:S04]  /*1d830*/  LDSM.16.M88.4 R8, [R220+0xe800] ;  /* 0x00e80000dc08783b */ /* 0x000ee80000000200 */
[----:B------:R-:W4:Y:S03]  /*1d840*/  LDSM.16.M88.4 R4, [R220+0xf000] ;  /* 0x00f00000dc04783b */ /* 0x000f260000000200 */
[C---:B------:R-:W-:Y:S08]  /*1d850*/  HMMA.16816.F32.BF16 R180, R16.reuse, R192, R180 ;  /* 0x000000c010b4723c */ /* 0x040ff000000418b4 */
[C---:B------:R-:W-:Y:S01]  /*1d860*/  HMMA.16816.F32.BF16 R176, R16.reuse, R194, R176 ;  /* 0x000000c210b0723c */ /* 0x040fe200000418b0 */
[----:B------:R-:W4:Y:S07]  /*1d870*/  LDSM.16.M88.4 R192, [R213+0xe800] ;  /* 0x00e80000d5c0783b */ /* 0x000f2e0000000200 */
[C---:B-----5:R-:W-:Y:S08]  /*1d880*/  HMMA.16816.F32.BF16 R172, R16.reuse, R188, R172 ;  /* 0x000000bc10ac723c */ /* 0x060ff000000418ac */
[C---:B------:R-:W-:Y:S01]  /*1d890*/  HMMA.16816.F32.BF16 R168, R16.reuse, R190, R168 ;  /* 0x000000be10a8723c */ /* 0x040fe200000418a8 */
[----:B------:R-:W5:Y:S07]  /*1d8a0*/  LDSM.16.M88.4 R188, [R213+0xf000] ;  /* 0x00f00000d5bc783b */ /* 0x000f6e0000000200 */
[C---:B--2---:R-:W-:Y:S08]  /*1d8b0*/  HMMA.16816.F32.BF16 R32, R16.reuse, R184, R32 ;  /* 0x000000b81020723c */ /* 0x044ff00000041820 */
[C---:B------:R-:W-:Y:S01]  /*1d8c0*/  HMMA.16816.F32.BF16 R28, R16.reuse, R186, R28 ;  /* 0x000000ba101c723c */ /* 0x040fe2000004181c */
[----:B------:R-:W2:Y:S07]  /*1d8d0*/  LDSM.16.M88.4 R184, [R213+0xf800] ;  /* 0x00f80000d5b8783b */ /* 0x000eae0000000200 */
[C---:B------:R-:W-:Y:S08]  /*1d8e0*/  HMMA.16816.F32.BF16 R24, R16.reuse, R20, R24 ;  /* 0x000000141018723c */ /* 0x040ff00000041818 */
[----:B------:R-:W-:Y:S01]  /*1d8f0*/  HMMA.16816.F32.BF16 R204, R16, R22, R204 ;  /* 0x0000001610cc723c */ /* 0x000fe200000418cc */
[----:B------:R-:W-:Y:S04]  /*1d900*/  LDSM.16.M88.4 R20, [R167+0x6000] ;  /* 0x00600000a714783b */ /* 0x000fe80000000200 */
[----:B------:R-:W2:Y:S03]  /*1d910*/  LDSM.16.M88.4 R16, [R166+0xe000] ;  /* 0x00e00000a610783b */ /* 0x000ea60000000200 */
        /* <DEDUP_REMOVED lines=18> */
[C---:B--2---:R-:W-:Y:S08]  /*1da40*/  HMMA.16816.F32.BF16 R24, R200.reuse, R184, R24 ;  /* 0x000000b8c818723c */ /* 0x044ff00000041818 */
[----:B------:R-:W-:Y:S08]  /*1da50*/  HMMA.16816.F32.BF16 R204, R200, R186, R204 ;  /* 0x000000bac8cc723c */ /* 0x000ff000000418cc */
[C---:B------:R-:W-:Y:S08]  /*1da60*/  HMMA.16816.F32.BF16 R180, R20.reuse, R16, R180 ;  /* 0x0000001014b4723c */ /* 0x040ff000000418b4 */
[C---:B------:R-:W-:Y:S08]  /*1da70*/  HMMA.16816.F32.BF16 R176, R20.reuse, R18, R176 ;  /* 0x0000001214b0723c */ /* 0x040ff000000418b0 */
[C---:B-1----:R-:W-:Y:S08]  /*1da80*/  HMMA.16816.F32.BF16 R172, R20.reuse, R12, R172 ;  /* 0x0000000c14ac723c */ /* 0x042ff000000418ac */
[C---:B------:R-:W-:Y:S08]  /*1da90*/  HMMA.16816.F32.BF16 R168, R20.reuse, R14, R168 ;  /* 0x0000000e14a8723c */ /* 0x040ff000000418a8 */
[C---:B---3--:R-:W-:Y:S08]  /*1daa0*/  HMMA.16816.F32.BF16 R32, R20.reuse, R8, R32 ;  /* 0x000000081420723c */ /* 0x048ff00000041820 */
        /* <DEDUP_REMOVED lines=70> */
.L_x_2979:
        /* <DEDUP_REMOVED lines=8> */
.L_x_2980:
        /* <DEDUP_REMOVED lines=92> */
.L_x_2978:
[----:B--2---:R-:W-:Y:S01]  /*1e550*/  SHF.L.U32 R0, R165, 0x1, RZ ;  /* 0x00000001a5007819 */ /* 0x004fe200000006ff */
[----:B------:R-:W-:Y:S01]  /*1e560*/  USHF.L.U32 UR4, UR22, 0x6, URZ ;  /* 0x0000000616047899 */ /* 0x000fe200080006ff */
[----:B------:R-:W1:Y:S01]  /*1e570*/  S2R R4, SR_TID.X ;  /* 0x0000000000047919 */ /* 0x000e620000002100 */
[----:B------:R-:W-:Y:S01]  /*1e580*/  IADD3 R201, PT, PT, R215, 0x10040, RZ ;  /* 0x00010040d7c97810 */ /* 0x000fe20007ffe0ff */
[----:B------:R-:W-:Y:S01]  /*1e590*/  UISETP.GT.AND UP0, UPT, UR28, UR7, UPT ;  /* 0x000000071c00728c */ /* 0x000fe2000bf04270 */
[----:B------:R-:W-:-:S04]  /*1e5a0*/  LOP3.LUT R0, R0, 0x6, RZ, 0xc0, !PT ;  /* 0x0000000600007812 */ /* 0x000fc800078ec0ff */
[----:B------:R-:W-:-:S03]  /*1e5b0*/  LOP3.LUT R0, R0, UR4, RZ, 0xfc, !PT ;  /* 0x0000000400007c12 */ /* 0x000fc6000f8efcff */
[----:B------:R-:W2:Y:S01]  /*1e5c0*/  LDCU UR4, c[0x0][0x45c] ;  /* 0x00008b80ff0477ac */ /* 0x000ea20008000800 */
[C---:B------:R-:W-:Y:S02]  /*1e5d0*/  IADD3 R5, PT, PT, R0.reuse, -0x80, RZ ;  /* 0xffffff8000057810 */ /* 0x040fe40007ffe0ff */
[----:B------:R-:W-:Y:S01]  /*1e5e0*/  IADD3 R7, PT, PT, R0, -0x7f, RZ ;  /* 0xffffff8100077810 */ /* 0x000fe20007ffe0ff */
[----:B------:R-:W-:Y:S01]  /*1e5f0*/  @UP0 UIADD3 UR22, UPT, UPT, UR22, -0x3, URZ ;  /* 0xfffffffd16160890 */ /* 0x000fe2000fffe0ff */
[C---:B------:R-:W-:Y:S02]  /*1e600*/  ISETP.GE.AND P1, PT, R5.reuse, R234, PT ;  /* 0x000000ea0500720c */ /* 0x040fe40003f26270 */
[C---:B------:R-:W-:Y:S02]  /*1e610*/  ISETP.GE.AND P0, PT, R5.reuse, R232, PT ;  /* 0x000000e80500720c */ /* 0x040fe40003f06270 */
[C---:B------:R-:W-:Y:S02]  /*1e620*/  ISETP.GE.AND P6, PT, R5.reuse, R233, PT ;  /* 0x000000e90500720c */ /* 0x040fe40003fc6270 */
[----:B------:R-:W-:-:S02]  /*1e630*/  ISETP.GE.AND P3, PT, R5, R224, PT ;  /* 0x000000e00500720c */ /* 0x000fc40003f66270 */
[C---:B------:R-:W-:Y:S02]  /*1e640*/  ISETP.GE.AND P2, PT, R7.reuse, R234, PT ;  /* 0x000000ea0700720c */ /* 0x040fe40003f46270 */
[----:B------:R-:W-:Y:S02]  /*1e650*/  FSEL R13, R180, -INF , P1 ;  /* 0xff800000b40d7808 */ /* 0x000fe40000800000 */
[----:B------:R-:W-:Y:S02]  /*1e660*/  FSEL R11, R182, -INF , P0 ;  /* 0xff800000b60b7808 */ /* 0x000fe40000000000 */
[----:B------:R-:W-:Y:S02]  /*1e670*/  IADD3 R5, PT, PT, R0, -0x78, RZ ;  /* 0xffffff8800057810 */ /* 0x000fe40007ffe0ff */
[C---:B------:R-:W-:Y:S02]  /*1e680*/  ISETP.GE.AND P1, PT, R7.reuse, R232, PT ;  /* 0x000000e80700720c */ /* 0x040fe40003f26270 */
[----:B------:R-:W-:-:S02]  /*1e690*/  ISETP.GE.AND P5, PT, R7, R233, PT ;  /* 0x000000e90700720c */ /* 0x000fc40003fa6270 */
[----:B------:R-:W-:Y:S02]  /*1e6a0*/  ISETP.GE.AND P4, PT, R7, R224, PT ;  /* 0x000000e00700720c */ /* 0x000fe40003f86270 */
[----:B------:R-:W-:Y:S02]  /*1e6b0*/  FSEL R13, R13, -INF , !P6 ;  /* 0xff8000000d0d7808 */ /* 0x000fe40007000000 */
[----:B------:R-:W-:Y:S02]  /*1e6c0*/  FSEL R11, R11, -INF , !P3 ;  /* 0xff8000000b0b7808 */ /* 0x000fe40005800000 */
[----:B------:R-:W-:Y:S02]  /*1e6d0*/  FSEL R17, R181, -INF , P2 ;  /* 0xff800000b5117808 */ /* 0x000fe40001000000 */
[C---:B------:R-:W-:Y:S02]  /*1e6e0*/  ISETP.GE.AND P0, PT, R5.reuse, R234, PT ;  /* 0x000000ea0500720c */ /* 0x040fe40003f06270 */
[----:B------:R-:W-:-:S02]  /*1e6f0*/  ISETP.GE.AND P6, PT, R5, R233, PT ;  /* 0x000000e90500720c */ /* 0x000fc40003fc6270 */
[C---:B------:R-:W-:Y:S02]  /*1e700*/  ISETP.GE.AND P3, PT, R5.reuse, R232, PT ;  /* 0x000000e80500720c */ /* 0x040fe40003f66270 */
[----:B------:R-:W-:Y:S02]  /*1e710*/  ISETP.GE.AND P2, PT, R5, R224, PT ;  /* 0x000000e00500720c */ /* 0x000fe40003f46270 */
[----:B------:R-:W-:Y:S02]  /*1e720*/  FSEL R7, R183, -INF , P1 ;  /* 0xff800000b7077808 */ /* 0x000fe40000800000 */
[----:B------:R-:W-:Y:S02]  /*1e730*/  IADD3 R5, PT, PT, R0, -0x77, RZ ;  /* 0xffffff8900057810 */ /* 0x000fe40007ffe0ff */
[----:B------:R-:W-:Y:S02]  /*1e740*/  FSEL R17, R17, -INF , !P5 ;  /* 0xff80000011117808 */ /* 0x000fe40006800000 */
[----:B------:R-:W-:-:S02]  /*1e750*/  FSEL R15, R176, -INF , P0 ;  /* 0xff800000b00f7808 */ /* 0x000fc40000000000 */
[----:B------:R-:W-:Y:S02]  /*1e760*/  FSEL R7, R7, -INF , !P4 ;  /* 0xff80000007077808 */ /* 0x000fe40006000000 */
[C---:B------:R-:W-:Y:S02]  /*1e770*/  ISETP.GE.AND P1, PT, R5.reuse, R234, PT ;  /* 0x000000ea0500720c */ /* 0x040fe40003f26270 */
[C---:B------:R-:W-:Y:S02]  /*1e780*/  ISETP.GE.AND P5, PT, R5.reuse, R233, PT ;  /* 0x000000e90500720c */ /* 0x040fe40003fa6270 */
[C---:B------:R-:W-:Y:S02]  /*1e790*/  ISETP.GE.AND P0, PT, R5.reuse, R232, PT ;  /* 0x000000e80500720c */ /* 0x040fe40003f06270 */
[----:B------:R-:W-:Y:S02]  /*1e7a0*/  ISETP.GE.AND P4, PT, R5, R224, PT ;  /* 0x000000e00500720c */ /* 0x000fe40003f86270 */
[----:B------:R-:W-:-:S02]  /*1e7b0*/  FSEL R5, R178, -INF , P3 ;  /* 0xff800000b2057808 */ /* 0x000fc40001800000 */
[----:B------:R-:W-:Y:S02]  /*1e7c0*/  IADD3 R9, PT, PT, R0, -0x70, RZ ;  /* 0xffffff9000097810 */ /* 0x000fe40007ffe0ff */
[----:B------:R-:W-:Y:S02]  /*1e7d0*/  FSEL R15, R15, -INF , !P6 ;  /* 0xff8000000f0f7808 */ /* 0x000fe40007000000 */
[----:B------:R-:W-:Y:S02]  /*1e7e0*/  FSEL R5, R5, -INF , !P2 ;  /* 0xff80000005057808 */ /* 0x000fe40005000000 */
[----:B------:R-:W-:Y:S02]  /*1e7f0*/  FSEL R19, R177, -INF , P1 ;  /* 0xff800000b1137808 */ /* 0x000fe40000800000 */
[C---:B------:R-:W-:Y:S02]  /*1e800*/  ISETP.GE.AND P3, PT, R9.reuse, R234, PT ;  /* 0x000000ea0900720c */ /* 0x040fe40003f66270 */
[----:B------:R-:W-:-:S02]  /*1e810*/  ISETP.GE.AND P6, PT, R9, R233, PT ;  /* 0x000000e90900720c */ /* 0x000fc40003fc6270 */
[C---:B------:R-:W-:Y:S02]  /*1e820*/  ISETP.GE.AND P2, PT, R9.reuse, R232, PT ;  /* 0x000000e80900720c */ /* 0x040fe40003f46270 */
[----:B------:R-:W-:Y:S02]  /*1e830*/  ISETP.GE.AND P1, PT, R9, R224, PT ;  /* 0x000000e00900720c */ /* 0x000fe40003f26270 */
[----:B------:R-:W-:Y:S02]  /*1e840*/  IADD3 R23, PT, PT, R0, -0x6f, RZ ;  /* 0xffffff9100177810 */ /* 0x000fe40007ffe0ff */
[----:B------:R-:W-:Y:S02]  /*1e850*/  FSEL R9, R179, -INF , P0 ;  /* 0xff800000b3097808 */ /* 0x000fe40000000000 */
[----:B------:R-:W-:Y:S02]  /*1e860*/  FSEL R19, R19, -INF , !P5 ;  /* 0xff80000013137808 */ /* 0x000fe40006800000 */
[----:B------:R-:W-:-:S02]  /*1e870*/  ISETP.GE.AND P0, PT, R23, R234, PT ;  /* 0x000000ea1700720c */ /* 0x000fc40003f06270 */
[----:B------:R-:W-:Y:S02]  /*1e880*/  FSEL R172, R172, -INF , P3 ;  /* 0xff800000acac7808 */ /* 0x000fe40001800000 */
[----:B------:R-:W-:Y:S02]  /*1e890*/  FSEL R9, R9, -INF , !P4 ;  /* 0xff80000009097808 */ /* 0x000fe40006000000 */
[----:B------:R-:W-:Y:S02]  /*1e8a0*/  FSEL R174, R174, -INF , P2 ;  /* 0xff800000aeae7808 */ /* 0x000fe40001000000 */
[----:B------:R-:W-:Y:S02]  /*1e8b0*/  IADD3 R21, PT, PT, R0, -0x68, RZ ;  /* 0xffffff9800157810 */ /* 0x000fe40007ffe0ff */
[C---:B------:R-:W-:Y:S02]  /*1e8c0*/  ISETP.GE.AND P5, PT, R23.reuse, R233, PT ;  /* 0x000000e91700720c */ /* 0x040fe40003fa6270 */
[----:B------:R-:W-:-:S02]  /*1e8d0*/  ISETP.GE.AND P3, PT, R23, R232, PT ;  /* 0x000000e81700720c */ /* 0x000fc40003f66270 */
[----:B------:R-:W-:Y:S02]  /*1e8e0*/  ISETP.GE.AND P4, PT, R23, R224, PT ;  /* 0x000000e01700720c */ /* 0x000fe40003f86270 */
[----:B------:R-:W-:Y:S02]  /*1e8f0*/  IADD3 R23, PT, PT, R0, -0x67, RZ ;  /* 0xffffff9900177810 */ /* 0x000fe40007ffe0ff */
[----:B------:R-:W-:Y:S02]  /*1e900*/  FSEL R195, R174, -INF , !P1 ;  /* 0xff800000aec37808 */ /* 0x000fe40004800000 */
[----:B------:R-:W-:Y:S02]  /*1e910*/  FSEL R173, R173, -INF , P0 ;  /* 0xff800000adad7808 */ /* 0x000fe40000000000 */
[C---:B------:R-:W-:Y:S02]  /*1e920*/  ISETP.GE.AND P2, PT, R21.reuse, R234, PT ;  /* 0x000000ea1500720c */ /* 0x040fe40003f46270 */
[----:B------:R-:W-:-:S02]  /*1e930*/  ISETP.GE.AND P1, PT, R21, R232, PT ;  /* 0x000000e81500720c */ /* 0x000fc40003f26270 */
[----:B------:R-:W-:Y:S02]  /*1e940*/  FSEL R175, R175, -INF , P3 ;  /* 0xff800000afaf7808 */ /* 0x000fe40001800000 */
[----:B------:R-:W-:Y:S02]  /*1e950*/  ISETP.GE.AND P3, PT, R23, R234, PT ;  /* 0x000000ea1700720c */ /* 0x000fe40003f66270 */
[----:B------:R-:W-:Y:S02]  /*1e960*/  FSEL R197, R172, -INF , !P6 ;  /* 0xff800000acc57808 */ /* 0x000fe40007000000 */
[----:B------:R-:W-:Y:S02]  /*1e970*/  FSEL R199, R173, -INF , !P5 ;  /* 0xff800000adc77808 */ /* 0x000fe40006800000 */
[C---:B------:R-:W-:Y:S02]  /*1e980*/  ISETP.GE.AND P6, PT, R21.reuse, R233, PT ;  /* 0x000000e91500720c */ /* 0x040fe40003fc6270 */
        /* <DEDUP_REMOVED lines=8> */
[----:B------:R-:W-:Y:S02]  /*1ea10*/  FSEL R169, R169, -INF , P3 ;  /* 0xff800000a9a97808 */ /* 0x000fe40001800000 */
[----:B------:R-:W-:Y:S02]  /*1ea20*/  IADD3 R23, PT, PT, R0, -0x5f, RZ ;  /* 0xffffffa100177810 */ /* 0x000fe40007ffe0ff */
[----:B------:R-:W-:Y:S02]  /*1ea30*/  FSEL R175, R168, -INF , !P6 ;  /* 0xff800000a8af7808 */ /* 0x000fe40007000000 */
[----:B------:R-:W-:Y:S02]  /*1ea40*/  FSEL R165, R165, -INF , !P0 ;  /* 0xff800000a5a57808 */ /* 0x000fe40004000000 */
[----:B------:R-:W-:-:S02]  /*1ea50*/  ISETP.GE.AND P1, PT, R21, R234, PT ;  /* 0x000000ea1500720c */ /* 0x000fc40003f26270 */
[C---:B------:R-:W-:Y:S02]  /*1ea60*/  ISETP.GE.AND P6, PT, R21.reuse, R233, PT ;  /* 0x000000e91500720c */ /* 0x040fe40003fc6270 */
[C---:B------:R-:W-:Y:S02]  /*1ea70*/  ISETP.GE.AND P0, PT, R21.reuse, R232, PT ;  /* 0x000000e81500720c */ /* 0x040fe40003f06270 */
[----:B------:R-:W-:Y:S02]  /*1ea80*/  ISETP.GE.AND P3, PT, R21, R224, PT ;  /* 0x000000e01500720c */ /* 0x000fe40003f66270 */
[----:B------:R-:W-:Y:S02]  /*1ea90*/  FSEL R167, R171, -INF , P4 ;  /* 0xff800000aba77808 */ /* 0x000fe40002000000 */
[----:B------:R-:W-:Y:S02]  /*1eaa0*/  FSEL R169, R169, -INF , !P5 ;  /* 0xff800000a9a97808 */ /* 0x000fe40006800000 */
[----:B------:R-:W-:-:S02]  /*1eab0*/  IADD3 R21, PT, PT, R0, -0x58, RZ ;  /* 0xffffffa800157810 */ /* 0x000fc40007ffe0ff */
[----:B------:R-:W-:Y:S02]  /*1eac0*/  ISETP.GE.AND P5, PT, R23, R234, PT ;  /* 0x000000ea1700720c */ /* 0x000fe40003fa6270 */
[----:B------:R-:W-:Y:S02]  /*1ead0*/  FSEL R32, R32, -INF , P1 ;  /* 0xff80000020207808 */ /* 0x000fe40000800000 */
[----:B------:R-:W-:Y:S02]  /*1eae0*/  FSEL R167, R167, -INF , !P2 ;  /* 0xff800000a7a77808 */ /* 0x000fe40005000000 */
[----:B------:R-:W-:Y:S02]  /*1eaf0*/  FSEL R34, R34, -INF , P0 ;  /* 0xff80000022227808 */ /* 0x000fe40000000000 */
[C---:B------:R-:W-:Y:S02]  /*1eb00*/  ISETP.GE.AND P4, PT, R23.reuse, R233, PT ;  /* 0x000000e91700720c */ /* 0x040fe40003f86270 */
[----:B------:R-:W-:-:S02]  /*1eb10*/  ISETP.GE.AND P2, PT, R23, R232, PT ;  /* 0x000000e81700720c */ /* 0x000fc40003f46270 */
[----:B------:R-:W-:Y:S02]  /*1eb20*/  ISETP.GE.AND P1, PT, R23, R224, PT ;  /* 0x000000e01700720c */ /* 0x000fe40003f26270 */
[----:B------:R-:W-:Y:S02]  /*1eb30*/  ISETP.GE.AND P0, PT, R21, R234, PT ;  /* 0x000000ea1500720c */ /* 0x000fe40003f06270 */
[----:B------:R-:W-:Y:S02]  /*1eb40*/  FSEL R33, R33, -INF , P5 ;  /* 0xff80000021217808 */ /* 0x000fe40002800000 */
[----:B------:R-:W-:Y:S02]  /*1eb50*/  IADD3 R23, PT, PT, R0, -0x57, RZ ;  /* 0xffffffa900177810 */ /* 0x000fe40007ffe0ff */
[----:B------:R-:W-:Y:S02]  /*1eb60*/  FSEL R235, R32, -INF , !P6 ;  /* 0xff80000020eb7808 */ /* 0x000fe40007000000 */
[----:B------:R-:W-:-:S02]  /*1eb70*/  FSEL R181, R34, -INF , !P3 ;  /* 0xff80000022b57808 */ /* 0x000fc40005800000 */
[C---:B------:R-:W-:Y:S02]  /*1eb80*/  ISETP.GE.AND P6, PT, R21.reuse, R233, PT ;  /* 0x000000e91500720c */ /* 0x040fe40003fc6270 */
[C---:B------:R-:W-:Y:S02]  /*1eb90*/  ISETP.GE.AND P3, PT, R21.reuse, R232, PT ;  /* 0x000000e81500720c */ /* 0x040fe40003f66270 */
[----:B------:R-:W-:Y:S02]  /*1eba0*/  ISETP.GE.AND P5, PT, R21, R224, PT ;  /* 0x000000e01500720c */ /* 0x000fe40003fa6270 */
[----:B------:R-:W-:Y:S02]  /*1ebb0*/  FSEL R35, R35, -INF , P2 ;  /* 0xff80000023237808 */ /* 0x000fe40001000000 */
[----:B------:R-:W-:Y:S02]  /*1ebc0*/  FSEL R237, R33, -INF , !P4 ;  /* 0xff80000021ed7808 */ /* 0x000fe40006000000 */
[----:B------:R-:W-:-:S02]  /*1ebd0*/  FSEL R28, R28, -INF , P0 ;  /* 0xff8000001c1c7808 */ /* 0x000fc40000000000 */
[----:B------:R-:W-:Y:S02]  /*1ebe0*/  IADD3 R21, PT, PT, R0, -0x50, RZ ;  /* 0xffffffb000157810 */ /* 0x000fe40007ffe0ff */
[C---:B------:R-:W-:Y:S02]  /*1ebf0*/  ISETP.GE.AND P4, PT, R23.reuse, R234, PT ;  /* 0x000000ea1700720c */ /* 0x040fe40003f86270 */
[----:B------:R-:W-:Y:S02]  /*1ec00*/  ISETP.GE.AND P0, PT, R23, R232, PT ;  /* 0x000000e81700720c */ /* 0x000fe40003f06270 */
[----:B------:R-:W-:Y:S02]  /*1ec10*/  FSEL R177, R35, -INF , !P1 ;  /* 0xff80000023b17808 */ /* 0x000fe40004800000 */
[----:B------:R-:W-:Y:S02]  /*1ec20*/  FSEL R30, R30, -INF , P3 ;  /* 0xff8000001e1e7808 */ /* 0x000fe40001800000 */
[----:B------:R-:W-:-:S02]  /*1ec30*/  ISETP.GE.AND P2, PT, R23, R233, PT ;  /* 0x000000e91700720c */ /* 0x000fc40003f46270 */
[----:B------:R-:W-:Y:S02]  /*1ec40*/  ISETP.GE.AND P1, PT, R23, R224, PT ;  /* 0x000000e01700720c */ /* 0x000fe40003f26270 */
[----:B------:R-:W-:Y:S02]  /*1ec50*/  ISETP.GE.AND P3, PT, R21, R234, PT ;  /* 0x000000ea1500720c */ /* 0x000fe40003f66270 */
[----:B------:R-:W-:Y:S02]  /*1ec60*/  FSEL R29, R29, -INF , P4 ;  /* 0xff8000001d1d7808 */ /* 0x000fe40002000000 */
[----:B------:R-:W-:Y:S02]  /*1ec70*/  FSEL R31, R31, -INF , P0 ;  /* 0xff8000001f1f7808 */ /* 0x000fe40000000000 */
[----:B------:R-:W-:Y:S02]  /*1ec80*/  IADD3 R23, PT, PT, R0, -0x4f, RZ ;  /* 0xffffffb100177810 */ /* 0x000fe40007ffe0ff */
[----:B------:R-:W-:-:S02]  /*1ec90*/  FSEL R225, R28, -INF , !P6 ;  /* 0xff8000001ce17808 */ /* 0x000fc40007000000 */
[----:B------:R-:W-:Y:S02]  /*1eca0*/  FSEL R179, R30, -INF , !P5 ;  /* 0xff8000001eb37808 */ /* 0x000fe40006800000 */
[----:B------:R-:W-:Y:S02]  /*1ecb0*/  FSEL R223, R29, -INF , !P2 ;  /* 0xff8000001ddf7808 */ /* 0x000fe40005000000 */
[----:B------:R-:W-:Y:S02]  /*1ecc0*/  FSEL R183, R31, -INF , !P1 ;  /* 0xff8000001fb77808 */ /* 0x000fe40004800000 */
[----:B------:R-:W-:Y:S02]  /*1ecd0*/  FSEL R24, R24, -INF , P3 ;  /* 0xff80000018187808 */ /* 0x000fe40001800000 */
[C---:B------:R-:W-:Y:S02]  /*1ece0*/  ISETP.GE.AND P6, PT, R21.reuse, R233, PT ;  /* 0x000000e91500720c */ /* 0x040fe40003fc6270 */
[----:B------:R-:W-:-:S02]  /*1ecf0*/  ISETP.GE.AND P5, PT, R21, R232, PT ;  /* 0x000000e81500720c */ /* 0x000fc40003fa6270 */
[----:B------:R-:W-:Y:S02]  /*1ed00*/  ISETP.GE.AND P4, PT, R21, R224, PT ;  /* 0x000000e01500720c */ /* 0x000fe40003f86270 */
[C---:B------:R-:W-:Y:S02]  /*1ed10*/  ISETP.GE.AND P0, PT, R23.reuse, R234, PT ;  /* 0x000000ea1700720c */ /* 0x040fe40003f06270 */
[C---:B------:R-:W-:Y:S02]  /*1ed20*/  ISETP.GE.AND P2, PT, R23.reuse, R233, PT ;  /* 0x000000e91700720c */ /* 0x040fe40003f46270 */
[C---:B------:R-:W-:Y:S02]  /*1ed30*/  ISETP.GE.AND P1, PT, R23.reuse, R232, PT ;  /* 0x000000e81700720c */ /* 0x040fe40003f26270 */
[----:B------:R-:W-:Y:S02]  /*1ed40*/  ISETP.GE.AND P3, PT, R23, R224, PT ;  /* 0x000000e01700720c */ /* 0x000fe40003f66270 */
[----:B------:R-:W-:-:S02]  /*1ed50*/  IADD3 R21, PT, PT, R0, -0x48, RZ ;  /* 0xffffffb800157810 */ /* 0x000fc40007ffe0ff */
[----:B------:R-:W-:Y:S02]  /*1ed60*/  IADD3 R23, PT, PT, R0, -0x47, RZ ;  /* 0xffffffb900177810 */ /* 0x000fe40007ffe0ff */
[----:B------:R-:W-:Y:S02]  /*1ed70*/  FMNMX3.FTZ R0, R3, R11, R7, !PT ;  /* 0x0000000b03007276 */ /* 0x000fe40007810007 */
[----:B------:R-:W-:Y:S02]  /*1ed80*/  FMNMX3.FTZ R8, R164, R13, R17, !PT ;  /* 0x0000000da4087276 */ /* 0x000fe40007810011 */
[----:B------:R-:W-:Y:S02]  /*1ed90*/  FMNMX3.FTZ R0, R0, R5, R9, !PT ;  /* 0x0000000500007276 */ /* 0x000fe40007810009 */
[----:B------:R-:W-:Y:S02]  /*1eda0*/  FSEL R25, R25, -INF , P0 ;  /* 0xff80000019197808 */ /* 0x000fe40000000000 */
[----:B------:R-:W-:-:S02]  /*1edb0*/  FMNMX3.FTZ R0, R0, R195, R173, !PT ;  /* 0x000000c300007276 */ /* 0x000fc400078100ad */
[----:B------:R-:W-:Y:S02]  /*1edc0*/  FMNMX3.FTZ R8, R8, R15, R19, !PT ;  /* 0x0000000f08087276 */ /* 0x000fe40007810013 */
[----:B------:R-:W-:Y:S02]  /*1edd0*/  ISETP.GE.AND P0, PT, R21, R232, PT ;  /* 0x000000e81500720c */ /* 0x000fe40003f06270 */
[----:B------:R-:W-:Y:S02]  /*1ede0*/  FMNMX3.FTZ R0, R0, R165, R167, !PT ;  /* 0x000000a500007276 */ /* 0x000fe400078100a7 */
[----:B------:R-:W-:Y:S02]  /*1edf0*/  FSEL R27, R27, -INF , P1 ;  /* 0xff8000001b1b7808 */ /* 0x000fe40000800000 */
[----:B------:R-:W-:Y:S02]  /*1ee00*/  FMNMX3.FTZ R8, R8, R197, R199, !PT ;  /* 0x000000c508087276 */ /* 0x000fe400078100c7 */
[----:B------:R-:W-:-:S02]  /*1ee10*/  ISETP.GE.AND P1, PT, R23, R234, PT ;  /* 0x000000ea1700720c */ /* 0x000fc40003f26270 */
[----:B------:R-:W-:Y:S02]  /*1ee20*/  FSEL R206, R206, -INF , P0 ;  /* 0xff800000cece7808 */ /* 0x000fe40000000000 */
[----:B------:R-:W-:Y:S02]  /*1ee30*/  FSEL R26, R26, -INF , P5 ;  /* 0xff8000001a1a7808 */ /* 0x000fe40002800000 */
[----:B------:R-:W-:Y:S02]  /*1ee40*/  ISETP.GE.AND P0, PT, R23, R232, PT ;  /* 0x000000e81700720c */ /* 0x000fe40003f06270 */
[----:B------:R-:W-:Y:S02]  /*1ee50*/  FMNMX3.FTZ R0, R0, R181, R177, !PT ;  /* 0x000000b500007276 */ /* 0x000fe400078100b1 */
[----:B------:R-:W-:Y:S02]  /*1ee60*/  FMNMX3.FTZ R8, R8, R175, R169, !PT ;  /* 0x000000af08087276 */ /* 0x000fe400078100a9 */
[----:B------:R-:W-:-:S02]  /*1ee70*/  FSEL R219, R25, -INF , !P2 ;  /* 0xff80000019db7808 */ /* 0x000fc40005000000 */
[----:B------:R-:W-:Y:S02]  /*1ee80*/  FSEL R213, R205, -INF , P1 ;  /* 0xff800000cdd57808 */ /* 0x000fe40000800000 */
[-C--:B------:R-:W-:Y:S02]  /*1ee90*/  ISETP.GE.AND P2, PT, R21, R224.reuse, PT ;  /* 0x000000e01500720c */ /* 0x080fe40003f46270 */
[----:B------:R-:W-:Y:S02]  /*1eea0*/  ISETP.GE.AND P1, PT, R23, R224, PT ;  /* 0x000000e01700720c */ /* 0x000fe40003f26270 */
[----:B------:R-:W-:Y:S02]  /*1eeb0*/  FSEL R205, R207, -INF , P0 ;  /* 0xff800000cfcd7808 */ /* 0x000fe40000000000 */
[----:B------:R-:W-:Y:S02]  /*1eec0*/  FSEL R211, R26, -INF , !P4 ;  /* 0xff8000001ad37808 */ /* 0x000fe40006000000 */
[----:B------:R-:W-:-:S02]  /*1eed0*/  FSEL R209, R27, -INF , !P3 ;  /* 0xff8000001bd17808 */ /* 0x000fc40005800000 */
[----:B------:R-:W-:Y:S02]  /*1eee0*/  FMNMX3.FTZ R0, R0, R179, R183, !PT ;  /* 0x000000b300007276 */ /* 0x000fe400078100b7 */
[----:B------:R-:W-:Y:S02]  /*1eef0*/  ISETP.GE.AND P5, PT, R21, R234, PT ;  /* 0x000000ea1500720c */ /* 0x000fe40003fa6270 */
[----:B------:R-:W-:Y:S02]  /*1ef00*/  FMNMX3.FTZ R8, R8, R235, R237, !PT ;  /* 0x000000eb08087276 */ /* 0x000fe400078100ed */
[----:B------:R-:W-:Y:S02]  /*1ef10*/  FSEL R207, R206, -INF , !P2 ;  /* 0xff800000cecf7808 */ /* 0x000fe40005000000 */
[----:B------:R-:W-:Y:S02]  /*1ef20*/  FSEL R205, R205, -INF , !P1 ;  /* 0xff800000cdcd7808 */ /* 0x000fe40004800000 */
[----:B------:R-:W-:-:S02]  /*1ef30*/  FMNMX3.FTZ R0, R0, R211, R209, !PT ;  /* 0x000000d300007276 */ /* 0x000fc400078100d1 */
[----:B------:R-:W-:Y:S02]  /*1ef40*/  FSEL R221, R24, -INF , !P6 ;  /* 0xff80000018dd7808 */ /* 0x000fe40007000000 */
[----:B------:R-:W-:Y:S02]  /*1ef50*/  FSEL R204, R204, -INF , P5 ;  /* 0xff800000cccc7808 */ /* 0x000fe40002800000 */
[-C--:B------:R-:W-:Y:S02]  /*1ef60*/  ISETP.GE.AND P6, PT, R21, R233.reuse, PT ;  /* 0x000000e91500720c */ /* 0x080fe40003fc6270 */
[----:B------:R-:W-:Y:S02]  /*1ef70*/  ISETP.GE.AND P5, PT, R23, R233, PT ;  /* 0x000000e91700720c */ /* 0x000fe40003fa6270 */
[----:B------:R-:W-:Y:S02]  /*1ef80*/  FMNMX3.FTZ R8, R8, R225, R223, !PT ;  /* 0x000000e108087276 */ /* 0x000fe400078100df */
[----:B------:R-:W-:-:S02]  /*1ef90*/  FMNMX3.FTZ R6, R0, R207, R205, !PT ;  /* 0x000000cf00067276 */ /* 0x000fc400078100cd */
[----:B------:R-:W-:Y:S02]  /*1efa0*/  FSEL R217, R204, -INF , !P6 ;  /* 0xff800000ccd97808 */ /* 0x000fe40007000000 */
[----:B------:R-:W-:Y:S01]  /*1efb0*/  FSEL R213, R213, -INF , !P5 ;  /* 0xff800000d5d57808 */ /* 0x000fe20006800000 */
[----:B------:R-:W3:Y:S01]  /*1efc0*/  SHFL.BFLY PT, R21, R6, 0x2, 0x1f ;  /* 0x0c401f0006157f89 */ /* 0x000ee200000e0000 */
[----:B------:R-:W-:-:S04]  /*1efd0*/  FMNMX3.FTZ R8, R8, R221, R219, !PT ;  /* 0x000000dd08087276 */ /* 0x000fc800078100db */
[----:B------:R-:W-:-:S05]  /*1efe0*/  FMNMX3.FTZ R8, R8, R217, R213, !PT ;  /* 0x000000d908087276 */ /* 0x000fca00078100d5 */
[----:B------:R-:W4:Y:S01]  /*1eff0*/  SHFL.BFLY PT, R23, R8, 0x2, 0x1f ;  /* 0x0c401f0008177f89 */ /* 0x000f2200000e0000 */
[----:B---3--:R-:W-:-:S05]  /*1f000*/  FMNMX.FTZ R21, R6, R21, !PT ;  /* 0x0000001506157209 */ /* 0x008fca0007810000 */
[----:B------:R-:W3:Y:S01]  /*1f010*/  SHFL.BFLY PT, R0, R21, 0x1, 0x1f ;  /* 0x0c201f0015007f89 */ /* 0x000ee200000e0000 */
[----:B----4-:R-:W-:-:S05]  /*1f020*/  FMNMX.FTZ R23, R8, R23, !PT ;  /* 0x0000001708177209 */ /* 0x010fca0007810000 */
[----:B------:R-:W4:Y:S01]  /*1f030*/  SHFL.BFLY PT, R184, R23, 0x1, 0x1f ;  /* 0x0c201f0017b87f89 */ /* 0x000f2200000e0000 */
[----:B---3--:R-:W-:-:S04]  /*1f040*/  FMNMX.FTZ R0, R21, R0, !PT ;  /* 0x0000000015007209 */ /* 0x008fc80007810000 */
[C---:B------:R-:W-:Y:S01]  /*1f050*/  FSETP.NEU.FTZ.AND P0, PT, R0.reuse, -INF , PT ;  /* 0xff8000000000780b */ /* 0x040fe20003f1d000 */
[----:B--2---:R-:W-:-:S03]  /*1f060*/  FMUL.FTZ R204, R0, UR4 ;  /* 0x0000000400cc7c20 */ /* 0x004fc60008410000 */
[----:B------:R-:W-:Y:S02]  /*1f070*/  FSEL R6, R0, RZ, P0 ;  /* 0x000000ff00067208 */ /* 0x000fe40000000000 */
[----:B----4-:R-:W-:Y:S02]  /*1f080*/  FMNMX.FTZ R184, R23, R184, !PT ;  /* 0x000000b817b87209 */ /* 0x010fe40007810000 */
[----:B------:R-:W-:Y:S01]  /*1f090*/  FSEL R204, R204, RZ, P0 ;  /* 0x000000ffcccc7208 */ /* 0x000fe20000000000 */
[----:B------:R-:W-:Y:S01]  /*1f0a0*/  FADD.FTZ R6, R3, -R6 ;  /* 0x8000000603067221 */ /* 0x000fe20000010000 */
[C---:B------:R-:W-:Y:S01]  /*1f0b0*/  FSETP.NEU.FTZ.AND P1, PT, R184.reuse, -INF , PT ;  /* 0xff800000b800780b */ /* 0x040fe20003f3d000 */
[C---:B------:R-:W-:Y:S01]  /*1f0c0*/  FMUL.FTZ R206, R184.reuse, UR4 ;  /* 0x00000004b8ce7c20 */ /* 0x040fe20008410000 */
[----:B------:R-:W-:Y:S01]  /*1f0d0*/  IADD3 R3, PT, PT, R215, 0x10000, RZ ;  /* 0x00010000d7037810 */ /* 0x000fe20007ffe0ff */
[--C-:B------:R-:W-:Y:S01]  /*1f0e0*/  FFMA.FTZ R185, R7, UR4, -R204.reuse ;  /* 0x0000000407b97c23 */ /* 0x100fe200080108cc */
[----:B------:R-:W-:Y:S01]  /*1f0f0*/  FSEL R7, R184, RZ, P1 ;  /* 0x000000ffb8077208 */ /* 0x000fe20000800000 */
[--C-:B------:R-:W-:Y:S01]  /*1f100*/  FFMA.FTZ R186, R11, UR4, -R204.reuse ;  /* 0x000000040bba7c23 */ /* 0x100fe200080108cc */
[----:B------:R-:W-:Y:S01]  /*1f110*/  FSEL R206, R206, RZ, P1 ;  /* 0x000000ffcece7208 */ /* 0x000fe20000800000 */
[--C-:B------:R-:W-:Y:S01]  /*1f120*/  FFMA.FTZ R191, R5, UR4, -R204.reuse ;  /* 0x0000000405bf7c23 */ /* 0x100fe200080108cc */
[----:B-1----:R-:W-:Y:S01]  /*1f130*/  R2P PR, R4, 0x6 ;  /* 0x0000000604007804 */ /* 0x002fe20000000000 */
        /* <DEDUP_REMOVED lines=9> */
[--C-:B------:R-:W-:Y:S01]  /*1f1d0*/  FFMA.FTZ R187, R19, UR4, -R206.reuse ;  /* 0x0000000413bb7c23 */ /* 0x100fe200080108ce */
[----:B------:R-:W-:Y:S01]  /*1f1e0*/  MUFU.EX2 R190, R190 ;  /* 0x000000be00be7308 */ /* 0x000fe20000000800 */
[----:B------:R-:W-:Y:S01]  /*1f1f0*/  LDSM.16.MT88.4 R12, [R215+0x10000] ;  /* 0x01000000d70c783b */ /* 0x000fe20000004200 */
[----:B------:R-:W-:Y:S01]  /*1f200*/  @P2 IADD3 R201, PT, PT, R3, -0x40, RZ ;  /* 0xffffffc003c92810 */ /* 0x000fe20007ffe0ff */
[--C-:B------:R-:W-:Y:S01]  /*1f210*/  FFMA.FTZ R202, R197, UR4, -R206.reuse ;  /* 0x00000004c5ca7c23 */ /* 0x100fe200080108ce */
[----:B------:R-:W1:Y:S01]  /*1f220*/  MUFU.EX2 R193, R193 ;  /* 0x000000c100c17308 */ /* 0x000e620000000800 */
[----:B------:R-:W-:Y:S01]  /*1f230*/  LDSM.16.MT88.4 R20, [R203+0x10000] ;  /* 0x01000000cb14783b */ /* 0x000fe20000004200 */
[----:B------:R-:W-:Y:S01]  /*1f240*/  IADD3 R194, PT, PT, R194, R201, RZ ;  /* 0x000000c9c2c27210 */ /* 0x000fe20007ffe0ff */
[----:B------:R-:W-:Y:S01]  /*1f250*/  FFMA.FTZ R197, R199, UR4, -R206 ;  /* 0x00000004c7c57c23 */ /* 0x000fe200080108ce */
[----:B------:R-:W2:Y:S01]  /*1f260*/  MUFU.EX2 R2, R2 ;  /* 0x0000000200027308 */ /* 0x000ea20000000800 */
[----:B------:R-:W3:Y:S01]  /*1f270*/  LDSM.16.MT88.4 R28, [R201] ;  /* 0x00000000c91c783b */ /* 0x000ee20000004200 */
[----:B------:R-:W-:Y:S01]  /*1f280*/  FFMA.FTZ R196, R195, UR4, -R204 ;  /* 0x00000004c3c47c23 */ /* 0x000fe200080108cc */
[--C-:B------:R-:W-:Y:S01]  /*1f290*/  FFMA.FTZ R198, R175, UR4, -R206.reuse ;  /* 0x00000004afc67c23 */ /* 0x100fe200080108ce */
[----:B------:R-:W4:Y:S01]  /*1f2a0*/  MUFU.EX2 R189, R189 ;  /* 0x000000bd00bd7308 */ /* 0x000f220000000800 */
[----:B------:R-:W-:Y:S01]  /*1f2b0*/  FFMA.FTZ R3, R169, UR4, -R206 ;  /* 0x00000004a9037c23 */ /* 0x000fe200080108ce */
[--C-:B------:R-:W-:Y:S01]  /*1f2c0*/  FFMA.FTZ R199, R173, UR4, -R204.reuse ;  /* 0x00000004adc77c23 */ /* 0x100fe200080108cc */
[--C-:B------:R-:W-:Y:S01]  /*1f2d0*/  FFMA.FTZ R195, R165, UR4, -R204.reuse ;  /* 0x00000004a5c37c23 */ /* 0x100fe200080108cc */
[----:B------:R-:W-:Y:S01]  /*1f2e0*/  MUFU.EX2 R188, R188 ;  /* 0x000000bc00bc7308 */ /* 0x000fe20000000800 */
[----:B------:R-:W-:Y:S01]  /*1f2f0*/  FFMA.FTZ R200, R167, UR4, -R204 ;  /* 0x00000004a7c87c23 */ /* 0x000fe200080108cc */
[-C--:B-1----:R-:W-:Y:S01]  /*1f300*/  FMUL.FTZ R32, R136, R193.reuse ;  /* 0x000000c188207220 */ /* 0x082fe20000410000 */
[-C--:B------:R-:W-:Y:S01]  /*1f310*/  FMUL.FTZ R33, R137, R193.reuse ;  /* 0x000000c189217220 */ /* 0x080fe20000410000 */
[----:B------:R-:W1:Y:S01]  /*1f320*/  MUFU.EX2 R187, R187 ;  /* 0x000000bb00bb7308 */ /* 0x000e620000000800 */
[-C--:B------:R-:W-:Y:S01]  /*1f330*/  FMUL.FTZ R24, R144, R193.reuse ;  /* 0x000000c190187220 */ /* 0x080fe20000410000 */
[-C--:B--2---:R-:W-:Y:S01]  /*1f340*/  FMUL.FTZ R34, R138, R2.reuse ;  /* 0x000000028a227220 */ /* 0x084fe20000410000 */
[-C--:B------:R-:W-:Y:S01]  /*1f350*/  FMUL.FTZ R35, R139, R2.reuse ;  /* 0x000000028b237220 */ /* 0x080fe20000410000 */
[----:B------:R-:W-:Y:S01]  /*1f360*/  MUFU.EX2 R186, R186 ;  /* 0x000000ba00ba7308 */ /* 0x000fe20000000800 */
[----:B------:R-:W2:Y:S01]  /*1f370*/  LDSM.16.MT88.4 R136, [R203+0x12000] ;  /* 0x01200000cb88783b */ /* 0x000ea20000004200 */
[-C--:B------:R-:W-:Y:S01]  /*1f380*/  FMUL.FTZ R25, R145, R193.reuse ;  /* 0x000000c191197220 */ /* 0x080fe20000410000 */
[-C--:B------:R-:W-:Y:S01]  /*1f390*/  FMUL.FTZ R26, R146, R2.reuse ;  /* 0x00000002921a7220 */ /* 0x080fe20000410000 */
[----:B------:R-:W5:Y:S01]  /*1f3a0*/  MUFU.EX2 R185, R185 ;  /* 0x000000b900b97308 */ /* 0x000f620000000800 */
[----:B------:R-:W-:Y:S01]  /*1f3b0*/  FMUL.FTZ R27, R147, R2 ;  /* 0x00000002931b7220 */ /* 0x000fe20000410000 */
[----:B----4-:R-:W-:Y:S01]  /*1f3c0*/  F2FP.BF16.F32.PACK_AB R4, R189, R190 ;  /* 0x000000bebd04723e */ /* 0x010fe200000010ff */
[----:B------:R-:W4:Y:S01]  /*1f3d0*/  LDSM.16.MT88.4 R144, [R201+0x2000] ;  /* 0x00200000c990783b */ /* 0x000f220000004200 */
        /* <DEDUP_REMOVED lines=54> */
[----:B------:R-:W-:Y:S01]  /*1f740*/  LDSM.16.MT88.4 R152, [R194] ;  /* 0x00000000c298783b */ /* 0x000fe20000004200 */
        /* <DEDUP_REMOVED lines=65> */
[----:B------:R-:W-:Y:S01]  /*1fb60*/  MUFU.EX2 R202, R202 ;  /* 0x000000ca00ca7308 */ /* 0x000fe20000000800 */
[-C--:B------:R-:W-:Y:S01]  /*1fb70*/  FMUL.FTZ R8, R160, R193.reuse ;  /* 0x000000c1a0087220 */ /* 0x080fe20000410000 */
[C---:B------:R-:W-:Y:S01]  /*1fb80*/  HMMA.16816.F32.BF16 R16, R4.reuse, R20, R16 ;  /* 0x000000140410723c */ /* 0x040fe20000041810 */
[-C--:B------:R-:W-:Y:S01]  /*1fb90*/  FMUL.FTZ R9, R161, R193.reuse ;  /* 0x000000c1a1097220 */ /* 0x080fe20000410000 */
        /* <DEDUP_REMOVED lines=16> */
[----:B------:R-:W5:Y:S01]  /*1fca0*/  MUFU.EX2 R199, R199 ;  /* 0x000000c700c77308 */ /* 0x000f620000000800 */
[-C--:B------:R-:W-:Y:S01]  /*1fcb0*/  FMUL.FTZ R39, R39, R2.reuse ;  /* 0x0000000227277220 */ /* 0x080fe20000410000 */
[-C--:B------:R-:W-:Y:S01]  /*1fcc0*/  FMUL.FTZ R40, R40, R193.reuse ;  /* 0x000000c128287220 */ /* 0x080fe20000410000 */
[-C--:B------:R-:W-:Y:S01]  /*1fcd0*/  FMUL.FTZ R41, R41, R193.reuse ;  /* 0x000000c129297220 */ /* 0x080fe20000410000 */
[----:B------:R-:W-:Y:S01]  /*1fce0*/  MUFU.EX2 R195, R195 ;  /* 0x000000c300c37308 */ /* 0x000fe20000000800 */
[-C--:B------:R-:W-:Y:S01]  /*1fcf0*/  FMUL.FTZ R42, R42, R2.reuse ;  /* 0x000000022a2a7220 */ /* 0x080fe20000410000 */
[C---:B--2---:R-:W-:Y:S01]  /*1fd00*/  HMMA.16816.F32.BF16 R92, R4.reuse, R136, R92 ;  /* 0x00000088045c723c */ /* 0x044fe2000004185c */
[-C--:B------:R-:W-:Y:S01]  /*1fd10*/  FMUL.FTZ R43, R43, R2.reuse ;  /* 0x000000022b2b7220 */ /* 0x080fe20000410000 */
[----:B------:R-:W2:Y:S01]  /*1fd20*/  MUFU.EX2 R200, R200 ;  /* 0x000000c800c87308 */ /* 0x000ea20000000800 */
        /* <DEDUP_REMOVED lines=10> */
[----:B------:R-:W-:Y:S01]  /*1fdd0*/  LDSM.16.MT88.4 R172, [R215+0x12800] ;  /* 0x01280000d7ac783b */ /* 0x000fe20000004200 */
[--C-:B------:R-:W-:Y:S01]  /*1fde0*/  FFMA.FTZ R237, R237, UR4, -R206.reuse ;  /* 0x00000004eded7c23 */ /* 0x100fe200080108ce */
[--C-:B------:R-:W-:Y:S01]  /*1fdf0*/  FFMA.FTZ R208, R235, UR4, -R206.reuse ;  /* 0x00000004ebd07c23 */ /* 0x100fe200080108ce */
[C---:B------:R-:W-:Y:S01]  /*1fe00*/  HMMA.16816.F32.BF16 R20, R4.reuse, R22, R148 ;  /* 0x000000160414723c */ /* 0x040fe20000041894 */
[----:B------:R-:W5:Y:S01]  /*1fe10*/  LDSM.16.MT88.4 R148, [R215+0x12000] ;  /* 0x01200000d794783b */ /* 0x000f620000004200 */
[----:B------:R-:W-:Y:S01]  /*1fe20*/  FFMA.FTZ R210, R223, UR4, -R206 ;  /* 0x00000004dfd27c23 */ /* 0x000fe200080108ce */
[--C-:B------:R-:W-:Y:S01]  /*1fe30*/  FFMA.FTZ R216, R181, UR4, -R204.reuse ;  /* 0x00000004b5d87c23 */ /* 0x100fe200080108cc */
[--C-:B------:R-:W-:Y:S01]  /*1fe40*/  FFMA.FTZ R235, R177, UR4, -R204.reuse ;  /* 0x00000004b1eb7c23 */ /* 0x100fe200080108cc */
[----:B------:R-:W-:Y:S01]  /*1fe50*/  LDSM.16.MT88.4 R168, [R203+0x12800] ;  /* 0x01280000cba8783b */ /* 0x000fe20000004200 */
        /* <DEDUP_REMOVED lines=11> */
[----:B------:R-:W2:Y:S01]  /*1ff10*/  LDSM.16.MT88.4 R152, [R194+0x6000] ;  /* 0x00600000c298783b */ /* 0x000ea20000004200 */
[----:B------:R-:W-:Y:S01]  /*1ff20*/  FFMA.FTZ R2, R239, R2, R186 ;  /* 0x00000002ef027223 */ /* 0x000fe200000100ba */
[----:B------:R-:W-:Y:S01]  /*1ff30*/  MUFU.EX2 R235, R235 ;  /* 0x000000eb00eb7308 */ /* 0x000fe20000000800 */
[----:B------:R-:W-:Y:S01]  /*1ff40*/  FADD.FTZ R189, R189, R190 ;  /* 0x000000bebdbd7221 */ /* 0x000fe20000010000 */
[----:B------:R-:W-:Y:S01]  /*1ff50*/  LDSM.16.MT88.4 R176, [R194+0x1000] ;  /* 0x00100000c2b0783b */ /* 0x000fe20000004200 */
[----:B------:R-:W-:Y:S01]  /*1ff60*/  FADD.FTZ R2, R185, R2 ;  /* 0x00000002b9027221 */ /* 0x000fe20000010000 */
[----:B------:R-:W-:Y:S01]  /*1ff70*/  MUFU.EX2 R214, R214 ;  /* 0x000000d600d67308 */ /* 0x000fe20000000800 */
[----:B---3--:R-:W-:Y:S01]  /*1ff80*/  HMMA.16816.F32.BF16 R100, R4, R144, R100 ;  /* 0x000000900464723c */ /* 0x008fe20000041864 */
[----:B------:R-:W-:Y:S01]  /*1ff90*/  FADD.FTZ R188, R188, R189 ;  /* 0x000000bdbcbc7221 */ /* 0x000fe20000010000 */
[----:B------:R-:W-:Y:S01]  /*1ffa0*/  PLOP3.LUT P0, PT, PT, PT, UP0, 0x80, 0x8 ;  /* 0x000000000008781c */ /* 0x000fe20003f0f008 */
[----:B------:R-:W-:Y:S02]  /*1ffb0*/  MUFU.EX2 R205, R205 ;  /* 0x000000cd00cd7308 */ /* 0x000fe40000000800 */
[----:B------:R-:W-:-:S03]  /*1ffc0*/  FADD.FTZ R187, R187, R188 ;  /* 0x000000bcbbbb7221 */ /* 0x000fc60000010000 */
        /* <DEDUP_REMOVED lines=8> */
[C---:B------:R-:W-:Y:S08]  /*20050*/  HMMA.16816.F32.BF16 R8, R4.reuse, R12, R8 ;  /* 0x0000000c0408723c */ /* 0x040ff00000041808 */
[C---:B------:R-:W-:Y:S01]  /*20060*/  HMMA.16816.F32.BF16 R12, R4.reuse, R14, R156 ;  /* 0x0000000e040c723c */ /* 0x040fe2000004189c */
[----:B------:R-:W-:Y:S07]  /*20070*/  LDSM.16.MT88.4 R156, [R203+0x14800] ;  /* 0x01480000cb9c783b */ /* 0x000fee0000004200 */
[C---:B-----5:R-:W-:Y:S08]  /*20080*/  HMMA.16816.F32.BF16 R36, R4.reuse, R148, R36 ;  /* 0x000000940424723c */ /* 0x060ff00000041824 */
[C---:B------:R-:W-:Y:S01]  /*20090*/  HMMA.16816.F32.BF16 R40, R4.reuse, R150, R40 ;  /* 0x000000960428723c */ /* 0x040fe20000041828 */
[----:B------:R-:W5:Y:S07]  /*200a0*/  LDSM.16.MT88.4 R148, [R215+0x10800] ;  /* 0x01080000d794783b */ /* 0x000f6e0000004200 */
[C---:B--2---:R-:W-:Y:S08]  /*200b0*/  HMMA.16816.F32.BF16 R124, R4.reuse, R152, R124 ;  /* 0x00000098047c723c */ /* 0x044ff0000004187c */
[----:B------:R-:W-:Y:S01]  /*200c0*/  HMMA.16816.F32.BF16 R4, R4, R154, R128 ;  /* 0x0000009a0404723c */ /* 0x000fe20000041880 */
[----:B------:R-:W-:Y:S01]  /*200d0*/  F2FP.BF16.F32.PACK_AB R128, R197, R202 ;  /* 0x000000cac580723e */ /* 0x000fe200000010ff */
[----:B------:R-:W2:Y:S01]  /*200e0*/  LDSM.16.MT88.4 R152, [R194+0x2800] ;  /* 0x00280000c298783b */ /* 0x000ea20000004200 */
        /* <DEDUP_REMOVED lines=30> */
[----:B----4-:R-:W-:Y:S01]  /*202d0*/  HMMA.16816.F32.BF16 R108, R128, R136, R108 ;  /* 0x00000088806c723c */ /* 0x010fe2000004186c */
[----:B------:R-:W-:-:S02]  /*202e0*/  FFMA.FTZ R136, R225, UR4, -R206 ;  /* 0x00000004e1887c23 */ /* 0x000fc400080108ce */
[----:B------:R4:W3:Y:S04]  /*202f0*/  MUFU.EX2 R225, R237 ;  /* 0x000000ed00e17308 */ /* 0x0008e80000000800 */
[----:B------:R5:W1:Y:S01]  /*20300*/  MUFU.EX2 R223, R136 ;  /* 0x0000008800df7308 */ /* 0x000a620000000800 */
[C---:B------:R-:W-:Y:S08]  /*20310*/  HMMA.16816.F32.BF16 R112, R128.reuse, R138, R112 ;  /* 0x0000008a8070723c */ /* 0x040ff00000041870 */
[----:B------:R-:W-:Y:S01]  /*20320*/  HMMA.16816.F32.BF16 R36, R128, R172, R36 ;  /* 0x000000ac8024723c */ /* 0x000fe20000041824 */
[----:B----4-:R-:W-:-:S02]  /*20330*/  FFMA.FTZ R237, R183, UR4, -R204 ;  /* 0x00000004b7ed7c23 */ /* 0x010fc400080108cc */
[----:B------:R-:W-:Y:S04]  /*20340*/  LDSM.16.MT88.4 R180, [R215+0x13000] ;  /* 0x01300000d7b4783b */ /* 0x000fe80000004200 */
[----:B------:R-:W4:Y:S01]  /*20350*/  MUFU.EX2 R237, R237 ;  /* 0x000000ed00ed7308 */ /* 0x000f220000000800 */
        /* <DEDUP_REMOVED lines=14> */
[C---:B--2---:R-:W-:Y:S08]  /*20440*/  HMMA.16816.F32.BF16 R116, R128.reuse, R152, R116 ;  /* 0x000000988074723c */ /* 0x044ff00000041874 */
[C---:B------:R-:W-:Y:S01]  /*20450*/  HMMA.16816.F32.BF16 R120, R128.reuse, R154, R120 ;  /* 0x0000009a8078723c */ /* 0x040fe20000041878 */
[----:B------:R-:W-:Y:S07]  /*20460*/  LDSM.16.MT88.4 R152, [R215+0x15000] ;  /* 0x01500000d798783b */ /* 0x000fee0000004200 */
[C---:B---3--:R-:W-:Y:S08]  /*20470*/  HMMA.16816.F32.BF16 R124, R128.reuse, R144, R124 ;  /* 0x00000090807c723c */ /* 0x048ff0000004187c */
[----:B------:R-:W-:Y:S01]  /*20480*/  HMMA.16816.F32.BF16 R128, R128, R146, R4 ;  /* 0x000000928080723c */ /* 0x000fe20000041804 */
[----:B------:R-:W-:Y:S01]  /*20490*/  F2FP.BF16.F32.PACK_AB R4, R225, R208 ;  /* 0x000000d0e104723e */ /* 0x000fe200000010ff */
[----:B------:R-:W-:Y:S01]  /*204a0*/  LDSM.16.MT88.4 R144, [R201+0x5000] ;  /* 0x00500000c990783b */ /* 0x000fe20000004200 */
[----:B------:R-:W-:-:S02]  /*204b0*/  F2FP.BF16.F32.PACK_AB R5, R235, R216 ;  /* 0x000000d8eb05723e */ /* 0x000fc400000010ff */
[----:B-1----:R-:W-:Y:S02]  /*204c0*/  F2FP.BF16.F32.PACK_AB R6, R210, R223 ;  /* 0x000000dfd206723e */ /* 0x002fe400000010ff */
[----:B----4-:R-:W-:-:S07]  /*204d0*/  F2FP.BF16.F32.PACK_AB R7, R237, R214 ;  /* 0x000000d6ed07723e */ /* 0x010fce00000010ff */
[C---:B------:R-:W-:Y:S08]  /*204e0*/  HMMA.16816.F32.BF16 R16, R4.reuse, R140, R16 ;  /* 0x0000008c0410723c */ /* 0x040ff00000041810 */
        /* <DEDUP_REMOVED lines=130> */
.L_x_2975:
[----:B------:R-:W-:-:S12]  /*20d10*/  UIADD3 UR22, UPT, UPT, UR28, -0x1, URZ ;  /* 0xffffffff1c167890 */ /* 0x000fd8000fffe0ff */
.L_x_2981:
[----:B------:R-:W-:-:S09]  /*20d20*/  UISETP.GE.AND UP0, UPT, UR22, UR7, UPT ;  /* 0x000000071600728c */ /* 0x000fd2000bf06270 */
[----:B------:R-:W-:Y:S05]  /*20d30*/  BRA.U !UP0, `(.L_x_2982) ;  /* 0x0000004d08a07547 */ /* 0x000fea000b800000 */
[----:B------:R-:W1:Y:S01]  /*20d40*/  S2R R4, SR_TID.X ;  /* 0x0000000000047919 */ /* 0x000e620000002100 */
[----:B------:R-:W-:Y:S01]  /*20d50*/  USHF.L.U32 UR24, UR22, 0x6, URZ ;  /* 0x0000000616187899 */ /* 0x000fe200080006ff */
[----:B------:R-:W2:Y:S01]  /*20d60*/  S2UR UR6, SR_CgaCtaId ;  /* 0x00000000000679c3 */ /* 0x000ea20000008800 */
[----:B------:R-:W3:Y:S01]  /*20d70*/  LDCU.64 UR4, c[0x0][0x4e0] ;  /* 0x00009c00ff0477ac */ /* 0x000ee20008000a00 */
[----:B------:R-:W4:Y:S01]  /*20d80*/  S2R R2, SR_TID.X ;  /* 0x0000000000027919 */ /* 0x000f220000002100 */
[----:B------:R-:W-:Y:S02]  /*20d90*/  IADD3 R235, PT, PT, R215, 0x10000, RZ ;  /* 0x00010000d7eb7810 */ /* 0x000fe40007ffe0ff */
[----:B------:R-:W-:Y:S01]  /*20da0*/  IMAD.U32 R237, RZ, RZ, UR24 ;  /* 0x00000018ffed7e24 */ /* 0x000fe2000f8e00ff */
[----:B------:R-:W5:Y:S01]  /*20db0*/  S2R R0, SR_TID.X ;  /* 0x0000000000007919 */ /* 0x000f620000002100 */
[----:B------:R-:W-:Y:S01]  /*20dc0*/  UISETP.NE.U32.AND UP1, UPT, UR12, URZ, UPT ;  /* 0x000000ff0c00728c */ /* 0x000fe2000bf25070 */
[----:B------:R-:W-:Y:S01]  /*20dd0*/  UMOV UR16, 0x400 ;  /* 0x0000040000107882 */ /* 0x000fe20000000000 */
[----:B------:R-:W-:-:S02]  /*20de0*/  UIADD3 UR23, UPT, UPT, UR22, 0x1, URZ ;  /* 0x0000000116177890 */ /* 0x000fc4000fffe0ff */
[----:B------:R-:W-:Y:S01]  /*20df0*/  UISETP.NE.AND.EX UP1, UPT, UR13, URZ, UPT, UP1 ;  /* 0x000000ff0d00728c */ /* 0x000fe2000bf25310 */
[----:B------:R-:W1:Y:S01]  /*20e00*/  LDCU UR19, c[0x0][0x440] ;  /* 0x00008800ff1377ac */ /* 0x000e620008000800 */
[----:B------:R-:W2:Y:S01]  /*20e10*/  LDCU UR18, c[0x0][0x3c4] ;  /* 0x00007880ff1277ac */ /* 0x000ea20008000800 */
[----:B---3--:R-:W-:Y:S01]  /*20e20*/  UISETP.NE.U32.AND UP0, UPT, UR4, URZ, UPT ;  /* 0x000000ff0400728c */ /* 0x008fe2000bf05070 */
[----:B------:R-:W3:Y:S03]  /*20e30*/  LDCU UR4, c[0x0][0x45c] ;  /* 0x00008b80ff0477ac */ /* 0x000ee60008000800 */
[----:B------:R-:W-:Y:S01]  /*20e40*/  UISETP.NE.AND.EX UP0, UPT, UR5, URZ, UPT, UP0 ;  /* 0x000000ff0500728c */ /* 0x000fe2000bf05300 */
[----:B-1----:R-:W-:Y:S01]  /*20e50*/  IMAD.SHL.U32 R4, R4, 0x2, RZ ;  /* 0x0000000204047824 */ /* 0x002fe200078e00ff */
[----:B------:R-:W1:Y:S01]  /*20e60*/  LDCU UR5, c[0x0][0x3bc] ;  /* 0x00007780ff0577ac */ /* 0x000e620008000800 */
[----:B----4-:R-:W-:Y:S01]  /*20e70*/  LOP3.LUT P0, RZ, R2, 0x2, RZ, 0xc0, !PT ;  /* 0x0000000202ff7812 */ /* 0x010fe2000780c0ff */
[----:B------:R-:W-:-:S02]  /*20e80*/  IMAD.MOV.U32 R2, RZ, RZ, R3 ;  /* 0x000000ffff027224 */ /* 0x000fc400078e0003 */
[----:B------:R-:W-:Y:S01]  /*20e90*/  LOP3.LUT R4, R4, 0x6, RZ, 0xc0, !PT ;  /* 0x0000000604047812 */ /* 0x000fe200078ec0ff */
[----:B------:R-:W4:Y:S01]  /*20ea0*/  LDCU.64 UR26, c[0x0][0x358] ;  /* 0x00006b00ff1a77ac */ /* 0x000f220008000a00 */
[----:B-----5:R-:W-:Y:S01]  /*20eb0*/  LOP3.LUT P2, RZ, R0, 0x2, RZ, 0xc0, !PT ;  /* 0x0000000200ff7812 */ /* 0x020fe2000784c0ff */
[----:B------:R-:W-:Y:S01]  /*20ec0*/  IMAD.MOV.U32 R0, RZ, RZ, R164 ;  /* 0x000000ffff007224 */ /* 0x000fe200078e00a4 */
[----:B------:R-:W-:Y:S01]  /*20ed0*/  LOP3.LUT R237, R237, 0x20, R4, 0xfe, !PT ;  /* 0x00000020eded7812 */ /* 0x000fe200078efe04 */
[----:B------:R-:W1:Y:S01]  /*20ee0*/  LDCU.64 UR8, c[0x0][0x3b8] ;  /* 0x00007700ff0877ac */ /* 0x000e620008000a00 */
[----:B------:R-:W-:Y:S01]  /*20ef0*/  MOV R4, 0x20 ;  /* 0x0000002000047802 */ /* 0x000fe20000000f00 */
[----:B------:R-:W1:Y:S03]  /*20f00*/  LDCU.64 UR10, c[0x0][0x3c0] ;  /* 0x00007800ff0a77ac */ /* 0x000e660008000a00 */
[----:B------:R-:W-:Y:S01]  /*20f10*/  SEL R4, R4, 0xffffffe0, !P0 ;  /* 0xffffffe004047807 */ /* 0x000fe20004000000 */
[----:B------:R-:W1:Y:S03]  /*20f20*/  LDCU.64 UR12, c[0x0][0x3a0] ;  /* 0x00007400ff0c77ac */ /* 0x000e660008000a00 */
[C---:B------:R-:W-:Y:S01]  /*20f30*/  IADD3 R213, PT, PT, R215.reuse, R4, RZ ;  /* 0x00000004d7d57210 */ /* 0x040fe20007ffe0ff */
[----:B------:R-:W-:Y:S01]  /*20f40*/  IMAD.IADD R214, R215, 0x1, R4 ;  /* 0x00000001d7d67824 */ /* 0x000fe200078e0204 */
[----:B------:R-:W1:Y:S01]  /*20f50*/  LDCU.64 UR14, c[0x0][0x3a8] ;  /* 0x00007500ff0e77ac */ /* 0x000e620008000a00 */
[----:B------:R-:W-:-:S02]  /*20f60*/  UIADD3 UR24, UPT, UPT, UR24, 0x40, URZ ;  /* 0x0000004018187890 */ /* 0x000fc4000fffe0ff */
[----:B--234-:R-:W-:-:S12]  /*20f70*/  ULEA UR6, UR6, UR16, 0x18 ;  /* 0x0000001006067291 */ /* 0x01cfd8000f8ec0ff */
.L_x_2986:
        /* <DEDUP_REMOVED lines=104> */
.L_x_2983:
[----:B------:R-:W-:Y:S01]  /*21600*/  @!PT LDS RZ, [RZ] ;  /* 0x00000000fffff984 */ /* 0x000fe20000000800 */
[----:B------:R-:W-:Y:S01]  /*21610*/  @!PT LDS RZ, [RZ] ;  /* 0x00000000fffff984 */ /* 0x000fe20000000800 */
[----:B------:R-:W-:Y:S01]  /*21620*/  @!PT LDS RZ, [RZ] ;  /* 0x00000000fffff984 */ /* 0x000fe20000000800 */
[----:B------:R-:W-:Y:S01]  /*21630*/  @!P6 LDGSTS.E.BYPASS.LTC128B.128 [R243+0x10000], desc[UR26][R228.64] ;  /* 0x10000000e4f3efae */ /* 0x000fe2000b981a1a */
[----:B------:R-:W-:Y:S01]  /*21640*/  USHF.L.U32 UR16, UR17, 0x5, URZ ;  /* 0x0000000511107899 */ /* 0x000fe200080006ff */
[----:B------:R-:W-:Y:S01]  /*21650*/  LEA R225, R225, UR6, 0x1 ;  /* 0x00000006e1e17c11 */ /* 0x000fe2000f8e08ff */
[----:B------:R-:W-:Y:S01]  /*21660*/  USHF.L.U64.HI UR17, UR17, 0x5, UR18 ;  /* 0x0000000511117899 */ /* 0x000fe20008010212 */
        /* <DEDUP_REMOVED lines=100> */
[----:B------:R-:W4:Y:S04]  /*21cb0*/  LDSM.16.M88.4 R24, [R223+UR6+0x9000] ;  /* 0x00900006df18783b */ /* 0x000f280008000200 */
[----:B------:R-:W0:Y:S04]  /*21cc0*/  LDGDEPBAR ;  /* 0x00000000000079af */ /* 0x000e280000000000 */
[----:B------:R-:W5:Y:S04]  /*21cd0*/  LDSM.16.M88.4 R164, [R223+UR6+0x9800] ;  /* 0x00980006dfa4783b */ /* 0x000f680008000200 */
[----:B------:R-:W-:Y:S04]  /*21ce0*/  LDSM.16.M88.4 R168, [R222] ;  /* 0x00000000dea8783b */ /* 0x000fe80000000200 */
[----:B------:R-:W1:Y:S04]  /*21cf0*/  LDSM.16.M88.4 R172, [R220+0x8000] ;  /* 0x00800000dcac783b */ /* 0x000e680000000200 */
[----:B------:R-:W1:Y:S04]  /*21d00*/  LDSM.16.M88.4 R176, [R220+0x8800] ;  /* 0x00880000dcb0783b */ /* 0x000e680000000200 */
[----:B------:R-:W1:Y:S04]  /*21d10*/  LDSM.16.M88.4 R180, [R220+0x9000] ;  /* 0x00900000dcb4783b */ /* 0x000e680000000200 */
[----:B------:R-:W1:Y:S01]  /*21d20*/  LDSM.16.M88.4 R184, [R220+0x9800] ;  /* 0x00980000dcb8783b */ /* 0x000e620000000200 */
        /* <DEDUP_REMOVED lines=10> */
[C---:B----4-:R-:W-:Y:S08]  /*21dd0*/  HMMA.16816.F32.BF16 R20, R32.reuse, R24, RZ ;  /* 0x000000182014723c */ /* 0x050ff000000418ff */
[C---:B------:R-:W-:Y:S08]  /*21de0*/  HMMA.16816.F32.BF16 R24, R32.reuse, R26, RZ ;  /* 0x0000001a2018723c */ /* 0x040ff000000418ff */
[C---:B-----5:R-:W-:Y:S08]  /*21df0*/  HMMA.16816.F32.BF16 R28, R32.reuse, R164, RZ ;  /* 0x000000a4201c723c */ /* 0x060ff000000418ff */
[----:B------:R-:W-:Y:S01]  /*21e00*/  HMMA.16816.F32.BF16 R32, R32, R166, RZ ;  /* 0x000000a62020723c */ /* 0x000fe200000418ff */
[----:B------:R-:W2:Y:S07]  /*21e10*/  LDSM.16.M88.4 R164, [R219+0x9000] ;  /* 0x00900000dba4783b */ /* 0x000eae0000000200 */
[C---:B-1----:R-:W-:Y:S08]  /*21e20*/  HMMA.16816.F32.BF16 R4, R168.reuse, R172, R4 ;  /* 0x000000aca804723c */ /* 0x042ff00000041804 */
[C---:B------:R-:W-:Y:S01]  /*21e30*/  HMMA.16816.F32.BF16 R8, R168.reuse, R174, R8 ;  /* 0x000000aea808723c */ /* 0x040fe20000041808 */
[----:B------:R-:W1:Y:S07]  /*21e40*/  LDSM.16.M88.4 R172, [R219+0x9800] ;  /* 0x00980000dbac783b */ /* 0x000e6e0000000200 */
        /* <DEDUP_REMOVED lines=16> */
[C---:B--2---:R-:W-:Y:S08]  /*21f50*/  HMMA.16816.F32.BF16 R20, R188.reuse, R164, R20 ;  /* 0x000000a4bc14723c */ /* 0x044ff00000041814 */
[C---:B------:R-:W-:Y:S01]  /*21f60*/  HMMA.16816.F32.BF16 R24, R188.reuse, R166, R24 ;  /* 0x000000a6bc18723c */ /* 0x040fe20000041818 */
[----:B------:R-:W2:Y:S07]  /*21f70*/  LDSM.16.M88.4 R164, [R223+UR6+0xb000] ;  /* 0x00b00006dfa4783b */ /* 0x000eae0008000200 */
[C---:B-1----:R-:W-:Y:S08]  /*21f80*/  HMMA.16816.F32.BF16 R28, R188.reuse, R172, R28 ;  /* 0x000000acbc1c723c */ /* 0x042ff0000004181c */
[----:B------:R-:W-:Y:S01]  /*21f90*/  HMMA.16816.F32.BF16 R32, R188, R174, R32 ;  /* 0x000000aebc20723c */ /* 0x000fe20000041820 */
[----:B------:R-:W1:Y:S04]  /*21fa0*/  LDSM.16.M88.4 R172, [R223+UR6+0xb800] ;  /* 0x00b80006dfac783b */ /* 0x000e680008000200 */
        /* <DEDUP_REMOVED lines=20> */
[C---:B--2---:R-:W-:Y:S08]  /*220f0*/  HMMA.16816.F32.BF16 R20, R184.reuse, R164, R20 ;  /* 0x000000a4b814723c */ /* 0x044ff00000041814 */
[C---:B------:R-:W-:Y:S01]  /*22100*/  HMMA.16816.F32.BF16 R24, R184.reuse, R166, R24 ;  /* 0x000000a6b818723c */ /* 0x040fe20000041818 */
[----:B------:R-:W-:Y:S07]  /*22110*/  LDSM.16.M88.4 R164, [R221+0x2000] ;  /* 0x00200000dda4783b */ /* 0x000fee0000000200 */
[C---:B-1----:R-:W-:Y:S08]  /*22120*/  HMMA.16816.F32.BF16 R28, R184.reuse, R172, R28 ;  /* 0x000000acb81c723c */ /* 0x042ff0000004181c */
        /* <DEDUP_REMOVED lines=221> */
.L_x_2985:
        /* <DEDUP_REMOVED lines=91> */
.L_x_2984:
[C---:B------:R-:W-:Y:S01]  /*234b0*/  IADD3 R173, PT, PT, R237.reuse, -0x20, RZ ;  /* 0xffffffe0edad7810 */ /* 0x040fe20007ffe0ff */
[----:B------:R-:W-:Y:S01]  /*234c0*/  UISETP.GT.AND UP2, UPT, UR23, UR7, UPT ;  /* 0x000000071700728c */ /* 0x000fe2000bf44270 */
[----:B------:R-:W-:Y:S01]  /*234d0*/  IADD3 R175, PT, PT, R237, -0x1f, RZ ;  /* 0xffffffe1edaf7810 */ /* 0x000fe20007ffe0ff */
[----:B------:R-:W-:Y:S01]  /*234e0*/  UIADD3 UR24, UPT, UPT, UR24, -0x40, URZ ;  /* 0xffffffc018187890 */ /* 0x000fe2000fffe0ff */
[----:B------:R-:W-:Y:S02]  /*234f0*/  ISETP.GE.AND P5, PT, R173, R234, PT ;  /* 0x000000eaad00720c */ /* 0x000fe40003fa6270 */
[----:B-1----:R-:W-:Y:S02]  /*23500*/  IADD3 R169, PT, PT, R237, -0x18, RZ ;  /* 0xffffffe8eda97810 */ /* 0x002fe40007ffe0ff */
[-C--:B------:R-:W-:Y:S02]  /*23510*/  ISETP.GE.AND P0, PT, R175, R232.reuse, PT ;  /* 0x000000e8af00720c */ /* 0x080fe40003f06270 */
[----:B------:R-:W-:Y:S02]  /*23520*/  ISETP.GE.AND P1, PT, R173, R232, PT ;  /* 0x000000e8ad00720c */ /* 0x000fe40003f26270 */
[-C--:B------:R-:W-:Y:S02]  /*23530*/  ISETP.GE.AND P4, PT, R175, R234.reuse, PT ;  /* 0x000000eaaf00720c */ /* 0x080fe40003f86270 */
[----:B------:R-:W-:Y:S02]  /*23540*/  IADD3 R165, PT, PT, R237, -0x17, RZ ;  /* 0xffffffe9eda57810 */ /* 0x000fe40007ffe0ff */
[----:B------:R-:W-:Y:S02]  /*23550*/  FSEL R166, R4, -INF , P5 ;  /* 0xff80000004a67808 */ /* 0x000fe40002800000 */
[----:B------:R-:W-:Y:S02]  /*23560*/  FSEL R6, R6, -INF , P1 ;  /* 0xff80000006067808 */ /* 0x000fe40000800000 */
[----:B------:R-:W-:Y:S02]  /*23570*/  FSEL R7, R7, -INF , P0 ;  /* 0xff80000007077808 */ /* 0x000fe40000000000 */
[----:B------:R-:W-:Y:S02]  /*23580*/  ISETP.GE.AND P5, PT, R169, R234, PT ;  /* 0x000000eaa900720c */ /* 0x000fe40003fa6270 */
[----:B------:R-:W-:Y:S02]  /*23590*/  FSEL R164, R5, -INF , P4 ;  /* 0xff80000005a47808 */ /* 0x000fe40002000000 */
[-C--:B------:R-:W-:Y:S02]  /*235a0*/  ISETP.GE.AND P1, PT, R169, R232.reuse, PT ;  /* 0x000000e8a900720c */ /* 0x080fe40003f26270 */
[----:B------:R-:W-:Y:S02]  /*235b0*/  ISETP.GE.AND P0, PT, R165, R232, PT ;  /* 0x000000e8a500720c */ /* 0x000fe40003f06270 */
[C---:B------:R-:W-:Y:S02]  /*235c0*/  IADD3 R183, PT, PT, R237.reuse, -0x10, RZ ;  /* 0xfffffff0edb77810 */ /* 0x040fe40007ffe0ff */
[----:B------:R-:W-:Y:S02]  /*235d0*/  IADD3 R171, PT, PT, R237, -0xf, RZ ;  /* 0xfffffff1edab7810 */ /* 0x000fe40007ffe0ff */
[-C--:B------:R-:W-:Y:S02]  /*235e0*/  ISETP.GE.AND P4, PT, R165, R234.reuse, PT ;  /* 0x000000eaa500720c */ /* 0x080fe40003f86270 */
[----:B------:R-:W-:Y:S02]  /*235f0*/  FSEL R4, R8, -INF , P5 ;  /* 0xff80000008047808 */ /* 0x000fe40002800000 */
[----:B------:R-:W-:Y:S02]  /*23600*/  FSEL R10, R10, -INF , P1 ;  /* 0xff8000000a0a7808 */ /* 0x000fe40000800000 */
[----:B------:R-:W-:Y:S02]  /*23610*/  FSEL R8, R11, -INF , P0 ;  /* 0xff8000000b087808 */ /* 0x000fe40000000000 */
[----:B------:R-:W-:Y:S02]  /*23620*/  ISETP.GE.AND P5, PT, R183, R234, PT ;  /* 0x000000eab700720c */ /* 0x000fe40003fa6270 */
[-C--:B------:R-:W-:Y:S02]  /*23630*/  ISETP.GE.AND P0, PT, R171, R232.reuse, PT ;  /* 0x000000e8ab00720c */ /* 0x080fe40003f06270 */
[----:B------:R-:W-:Y:S02]  /*23640*/  FSEL R5, R9, -INF , P4 ;  /* 0xff80000009057808 */ /* 0x000fe40002000000 */
[----:B------:R-:W-:Y:S02]  /*23650*/  IADD3 R167, PT, PT, R237, -0x8, RZ ;  /* 0xfffffff8eda77810 */ /* 0x000fe40007ffe0ff */
[----:B------:R-:W-:Y:S02]  /*23660*/  ISETP.GE.AND P1, PT, R183, R232, PT ;  /* 0x000000e8b700720c */ /* 0x000fe40003f26270 */
[----:B------:R-:W-:Y:S02]  /*23670*/  IADD3 R3, PT, PT, R237, -0x7, RZ ;  /* 0xfffffff9ed037810 */ /* 0x000fe40007ffe0ff */
[-C--:B------:R-:W-:Y:S02]  /*23680*/  ISETP.GE.AND P4, PT, R171, R234.reuse, PT ;  /* 0x000000eaab00720c */ /* 0x080fe40003f86270 */
[----:B------:R-:W-:Y:S02]  /*23690*/  FSEL R179, R12, -INF , P5 ;  /* 0xff8000000cb37808 */ /* 0x000fe40002800000 */
[----:B------:R-:W-:Y:S02]  /*236a0*/  FSEL R178, R14, -INF , P1 ;  /* 0xff8000000eb27808 */ /* 0x000fe40000800000 */
[----:B------:R-:W-:Y:S02]  /*236b0*/  FSEL R176, R15, -INF , P0 ;  /* 0xff8000000fb07808 */ /* 0x000fe40000000000 */
[----:B------:R-:W-:Y:S02]  /*236c0*/  ISETP.GE.AND P5, PT, R167, R234, PT ;  /* 0x000000eaa700720c */ /* 0x000fe40003fa6270 */
[----:B------:R-:W-:Y:S02]  /*236d0*/  FSEL R177, R13, -INF , P4 ;  /* 0xff8000000db17808 */ /* 0x000fe40002000000 */
[-C--:B------:R-:W-:Y:S02]  /*236e0*/  ISETP.GE.AND P0, PT, R3, R232.reuse, PT ;  /* 0x000000e80300720c */ /* 0x080fe40003f06270 */
[----:B------:R-:W-:Y:S02]  /*236f0*/  ISETP.GE.AND P1, PT, R167, R232, PT ;  /* 0x000000e8a700720c */ /* 0x000fe40003f26270 */
[----:B------:R-:W-:Y:S02]  /*23700*/  ISETP.GE.AND P4, PT, R3, R234, PT ;  /* 0x000000ea0300720c */ /* 0x000fe40003f86270 */
[----:B------:R-:W-:Y:S02]  /*23710*/  IADD3 R181, PT, PT, R237, 0x1, RZ ;  /* 0x00000001edb57810 */ /* 0x000fe40007ffe0ff */
[----:B------:R-:W-:Y:S02]  /*23720*/  FSEL R16, R16, -INF , P5 ;  /* 0xff80000010107808 */ /* 0x000fe40002800000 */
[----:B------:R-:W-:Y:S02]  /*23730*/  ISETP.GE.AND P5, PT, R173, R224, PT ;  /* 0x000000e0ad00720c */ /* 0x000fe40003fa6270 */
[----:B------:R-:W-:Y:S02]  /*23740*/  FSEL R18, R18, -INF , P1 ;  /* 0xff80000012127808 */ /* 0x000fe40000800000 */
[----:B------:R-:W-:Y:S02]  /*23750*/  FSEL R19, R19, -INF , P0 ;  /* 0xff80000013137808 */ /* 0x000fe40000000000 */
[-C--:B------:R-:W-:Y:S02]  /*23760*/  ISETP.GE.AND P6, PT, R173, R233.reuse, PT ;  /* 0x000000e9ad00720c */ /* 0x080fe40003fc6270 */
[----:B------:R-:W-:Y:S02]  /*23770*/  FSEL R173, R17, -INF , P4 ;  /* 0xff80000011ad7808 */ /* 0x000fe40002000000 */
[C---:B------:R-:W-:Y:S02]  /*23780*/  ISETP.GE.AND P1, PT, R237.reuse, R234, PT ;  /* 0x000000eaed00720c */ /* 0x040fe40003f26270 */
[C---:B------:R-:W-:Y:S02]  /*23790*/  ISETP.GE.AND P0, PT, R237.reuse, R232, PT ;  /* 0x000000e8ed00720c */ /* 0x040fe40003f06270 */
[----:B------:R-:W-:Y:S02]  /*237a0*/  IADD3 R17, PT, PT, R237, 0x8, RZ ;  /* 0x00000008ed117810 */ /* 0x000fe40007ffe0ff */
[----:B------:R-:W-:Y:S02]  /*237b0*/  ISETP.GE.AND P4, PT, R181, R234, PT ;  /* 0x000000eab500720c */ /* 0x000fe40003f86270 */
[----:B------:R-:W-:Y:S02]  /*237c0*/  IADD3 R15, PT, PT, R237, 0x9, RZ ;  /* 0x00000009ed0f7810 */ /* 0x000fe40007ffe0ff */
[----:B------:R-:W-:Y:S02]  /*237d0*/  FSEL R20, R20, -INF , P1 ;  /* 0xff80000014147808 */ /* 0x000fe40000800000 */
[----:B------:R-:W-:Y:S02]  /*237e0*/  FSEL R22, R22, -INF , P0 ;  /* 0xff80000016167808 */ /* 0x000fe40000000000 */
[----:B------:R-:W-:Y:S02]  /*237f0*/  ISETP.GE.AND P1, PT, R181, R232, PT ;  /* 0x000000e8b500720c */ /* 0x000fe40003f26270 */
[-C--:B------:R-:W-:Y:S02]  /*23800*/  ISETP.GE.AND P0, PT, R17, R234.reuse, PT ;  /* 0x000000ea1100720c */ /* 0x080fe40003f06270 */
[----:B------:R-:W-:Y:S02]  /*23810*/  FSEL R211, R21, -INF , P4 ;  /* 0xff80000015d37808 */ /* 0x000fe40002000000 */
[----:B------:R-:W-:Y:S02]  /*23820*/  ISETP.GE.AND P4, PT, R15, R234, PT ;  /* 0x000000ea0f00720c */ /* 0x000fe40003f86270 */
[----:B------:R-:W-:Y:S02]  /*23830*/  FSEL R208, R23, -INF , P1 ;  /* 0xff80000017d07808 */ /* 0x000fe40000800000 */
[----:B------:R-:W-:Y:S02]  /*23840*/  FSEL R24, R24, -INF , P0 ;  /* 0xff80000018187808 */ /* 0x000fe40000000000 */
[-C--:B------:R-:W-:Y:S02]  /*23850*/  ISETP.GE.AND P1, PT, R17, R232.reuse, PT ;  /* 0x000000e81100720c */ /* 0x080fe40003f26270 */
[----:B------:R-:W-:Y:S02]  /*23860*/  ISETP.GE.AND P0, PT, R15, R232, PT ;  /* 0x000000e80f00720c */ /* 0x000fe40003f06270 */
[----:B------:R-:W-:Y:S02]  /*23870*/  FSEL R207, R25, -INF , P4 ;  /* 0xff80000019cf7808 */ /* 0x000fe40002000000 */
[C---:B------:R-:W-:Y:S02]  /*23880*/  IADD3 R23, PT, PT, R237.reuse, 0x10, RZ ;  /* 0x00000010ed177810 */ /* 0x040fe40007ffe0ff */
[----:B------:R-:W-:Y:S02]  /*23890*/  IADD3 R25, PT, PT, R237, 0x11, RZ ;  /* 0x00000011ed197810 */ /* 0x000fe40007ffe0ff */
[----:B------:R-:W-:Y:S02]  /*238a0*/  FSEL R26, R26, -INF , P1 ;  /* 0xff8000001a1a7808 */ /* 0x000fe40000800000 */
[----:B------:R-:W-:Y:S02]  /*238b0*/  FSEL R27, R27, -INF , P0 ;  /* 0xff8000001b1b7808 */ /* 0x000fe40000000000 */
[-C--:B------:R-:W-:Y:S02]  /*238c0*/  ISETP.GE.AND P0, PT, R23, R234.reuse, PT ;  /* 0x000000ea1700720c */ /* 0x080fe40003f06270 */
[----:B------:R-:W-:Y:S02]  /*238d0*/  ISETP.GE.AND P1, PT, R25, R234, PT ;  /* 0x000000ea1900720c */ /* 0x000fe40003f26270 */
[----:B------:R-:W-:Y:S02]  /*238e0*/  IADD3 R21, PT, PT, R237, 0x19, RZ ;  /* 0x00000019ed157810 */ /* 0x000fe40007ffe0ff */
[----:B------:R-:W-:Y:S02]  /*238f0*/  ISETP.GE.AND P4, PT, R23, R232, PT ;  /* 0x000000e81700720c */ /* 0x000fe40003f86270 */
[----:B------:R-:W-:Y:S02]  /*23900*/  FSEL R28, R28, -INF , P0 ;  /* 0xff8000001c1c7808 */ /* 0x000fe40000000000 */
[----:B------:R-:W-:Y:S02]  /*23910*/  FSEL R29, R29, -INF , P1 ;  /* 0xff8000001d1d7808 */ /* 0x000fe40000800000 */
[----:B------:R-:W-:Y:S02]  /*23920*/  ISETP.GE.AND P1, PT, R21, R234, PT ;  /* 0x000000ea1500720c */ /* 0x000fe40003f26270 */
[----:B------:R-:W-:Y:S02]  /*23930*/  IADD3 R13, PT, PT, R237, 0x18, RZ ;  /* 0x00000018ed0d7810 */ /* 0x000fe40007ffe0ff */
[----:B------:R-:W-:Y:S02]  /*23940*/  ISETP.GE.AND P0, PT, R25, R232, PT ;  /* 0x000000e81900720c */ /* 0x000fe40003f06270 */
[----:B------:R-:W-:Y:S02]  /*23950*/  FSEL R30, R30, -INF , P4 ;  /* 0xff8000001e1e7808 */ /* 0x000fe40002000000 */
[----:B------:R-:W-:Y:S02]  /*23960*/  FSEL R31, R31, -INF , P0 ;  /* 0xff8000001f1f7808 */ /* 0x000fe40000000000 */
[----:B------:R-:W-:Y:S02]  /*23970*/  ISETP.GE.AND P4, PT, R13, R234, PT ;  /* 0x000000ea0d00720c */ /* 0x000fe40003f86270 */
[----:B------:R-:W-:Y:S02]  /*23980*/  FSEL R33, R33, -INF , P1 ;  /* 0xff80000021217808 */ /* 0x000fe40000800000 */
[-C--:B------:R-:W-:Y:S02]  /*23990*/  ISETP.GE.AND P0, PT, R21, R232.reuse, PT ;  /* 0x000000e81500720c */ /* 0x080fe40003f06270 */
[----:B------:R-:W-:Y:S02]  /*239a0*/  ISETP.GE.AND P1, PT, R13, R232, PT ;  /* 0x000000e80d00720c */ /* 0x000fe40003f26270 */
[----:B------:R-:W-:Y:S02]  /*239b0*/  FSEL R32, R32, -INF , P4 ;  /* 0xff80000020207808 */ /* 0x000fe40002000000 */
[-C--:B------:R-:W-:Y:S02]  /*239c0*/  ISETP.GE.AND P4, PT, R237, R233.reuse, PT ;  /* 0x000000e9ed00720c */ /* 0x080fe40003f86270 */
[----:B------:R-:W-:Y:S02]  /*239d0*/  FSEL R35, R35, -INF , P0 ;  /* 0xff80000023237808 */ /* 0x000fe40000000000 */
[----:B------:R-:W-:Y:S02]  /*239e0*/  FSEL R34, R34, -INF , P1 ;  /* 0xff80000022227808 */ /* 0x000fe40000800000 */
[-C--:B------:R-:W-:Y:S02]  /*239f0*/  ISETP.GE.AND P0, PT, R237, R224.reuse, PT ;  /* 0x000000e0ed00720c */ /* 0x080fe40003f06270 */
[CC--:B------:R-:W-:Y:S02]  /*23a00*/  ISETP.GE.AND P1, PT, R175.reuse, R233.reuse, PT ;  /* 0x000000e9af00720c */ /* 0x0c0fe40003f26270 */
[----:B------:R-:W-:Y:S02]  /*23a10*/  FSEL R219, R20, -INF , !P4 ;  /* 0xff80000014db7808 */ /* 0x000fe40006000000 */
[----:B------:R-:W-:Y:S02]  /*23a20*/  FSEL R210, R22, -INF , !P0 ;  /* 0xff80000016d27808 */ /* 0x000fe40004000000 */
[-C--:B------:R-:W-:Y:S02]  /*23a30*/  ISETP.GE.AND P4, PT, R175, R224.reuse, PT ;  /* 0x000000e0af00720c */ /* 0x080fe40003f86270 */
        /* <DEDUP_REMOVED lines=9> */
[----:B------:R-:W-:Y:S02]  /*23ad0*/  FSEL R14, R6, -INF , !P5 ;  /* 0xff800000060e7808 */ /* 0x000fe40006800000 */
[-C--:B------:R-:W-:Y:S02]  /*23ae0*/  ISETP.GE.AND P6, PT, R169, R224.reuse, PT ;  /* 0x000000e0a900720c */ /* 0x080fe40003fc6270 */
[-C--:B------:R-:W-:Y:S02]  /*23af0*/  ISETP.GE.AND P5, PT, R165, R224.reuse, PT ;  /* 0x000000e0a500720c */ /* 0x080fe40003fa6270 */
[----:B------:R-:W-:Y:S02]  /*23b00*/  FSEL R177, R177, -INF , !P1 ;  /* 0xff800000b1b17808 */ /* 0x000fe40004800000 */
[----:B------:R-:W-:Y:S02]  /*23b10*/  FSEL R178, R178, -INF , !P0 ;  /* 0xff800000b2b27808 */ /* 0x000fe40004000000 */
[----:B------:R-:W-:Y:S02]  /*23b20*/  ISETP.GE.AND P4, PT, R183, R233, PT ;  /* 0x000000e9b700720c */ /* 0x000fe40003f86270 */
[----:B------:R-:W-:Y:S02]  /*23b30*/  FMNMX3.FTZ R4, R0, R11, R9, !PT ;  /* 0x0000000b00047276 */ /* 0x000fe40007810009 */
[----:B------:R-:W-:Y:S02]  /*23b40*/  FSEL R10, R10, -INF , !P6 ;  /* 0xff8000000a0a7808 */ /* 0x000fe40007000000 */
[CC--:B------:R-:W-:Y:S02]  /*23b50*/  ISETP.GE.AND P1, PT, R3.reuse, R233.reuse, PT ;  /* 0x000000e90300720c */ /* 0x0c0fe40003f26270 */
[----:B------:R-:W-:Y:S02]  /*23b60*/  ISETP.GE.AND P0, PT, R3, R224, PT ;  /* 0x000000e00300720c */ /* 0x000fe40003f06270 */
[----:B------:R-:W-:Y:S02]  /*23b70*/  FMNMX3.FTZ R3, R2, R14, R12, !PT ;  /* 0x0000000e02037276 */ /* 0x000fe4000781000c */
[-C--:B------:R-:W-:Y:S02]  /*23b80*/  ISETP.GE.AND P6, PT, R171, R224.reuse, PT ;  /* 0x000000e0ab00720c */ /* 0x080fe40003fc6270 */
[----:B------:R-:W-:Y:S02]  /*23b90*/  FSEL R8, R8, -INF , !P5 ;  /* 0xff80000008087808 */ /* 0x000fe40006800000 */
[----:B------:R-:W-:Y:S02]  /*23ba0*/  FSEL R179, R179, -INF , !P4 ;  /* 0xff800000b3b37808 */ /* 0x000fe40006000000 */
[C---:B------:R-:W-:Y:S02]  /*23bb0*/  ISETP.GE.AND P5, PT, R167.reuse, R233, PT ;  /* 0x000000e9a700720c */ /* 0x040fe40003fa6270 */
[----:B------:R-:W-:Y:S02]  /*23bc0*/  FMNMX3.FTZ R4, R4, R7, R5, !PT ;  /* 0x0000000704047276 */ /* 0x000fe40007810005 */
[----:B------:R-:W-:Y:S02]  /*23bd0*/  FSEL R176, R176, -INF , !P6 ;  /* 0xff800000b0b07808 */ /* 0x000fe40007000000 */
[----:B------:R-:W-:Y:S02]  /*23be0*/  ISETP.GE.AND P4, PT, R167, R224, PT ;  /* 0x000000e0a700720c */ /* 0x000fe40003f86270 */
[----:B------:R-:W-:Y:S02]  /*23bf0*/  FMNMX3.FTZ R3, R3, R10, R8, !PT ;  /* 0x0000000a03037276 */ /* 0x000fe40007810008 */
[----:B------:R-:W-:Y:S02]  /*23c00*/  FSEL R175, R16, -INF , !P5 ;  /* 0xff80000010af7808 */ /* 0x000fe40006800000 */
[----:B------:R-:W-:Y:S02]  /*23c10*/  FSEL R173, R173, -INF , !P1 ;  /* 0xff800000adad7808 */ /* 0x000fe40004800000 */
[----:B------:R-:W-:Y:S02]  /*23c20*/  FMNMX3.FTZ R4, R4, R179, R177, !PT ;  /* 0x000000b304047276 */ /* 0x000fe400078100b1 */
[-C--:B------:R-:W-:Y:S02]  /*23c30*/  ISETP.GE.AND P6, PT, R181, R233.reuse, PT ;  /* 0x000000e9b500720c */ /* 0x080fe40003fc6270 */
[----:B------:R-:W-:Y:S02]  /*23c40*/  FSEL R172, R19, -INF , !P0 ;  /* 0xff80000013ac7808 */ /* 0x000fe40004000000 */
[----:B------:R-:W-:Y:S02]  /*23c50*/  FSEL R174, R18, -INF , !P4 ;  /* 0xff80000012ae7808 */ /* 0x000fe40006000000 */
[----:B------:R-:W-:Y:S02]  /*23c60*/  FMNMX3.FTZ R3, R3, R178, R176, !PT ;  /* 0x000000b203037276 */ /* 0x000fe400078100b0 */
[-C--:B------:R-:W-:Y:S02]  /*23c70*/  ISETP.GE.AND P5, PT, R181, R224.reuse, PT ;  /* 0x000000e0b500720c */ /* 0x080fe40003fa6270 */
[----:B------:R-:W-:Y:S02]  /*23c80*/  ISETP.GE.AND P0, PT, R15, R233, PT ;  /* 0x000000e90f00720c */ /* 0x000fe40003f06270 */
        /* <DEDUP_REMOVED lines=8> */
[-C--:B------:R-:W-:Y:S02]  /*23d10*/  ISETP.GE.AND P0, PT, R25, R233.reuse, PT ;  /* 0x000000e91900720c */ /* 0x080fe40003f06270 */
[C---:B------:R-:W-:Y:S02]  /*23d20*/  ISETP.GE.AND P5, PT, R23.reuse, R233, PT ;  /* 0x000000e91700720c */ /* 0x040fe40003fa6270 */
[----:B------:R-:W-:Y:S02]  /*23d30*/  FSEL R209, R24, -INF , !P1 ;  /* 0xff80000018d17808 */ /* 0x000fe40004800000 */
[----:B------:R-:W-:Y:S02]  /*23d40*/  FMNMX3.FTZ R4, R4, R219, R211, !PT ;  /* 0x000000db04047276 */ /* 0x000fe400078100d3 */
[-C--:B------:R-:W-:Y:S02]  /*23d50*/  ISETP.GE.AND P1, PT, R23, R224.reuse, PT ;  /* 0x000000e01700720c */ /* 0x080fe40003f26270 */
[----:B------:R-:W-:Y:S02]  /*23d60*/  FSEL R206, R26, -INF , !P4 ;  /* 0xff8000001ace7808 */ /* 0x000fe40006000000 */
[----:B------:R-:W-:Y:S02]  /*23d70*/  ISETP.GE.AND P4, PT, R25, R224, PT ;  /* 0x000000e01900720c */ /* 0x000fe40003f86270 */
[----:B------:R-:W-:Y:S02]  /*23d80*/  FSEL R204, R27, -INF , !P6 ;  /* 0xff8000001bcc7808 */ /* 0x000fe40007000000 */
[----:B------:R-:W-:Y:S02]  /*23d90*/  FMNMX3.FTZ R3, R3, R210, R208, !PT ;  /* 0x000000d203037276 */ /* 0x000fe400078100d0 */
[----:B------:R-:W-:Y:S02]  /*23da0*/  FSEL R195, R29, -INF , !P0 ;  /* 0xff8000001dc37808 */ /* 0x000fe40004000000 */
[-C--:B------:R-:W-:Y:S02]  /*23db0*/  ISETP.GE.AND P6, PT, R21, R233.reuse, PT ;  /* 0x000000e91500720c */ /* 0x080fe40003fc6270 */
[----:B------:R-:W-:Y:S02]  /*23dc0*/  FSEL R197, R28, -INF , !P5 ;  /* 0xff8000001cc57808 */ /* 0x000fe40006800000 */
[----:B------:R-:W-:Y:S02]  /*23dd0*/  ISETP.GE.AND P0, PT, R13, R233, PT ;  /* 0x000000e90d00720c */ /* 0x000fe40003f06270 */
[----:B------:R-:W-:Y:S02]  /*23de0*/  FMNMX3.FTZ R4, R4, R209, R207, !PT ;  /* 0x000000d104047276 */ /* 0x000fe400078100cf */
[----:B------:R-:W-:Y:S02]  /*23df0*/  FSEL R194, R30, -INF , !P1 ;  /* 0xff8000001ec27808 */ /* 0x000fe40004800000 */
[-C--:B------:R-:W-:Y:S02]  /*23e00*/  ISETP.GE.AND P5, PT, R21, R224.reuse, PT ;  /* 0x000000e01500720c */ /* 0x080fe40003fa6270 */
        /* <DEDUP_REMOVED lines=475> */
.L_x_2982:
[----:B------:R-:W1:Y:S01]  /*25bc0*/  SHFL.BFLY PT, R0, R241, 0x2, 0x1f ;  /* 0x0c401f00f1007f89 */ /* 0x000e6200000e0000 */
[----:B------:R-:W2:Y:S01]  /*25bd0*/  S2UR UR9, SR_CTAID.X ;  /* 0x00000000000979c3 */ /* 0x000ea20000002500 */
[----:B------:R-:W3:Y:S01]  /*25be0*/  LDCU.64 UR4, c[0x0][0x430] ;  /* 0x00008600ff0477ac */ /* 0x000ee20008000a00 */
[----:B------:R-:W-:Y:S01]  /*25bf0*/  BSSY.RECONVERGENT B0, `(.L_x_2987) ;  /* 0x0000140000007945 */ /* 0x000fe20003800200 */
[----:B------:R-:W4:Y:S01]  /*25c00*/  SHFL.BFLY PT, R8, R239, 0x2, 0x1f ;  /* 0x0c401f00ef087f89 */ /* 0x000f2200000e0000 */
[----:B------:R-:W5:Y:S01]  /*25c10*/  LDCU UR10, c[0x0][0x3e0] ;  /* 0x00007c00ff0a77ac */ /* 0x000f620008000800 */
[----:B------:R-:W5:Y:S03]  /*25c20*/  S2R R2, SR_TID.X ;  /* 0x0000000000027919 */ /* 0x000f660000002100 */
[----:B------:R-:W3:Y:S01]  /*25c30*/  S2UR UR13, SR_CTAID.Y ;  /* 0x00000000000d79c3 */ /* 0x000ee20000002600 */
[----:B------:R-:W5:Y:S01]  /*25c40*/  LDCU UR8, c[0x0][0x44c] ;  /* 0x00008980ff0877ac */ /* 0x000f620008000800 */
[----:B------:R-:W-:-:S06]  /*25c50*/  UIADD3 UR11, UPT, UPT, -UR21, URZ, URZ ;  /* 0x000000ff150b7290 */ /* 0x000fcc000fffe1ff */
[----:B------:R-:W5:Y:S01]  /*25c60*/  S2UR UR12, SR_CTAID.Z ;  /* 0x00000000000c79c3 */ /* 0x000f620000002700 */
[----:B-1----:R-:W-:Y:S01]  /*25c70*/  FADD.FTZ R9, R0, R241 ;  /* 0x000000f100097221 */ /* 0x002fe20000010000 */
[----:B--2---:R-:W-:Y:S01]  /*25c80*/  USHF.L.U32 UR9, UR9, 0x6, URZ ;  /* 0x0000000609097899 */ /* 0x004fe200080006ff */
[----:B----4-:R-:W-:-:S03]  /*25c90*/  FADD.FTZ R8, R8, R239 ;  /* 0x000000ef08087221 */ /* 0x010fc60000010000 */
[----:B------:R-:W1:Y:S01]  /*25ca0*/  SHFL.BFLY PT, R6, R9, 0x1, 0x1f ;  /* 0x0c201f0009067f89 */ /* 0x000e6200000e0000 */
[----:B------:R-:W-:-:S03]  /*25cb0*/  UIADD3 UR7, UPT, UPT, -UR9, UR20, URZ ;  /* 0x0000001409077290 */ /* 0x000fc6000fffe1ff */
[----:B------:R-:W2:Y:S01]  /*25cc0*/  SHFL.BFLY PT, R5, R8, 0x1, 0x1f ;  /* 0x0c201f0008057f89 */ /* 0x000ea200000e0000 */
[----:B---3--:R-:W-:Y:S01]  /*25cd0*/  UIMAD UR4, UR13, UR4, UR21 ;  /* 0x000000040d0472a4 */ /* 0x008fe2000f8e0215 */
[C---:B-----5:R-:W-:Y:S01]  /*25ce0*/  SHF.L.U32 R0, R2.reuse, 0x2, RZ ;  /* 0x0000000202007819 */ /* 0x060fe200000006ff */
[----:B------:R-:W-:Y:S01]  /*25cf0*/  UIMAD UR11, UR10, UR11, UR12 ;  /* 0x0000000b0a0b72a4 */ /* 0x000fe2000f8e020c */
[----:B------:R-:W-:Y:S01]  /*25d00*/  R2P PR, R2, 0x1c ;  /* 0x0000001c02007804 */ /* 0x000fe20000000000 */
[----:B------:R-:W3:Y:S01]  /*25d10*/  LDCU.64 UR12, c[0x0][0x358] ;  /* 0x00006b00ff0c77ac */ /* 0x000ee20008000a00 */
[----:B------:R-:W-:Y:S02]  /*25d20*/  LOP3.LUT R13, R0, 0x1f8, RZ, 0xc0, !PT ;  /* 0x000001f8000d7812 */ /* 0x000fe400078ec0ff */
[C---:B------:R-:W-:Y:S01]  /*25d30*/  SHF.L.U32 R4, R2.reuse, 0x4, RZ ;  /* 0x0000000402047819 */ /* 0x040fe200000006ff */
[----:B------:R-:W-:Y:S01]  /*25d40*/  UIMAD UR10, UR4, UR10, UR11 ;  /* 0x0000000a040a72a4 */ /* 0x000fe2000f8e020b */
[----:B------:R-:W-:-:S02]  /*25d50*/  SHF.L.U32 R7, R2, 0x1, RZ ;  /* 0x0000000102077819 */ /* 0x000fc400000006ff */
[----:B------:R-:W-:Y:S01]  /*25d60*/  LOP3.LUT P6, RZ, R2, 0x3, RZ, 0xc0, !PT ;  /* 0x0000000302ff7812 */ /* 0x000fe200078cc0ff */
[----:B------:R-:W-:Y:S01]  /*25d70*/  UIMAD UR10, UR10, UR5, UR9 ;  /* 0x000000050a0a72a4 */ /* 0x000fe2000f8e0209 */
[----:B------:R-:W-:Y:S01]  /*25d80*/  SHF.R.U32.HI R165, RZ, 0x2, R2 ;  /* 0x00000002ffa57819 */ /* 0x000fe20000011602 */
[----:B-1----:R-:W-:Y:S01]  /*25d90*/  FADD.FTZ R6, R9, R6 ;  /* 0x0000000609067221 */ /* 0x002fe20000010000 */
[----:B------:R-:W-:Y:S01]  /*25da0*/  LOP3.LUT R12, R4, 0x1c0, RZ, 0xc0, !PT ;  /* 0x000001c0040c7812 */ /* 0x000fe200078ec0ff */
[----:B------:R-:W-:Y:S01]  /*25db0*/  UIMAD UR8, UR10, UR8, URZ ;  /* 0x000000080a0872a4 */ /* 0x000fe2000f8e02ff */
[----:B------:R-:W-:Y:S01]  /*25dc0*/  LOP3.LUT R15, R212, 0x6, R7, 0xf8, !PT ;  /* 0x00000006d40f7812 */ /* 0x000fe200078ef807 */
[----:B--2---:R-:W-:Y:S01]  /*25dd0*/  FADD.FTZ R5, R8, R5 ;  /* 0x0000000508057221 */ /* 0x004fe20000010000 */
[--C-:B------:R-:W-:Y:S01]  /*25de0*/  SHF.R.U32.HI R8, RZ, 0x1, R2.reuse ;  /* 0x00000001ff087819 */ /* 0x100fe20000011602 */
[----:B------:R-:W1:Y:S01]  /*25df0*/  MUFU.RCP R11, R6 ;  /* 0x00000006000b7308 */ /* 0x000e620000001000 */
[----:B------:R-:W-:-:S02]  /*25e00*/  SHF.R.U32.HI R2, RZ, 0x4, R2 ;  /* 0x00000004ff027819 */ /* 0x000fc40000011602 */
[----:B------:R-:W-:Y:S02]  /*25e10*/  LOP3.LUT R13, R13, 0x38, R8, 0x78, !PT ;  /* 0x000000380d0d7812 */ /* 0x000fe400078e7808 */
[----:B------:R-:W-:Y:S02]  /*25e20*/  LOP3.LUT R8, R8, 0x30, RZ, 0xc0, !PT ;  /* 0x0000003008087812 */ /* 0x000fe400078ec0ff */
[----:B------:R-:W-:Y:S01]  /*25e30*/  IADD3 R10, PT, PT, R2, 0x10, RZ ;  /* 0x00000010020a7810 */ /* 0x000fe20007ffe0ff */
[----:B------:R-:W2:Y:S01]  /*25e40*/  MUFU.RCP R9, R5 ;  /* 0x0000000500097308 */ /* 0x000ea20000001000 */
[----:B------:R-:W-:Y:S02]  /*25e50*/  LOP3.LUT R165, R8, 0x7, R165, 0xf8, !PT ;  /* 0x0000000708a57812 */ /* 0x000fe400078ef8a5 */
[----:B------:R-:W-:Y:S01]  /*25e60*/  MOV R8, 0x40 ;  /* 0x0000004000087802 */ /* 0x000fe20000000f00 */
[----:B------:R-:W-:Y:S01]  /*25e70*/  BAR.SYNC.DEFER_BLOCKING 0x0 ;  /* 0x0000000000007b1d */ /* 0x000fe20000010000 */
[----:B------:R-:W-:-:S02]  /*25e80*/  ISETP.GE.AND P1, PT, R10, UR7, PT ;  /* 0x000000070a007c0c */ /* 0x000fc4000bf26270 */
[----:B------:R-:W-:Y:S02]  /*25e90*/  LOP3.LUT R12, R12, 0x38, R7, 0xf8, !PT ;  /* 0x000000380c0c7812 */ /* 0x000fe400078ef807 */
[----:B------:R-:W-:Y:S02]  /*25ea0*/  IADD3 R10, PT, PT, R2, 0x18, RZ ;  /* 0x00000018020a7810 */ /* 0x000fe40007ffe0ff */
[----:B------:R-:W-:Y:S02]  /*25eb0*/  MOV R7, 0x20 ;  /* 0x0000002000077802 */ /* 0x000fe40000000f00 */
[----:B------:R-:W-:Y:S02]  /*25ec0*/  SEL R8, R8, 0xffffffc0, !P3 ;  /* 0xffffffc008087807 */ /* 0x000fe40005800000 */
[----:B------:R-:W-:Y:S02]  /*25ed0*/  FSETP.NE.FTZ.AND P3, PT, R6, RZ, PT ;  /* 0x000000ff0600720b */ /* 0x000fe40003f75000 */
[----:B------:R-:W-:-:S02]  /*25ee0*/  ISETP.GE.AND P0, PT, R10, UR7, PT ;  /* 0x000000070a007c0c */ /* 0x000fc4000bf06270 */
[----:B------:R-:W-:Y:S02]  /*25ef0*/  SEL R7, R7, 0xffffffe0, !P2 ;  /* 0xffffffe007077807 */ /* 0x000fe40005000000 */
[----:B------:R-:W-:Y:S02]  /*25f00*/  LOP3.LUT R10, R15, R12, RZ, 0xfc, !PT ;  /* 0x0000000c0f0a7212 */ /* 0x000fe400078efcff */
[----:B------:R-:W-:Y:S02]  /*25f10*/  FSETP.NE.FTZ.AND P2, PT, R5, RZ, PT ;  /* 0x000000ff0500720b */ /* 0x000fe40003f55000 */
[----:B-1----:R-:W-:Y:S02]  /*25f20*/  FSEL R11, R11, 1, P3 ;  /* 0x3f8000000b0b7808 */ /* 0x002fe40001800000 */
[----:B------:R-:W-:Y:S01]  /*25f30*/  LEA R10, R10, UR6, 0x2 ;  /* 0x000000060a0a7c11 */ /* 0x000fe2000f8e10ff */
[----:B------:R-:W1:Y:S01]  /*25f40*/  @P3 MUFU.LG2 R6, R6 ;  /* 0x0000000600063308 */ /* 0x000e620000000c00 */
        /* <DEDUP_REMOVED lines=65> */
[----:B------:R-:W-:Y:S01]  /*26360*/  LOP3.LUT R166, R4, 0x10, RZ, 0xc0, !PT ;  /* 0x0000001004a67812 */ /* 0x000fe200078ec0ff */
[C---:B------:R-:W-:Y:S01]  /*26370*/  FMUL.FTZ R162, R9.reuse, R162 ;  /* 0x000000a209a27220 */ /* 0x040fe20000410000 */
[C---:B------:R-:W-:Y:S01]  /*26380*/  IADD3 R11, PT, PT, R10.reuse, 0x80, RZ ;  /* 0x000000800a0b7810 */ /* 0x040fe20007ffe0ff */
[C---:B------:R-:W-:Y:S01]  /*26390*/  FMUL.FTZ R163, R9.reuse, R163 ;  /* 0x000000a309a37220 */ /* 0x040fe20000410000 */
[C---:B------:R-:W-:Y:S01]  /*263a0*/  IADD3 R12, PT, PT, R10.reuse, R8, RZ ;  /* 0x000000080a0c7210 */ /* 0x040fe20007ffe0ff */
[C---:B------:R-:W-:Y:S01]  /*263b0*/  FMUL.FTZ R158, R9.reuse, R158 ;  /* 0x0000009e099e7220 */ /* 0x040fe20000410000 */
[----:B------:R-:W-:Y:S01]  /*263c0*/  @P4 IADD3 R11, PT, PT, R10, -0x80, RZ ;  /* 0xffffff800a0b4810 */ /* 0x000fe20007ffe0ff */
[C---:B------:R-:W-:Y:S01]  /*263d0*/  FMUL.FTZ R159, R9.reuse, R159 ;  /* 0x0000009f099f7220 */ /* 0x040fe20000410000 */
[----:B------:R-:W-:Y:S01]  /*263e0*/  IADD3 R14, PT, PT, R2, 0x8, RZ ;  /* 0x00000008020e7810 */ /* 0x000fe20007ffe0ff */
        /* <DEDUP_REMOVED lines=62> */
[----:B------:R-:W-:Y:S01]  /*267d0*/  LEA R166, R13, R166, 0x2 ;  /* 0x000000a60da67211 */ /* 0x000fe200078e10ff */
[----:B------:R-:W2:Y:S01]  /*267e0*/  @P2 MUFU.LG2 R5, R5 ;  /* 0x0000000500052308 */ /* 0x000ea20000000c00 */
[C---:B------:R-:W-:Y:S01]  /*267f0*/  IADD3 R13, PT, PT, R7.reuse, R12, RZ ;  /* 0x0000000c070d7210 */ /* 0x040fe20007ffe0ff */
[----:B------:R-:W-:Y:S01]  /*26800*/  STS.64 [R10+0x800], R162 ;  /* 0x000800a20a007388 */ /* 0x000fe20000000a00 */
[-C--:B------:R-:W-:Y:S01]  /*26810*/  IADD3 R8, PT, PT, R8, R11.reuse, RZ ;  /* 0x0000000b08087210 */ /* 0x080fe20007ffe0ff */
[----:B------:R-:W4:Y:S01]  /*26820*/  @P2 LDC R16, c[0x0][0x458] ;  /* 0x00011600ff102b82 */ /* 0x000f220000000800 */
[----:B------:R-:W-:Y:S01]  /*26830*/  ISETP.GE.AND P5, PT, R14, UR7, PT ;  /* 0x000000070e007c0c */ /* 0x000fe2000bfa6270 */
[----:B------:R-:W-:Y:S01]  /*26840*/  STS.64 [R9], R156 ;  /* 0x0000009c09007388 */ /* 0x000fe20000000a00 */
[----:B------:R-:W-:-:S02]  /*26850*/  IADD3 R14, PT, PT, R7, R11, RZ ;  /* 0x0000000b070e7210 */ /* 0x000fc40007ffe0ff */
[----:B------:R-:W-:Y:S01]  /*26860*/  IADD3 R7, PT, PT, R7, R8, RZ ;  /* 0x0000000807077210 */ /* 0x000fe20007ffe0ff */
[----:B------:R-:W-:Y:S02]  /*26870*/  STS.64 [R9+0x800], R158 ;  /* 0x0008009e09007388 */ /* 0x000fe40000000a00 */
[----:B------:R-:W5:Y:S02]  /*26880*/  @P3 LDC R15, c[0x0][0x458] ;  /* 0x00011600ff0f3b82 */ /* 0x000f640000000800 */
        /* <DEDUP_REMOVED lines=15> */
[----:B---3--:R-:W-:-:S03]  /*26980*/  MOV R137, UR8 ;  /* 0x0000000800897c02 */ /* 0x008fc60008000f00 */
[----:B------:R-:W-:Y:S04]  /*26990*/  STS.64 [R9+0x4800], R42 ;  /* 0x0048002a09007388 */ /* 0x000fe80000000a00 */
[----:B------:R-:W-:Y:S01]  /*269a0*/  STS.64 [R12+0x4000], R44 ;  /* 0x0040002c0c007388 */ /* 0x000fe20000000a00 */
[----:B-1----:R-:W-:-:S03]  /*269b0*/  MOV R133, 0xff800000 ;  /* 0xff80000000857802 */ /* 0x002fc60000000f00 */
[----:B------:R-:W-:Y:S01]  /*269c0*/  STS.64 [R12+0x4800], R46 ;  /* 0x0048002e0c007388 */ /* 0x000fe20000000a00 */
[----:B--2---:R-:W-:-:S03]  /*269d0*/  MOV R134, 0xff800000 ;  /* 0xff80000000867802 */ /* 0x004fc60000000f00 */
        /* <DEDUP_REMOVED lines=37> */
[----:B-1----:R-:W-:-:S03]  /*26c30*/  @P3 FMUL.FTZ R9, R6, 0.69314718246459960938 ;  /* 0x3f31721806093820 */ /* 0x002fc60000410000 */
[----:B------:R2:W-:Y:S01]  /*26c40*/  STS.64 [R14+0xc000], R120 ;  /* 0x00c000780e007388 */ /* 0x0005e20000000a00 */
[----:B------:R-:W-:Y:S01]  /*26c50*/  @P2 FMUL.FTZ R6, R5, 0.69314718246459960938 ;  /* 0x3f31721805062820 */ /* 0x000fe20000410000 */
[----:B------:R-:W-:Y:S01]  /*26c60*/  LOP3.LUT R5, R4, 0x3f00, RZ, 0xc0, !PT ;  /* 0x00003f0004057812 */ /* 0x000fe200078ec0ff */
[----:B-----5:R-:W-:Y:S01]  /*26c70*/  @P3 FFMA.FTZ R134, R164, R15, R9 ;  /* 0x0000000fa4863223 */ /* 0x020fe20000010009 */
[----:B------:R2:W-:Y:S01]  /*26c80*/  STS.64 [R14+0xc800], R122 ;  /* 0x00c8007a0e007388 */ /* 0x0005e20000000a00 */
[----:B----4-:R-:W-:Y:S01]  /*26c90*/  @P2 FFMA.FTZ R133, R3, R16, R6 ;  /* 0x0000001003852223 */ /* 0x010fe20000010006 */
[----:B------:R-:W-:Y:S02]  /*26ca0*/  LOP3.LUT R5, R5, 0x3c, R0, 0xf8, !PT ;  /* 0x0000003c05057812 */ /* 0x000fe400078ef800 */
[----:B------:R2:W-:Y:S01]  /*26cb0*/  STS.64 [R8+0xc000], R124 ;  /* 0x00c0007c08007388 */ /* 0x0005e20000000a00 */
[----:B------:R-:W-:Y:S02]  /*26cc0*/  IADD3 R3, PT, PT, R2, 0x28, RZ ;  /* 0x0000002802037810 */ /* 0x000fe40007ffe0ff */
[----:B------:R-:W-:Y:S01]  /*26cd0*/  IADD3 R132, P2, PT, R5, UR8, RZ ;  /* 0x0000000805847c10 */ /* 0x000fe2000ff5e0ff */
        /* <DEDUP_REMOVED lines=49> */
.L_x_2988:
[----:B------:R-:W-:Y:S05]  /*26ff0*/  BSYNC.RECONVERGENT B0 ;  /* 0x0000000000007941 */ /* 0x000fea0003800200 */
.L_x_2987:
[C---:B------:R-:W-:Y:S01]  /*27000*/  ISETP.GE.AND P3, PT, R2.reuse, UR7, PT ;  /* 0x0000000702007c0c */ /* 0x040fe2000bf66270 */
[----:B------:R-:W-:Y:S01]  /*27010*/  BSSY.RECONVERGENT B0, `(.L_x_2989) ;  /* 0x0000018000007945 */ /* 0x000fe20003800200 */
[----:B------:R-:W-:Y:S02]  /*27020*/  ISETP.GE.AND P6, PT, R135, UR7, PT ;  /* 0x0000000787007c0c */ /* 0x000fe4000bfc6270 */
[----:B------:R-:W-:Y:S01]  /*27030*/  ISETP.GE.AND P4, PT, R3, UR7, PT ;  /* 0x0000000703007c0c */ /* 0x000fe2000bf86270 */
[----:B------:R-:W-:Y:S01]  /*27040*/  VIADD R3, R2, 0x30 ;  /* 0x0000003002037836 */ /* 0x000fe20000000000 */
        /* <DEDUP_REMOVED lines=20> */
.L_x_2990:
[----:B------:R-:W-:Y:S05]  /*27190*/  BSYNC.RECONVERGENT B0 ;  /* 0x0000000000007941 */ /* 0x000fea0003800200 */
.L_x_2989:
[----:B------:R-:W-:Y:S01]  /*271a0*/  ISETP.GE.AND P2, PT, R3, UR7, PT ;  /* 0x0000000703007c0c */ /* 0x000fe2000bf46270 */
[----:B------:R-:W-:Y:S01]  /*271b0*/  BSSY.RECONVERGENT B0, `(.L_x_2991) ;  /* 0x0000019000007945 */ /* 0x000fe20003800200 */
[----:B-1-3--:R-:W-:Y:S02]  /*271c0*/  VIADD R33, R2, 0x38 ;  /* 0x0000003802217836 */ /* 0x00afe40000000000 */
[----:B------:R-:W-:Y:S01]  /*271d0*/  P2R R32, PR, RZ, 0x4 ;  /* 0x00000004ff207803 */ /* 0x000fe20000000000 */
        /* <DEDUP_REMOVED lines=22> */
.L_x_2992:
[----:B------:R-:W-:Y:S05]  /*27340*/  BSYNC.RECONVERGENT B0 ;  /* 0x0000000000007941 */ /* 0x000fea0003800200 */
.L_x_2991:
        /* <DEDUP_REMOVED lines=24> */
.L_x_2994:
[----:B------:R-:W-:Y:S05]  /*274d0*/  BSYNC.RECONVERGENT B0 ;  /* 0x0000000000007941 */ /* 0x000fea0003800200 */
.L_x_2993:
        /* <DEDUP_REMOVED lines=23> */
.L_x_2996:
[----:B------:R-:W-:Y:S05]  /*27650*/  BSYNC.RECONVERGENT B0 ;  /* 0x0000000000007941 */ /* 0x000fea0003800200 */
.L_x_2995:
        /* <DEDUP_REMOVED lines=24> */
.L_x_2998:
[----:B------:R-:W-:Y:S05]  /*277e0*/  BSYNC.RECONVERGENT B0 ;  /* 0x0000000000007941 */ /* 0x000fea0003800200 */
.L_x_2997:
        /* <DEDUP_REMOVED lines=24> */
.L_x_3000:
[----:B------:R-:W-:Y:S05]  /*27970*/  BSYNC.RECONVERGENT B0 ;  /* 0x0000000000007941 */ /* 0x000fea0003800200 */
.L_x_2999:
        /* <DEDUP_REMOVED lines=24> */
.L_x_3002:
[----:B------:R-:W-:Y:S05]  /*27b00*/  BSYNC.RECONVERGENT B0 ;  /* 0x0000000000007941 */ /* 0x000fea0003800200 */
.L_x_3001:
        /* <DEDUP_REMOVED lines=24> */
.L_x_3003:
        /* <DEDUP_REMOVED lines=15> */
.L_x_7474:


//--------------------- .text._ZN5flash24flash_fwd_splitkv_kernelI23Flash_fwd_kernel_traitsILi256ELi64ELi64ELi4ELb0ELb0EN7cutlass10bfloat16_tE19Flash_kernel_traitsILi256ELi64ELi64ELi4ES3_EELb0ELb1ELb0ELb0ELb0ELb1ELb1ELb1EEEvNS_16Flash_fwd_paramsE --------------------------
	.section	.text._ZN5flash24flash_fwd_splitkv_kernelI23Flash_fwd_kernel_traitsILi256ELi64ELi64ELi4ELb0ELb0EN7cutlass10bfloat16_tE19Flash_kernel_traitsILi256ELi64ELi64ELi4ES3_EELb0ELb1ELb0ELb0ELb0ELb1ELb1ELb1EEEvNS_16Flash_fwd_paramsE,"ax",@progbits
	.align	128
        .global         _ZN5flash24flash_fwd_splitkv_kernelI23Flash_fwd_kernel_traitsILi256ELi64ELi64ELi4ELb0ELb0EN7cutlass10bfloat16_tE19Flash_kernel_traitsILi256ELi64ELi64ELi4ES3_EELb0ELb1ELb0ELb0ELb0ELb1ELb1ELb1EEEvNS_16Flash_fwd_paramsE
        .type           _ZN5flash24flash_fwd_splitkv_kernelI23Flash_fwd_kernel_traitsILi256ELi64ELi64ELi4ELb0ELb0EN7cutlass10bfloat16_tE19Flash_kernel_traitsILi256ELi64ELi64ELi4ES3_EELb0ELb1ELb0ELb0ELb0ELb1ELb1ELb1EEEvNS_16Flash_fwd_paramsE,@function
        .size           _ZN5flash24flash_fwd_splitkv_kernelI23Flash_fwd_kernel_traitsILi256ELi64ELi64ELi4ELb0ELb0EN7cutlass10bfloat16_tE19Flash_kernel_traitsILi256ELi64ELi64ELi4ES3_EELb0ELb1ELb0ELb0ELb0ELb1ELb1ELb1EEEvNS_16Flash_fwd_paramsE,(.L_x_7475 - _ZN5flash24flash_fwd_splitkv_kernelI23Flash_fwd_kernel_traitsILi256ELi64ELi64ELi4ELb0ELb0EN7cutlass10bfloat16_tE19Flash_kernel_traitsILi256ELi64ELi64ELi4ES3_EELb0ELb1ELb0ELb0ELb0ELb1ELb1ELb1EEEvNS_16Flash_fwd_paramsE)
        .other          _ZN5flash24flash_fwd_splitkv_kernelI23Flash_fwd_kernel_traitsILi256ELi64ELi64ELi4ELb0ELb0EN7cutlass10bfloat16_tE19Flash_kernel_traitsILi256ELi64ELi64ELi4ES3_EELb0ELb1ELb0ELb0ELb0ELb1ELb1ELb1EEEvNS_16Flash_fwd_paramsE,@"STO_CUDA_ENTRY STV_DEFAULT"
_ZN5flash24flash_fwd_splitkv_kernelI23Flash_fwd_kernel_traitsILi256ELi64ELi64ELi4ELb0ELb0EN7cutlass10bfloat16_tE19Flash_kernel_traitsILi256ELi64ELi64ELi4ES3_EELb0ELb1ELb0ELb0ELb0ELb1ELb1ELb1EEEvNS_16Flash_fwd_paramsE:
.text._ZN5flash24flash_fwd_splitkv_kernelI23Flash_fwd_kernel_traitsILi256ELi64ELi64ELi4ELb0ELb0EN7cutlass10bfloat16_tE19Flash_kernel_traitsILi256ELi64ELi64ELi4ES3_EELb0ELb1ELb0ELb0ELb0ELb1ELb1ELb1EEEvNS_16Flash_fwd_paramsE:
        /* <DEDUP_REMOVED lines=86> */
.L_x_3004:
        /* <DEDUP_REMOVED lines=122> */
.L_x_3007:
[----:B------:R-:W-:Y:S05]  /*0d00*/  BSYNC.RECONVERGENT B0 ;  /* 0x0000000000007941 */ /* 0x000fea0003800200 */
.L_x_3006:
        /* <DEDUP_REMOVED lines=31> */
.L_x_3009:
[----:B------:R-:W-:Y:S05]  /*0f00*/  BSYNC.RECONVERGENT B0 ;  /* 0x0000000000007941 */ /* 0x000fea0003800200 */
.L_x_3008:
        /* <DEDUP_REMOVED lines=24> */
.L_x_3011:
[----:B------:R-:W-:Y:S05]  /*1090*/  BSYNC.RECONVERGENT B0 ;  /* 0x0000000000007941 */ /* 0x000fea0003800200 */
.L_x_3010:
        /* <DEDUP_REMOVED lines=24> */
.L_x_3013:
[----:B------:R-:W-:Y:S05]  /*1220*/  BSYNC.RECONVERGENT B0 ;  /* 0x0000000000007941 */ /* 0x000fea0003800200 */
.L_x_3012:
        /* <DEDUP_REMOVED lines=24> */
.L_x_3015:
[----:B------:R-:W-:Y:S05]  /*13b0*/  BSYNC.RECONVERGENT B0 ;  /* 0x0000000000007941 */ /* 0x000fea0003800200 */
.L_x_3014:
        /* <DEDUP_REMOVED lines=24> */
.L_x_3017:
[----:B------:R-:W-:Y:S05]  /*1540*/  BSYNC.RECONVERGENT B0 ;  /* 0x0000000000007941 */ /* 0x000fea0003800200 */
.L_x_3016:
        /* <DEDUP_REMOVED lines=23> */
.L_x_3019:
[----:B------:R-:W-:Y:S05]  /*16c0*/  BSYNC.RECONVERGENT B0 ;  /* 0x0000000000007941 */ /* 0x000fea0003800200 */
.L_x_3018:
        /* <DEDUP_REMOVED lines=23> */
.L_x_3021:
[----:B------:R-:W-:Y:S05]  /*1840*/  BSYNC.RECONVERGENT B0 ;  /* 0x0000000000007941 */ /* 0x000fea0003800200 */
.L_x_3020:
        /* <DEDUP_REMOVED lines=33> */
.L_x_3005:
        /* <DEDUP_REMOVED lines=13> */
.L_x_3022:
        /* <DEDUP_REMOVED lines=107> */
.L_x_3023:
        /* <DEDUP_REMOVED lines=15> */
.L_x_3025:
[----:B------:R-:W2:Y:S01]  /*22d0*/  LDC.64 R4, c[0x0][0x3b8] ;  /* 0x0000ee00ff047b82 */ /* 0x000ea20000000a00 */
[----:B------:R-:W-:-:S06]  /*22e0*/  UIADD3 UR8, UPT, UPT, UR10, UR11, URZ ;  /* 0x0000000b0a087290 */ /* 0x000fcc000fffe0ff */
[----:B--2---:R-:W-:Y:S02]  /*22f0*/  IMAD R15, R5, UR8, RZ ;  /* 0x00000008050f7c24 */ /* 0x004fe4000f8e02ff */
[----:B-1----:R-:W-:-:S05]  /*2300*/  IMAD.WIDE.U32 R2, R4, UR8, RZ ;  /* 0x0000000804027c25 */ /* 0x002fca000f8e00ff */
[----:B------:R-:W-:Y:S02]  /*2310*/  IADD3 R15, PT, PT, R3, R15, RZ ;  /* 0x0000000f030f7210 */ /* 0x000fe40007ffe0ff */
[----:B------:R-:W-:Y:S02]  /*2320*/  MOV R14, R2 ;  /* 0x00000002000e7202 */ /* 0x000fe40000000f00 */
.L_x_3026:
        /* <DEDUP_REMOVED lines=14> */
.L_x_3027:
[----:B------:R-:W1:Y:S01]  /*2410*/  LDC.64 R2, c[0x0][0x3c0] ;  /* 0x0000f000ff027b82 */ /* 0x000e620000000a00 */
[----:B------:R-:W-:-:S06]  /*2420*/  UIADD3 UR10, UPT, UPT, UR10, UR11, URZ ;  /* 0x0000000b0a0a7290 */ /* 0x000fcc000fffe0ff */
[----:B-1---5:R-:W-:Y:S02]  /*2430*/  IMAD R7, R3, UR10, RZ ;  /* 0x0000000a03077c24 */ /* 0x022fe4000f8e02ff */
[----:B------:R-:W-:-:S05]  /*2440*/  IMAD.WIDE.U32 R8, R2, UR10, RZ ;  /* 0x0000000a02087c25 */ /* 0x000fca000f8e00ff */
[----:B------:R-:W-:Y:S02]  /*2450*/  IADD3 R7, PT, PT, R9, R7, RZ ;  /* 0x0000000709077210 */ /* 0x000fe40007ffe0ff */
[----:B------:R-:W-:-:S07]  /*2460*/  MOV R6, R8 ;  /* 0x0000000800067202 */ /* 0x000fce0000000f00 */
.L_x_3028:
        /* <DEDUP_REMOVED lines=53> */
.L_x_3024:
        /* <DEDUP_REMOVED lines=189> */
.L_x_3113:
        /* <DEDUP_REMOVED lines=20> */
.L_x_3031:
[----:B-1-3--:R-:W-:Y:S05]  /*34d0*/  BSYNC.RECONVERGENT B0 ;  /* 0x0000000000007941 */ /* 0x00afea0003800200 */
.L_x_3030:
        /* <DEDUP_REMOVED lines=19> */
.L_x_3033:
[----:B------:R-:W-:Y:S05]  /*3610*/  BSYNC.RECONVERGENT B0 ;  /* 0x0000000000007941 */ /* 0x000fea0003800200 */
.L_x_3032:
        /* <DEDUP_REMOVED lines=23> */
.L_x_3035:
[----:B------:R-:W-:Y:S05]  /*3790*/  BSYNC.RECONVERGENT B0 ;  /* 0x0000000000007941 */ /* 0x000fea0003800200 */
.L_x_3034:
        /* <DEDUP_REMOVED lines=25> */
.L_x_3037:
[----:B------:R-:W-:Y:S05]  /*3930*/  BSYNC.RECONVERGENT B0 ;  /* 0x0000000000007941 */ /* 0x000fea0003800200 */
.L_x_3036:
        /* <DEDUP_REMOVED lines=20> */
.L_x_3041:
[----:B------:R-:W-:Y:S05]  /*3a80*/  BSYNC.RECONVERGENT B0 ;  /* 0x0000000000007941 */ /* 0x000fea0003800200 */
.L_x_3040:
        /* <DEDUP_REMOVED lines=18> */
.L_x_3043:
[----:B------:R-:W-:Y:S05]  /*3bb0*/  BSYNC.RECONVERGENT B0 ;  /* 0x0000000000007941 */ /* 0x000fea0003800200 */
.L_x_3042:
        /* <DEDUP_REMOVED lines=20> */
.L_x_3045:
[----:B------:R-:W-:Y:S05]  /*3d00*/  BSYNC.RECONVERGENT B0 ;  /* 0x0000000000007941 */ /* 0x000fea0003800200 */
.L_x_3044:
        /* <DEDUP_REMOVED lines=25> */
.L_x_3039:
        /* <DEDUP_REMOVED lines=56> */
.L_x_3051:
[----:B------:R-:W-:Y:S05]  /*4220*/  BSYNC.RECONVERGENT B0 ;  /* 0x0000000000007941 */ /* 0x000fea0003800200 */
.L_x_3050:
        /* <DEDUP_REMOVED lines=48> */
.L_x_3053:
[----:B------:R-:W-:Y:S05]  /*4530*/  BSYNC.RECONVERGENT B0 ;  /* 0x0000000000007941 */ /* 0x000fea0003800200 */
.L_x_3052:
        /* <DEDUP_REMOVED lines=48> */
.L_x_3055:
[----:B------:R-:W-:Y:S05]  /*4840*/  BSYNC.RECONVERGENT B0 ;  /* 0x0000000000007941 */ /* 0x000fea0003800200 */
.L_x_3054:
        /* <DEDUP_REMOVED lines=47> */
.L_x_3049:
[----:B------:R-:W-:Y:S05]  /*4b40*/  BSYNC.RECONVERGENT B1 ;  /* 0x0000000000017941 */ /* 0x000fea0003800200 */
.L_x_3048:
        /* <DEDUP_REMOVED lines=65> */
.L_x_3059:
[----:B------:R-:W-:Y:S05]  /*4f60*/  BSYNC.RECONVERGENT B0 ;  /* 0x0000000000007941 */ /* 0x000fea0003800200 */
.L_x_3058:
        /* <DEDUP_REMOVED lines=48> */
.L_x_3061:
[----:B------:R-:W-:Y:S05]  /*5270*/  BSYNC.RECONVERGENT B0 ;  /* 0x0000000000007941 */ /* 0x000fea0003800200 */
.L_x_3060:
        /* <DEDUP_REMOVED lines=48> */
.L_x_3063:
[----:B------:R-:W-:Y:S05]  /*5580*/  BSYNC.RECONVERGENT B0 ;  /* 0x0000000000007941 */ /* 0x000fea0003800200 */
.L_x_3062:
        /* <DEDUP_REMOVED lines=47> */
.L_x_3057:
[----:B------:R-:W-:Y:S05]  /*5880*/  BSYNC.RECONVERGENT B1 ;  /* 0x0000000000017941 */ /* 0x000fea0003800200 */
.L_x_3056:
        /* <DEDUP_REMOVED lines=65> */
.L_x_3067:
[----:B------:R-:W-:Y:S05]  /*5ca0*/  BSYNC.RECONVERGENT B0 ;  /* 0x0000000000007941 */ /* 0x000fea0003800200 */
.L_x_3066:
        /* <DEDUP_REMOVED lines=48> */
.L_x_3069:
[----:B------:R-:W-:Y:S05]  /*5fb0*/  BSYNC.RECONVERGENT B0 ;  /* 0x0000000000007941 */ /* 0x000fea0003800200 */
.L_x_3068:
        /* <DEDUP_REMOVED lines=48> */
.L_x_3071:
[----:B------:R-:W-:Y:S05]  /*62c0*/  BSYNC.RECONVERGENT B0 ;  /* 0x0000000000007941 */ /* 0x000fea0003800200 */
.L_x_3070:
        /* <DEDUP_REMOVED lines=47> */
.L_x_3065:
[----:B------:R-:W-:Y:S05]  /*65c0*/  BSYNC.RECONVERGENT B1 ;  /* 0x0000000000017941 */ /* 0x000fea0003800200 */
.L_x_3064:
        /* <DEDUP_REMOVED lines=67> */
.L_x_3075:
[----:B------:R-:W-:Y:S05]  /*6a00*/  BSYNC.RECONVERGENT B0 ;  /* 0x0000000000007941 */ /* 0x000fea0003800200 */
.L_x_3074:
        /* <DEDUP_REMOVED lines=48> */
.L_x_3077:
[----:B------:R-:W-:Y:S05]  /*6d10*/  BSYNC.RECONVERGENT B0 ;  /* 0x0000000000007941 */ /* 0x000fea0003800200 */
.L_x_3076:
        /* <DEDUP_REMOVED lines=48> */
.L_x_3079:
[----:B------:R-:W-:Y:S05]  /*7020*/  BSYNC.RECONVERGENT B0 ;  /* 0x0000000000007941 */ /* 0x000fea0003800200 */
.L_x_3078:
        /* <DEDUP_REMOVED lines=47> */
.L_x_3073:
[----:B------:R-:W-:Y:S05]  /*7320*/  BSYNC.RECONVERGENT B1 ;  /* 0x0000000000017941 */ /* 0x000fea0003800200 */
.L_x_3072:
        /* <DEDUP_REMOVED lines=8> */
.L_x_3047:
        /* <DEDUP_REMOVED lines=95> */
.L_x_3083:
[----:B------:R-:W-:Y:S05]  /*79a0*/  BSYNC.RECONVERGENT B0 ;  /* 0x0000000000007941 */ /* 0x000fea0003800200 */
.L_x_3082:
        /* <DEDUP_REMOVED lines=89> */
.L_x_3085:
[----:B------:R-:W-:Y:S05]  /*7f40*/  BSYNC.RECONVERGENT B0 ;  /* 0x0000000000007941 */ /* 0x000fea0003800200 */
.L_x_3084:
        /* <DEDUP_REMOVED lines=89> */
.L_x_3087:
[----:B------:R-:W-:Y:S05]  /*84e0*/  BSYNC.RECONVERGENT B0 ;  /* 0x0000000000007941 */ /* 0x000fea0003800200 */
.L_x_3086:
        /* <DEDUP_REMOVED lines=88> */
.L_x_3081:
[----:B------:R-:W-:Y:S05]  /*8a70*/  BSYNC.RECONVERGENT B1 ;  /* 0x0000000000017941 */ /* 0x000fea0003800200 */
.L_x_3080:
        /* <DEDUP_REMOVED lines=96> */
.L_x_3091:
[----:B------:R-:W-:Y:S05]  /*9080*/  BSYNC.RECONVERGENT B0 ;  /* 0x0000000000007941 */ /* 0x000fea0003800200 */
.L_x_3090:
        /* <DEDUP_REMOVED lines=88> */
.L_x_3093:
[----:B------:R-:W-:Y:S05]  /*9610*/  BSYNC.RECONVERGENT B0 ;  /* 0x0000000000007941 */ /* 0x000fea0003800200 */
.L_x_3092:
        /* <DEDUP_REMOVED lines=88> */
.L_x_3095:
[----:B------:R-:W-:Y:S05]  /*9ba0*/  BSYNC.RECONVERGENT B0 ;  /* 0x0000000000007941 */ /* 0x000fea0003800200 */
.L_x_3094:
        /* <DEDUP_REMOVED lines=86> */
.L_x_3089:
[----:B------:R-:W-:Y:S05]  /*a110*/  BSYNC.RECONVERGENT B1 ;  /* 0x0000000000017941 */ /* 0x000fea0003800200 */
.L_x_3088:
        /* <DEDUP_REMOVED lines=99> */
.L_x_3099:
[----:B------:R-:W-:Y:S05]  /*a750*/  BSYNC.RECONVERGENT B0 ;  /* 0x0000000000007941 */ /* 0x000fea0003800200 */
.L_x_3098:
        /* <DEDUP_REMOVED lines=88> */
.L_x_3101:
[----:B------:R-:W-:Y:S05]  /*ace0*/  BSYNC.RECONVERGENT B0 ;  /* 0x0000000000007941 */ /* 0x000fea0003800200 */
.L_x_3100:
        /* <DEDUP_REMOVED lines=87> */
.L_x_3103:
[----:B------:R-:W-:Y:S05]  /*b260*/  BSYNC.RECONVERGENT B0 ;  /* 0x0000000000007941 */ /* 0x000fea0003800200 */
.L_x_3102:
        /* <DEDUP_REMOVED lines=86> */
.L_x_3097:
[----:B------:R-:W-:Y:S05]  /*b7d0*/  BSYNC.RECONVERGENT B1 ;  /* 0x0000000000017941 */ /* 0x000fea0003800200 */
.L_x_3096:
        /* <DEDUP_REMOVED lines=102> */
.L_x_3107:
[----:B------:R-:W-:Y:S05]  /*be40*/  BSYNC.RECONVERGENT B0 ;  /* 0x0000000000007941 */ /* 0x000fea0003800200 */
.L_x_3106:
        /* <DEDUP_REMOVED lines=87> */
.L_x_3109:
[----:B------:R-:W-:Y:S05]  /*c3c0*/  BSYNC.RECONVERGENT B0 ;  /* 0x0000000000007941 */ /* 0x000fea0003800200 */
.L_x_3108:
        /* <DEDUP_REMOVED lines=87> */
.L_x_3111:
[----:B------:R-:W-:Y:S05]  /*c940*/  BSYNC.RECONVERGENT B0 ;  /* 0x0000000000007941 */ /* 0x000fea0003800200 */
.L_x_3110:
        /* <DEDUP_REMOVED lines=86> */
.L_x_3105:
[----:B------:R-:W-:Y:S05]  /*ceb0*/  BSYNC.RECONVERGENT B1 ;  /* 0x0000000000017941 */ /* 0x000fea0003800200 */
.L_x_3104:
[----:B------:R-:W5:Y:S08]  /*cec0*/  LDC R3, c[0x0][0x450] ;  /* 0x00011400ff037b82 */ /* 0x000f700000000800 */
[----:B------:R-:W1:Y:S01]  /*ced0*/  LDC R18, c[0x0][0x450] ;  /* 0x00011400ff127b82 */ /* 0x000e620000000800 */
[----:B-----5:R-:W-:Y:S05]  /*cee0*/  IMAD.U32 R3, R3, -0x20, RZ ;  /* 0xffffffe003037824 */ /* 0x020fea00078e00ff */
[C---:B------:R-:W-:Y:S02]  /*cef0*/  LEA R78, P1, R3.reuse, R78, 0x1 ;  /* 0x0000004e034e7211 */ /* 0x040fe400078208ff */
[C---:B------:R-:W-:Y:S02]  /*cf00*/  LEA R76, P0, R3.reuse, R76, 0x1 ;  /* 0x0000004c034c7211 */ /* 0x040fe400078008ff */
[C---:B------:R-:W-:Y:S02]  /*cf10*/  LEA.HI.X.SX32 R79, R3.reuse, R79, 0x1, P1 ;  /* 0x0000004f034f7211 */ /* 0x040fe400008f0eff */
[----:B-1----:R-:W-:Y:S09]  /*cf20*/  LEA.HI.X.SX32 R77, R3, R77, 0x1, P0 ;  /* 0x0000004d034d7211 */ /* 0x002ff200000f0eff */
.L_x_3046:
[----:B------:R-:W-:Y:S05]  /*cf30*/  BSYNC.RECONVERGENT B2 ;  /* 0x0000000000027941 */ /* 0x000fea0003800200 */
.L_x_3038:
        /* <DEDUP_REMOVED lines=89> */
.L_x_3112:
[----:B------:R-:W-:Y:S01]  /*d4d0*/  UISETP.GT.AND UP0, UPT, UR18, UR6, UPT ;  /* 0x000000061200728c */ /* 0x000fe2000bf04270 */
[----:B------:R-:W-:Y:S02]  /*d4e0*/  IADD3 R74, P1, PT, R74, R81, RZ ;  /* 0x000000514a4a7210 */ /* 0x000fe40007f3e0ff */
[----:B------:R-:W-:Y:S03]  /*d4f0*/  IADD3 R12, P0, PT, R12, R85, RZ ;  /* 0x000000550c0c7210 */ /* 0x000fe60007f1e0ff */
[----:B------:R-:W-:Y:S02]  /*d500*/  IMAD.X R75, R75, 0x1, R80, P1 ;  /* 0x000000014b4b7824 */ /* 0x000fe400008e0650 */
[----:B------:R-:W-:Y:S01]  /*d510*/  IMAD.X R13, R13, 0x1, R83, P0 ;  /* 0x000000010d0d7824 */ /* 0x000fe200000e0653 */
[----:B------:R-:W-:Y:S07]  /*d520*/  BRA.U UP0, `(.L_x_3113) ;  /* 0xffffff5d00987547 */ /* 0x000fee000b83ffff */
.L_x_3029:
        /* <DEDUP_REMOVED lines=57> */
.L_x_3117:
[----:B------:R-:W-:Y:S05]  /*d8c0*/  BSYNC.RECONVERGENT B0 ;  /* 0x0000000000007941 */ /* 0x000fea0003800200 */
.L_x_3116:
        /* <DEDUP_REMOVED lines=29> */
.L_x_3119:
[----:B------:R-:W-:Y:S05]  /*daa0*/  BSYNC.RECONVERGENT B0 ;  /* 0x0000000000007941 */ /* 0x000fea0003800200 */
.L_x_3118:
        /* <DEDUP_REMOVED lines=29> */
.L_x_3121:
[----:B------:R-:W-:Y:S05]  /*dc80*/  BSYNC.RECONVERGENT B0 ;  /* 0x0000000000007941 */ /* 0x000fea0003800200 */
.L_x_3120:
        /* <DEDUP_REMOVED lines=30> */
.L_x_3115:
        /* <DEDUP_REMOVED lines=80> */
.L_x_3129:
[----:B------:R-:W-:Y:S05]  /*e370*/  BSYNC.RECONVERGENT B0 ;  /* 0x0000000000007941 */ /* 0x000fea0003800200 */
.L_x_3128:
[----:B-----5:R-:W-:Y:S01]  /*e380*/  IMAD.MOV.U32 R6, RZ, RZ, R18 ;  /* 0x000000ffff067224 */ /* 0x020fe200078e0012 */
[----:B------:R-:W-:Y:S01]  /*e390*/  MOV R4, R16 ;  /* 0x0000001000047202 */ /* 0x000fe20000000f00 */
[----:B------:R-:W-:Y:S01]  /*e3a0*/  IMAD.MOV.U32 R7, RZ, RZ, R19 ;  /* 0x000000ffff077224 */ /* 0x000fe200078e0013 */
[----:B------:R-:W-:Y:S02]  /*e3b0*/  MOV R5, R17 ;  /* 0x0000001100057202 */ /* 0x000fe40000000f00 */
.L_x_3127:
[----:B------:R-:W-:Y:S05]  /*e3c0*/  BSYNC.RECONVERGENT B1 ;  /* 0x0000000000017941 */ /* 0x000fea0003800200 */
.L_x_3126:
        /* <DEDUP_REMOVED lines=47> */
.L_x_3133:
[----:B------:R-:W-:Y:S05]  /*e6c0*/  BSYNC.RECONVERGENT B0 ;  /* 0x0000000000007941 */ /* 0x000fea0003800200 */
.L_x_3132:
[----:B-----5:R4:W-:Y:S02]  /*e6d0*/  STS.128 [R0+0x2000], R16 ;  /* 0x0020001000007388 */ /* 0x0209e40000000c00 */
.L_x_3131:
[----:B------:R-:W-:Y:S05]  /*e6e0*/  BSYNC.RECONVERGENT B1 ;  /* 0x0000000000017941 */ /* 0x000fea0003800200 */
.L_x_3130:
        /* <DEDUP_REMOVED lines=46> */
.L_x_3137:
[----:B------:R-:W-:Y:S05]  /*e9d0*/  BSYNC.RECONVERGENT B0 ;  /* 0x0000000000007941 */ /* 0x000fea0003800200 */
.L_x_3136:
[----:B-----5:R1:W-:Y:S02]  /*e9e0*/  STS.128 [R0+0x4000], R16 ;  /* 0x0040001000007388 */ /* 0x0203e40000000c00 */
.L_x_3135:
[----:B------:R-:W-:Y:S05]  /*e9f0*/  BSYNC.RECONVERGENT B1 ;  /* 0x0000000000017941 */ /* 0x000fea0003800200 */
.L_x_3134:
        /* <DEDUP_REMOVED lines=46> */
.L_x_3139:
[----:B------:R-:W-:Y:S05]  /*ece0*/  BSYNC.RECONVERGENT B0 ;  /* 0x0000000000007941 */ /* 0x000fea0003800200 */
.L_x_3138:
[----:B-----5:R4:W-:Y:S02]  /*ecf0*/  STS.128 [R0+0x6000], R16 ;  /* 0x0060001000007388 */ /* 0x0209e40000000c00 */
.L_x_3125:
[----:B------:R-:W-:Y:S05]  /*ed00*/  BSYNC.RECONVERGENT B2 ;  /* 0x0000000000027941 */ /* 0x000fea0003800200 */
.L_x_3124:
        /* <DEDUP_REMOVED lines=63> */
.L_x_3145:
[----:B------:R-:W-:Y:S05]  /*f100*/  BSYNC.RECONVERGENT B0 ;  /* 0x0000000000007941 */ /* 0x000fea0003800200 */
.L_x_3144:
[----:B-----5:R1:W-:Y:S02]  /*f110*/  STS.128 [R0+0x800], R16 ;  /* 0x0008001000007388 */ /* 0x0203e40000000c00 */
.L_x_3143:
[----:B------:R-:W-:Y:S05]  /*f120*/  BSYNC.RECONVERGENT B1 ;  /* 0x0000000000017941 */ /* 0x000fea0003800200 */
.L_x_3142:
        /* <DEDUP_REMOVED lines=56> */
.L_x_3149:
[----:B------:R-:W-:Y:S05]  /*f4b0*/  BSYNC.RECONVERGENT B0 ;  /* 0x0000000000007941 */ /* 0x000fea0003800200 */
.L_x_3148:
[----:B-----5:R4:W-:Y:S02]  /*f4c0*/  STS.128 [R0+0x2800], R16 ;  /* 0x0028001000007388 */ /* 0x0209e40000000c00 */
.L_x_3147:
[----:B------:R-:W-:Y:S05]  /*f4d0*/  BSYNC.RECONVERGENT B1 ;  /* 0x0000000000017941 */ /* 0x000fea0003800200 */
.L_x_3146:
        /* <DEDUP_REMOVED lines=56> */
.L_x_3153:
[----:B------:R-:W-:Y:S05]  /*f860*/  BSYNC.RECONVERGENT B0 ;  /* 0x0000000000007941 */ /* 0x000fea0003800200 */
.L_x_3152:
[----:B-----5:R4:W-:Y:S02]  /*f870*/  STS.128 [R0+0x4800], R16 ;  /* 0x0048001000007388 */ /* 0x0209e40000000c00 */
.L_x_3151:
[----:B------:R-:W-:Y:S05]  /*f880*/  BSYNC.RECONVERGENT B1 ;  /* 0x0000000000017941 */ /* 0x000fea0003800200 */
.L_x_3150:
        /* <DEDUP_REMOVED lines=56> */
.L_x_3155:
[----:B------:R-:W-:Y:S05]  /*fc10*/  BSYNC.RECONVERGENT B0 ;  /* 0x0000000000007941 */ /* 0x000fea0003800200 */
.L_x_3154:
[----:B-----5:R4:W-:Y:S02]  /*fc20*/  STS.128 [R0+0x6800], R16 ;  /* 0x0068001000007388 */ /* 0x0209e40000000c00 */
.L_x_3141:
[----:B------:R-:W-:Y:S05]  /*fc30*/  BSYNC.RECONVERGENT B2 ;  /* 0x0000000000027941 */ /* 0x000fea0003800200 */
.L_x_3140:
        /* <DEDUP_REMOVED lines=64> */
.L_x_3161:
[----:B------:R-:W-:Y:S05]  /*10040*/  BSYNC.RECONVERGENT B0 ;  /* 0x0000000000007941 */ /* 0x000fea0003800200 */
.L_x_3160:
[----:B-----5:R4:W-:Y:S02]  /*10050*/  STS.128 [R0+0x1000], R16 ;  /* 0x0010001000007388 */ /* 0x0209e40000000c00 */
.L_x_3159:
[----:B------:R-:W-:Y:S05]  /*10060*/  BSYNC.RECONVERGENT B1 ;  /* 0x0000000000017941 */ /* 0x000fea0003800200 */
.L_x_3158:
        /* <DEDUP_REMOVED lines=56> */
.L_x_3165:
[----:B------:R-:W-:Y:S05]  /*103f0*/  BSYNC.RECONVERGENT B0 ;  /* 0x0000000000007941 */ /* 0x000fea0003800200 */
.L_x_3164:
[----:B-----5:R1:W-:Y:S02]  /*10400*/  STS.128 [R0+0x3000], R16 ;  /* 0x0030001000007388 */ /* 0x0203e40000000c00 */
.L_x_3163:
[----:B------:R-:W-:Y:S05]  /*10410*/  BSYNC.RECONVERGENT B1 ;  /* 0x0000000000017941 */ /* 0x000fea0003800200 */
.L_x_3162:
        /* <DEDUP_REMOVED lines=56> */
.L_x_3169:
[----:B------:R-:W-:Y:S05]  /*107a0*/  BSYNC.RECONVERGENT B0 ;  /* 0x0000000000007941 */ /* 0x000fea0003800200 */
.L_x_3168:
[----:B-----5:R4:W-:Y:S02]  /*107b0*/  STS.128 [R0+0x5000], R16 ;  /* 0x0050001000007388 */ /* 0x0209e40000000c00 */
.L_x_3167:
[----:B------:R-:W-:Y:S05]  /*107c0*/  BSYNC.RECONVERGENT B1 ;  /* 0x0000000000017941 */ /* 0x000fea0003800200 */
.L_x_3166:
        /* <DEDUP_REMOVED lines=56> */
.L_x_3171:
[----:B------:R-:W-:Y:S05]  /*10b50*/  BSYNC.RECONVERGENT B0 ;  /* 0x0000000000007941 */ /* 0x000fea0003800200 */
.L_x_3170:
[----:B-----5:R4:W-:Y:S02]  /*10b60*/  STS.128 [R0+0x7000], R16 ;  /* 0x0070001000007388 */ /* 0x0209e40000000c00 */
.L_x_3157:
[----:B------:R-:W-:Y:S05]  /*10b70*/  BSYNC.RECONVERGENT B2 ;  /* 0x0000000000027941 */ /* 0x000fea0003800200 */
.L_x_3156:
        /* <DEDUP_REMOVED lines=64> */
.L_x_3175:
[----:B------:R-:W-:Y:S05]  /*10f80*/  BSYNC.RECONVERGENT B0 ;  /* 0x0000000000007941 */ /* 0x000fea0003800200 */
.L_x_3174:
[----:B-----5:R4:W-:Y:S02]  /*10f90*/  STS.128 [R0+0x1800], R16 ;  /* 0x0018001000007388 */ /* 0x0209e40000000c00 */
.L_x_3173:
[----:B------:R-:W-:Y:S05]  /*10fa0*/  BSYNC.RECONVERGENT B1 ;  /* 0x0000000000017941 */ /* 0x000fea0003800200 */
.L_x_3172:
        /* <DEDUP_REMOVED lines=56> */
.L_x_3179:
[----:B------:R-:W-:Y:S05]  /*11330*/  BSYNC.RECONVERGENT B0 ;  /* 0x0000000000007941 */ /* 0x000fea0003800200 */
.L_x_3178:
[----:B-----5:R4:W-:Y:S02]  /*11340*/  STS.128 [R0+0x3800], R16 ;  /* 0x0038001000007388 */ /* 0x0209e40000000c00 */
.L_x_3177:
[----:B------:R-:W-:Y:S05]  /*11350*/  BSYNC.RECONVERGENT B1 ;  /* 0x0000000000017941 */ /* 0x000fea0003800200 */
.L_x_3176:
        /* <DEDUP_REMOVED lines=56> */
.L_x_3183:
[----:B------:R-:W-:Y:S05]  /*116e0*/  BSYNC.RECONVERGENT B0 ;  /* 0x0000000000007941 */ /* 0x000fea0003800200 */
.L_x_3182:
[----:B-----5:R4:W-:Y:S02]  /*116f0*/  STS.128 [R0+0x5800], R16 ;  /* 0x0058001000007388 */ /* 0x0209e40000000c00 */
.L_x_3181:
[----:B------:R-:W-:Y:S05]  /*11700*/  BSYNC.RECONVERGENT B1 ;  /* 0x0000000000017941 */ /* 0x000fea0003800200 */
.L_x_3180:
        /* <DEDUP_REMOVED lines=55> */
.L_x_3185:
[----:B------:R-:W-:Y:S05]  /*11a80*/  BSYNC.RECONVERGENT B0 ;  /* 0x0000000000007941 */ /* 0x000fea0003800200 */
.L_x_3184:
[----:B-----5:R4:W-:Y:S01]  /*11a90*/  STS.128 [R0+0x7800], R16 ;  /* 0x0078001000007388 */ /* 0x0209e20000000c00 */
[----:B------:R-:W-:Y:S05]  /*11aa0*/  BRA `(.L_x_3122) ;  /* 0x0000005c00147947 */ /* 0x000fea0003800000 */
.L_x_3123:
        /* <DEDUP_REMOVED lines=96> */
.L_x_3190:
[----:B------:R-:W-:Y:S05]  /*120b0*/  BSYNC.RECONVERGENT B0 ;  /* 0x0000000000007941 */ /* 0x000fea0003800200 */
.L_x_3189:
[----:B------:R-:W-:Y:S05]  /*120c0*/  BSYNC.RECONVERGENT B1 ;  /* 0x0000000000017941 */ /* 0x000fea0003800200 */
.L_x_3188:
        /* <DEDUP_REMOVED lines=87> */
.L_x_3194:
[----:B------:R-:W-:Y:S05]  /*12640*/  BSYNC.RECONVERGENT B0 ;  /* 0x0000000000007941 */ /* 0x000fea0003800200 */
.L_x_3193:
[----:B-----5:R4:W-:Y:S02]  /*12650*/  STS.128 [R0+0x2000], R24 ;  /* 0x0020001800007388 */ /* 0x0209e40000000c00 */
.L_x_3192:
[----:B------:R-:W-:Y:S05]  /*12660*/  BSYNC.RECONVERGENT B1 ;  /* 0x0000000000017941 */ /* 0x000fea0003800200 */
.L_x_3191:
        /* <DEDUP_REMOVED lines=86> */
.L_x_3198:
[----:B------:R-:W-:Y:S05]  /*12bd0*/  BSYNC.RECONVERGENT B0 ;  /* 0x0000000000007941 */ /* 0x000fea0003800200 */
.L_x_3197:
[----:B-----5:R1:W-:Y:S02]  /*12be0*/  STS.128 [R0+0x4000], R24 ;  /* 0x0040001800007388 */ /* 0x0203e40000000c00 */
.L_x_3196:
[----:B------:R-:W-:Y:S05]  /*12bf0*/  BSYNC.RECONVERGENT B1 ;  /* 0x0000000000017941 */ /* 0x000fea0003800200 */
.L_x_3195:
        /* <DEDUP_REMOVED lines=85> */
.L_x_3200:
[----:B------:R-:W-:Y:S05]  /*13150*/  BSYNC.RECONVERGENT B0 ;  /* 0x0000000000007941 */ /* 0x000fea0003800200 */
.L_x_3199:
[----:B-----5:R4:W-:Y:S02]  /*13160*/  STS.128 [R0+0x6000], R24 ;  /* 0x0060001800007388 */ /* 0x0209e40000000c00 */
.L_x_3187:
[----:B------:R-:W-:Y:S05]  /*13170*/  BSYNC.RECONVERGENT B2 ;  /* 0x0000000000027941 */ /* 0x000fea0003800200 */
.L_x_3186:
        /* <DEDUP_REMOVED lines=96> */
.L_x_3206:
[----:B------:R-:W-:Y:S05]  /*13780*/  BSYNC.RECONVERGENT B0 ;  /* 0x0000000000007941 */ /* 0x000fea0003800200 */
.L_x_3205:
[----:B-----5:R1:W-:Y:S02]  /*13790*/  STS.128 [R0+0x800], R24 ;  /* 0x0008001800007388 */ /* 0x0203e40000000c00 */
.L_x_3204:
[----:B------:R-:W-:Y:S05]  /*137a0*/  BSYNC.RECONVERGENT B1 ;  /* 0x0000000000017941 */ /* 0x000fea0003800200 */
.L_x_3203:
        /* <DEDUP_REMOVED lines=89> */
.L_x_3210:
[----:B------:R-:W-:Y:S05]  /*13d40*/  BSYNC.RECONVERGENT B0 ;  /* 0x0000000000007941 */ /* 0x000fea0003800200 */
.L_x_3209:
[----:B-----5:R4:W-:Y:S02]  /*13d50*/  STS.128 [R0+0x2800], R24 ;  /* 0x0028001800007388 */ /* 0x0209e40000000c00 */
.L_x_3208:
[----:B------:R-:W-:Y:S05]  /*13d60*/  BSYNC.RECONVERGENT B1 ;  /* 0x0000000000017941 */ /* 0x000fea0003800200 */
.L_x_3207:
        /* <DEDUP_REMOVED lines=89> */
.L_x_3214:
[----:B------:R-:W-:Y:S05]  /*14300*/  BSYNC.RECONVERGENT B0 ;  /* 0x0000000000007941 */ /* 0x000fea0003800200 */
.L_x_3213:
[----:B-----5:R4:W-:Y:S02]  /*14310*/  STS.128 [R0+0x4800], R24 ;  /* 0x0048001800007388 */ /* 0x0209e40000000c00 */
.L_x_3212:
[----:B------:R-:W-:Y:S05]  /*14320*/  BSYNC.RECONVERGENT B1 ;  /* 0x0000000000017941 */ /* 0x000fea0003800200 */
.L_x_3211:
        /* <DEDUP_REMOVED lines=88> */
.L_x_3216:
[----:B------:R-:W-:Y:S05]  /*148b0*/  BSYNC.RECONVERGENT B0 ;  /* 0x0000000000007941 */ /* 0x000fea0003800200 */
.L_x_3215:
[----:B-----5:R1:W-:Y:S02]  /*148c0*/  STS.128 [R0+0x6800], R4 ;  /* 0x0068000400007388 */ /* 0x0203e40000000c00 */
.L_x_3202:
[----:B------:R-:W-:Y:S05]  /*148d0*/  BSYNC.RECONVERGENT B2 ;  /* 0x0000000000027941 */ /* 0x000fea0003800200 */
.L_x_3201:
        /* <DEDUP_REMOVED lines=95> */
.L_x_3222:
[----:B------:R-:W-:Y:S05]  /*14ed0*/  BSYNC.RECONVERGENT B0 ;  /* 0x0000000000007941 */ /* 0x000fea0003800200 */
.L_x_3221:
[----:B-----5:R4:W-:Y:S02]  /*14ee0*/  STS.128 [R0+0x1000], R24 ;  /* 0x0010001800007388 */ /* 0x0209e40000000c00 */
.L_x_3220:
[----:B------:R-:W-:Y:S05]  /*14ef0*/  BSYNC.RECONVERGENT B1 ;  /* 0x0000000000017941 */ /* 0x000fea0003800200 */
.L_x_3219:
        /* <DEDUP_REMOVED lines=87> */
.L_x_3226:
[----:B------:R-:W-:Y:S05]  /*15470*/  BSYNC.RECONVERGENT B0 ;  /* 0x0000000000007941 */ /* 0x000fea0003800200 */
.L_x_3225:
[----:B-----5:R1:W-:Y:S02]  /*15480*/  STS.128 [R0+0x3000], R24 ;  /* 0x0030001800007388 */ /* 0x0203e40000000c00 */
.L_x_3224:
[----:B------:R-:W-:Y:S05]  /*15490*/  BSYNC.RECONVERGENT B1 ;  /* 0x0000000000017941 */ /* 0x000fea0003800200 */
.L_x_3223:
        /* <DEDUP_REMOVED lines=87> */
.L_x_3230:
[----:B------:R-:W-:Y:S05]  /*15a10*/  BSYNC.RECONVERGENT B0 ;  /* 0x0000000000007941 */ /* 0x000fea0003800200 */
.L_x_3229:
[----:B-----5:R4:W-:Y:S02]  /*15a20*/  STS.128 [R0+0x5000], R24 ;  /* 0x0050001800007388 */ /* 0x0209e40000000c00 */
.L_x_3228:
[----:B------:R-:W-:Y:S05]  /*15a30*/  BSYNC.RECONVERGENT B1 ;  /* 0x0000000000017941 */ /* 0x000fea0003800200 */
.L_x_3227:
        /* <DEDUP_REMOVED lines=87> */
.L_x_3232:
[----:B------:R-:W-:Y:S05]  /*15fb0*/  BSYNC.RECONVERGENT B0 ;  /* 0x0000000000007941 */ /* 0x000fea0003800200 */
.L_x_3231:
[----:B-----5:R1:W-:Y:S02]  /*15fc0*/  STS.128 [R0+0x7000], R4 ;  /* 0x0070000400007388 */ /* 0x0203e40000000c00 */
.L_x_3218:
[----:B------:R-:W-:Y:S05]  /*15fd0*/  BSYNC.RECONVERGENT B2 ;  /* 0x0000000000027941 */ /* 0x000fea0003800200 */
.L_x_3217:
        /* <DEDUP_REMOVED lines=96> */
.L_x_3236:
[----:B------:R-:W-:Y:S05]  /*165e0*/  BSYNC.RECONVERGENT B0 ;  /* 0x0000000000007941 */ /* 0x000fea0003800200 */
.L_x_3235:
[----:B-----5:R3:W-:Y:S02]  /*165f0*/  STS.128 [R0+0x1800], R24 ;  /* 0x0018001800007388 */ /* 0x0207e40000000c00 */
.L_x_3234:
[----:B------:R-:W-:Y:S05]  /*16600*/  BSYNC.RECONVERGENT B1 ;  /* 0x0000000000017941 */ /* 0x000fea0003800200 */
.L_x_3233:
        /* <DEDUP_REMOVED lines=88> */
.L_x_3240:
[----:B------:R-:W-:Y:S05]  /*16b90*/  BSYNC.RECONVERGENT B0 ;  /* 0x0000000000007941 */ /* 0x000fea0003800200 */
.L_x_3239:
[----:B-----5:R1:W-:Y:S02]  /*16ba0*/  STS.128 [R0+0x3800], R24 ;  /* 0x0038001800007388 */ /* 0x0203e40000000c00 */
.L_x_3238:
[----:B------:R-:W-:Y:S05]  /*16bb0*/  BSYNC.RECONVERGENT B1 ;  /* 0x0000000000017941 */ /* 0x000fea0003800200 */
.L_x_3237:
        /* <DEDUP_REMOVED lines=88> */
.L_x_3244:
[----:B------:R-:W-:Y:S05]  /*17140*/  BSYNC.RECONVERGENT B0 ;  /* 0x0000000000007941 */ /* 0x000fea0003800200 */
.L_x_3243:
[----:B-----5:R3:W-:Y:S02]  /*17150*/  STS.128 [R0+0x5800], R24 ;  /* 0x0058001800007388 */ /* 0x0207e40000000c00 */
.L_x_3242:
[----:B------:R-:W-:Y:S05]  /*17160*/  BSYNC.RECONVERGENT B1 ;  /* 0x0000000000017941 */ /* 0x000fea0003800200 */
.L_x_3241:
        /* <DEDUP_REMOVED lines=87> */
.L_x_3246:
[----:B------:R-:W-:Y:S05]  /*176e0*/  BSYNC.RECONVERGENT B0 ;  /* 0x0000000000007941 */ /* 0x000fea0003800200 */
.L_x_3245:
[----:B-----5:R1:W-:Y:S02]  /*176f0*/  STS.128 [R0+0x7800], R4 ;  /* 0x0078000400007388 */ /* 0x0203e40000000c00 */
.L_x_3122:
[----:B------:R-:W-:Y:S05]  /*17700*/  BSYNC.RECONVERGENT B3 ;  /* 0x0000000000037941 */ /* 0x000fea0003800200 */
.L_x_3114:
        /* <DEDUP_REMOVED lines=35> */
.L_x_3248:
[----:B------:R-:W-:Y:S05]  /*17940*/  BSYNC.RECONVERGENT B0 ;  /* 0x0000000000007941 */ /* 0x000fea0003800200 */
.L_x_3247:
        /* <DEDUP_REMOVED lines=29> */
.L_x_3250:
[----:B------:R-:W-:Y:S05]  /*17b20*/  BSYNC.RECONVERGENT B0 ;  /* 0x0000000000007941 */ /* 0x000fea0003800200 */
.L_x_3249:
        /* <DEDUP_REMOVED lines=31> */
.L_x_3252:
[----:B------:R-:W-:Y:S05]  /*17d20*/  BSYNC.RECONVERGENT B0 ;  /* 0x0000000000007941 */ /* 0x000fea0003800200 */
.L_x_3251:
        /* <DEDUP_REMOVED lines=31> */
.L_x_3254:
[----:B------:R-:W-:Y:S05]  /*17f20*/  BSYNC.RECONVERGENT B0 ;  /* 0x0000000000007941 */ /* 0x000fea0003800200 */
.L_x_3253:
        /* <DEDUP_REMOVED lines=35> */
.L_x_3256:
[----:B------:R1:W-:Y:S04]  /*18160*/  STS.128 [R0+0x10000], RZ ;  /* 0x010000ff00007388 */ /* 0x0003e80000000c00 */
[----:B------:R1:W-:Y:S04]  /*18170*/  STS.128 [R0+0x12000], RZ ;  /* 0x012000ff00007388 */ /* 0x0003e80000000c00 */
[----:B------:R1:W-:Y:S04]  /*18180*/  STS.128 [R0+0x14000], RZ ;  /* 0x014000ff00007388 */ /* 0x0003e80000000c00 */
[----:B------:R1:W-:Y:S02]  /*18190*/  STS.128 [R0+0x16000], RZ ;  /* 0x016000ff00007388 */ /* 0x0003e40000000c00 */
.L_x_3257:
[----:B------:R-:W-:Y:S05]  /*181a0*/  BSYNC.RECONVERGENT B0 ;  /* 0x0000000000007941 */ /* 0x000fea0003800200 */
.L_x_3255:
        /* <DEDUP_REMOVED lines=44> */
.L_x_3259:
[----:B------:R-:W-:Y:S05]  /*18470*/  BSYNC.RECONVERGENT B0 ;  /* 0x0000000000007941 */ /* 0x000fea0003800200 */
.L_x_3258:
        /* <DEDUP_REMOVED lines=36> */
.L_x_3261:
[----:B------:R-:W-:Y:S05]  /*186c0*/  BSYNC.RECONVERGENT B0 ;  /* 0x0000000000007941 */ /* 0x000fea0003800200 */
.L_x_3260:
        /* <DEDUP_REMOVED lines=35> */
.L_x_3263:
[----:B------:R-:W-:Y:S05]  /*18900*/  BSYNC.RECONVERGENT B0 ;  /* 0x0000000000007941 */ /* 0x000fea0003800200 */
.L_x_3262:
[----:B--23--:R-:W-:Y:S01]  /*18910*/  LDSM.16.M88.4 R4, [R69] ;  /* 0x000000004504783b */ /* 0x00cfe20000000200 */
[----:B------:R-:W-:Y:S01]  /*18920*/  LOP3.LUT P0, RZ, R64, 0x2, RZ, 0xc0, !PT ;  /* 0x0000000240ff7812 */ /* 0x000fe2000780c0ff */
[----:B------:R-:W2:Y:S01]  /*18930*/  LDCU.64 UR8, c[0x0][0x508] ;  /* 0x0000a100ff0877ac */ /* 0x000ea20008000a00 */
[----:B------:R-:W-:Y:S01]  /*18940*/  MOV R2, 0x20 ;  /* 0x0000002000027802 */ /* 0x000fe20000000f00 */
[----:B------:R-:W3:Y:S01]  /*18950*/  LDSM.16.M88.4 R28, [R3+UR6+0x8000] ;  /* 0x00800006031c783b */ /* 0x000ee20008000200 */
[----:B------:R-:W-:Y:S01]  /*18960*/  IADD3 R45, PT, PT, R3, UR6, RZ ;  /* 0x00000006032d7c10 */ /* 0x000fe2000fffe0ff */
[----:B------:R-:W-:Y:S01]  /*18970*/  UISETP.GT.AND UP0, UPT, UR28, UR7, UPT ;  /* 0x000000071c00728c */ /* 0x000fe2000bf04270 */
[----:B------:R-:W-:Y:S01]  /*18980*/  SEL R8, R2, 0xffffffe0, !P0 ;  /* 0xffffffe002087807 */ /* 0x000fe20004000000 */
[----:B------:R-:W1:Y:S01]  /*18990*/  LDSM.16.M88.4 R20, [R3+UR6+0x8800] ;  /* 0x008800060314783b */ /* 0x000e620008000200 */
[----:B------:R-:W-:Y:S02]  /*189a0*/  ISETP.NE.AND P0, PT, R67, RZ, PT ;  /* 0x000000ff4300720c */ /* 0x000fe40003f05270 */
[-C--:B------:R-:W-:Y:S01]  /*189b0*/  IADD3 R65, PT, PT, R69, R8.reuse, RZ ;  /* 0x0000000845417210 */ /* 0x080fe20007ffe0ff */
[----:B-----5:R-:W1:Y:S01]  /*189c0*/  LDSM.16.M88.4 R76, [R3+UR6+0x9000] ;  /* 0x00900006034c783b */ /* 0x020e620008000200 */
[----:B------:R-:W-:-:S02]  /*189d0*/  IADD3 R13, PT, PT, R45, R8, RZ ;  /* 0x000000082d0d7210 */ /* 0x000fc40007ffe0ff */
[----:B------:R-:W-:Y:S01]  /*189e0*/  MOV R12, 0x40 ;  /* 0x00000040000c7802 */ /* 0x000fe20000000f00 */
[----:B----4-:R-:W4:Y:S01]  /*189f0*/  LDSM.16.M88.4 R36, [R3+UR6+0x9800] ;  /* 0x009800060324783b */ /* 0x010f220008000200 */
[----:B------:R-:W-:Y:S02]  /*18a00*/  LOP3.LUT R68, R68, 0x1f0, RZ, 0xc0, !PT ;  /* 0x000001f044447812 */ /* 0x000fe400078ec0ff */
[----:B------:R-:W-:Y:S01]  /*18a10*/  SEL R12, R12, 0xffffffc0, !P0 ;  /* 0xffffffc00c0c7807 */ /* 0x000fe20004000000 */
[----:B------:R-:W-:Y:S01]  /*18a20*/  LDSM.16.M88.4 R56, [R65] ;  /* 0x000000004138783b */ /* 0x000fe20000000200 */
[----:B--2---:R-:W-:Y:S01]  /*18a30*/  UIADD3 UR8, UPT, UPT, UR26, UR8, -UR20 ;  /* 0x000000081a087290 */ /* 0x004fe2000fffe814 */
[----:B------:R-:W-:Y:S02]  /*18a40*/  MOV R232, UR23 ;  /* 0x0000001700e87c02 */ /* 0x000fe40008000f00 */
[----:B------:R-:W2:Y:S01]  /*18a50*/  LDSM.16.M88.4 R40, [R13+0x8000] ;  /* 0x008000000d28783b */ /* 0x000ea20000000200 */
[----:B------:R-:W-:-:S02]  /*18a60*/  IADD3 R71, PT, PT, R69, R12, RZ ;  /* 0x0000000c45477210 */ /* 0x000fc40007ffe0ff */
[----:B------:R-:W-:Y:S01]  /*18a70*/  IADD3 R67, PT, PT, R45, R12, RZ ;  /* 0x0000000c2d437210 */ /* 0x000fe20007ffe0ff */
[----:B------:R-:W2:Y:S01]  /*18a80*/  LDSM.16.M88.4 R16, [R13+0x8800] ;  /* 0x008800000d10783b */ /* 0x000ea20000000200 */
[C---:B------:R-:W-:Y:S02]  /*18a90*/  IADD3 R70, PT, PT, R8.reuse, R71, RZ ;  /* 0x0000004708467210 */ /* 0x040fe40007ffe0ff */
[----:B------:R-:W-:Y:S01]  /*18aa0*/  IADD3 R66, PT, PT, R8, R67, RZ ;  /* 0x0000004308427210 */ /* 0x000fe20007ffe0ff */
[----:B------:R-:W2:Y:S01]  /*18ab0*/  LDSM.16.M88.4 R92, [R13+0x9000] ;  /* 0x009000000d5c783b */ /* 0x000ea20000000200 */
[----:B------:R-:W-:-:S03]  /*18ac0*/  MOV R224, UR26 ;  /* 0x0000001a00e07c02 */ /* 0x000fc60008000f00 */
[----:B------:R-:W2:Y:S04]  /*18ad0*/  LDSM.16.M88.4 R52, [R13+0x9800] ;  /* 0x009800000d34783b */ /* 0x000ea80000000200 */
[----:B------:R-:W-:Y:S01]  /*18ae0*/  LDSM.16.M88.4 R44, [R67+0x8000] ;  /* 0x00800000432c783b */ /* 0x000fe20000000200 */
[C---:B---3--:R-:W-:Y:S03]  /*18af0*/  HMMA.16816.F32.BF16 R32, R4.reuse, R28, RZ ;  /* 0x0000001c0420723c */ /* 0x048fe600000418ff */
        /* <DEDUP_REMOVED lines=9> */
[C---:B----4-:R-:W-:Y:S08]  /*18b90*/  HMMA.16816.F32.BF16 R72, R4.reuse, R36, RZ ;  /* 0x000000240448723c */ /* 0x050ff000000418ff */
        /* <DEDUP_REMOVED lines=53> */
[----:B------:R-:W1:Y:S03]  /*18ef0*/  LDSM.16.M88.4 R44, [R67+0xb000] ;  /* 0x00b00000432c783b */ /* 0x000e660000000200 */
        /* <DEDUP_REMOVED lines=19> */
[C---:B------:R-:W-:Y:S08]  /*19030*/  HMMA.16816.F32.BF16 R80, R36.reuse, R44, R80 ;  /* 0x0000002c2450723c */ /* 0x040ff00000041850 */
[C---:B------:R-:W-:Y:S01]  /*19040*/  HMMA.16816.F32.BF16 R76, R36.reuse, R46, R76 ;  /* 0x0000002e244c723c */ /* 0x040fe2000004184c */
[----:B------:R-:W-:Y:S07]  /*19050*/  LDSM.16.M88.4 R44, [R3+UR6+0xc800] ;  /* 0x00c80006032c783b */ /* 0x000fee0008000200 */
        /* <DEDUP_REMOVED lines=55> */
[----:B------:R-:W4:Y:S03]  /*193d0*/  LDSM.16.M88.4 R52, [R65+0x6000] ;  /* 0x006000004134783b */ /* 0x000f260000000200 */
        /* <DEDUP_REMOVED lines=9> */
[----:B------:R-:W2:Y:S07]  /*19470*/  LDSM.16.M88.4 R4, [R3+UR6+0xf000] ;  /* 0x00f000060304783b */ /* 0x000eae0008000200 */
[----:B------:R-:W-:Y:S01]  /*19480*/  HMMA.16816.F32.BF16 R28, R88, R58, R28 ;  /* 0x0000003a581c723c */ /* 0x000fe2000004181c */
[----:B------:R-:W-:Y:S07]  /*19490*/  LDSM.16.M88.4 R56, [R13+0xe800] ;  /* 0x00e800000d38783b */ /* 0x000fee0000000200 */
[C---:B----4-:R-:W-:Y:S08]  /*194a0*/  HMMA.16816.F32.BF16 R72, R48.reuse, R40, R72 ;  /* 0x000000283048723c */ /* 0x050ff00000041848 */
[----:B------:R-:W-:Y:S01]  /*194b0*/  HMMA.16816.F32.BF16 R84, R48, R42, R84 ;  /* 0x0000002a3054723c */ /* 0x000fe20000041854 */
[----:B------:R-:W-:Y:S04]  /*194c0*/  LDSM.16.M88.4 R48, [R70+0x6000] ;  /* 0x006000004630783b */ /* 0x000fe80000000200 */
[----:B------:R-:W4:Y:S03]  /*194d0*/  LDSM.16.M88.4 R40, [R66+0xe000] ;  /* 0x00e000004228783b */ /* 0x000f260000000200 */
[C---:B------:R-:W-:Y:S08]  /*194e0*/  HMMA.16816.F32.BF16 R32, R52.reuse, R44, R32 ;  /* 0x0000002c3420723c */ /* 0x040ff00000041820 */
        /* <DEDUP_REMOVED lines=8> */
[----:B------:R-:W-:Y:S01]  /*19570*/  HMMA.16816.F32.BF16 R28, R92, R38, R28 ;  /* 0x000000265c1c723c */ /* 0x000fe2000004181c */
[----:B------:R3:W2:Y:S07]  /*19580*/  LDSM.16.M88.4 R36, [R3+UR6+0xf800] ;  /* 0x00f800060324783b */ /* 0x0006ae0008000200 */
[----:B----4-:R-:W-:Y:S08]  /*19590*/  HMMA.16816.F32.BF16 R32, R48, R40, R32 ;  /* 0x000000283020723c */ /* 0x010ff00000041820 */
[----:B------:R-:W-:Y:S01]  /*195a0*/  HMMA.16816.F32.BF16 R44, R52, R56, R24 ;  /* 0x00000038342c723c */ /* 0x000fe20000041818 */
[----:B------:R-:W4:Y:S07]  /*195b0*/  LDSM.16.M88.4 R24, [R66+0xe800] ;  /* 0x00e800004218783b */ /* 0x000f2e0000000200 */
[----:B------:R-:W-:Y:S01]  /*195c0*/  HMMA.16816.F32.BF16 R28, R48, R42, R28 ;  /* 0x0000002a301c723c */ /* 0x000fe2000004181c */
[----:B------:R-:W4:Y:S02]  /*195d0*/  LDSM.16.M88.4 R40, [R13+0xf800] ;  /* 0x00f800000d28783b */ /* 0x000f240000000200 */
[----:B------:R-:W-:Y:S01]  /*195e0*/  FMUL.FTZ R32, R32, UR9 ;  /* 0x0000000920207c20 */ /* 0x000fe20008410000 */
[----:B------:R-:W-:Y:S01]  /*195f0*/  FMUL.FTZ R57, R33, UR9 ;  /* 0x0000000921397c20 */ /* 0x000fe20008410000 */
[----:B---3--:R-:W-:-:S02]  /*19600*/  FMUL.FTZ R3, R34, UR9 ;  /* 0x0000000922037c20 */ /* 0x008fc40008410000 */
[----:B------:R3:W3:Y:S01]  /*19610*/  MUFU.TANH R56, R32 ;  /* 0x0000002000387308 */ /* 0x0006e20000002400 */
[----:B------:R-:W-:Y:S01]  /*19620*/  HMMA.16816.F32.BF16 R20, R52, R58, R20 ;  /* 0x0000003a3414723c */ /* 0x000fe20000041814 */
[----:B------:R-:W-:-:S06]  /*19630*/  FMUL.FTZ R58, R35, UR9 ;  /* 0x00000009233a7c20 */ /* 0x000fcc0008410000 */
[----:B------:R-:W4:Y:S01]  /*19640*/  MUFU.TANH R57, R57 ;  /* 0x0000003900397308 */ /* 0x000f220000002400 */
[----:B-1----:R-:W-:Y:S03]  /*19650*/  HMMA.16816.F32.BF16 R44, R92, R16, R44 ;  /* 0x000000105c2c723c */ /* 0x002fe6000004182c */
[----:B------:R-:W-:Y:S01]  /*19660*/  FMUL.FTZ R28, R28, UR9 ;  /* 0x000000091c1c7c20 */ /* 0x000fe20008410000 */
[----:B------:R-:W-:Y:S01]  /*19670*/  FMUL.FTZ R29, R29, UR9 ;  /* 0x000000091d1d7c20 */ /* 0x000fe20008410000 */
[----:B------:R-:W-:Y:S01]  /*19680*/  FMUL.FTZ R30, R30, UR9 ;  /* 0x000000091e1e7c20 */ /* 0x000fe20008410000 */
[----:B------:R-:W-:Y:S01]  /*19690*/  FMUL.FTZ R31, R31, UR9 ;  /* 0x000000091f1f7c20 */ /* 0x000fe20008410000 */
[----:B------:R-:W1:Y:S01]  /*196a0*/  MUFU.TANH R3, R3 ;  /* 0x0000000300037308 */ /* 0x000e620000002400 */
[----:B--2---:R-:W-:Y:S01]  /*196b0*/  HMMA.16816.F32.BF16 R80, R52, R4, R80 ;  /* 0x000000043450723c */ /* 0x004fe20000041850 */
[----:B---3--:R-:W2:Y:S06]  /*196c0*/  LDSM.16.M88.4 R32, [R67+0xf000] ;  /* 0x00f000004320783b */ /* 0x008eac0000000200 */
[----:B------:R-:W3:Y:S01]  /*196d0*/  MUFU.TANH R58, R58 ;  /* 0x0000003a003a7308 */ /* 0x000ee20000002400 */
[----:B------:R-:W-:Y:S01]  /*196e0*/  HMMA.16816.F32.BF16 R20, R92, R18, R20 ;  /* 0x000000125c14723c */ /* 0x000fe20000041814 */
[----:B------:R-:W-:Y:S06]  /*196f0*/  LDSM.16.M88.4 R16, [R66+0xf000] ;  /* 0x00f000004210783b */ /* 0x000fec0000000200 */
[----:B------:R-:W1:Y:S01]  /*19700*/  MUFU.TANH R28, R28 ;  /* 0x0000001c001c7308 */ /* 0x000e620000002400 */
[----:B------:R-:W-:Y:S01]  /*19710*/  HMMA.16816.F32.BF16 R76, R52, R6, R76 ;  /* 0x00000006344c723c */ /* 0x000fe2000004184c */
[----:B------:R-:W3:Y:S06]  /*19720*/  LDSM.16.M88.4 R4, [R67+0xf800] ;  /* 0x00f800004304783b */ /* 0x000eec0000000200 */
[----:B------:R-:W1:Y:S01]  /*19730*/  MUFU.TANH R29, R29 ;  /* 0x0000001d001d7308 */ /* 0x000e620000002400 */
[C---:B------:R-:W-:Y:S07]  /*19740*/  HMMA.16816.F32.BF16 R72, R88.reuse, R36, R72 ;  /* 0x000000245848723c */ /* 0x040fee0000041848 */
[----:B------:R-:W1:Y:S01]  /*19750*/  MUFU.TANH R30, R30 ;  /* 0x0000001e001e7308 */ /* 0x000e620000002400 */
[----:B------:R-:W-:Y:S07]  /*19760*/  HMMA.16816.F32.BF16 R84, R88, R38, R84 ;  /* 0x000000265854723c */ /* 0x000fee0000041854 */
[----:B------:R-:W1:Y:S01]  /*19770*/  MUFU.TANH R31, R31 ;  /* 0x0000001f001f7308 */ /* 0x000e620000002400 */
[C---:B----4-:R-:W-:Y:S08]  /*19780*/  HMMA.16816.F32.BF16 R44, R48.reuse, R24, R44 ;  /* 0x00000018302c723c */ /* 0x050ff0000004182c */
[----:B------:R-:W-:Y:S01]  /*19790*/  HMMA.16816.F32.BF16 R20, R48, R26, R20 ;  /* 0x0000001a3014723c */ /* 0x000fe20000041814 */
[----:B------:R-:W4:Y:S01]  /*197a0*/  LDSM.16.M88.4 R24, [R66+0xf800] ;  /* 0x00f800004218783b */ /* 0x000f220000000200 */
[----:B------:R-:W-:-:S06]  /*197b0*/  DEPBAR.LE SB0, 0x0 ;  /* 0x000080000000791a */ /* 0x000fcc0000000000 */
[----:B------:R-:W-:Y:S03]  /*197c0*/  HMMA.16816.F32.BF16 R72, R52, R40, R72 ;  /* 0x000000283448723c */ /* 0x000fe60000041848 */
[----:B------:R-:W-:Y:S01]  /*197d0*/  FMUL.FTZ R36, R45, UR9 ;  /* 0x000000092d247c20 */ /* 0x000fe20008410000 */
[----:B------:R-:W-:-:S04]  /*197e0*/  FMUL.FTZ R13, R44, UR9 ;  /* 0x000000092c0d7c20 */ /* 0x000fc80008410000 */
[----:B------:R-:W-:Y:S01]  /*197f0*/  HMMA.16816.F32.BF16 R84, R52, R42, R84 ;  /* 0x0000002a3454723c */ /* 0x000fe20000041854 */
[----:B------:R-:W1:Y:S02]  /*19800*/  MUFU.TANH R36, R36 ;  /* 0x0000002400247308 */ /* 0x000e640000002400 */
[----:B------:R-:W-:-:S05]  /*19810*/  FMUL.FTZ R20, R20, UR9 ;  /* 0x0000000914147c20 */ /* 0x000fca0008410000 */
[C---:B--2---:R-:W-:Y:S01]  /*19820*/  HMMA.16816.F32.BF16 R80, R92.reuse, R32, R80 ;  /* 0x000000205c50723c */ /* 0x044fe20000041850 */
[----:B------:R-:W-:Y:S01]  /*19830*/  FMUL.FTZ R32, R46, UR9 ;  /* 0x000000092e207c20 */ /* 0x000fe20008410000 */
[----:B------:R-:W-:Y:S01]  /*19840*/  FMUL.FTZ R33, R47, UR9 ;  /* 0x000000092f217c20 */ /* 0x000fe20008410000 */
[----:B------:R-:W2:Y:S05]  /*19850*/  MUFU.TANH R13, R13 ;  /* 0x0000000d000d7308 */ /* 0x000eaa0000002400 */
[C---:B------:R-:W-:Y:S03]  /*19860*/  HMMA.16816.F32.BF16 R76, R92.reuse, R34, R76 ;  /* 0x000000225c4c723c */ /* 0x040fe6000004184c */
[----:B------:R-:W1:Y:S05]  /*19870*/  MUFU.TANH R32, R32 ;  /* 0x0000002000207308 */ /* 0x000e6a0000002400 */
[----:B---3--:R-:W-:Y:S01]  /*19880*/  HMMA.16816.F32.BF16 R72, R92, R4, R72 ;  /* 0x000000045c48723c */ /* 0x008fe20000041848 */
[----:B------:R-:W-:-:S02]  /*19890*/  FMUL.FTZ R4, R23, UR9 ;  /* 0x0000000917047c20 */ /* 0x000fc40008410000 */
[----:B------:R-:W3:Y:S05]  /*198a0*/  MUFU.TANH R33, R33 ;  /* 0x0000002100217308 */ /* 0x000eea0000002400 */
[----:B------:R-:W-:Y:S03]  /*198b0*/  HMMA.16816.F32.BF16 R84, R92, R6, R84 ;  /* 0x000000065c54723c */ /* 0x000fe60000041854 */
[----:B------:R1:W1:Y:S05]  /*198c0*/  MUFU.TANH R34, R20 ;  /* 0x0000001400227308 */ /* 0x00026a0000002400 */
[C---:B------:R-:W-:Y:S01]  /*198d0*/  HMMA.16816.F32.BF16 R80, R48.reuse, R16, R80 ;  /* 0x000000103050723c */ /* 0x040fe20000041850 */
[----:B------:R-:W-:Y:S01]  /*198e0*/  FMUL.FTZ R16, R21, UR9 ;  /* 0x0000000915107c20 */ /* 0x000fe20008410000 */
[----:B------:R-:W-:Y:S01]  /*198f0*/  FMUL.FTZ R17, R22, UR9 ;  /* 0x0000000916117c20 */ /* 0x000fe20008410000 */
[----:B------:R-:W1:Y:S05]  /*19900*/  MUFU.TANH R4, R4 ;  /* 0x0000000400047308 */ /* 0x000e6a0000002400 */
[C---:B------:R-:W-:Y:S03]  /*19910*/  HMMA.16816.F32.BF16 R76, R48.reuse, R18, R76 ;  /* 0x00000012304c723c */ /* 0x040fe6000004184c */
[----:B------:R-:W1:Y:S05]  /*19920*/  MUFU.TANH R16, R16 ;  /* 0x0000001000107308 */ /* 0x000e6a0000002400 */
[C---:B----4-:R-:W-:Y:S03]  /*19930*/  HMMA.16816.F32.BF16 R72, R48.reuse, R24, R72 ;  /* 0x000000183048723c */ /* 0x050fe60000041848 */
[----:B------:R-:W-:Y:S01]  /*19940*/  FMUL.FTZ R5, R80, UR9 ;  /* 0x0000000950057c20 */ /* 0x000fe20008410000 */
[----:B------:R-:W-:Y:S01]  /*19950*/  FMUL.FTZ R19, R81, UR9 ;  /* 0x0000000951137c20 */ /* 0x000fe20008410000 */
[----:B------:R-:W-:Y:S01]  /*19960*/  FMUL.FTZ R23, R82, UR9 ;  /* 0x0000000952177c20 */ /* 0x000fe20008410000 */
[----:B------:R-:W-:Y:S01]  /*19970*/  FMUL.FTZ R21, R83, UR9 ;  /* 0x0000000953157c20 */ /* 0x000fe20008410000 */
[----:B------:R-:W4:Y:S01]  /*19980*/  MUFU.TANH R17, R17 ;  /* 0x0000001100117308 */ /* 0x000f220000002400 */
[----:B------:R-:W-:Y:S01]  /*19990*/  HMMA.16816.F32.BF16 R84, R48, R26, R84 ;  /* 0x0000001a3054723c */ /* 0x000fe20000041854 */
[----:B------:R-:W-:-:S02]  /*199a0*/  SHF.R.U32.HI R51, RZ, 0x2, R64 ;  /* 0x00000002ff337819 */ /* 0x000fc40000011640 */
[----:B------:R-:W-:Y:S01]  /*199b0*/  FMUL.FTZ R25, R76, UR9 ;  /* 0x000000094c197c20 */ /* 0x000fe20008410000 */
[----:B------:R-:W-:Y:S01]  /*199c0*/  FMUL.FTZ R6, R77, UR9 ;  /* 0x000000094d067c20 */ /* 0x000fe20008410000 */
[----:B------:R-:W-:Y:S01]  /*199d0*/  FMUL.FTZ R37, R78, UR9 ;  /* 0x000000094e257c20 */ /* 0x000fe20008410000 */
[----:B------:R-:W-:Y:S01]  /*199e0*/  FMUL.FTZ R7, R79, UR9 ;  /* 0x000000094f077c20 */ /* 0x000fe20008410000 */
[----:B------:R-:W-:Y:S01]  /*199f0*/  LOP3.LUT R51, R51, 0x7, RZ, 0xc0, !PT ;  /* 0x0000000733337812 */ /* 0x000fe200078ec0ff */
[----:B------:R-:W1:Y:S03]  /*19a00*/  MUFU.TANH R5, R5 ;  /* 0x0000000500057308 */ /* 0x000e660000002400 */
[----:B------:R-:W-:Y:S01]  /*19a10*/  FMUL.FTZ R35, R72, UR9 ;  /* 0x0000000948237c20 */ /* 0x000fe20008410000 */
[----:B------:R-:W-:Y:S01]  /*19a20*/  FMUL.FTZ R39, R73, UR9 ;  /* 0x0000000949277c20 */ /* 0x000fe20008410000 */
[----:B------:R-:W-:Y:S01]  /*19a30*/  FMUL.FTZ R41, R74, UR9 ;  /* 0x000000094a297c20 */ /* 0x000fe20008410000 */
[----:B------:R-:W-:Y:S01]  /*19a40*/  FMUL.FTZ R45, R75, UR9 ;  /* 0x000000094b2d7c20 */ /* 0x000fe20008410000 */
[----:B------:R-:W-:Y:S01]  /*19a50*/  IADD3 R51, PT, PT, R51, UR25, R68 ;  /* 0x0000001933337c10 */ /* 0x000fe2000fffe044 */
[----:B------:R-:W1:Y:S03]  /*19a60*/  MUFU.TANH R19, R19 ;  /* 0x0000001300137308 */ /* 0x000e660000002400 */
[----:B------:R-:W-:Y:S01]  /*19a70*/  FMUL.FTZ R47, R84, UR9 ;  /* 0x00000009542f7c20 */ /* 0x000fe20008410000 */
[----:B------:R-:W-:Y:S01]  /*19a80*/  FMUL.FTZ R27, R85, UR9 ;  /* 0x00000009551b7c20 */ /* 0x000fe20008410000 */
[----:B------:R-:W-:Y:S01]  /*19a90*/  FMUL.FTZ R43, R86, UR9 ;  /* 0x00000009562b7c20 */ /* 0x000fe20008410000 */
[----:B------:R-:W-:Y:S01]  /*19aa0*/  FMUL.FTZ R46, R87, UR9 ;  /* 0x00000009572e7c20 */ /* 0x000fe20008410000 */
[C---:B------:R-:W-:Y:S01]  /*19ab0*/  IADD3 R49, PT, PT, R51.reuse, UR8, RZ ;  /* 0x0000000833317c10 */ /* 0x040fe2000fffe0ff */
[----:B------:R-:W1:Y:S01]  /*19ac0*/  MUFU.TANH R23, R23 ;  /* 0x0000001700177308 */ /* 0x000e620000002400 */
[----:B------:R-:W-:-:S02]  /*19ad0*/  IADD3 R232, PT, PT, R51, UR26, -R232 ;  /* 0x0000001a33e87c10 */ /* 0x000fc4000fffe8e8 */
[C-C-:B------:R-:W-:Y:S02]  /*19ae0*/  VIADDMNMX R233, R49.reuse, 0x1, R224.reuse, PT ;  /* 0x0000000131e97846 */ /* 0x140fe400038001e0 */
[----:B------:R-:W-:Y:S02]  /*19af0*/  VIMNMX R234, PT, PT, RZ, R232, !PT ;  /* 0x000000e8ffea7248 */ /* 0x000fe40007fe0100 */
[----:B------:R-:W-:Y:S01]  /*19b00*/  VIADDMNMX R224, R49, 0x9, R224, PT ;  /* 0x0000000931e07846 */ /* 0x000fe200038001e0 */
[----:B------:R-:W1:Y:S01]  /*19b10*/  MUFU.TANH R21, R21 ;  /* 0x0000001500157308 */ /* 0x000e620000002400 */
[----:B------:R-:W-:-:S07]  /*19b20*/  VIADDMNMX R232, R232, 0x8, RZ, !PT ;  /* 0x00000008e8e87846 */ /* 0x000fce00078001ff */
        /* <DEDUP_REMOVED lines=26> */
.L_x_3265:
[----:B-1----:R-:W1:Y:S01]  /*19cd0*/  LDC R20, c[0x0][0x4f0] ;  /* 0x00013c00ff147b82 */ /* 0x002e620000000800 */
        /* <DEDUP_REMOVED lines=62> */
.L_x_3266:
[----:B------:R-:W2:Y:S01]  /*1a0c0*/  LDCU UR9, c[0x0][0x440] ;  /* 0x00008800ff0977ac */ /* 0x000ea20008000800 */
[----:B------:R-:W3:Y:S01]  /*1a0d0*/  LDCU UR8, c[0x0][0x3bc] ;  /* 0x00007780ff0877ac */ /* 0x000ee20008000800 */
[----:B------:R-:W-:Y:S01]  /*1a0e0*/  USHF.L.U32 UR11, UR10, 0x5, URZ ;  /* 0x000000050a0b7899 */ /* 0x000fe200080006ff */
[----:B--2---:R-:W-:Y:S02]  /*1a0f0*/  ISETP.GE.AND P4, PT, R14, UR9, PT ;  /* 0x000000090e007c0c */ /* 0x004fe4000bf86270 */
[----:B------:R-:W-:Y:S02]  /*1a100*/  ISETP.GE.AND P3, PT, R11, UR9, PT ;  /* 0x000000090b007c0c */ /* 0x000fe4000bf66270 */
[----:B------:R-:W-:Y:S01]  /*1a110*/  ISETP.GE.AND P2, PT, R10, UR9, PT ;  /* 0x000000090a007c0c */ /* 0x000fe2000bf46270 */
[----:B---3--:R-:W-:Y:S01]  /*1a120*/  USHF.L.U64.HI UR8, UR10, 0x5, UR8 ;  /* 0x000000050a087899 */ /* 0x008fe20008010208 */
[----:B------:R-:W-:Y:S02]  /*1a130*/  ISETP.GE.AND P1, PT, R9, UR9, PT ;  /* 0x0000000909007c0c */ /* 0x000fe4000bf26270 */
[----:B------:R-:W-:-:S04]  /*1a140*/  LEA R14, P0, R63, R226, 0x1 ;  /* 0x000000e23f0e7211 */ /* 0x000fc800078008ff */
[----:B------:R-:W-:Y:S01]  /*1a150*/  LEA.HI.X R15, R63, R227, R62, 0x1, P0 ;  /* 0x000000e33f0f7211 */ /* 0x000fe200000f0c3e */
        /* <DEDUP_REMOVED lines=85> */
.L_x_3264:
[----:B------:R-:W-:Y:S01]  /*1a6b0*/  IMAD.SHL.U32 R9, R64, 0x2, RZ ;  /* 0x0000000240097824 */ /* 0x000fe200078e00ff */
[----:B------:R-:W3:Y:S01]  /*1a6c0*/  LDCU UR8, c[0x0][0x45c] ;  /* 0x00008b80ff0877ac */ /* 0x000ee20008000800 */
[----:B------:R-:W-:-:S03]  /*1a6d0*/  LOP3.LUT R215, R60, 0x200, R61, 0xf8, !PT ;  /* 0x000002003cd77812 */ /* 0x000fc600078ef83d */
[----:B------:R-:W-:Y:S01]  /*1a6e0*/  LOP3.LUT R9, R9, 0x6, RZ, 0xc0, !PT ;  /* 0x0000000609097812 */ /* 0x000fe200078ec0ff */
[----:B------:R-:W-:Y:S01]  /*1a6f0*/  UISETP.GT.AND UP0, UPT, UR28, UR7, UPT ;  /* 0x000000071c00728c */ /* 0x000fe2000bf04270 */
[----:B------:R-:W-:Y:S02]  /*1a700*/  LEA R215, R215, UR6, 0x1 ;  /* 0x00000006d7d77c11 */ /* 0x000fe4000f8e08ff */
[----:B------:R-:W-:-:S03]  /*1a710*/  LOP3.LUT R9, R9, UR27, RZ, 0xfc, !PT ;  /* 0x0000001b09097c12 */ /* 0x000fc6000f8efcff */
[----:B------:R-:W-:Y:S01]  /*1a720*/  LDSM.16.MT88.4 R156, [R215+0x10000] ;  /* 0x01000000d79c783b */ /* 0x000fe20000004200 */
[--C-:B------:R-:W-:Y:S02]  /*1a730*/  IMAD.IADD R197, R8, 0x1, R215.reuse ;  /* 0x0000000108c57824 */ /* 0x100fe400078e02d7 */
[C---:B--2---:R-:W-:Y:S01]  /*1a740*/  VIADD R11, R9.reuse, 0x1 ;  /* 0x00000001090b7836 */ /* 0x044fe20000000000 */
[----:B------:R-:W-:Y:S01]  /*1a750*/  LDSM.16.MT88.4 R72, [R215+0x14000] ;  /* 0x01400000d748783b */ /* 0x000fe20000004200 */
[----:B------:R-:W-:Y:S02]  /*1a760*/  VIADD R15, R9, 0x8 ;  /* 0x00000008090f7836 */ /* 0x000fe40000000000 */
[----:B------:R-:W-:Y:S01]  /*1a770*/  IMAD.IADD R195, R12, 0x1, R215 ;  /* 0x000000010cc37824 */ /* 0x000fe200078e02d7 */
[C---:B------:R-:W-:Y:S01]  /*1a780*/  ISETP.GE.AND P3, PT, R11.reuse, R232, PT ;  /* 0x000000e80b00720c */ /* 0x040fe20003f66270 */
[----:B------:R-:W-:Y:S01]  /*1a790*/  LDSM.16.MT88.4 R148, [R197+0x10000] ;  /* 0x01000000c594783b */ /* 0x000fe20000004200 */
[C---:B------:R-:W-:Y:S01]  /*1a7a0*/  ISETP.GE.AND P0, PT, R11.reuse, R234, PT ;  /* 0x000000ea0b00720c */ /* 0x040fe20003f06270 */
[----:B------:R-:W-:Y:S01]  /*1a7b0*/  IMAD.IADD R194, R8, 0x1, R195 ;  /* 0x0000000108c27824 */ /* 0x000fe200078e02c3 */
[C---:B------:R-:W-:Y:S01]  /*1a7c0*/  ISETP.GE.AND P4, PT, R11.reuse, R233, PT ;  /* 0x000000e90b00720c */ /* 0x040fe20003f86270 */
[----:B------:R-:W-:Y:S01]  /*1a7d0*/  LDSM.16.MT88.4 R140, [R195+0x10000] ;  /* 0x01000000c38c783b */ /* 0x000fe20000004200 */
[----:B------:R-:W-:Y:S01]  /*1a7e0*/  ISETP.GE.AND P2, PT, R11, R224, PT ;  /* 0x000000e00b00720c */ /* 0x000fe20003f46270 */
[----:B------:R-:W-:Y:S01]  /*1a7f0*/  VIADD R11, R9, 0x9 ;  /* 0x00000009090b7836 */ /* 0x000fe20000000000 */
[----:B------:R-:W-:Y:S01]  /*1a800*/  ISETP.GE.AND P1, PT, R15, R234, PT ;  /* 0x000000ea0f00720c */ /* 0x000fe20003f26270 */
[----:B------:R-:W-:Y:S01]  /*1a810*/  LDSM.16.MT88.4 R132, [R194+0x10000] ;  /* 0x01000000c284783b */ /* 0x000fe20000004200 */
[----:B------:R-:W-:-:S02]  /*1a820*/  FSEL R38, R58, -INF , P3 ;  /* 0xff8000003a267808 */ /* 0x000fc40001800000 */
[----:B------:R-:W-:Y:S01]  /*1a830*/  FSEL R44, R57, -INF , P0 ;  /* 0xff800000392c7808 */ /* 0x000fe20000000000 */
[----:B------:R-:W-:Y:S01]  /*1a840*/  LDSM.16.MT88.4 R48, [R197+0x12000] ;  /* 0x01200000c530783b */ /* 0x000fe20000004200 */
[C---:B------:R-:W-:Y:S02]  /*1a850*/  ISETP.GE.AND P6, PT, R15.reuse, R233, PT ;  /* 0x000000e90f00720c */ /* 0x040fe40003fc6270 */
[----:B------:R-:W-:Y:S01]  /*1a860*/  FSEL R38, R38, -INF , !P2 ;  /* 0xff80000026267808 */ /* 0x000fe20005000000 */
[----:B------:R-:W-:Y:S01]  /*1a870*/  LDSM.16.MT88.4 R64, [R194+0x12000] ;  /* 0x01200000c240783b */ /* 0x000fe20000004200 */
[----:B-1----:R-:W-:Y:S02]  /*1a880*/  FSEL R28, R28, -INF , P1 ;  /* 0xff8000001c1c7808 */ /* 0x002fe40000800000 */
[C---:B------:R-:W-:Y:S01]  /*1a890*/  ISETP.GE.AND P0, PT, R15.reuse, R232, PT ;  /* 0x000000e80f00720c */ /* 0x040fe20003f06270 */
[----:B------:R-:W-:Y:S01]  /*1a8a0*/  LDSM.16.MT88.4 R80, [R197+0x14000] ;  /* 0x01400000c550783b */ /* 0x000fe20000004200 */
[----:B------:R-:W-:Y:S01]  /*1a8b0*/  ISETP.GE.AND P5, PT, R15, R224, PT ;  /* 0x000000e00f00720c */ /* 0x000fe20003fa6270 */
[----:B------:R-:W-:Y:S01]  /*1a8c0*/  VIADD R15, R9, 0x10 ;  /* 0x00000010090f7836 */ /* 0x000fe20000000000 */
[----:B------:R-:W-:Y:S01]  /*1a8d0*/  ISETP.GE.AND P2, PT, R11, R232, PT ;  /* 0x000000e80b00720c */ /* 0x000fe20003f46270 */
[----:B------:R-:W-:Y:S01]  /*1a8e0*/  LDSM.16.MT88.4 R88, [R195+0x14000] ;  /* 0x01400000c358783b */ /* 0x000fe20000004200 */
[----:B------:R-:W-:-:S02]  /*1a8f0*/  FSEL R44, R44, -INF , !P4 ;  /* 0xff8000002c2c7808 */ /* 0x000fc40006000000 */
[C---:B------:R-:W-:Y:S01]  /*1a900*/  ISETP.GE.AND P3, PT, R11.reuse, R234, PT ;  /* 0x000000ea0b00720c */ /* 0x040fe20003f66270 */
[----:B------:R-:W-:Y:S01]  /*1a910*/  LDSM.16.MT88.4 R96, [R194+0x14000] ;  /* 0x01400000c260783b */ /* 0x000fe20000004200 */
[C---:B------:R-:W-:Y:S02]  /*1a920*/  ISETP.GE.AND P4, PT, R11.reuse, R233, PT ;  /* 0x000000e90b00720c */ /* 0x040fe40003f86270 */
[----:B------:R-:W-:Y:S01]  /*1a930*/  ISETP.GE.AND P1, PT, R11, R224, PT ;  /* 0x000000e00b00720c */ /* 0x000fe20003f26270 */
[----:B------:R-:W-:Y:S01]  /*1a940*/  VIADD R11, R9, 0x11 ;  /* 0x00000011090b7836 */ /* 0x000fe20000000000 */
[----:B------:R-:W-:Y:S01]  /*1a950*/  FSEL R40, R28, -INF , !P6 ;  /* 0xff8000001c287808 */ /* 0x000fe20007000000 */
[----:B------:R-:W-:Y:S01]  /*1a960*/  LDSM.16.MT88.4 R104, [R215+0x16000] ;  /* 0x01600000d768783b */ /* 0x000fe20000004200 */
[----:B------:R-:W-:Y:S02]  /*1a970*/  FSEL R28, R31, -INF , P2 ;  /* 0xff8000001f1c7808 */ /* 0x000fe40001000000 */
[----:B------:R-:W-:Y:S01]  /*1a980*/  FSEL R30, R30, -INF , P0 ;  /* 0xff8000001e1e7808 */ /* 0x000fe20000000000 */
[----:B------:R-:W-:Y:S01]  /*1a990*/  LDSM.16.MT88.4 R112, [R197+0x16000] ;  /* 0x01600000c570783b */ /* 0x000fe20000004200 */
[----:B------:R-:W-:-:S02]  /*1a9a0*/  ISETP.GE.AND P0, PT, R15, R234, PT ;  /* 0x000000ea0f00720c */ /* 0x000fc40003f06270 */
[----:B------:R-:W-:Y:S01]  /*1a9b0*/  FSEL R29, R29, -INF , P3 ;  /* 0xff8000001d1d7808 */ /* 0x000fe20001800000 */
[----:B------:R-:W-:Y:S01]  /*1a9c0*/  LDSM.16.MT88.4 R120, [R195+0x16000] ;  /* 0x01600000c378783b */ /* 0x000fe20000004200 */
[-C--:B------:R-:W-:Y:S02]  /*1a9d0*/  ISETP.GE.AND P3, PT, R15, R232.reuse, PT ;  /* 0x000000e80f00720c */ /* 0x080fe40003f66270 */
[----:B------:R-:W-:Y:S01]  /*1a9e0*/  FSEL R28, R28, -INF , !P1 ;  /* 0xff8000001c1c7808 */ /* 0x000fe20004800000 */
[----:B------:R-:W-:Y:S01]  /*1a9f0*/  LDSM.16.MT88.4 R172, [R197+0x12800] ;  /* 0x01280000c5ac783b */ /* 0x000fe20000004200 */
[----:B------:R-:W-:Y:S02]  /*1aa00*/  ISETP.GE.AND P1, PT, R11, R232, PT ;  /* 0x000000e80b00720c */ /* 0x000fe40003f26270 */
[----:B------:R-:W-:Y:S01]  /*1aa10*/  FSEL R30, R30, -INF , !P5 ;  /* 0xff8000001e1e7808 */ /* 0x000fe20006800000 */
[----:B------:R-:W-:Y:S01]  /*1aa20*/  LDSM.16.MT88.4 R168, [R195+0x12800] ;  /* 0x01280000c3a8783b */ /* 0x000fe20000004200 */
[----:B------:R-:W-:-:S02]  /*1aa30*/  FSEL R42, R29, -INF , !P4 ;  /* 0xff8000001d2a7808 */ /* 0x000fc40006000000 */
[----:B------:R-:W-:Y:S01]  /*1aa40*/  FSEL R26, R13, -INF , P0 ;  /* 0xff8000000d1a7808 */ /* 0x000fe20000000000 */
[----:B------:R-:W-:Y:S01]  /*1aa50*/  VIADD R13, R9, 0x18 ;  /* 0x00000018090d7836 */ /* 0x000fe20000000000 */
[CC--:B------:R-:W-:Y:S02]  /*1aa60*/  ISETP.GE.AND P6, PT, R15.reuse, R233.reuse, PT ;  /* 0x000000e90f00720c */ /* 0x0c0fe40003fc6270 */
[----:B------:R-:W-:Y:S02]  /*1aa70*/  ISETP.GE.AND P5, PT, R15, R224, PT ;  /* 0x000000e00f00720c */ /* 0x000fe40003fa6270 */
[C---:B------:R-:W-:Y:S02]  /*1aa80*/  ISETP.GE.AND P2, PT, R11.reuse, R234, PT ;  /* 0x000000ea0b00720c */ /* 0x040fe40003f46270 */
[C---:B------:R-:W-:Y:S02]  /*1aa90*/  ISETP.GE.AND P4, PT, R11.reuse, R233, PT ;  /* 0x000000e90b00720c */ /* 0x040fe40003f86270 */
[----:B------:R-:W-:Y:S01]  /*1aaa0*/  ISETP.GE.AND P0, PT, R11, R224, PT ;  /* 0x000000e00b00720c */ /* 0x000fe20003f06270 */
[----:B------:R-:W-:Y:S01]  /*1aab0*/  VIADD R11, R9, 0x19 ;  /* 0x00000019090b7836 */ /* 0x000fe20000000000 */
[----:B------:R-:W-:-:S02]  /*1aac0*/  FSEL R10, R32, -INF , P3 ;  /* 0xff800000200a7808 */ /* 0x000fc40001800000 */
[----:B------:R-:W-:Y:S02]  /*1aad0*/  FSEL R20, R33, -INF , P1 ;  /* 0xff80000021147808 */ /* 0x000fe40000800000 */
[----:B------:R-:W-:Y:S02]  /*1aae0*/  FSEL R26, R26, -INF , !P6 ;  /* 0xff8000001a1a7808 */ /* 0x000fe40007000000 */
[----:B------:R-:W-:Y:S02]  /*1aaf0*/  FSEL R14, R36, -INF , P2 ;  /* 0xff800000240e7808 */ /* 0x000fe40001000000 */
[----:B------:R-:W-:Y:S02]  /*1ab00*/  FSEL R10, R10, -INF , !P5 ;  /* 0xff8000000a0a7808 */ /* 0x000fe40006800000 */
[C---:B------:R-:W-:Y:S02]  /*1ab10*/  ISETP.GE.AND P3, PT, R13.reuse, R234, PT ;  /* 0x000000ea0d00720c */ /* 0x040fe40003f66270 */
[----:B------:R-:W-:-:S02]  /*1ab20*/  ISETP.GE.AND P6, PT, R13, R233, PT ;  /* 0x000000e90d00720c */ /* 0x000fc40003fc6270 */
[C---:B------:R-:W-:Y:S02]  /*1ab30*/  ISETP.GE.AND P2, PT, R13.reuse, R232, PT ;  /* 0x000000e80d00720c */ /* 0x040fe40003f46270 */
[----:B------:R-:W-:Y:S01]  /*1ab40*/  ISETP.GE.AND P5, PT, R13, R224, PT ;  /* 0x000000e00d00720c */ /* 0x000fe20003fa6270 */
[----:B------:R-:W-:Y:S01]  /*1ab50*/  VIADD R13, R9, 0x20 ;  /* 0x00000020090d7836 */ /* 0x000fe20000000000 */
[C---:B------:R-:W-:Y:S02]  /*1ab60*/  ISETP.GE.AND P1, PT, R11.reuse, R234, PT ;  /* 0x000000ea0b00720c */ /* 0x040fe40003f26270 */
[----:B------:R-:W-:Y:S02]  /*1ab70*/  FSEL R20, R20, -INF , !P0 ;  /* 0xff80000014147808 */ /* 0x000fe40004000000 */
[----:B------:R-:W-:Y:S02]  /*1ab80*/  ISETP.GE.AND P0, PT, R11, R232, PT ;  /* 0x000000e80b00720c */ /* 0x000fe40003f06270 */
[----:B------:R-:W-:-:S02]  /*1ab90*/  FSEL R14, R14, -INF , !P4 ;  /* 0xff8000000e0e7808 */ /* 0x000fc40006000000 */
[----:B------:R-:W-:Y:S02]  /*1aba0*/  FSEL R24, R34, -INF , P3 ;  /* 0xff80000022187808 */ /* 0x000fe40001800000 */
[C---:B------:R-:W-:Y:S02]  /*1abb0*/  ISETP.GE.AND P4, PT, R11.reuse, R233, PT ;  /* 0x000000e90b00720c */ /* 0x040fe40003f86270 */
[----:B------:R-:W-:Y:S01]  /*1abc0*/  ISETP.GE.AND P3, PT, R11, R224, PT ;  /* 0x000000e00b00720c */ /* 0x000fe20003f66270 */
[----:B------:R-:W-:Y:S01]  /*1abd0*/  VIADD R11, R9, 0x21 ;  /* 0x00000021090b7836 */ /* 0x000fe20000000000 */
[----:B------:R-:W-:Y:S02]  /*1abe0*/  FSEL R17, R17, -INF , P2 ;  /* 0xff80000011117808 */ /* 0x000fe40001000000 */
[----:B------:R-:W-:Y:S02]  /*1abf0*/  FSEL R16, R16, -INF , P1 ;  /* 0xff80000010107808 */ /* 0x000fe40000800000 */
[----:B------:R-:W-:-:S02]  /*1ac00*/  ISETP.GE.AND P2, PT, R13, R234, PT ;  /* 0x000000ea0d00720c */ /* 0x000fc40003f46270 */
[----:B------:R-:W-:Y:S02]  /*1ac10*/  FSEL R4, R4, -INF , P0 ;  /* 0xff80000004047808 */ /* 0x000fe40000000000 */
[----:B------:R-:W-:Y:S02]  /*1ac20*/  FSEL R22, R16, -INF , !P4 ;  /* 0xff80000010167808 */ /* 0x000fe40006000000 */
[----:B------:R-:W-:Y:S02]  /*1ac30*/  FSEL R16, R4, -INF , !P3 ;  /* 0xff80000004107808 */ /* 0x000fe40005800000 */
[----:B------:R-:W-:Y:S01]  /*1ac40*/  FSEL R220, R5, -INF , P2 ;  /* 0xff80000005dc7808 */ /* 0x000fe20001000000 */
[----:B------:R-:W-:Y:S01]  /*1ac50*/  VIADD R5, R9, 0x29 ;  /* 0x0000002909057836 */ /* 0x000fe20000000000 */
[----:B------:R-:W-:Y:S02]  /*1ac60*/  FSEL R18, R17, -INF , !P5 ;  /* 0xff80000011127808 */ /* 0x000fe40006800000 */
[----:B------:R-:W-:-:S02]  /*1ac70*/  ISETP.GE.AND P0, PT, R11, R234, PT ;  /* 0x000000ea0b00720c */ /* 0x000fc40003f06270 */
[C---:B------:R-:W-:Y:S02]  /*1ac80*/  ISETP.GE.AND P4, PT, R11.reuse, R233, PT ;  /* 0x000000e90b00720c */ /* 0x040fe40003f86270 */
[C---:B------:R-:W-:Y:S02]  /*1ac90*/  ISETP.GE.AND P3, PT, R11.reuse, R232, PT ;  /* 0x000000e80b00720c */ /* 0x040fe40003f66270 */
[----:B------:R-:W-:Y:S01]  /*1aca0*/  ISETP.GE.AND P2, PT, R11, R224, PT ;  /* 0x000000e00b00720c */ /* 0x000fe20003f46270 */
[----:B------:R-:W-:Y:S01]  /*1acb0*/  VIADD R11, R9, 0x28 ;  /* 0x00000028090b7836 */ /* 0x000fe20000000000 */
[----:B------:R-:W-:Y:S02]  /*1acc0*/  ISETP.GE.AND P5, PT, R13, R232, PT ;  /* 0x000000e80d00720c */ /* 0x000fe40003fa6270 */
[----:B------:R-:W-:Y:S02]  /*1acd0*/  FSEL R24, R24, -INF , !P6 ;  /* 0xff80000018187808 */ /* 0x000fe40007000000 */
[----:B------:R-:W-:-:S02]  /*1ace0*/  FSEL R23, R23, -INF , P5 ;  /* 0xff80000017177808 */ /* 0x000fc40002800000 */
[----:B------:R-:W-:Y:S02]  /*1acf0*/  ISETP.GE.AND P5, PT, R11, R234, PT ;  /* 0x000000ea0b00720c */ /* 0x000fe40003fa6270 */
[----:B------:R-:W-:Y:S02]  /*1ad00*/  FSEL R19, R19, -INF , P0 ;  /* 0xff80000013137808 */ /* 0x000fe40000000000 */
[----:B------:R-:W-:Y:S02]  /*1ad10*/  FSEL R21, R21, -INF , P3 ;  /* 0xff80000015157808 */ /* 0x000fe40001800000 */
[C---:B------:R-:W-:Y:S02]  /*1ad20*/  ISETP.GE.AND P6, PT, R13.reuse, R233, PT ;  /* 0x000000e90d00720c */ /* 0x040fe40003fc6270 */
[----:B------:R-:W-:Y:S02]  /*1ad30*/  ISETP.GE.AND P1, PT, R13, R224, PT ;  /* 0x000000e00d00720c */ /* 0x000fe40003f26270 */
[----:B------:R-:W-:-:S02]  /*1ad40*/  FSEL R196, R19, -INF , !P4 ;  /* 0xff80000013c47808 */ /* 0x000fc40006000000 */
[----:B------:R-:W-:Y:S02]  /*1ad50*/  FSEL R204, R21, -INF , !P2 ;  /* 0xff80000015cc7808 */ /* 0x000fe40005000000 */
[----:B------:R-:W-:Y:S02]  /*1ad60*/  FSEL R25, R25, -INF , P5 ;  /* 0xff80000019197808 */ /* 0x000fe40002800000 */
[----:B------:R-:W-:Y:S02]  /*1ad70*/  FSEL R220, R220, -INF , !P6 ;  /* 0xff800000dcdc7808 */ /* 0x000fe40007000000 */
[----:B------:R-:W-:Y:S02]  /*1ad80*/  FSEL R198, R23, -INF , !P1 ;  /* 0xff80000017c67808 */ /* 0x000fe40004800000 */
[C---:B------:R-:W-:Y:S02]  /*1ad90*/  ISETP.GE.AND P4, PT, R5.reuse, R234, PT ;  /* 0x000000ea0500720c */ /* 0x040fe40003f86270 */
[----:B------:R-:W-:-:S02]  /*1ada0*/  ISETP.GE.AND P3, PT, R5, R233, PT ;  /* 0x000000e90500720c */ /* 0x000fc40003f66270 */
[C---:B------:R-:W-:Y:S02]  /*1adb0*/  ISETP.GE.AND P2, PT, R5.reuse, R232, PT ;  /* 0x000000e80500720c */ /* 0x040fe40003f46270 */
[----:B------:R-:W-:Y:S01]  /*1adc0*/  ISETP.GE.AND P5, PT, R5, R224, PT ;  /* 0x000000e00500720c */ /* 0x000fe20003fa6270 */
[----:B------:R-:W-:Y:S01]  /*1add0*/  VIADD R5, R9, 0x30 ;  /* 0x0000003009057836 */ /* 0x000fe20000000000 */
[C---:B------:R-:W-:Y:S02]  /*1ade0*/  ISETP.GE.AND P6, PT, R11.reuse, R233, PT ;  /* 0x000000e90b00720c */ /* 0x040fe40003fc6270 */
[C---:B------:R-:W-:Y:S02]  /*1adf0*/  ISETP.GE.AND P1, PT, R11.reuse, R232, PT ;  /* 0x000000e80b00720c */ /* 0x040fe40003f26270 */
[----:B------:R-:W-:Y:S01]  /*1ae00*/  ISETP.GE.AND P0, PT, R11, R224, PT ;  /* 0x000000e00b00720c */ /* 0x000fe20003f06270 */
[----:B------:R-:W-:Y:S01]  /*1ae10*/  VIADD R11, R9, 0x31 ;  /* 0x00000031090b7836 */ /* 0x000fe20000000000 */
[----:B------:R-:W-:-:S02]  /*1ae20*/  FSEL R218, R25, -INF , !P6 ;  /* 0xff80000019da7808 */ /* 0x000fc40007000000 */
[-C--:B------:R-:W-:Y:S02]  /*1ae30*/  ISETP.GE.AND P6, PT, R5, R234.reuse, PT ;  /* 0x000000ea0500720c */ /* 0x080fe40003fc6270 */
[----:B------:R-:W-:Y:S02]  /*1ae40*/  FSEL R7, R7, -INF , P2 ;  /* 0xff80000007077808 */ /* 0x000fe40001000000 */
[----:B------:R-:W-:Y:S02]  /*1ae50*/  FSEL R37, R37, -INF , P1 ;  /* 0xff80000025257808 */ /* 0x000fe40000800000 */
[----:B------:R-:W-:Y:S02]  /*1ae60*/  ISETP.GE.AND P2, PT, R11, R234, PT ;  /* 0x000000ea0b00720c */ /* 0x000fe40003f46270 */
[----:B------:R-:W-:Y:S02]  /*1ae70*/  FSEL R35, R35, -INF , P6 ;  /* 0xff80000023237808 */ /* 0x000fe40003000000 */
[----:B------:R-:W-:-:S02]  /*1ae80*/  FSEL R178, R37, -INF , !P0 ;  /* 0xff80000025b27808 */ /* 0x000fc40004000000 */
[----:B------:R-:W-:Y:S02]  /*1ae90*/  FSEL R6, R6, -INF , P4 ;  /* 0xff80000006067808 */ /* 0x000fe40002000000 */
[-C--:B------:R-:W-:Y:S02]  /*1aea0*/  ISETP.GE.AND P6, PT, R11, R232.reuse, PT ;  /* 0x000000e80b00720c */ /* 0x080fe40003fc6270 */
[----:B------:R-:W-:Y:S02]  /*1aeb0*/  FSEL R39, R39, -INF , P2 ;  /* 0xff80000027277808 */ /* 0x000fe40001000000 */
[C---:B------:R-:W-:Y:S02]  /*1aec0*/  ISETP.GE.AND P1, PT, R5.reuse, R233, PT ;  /* 0x000000e90500720c */ /* 0x040fe40003f26270 */
[C---:B------:R-:W-:Y:S02]  /*1aed0*/  ISETP.GE.AND P0, PT, R5.reuse, R232, PT ;  /* 0x000000e80500720c */ /* 0x040fe40003f06270 */
[----:B------:R-:W-:Y:S01]  /*1aee0*/  ISETP.GE.AND P4, PT, R5, R224, PT ;  /* 0x000000e00500720c */ /* 0x000fe20003f86270 */
[C---:B------:R-:W-:Y:S01]  /*1aef0*/  VIADD R5, R9.reuse, 0x38 ;  /* 0x0000003809057836 */ /* 0x040fe20000000000 */
[----:B------:R-:W-:-:S02]  /*1af00*/  ISETP.GE.AND P2, PT, R9, R234, PT ;  /* 0x000000ea0900720c */ /* 0x000fc40003f46270 */
[----:B------:R-:W-:Y:S02]  /*1af10*/  FSEL R45, R45, -INF , P6 ;  /* 0xff8000002d2d7808 */ /* 0x000fe40003000000 */
[----:B------:R-:W-:Y:S02]  /*1af20*/  ISETP.GE.AND P6, PT, R9, R233, PT ;  /* 0x000000e90900720c */ /* 0x000fe40003fc6270 */
[----:B------:R-:W-:Y:S02]  /*1af30*/  FSEL R56, R56, -INF , P2 ;  /* 0xff80000038387808 */ /* 0x000fe40001000000 */
[----:B------:R-:W-:Y:S02]  /*1af40*/  FSEL R41, R41, -INF , P0 ;  /* 0xff80000029297808 */ /* 0x000fe40000000000 */
[----:B------:R-:W-:Y:S02]  /*1af50*/  ISETP.GE.AND P0, PT, R5, R234, PT ;  /* 0x000000ea0500720c */ /* 0x000fe40003f06270 */
[----:B------:R-:W-:-:S02]  /*1af60*/  FSEL R206, R6, -INF , !P3 ;  /* 0xff80000006ce7808 */ /* 0x000fc40005800000 */
[----:B------:R-:W-:Y:S02]  /*1af70*/  FSEL R6, R56, -INF , !P6 ;  /* 0xff80000038067808 */ /* 0x000fe40007000000 */
[----:B------:R-:W-:Y:S01]  /*1af80*/  ISETP.GE.AND P2, PT, R9, R232, PT ;  /* 0x000000e80900720c */ /* 0x000fe20003f46270 */
[----:B------:R-:W-:Y:S01]  /*1af90*/  LDSM.16.MT88.4 R56, [R195+0x12000] ;  /* 0x01200000c338783b */ /* 0x000fe20000004200 */
[----:B------:R-:W-:Y:S02]  /*1afa0*/  FSEL R47, R47, -INF , P0 ;  /* 0xff8000002f2f7808 */ /* 0x000fe40000000000 */
[C---:B------:R-:W-:Y:S02]  /*1afb0*/  ISETP.GE.AND P0, PT, R11.reuse, R233, PT ;  /* 0x000000e90b00720c */ /* 0x040fe40003f06270 */
[----:B------:R-:W-:Y:S02]  /*1afc0*/  ISETP.GE.AND P3, PT, R11, R224, PT ;  /* 0x000000e00b00720c */ /* 0x000fe40003f66270 */
[----:B------:R-:W-:-:S02]  /*1afd0*/  FSEL R216, R35, -INF , !P1 ;  /* 0xff80000023d87808 */ /* 0x000fc40004800000 */
[----:B------:R-:W-:Y:S02]  /*1afe0*/  FMNMX3.FTZ R11, R6, R44, R40, !PT ;  /* 0x0000002c060b7276 */ /* 0x000fe40007810028 */
[C---:B------:R-:W-:Y:S01]  /*1aff0*/  ISETP.GE.AND P1, PT, R9.reuse, R224, PT ;  /* 0x000000e00900720c */ /* 0x040fe20003f26270 */
[----:B------:R-:W-:Y:S01]  /*1b000*/  VIADD R9, R9, 0x39 ;  /* 0x0000003909097836 */ /* 0x000fe20000000000 */
[----:B------:R-:W-:Y:S02]  /*1b010*/  FSEL R4, R3, -INF , P2 ;  /* 0xff80000003047808 */ /* 0x000fe40001000000 */
[----:B------:R-:W-:Y:S02]  /*1b020*/  FMNMX3.FTZ R3, R11, R42, R26, !PT ;  /* 0x0000002a0b037276 */ /* 0x000fe4000781001a */
[----:B------:R-:W-:Y:S02]  /*1b030*/  FSEL R4, R4, -INF , !P1 ;  /* 0xff80000004047808 */ /* 0x000fe40004800000 */
[----:B------:R-:W-:-:S02]  /*1b040*/  FSEL R214, R39, -INF , !P0 ;  /* 0xff80000027d67808 */ /* 0x000fc40004000000 */
[C---:B------:R-:W-:Y:S02]  /*1b050*/  ISETP.GE.AND P6, PT, R5.reuse, R233, PT ;  /* 0x000000e90500720c */ /* 0x040fe40003fc6270 */
[C---:B------:R-:W-:Y:S02]  /*1b060*/  ISETP.GE.AND P0, PT, R5.reuse, R232, PT ;  /* 0x000000e80500720c */ /* 0x040fe40003f06270 */
[----:B------:R-:W-:Y:S02]  /*1b070*/  ISETP.GE.AND P2, PT, R5, R224, PT ;  /* 0x000000e00500720c */ /* 0x000fe40003f46270 */
[----:B------:R-:W-:Y:S02]  /*1b080*/  FMNMX3.FTZ R5, R3, R14, R24, !PT ;  /* 0x0000000e03057276 */ /* 0x000fe40007810018 */
[----:B------:R-:W-:Y:S02]  /*1b090*/  FMNMX3.FTZ R3, R4, R38, R30, !PT ;  /* 0x0000002604037276 */ /* 0x000fe4000781001e */
[----:B------:R-:W-:-:S02]  /*1b0a0*/  FMNMX3.FTZ R5, R5, R22, R220, !PT ;  /* 0x0000001605057276 */ /* 0x000fc400078100dc */
[----:B------:R-:W-:Y:S02]  /*1b0b0*/  FMNMX3.FTZ R3, R3, R28, R10, !PT ;  /* 0x0000001c03037276 */ /* 0x000fe4000781000a */
[----:B------:R-:W-:Y:S02]  /*1b0c0*/  ISETP.GE.AND P1, PT, R9, R234, PT ;  /* 0x000000ea0900720c */ /* 0x000fe40003f26270 */
[----:B------:R-:W-:Y:S02]  /*1b0d0*/  FMNMX3.FTZ R3, R3, R20, R18, !PT ;  /* 0x0000001403037276 */ /* 0x000fe40007810012 */
[----:B------:R-:W-:Y:S02]  /*1b0e0*/  FMNMX3.FTZ R5, R5, R196, R218, !PT ;  /* 0x000000c405057276 */ /* 0x000fe400078100da */
[----:B------:R-:W-:Y:S02]  /*1b0f0*/  FMNMX3.FTZ R3, R3, R16, R198, !PT ;  /* 0x0000001003037276 */ /* 0x000fe400078100c6 */
[----:B------:R-:W-:-:S02]  /*1b100*/  FSEL R210, R47, -INF , !P6 ;  /* 0xff8000002fd27808 */ /* 0x000fc40007000000 */
[----:B------:R-:W-:Y:S02]  /*1b110*/  ISETP.GE.AND P6, PT, R9, R233, PT ;  /* 0x000000e90900720c */ /* 0x000fe40003fc6270 */
[----:B------:R-:W-:Y:S02]  /*1b120*/  FSEL R43, R43, -INF , P0 ;  /* 0xff8000002b2b7808 */ /* 0x000fe40000000000 */
[----:B------:R-:W-:Y:S02]  /*1b130*/  FSEL R27, R27, -INF , P1 ;  /* 0xff8000001b1b7808 */ /* 0x000fe40000800000 */
[----:B------:R-:W-:Y:S02]  /*1b140*/  FMNMX3.FTZ R5, R5, R206, R216, !PT ;  /* 0x000000ce05057276 */ /* 0x000fe400078100d8 */
[----:B------:R-:W-:Y:S02]  /*1b150*/  ISETP.GE.AND P0, PT, R9, R232, PT ;  /* 0x000000e80900720c */ /* 0x000fe40003f06270 */
[----:B------:R-:W-:-:S02]  /*1b160*/  FSEL R176, R7, -INF , !P5 ;  /* 0xff80000007b07808 */ /* 0x000fc40006800000 */
[----:B------:R-:W-:Y:S02]  /*1b170*/  FSEL R208, R41, -INF , !P4 ;  /* 0xff80000029d07808 */ /* 0x000fe40006000000 */
[----:B------:R-:W-:Y:S02]  /*1b180*/  FMNMX3.FTZ R3, R3, R204, R178, !PT ;  /* 0x000000cc03037276 */ /* 0x000fe400078100b2 */
[----:B------:R-:W-:Y:S02]  /*1b190*/  FSEL R209, R27, -INF , !P6 ;  /* 0xff8000001bd17808 */ /* 0x000fe40007000000 */
[----:B------:R-:W-:Y:S02]  /*1b1a0*/  FMNMX3.FTZ R32, R5, R214, R210, !PT ;  /* 0x000000d605207276 */ /* 0x000fe400078100d2 */
[----:B------:R-:W-:Y:S02]  /*1b1b0*/  ISETP.GE.AND P1, PT, R9, R224, PT ;  /* 0x000000e00900720c */ /* 0x000fe40003f26270 */
[----:B------:R-:W-:-:S02]  /*1b1c0*/  FSEL R46, R46, -INF , P0 ;  /* 0xff8000002e2e7808 */ /* 0x000fc40000000000 */
[----:B------:R-:W-:Y:S02]  /*1b1d0*/  FSEL R203, R45, -INF , !P3 ;  /* 0xff8000002dcb7808 */ /* 0x000fe40005800000 */
[----:B------:R-:W-:Y:S02]  /*1b1e0*/  FSEL R202, R43, -INF , !P2 ;  /* 0xff8000002bca7808 */ /* 0x000fe40005000000 */
[----:B------:R-:W-:Y:S02]  /*1b1f0*/  FMNMX3.FTZ R3, R3, R176, R208, !PT ;  /* 0x000000b003037276 */ /* 0x000fe400078100d0 */
        /* <DEDUP_REMOVED lines=28> */
[----:B------:R-:W2:Y:S01]  /*1b3c0*/  LDSM.16.MT88.4 R4, [R194+0x16000] ;  /* 0x01600000c204783b */ /* 0x000ea20000004200 */
[--C-:B------:R-:W-:Y:S01]  /*1b3d0*/  FFMA.FTZ R187, R30, UR8, -R205.reuse ;  /* 0x000000081ebb7c23 */ /* 0x100fe200080108cd */
[--C-:B------:R-:W-:Y:S01]  /*1b3e0*/  FFMA.FTZ R186, R28, UR8, -R205.reuse ;  /* 0x000000081cba7c23 */ /* 0x100fe200080108cd */
[----:B------:R-:W-:Y:S01]  /*1b3f0*/  MUFU.EX2 R193, R193 ;  /* 0x000000c100c17308 */ /* 0x000fe20000000800 */
[----:B------:R-:W3:Y:S01]  /*1b400*/  LDSM.16.MT88.4 R12, [R215+0x10800] ;  /* 0x01080000d70c783b */ /* 0x000ee20000004200 */
[----:B------:R-:W-:Y:S01]  /*1b410*/  FFMA.FTZ R183, R10, UR8, -R205 ;  /* 0x000000080ab77c23 */ /* 0x000fe200080108cd */
[--C-:B------:R-:W-:Y:S01]  /*1b420*/  FFMA.FTZ R185, R26, UR8, -R211.reuse ;  /* 0x000000081ab97c23 */ /* 0x100fe200080108d3 */
[----:B------:R-:W4:Y:S01]  /*1b430*/  MUFU.EX2 R192, R192 ;  /* 0x000000c000c07308 */ /* 0x000f220000000800 */
[----:B------:R-:W5:Y:S01]  /*1b440*/  LDSM.16.MT88.4 R8, [R197+0x10800] ;  /* 0x01080000c508783b */ /* 0x000f620000004200 */
[--C-:B------:R-:W-:Y:S01]  /*1b450*/  FFMA.FTZ R181, R24, UR8, -R211.reuse ;  /* 0x0000000818b57c23 */ /* 0x100fe200080108d3 */
[----:B------:R-:W-:Y:S01]  /*1b460*/  FFMA.FTZ R180, R22, UR8, -R211 ;  /* 0x0000000816b47c23 */ /* 0x000fe200080108d3 */
[----:B------:R-:W4:Y:S01]  /*1b470*/  MUFU.EX2 R188, R188 ;  /* 0x000000bc00bc7308 */ /* 0x000f220000000800 */
[--C-:B------:R-:W-:Y:S01]  /*1b480*/  FFMA.FTZ R182, R20, UR8, -R205.reuse ;  /* 0x0000000814b67c23 */ /* 0x100fe200080108cd */
[--C-:B------:R-:W-:Y:S01]  /*1b490*/  FFMA.FTZ R166, R18, UR8, -R205.reuse ;  /* 0x0000000812a67c23 */ /* 0x100fe200080108cd */
[----:B------:R-:W-:Y:S01]  /*1b4a0*/  FFMA.FTZ R165, R16, UR8, -R205 ;  /* 0x0000000810a57c23 */ /* 0x000fe200080108cd */
[----:B------:R-:W-:Y:S01]  /*1b4b0*/  MUFU.EX2 R191, R191 ;  /* 0x000000bf00bf7308 */ /* 0x000fe20000000800 */
[----:B------:R-:W5:Y:S01]  /*1b4c0*/  LDSM.16.MT88.4 R16, [R194+0x10800] ;  /* 0x01080000c210783b */ /* 0x000f620000004200 */
[--C-:B------:R-:W-:Y:S01]  /*1b4d0*/  FFMA.FTZ R201, R196, UR8, -R211.reuse ;  /* 0x00000008c4c97c23 */ /* 0x100fe200080108d3 */
[----:B------:R-:W-:Y:S01]  /*1b4e0*/  FFMA.FTZ R199, R218, UR8, -R211 ;  /* 0x00000008dac77c23 */ /* 0x000fe200080108d3 */
[----:B------:R-:W1:Y:S01]  /*1b4f0*/  MUFU.EX2 R190, R190 ;  /* 0x000000be00be7308 */ /* 0x000e620000000800 */
[----:B------:R-:W5:Y:S01]  /*1b500*/  LDSM.16.MT88.4 R20, [R195+0x10800] ;  /* 0x01080000c314783b */ /* 0x000f620000004200 */
[----:B----4-:R-:W-:Y:S01]  /*1b510*/  F2FP.BF16.F32.PACK_AB R128, R192, R193 ;  /* 0x000000c1c080723e */ /* 0x010fe200000010ff */
[--C-:B------:R-:W-:Y:S01]  /*1b520*/  FFMA.FTZ R207, R198, UR8, -R205.reuse ;  /* 0x00000008c6cf7c23 */ /* 0x100fe200080108cd */
[----:B------:R-:W-:Y:S01]  /*1b530*/  MUFU.EX2 R187, R187 ;  /* 0x000000bb00bb7308 */ /* 0x000fe20000000800 */
[----:B------:R-:W-:Y:S01]  /*1b540*/  LDSM.16.MT88.4 R24, [R195+0x14800] ;  /* 0x01480000c318783b */ /* 0x000fe20000004200 */
[----:B------:R-:W-:Y:S01]  /*1b550*/  F2FP.BF16.F32.PACK_AB R130, R188, R189 ;  /* 0x000000bdbc82723e */ /* 0x000fe200000010ff */
[----:B------:R-:W-:Y:S01]  /*1b560*/  FFMA.FTZ R213, R176, UR8, -R205 ;  /* 0x00000008b0d57c23 */ /* 0x000fe200080108cd */
[----:B------:R-:W4:Y:S01]  /*1b570*/  MUFU.EX2 R186, R186 ;  /* 0x000000ba00ba7308 */ /* 0x000f220000000800 */
[----:B------:R-:W-:Y:S01]  /*1b580*/  LDSM.16.MT88.4 R28, [R197+0x14800] ;  /* 0x01480000c51c783b */ /* 0x000fe20000004200 */
[--C-:B------:R-:W-:Y:S01]  /*1b590*/  FFMA.FTZ R220, R220, UR8, -R211.reuse ;  /* 0x00000008dcdc7c23 */ /* 0x100fe200080108d3 */
[----:B------:R-:W-:Y:S01]  /*1b5a0*/  FFMA.FTZ R241, R209, UR8, -R211 ;  /* 0x00000008d1f17c23 */ /* 0x000fe200080108d3 */
[----:B------:R-:W-:Y:S01]  /*1b5b0*/  MUFU.EX2 R185, R185 ;  /* 0x000000b900b97308 */ /* 0x000fe20000000800 */
[--C-:B------:R-:W-:Y:S01]  /*1b5c0*/  FFMA.FTZ R239, R200, UR8, -R205.reuse ;  /* 0x00000008c8ef7c23 */ /* 0x100fe200080108cd */
[----:B-1----:R-:W-:Y:S01]  /*1b5d0*/  F2FP.BF16.F32.PACK_AB R129, R190, R191 ;  /* 0x000000bfbe81723e */ /* 0x002fe200000010ff */
[----:B------:R-:W-:Y:S01]  /*1b5e0*/  FFMA.FTZ R203, R203, UR8, -R205 ;  /* 0x00000008cbcb7c23 */ /* 0x000fe200080108cd */
[----:B------:R-:W1:Y:S01]  /*1b5f0*/  MUFU.EX2 R184, R184 ;  /* 0x000000b800b87308 */ /* 0x000e620000000800 */
[----:B------:R-:W-:Y:S01]  /*1b600*/  FADD.FTZ R192, R193, R192 ;  /* 0x000000c0c1c07221 */ /* 0x000fe20000010000 */
[----:B------:R-:W-:-:S02]  /*1b610*/  FADD.FTZ R190, R191, R190 ;  /* 0x000000bebfbe7221 */ /* 0x000fc40000010000 */
[----:B------:R-:W-:Y:S01]  /*1b620*/  MUFU.EX2 R181, R181 ;  /* 0x000000b500b57308 */ /* 0x000fe20000000800 */
[----:B------:R-:W-:Y:S01]  /*1b630*/  FADD.FTZ R189, R189, R192 ;  /* 0x000000c0bdbd7221 */ /* 0x000fe20000010000 */
[----:B----4-:R-:W-:Y:S01]  /*1b640*/  F2FP.BF16.F32.PACK_AB R131, R186, R187 ;  /* 0x000000bbba83723e */ /* 0x010fe200000010ff */
[----:B------:R-:W-:Y:S01]  /*1b650*/  FADD.FTZ R187, R187, R190 ;  /* 0x000000bebbbb7221 */ /* 0x000fe20000010000 */
[----:B------:R-:W-:Y:S01]  /*1b660*/  MUFU.EX2 R180, R180 ;  /* 0x000000b400b47308 */ /* 0x000fe20000000800 */
[----:B------:R-:W-:Y:S02]  /*1b670*/  FADD.FTZ R188, R188, R189 ;  /* 0x000000bdbcbc7221 */ /* 0x000fe40000010000 */
[----:B------:R-:W-:Y:S01]  /*1b680*/  FADD.FTZ R186, R186, R187 ;  /* 0x000000bbbaba7221 */ /* 0x000fe20000010000 */
[----:B------:R-:W-:Y:S01]  /*1b690*/  MUFU.EX2 R183, R183 ;  /* 0x000000b700b77308 */ /* 0x000fe20000000800 */
[C---:B------:R-:W-:Y:S03]  /*1b6a0*/  HMMA.16816.F32.BF16 R160, R128.reuse, R156, RZ ;  /* 0x0000009c80a0723c */ /* 0x040fe600000418ff */
[----:B------:R-:W4:Y:S04]  /*1b6b0*/  MUFU.EX2 R182, R182 ;  /* 0x000000b600b67308 */ /* 0x000f280000000800 */
[----:B------:R-:W-:Y:S01]  /*1b6c0*/  MUFU.EX2 R166, R166 ;  /* 0x000000a600a67308 */ /* 0x000fe20000000800 */
[C---:B------:R-:W-:Y:S03]  /*1b6d0*/  HMMA.16816.F32.BF16 R156, R128.reuse, R158, RZ ;  /* 0x0000009e809c723c */ /* 0x040fe600000418ff */
[----:B------:R-:W3:Y:S04]  /*1b6e0*/  MUFU.EX2 R165, R165 ;  /* 0x000000a500a57308 */ /* 0x000ee80000000800 */
        /* <DEDUP_REMOVED lines=36> */
[----:B-1----:R-:W-:Y:S01]  /*1b930*/  F2FP.BF16.F32.PACK_AB R4, R184, R185 ;  /* 0x000000b9b804723e */ /* 0x002fe200000010ff */
[----:B------:R-:W-:Y:S01]  /*1b940*/  FADD.FTZ R185, R185, R188 ;  /* 0x000000bcb9b97221 */ /* 0x000fe20000010000 */
[----:B----4-:R-:W-:-:S03]  /*1b950*/  F2FP.BF16.F32.PACK_AB R5, R182, R183 ;  /* 0x000000b7b605723e */ /* 0x010fc600000010ff */
[----:B------:R-:W-:Y:S02]  /*1b960*/  FADD.FTZ R184, R184, R185 ;  /* 0x000000b9b8b87221 */ /* 0x000fe40000010000 */
[----:B------:R-:W-:Y:S01]  /*1b970*/  HMMA.16816.F32.BF16 R128, R128, R6, RZ ;  /* 0x000000068080723c */ /* 0x000fe200000418ff */
[----:B------:R-:W-:Y:S02]  /*1b980*/  F2FP.BF16.F32.PACK_AB R6, R180, R181 ;  /* 0x000000b5b406723e */ /* 0x000fe400000010ff */
[----:B---3--:R-:W-:-:S07]  /*1b990*/  F2FP.BF16.F32.PACK_AB R7, R165, R166 ;  /* 0x000000a6a507723e */ /* 0x008fce00000010ff */
        /* <DEDUP_REMOVED lines=254> */
.L_x_3268:
        /* <DEDUP_REMOVED lines=8> */
.L_x_3269:
[----:B------:R-:W1:Y:S01]  /*1ca00*/  S2R R165, SR_TID.X ;  /* 0x0000000000a57919 */ /* 0x000e620000002100 */
[----:B------:R-:W2:Y:S01]  /*1ca10*/  LDCU UR9, c[0x0][0x440] ;  /* 0x00008800ff0977ac */ /* 0x000ea20008000800 */
[----:B------:R-:W3:Y:S01]  /*1ca20*/  LDCU UR8, c[0x0][0x3c4] ;  /* 0x00007880ff0877ac */ /* 0x000ee20008000800 */
[----:B------:R-:W-:Y:S02]  /*1ca30*/  UISETP.GT.AND UP1, UPT, UR28, UR7, UPT ;  /* 0x000000071c00728c */ /* 0x000fe4000bf24270 */
[----:B---3--:R-:W-:Y:S01]  /*1ca40*/  USHF.L.U64.HI UR8, UR10, 0x5, UR8 ;  /* 0x000000050a087899 */ /* 0x008fe20008010208 */
[C---:B-1----:R-:W-:Y:S02]  /*1ca50*/  SHF.L.U32 R7, R165.reuse, 0x3, RZ ;  /* 0x00000003a5077819 */ /* 0x042fe400000006ff */
[----:B------:R-:W-:Y:S02]  /*1ca60*/  SHF.L.U32 R209, R165, 0x6, RZ ;  /* 0x00000006a5d17819 */ /* 0x000fe400000006ff */
[----:B------:R-:W-:-:S02]  /*1ca70*/  LOP3.LUT R5, R7, 0x38, RZ, 0xc0, !PT ;  /* 0x0000003807057812 */ /* 0x000fc400078ec0ff */
[----:B------:R-:W-:Y:S02]  /*1ca80*/  LOP3.LUT R4, R209, 0x1c0, RZ, 0xc0, !PT ;  /* 0x000001c0d1047812 */ /* 0x000fe400078ec0ff */
[C---:B------:R-:W-:Y:S02]  /*1ca90*/  LOP3.LUT R6, R5.reuse, 0x40, RZ, 0xfc, !PT ;  /* 0x0000004005067812 */ /* 0x040fe400078efcff */
[C---:B--2---:R-:W-:Y:S02]  /*1caa0*/  ISETP.GE.AND P4, PT, R5.reuse, UR9, PT ;  /* 0x0000000905007c0c */ /* 0x044fe4000bf86270 */
[----:B------:R-:W-:Y:S02]  /*1cab0*/  ISETP.GE.AND P3, PT, R6, UR9, PT ;  /* 0x0000000906007c0c */ /* 0x000fe4000bf66270 */
[C---:B------:R-:W-:Y:S02]  /*1cac0*/  LOP3.LUT R6, R5.reuse, 0x80, RZ, 0xfc, !PT ;  /* 0x0000008005067812 */ /* 0x040fe400078efcff */
[----:B------:R-:W-:-:S02]  /*1cad0*/  LOP3.LUT R5, R5, 0xc0, RZ, 0xfc, !PT ;  /* 0x000000c005057812 */ /* 0x000fc400078efcff */
[----:B------:R-:W-:Y:S02]  /*1cae0*/  LOP3.LUT R4, R4, 0x38, R7, 0xf8, !PT ;  /* 0x0000003804047812 */ /* 0x000fe400078ef807 */
[----:B------:R-:W-:Y:S02]  /*1caf0*/  SHF.R.U32.HI R7, RZ, 0x1, R165 ;  /* 0x00000001ff077819 */ /* 0x000fe400000116a5 */
[----:B------:R-:W-:Y:S01]  /*1cb00*/  ISETP.GE.AND P2, PT, R6, UR9, PT ;  /* 0x0000000906007c0c */ /* 0x000fe2000bf46270 */
[----:B------:R-:W-:Y:S01]  /*1cb10*/  @!PT LDS RZ, [RZ] ;  /* 0x00000000fffff984 */ /* 0x000fe20000000800 */
[----:B------:R-:W-:Y:S01]  /*1cb20*/  @!PT LDS RZ, [RZ] ;  /* 0x00000000fffff984 */ /* 0x000fe20000000800 */
[----:B------:R-:W-:Y:S01]  /*1cb30*/  @!PT LDS RZ, [RZ] ;  /* 0x00000000fffff984 */ /* 0x000fe20000000800 */
[----:B------:R-:W-:Y:S01]  /*1cb40*/  @!P4 LDGSTS.E.BYPASS.LTC128B.128 [R0+0x10000], desc[UR4][R228.64] ;  /* 0x10000000e400cfae */ /* 0x000fe2000b981a04 */
[----:B------:R-:W-:Y:S01]  /*1cb50*/  ISETP.GE.AND P1, PT, R5, UR9, PT ;  /* 0x0000000905007c0c */ /* 0x000fe2000bf26270 */
[----:B------:R-:W-:Y:S01]  /*1cb60*/  USHF.L.U32 UR9, UR10, 0x5, URZ ;  /* 0x000000050a097899 */ /* 0x000fe200080006ff */
[C---:B------:R-:W-:Y:S01]  /*1cb70*/  LOP3.LUT R8, R4.reuse, 0x8, R7, 0x78, !PT ;  /* 0x0000000804087812 */ /* 0x040fe200078e7807 */
[----:B------:R-:W-:Y:S01]  /*1cb80*/  @P4 STS.128 [R0+0x10000], RZ ;  /* 0x010000ff00004388 */ /* 0x000fe20000000c00 */
[----:B------:R-:W-:-:S02]  /*1cb90*/  LOP3.LUT R4, R4, 0x8, R165, 0x78, !PT ;  /* 0x0000000804047812 */ /* 0x000fc400078e78a5 */
[----:B------:R-:W-:Y:S01]  /*1cba0*/  LOP3.LUT R8, R167, R8, RZ, 0xfc, !PT ;  /* 0x00000008a7087212 */ /* 0x000fe200078efcff */
[----:B------:R-:W-:Y:S01]  /*1cbb0*/  @!PT LDS RZ, [RZ] ;  /* 0x00000000fffff984 */ /* 0x000fe20000000800 */
[----:B------:R-:W-:Y:S01]  /*1cbc0*/  @!PT LDS RZ, [RZ] ;  /* 0x00000000fffff984 */ /* 0x000fe20000000800 */
[----:B------:R-:W-:Y:S01]  /*1cbd0*/  @!PT LDS RZ, [RZ] ;  /* 0x00000000fffff984 */ /* 0x000fe20000000800 */
[----:B------:R-:W-:Y:S01]  /*1cbe0*/  @!P3 LDGSTS.E.BYPASS.LTC128B.128 [R0+0x12000], desc[UR4][R228.64+0x80] ;  /* 0x12000080e400bfae */ /* 0x000fe2000b981a04 */
[----:B------:R-:W-:Y:S01]  /*1cbf0*/  IADD3 R10, P0, PT, R228, UR9, RZ ;  /* 0x00000009e40a7c10 */ /* 0x000fe2000ff1e0ff */
[----:B------:R-:W-:Y:S01]  /*1cc00*/  IMAD.SHL.U32 R4, R4, 0x2, RZ ;  /* 0x0000000204047824 */ /* 0x000fe200078e00ff */
[----:B------:R-:W-:Y:S01]  /*1cc10*/  LEA R214, R8, UR6, 0x1 ;  /* 0x0000000608d67c11 */ /* 0x000fe2000f8e08ff */
[----:B------:R-:W-:Y:S01]  /*1cc20*/  @P3 STS.128 [R0+0x12000], RZ ;  /* 0x012000ff00003388 */ /* 0x000fe20000000c00 */
[----:B------:R-:W-:Y:S02]  /*1cc30*/  IADD3.X R11, PT, PT, R229, UR8, RZ, P0, !PT ;  /* 0x00000008e50b7c10 */ /* 0x000fe400087fe4ff */
[----:B------:R-:W-:Y:S01]  /*1cc40*/  LOP3.LUT R209, R4, 0x400, R209, 0xf8, !PT ;  /* 0x0000040004d17812 */ /* 0x000fe200078ef8d1 */
[----:B------:R-:W-:Y:S01]  /*1cc50*/  @!PT LDS RZ, [RZ] ;  /* 0x00000000fffff984 */ /* 0x000fe20000000800 */
[----:B------:R-:W-:Y:S01]  /*1cc60*/  @!PT LDS RZ, [RZ] ;  /* 0x00000000fffff984 */ /* 0x000fe20000000800 */
[----:B------:R-:W-:Y:S01]  /*1cc70*/  @!PT LDS RZ, [RZ] ;  /* 0x00000000fffff984 */ /* 0x000fe20000000800 */
[----:B------:R-:W-:Y:S01]  /*1cc80*/  @!P2 LDGSTS.E.BYPASS.LTC128B.128 [R0+0x14000], desc[UR4][R228.64+0x100] ;  /* 0x14000100e400afae */ /* 0x000fe2000b981a04 */
[----:B------:R-:W-:-:S02]  /*1cc90*/  IADD3 R4, P0, PT, R10, UR9, RZ ;  /* 0x000000090a047c10 */ /* 0x000fc4000ff1e0ff */
[----:B------:R-:W-:Y:S01]  /*1cca0*/  IADD3 R166, PT, PT, R209, UR6, RZ ;  /* 0x00000006d1a67c10 */ /* 0x000fe2000fffe0ff */
[----:B------:R-:W-:Y:S01]  /*1ccb0*/  @P2 STS.128 [R0+0x14000], RZ ;  /* 0x014000ff00002388 */ /* 0x000fe20000000c00 */
[----:B------:R-:W-:Y:S02]  /*1ccc0*/  IADD3.X R5, PT, PT, R11, UR8, RZ, P0, !PT ;  /* 0x000000080b057c10 */ /* 0x000fe400087fe4ff */
[----:B------:R-:W-:Y:S01]  /*1ccd0*/  IADD3 R6, P0, PT, R4, UR9, RZ ;  /* 0x0000000904067c10 */ /* 0x000fe2000ff1e0ff */
[----:B------:R-:W-:Y:S01]  /*1cce0*/  @!PT LDS RZ, [RZ] ;  /* 0x00000000fffff984 */ /* 0x000fe20000000800 */
[----:B------:R-:W-:Y:S01]  /*1ccf0*/  @!PT LDS RZ, [RZ] ;  /* 0x00000000fffff984 */ /* 0x000fe20000000800 */
[----:B------:R-:W-:Y:S01]  /*1cd00*/  @!PT LDS RZ, [RZ] ;  /* 0x00000000fffff984 */ /* 0x000fe20000000800 */
[----:B------:R-:W-:Y:S01]  /*1cd10*/  @!P1 LDGSTS.E.BYPASS.LTC128B.128 [R0+0x16000], desc[UR4][R228.64+0x180] ;  /* 0x16000180e4009fae */ /* 0x000fe2000b981a04 */
[----:B------:R-:W-:Y:S02]  /*1cd20*/  LOP3.LUT R167, R165, 0x4, RZ, 0xc0, !PT ;  /* 0x00000004a5a77812 */ /* 0x000fe400078ec0ff */
[----:B------:R-:W-:Y:S01]  /*1cd30*/  IADD3.X R7, PT, PT, R5, UR8, RZ, P0, !PT ;  /* 0x0000000805077c10 */ /* 0x000fe200087fe4ff */
[----:B------:R-:W-:Y:S01]  /*1cd40*/  @P1 STS.128 [R0+0x16000], RZ ;  /* 0x016000ff00001388 */ /* 0x000fe20000000c00 */
[----:B------:R-:W1:Y:S03]  /*1cd50*/  LDCU UR8, c[0x0][0x50c] ;  /* 0x0000a180ff0877ac */ /* 0x000e660008000800 */
        /* <DEDUP_REMOVED lines=54> */
[----:B--2---:R-:W-:-:S03]  /*1d0c0*/  LOP3.LUT R4, R165, 0x2, RZ, 0xc0, !PT ;  /* 0x00000002a5047812 */ /* 0x004fc600078ec0ff */
[----:B------:R-:W-:Y:S01]  /*1d0d0*/  @P2 STS.128 [R0+0x15800], RZ ;  /* 0x015800ff00002388 */ /* 0x000fe20000000c00 */
[----:B------:R-:W-:-:S03]  /*1d0e0*/  ISETP.NE.AND P0, PT, R4, RZ, PT ;  /* 0x000000ff0400720c */ /* 0x000fc60003f05270 */
[----:B------:R-:W-:Y:S01]  /*1d0f0*/  @!PT LDS RZ, [RZ] ;  /* 0x00000000fffff984 */ /* 0x000fe20000000800 */
[----:B------:R-:W-:Y:S01]  /*1d100*/  @!PT LDS RZ, [RZ] ;  /* 0x00000000fffff984 */ /* 0x000fe20000000800 */
[----:B------:R-:W-:Y:S01]  /*1d110*/  @!PT LDS RZ, [RZ] ;  /* 0x00000000fffff984 */ /* 0x000fe20000000800 */
[----:B------:R2:W-:Y:S01]  /*1d120*/  @!P1 LDGSTS.E.BYPASS.LTC128B.128 [R0+0x17800], desc[UR4][R6.64+0x180] ;  /* 0x1780018006009fae */ /* 0x0005e2000b981a04 */
[----:B------:R-:W-:-:S03]  /*1d130*/  SEL R173, R2, 0xffffffe0, !P0 ;  /* 0xffffffe002ad7807 */ /* 0x000fc60004000000 */
[----:B------:R-:W-:Y:S01]  /*1d140*/  @P1 STS.128 [R0+0x17800], RZ ;  /* 0x017800ff00001388 */ /* 0x000fe20000000c00 */
[----:B------:R-:W-:Y:S02]  /*1d150*/  ISETP.NE.AND P0, PT, R167, RZ, PT ;  /* 0x000000ffa700720c */ /* 0x000fe40003f05270 */
[----:B------:R-:W-:Y:S01]  /*1d160*/  IADD3 R213, PT, PT, R173, R214, RZ ;  /* 0x000000d6add57210 */ /* 0x000fe20007ffe0ff */
[----:B------:R-:W-:Y:S01]  /*1d170*/  LDSM.16.M88.4 R180, [R214] ;  /* 0x00000000d6b4783b */ /* 0x000fe20000000200 */
[----:B------:R-:W-:Y:S01]  /*1d180*/  IMAD.IADD R208, R166, 0x1, R173 ;  /* 0x00000001a6d07824 */ /* 0x000fe200078e02ad */
[----:B------:R-:W-:Y:S02]  /*1d190*/  MOV R167, 0x40 ;  /* 0x0000004000a77802 */ /* 0x000fe40000000f00 */
[----:B------:R-:W3:Y:S02]  /*1d1a0*/  LDSM.16.M88.4 R20, [R209+UR6+0x8000] ;  /* 0x00800006d114783b */ /* 0x000ee40008000200 */
[----:B------:R-:W-:-:S02]  /*1d1b0*/  SEL R167, R167, 0xffffffc0, !P0 ;  /* 0xffffffc0a7a77807 */ /* 0x000fc40004000000 */
[----:B------:R-:W4:Y:S02]  /*1d1c0*/  LDSM.16.M88.4 R12, [R209+UR6+0x8800] ;  /* 0x00880006d10c783b */ /* 0x000f240008000200 */
[C---:B------:R-:W-:Y:S01]  /*1d1d0*/  IADD3 R210, PT, PT, R167.reuse, R214, RZ ;  /* 0x000000d6a7d27210 */ /* 0x040fe20007ffe0ff */
[----:B------:R-:W-:Y:S01]  /*1d1e0*/  IMAD.IADD R167, R167, 0x1, R166 ;  /* 0x00000001a7a77824 */ /* 0x000fe200078e02a6 */
[----:B------:R-:W5:Y:S02]  /*1d1f0*/  LDSM.16.M88.4 R188, [R209+UR6+0x9000] ;  /* 0x00900006d1bc783b */ /* 0x000f640008000200 */
[C---:B------:R-:W-:Y:S02]  /*1d200*/  IADD3 R211, PT, PT, R173.reuse, R210, RZ ;  /* 0x000000d2add37210 */ /* 0x040fe40007ffe0ff */
[----:B------:R-:W1:Y:S01]  /*1d210*/  LDSM.16.M88.4 R28, [R209+UR6+0x9800] ;  /* 0x00980006d11c783b */ /* 0x000e620008000200 */
[----:B------:R-:W-:-:S03]  /*1d220*/  IADD3 R166, PT, PT, R173, R167, RZ ;  /* 0x000000a7ada67210 */ /* 0x000fc60007ffe0ff */
        /* <DEDUP_REMOVED lines=89> */
[----:B------:R-:W1:Y:S07]  /*1d7c0*/  LDSM.16.M88.4 R172, [R209+UR6+0xc000] ;  /* 0x00c00006d1ac783b */ /* 0x000e6e0008000200 */
[C---:B----4-:R-:W-:Y:S08]  /*1d7d0*/  HMMA.16816.F32.BF16 R184, R28.reuse, R32, R184 ;  /* 0x000000201cb8723c */ /* 0x050ff000000418b8 */
[----:B------:R-:W-:Y:S01]  /*1d7e0*/  HMMA.16816.F32.BF16 R180, R28, R34, R180 ;  /* 0x000000221cb4723c */ /* 0x000fe200000418b4 */
[----:B------:R-:W4:Y:S07]  /*1d7f0*/  LDSM.16.M88.4 R32, [R209+UR6+0xd000] ;  /* 0x00d00006d120783b */ /* 0x000f2e0008000200 */
        /* <DEDUP_REMOVED lines=8> */
[----:B------:R-:W3:Y:S04]  /*1d880*/  LDSM.16.M88.4 R168, [R209+UR6+0xc800] ;  /* 0x00c80006d1a8783b */ /* 0x000ee80008000200 */
[----:B------:R-:W3:Y:S03]  /*1d890*/  LDSM.16.M88.4 R28, [R209+UR6+0xd800] ;  /* 0x00d80006d11c783b */ /* 0x000ee60008000200 */
        /* <DEDUP_REMOVED lines=47> */
[----:B------:R-:W1:Y:S07]  /*1db90*/  LDSM.16.M88.4 R8, [R209+UR6+0xe800] ;  /* 0x00e80006d108783b */ /* 0x000e6e0008000200 */
[C---:B--2---:R-:W-:Y:S08]  /*1dba0*/  HMMA.16816.F32.BF16 R200, R172.reuse, R4, R200 ;  /* 0x00000004acc8723c */ /* 0x044ff000000418c8 */
[C---:B------:R-:W-:Y:S01]  /*1dbb0*/  HMMA.16816.F32.BF16 R188, R172.reuse, R6, R188 ;  /* 0x00000006acbc723c */ /* 0x040fe200000418bc */
[----:B------:R-:W2:Y:S07]  /*1dbc0*/  LDSM.16.M88.4 R4, [R209+UR6+0xf000] ;  /* 0x00f00006d104783b */ /* 0x000eae0008000200 */
        /* <DEDUP_REMOVED lines=10> */
[----:B------:R-:W-:Y:S07]  /*1dc70*/  LDSM.16.M88.4 R24, [R209+UR6+0xf800] ;  /* 0x00f80006d118783b */ /* 0x000fee0008000200 */
        /* <DEDUP_REMOVED lines=173> */
.L_x_3271:
        /* <DEDUP_REMOVED lines=8> */
.L_x_3272:
        /* <DEDUP_REMOVED lines=92> */
.L_x_3270:
[----:B---3--:R-:W-:Y:S01]  /*1ed90*/  SHF.L.U32 R0, R165, 0x1, RZ ;  /* 0x00000001a5007819 */ /* 0x008fe200000006ff */
[----:B------:R-:W-:Y:S01]  /*1eda0*/  USHF.L.U32 UR4, UR22, 0x6, URZ ;  /* 0x0000000616047899 */ /* 0x000fe200080006ff */
[----:B------:R-:W-:Y:S01]  /*1edb0*/  IADD3 R201, PT, PT, R215, 0x10040, RZ ;  /* 0x00010040d7c97810 */ /* 0x000fe20007ffe0ff */
[----:B------:R-:W-:Y:S01]  /*1edc0*/  UISETP.GT.AND UP0, UPT, UR28, UR7, UPT ;  /* 0x000000071c00728c */ /* 0x000fe2000bf04270 */
[----:B------:R-:W-:-:S04]  /*1edd0*/  LOP3.LUT R0, R0, 0x6, RZ, 0xc0, !PT ;  /* 0x0000000600007812 */ /* 0x000fc800078ec0ff */
[----:B------:R-:W-:-:S04]  /*1ede0*/  LOP3.LUT R0, R0, UR4, RZ, 0xfc, !PT ;  /* 0x0000000400007c12 */ /* 0x000fc8000f8efcff */
[C---:B------:R-:W-:Y:S01]  /*1edf0*/  IADD3 R17, PT, PT, R0.reuse, -0x80, RZ ;  /* 0xffffff8000117810 */ /* 0x040fe20007ffe0ff */
[----:B------:R-:W2:Y:S01]  /*1ee00*/  LDCU UR4, c[0x0][0x45c] ;  /* 0x00008b80ff0477ac */ /* 0x000ea20008000800 */
[----:B------:R-:W-:Y:S02]  /*1ee10*/  IADD3 R19, PT, PT, R0, -0x7f, RZ ;  /* 0xffffff8100137810 */ /* 0x000fe40007ffe0ff */
[C---:B------:R-:W-:Y:S01]  /*1ee20*/  ISETP.GE.AND P1, PT, R17.reuse, R234, PT ;  /* 0x000000ea1100720c */ /* 0x040fe20003f26270 */
[----:B------:R-:W-:Y:S01]  /*1ee30*/  @UP0 UIADD3 UR22, UPT, UPT, UR22, -0x3, URZ ;  /* 0xfffffffd16160890 */ /* 0x000fe2000fffe0ff */
        /* <DEDUP_REMOVED lines=27> */
[C---:B------:R-:W-:Y:S02]  /*1eff0*/  IADD3 R165, PT, PT, R0.reuse, -0x70, RZ ;  /* 0xffffff9000a57810 */ /* 0x040fe40007ffe0ff */
[----:B------:R-:W-:Y:S02]  /*1f000*/  FSEL R17, R17, -INF , !P2 ;  /* 0xff80000011117808 */ /* 0x000fe40005000000 */
[C---:B------:R-:W-:Y:S02]  /*1f010*/  ISETP.GE.AND P3, PT, R165.reuse, R234, PT ;  /* 0x000000eaa500720c */ /* 0x040fe40003f66270 */
[----:B------:R-:W-:Y:S02]  /*1f020*/  ISETP.GE.AND P2, PT, R165, R232, PT ;  /* 0x000000e8a500720c */ /* 0x000fe40003f46270 */
[----:B------:R-:W-:Y:S02]  /*1f030*/  IADD3 R167, PT, PT, R0, -0x6f, RZ ;  /* 0xffffff9100a77810 */ /* 0x000fe40007ffe0ff */
[----:B------:R-:W-:-:S02]  /*1f040*/  FSEL R33, R20, -INF , !P6 ;  /* 0xff80000014217808 */ /* 0x000fc40007000000 */
[----:B------:R-:W-:Y:S02]  /*1f050*/  FSEL R21, R21, -INF , P1 ;  /* 0xff80000015157808 */ /* 0x000fe40000800000 */
[----:B------:R-:W-:Y:S02]  /*1f060*/  FSEL R20, R23, -INF , P0 ;  /* 0xff80000017147808 */ /* 0x000fe40000000000 */
[C---:B------:R-:W-:Y:S02]  /*1f070*/  ISETP.GE.AND P6, PT, R165.reuse, R233, PT ;  /* 0x000000e9a500720c */ /* 0x040fe40003fc6270 */
[----:B------:R-:W-:Y:S02]  /*1f080*/  ISETP.GE.AND P1, PT, R165, R224, PT ;  /* 0x000000e0a500720c */ /* 0x000fe40003f26270 */
[----:B------:R-:W-:Y:S02]  /*1f090*/  ISETP.GE.AND P0, PT, R167, R234, PT ;  /* 0x000000eaa700720c */ /* 0x000fe40003f06270 */
[----:B------:R-:W-:-:S02]  /*1f0a0*/  FSEL R24, R24, -INF , P3 ;  /* 0xff80000018187808 */ /* 0x000fc40001800000 */
[----:B-1----:R-:W-:Y:S02]  /*1f0b0*/  FSEL R28, R28, -INF , P2 ;  /* 0xff8000001c1c7808 */ /* 0x002fe40001000000 */
[----:B------:R-:W-:Y:S02]  /*1f0c0*/  IADD3 R165, PT, PT, R0, -0x68, RZ ;  /* 0xffffff9800a57810 */ /* 0x000fe40007ffe0ff */
[----:B------:R-:W-:Y:S02]  /*1f0d0*/  FSEL R197, R24, -INF , !P6 ;  /* 0xff80000018c57808 */ /* 0x000fe40007000000 */
[----:B------:R-:W-:Y:S02]  /*1f0e0*/  FSEL R171, R28, -INF , !P1 ;  /* 0xff8000001cab7808 */ /* 0x000fe40004800000 */
[----:B------:R-:W-:Y:S02]  /*1f0f0*/  FSEL R195, R25, -INF , P0 ;  /* 0xff80000019c37808 */ /* 0x000fe40000000000 */
[----:B------:R-:W-:-:S02]  /*1f100*/  ISETP.GE.AND P3, PT, R167, R232, PT ;  /* 0x000000e8a700720c */ /* 0x000fc40003f66270 */
[C---:B------:R-:W-:Y:S02]  /*1f110*/  ISETP.GE.AND P2, PT, R165.reuse, R234, PT ;  /* 0x000000eaa500720c */ /* 0x040fe40003f46270 */
[C---:B------:R-:W-:Y:S02]  /*1f120*/  ISETP.GE.AND P6, PT, R165.reuse, R233, PT ;  /* 0x000000e9a500720c */ /* 0x040fe40003fc6270 */
[C---:B------:R-:W-:Y:S02]  /*1f130*/  ISETP.GE.AND P1, PT, R165.reuse, R232, PT ;  /* 0x000000e8a500720c */ /* 0x040fe40003f26270 */
[----:B------:R-:W-:Y:S02]  /*1f140*/  ISETP.GE.AND P0, PT, R165, R224, PT ;  /* 0x000000e0a500720c */ /* 0x000fe40003f06270 */
[----:B------:R-:W-:Y:S02]  /*1f150*/  IADD3 R165, PT, PT, R0, -0x67, RZ ;  /* 0xffffff9900a57810 */ /* 0x000fe40007ffe0ff */
[----:B------:R-:W-:-:S02]  /*1f160*/  FSEL R23, R21, -INF , !P5 ;  /* 0xff80000015177808 */ /* 0x000fc40006800000 */
[----:B------:R-:W-:Y:S02]  /*1f170*/  FSEL R29, R29, -INF , P3 ;  /* 0xff8000001d1d7808 */ /* 0x000fe40001800000 */
[----:B------:R-:W-:Y:S02]  /*1f180*/  ISETP.GE.AND P5, PT, R167, R233, PT ;  /* 0x000000e9a700720c */ /* 0x000fe40003fa6270 */
[----:B------:R-:W-:Y:S02]  /*1f190*/  ISETP.GE.AND P3, PT, R165, R234, PT ;  /* 0x000000eaa500720c */ /* 0x000fe40003f66270 */
[----:B------:R-:W-:Y:S02]  /*1f1a0*/  FSEL R12, R12, -INF , P2 ;  /* 0xff8000000c0c7808 */ /* 0x000fe40001000000 */
[----:B------:R-:W-:Y:S02]  /*1f1b0*/  FSEL R9, R9, -INF , P1 ;  /* 0xff80000009097808 */ /* 0x000fe40000800000 */
[----:B------:R-:W-:-:S02]  /*1f1c0*/  FSEL R21, R20, -INF , !P4 ;  /* 0xff80000014157808 */ /* 0x000fc40006000000 */
[----:B------:R-:W-:Y:S02]  /*1f1d0*/  IADD3 R25, PT, PT, R0, -0x60, RZ ;  /* 0xffffffa000197810 */ /* 0x000fe40007ffe0ff */
[----:B------:R-:W-:Y:S02]  /*1f1e0*/  ISETP.GE.AND P4, PT, R167, R224, PT ;  /* 0x000000e0a700720c */ /* 0x000fe40003f86270 */
[----:B------:R-:W-:Y:S02]  /*1f1f0*/  FSEL R195, R195, -INF , !P5 ;  /* 0xff800000c3c37808 */ /* 0x000fe40006800000 */
[----:B------:R-:W-:Y:S02]  /*1f200*/  FSEL R175, R12, -INF , !P6 ;  /* 0xff8000000caf7808 */ /* 0x000fe40007000000 */
[----:B------:R-:W-:Y:S02]  /*1f210*/  FSEL R167, R9, -INF , !P0 ;  /* 0xff80000009a77808 */ /* 0x000fe40004000000 */
[----:B------:R-:W-:-:S02]  /*1f220*/  FSEL R8, R8, -INF , P3 ;  /* 0xff80000008087808 */ /* 0x000fc40001800000 */
[-C--:B------:R-:W-:Y:S02]  /*1f230*/  ISETP.GE.AND P5, PT, R165, R233.reuse, PT ;  /* 0x000000e9a500720c */ /* 0x080fe40003fa6270 */
[C---:B------:R-:W-:Y:S02]  /*1f240*/  ISETP.GE.AND P1, PT, R25.reuse, R234, PT ;  /* 0x000000ea1900720c */ /* 0x040fe40003f26270 */
[C---:B------:R-:W-:Y:S02]  /*1f250*/  ISETP.GE.AND P6, PT, R25.reuse, R233, PT ;  /* 0x000000e91900720c */ /* 0x040fe40003fc6270 */
[C---:B------:R-:W-:Y:S02]  /*1f260*/  ISETP.GE.AND P0, PT, R25.reuse, R232, PT ;  /* 0x000000e81900720c */ /* 0x040fe40003f06270 */
[----:B------:R-:W-:Y:S02]  /*1f270*/  ISETP.GE.AND P3, PT, R25, R224, PT ;  /* 0x000000e01900720c */ /* 0x000fe40003f66270 */
[----:B------:R-:W-:-:S02]  /*1f280*/  FSEL R169, R29, -INF , !P4 ;  /* 0xff8000001da97808 */ /* 0x000fc40006000000 */
[----:B------:R-:W-:Y:S02]  /*1f290*/  IADD3 R25, PT, PT, R0, -0x5f, RZ ;  /* 0xffffffa100197810 */ /* 0x000fe40007ffe0ff */
[----:B------:R-:W-:Y:S02]  /*1f2a0*/  ISETP.GE.AND P4, PT, R165, R232, PT ;  /* 0x000000e8a500720c */ /* 0x000fe40003f86270 */
[----:B------:R-:W-:Y:S02]  /*1f2b0*/  FSEL R173, R8, -INF , !P5 ;  /* 0xff80000008ad7808 */ /* 0x000fe40006800000 */
[----:B------:R-:W-:Y:S02]  /*1f2c0*/  ISETP.GE.AND P5, PT, R25, R234, PT ;  /* 0x000000ea1900720c */ /* 0x000fe40003fa6270 */
[----:B------:R-:W-:Y:S02]  /*1f2d0*/  FSEL R5, R5, -INF , P1 ;  /* 0xff80000005057808 */ /* 0x000fe40000800000 */
[----:B------:R-:W-:-:S02]  /*1f2e0*/  FSEL R13, R13, -INF , P0 ;  /* 0xff8000000d0d7808 */ /* 0x000fc40000000000 */
[----:B------:R-:W-:Y:S02]  /*1f2f0*/  ISETP.GE.AND P2, PT, R165, R224, PT ;  /* 0x000000e0a500720c */ /* 0x000fe40003f46270 */
[----:B------:R-:W-:Y:S02]  /*1f300*/  IADD3 R9, PT, PT, R0, -0x58, RZ ;  /* 0xffffffa800097810 */ /* 0x000fe40007ffe0ff */
[----:B------:R-:W-:Y:S02]  /*1f310*/  FSEL R4, R4, -INF , P4 ;  /* 0xff80000004047808 */ /* 0x000fe40002000000 */
[----:B------:R-:W-:Y:S02]  /*1f320*/  FSEL R237, R5, -INF , !P6 ;  /* 0xff80000005ed7808 */ /* 0x000fe40007000000 */
[----:B------:R-:W-:Y:S02]  /*1f330*/  FSEL R183, R13, -INF , !P3 ;  /* 0xff8000000db77808 */ /* 0x000fe40005800000 */
[----:B------:R-:W-:-:S02]  /*1f340*/  FSEL R10, R10, -INF , P5 ;  /* 0xff8000000a0a7808 */ /* 0x000fc40002800000 */
[-C--:B------:R-:W-:Y:S02]  /*1f350*/  ISETP.GE.AND P4, PT, R25, R233.reuse, PT ;  /* 0x000000e91900720c */ /* 0x080fe40003f86270 */
[----:B------:R-:W-:Y:S02]  /*1f360*/  FSEL R165, R4, -INF , !P2 ;  /* 0xff80000004a57808 */ /* 0x000fe40005000000 */
[C---:B------:R-:W-:Y:S01]  /*1f370*/  ISETP.GE.AND P0, PT, R9.reuse, R234, PT ;  /* 0x000000ea0900720c */ /* 0x040fe20003f06270 */
[----:B------:R-:W1:Y:S01]  /*1f380*/  S2R R4, SR_TID.X ;  /* 0x0000000000047919 */ /* 0x000e620000002100 */
[C---:B------:R-:W-:Y:S02]  /*1f390*/  ISETP.GE.AND P6, PT, R9.reuse, R233, PT ;  /* 0x000000e90900720c */ /* 0x040fe40003fc6270 */
[C---:B------:R-:W-:Y:S02]  /*1f3a0*/  ISETP.GE.AND P3, PT, R9.reuse, R232, PT ;  /* 0x000000e80900720c */ /* 0x040fe40003f66270 */
[----:B------:R-:W-:-:S02]  /*1f3b0*/  ISETP.GE.AND P5, PT, R9, R224, PT ;  /* 0x000000e00900720c */ /* 0x000fc40003fa6270 */
[C---:B------:R-:W-:Y:S02]  /*1f3c0*/  ISETP.GE.AND P2, PT, R25.reuse, R232, PT ;  /* 0x000000e81900720c */ /* 0x040fe40003f46270 */
[C---:B------:R-:W-:Y:S02]  /*1f3d0*/  IADD3 R9, PT, PT, R0.reuse, -0x57, RZ ;  /* 0xffffffa900097810 */ /* 0x040fe40007ffe0ff */
[----:B------:R-:W-:Y:S02]  /*1f3e0*/  IADD3 R5, PT, PT, R0, -0x50, RZ ;  /* 0xffffffb000057810 */ /* 0x000fe40007ffe0ff */
[----:B------:R-:W-:Y:S02]  /*1f3f0*/  FSEL R235, R10, -INF , !P4 ;  /* 0xff8000000aeb7808 */ /* 0x000fe40006000000 */
[----:B------:R-:W-:Y:S02]  /*1f400*/  ISETP.GE.AND P1, PT, R25, R224, PT ;  /* 0x000000e01900720c */ /* 0x000fe40003f26270 */
[----:B------:R-:W-:-:S02]  /*1f410*/  FSEL R11, R11, -INF , P2 ;  /* 0xff8000000b0b7808 */ /* 0x000fc40001000000 */
[-C--:B------:R-:W-:Y:S02]  /*1f420*/  ISETP.GE.AND P4, PT, R9, R234.reuse, PT ;  /* 0x000000ea0900720c */ /* 0x080fe40003f86270 */
[----:B------:R-:W-:Y:S02]  /*1f430*/  FSEL R14, R14, -INF , P0 ;  /* 0xff8000000e0e7808 */ /* 0x000fe40000000000 */
[----:B------:R-:W-:Y:S02]  /*1f440*/  FSEL R16, R16, -INF , P3 ;  /* 0xff80000010107808 */ /* 0x000fe40001800000 */
[----:B------:R-:W-:Y:S02]  /*1f450*/  ISETP.GE.AND P3, PT, R5, R234, PT ;  /* 0x000000ea0500720c */ /* 0x000fe40003f66270 */
[----:B------:R-:W-:Y:S02]  /*1f460*/  FSEL R181, R11, -INF , !P1 ;  /* 0xff8000000bb57808 */ /* 0x000fe40004800000 */
[----:B------:R-:W-:-:S02]  /*1f470*/  FSEL R225, R14, -INF , !P6 ;  /* 0xff8000000ee17808 */ /* 0x000fc40007000000 */
[----:B------:R-:W-:Y:S02]  /*1f480*/  FSEL R179, R16, -INF , !P5 ;  /* 0xff80000010b37808 */ /* 0x000fe40006800000 */
[----:B------:R-:W-:Y:S02]  /*1f490*/  FSEL R6, R6, -INF , P4 ;  /* 0xff80000006067808 */ /* 0x000fe40002000000 */
[----:B------:R-:W-:Y:S02]  /*1f4a0*/  FMNMX3.FTZ R8, R164, R31, R35, !PT ;  /* 0x0000001fa4087276 */ /* 0x000fe40007810023 */
[C---:B------:R-:W-:Y:S02]  /*1f4b0*/  ISETP.GE.AND P2, PT, R9.reuse, R233, PT ;  /* 0x000000e90900720c */ /* 0x040fe40003f46270 */
[C---:B------:R-:W-:Y:S02]  /*1f4c0*/  ISETP.GE.AND P0, PT, R9.reuse, R232, PT ;  /* 0x000000e80900720c */ /* 0x040fe40003f06270 */
[----:B------:R-:W-:-:S02]  /*1f4d0*/  ISETP.GE.AND P1, PT, R9, R224, PT ;  /* 0x000000e00900720c */ /* 0x000fc40003f26270 */
[C---:B------:R-:W-:Y:S02]  /*1f4e0*/  ISETP.GE.AND P6, PT, R5.reuse, R233, PT ;  /* 0x000000e90500720c */ /* 0x040fe40003fc6270 */
[C---:B------:R-:W-:Y:S02]  /*1f4f0*/  ISETP.GE.AND P5, PT, R5.reuse, R232, PT ;  /* 0x000000e80500720c */ /* 0x040fe40003fa6270 */
[----:B------:R-:W-:Y:S02]  /*1f500*/  ISETP.GE.AND P4, PT, R5, R224, PT ;  /* 0x000000e00500720c */ /* 0x000fe40003f86270 */
[----:B------:R-:W-:Y:S02]  /*1f510*/  FSEL R221, R7, -INF , P3 ;  /* 0xff80000007dd7808 */ /* 0x000fe40001800000 */
[C---:B------:R-:W-:Y:S02]  /*1f520*/  IADD3 R9, PT, PT, R0.reuse, -0x4f, RZ ;  /* 0xffffffb100097810 */ /* 0x040fe40007ffe0ff */
[----:B------:R-:W-:-:S02]  /*1f530*/  IADD3 R5, PT, PT, R0, -0x48, RZ ;  /* 0xffffffb800057810 */ /* 0x000fc40007ffe0ff */
[----:B------:R-:W-:Y:S02]  /*1f540*/  IADD3 R7, PT, PT, R0, -0x47, RZ ;  /* 0xffffffb900077810 */ /* 0x000fe40007ffe0ff */
[----:B------:R-:W-:Y:S02]  /*1f550*/  FMNMX3.FTZ R0, R3, R27, R19, !PT ;  /* 0x0000001b03007276 */ /* 0x000fe40007810013 */
[----:B------:R-:W-:Y:S02]  /*1f560*/  FMNMX3.FTZ R8, R8, R33, R23, !PT ;  /* 0x0000002108087276 */ /* 0x000fe40007810017 */
[----:B------:R-:W-:Y:S02]  /*1f570*/  FSEL R15, R15, -INF , P0 ;  /* 0xff8000000f0f7808 */ /* 0x000fe40000000000 */
[----:B------:R-:W-:Y:S02]  /*1f580*/  FMNMX3.FTZ R0, R0, R17, R21, !PT ;  /* 0x0000001100007276 */ /* 0x000fe40007810015 */
[----:B------:R-:W-:-:S02]  /*1f590*/  FMNMX3.FTZ R8, R8, R197, R195, !PT ;  /* 0x000000c508087276 */ /* 0x000fc400078100c3 */
[----:B------:R-:W-:Y:S02]  /*1f5a0*/  ISETP.GE.AND P0, PT, R9, R234, PT ;  /* 0x000000ea0900720c */ /* 0x000fe40003f06270 */
[----:B------:R-:W-:Y:S02]  /*1f5b0*/  FSEL R177, R15, -INF , !P1 ;  /* 0xff8000000fb17808 */ /* 0x000fe40004800000 */
[----:B------:R-:W-:Y:S01]  /*1f5c0*/  ISETP.GE.AND P1, PT, R9, R232, PT ;  /* 0x000000e80900720c */ /* 0x000fe20003f26270 */
[----:B------:R-:W-:Y:S01]  /*1f5d0*/  LDSM.16.MT88.4 R12, [R215+0x10000] ;  /* 0x01000000d70c783b */ /* 0x000fe20000004200 */
[----:B------:R-:W-:Y:S02]  /*1f5e0*/  FMNMX3.FTZ R0, R0, R171, R169, !PT ;  /* 0x000000ab00007276 */ /* 0x000fe400078100a9 */
[----:B------:R-:W-:Y:S02]  /*1f5f0*/  FMNMX3.FTZ R8, R8, R175, R173, !PT ;  /* 0x000000af08087276 */ /* 0x000fe400078100ad */
[----:B------:R-:W-:-:S02]  /*1f600*/  FSEL R26, R26, -INF , P0 ;  /* 0xff8000001a1a7808 */ /* 0x000fc40000000000 */
[----:B------:R-:W-:Y:S02]  /*1f610*/  FSEL R32, R32, -INF , P5 ;  /* 0xff80000020207808 */ /* 0x000fe40002800000 */
[C---:B------:R-:W-:Y:S02]  /*1f620*/  ISETP.GE.AND P0, PT, R5.reuse, R232, PT ;  /* 0x000000e80500720c */ /* 0x040fe40003f06270 */
[----:B------:R-:W-:Y:S02]  /*1f630*/  FSEL R223, R6, -INF , !P2 ;  /* 0xff80000006df7808 */ /* 0x000fe40005000000 */
[----:B------:R-:W-:Y:S02]  /*1f640*/  ISETP.GE.AND P5, PT, R5, R234, PT ;  /* 0x000000ea0500720c */ /* 0x000fe40003fa6270 */
[----:B------:R-:W-:Y:S02]  /*1f650*/  FSEL R18, R18, -INF , P1 ;  /* 0xff80000012127808 */ /* 0x000fe40000800000 */
[----:B------:R-:W-:-:S02]  /*1f660*/  FMNMX3.FTZ R0, R0, R167, R165, !PT ;  /* 0x000000a700007276 */ /* 0x000fc400078100a5 */
[----:B------:R-:W-:Y:S02]  /*1f670*/  ISETP.GE.AND P2, PT, R9, R233, PT ;  /* 0x000000e90900720c */ /* 0x000fe40003f46270 */
[----:B------:R-:W-:Y:S02]  /*1f680*/  ISETP.GE.AND P1, PT, R7, R234, PT ;  /* 0x000000ea0700720c */ /* 0x000fe40003f26270 */
[----:B------:R-:W-:Y:S02]  /*1f690*/  FMNMX3.FTZ R8, R8, R237, R235, !PT ;  /* 0x000000ed08087276 */ /* 0x000fe400078100eb */
[----:B------:R-:W-:Y:S02]  /*1f6a0*/  FSEL R166, R166, -INF , P0 ;  /* 0xff800000a6a67808 */ /* 0x000fe40000000000 */
[----:B------:R-:W-:Y:S02]  /*1f6b0*/  ISETP.GE.AND P3, PT, R9, R224, PT ;  /* 0x000000e00900720c */ /* 0x000fe40003f66270 */
[----:B------:R-:W-:-:S02]  /*1f6c0*/  FSEL R221, R221, -INF , !P6 ;  /* 0xff800000dddd7808 */ /* 0x000fc40007000000 */
[----:B------:R-:W-:Y:S02]  /*1f6d0*/  FSEL R30, R30, -INF , P5 ;  /* 0xff8000001e1e7808 */ /* 0x000fe40002800000 */
[----:B------:R-:W-:Y:S02]  /*1f6e0*/  ISETP.GE.AND P0, PT, R7, R232, PT ;  /* 0x000000e80700720c */ /* 0x000fe40003f06270 */
[----:B------:R-:W-:Y:S02]  /*1f6f0*/  FMNMX3.FTZ R0, R0, R183, R181, !PT ;  /* 0x000000b700007276 */ /* 0x000fe400078100b5 */
[-C--:B------:R-:W-:Y:S02]  /*1f700*/  ISETP.GE.AND P6, PT, R5, R233.reuse, PT ;  /* 0x000000e90500720c */ /* 0x080fe40003fc6270 */
[----:B------:R-:W-:Y:S02]  /*1f710*/  FSEL R219, R26, -INF , !P2 ;  /* 0xff8000001adb7808 */ /* 0x000fe40005000000 */
[----:B------:R-:W-:-:S02]  /*1f720*/  ISETP.GE.AND P5, PT, R7, R233, PT ;  /* 0x000000e90700720c */ /* 0x000fc40003fa6270 */
[----:B------:R-:W-:Y:S02]  /*1f730*/  FSEL R34, R34, -INF , P1 ;  /* 0xff80000022227808 */ /* 0x000fe40000800000 */
[----:B------:R-:W-:Y:S02]  /*1f740*/  FMNMX3.FTZ R8, R8, R225, R223, !PT ;  /* 0x000000e108087276 */ /* 0x000fe400078100df */
[-C--:B------:R-:W-:Y:S02]  /*1f750*/  ISETP.GE.AND P2, PT, R5, R224.reuse, PT ;  /* 0x000000e00500720c */ /* 0x080fe40003f46270 */
[----:B------:R-:W-:Y:S02]  /*1f760*/  ISETP.GE.AND P1, PT, R7, R224, PT ;  /* 0x000000e00700720c */ /* 0x000fe40003f26270 */
[----:B------:R-:W-:Y:S02]  /*1f770*/  FSEL R168, R168, -INF , P0 ;  /* 0xff800000a8a87808 */ /* 0x000fe40000000000 */
[----:B------:R-:W-:-:S02]  /*1f780*/  FSEL R211, R32, -INF , !P4 ;  /* 0xff80000020d37808 */ /* 0x000fc40006000000 */
[----:B------:R-:W-:Y:S02]  /*1f790*/  FSEL R209, R18, -INF , !P3 ;  /* 0xff80000012d17808 */ /* 0x000fe40005800000 */
[----:B------:R-:W-:Y:S02]  /*1f7a0*/  FMNMX3.FTZ R0, R0, R179, R177, !PT ;  /* 0x000000b300007276 */ /* 0x000fe400078100b1 */
[----:B------:R-:W-:Y:S02]  /*1f7b0*/  FSEL R217, R30, -INF , !P6 ;  /* 0xff8000001ed97808 */ /* 0x000fe40007000000 */
[----:B------:R-:W-:Y:S02]  /*1f7c0*/  FSEL R213, R34, -INF , !P5 ;  /* 0xff80000022d57808 */ /* 0x000fe40006800000 */
[----:B------:R-:W-:Y:S02]  /*1f7d0*/  FMNMX3.FTZ R8, R8, R221, R219, !PT ;  /* 0x000000dd08087276 */ /* 0x000fe400078100db */
[----:B------:R-:W-:-:S02]  /*1f7e0*/  FSEL R207, R166, -INF , !P2 ;  /* 0xff800000a6cf7808 */ /* 0x000fc40005000000 */
[----:B------:R-:W-:Y:S02]  /*1f7f0*/  FSEL R205, R168, -INF , !P1 ;  /* 0xff800000a8cd7808 */ /* 0x000fe40004800000 */
[----:B------:R-:W-:Y:S02]  /*1f800*/  FMNMX3.FTZ R0, R0, R211, R209, !PT ;  /* 0x000000d300007276 */ /* 0x000fe400078100d1 */
[----:B------:R-:W-:Y:S02]  /*1f810*/  FMNMX3.FTZ R8, R8, R217, R213, !PT ;  /* 0x000000d908087276 */ /* 0x000fe400078100d5 */
[----:B------:R-:W-:-:S03]  /*1f820*/  FMNMX3.FTZ R6, R0, R207, R205, !PT ;  /* 0x000000cf00067276 */ /* 0x000fc600078100cd */
[----:B------:R-:W3:Y:S04]  /*1f830*/  SHFL.BFLY PT, R7, R8, 0x2, 0x1f ;  /* 0x0c401f0008077f89 */ /* 0x000ee800000e0000 */
[----:B------:R-:W4:Y:S01]  /*1f840*/  SHFL.BFLY PT, R5, R6, 0x2, 0x1f ;  /* 0x0c401f0006057f89 */ /* 0x000f2200000e0000 */
[----:B---3--:R-:W-:Y:S02]  /*1f850*/  FMNMX.FTZ R7, R8, R7, !PT ;  /* 0x0000000708077209 */ /* 0x008fe40007810000 */
[----:B----4-:R-:W-:-:S03]  /*1f860*/  FMNMX.FTZ R5, R6, R5, !PT ;  /* 0x0000000506057209 */ /* 0x010fc60007810000 */
[----:B------:R-:W3:Y:S04]  /*1f870*/  SHFL.BFLY PT, R184, R7, 0x1, 0x1f ;  /* 0x0c201f0007b87f89 */ /* 0x000ee800000e0000 */
[----:B------:R-:W4:Y:S01]  /*1f880*/  SHFL.BFLY PT, R0, R5, 0x1, 0x1f ;  /* 0x0c201f0005007f89 */ /* 0x000f2200000e0000 */
[----:B---3--:R-:W-:Y:S02]  /*1f890*/  FMNMX.FTZ R184, R7, R184, !PT ;  /* 0x000000b807b87209 */ /* 0x008fe40007810000 */
[----:B----4-:R-:W-:-:S03]  /*1f8a0*/  FMNMX.FTZ R0, R5, R0, !PT ;  /* 0x0000000005007209 */ /* 0x010fc60007810000 */
[C---:B--2---:R-:W-:Y:S01]  /*1f8b0*/  FMUL.FTZ R206, R184.reuse, UR4 ;  /* 0x00000004b8ce7c20 */ /* 0x044fe20008410000 */
[----:B------:R-:W-:Y:S02]  /*1f8c0*/  FSETP.NEU.FTZ.AND P1, PT, R184, -INF , PT ;  /* 0xff800000b800780b */ /* 0x000fe40003f3d000 */
[C---:B------:R-:W-:Y:S01]  /*1f8d0*/  FSETP.NEU.FTZ.AND P0, PT, R0.reuse, -INF , PT ;  /* 0xff8000000000780b */ /* 0x040fe20003f1d000 */
[----:B------:R-:W-:Y:S01]  /*1f8e0*/  FMUL.FTZ R204, R0, UR4 ;  /* 0x0000000400cc7c20 */ /* 0x000fe20008410000 */
[----:B------:R-:W-:Y:S02]  /*1f8f0*/  FSEL R206, R206, RZ, P1 ;  /* 0x000000ffcece7208 */ /* 0x000fe40000800000 */
[----:B------:R-:W-:Y:S02]  /*1f900*/  FSEL R5, R184, RZ, P1 ;  /* 0x000000ffb8057208 */ /* 0x000fe40000800000 */
[----:B-1----:R-:W-:Y:S01]  /*1f910*/  R2P PR, R4, 0x6 ;  /* 0x0000000604007804 */ /* 0x002fe20000000000 */
[--C-:B------:R-:W-:Y:S01]  /*1f920*/  FFMA.FTZ R190, R31, UR4, -R206.reuse ;  /* 0x000000041fbe7c23 */ /* 0x100fe200080108ce */
        /* <DEDUP_REMOVED lines=450> */
.L_x_3267:
[----:B------:R-:W-:-:S12]  /*21550*/  UIADD3 UR22, UPT, UPT, UR28, -0x1, URZ ;  /* 0xffffffff1c167890 */ /* 0x000fd8000fffe0ff */
.L_x_3273:
        /* <DEDUP_REMOVED lines=24> */
[----:B------:R-:W4:Y:S01]  /*216e0*/  LDCU UR18, c[0x0][0x50c] ;  /* 0x0000a180ff1277ac */ /* 0x000f220008000800 */
        /* <DEDUP_REMOVED lines=11> */
[----:B------:R-:W1:Y:S01]  /*217a0*/  LDCU.64 UR14, c[0x0][0x3a8] ;  /* 0x00007500ff0e77ac */ /* 0x000e620008000a00 */
[----:B------:R-:W-:-:S02]  /*217b0*/  UIADD3 UR25, UPT, UPT, UR25, 0x40, URZ ;  /* 0x0000004019197890 */ /* 0x000fc4000fffe0ff */
[----:B--234-:R-:W-:-:S12]  /*217c0*/  ULEA UR6, UR6, UR16, 0x18 ;  /* 0x0000001006067291 */ /* 0x01cfd8000f8ec0ff */
.L_x_3278:
        /* <DEDUP_REMOVED lines=104> */
.L_x_3275:
        /* <DEDUP_REMOVED lines=42> */
[C---:B------:R-:W-:Y:S02]  /*220f0*/  IADD3 R222, PT, PT, R225.reuse, R216, RZ ;  /* 0x000000d8e1de7210 */ /* 0x040fe40007ffe0ff */
[-C--:B------:R-:W-:Y:S02]  /*22100*/  IADD3 R220, PT, PT, R216, R219.reuse, RZ ;  /* 0x000000dbd8dc7210 */ /* 0x080fe40007ffe0ff */
[----:B------:R-:W-:Y:S01]  /*22110*/  @P6 STS.128 [R243+0x10800], RZ ;  /* 0x010800fff3006388 */ /* 0x000fe20000000c00 */
[----:B------:R-:W-:Y:S02]  /*22120*/  IADD3 R221, PT, PT, R225, R184, RZ ;  /* 0x000000b8e1dd7210 */ /* 0x000fe40007ffe0ff */
        /* <DEDUP_REMOVED lines=63> */
[----:B------:R-:W4:Y:S05]  /*22520*/  LDSM.16.M88.4 R164, [R223+UR6+0x9800] ;  /* 0x00980006dfa4783b */ /* 0x000f2a0008000200 */
[----:B------:R-:W-:Y:S05]  /*22530*/  LDSM.16.M88.4 R168, [R222] ;  /* 0x00000000dea8783b */ /* 0x000fea0000000200 */
[----:B------:R-:W5:Y:S05]  /*22540*/  LDSM.16.M88.4 R172, [R220+0x8000] ;  /* 0x00800000dcac783b */ /* 0x000f6a0000000200 */
[----:B------:R-:W5:Y:S05]  /*22550*/  LDSM.16.M88.4 R176, [R220+0x8800] ;  /* 0x00880000dcb0783b */ /* 0x000f6a0000000200 */
        /* <DEDUP_REMOVED lines=14> */
[C---:B----4-:R-:W-:Y:S08]  /*22640*/  HMMA.16816.F32.BF16 R28, R32.reuse, R164, RZ ;  /* 0x000000a4201c723c */ /* 0x050ff000000418ff */
[----:B------:R-:W-:Y:S01]  /*22650*/  HMMA.16816.F32.BF16 R32, R32, R166, RZ ;  /* 0x000000a62020723c */ /* 0x000fe200000418ff */
[----:B------:R-:W1:Y:S07]  /*22660*/  LDSM.16.M88.4 R164, [R220+0x9000] ;  /* 0x00900000dca4783b */ /* 0x000e6e0000000200 */
[C---:B-----5:R-:W-:Y:S08]  /*22670*/  HMMA.16816.F32.BF16 R4, R168.reuse, R172, R4 ;  /* 0x000000aca804723c */ /* 0x060ff00000041804 */
        /* <DEDUP_REMOVED lines=214> */
[----:B------:R1:W1:Y:S01]  /*233e0*/  MUFU.TANH R12, R175 ;  /* 0x000000af000c7308 */ /* 0x0002620000002400 */
[C---:B---3--:R-:W-:Y:S03]  /*233f0*/  HMMA.16816.F32.BF16 R28, R188.reuse, R8, R28 ;  /* 0x00000008bc1c723c */ /* 0x048fe6000004181c */
[----:B------:R-:W-:Y:S01]  /*23400*/  FMUL.FTZ R8, R25, UR18 ;  /* 0x0000001219087c20 */ /* 0x000fe20008410000 */
[----:B----4-:R-:W-:Y:S05]  /*23410*/  FMUL.FTZ R20, R27, UR18 ;  /* 0x000000121b147c20 */ /* 0x010fea0008410000 */
[----:B------:R-:W3:Y:S01]  /*23420*/  MUFU.TANH R13, R13 ;  /* 0x0000000d000d7308 */ /* 0x000ee20000002400 */
[----:B------:R-:W-:Y:S09]  /*23430*/  HMMA.16816.F32.BF16 R32, R188, R10, R32 ;  /* 0x0000000abc20723c */ /* 0x000ff20000041820 */
[----:B------:R-:W4:Y:S01]  /*23440*/  MUFU.TANH R14, R14 ;  /* 0x0000000e000e7308 */ /* 0x000f220000002400 */
[----:B-----5:R-:W-:Y:S01]  /*23450*/  FMUL.FTZ R22, R28, UR18 ;  /* 0x000000121c167c20 */ /* 0x020fe20008410000 */
        /* <DEDUP_REMOVED lines=53> */
[----:B-1----:R-:W1:Y:S02]  /*237b0*/  F2I.FTZ.U32.TRUNC.NTZ R29, R28 ;  /* 0x0000001c001d7305 */ /* 0x002e64000021f000 */
        /* <DEDUP_REMOVED lines=12> */
[C---:B------:R-:W-:Y:S01]  /*23880*/  IMAD R9, R24.reuse, R10, R9 ;  /* 0x0000000a18097224 */ /* 0x040fe200078e0209 */
[----:B------:R-:W-:Y:S05]  /*23890*/  LOP3.LUT R10, RZ, R11, RZ, 0x33, !PT ;  /* 0x0000000bff0a7212 */ /* 0x000fea00078e33ff */
[----:B------:R-:W-:Y:S02]  /*238a0*/  @!P0 VIADD R23, R23, 0x1 ;  /* 0x0000000117178836 */ /* 0x000fe40000000000 */
[----:B------:R-:W-:Y:S01]  /*238b0*/  @!P0 IMAD.IADD R21, R21, 0x1, -R24 ;  /* 0x0000000115158824 */ /* 0x000fe200078e0a18 */
        /* <DEDUP_REMOVED lines=14> */
[----:B------:R-:W-:Y:S11]  /*239a0*/  ISETP.GE.AND P0, PT, R9, RZ, PT ;  /* 0x000000ff0900720c */ /* 0x000ff60003f06270 */
[----:B------:R-:W-:Y:S02]  /*239b0*/  @!UPT UIADD3 URZ, UPT, UPT, URZ, URZ, URZ ;  /* 0x000000fffffff290 */ /* 0x000fe4000fffe0ff */
        /* <DEDUP_REMOVED lines=25> */
.L_x_3277:
        /* <DEDUP_REMOVED lines=13> */
[----:B-1----:R-:W-:Y:S03]  /*23c20*/  IADD3 R30, P0, PT, R226, UR16, RZ ;  /* 0x00000010e21e7c10 */ /* 0x002fe6000ff1e0ff */
        /* <DEDUP_REMOVED lines=77> */
.L_x_3276:
[C---:B------:R-:W-:Y:S01]  /*24100*/  ISETP.GE.AND P4, PT, R237.reuse, R234, PT ;  /* 0x000000eaed00720c */ /* 0x040fe20003f86270 */
[----:B------:R-:W-:Y:S01]  /*24110*/  UISETP.GT.AND UP2, UPT, UR24, UR7, UPT ;  /* 0x000000071800728c */ /* 0x000fe2000bf44270 */
[----:B------:R-:W-:Y:S01]  /*24120*/  IADD3 R9, PT, PT, R237, -0x20, RZ ;  /* 0xffffffe0ed097810 */ /* 0x000fe20007ffe0ff */
[----:B------:R-:W-:Y:S01]  /*24130*/  UIADD3 UR25, UPT, UPT, UR25, -0x40, URZ ;  /* 0xffffffc019197890 */ /* 0x000fe2000fffe0ff */
[----:B-1----:R-:W-:Y:S02]  /*24140*/  FSEL R219, R219, -INF , P4 ;  /* 0xff800000dbdb7808 */ /* 0x002fe40002000000 */
[C---:B------:R-:W-:Y:S02]  /*24150*/  ISETP.GE.AND P4, PT, R237.reuse, R232, PT ;  /* 0x000000e8ed00720c */ /* 0x040fe40003f86270 */
[----:B------:R-:W-:Y:S02]  /*24160*/  IADD3 R167, PT, PT, R237, -0x1f, RZ ;  /* 0xffffffe1eda77810 */ /* 0x000fe40007ffe0ff */
[-C--:B------:R-:W-:Y:S02]  /*24170*/  ISETP.GE.AND P1, PT, R9, R234.reuse, PT ;  /* 0x000000ea0900720c */ /* 0x080fe40003f26270 */
[----:B------:R-:W-:Y:S02]  /*24180*/  FSEL R210, R210, -INF , P4 ;  /* 0xff800000d2d27808 */ /* 0x000fe40002000000 */
[----:B------:R-:W-:Y:S02]  /*24190*/  ISETP.GE.AND P4, PT, R167, R234, PT ;  /* 0x000000eaa700720c */ /* 0x000fe40003f86270 */
[----:B--2---:R-:W-:Y:S02]  /*241a0*/  IADD3 R11, PT, PT, R237, -0x18, RZ ;  /* 0xffffffe8ed0b7810 */ /* 0x004fe40007ffe0ff */
[----:B------:R-:W-:Y:S02]  /*241b0*/  FSEL R168, R168, -INF , P1 ;  /* 0xff800000a8a87808 */ /* 0x000fe40000800000 */
[----:B------:R-:W-:Y:S02]  /*241c0*/  FSEL R169, R169, -INF , P4 ;  /* 0xff800000a9a97808 */ /* 0x000fe40002000000 */
[----:B------:R-:W-:Y:S02]  /*241d0*/  ISETP.GE.AND P1, PT, R167, R232, PT ;  /* 0x000000e8a700720c */ /* 0x000fe40003f26270 */
[----:B------:R-:W-:Y:S02]  /*241e0*/  ISETP.GE.AND P4, PT, R11, R234, PT ;  /* 0x000000ea0b00720c */ /* 0x000fe40003f86270 */
[----:B------:R-:W-:Y:S02]  /*241f0*/  IADD3 R35, PT, PT, R237, -0x17, RZ ;  /* 0xffffffe9ed237810 */ /* 0x000fe40007ffe0ff */
[-C--:B------:R-:W-:Y:S02]  /*24200*/  ISETP.GE.AND P0, PT, R9, R232.reuse, PT ;  /* 0x000000e80900720c */ /* 0x080fe40003f06270 */
[----:B------:R-:W-:Y:S02]  /*24210*/  FSEL R171, R171, -INF , P1 ;  /* 0xff800000abab7808 */ /* 0x000fe40000800000 */
[-C--:B------:R-:W-:Y:S02]  /*24220*/  ISETP.GE.AND P1, PT, R11, R232.reuse, PT ;  /* 0x000000e80b00720c */ /* 0x080fe40003f26270 */
[----:B------:R-:W-:Y:S02]  /*24230*/  FSEL R164, R164, -INF , P4 ;  /* 0xff800000a4a47808 */ /* 0x000fe40002000000 */
[----:B------:R-:W-:Y:S02]  /*24240*/  IADD3 R31, PT, PT, R237, -0xf, RZ ;  /* 0xfffffff1ed1f7810 */ /* 0x000fe40007ffe0ff */
[----:B------:R-:W-:Y:S02]  /*24250*/  FSEL R170, R170, -INF , P0 ;  /* 0xff800000aaaa7808 */ /* 0x000fe40000000000 */
[----:B------:R-:W-:Y:S02]  /*24260*/  ISETP.GE.AND P4, PT, R35, R232, PT ;  /* 0x000000e82300720c */ /* 0x000fe40003f86270 */
[----:B------:R-:W-:Y:S02]  /*24270*/  IADD3 R33, PT, PT, R237, -0x10, RZ ;  /* 0xfffffff0ed217810 */ /* 0x000fe40007ffe0ff */
[-C--:B------:R-:W-:Y:S02]  /*24280*/  ISETP.GE.AND P0, PT, R35, R234.reuse, PT ;  /* 0x000000ea2300720c */ /* 0x080fe40003f06270 */
[----:B------:R-:W-:Y:S02]  /*24290*/  FSEL R10, R172, -INF , P1 ;  /* 0xff800000ac0a7808 */ /* 0x000fe40000800000 */
[----:B------:R-:W-:Y:S02]  /*242a0*/  ISETP.GE.AND P1, PT, R31, R234, PT ;  /* 0x000000ea1f00720c */ /* 0x000fe40003f26270 */
[----:B------:R-:W-:Y:S02]  /*242b0*/  FSEL R173, R173, -INF , P4 ;  /* 0xff800000adad7808 */ /* 0x000fe40002000000 */
[----:B------:R-:W-:Y:S02]  /*242c0*/  IADD3 R29, PT, PT, R237, -0x8, RZ ;  /* 0xfffffff8ed1d7810 */ /* 0x000fe40007ffe0ff */
[----:B------:R-:W-:Y:S02]  /*242d0*/  FSEL R24, R165, -INF , P0 ;  /* 0xff800000a5187808 */ /* 0x000fe40000000000 */
[----:B------:R-:W-:Y:S02]  /*242e0*/  ISETP.GE.AND P4, PT, R33, R232, PT ;  /* 0x000000e82100720c */ /* 0x000fe40003f86270 */
[----:B------:R-:W-:Y:S02]  /*242f0*/  IADD3 R27, PT, PT, R237, -0x7, RZ ;  /* 0xfffffff9ed1b7810 */ /* 0x000fe40007ffe0ff */
[-C--:B------:R-:W-:Y:S02]  /*24300*/  ISETP.GE.AND P0, PT, R33, R234.reuse, PT ;  /* 0x000000ea2100720c */ /* 0x080fe40003f06270 */
[----:B------:R-:W-:Y:S02]  /*24310*/  FSEL R177, R13, -INF , P1 ;  /* 0xff8000000db17808 */ /* 0x000fe40000800000 */
[-C--:B------:R-:W-:Y:S02]  /*24320*/  ISETP.GE.AND P1, PT, R29, R234.reuse, PT ;  /* 0x000000ea1d00720c */ /* 0x080fe40003f26270 */
[----:B------:R-:W-:Y:S02]  /*24330*/  FSEL R178, R14, -INF , P4 ;  /* 0xff8000000eb27808 */ /* 0x000fe40002000000 */
[----:B------:R-:W-:Y:S02]  /*24340*/  FSEL R179, R12, -INF , P0 ;  /* 0xff8000000cb37808 */ /* 0x000fe40000000000 */
[----:B------:R-:W-:Y:S02]  /*24350*/  ISETP.GE.AND P4, PT, R27, R234, PT ;  /* 0x000000ea1b00720c */ /* 0x000fe40003f86270 */
[----:B------:R-:W-:Y:S02]  /*24360*/  ISETP.GE.AND P0, PT, R31, R232, PT ;  /* 0x000000e81f00720c */ /* 0x000fe40003f06270 */
[----:B------:R-:W-:Y:S02]  /*24370*/  IADD3 R25, PT, PT, R237, 0x1, RZ ;  /* 0x00000001ed197810 */ /* 0x000fe40007ffe0ff */
[----:B------:R-:W-:Y:S02]  /*24380*/  FSEL R175, R4, -INF , P1 ;  /* 0xff80000004af7808 */ /* 0x000fe40000800000 */
[----:B------:R-:W-:Y:S02]  /*24390*/  FSEL R4, R5, -INF , P4 ;  /* 0xff80000005047808 */ /* 0x000fe40002000000 */
[----:B------:R-:W-:Y:S02]  /*243a0*/  FSEL R176, R15, -INF , P0 ;  /* 0xff8000000fb07808 */ /* 0x000fe40000000000 */
[----:B------:R-:W-:Y:S02]  /*243b0*/  ISETP.GE.AND P4, PT, R25, R234, PT ;  /* 0x000000ea1900720c */ /* 0x000fe40003f86270 */
[----:B------:R-:W-:Y:S02]  /*243c0*/  IADD3 R21, PT, PT, R237, 0x9, RZ ;  /* 0x00000009ed157810 */ /* 0x000fe40007ffe0ff */
[-C--:B------:R-:W-:Y:S02]  /*243d0*/  ISETP.GE.AND P0, PT, R29, R232.reuse, PT ;  /* 0x000000e81d00720c */ /* 0x080fe40003f06270 */
[----:B------:R-:W-:Y:S02]  /*243e0*/  ISETP.GE.AND P1, PT, R27, R232, PT ;  /* 0x000000e81b00720c */ /* 0x000fe40003f26270 */
[----:B------:R-:W-:Y:S02]  /*243f0*/  IADD3 R23, PT, PT, R237, 0x8, RZ ;  /* 0x00000008ed177810 */ /* 0x000fe40007ffe0ff */
[----:B------:R-:W-:Y:S02]  /*24400*/  FSEL R211, R3, -INF , P4 ;  /* 0xff80000003d37808 */ /* 0x000fe40002000000 */
[-C--:B------:R-:W-:Y:S02]  /*24410*/  ISETP.GE.AND P4, PT, R21, R234.reuse, PT ;  /* 0x000000ea1500720c */ /* 0x080fe40003f86270 */
[----:B------:R-:W-:Y:S02]  /*24420*/  FSEL R16, R16, -INF , P0 ;  /* 0xff80000010107808 */ /* 0x000fe40000000000 */
[----:B------:R-:W-:Y:S02]  /*24430*/  FSEL R17, R17, -INF , P1 ;  /* 0xff80000011117808 */ /* 0x000fe40000800000 */
[----:B------:R-:W-:Y:S02]  /*24440*/  ISETP.GE.AND P1, PT, R23, R234, PT ;  /* 0x000000ea1700720c */ /* 0x000fe40003f26270 */
[----:B------:R-:W-:Y:S02]  /*24450*/  IADD3 R19, PT, PT, R237, 0x10, RZ ;  /* 0x00000010ed137810 */ /* 0x000fe40007ffe0ff */
[----:B------:R-:W-:Y:S02]  /*24460*/  ISETP.GE.AND P0, PT, R25, R232, PT ;  /* 0x000000e81900720c */ /* 0x000fe40003f06270 */
[----:B------:R-:W-:Y:S02]  /*24470*/  FSEL R207, R8, -INF , P4 ;  /* 0xff80000008cf7808 */ /* 0x000fe40002000000 */
[----:B------:R-:W-:Y:S02]  /*24480*/  FSEL R6, R6, -INF , P0 ;  /* 0xff80000006067808 */ /* 0x000fe40000000000 */
[----:B------:R-:W-:Y:S02]  /*24490*/  FSEL R209, R7, -INF , P1 ;  /* 0xff80000007d17808 */ /* 0x000fe40000800000 */
[----:B------:R-:W-:Y:S02]  /*244a0*/  ISETP.GE.AND P4, PT, R19, R234, PT ;  /* 0x000000ea1300720c */ /* 0x000fe40003f86270 */
[-C--:B------:R-:W-:Y:S02]  /*244b0*/  ISETP.GE.AND P0, PT, R23, R232.reuse, PT ;  /* 0x000000e81700720c */ /* 0x080fe40003f06270 */
[----:B------:R-:W-:Y:S02]  /*244c0*/  ISETP.GE.AND P1, PT, R21, R232, PT ;  /* 0x000000e81500720c */ /* 0x000fe40003f26270 */
[CC--:B------:R-:W-:Y:S02]  /*244d0*/  ISETP.GE.AND P6, PT, R9.reuse, R233.reuse, PT ;  /* 0x000000e90900720c */ /* 0x0c0fe40003fc6270 */
[----:B------:R-:W-:Y:S02]  /*244e0*/  ISETP.GE.AND P5, PT, R9, R224, PT ;  /* 0x000000e00900720c */ /* 0x000fe40003fa6270 */
[----:B------:R-:W-:Y:S02]  /*244f0*/  IADD3 R9, PT, PT, R237, 0x11, RZ ;  /* 0x00000011ed097810 */ /* 0x000fe40007ffe0ff */
[----:B------:R-:W-:Y:S02]  /*24500*/  FSEL R22, R22, -INF , P4 ;  /* 0xff80000016167808 */ /* 0x000fe40002000000 */
[----:B------:R-:W-:Y:S02]  /*24510*/  FSEL R20, R20, -INF , P1 ;  /* 0xff80000014147808 */ /* 0x000fe40000800000 */
[----:B------:R-:W-:Y:S02]  /*24520*/  FSEL R18, R18, -INF , P0 ;  /* 0xff80000012127808 */ /* 0x000fe40000000000 */
[----:B------:R-:W-:Y:S02]  /*24530*/  ISETP.GE.AND P4, PT, R19, R232, PT ;  /* 0x000000e81300720c */ /* 0x000fe40003f86270 */
[----:B------:R-:W-:Y:S02]  /*24540*/  ISETP.GE.AND P0, PT, R9, R234, PT ;  /* 0x000000ea0900720c */ /* 0x000fe40003f06270 */
[CC--:B------:R-:W-:Y:S02]  /*24550*/  ISETP.GE.AND P1, PT, R237.reuse, R233.reuse, PT ;  /* 0x000000e9ed00720c */ /* 0x0c0fe40003f26270 */
[----:B------:R-:W-:Y:S02]  /*24560*/  IADD3 R15, PT, PT, R237, 0x19, RZ ;  /* 0x00000019ed0f7810 */ /* 0x000fe40007ffe0ff */
[----:B------:R-:W-:Y:S02]  /*24570*/  FSEL R194, R194, -INF , P4 ;  /* 0xff800000c2c27808 */ /* 0x000fe40002000000 */
[----:B------:R-:W-:Y:S02]  /*24580*/  ISETP.GE.AND P4, PT, R9, R232, PT ;  /* 0x000000e80900720c */ /* 0x000fe40003f86270 */
[----:B------:R-:W-:Y:S02]  /*24590*/  FSEL R219, R219, -INF , !P1 ;  /* 0xff800000dbdb7808 */ /* 0x000fe40004800000 */
[----:B------:R-:W-:Y:S02]  /*245a0*/  FSEL R195, R195, -INF , P0 ;  /* 0xff800000c3c37808 */ /* 0x000fe40000000000 */
[----:B------:R-:W-:Y:S02]  /*245b0*/  ISETP.GE.AND P1, PT, R15, R234, PT ;  /* 0x000000ea0f00720c */ /* 0x000fe40003f26270 */
[C---:B------:R-:W-:Y:S02]  /*245c0*/  ISETP.GE.AND P0, PT, R237.reuse, R224, PT ;  /* 0x000000e0ed00720c */ /* 0x040fe40003f06270 */
[----:B------:R-:W-:Y:S02]  /*245d0*/  IADD3 R3, PT, PT, R237, 0x18, RZ ;  /* 0x00000018ed037810 */ /* 0x000fe40007ffe0ff */
[----:B------:R-:W-:Y:S02]  /*245e0*/  FSEL R190, R190, -INF , P4 ;  /* 0xff800000bebe7808 */ /* 0x000fe40002000000 */
[----:B------:R-:W-:Y:S02]  /*245f0*/  FSEL R210, R210, -INF , !P0 ;  /* 0xff800000d2d27808 */ /* 0x000fe40004000000 */
[----:B------:R-:W-:Y:S02]  /*24600*/  FSEL R181, R181, -INF , P1 ;  /* 0xff800000b5b57808 */ /* 0x000fe40000800000 */
[----:B------:R-:W-:Y:S02]  /*24610*/  ISETP.GE.AND P4, PT, R3, R234, PT ;  /* 0x000000ea0300720c */ /* 0x000fe40003f86270 */
[-C--:B------:R-:W-:Y:S02]  /*24620*/  ISETP.GE.AND P0, PT, R15, R232.reuse, PT ;  /* 0x000000e80f00720c */ /* 0x080fe40003f06270 */
[----:B------:R-:W-:Y:S02]  /*24630*/  ISETP.GE.AND P1, PT, R3, R232, PT ;  /* 0x000000e80300720c */ /* 0x000fe40003f26270 */
[----:B------:R-:W-:Y:S02]  /*24640*/  FSEL R182, R182, -INF , P4 ;  /* 0xff800000b6b67808 */ /* 0x000fe40002000000 */
[----:B------:R-:W-:Y:S02]  /*24650*/  FSEL R165, R26, -INF , P0 ;  /* 0xff8000001aa57808 */ /* 0x000fe40000000000 */
[CC--:B------:R-:W-:Y:S02]  /*24660*/  ISETP.GE.AND P4, PT, R167.reuse, R233.reuse, PT ;  /* 0x000000e9a700720c */ /* 0x0c0fe40003f86270 */
[----:B------:R-:W-:Y:S02]  /*24670*/  FSEL R166, R166, -INF , P1 ;  /* 0xff800000a6a67808 */ /* 0x000fe40000800000 */
[-C--:B------:R-:W-:Y:S02]  /*24680*/  ISETP.GE.AND P0, PT, R167, R224.reuse, PT ;  /* 0x000000e0a700720c */ /* 0x080fe40003f06270 */
[CC--:B------:R-:W-:Y:S02]  /*24690*/  ISETP.GE.AND P1, PT, R11.reuse, R233.reuse, PT ;  /* 0x000000e90b00720c */ /* 0x0c0fe40003f26270 */
[----:B------:R-:W-:Y:S02]  /*246a0*/  FSEL R13, R168, -INF , !P6 ;  /* 0xff800000a80d7808 */ /* 0x000fe40007000000 */
[-C--:B------:R-:W-:Y:S02]  /*246b0*/  ISETP.GE.AND P6, PT, R11, R224.reuse, PT ;  /* 0x000000e00b00720c */ /* 0x080fe40003fc6270 */
[----:B------:R-:W-:Y:S02]  /*246c0*/  FSEL R11, R169, -INF , !P4 ;  /* 0xff800000a90b7808 */ /* 0x000fe40006000000 */
[----:B------:R-:W-:Y:S02]  /*246d0*/  FSEL R12, R171, -INF , !P0 ;  /* 0xff800000ab0c7808 */ /* 0x000fe40004000000 */
[-C--:B------:R-:W-:Y:S02]  /*246e0*/  ISETP.GE.AND P4, PT, R35, R233.reuse, PT ;  /* 0x000000e92300720c */ /* 0x080fe40003f86270 */
[----:B------:R-:W-:Y:S02]  /*246f0*/  FSEL R7, R164, -INF , !P1 ;  /* 0xff800000a4077808 */ /* 0x000fe40004800000 */
[CC--:B------:R-:W-:Y:S02]  /*24700*/  ISETP.GE.AND P0, PT, R33.reuse, R233.reuse, PT ;  /* 0x000000e92100720c */ /* 0x0c0fe40003f06270 */
[-C--:B------:R-:W-:Y:S02]  /*24710*/  ISETP.GE.AND P1, PT, R33, R224.reuse, PT ;  /* 0x000000e02100720c */ /* 0x080fe40003f26270 */
[----:B------:R-:W-:Y:S02]  /*24720*/  FSEL R5, R24, -INF , !P4 ;  /* 0xff80000018057808 */ /* 0x000fe40006000000 */
[-C--:B------:R-:W-:Y:S02]  /*24730*/  ISETP.GE.AND P4, PT, R31, R233.reuse, PT ;  /* 0x000000e91f00720c */ /* 0x080fe40003f86270 */
[----:B------:R-:W-:Y:S02]  /*24740*/  FSEL R179, R179, -INF , !P0 ;  /* 0xff800000b3b37808 */ /* 0x000fe40004000000 */
[----:B------:R-:W-:Y:S02]  /*24750*/  FSEL R178, R178, -INF , !P1 ;  /* 0xff800000b2b27808 */ /* 0x000fe40004800000 */
[-C--:B------:R-:W-:Y:S02]  /*24760*/  ISETP.GE.AND P0, PT, R29, R224.reuse, PT ;  /* 0x000000e01d00720c */ /* 0x080fe40003f06270 */
[-C--:B------:R-:W-:Y:S02]  /*24770*/  ISETP.GE.AND P1, PT, R27, R224.reuse, PT ;  /* 0x000000e01b00720c */ /* 0x080fe40003f26270 */
[----:B------:R-:W-:Y:S02]  /*24780*/  FSEL R14, R170, -INF , !P5 ;  /* 0xff800000aa0e7808 */ /* 0x000fe40006800000 */
[----:B------:R-:W-:Y:S02]  /*24790*/  FSEL R177, R177, -INF , !P4 ;  /* 0xff800000b1b17808 */ /* 0x000fe40006000000 */
[-C--:B------:R-:W-:Y:S02]  /*247a0*/  ISETP.GE.AND P5, PT, R35, R224.reuse, PT ;  /* 0x000000e02300720c */ /* 0x080fe40003fa6270 */
[----:B------:R-:W-:Y:S02]  /*247b0*/  FSEL R174, R16, -INF , !P0 ;  /* 0xff80000010ae7808 */ /* 0x000fe40004000000 */
[----:B------:R-:W-:Y:S02]  /*247c0*/  FSEL R172, R17, -INF , !P1 ;  /* 0xff80000011ac7808 */ /* 0x000fe40004800000 */
[-C--:B------:R-:W-:Y:S02]  /*247d0*/  ISETP.GE.AND P4, PT, R27, R233.reuse, PT ;  /* 0x000000e91b00720c */ /* 0x080fe40003f86270 */
[-C--:B------:R-:W-:Y:S02]  /*247e0*/  ISETP.GE.AND P0, PT, R23, R224.reuse, PT ;  /* 0x000000e01700720c */ /* 0x080fe40003f06270 */
[----:B------:R-:W-:Y:S02]  /*247f0*/  ISETP.GE.AND P1, PT, R21, R233, PT ;  /* 0x000000e91500720c */ /* 0x000fe40003f26270 */
[----:B------:R-:W-:Y:S02]  /*24800*/  FSEL R8, R173, -INF , !P5 ;  /* 0xff800000ad087808 */ /* 0x000fe40006800000 */
[----:B------:R-:W-:Y:S02]  /*24810*/  FSEL R173, R4, -INF , !P4 ;  /* 0xff80000004ad7808 */ /* 0x000fe40006000000 */
[----:B------:R-:W-:Y:S02]  /*24820*/  FMNMX3.FTZ R4, R0, R13, R11, !PT ;  /* 0x0000000d00047276 */ /* 0x000fe4000781000b */
[----:B------:R-:W-:Y:S02]  /*24830*/  FSEL R207, R207, -INF , !P1 ;  /* 0xff800000cfcf7808 */ /* 0x000fe40004800000 */
[----:B------:R-:W-:Y:S02]  /*24840*/  FSEL R206, R18, -INF , !P0 ;  /* 0xff80000012ce7808 */ /* 0x000fe40004000000 */
[----:B------:R-:W-:Y:S02]  /*24850*/  FSEL R10, R10, -INF , !P6 ;  /* 0xff8000000a0a7808 */ /* 0x000fe40007000000 */
[CC--:B------:R-:W-:Y:S02]  /*24860*/  ISETP.GE.AND P1, PT, R9.reuse, R233.reuse, PT ;  /* 0x000000e90900720c */ /* 0x0c0fe40003f26270 */
[-C--:B------:R-:W-:Y:S02]  /*24870*/  ISETP.GE.AND P0, PT, R9, R224.reuse, PT ;  /* 0x000000e00900720c */ /* 0x080fe40003f06270 */
[----:B------:R-:W-:Y:S02]  /*24880*/  ISETP.GE.AND P6, PT, R31, R224, PT ;  /* 0x000000e01f00720c */ /* 0x000fe40003fc6270 */
[----:B------:R-:W-:Y:S02]  /*24890*/  FMNMX3.FTZ R9, R2, R14, R12, !PT ;  /* 0x0000000e02097276 */ /* 0x000fe4000781000c */
[----:B------:R-:W-:Y:S02]  /*248a0*/  ISETP.GE.AND P5, PT, R29, R233, PT ;  /* 0x000000e91d00720c */ /* 0x000fe40003fa6270 */
[----:B------:R-:W-:Y:S02]  /*248b0*/  FMNMX3.FTZ R4, R4, R7, R5, !PT ;  /* 0x0000000704047276 */ /* 0x000fe40007810005 */
[----:B------:R-:W-:Y:S02]  /*248c0*/  FSEL R176, R176, -INF , !P6 ;  /* 0xff800000b0b07808 */ /* 0x000fe40007000000 */
[----:B------:R-:W-:Y:S02]  /*248d0*/  FMNMX3.FTZ R9, R9, R10, R8, !PT ;  /* 0x0000000a09097276 */ /* 0x000fe40007810008 */
[----:B------:R-:W-:Y:S02]  /*248e0*/  ISETP.GE.AND P4, PT, R23, R233, PT ;  /* 0x000000e91700720c */ /* 0x000fe40003f86270 */
[----:B------:R-:W-:Y:S02]  /*248f0*/  FSEL R175, R175, -INF , !P5 ;  /* 0xff800000afaf7808 */ /* 0x000fe40006800000 */
[----:B------:R-:W-:Y:S02]  /*24900*/  FMNMX3.FTZ R4, R4, R179, R177, !PT ;  /* 0x000000b304047276 */ /* 0x000fe400078100b1 */
[----:B------:R-:W-:Y:S02]  /*24910*/  ISETP.GE.AND P6, PT, R25, R233, PT ;  /* 0x000000e91900720c */ /* 0x000fe40003fc6270 */
[----:B------:R-:W-:Y:S02]  /*24920*/  FMNMX3.FTZ R9, R9, R178, R176, !PT ;  /* 0x000000b209097276 */ /* 0x000fe400078100b0 */
[-C--:B------:R-:W-:Y:S02]  /*24930*/  ISETP.GE.AND P5, PT, R25, R224.reuse, PT ;  /* 0x000000e01900720c */ /* 0x080fe40003fa6270 */
[----:B------:R-:W-:Y:S02]  /*24940*/  FSEL R209, R209, -INF , !P4 ;  /* 0xff800000d1d17808 */ /* 0x000fe40006000000 */
[----:B------:R-:W-:Y:S02]  /*24950*/  FMNMX3.FTZ R4, R4, R175, R173, !PT ;  /* 0x000000af04047276 */ /* 0x000fe400078100ad */
[----:B------:R-:W-:Y:S02]  /*24960*/  FSEL R211, R211, -INF , !P6 ;  /* 0xff800000d3d37808 */ /* 0x000fe40007000000 */
[-C--:B------:R-:W-:Y:S02]  /*24970*/  ISETP.GE.AND P4, PT, R19, R224.reuse, PT ;  /* 0x000000e01300720c */ /* 0x080fe40003f86270 */
[----:B------:R-:W-:Y:S02]  /*24980*/  ISETP.GE.AND P6, PT, R21, R224, PT ;  /* 0x000000e01500720c */ /* 0x000fe40003fc6270 */
[----:B------:R-:W-:Y:S02]  /*24990*/  FMNMX3.FTZ R9, R9, R174, R172, !PT ;  /* 0x000000ae09097276 */ /* 0x000fe400078100ac */
[----:B------:R-:W-:Y:S02]  /*249a0*/  FSEL R208, R6, -INF , !P5 ;  /* 0xff80000006d07808 */ /* 0x000fe40006800000 */
[----:B------:R-:W-:Y:S02]  /*249b0*/  ISETP.GE.AND P5, PT, R19, R233, PT ;  /* 0x000000e91300720c */ /* 0x000fe40003fa6270 */
[----:B------:R-:W-:Y:S02]  /*249c0*/  FSEL R195, R195, -INF , !P1 ;  /* 0xff800000c3c37808 */ /* 0x000fe40004800000 */
[----:B------:R-:W-:Y:S02]  /*249d0*/  FSEL R194, R194, -INF , !P4 ;  /* 0xff800000c2c27808 */ /* 0x000fe40006000000 */
[----:B------:R-:W-:Y:S02]  /*249e0*/  FMNMX3.FTZ R4, R4, R219, R211, !PT ;  /* 0x000000db04047276 */ /* 0x000fe400078100d3 */
[CC--:B------:R-:W-:Y:S02]  /*249f0*/  ISETP.GE.AND P1, PT, R3.reuse, R233.reuse, PT ;  /* 0x000000e90300720c */ /* 0x0c0fe40003f26270 */
[----:B------:R-:W-:Y:S02]  /*24a00*/  ISETP.GE.AND P4, PT, R3, R224, PT ;  /* 0x000000e00300720c */ /* 0x000fe40003f86270 */
[----:B------:R-:W-:Y:S02]  /*24a10*/  FSEL R204, R20, -INF , !P6 ;  /* 0xff80000014cc7808 */ /* 0x000fe40007000000 */
[----:B------:R-:W-:Y:S02]  /*24a20*/  FMNMX3.FTZ R3, R9, R210, R208, !PT ;  /* 0x000000d209037276 */ /* 0x000fe400078100d0 */
[----:B------:R-:W-:Y:S02]  /*24a30*/  FSEL R197, R22, -INF , !P5 ;  /* 0xff80000016c57808 */ /* 0x000fe40006800000 */
[C---:B------:R-:W-:Y:S02]  /*24a40*/  ISETP.GE.AND P6, PT, R15.reuse, R233, PT ;  /* 0x000000e90f00720c */ /* 0x040fe40003fc6270 */
[----:B------:R-:W-:Y:S02]  /*24a50*/  FMNMX3.FTZ R4, R4, R209, R207, !PT ;  /* 0x000000d104047276 */ /* 0x000fe400078100cf */
[----:B------:R-:W-:Y:S02]  /*24a60*/  ISETP.GE.AND P5, PT, R15, R224, PT ;  /* 0x000000e00f00720c */ /* 0x000fe40003fa6270 */
        /* <DEDUP_REMOVED lines=474> */
.L_x_3274:
        /* <DEDUP_REMOVED lines=323> */
.L_x_3280:
[----:B------:R-:W-:Y:S05]  /*27c40*/  BSYNC.RECONVERGENT B0 ;  /* 0x0000000000007941 */ /* 0x000fea0003800200 */
.L_x_3279:
        /* <DEDUP_REMOVED lines=25> */
.L_x_3282:
[----:B------:R-:W-:Y:S05]  /*27de0*/  BSYNC.RECONVERGENT B0 ;  /* 0x0000000000007941 */ /* 0x000fea0003800200 */
.L_x_3281:
        /* <DEDUP_REMOVED lines=26> */
.L_x_3284:
[----:B------:R-:W-:Y:S05]  /*27f90*/  BSYNC.RECONVERGENT B0 ;  /* 0x0000000000007941 */ /* 0x000fea0003800200 */
.L_x_3283:
        /* <DEDUP_REMOVED lines=24> */
.L_x_3286:
[----:B------:R-:W-:Y:S05]  /*28120*/  BSYNC.RECONVERGENT B0 ;  /* 0x0000000000007941 */ /* 0x000fea0003800200 */
.L_x_3285:
        /* <DEDUP_REMOVED lines=23> */
.L_x_3288:
[----:B------:R-:W-:Y:S05]  /*282a0*/  BSYNC.RECONVERGENT B0 ;  /* 0x0000000000007941 */ /* 0x000fea0003800200 */
.L_x_3287:
        /* <DEDUP_REMOVED lines=24> */
.L_x_3290:
[----:B------:R-:W-:Y:S05]  /*28430*/  BSYNC.RECONVERGENT B0 ;  /* 0x0000000000007941 */ /* 0x000fea0003800200 */
.L_x_3289:
        /* <DEDUP_REMOVED lines=24> */
.L_x_3292:
[----:B------:R-:W-:Y:S05]  /*285c0*/  BSYNC.RECONVERGENT B0 ;  /* 0x0000000000007941 */ /* 0x000fea0003800200 */
.L_x_3291:
        /* <DEDUP_REMOVED lines=24> */
.L_x_3294:
[----:B------:R-:W-:Y:S05]  /*28750*/  BSYNC.RECONVERGENT B0 ;  /* 0x0000000000007941 */ /* 0x000fea0003800200 */
.L_x_3293:
        /* <DEDUP_REMOVED lines=24> */
.L_x_3295:
        /* <DEDUP_REMOVED lines=10> */
.L_x_7475:


//--------------------- .text._ZN5flash24flash_fwd_splitkv_kernelI23Flash_fwd_kernel_traitsILi256ELi64ELi64ELi4ELb0ELb0EN7cutlass10bfloat16_tE19Flash_kernel_traitsILi256ELi64ELi64ELi4ES3_EELb0ELb0ELb0ELb0ELb1ELb0ELb0ELb0EEEvNS_16Flash_fwd_paramsE --------------------------
	.section	.text._ZN5flash24flash_fwd_splitkv_kernelI23Flash_fwd_kernel_traitsILi256ELi64ELi64ELi4ELb0ELb0EN7cutlass10bfloat16_tE19Flash_kernel_traitsILi256ELi64ELi64ELi4ES3_EELb0ELb0ELb0ELb0ELb1ELb0ELb0ELb0EEEvNS_16Flash_fwd_paramsE,"ax",@progbits
	.align	128
        .global         _ZN5flash24flash_fwd_splitkv_kernelI23Flash_fwd_kernel_traitsILi256ELi64ELi64ELi4ELb0ELb0EN7cutlass10bfloat16_tE19Flash_kernel_traitsILi256ELi64ELi64ELi4ES3_EELb0ELb0ELb0ELb0ELb1ELb0ELb0ELb0EEEvNS_16Flash_fwd_paramsE
        .type           _ZN5flash24flash_fwd_splitkv_kernelI23Flash_fwd_kernel_traitsILi256ELi64ELi64ELi4ELb0ELb0EN7cutlass10bfloat16_tE19Flash_kernel_traitsILi256ELi64ELi64ELi4ES3_EELb0ELb0ELb0ELb0ELb1ELb0ELb0ELb0EEEvNS_16Flash_fwd_paramsE,@function
        .size           _ZN5flash24flash_fwd_splitkv_kernelI23Flash_fwd_kernel_traitsILi256ELi64ELi64ELi4ELb0ELb0EN7cutlass10bfloat16_tE19Flash_kernel_traitsILi256ELi64ELi64ELi4ES3_EELb0ELb0ELb0ELb0ELb1ELb0ELb0ELb0EEEvNS_16Flash_fwd_paramsE,(.L_x_7476 - _ZN5flash24flash_fwd_splitkv_kernelI23Flash_fwd_kernel_traitsILi256ELi64ELi64ELi4ELb0ELb0EN7cutlass10bfloat16_tE19Flash_kernel_traitsILi256ELi64ELi64ELi4ES3_EELb0ELb0ELb0ELb0ELb1ELb0ELb0ELb0EEEvNS_16Flash_fwd_paramsE)
        .other          _ZN5flash24flash_fwd_splitkv_kernelI23Flash_fwd_kernel_traitsILi256ELi64ELi64ELi4ELb0ELb0EN7cutlass10bfloat16_tE19Flash_kernel_traitsILi256ELi64ELi64ELi4ES3_EELb0ELb0ELb0ELb0ELb1ELb0ELb0ELb0EEEvNS_16Flash_fwd_paramsE,@"STO_CUDA_ENTRY STV_DEFAULT"
_ZN5flash24flash_fwd_splitkv_kernelI23Flash_fwd_kernel_traitsILi256ELi64ELi64ELi4ELb0ELb0EN7cutlass10bfloat16_tE19Flash_kernel_traitsILi256ELi64ELi64ELi4ES3_EELb0ELb0ELb0ELb0ELb1ELb0ELb0ELb0EEEvNS_16Flash_fwd_paramsE:
.text._ZN5flash24flash_fwd_splitkv_kernelI23Flash_fwd_kernel_traitsILi256ELi64ELi64ELi4ELb0ELb0EN7cutlass10bfloat16_tE19Flash_kernel_traitsILi256ELi64ELi64ELi4ES3_EELb0ELb0ELb0ELb0ELb1ELb0ELb0ELb0EEEvNS_16Flash_fwd_paramsE:
        /* <DEDUP_REMOVED lines=41> */
[----:B------:R-:W-:Y:S02]  /*0290*/  IMAD.U32 R7, RZ, RZ, UR11 ;  /* 0x0000000bff077e24 */ /* 0x000fe4000f8e00ff */
[----:B------:R-:W-:Y:S01]  /*02a0*/  IMAD.U32 R8, RZ, RZ, UR4 ;  /* 0x00000004ff087e24 */ /* 0x000fe2000f8e00ff */
[----:B------:R-:W1:Y:S01]  /*02b0*/  S2UR UR23, SR_CTAID.X ;  /* 0x00000000001779c3 */ /* 0x000e620000002500 */
[----:B------:R-:W-:Y:S01]  /*02c0*/  IMAD.U32 R9, RZ, RZ, UR5 ;  /* 0x00000005ff097e24 */ /* 0x000fe2000f8e00ff */
[----:B------:R-:W4:Y:S01]  /*02d0*/  @!P3 LDG.E R4, desc[UR18][R6.64] ;  /* 0x000000120604b981 */ /* 0x000f22000c1e1900 */
[----:B------:R-:W3:Y:S03]  /*02e0*/  @!UP4 LDCU UR24, c[0x0][0x434] ;  /* 0x00008680ff18c7ac */ /* 0x000ee60008000800 */
[----:B------:R2:W5:Y:S01]  /*02f0*/  @P0 LDG.E R0, desc[UR18][R8.64] ;  /* 0x0000001208000981 */ /* 0x000562000c1e1900 */
[----:B------:R-:W-:Y:S01]  /*0300*/  UMOV UR16, 0xffffffff ;  /* 0xffffffff00107882 */ /* 0x000fe20000000000 */
[----:B------:R-:W-:Y:S01]  /*0310*/  UISETP.NE.U32.AND UP1, UPT, UR6, URZ, UPT ;  /* 0x000000ff0600728c */ /* 0x000fe2000bf25070 */
[----:B------:R-:W-:-:S02]  /*0320*/  UMOV UR25, 0xffffffff ;  /* 0xffffffff00197882 */ /* 0x000fc40000000000 */
[----:B------:R-:W-:Y:S01]  /*0330*/  UMOV UR6, URZ ;  /* 0x000000ff00067c82 */ /* 0x000fe20008000000 */
[----:B------:R-:W-:Y:S01]  /*0340*/  UISETP.NE.AND.EX UP1, UPT, UR7, URZ, UPT, UP1 ;  /* 0x000000ff0700728c */ /* 0x000fe2000bf25310 */
[----:B------:R-:W2:Y:S10]  /*0350*/  @!UP0 LDCU UR10, c[0x0][0x43c] ;  /* 0x00008780ff0a87ac */ /* 0x000eb40008000800 */
[----:B------:R-:W2:Y:S01]  /*0360*/  @!UP1 LDCU UR7, c[0x0][0x438] ;  /* 0x00008700ff0797ac */ /* 0x000ea20008000800 */
[----:B-1----:R-:W-:Y:S01]  /*0370*/  USHF.L.U32 UR23, UR23, 0x6, URZ ;  /* 0x0000000617177899 */ /* 0x002fe200080006ff */
[----:B--2---:R-:W-:-:S02]  /*0380*/  @P4 R2UR UR16, R5 ;  /* 0x00000000051042ca */ /* 0x004fc400000e0000 */
[----:B---3--:R-:W-:-:S13]  /*0390*/  @P2 R2UR UR4, R2 ;  /* 0x00000000020422ca */ /* 0x008fda00000e0000 */
[----:B------:R-:W-:Y:S01]  /*03a0*/  @UP4 UIADD3 UR24, UPT, UPT, UR4, -UR16, URZ ;  /* 0x8000001004184290 */ /* 0x000fe2000fffe0ff */
[----:B------:R-:W1:Y:S01]  /*03b0*/  @!UP0 LDCU.64 UR4, c[0x0][0x488] ;  /* 0x00009100ff0487ac */ /* 0x000e620008000a00 */
[----:B----4-:R-:W-:Y:S02]  /*03c0*/  @P1 R2UR UR6, R3 ;  /* 0x00000000030612ca */ /* 0x010fe400000e0000 */
[----:B------:R-:W-:-:S06]  /*03d0*/  UISETP.GT.AND UP2, UPT, UR24, UR23, UPT ;  /* 0x000000171800728c */ /* 0x000fcc000bf44270 */
        /* <DEDUP_REMOVED lines=8> */
[----:B---3--:R-:W-:Y:S02]  /*0460*/  @!P2 R2UR UR7, R3 ;  /* 0x000000000307a2ca */ /* 0x008fe400000e0000 */
.L_x_3296:
        /* <DEDUP_REMOVED lines=26> */
[----:B------:R-:W-:Y:S01]  /*0610*/  MOV R5, RZ ;  /* 0x000000ff00057202 */ /* 0x000fe20000000f00 */
[----:B------:R-:W-:Y:S01]  /*0620*/  BSSY.RECONVERGENT B0, `(.L_x_3298) ;  /* 0x000002b000007945 */ /* 0x000fe20003800200 */
[----:B------:R-:W-:Y:S01]  /*0630*/  SHF.R.U32.HI R2, RZ, 0x3, R219 ;  /* 0x00000003ff027819 */ /* 0x000fe200000116db */
[----:B------:R-:W2:Y:S01]  /*0640*/  LDCU UR6, c[0x0][0x3e0] ;  /* 0x00007c00ff0677ac */ /* 0x000ea20008000800 */
[----:B------:R-:W-:Y:S02]  /*0650*/  LOP3.LUT R4, R4, 0x38, RZ, 0xc0, !PT ;  /* 0x0000003804047812 */ /* 0x000fe400078ec0ff */
[----:B------:R-:W-:Y:S01]  /*0660*/  IADD3 R3, PT, PT, R2, 0x30, RZ ;  /* 0x0000003002037810 */ /* 0x000fe20007ffe0ff */
[----:B------:R-:W3:Y:S01]  /*0670*/  LDCU UR10, c[0x0][0x434] ;  /* 0x00008680ff0a77ac */ /* 0x000ee20008000800 */
[----:B------:R-:W4:Y:S01]  /*0680*/  @!UP0 LDCU.64 UR8, c[0x0][0x400] ;  /* 0x00008000ff0887ac */ /* 0x000f220008000a00 */
[----:B------:R-:W-:Y:S01]  /*0690*/  UIADD3 UR24, UPT, UPT, -UR23, UR24, URZ ;  /* 0x0000001817187290 */ /* 0x000fe2000fffe1ff */
[----:B-1----:R-:W-:Y:S01]  /*06a0*/  IMAD.U32 R6, RZ, RZ, UR4 ;  /* 0x00000004ff067e24 */ /* 0x002fe2000f8e00ff */
[----:B------:R-:W-:Y:S01]  /*06b0*/  @UP0 UIMAD.WIDE.U32 UR14, UR16, UR4, URZ ;  /* 0x00000004100e02a5 */ /* 0x000fe2000f8e00ff */
[----:B------:R-:W-:-:S02]  /*06c0*/  IMAD.U32 R0, RZ, RZ, UR5 ;  /* 0x00000005ff007e24 */ /* 0x000fc4000f8e00ff */
[----:B------:R-:W-:Y:S01]  /*06d0*/  IMAD.WIDE.U32 R6, R6, UR23, R4 ;  /* 0x0000001706067c25 */ /* 0x000fe2000f8e0004 */
[----:B------:R-:W-:Y:S01]  /*06e0*/  IADD3 R5, PT, PT, R2, 0x10, RZ ;  /* 0x0000001002057810 */ /* 0x000fe20007ffe0ff */
[----:B--2---:R-:W-:Y:S01]  /*06f0*/  UIMAD UR6, UR7, UR6, UR21 ;  /* 0x00000006070672a4 */ /* 0x004fe2000f8e0215 */
[----:B------:R-:W-:Y:S01]  /*0700*/  ISETP.GE.AND P1, PT, R3, UR24, PT ;  /* 0x0000001803007c0c */ /* 0x000fe2000bf26270 */
[----:B------:R-:W-:Y:S01]  /*0710*/  IMAD R0, R0, UR23, R7 ;  /* 0x0000001700007c24 */ /* 0x000fe2000f8e0207 */
[----:B------:R-:W-:Y:S01]  /*0720*/  ISETP.GE.AND P3, PT, R5, UR24, PT ;  /* 0x0000001805007c0c */ /* 0x000fe2000bf66270 */
[----:B------:R-:W-:Y:S01]  /*0730*/  VIADD R4, R2, 0x20 ;  /* 0x0000002002047836 */ /* 0x000fe20000000000 */
[----:B---3--:R-:W-:Y:S02]  /*0740*/  UIMAD UR10, UR6, UR10, UR23 ;  /* 0x0000000a060a72a4 */ /* 0x008fe4000f8e0217 */
[----:B----4-:R-:W-:Y:S02]  /*0750*/  @!UP0 UIMAD.WIDE.U32 UR12, UR22, UR8, URZ ;  /* 0x00000008160c82a5 */ /* 0x010fe4000f8e00ff */
[----:B------:R-:W-:-:S02]  /*0760*/  ISETP.GE.AND P2, PT, R4, UR24, PT ;  /* 0x0000001804007c0c */ /* 0x000fc4000bf46270 */
[----:B------:R-:W-:Y:S01]  /*0770*/  @!UP0 UIMAD UR11, UR22, UR9, UR13 ;  /* 0x00000009160b82a4 */ /* 0x000fe2000f8e020d */
[----:B------:R-:W1:Y:S01]  /*0780*/  LDCU.64 UR8, c[0x0][0x410] ;  /* 0x00008200ff0877ac */ /* 0x000e620008000a00 */
[----:B------:R-:W-:Y:S01]  /*0790*/  @UP0 UIMAD UR11, UR16, UR5, UR15 ;  /* 0x00000005100b02a4 */ /* 0x000fe2000f8e020f */
[----:B------:R-:W-:Y:S02]  /*07a0*/  @UP0 UMOV UR12, UR14 ;  /* 0x0000000e000c0c82 */ /* 0x000fe40008000000 */
[----:B------:R-:W-:-:S04]  /*07b0*/  IADD3 R6, P0, PT, R6, UR12, RZ ;  /* 0x0000000c06067c10 */ /* 0x000fc8000ff1e0ff */
[----:B------:R-:W-:Y:S02]  /*07c0*/  IADD3.X R7, PT, PT, R0, UR11, RZ, P0, !PT ;  /* 0x0000000b00077c10 */ /* 0x000fe400087fe4ff */
[----:B------:R-:W-:Y:S01]  /*07d0*/  ISETP.GE.AND P0, PT, R2, UR24, PT ;  /* 0x0000001802007c0c */ /* 0x000fe2000bf06270 */
[----:B-1----:R-:W-:Y:S01]  /*07e0*/  IMAD.U32 R5, RZ, RZ, UR8 ;  /* 0x00000008ff057e24 */ /* 0x002fe2000f8e00ff */
[----:B------:R-:W-:-:S03]  /*07f0*/  MOV R9, UR9 ;  /* 0x0000000900097c02 */ /* 0x000fc60008000f00 */
[----:B------:R-:W-:-:S04]  /*0800*/  IMAD.WIDE.U32 R4, R5, UR21, R6 ;  /* 0x0000001505047c25 */ /* 0x000fc8000f8e0006 */
[----:B------:R-:W-:-:S04]  /*0810*/  IMAD R9, R9, UR21, R5 ;  /* 0x0000001509097c24 */ /* 0x000fc8000f8e0205 */
[----:B------:R-:W-:Y:S05]  /*0820*/  @P0 BRA `(.L_x_3299) ;  /* 0x0000000000280947 */ /* 0x000fea0003800000 */
[----:B------:R-:W1:Y:S01]  /*0830*/  LDCU.64 UR6, c[0x0][0x3f0] ;  /* 0x00007e00ff0677ac */ /* 0x000e620008000a00 */
[----:B------:R-:W-:-:S05]  /*0840*/  MOV R8, R4 ;  /* 0x0000000400087202 */ /* 0x000fca0000000f00 */
[----:B------:R-:W-:-:S04]  /*0850*/  IMAD.WIDE.U32 R6, R2, UR4, R8 ;  /* 0x0000000402067c25 */ /* 0x000fc8000f8e0008 */
[----:B------:R-:W-:Y:S01]  /*0860*/  IMAD R0, R2, UR5, R7 ;  /* 0x0000000502007c24 */ /* 0x000fe2000f8e0207 */
[----:B-1----:R-:W-:-:S04]  /*0870*/  LEA R10, P0, R6, UR6, 0x1 ;  /* 0x00000006060a7c11 */ /* 0x002fc8000f8008ff */
[----:B------:R-:W-:-:S05]  /*0880*/  LEA.HI.X R11, R6, UR7, R0, 0x1, P0 ;  /* 0x00000007060b7c11 */ /* 0x000fca00080f0c00 */
[----:B------:R1:W-:Y:S04]  /*0890*/  STG.E.128 desc[UR18][R10.64], RZ ;  /* 0x000000ff0a007986 */ /* 0x0003e8000c101d12 */
[----:B------:R1:W-:Y:S04]  /*08a0*/  STG.E.128 desc[UR18][R10.64+0x80], RZ ;  /* 0x000080ff0a007986 */ /* 0x0003e8000c101d12 */
[----:B------:R1:W-:Y:S04]  /*08b0*/  STG.E.128 desc[UR18][R10.64+0x100], RZ ;  /* 0x000100ff0a007986 */ /* 0x0003e8000c101d12 */
[----:B------:R1:W-:Y:S02]  /*08c0*/  STG.E.128 desc[UR18][R10.64+0x180], RZ ;  /* 0x000180ff0a007986 */ /* 0x0003e4000c101d12 */
.L_x_3299:
[----:B------:R-:W-:Y:S05]  /*08d0*/  BSYNC.RECONVERGENT B0 ;  /* 0x0000000000007941 */ /* 0x000fea0003800200 */
.L_x_3298:
[----:B------:R-:W-:Y:S04]  /*08e0*/  BSSY.RECONVERGENT B0, `(.L_x_3300) ;  /* 0x0000011000007945 */ /* 0x000fe80003800200 */
[----:B------:R-:W-:Y:S05]  /*08f0*/  @P3 BRA `(.L_x_3301) ;  /* 0x00000000003c3947 */ /* 0x000fea0003800000 */
[----:B------:R-:W1:Y:S01]  /*0900*/  LDCU.64 UR6, c[0x0][0x3f0] ;  /* 0x00007e00ff0677ac */ /* 0x000e620008000a00 */
[----:B------:R-:W-:Y:S01]  /*0910*/  IADD3 R3, P0, PT, R2, 0x10, RZ ;  /* 0x0000001002037810 */ /* 0x000fe20007f1e0ff */
[----:B------:R-:W-:Y:S01]  /*0920*/  IMAD.MOV.U32 R6, RZ, RZ, R4 ;  /* 0x000000ffff067224 */ /* 0x000fe200078e0004 */
[----:B------:R-:W-:-:S03]  /*0930*/  MOV R7, R9 ;  /* 0x0000000900077202 */ /* 0x000fc60000000f00 */
[----:B------:R-:W-:Y:S02]  /*0940*/  IMAD.X R0, RZ, RZ, RZ, P0 ;  /* 0x000000ffff007224 */ /* 0x000fe400000e06ff */
[----:B------:R-:W-:-:S04]  /*0950*/  IMAD.WIDE.U32 R6, R3, UR4, R6 ;  /* 0x0000000403067c25 */ /* 0x000fc8000f8e0006 */
[----:B------:R-:W-:-:S04]  /*0960*/  IMAD R0, R0, UR4, RZ ;  /* 0x0000000400007c24 */ /* 0x000fc8000f8e02ff */
[----:B------:R-:W-:Y:S01]  /*0970*/  IMAD R0, R3, UR5, R0 ;  /* 0x0000000503007c24 */ /* 0x000fe2000f8e0200 */
[----:B-1----:R-:W-:-:S04]  /*0980*/  LEA R10, P0, R6, UR6, 0x1 ;  /* 0x00000006060a7c11 */ /* 0x002fc8000f8008ff */
[----:B------:R-:W-:-:S04]  /*0990*/  IADD3 R3, PT, PT, R7, R0, RZ ;  /* 0x0000000007037210 */ /* 0x000fc80007ffe0ff */
[----:B------:R-:W-:-:S05]  /*09a0*/  LEA.HI.X R11, R6, UR7, R3, 0x1, P0 ;  /* 0x00000007060b7c11 */ /* 0x000fca00080f0c03 */
[----:B------:R2:W-:Y:S04]  /*09b0*/  STG.E.128 desc[UR18][R10.64], RZ ;  /* 0x000000ff0a007986 */ /* 0x0005e8000c101d12 */
[----:B------:R2:W-:Y:S04]  /*09c0*/  STG.E.128 desc[UR18][R10.64+0x80], RZ ;  /* 0x000080ff0a007986 */ /* 0x0005e8000c101d12 */
[----:B------:R2:W-:Y:S04]  /*09d0*/  STG.E.128 desc[UR18][R10.64+0x100], RZ ;  /* 0x000100ff0a007986 */ /* 0x0005e8000c101d12 */
[----:B------:R2:W-:Y:S02]  /*09e0*/  STG.E.128 desc[UR18][R10.64+0x180], RZ ;  /* 0x000180ff0a007986 */ /* 0x0005e4000c101d12 */
.L_x_3301:
[----:B------:R-:W-:Y:S05]  /*09f0*/  BSYNC.RECONVERGENT B0 ;  /* 0x0000000000007941 */ /* 0x000fea0003800200 */
.L_x_3300:
        /* <DEDUP_REMOVED lines=10> */
[----:B-12---:R-:W-:-:S04]  /*0aa0*/  LEA R10, P0, R6, UR6, 0x1 ;  /* 0x00000006060a7c11 */ /* 0x006fc8000f8008ff */
[----:B------:R-:W-:-:S04]  /*0ab0*/  IADD3 R3, PT, PT, R7, R0, RZ ;  /* 0x0000000007037210 */ /* 0x000fc80007ffe0ff */
[----:B------:R-:W-:-:S05]  /*0ac0*/  LEA.HI.X R11, R6, UR7, R3, 0x1, P0 ;  /* 0x00000007060b7c11 */ /* 0x000fca00080f0c03 */
[----:B------:R3:W-:Y:S04]  /*0ad0*/  STG.E.128 desc[UR18][R10.64], RZ ;  /* 0x000000ff0a007986 */ /* 0x0007e8000c101d12 */
[----:B------:R3:W-:Y:S04]  /*0ae0*/  STG.E.128 desc[UR18][R10.64+0x80], RZ ;  /* 0x000080ff0a007986 */ /* 0x0007e8000c101d12 */
[----:B------:R3:W-:Y:S04]  /*0af0*/  STG.E.128 desc[UR18][R10.64+0x100], RZ ;  /* 0x000100ff0a007986 */ /* 0x0007e8000c101d12 */
[----:B------:R3:W-:Y:S02]  /*0b00*/  STG.E.128 desc[UR18][R10.64+0x180], RZ ;  /* 0x000180ff0a007986 */ /* 0x0007e4000c101d12 */
.L_x_3303:
[----:B------:R-:W-:Y:S05]  /*0b10*/  BSYNC.RECONVERGENT B0 ;  /* 0x0000000000007941 */ /* 0x000fea0003800200 */
.L_x_3302:
[----:B------:R-:W-:Y:S04]  /*0b20*/  BSSY.RECONVERGENT B0, `(.L_x_3304) ;  /* 0x0000010000007945 */ /* 0x000fe80003800200 */
[----:B------:R-:W-:Y:S05]  /*0b30*/  @P1 BRA `(.L_x_3305) ;  /* 0x0000000000381947 */ /* 0x000fea0003800000 */
[----:B------:R-:W4:Y:S01]  /*0b40*/  LDCU.64 UR6, c[0x0][0x3f0] ;  /* 0x00007e00ff0677ac */ /* 0x000f220008000a00 */
[----:B------:R-:W-:Y:S02]  /*0b50*/  IADD3 R3, P0, PT, R2, 0x30, RZ ;  /* 0x0000003002037810 */ /* 0x000fe40007f1e0ff */
[----:B------:R-:W-:Y:S02]  /*0b60*/  MOV R5, R9 ;  /* 0x0000000900057202 */ /* 0x000fe40000000f00 */
[----:B------:R-:W-:Y:S01]  /*0b70*/  IADD3.X R0, PT, PT, RZ, RZ, RZ, P0, !PT ;  /* 0x000000ffff007210 */ /* 0x000fe200007fe4ff */
[----:B------:R-:W-:-:S04]  /*0b80*/  IMAD.WIDE.U32 R4, R3, UR4, R4 ;  /* 0x0000000403047c25 */ /* 0x000fc8000f8e0004 */
[----:B------:R-:W-:-:S04]  /*0b90*/  IMAD R0, R0, UR4, RZ ;  /* 0x0000000400007c24 */ /* 0x000fc8000f8e02ff */
[----:B------:R-:W-:Y:S01]  /*0ba0*/  IMAD R3, R3, UR5, R0 ;  /* 0x0000000503037c24 */ /* 0x000fe2000f8e0200 */
[----:B----4-:R-:W-:-:S04]  /*0bb0*/  LEA R6, P0, R4, UR6, 0x1 ;  /* 0x0000000604067c11 */ /* 0x010fc8000f8008ff */
[----:B------:R-:W-:-:S04]  /*0bc0*/  IADD3 R3, PT, PT, R5, R3, RZ ;  /* 0x0000000305037210 */ /* 0x000fc80007ffe0ff */
[----:B------:R-:W-:-:S05]  /*0bd0*/  LEA.HI.X R7, R4, UR7, R3, 0x1, P0 ;  /* 0x0000000704077c11 */ /* 0x000fca00080f0c03 */
[----:B------:R4:W-:Y:S04]  /*0be0*/  STG.E.128 desc[UR18][R6.64], RZ ;  /* 0x000000ff06007986 */ /* 0x0009e8000c101d12 */
[----:B------:R4:W-:Y:S04]  /*0bf0*/  STG.E.128 desc[UR18][R6.64+0x80], RZ ;  /* 0x000080ff06007986 */ /* 0x0009e8000c101d12 */
[----:B------:R4:W-:Y:S04]  /*0c00*/  STG.E.128 desc[UR18][R6.64+0x100], RZ ;  /* 0x000100ff06007986 */ /* 0x0009e8000c101d12 */
[----:B------:R4:W-:Y:S02]  /*0c10*/  STG.E.128 desc[UR18][R6.64+0x180], RZ ;  /* 0x000180ff06007986 */ /* 0x0009e4000c101d12 */
.L_x_3305:
[----:B------:R-:W-:Y:S05]  /*0c20*/  BSYNC.RECONVERGENT B0 ;  /* 0x0000000000007941 */ /* 0x000fea0003800200 */
.L_x_3304:
[----:B------:R-:W5:Y:S01]  /*0c30*/  LDCU.64 UR6, c[0x0][0x420] ;  /* 0x00008400ff0677ac */ /* 0x000f620008000a00 */
[----:B------:R-:W-:Y:S01]  /*0c40*/  LOP3.LUT P4, R219, R219, 0x7, RZ, 0xc0, !PT ;  /* 0x00000007dbdb7812 */ /* 0x000fe2000788c0ff */
[----:B------:R-:W-:Y:S01]  /*0c50*/  IMAD.U32 R0, RZ, RZ, UR10 ;  /* 0x0000000aff007e24 */ /* 0x000fe2000f8e00ff */
[C---:B------:R-:W-:Y:S02]  /*0c60*/  IADD3 R3, P0, PT, R2.reuse, UR10, RZ ;  /* 0x0000000a02037c10 */ /* 0x040fe4000ff1e0ff */
[----:B------:R-:W-:Y:S02]  /*0c70*/  ISETP.GE.OR P4, PT, R2, UR24, P4 ;  /* 0x0000001802007c0c */ /* 0x000fe4000a786670 */
[C---:B------:R-:W-:Y:S02]  /*0c80*/  ISETP.NE.OR P3, PT, R219.reuse, RZ, P3 ;  /* 0x000000ffdb00720c */ /* 0x040fe40001f65670 */
[C---:B------:R-:W-:Y:S02]  /*0c90*/  ISETP.NE.OR P2, PT, R219.reuse, RZ, P2 ;  /* 0x000000ffdb00720c */ /* 0x040fe40001745670 */
[----:B------:R-:W-:-:S02]  /*0ca0*/  ISETP.NE.OR P1, PT, R219, RZ, P1 ;  /* 0x000000ffdb00720c */ /* 0x000fc40000f25670 */
[----:B------:R-:W-:Y:S02]  /*0cb0*/  LEA.HI.X.SX32 R0, R0, RZ, 0x1, P0 ;  /* 0x000000ff00007211 */ /* 0x000fe400000f0eff */
[----:B-----5:R-:W-:-:S05]  /*0cc0*/  LEA R4, P0, R3, UR6, 0x2 ;  /* 0x0000000603047c11 */ /* 0x020fca000f8010ff */
        /* <DEDUP_REMOVED lines=11> */
.L_x_3297:
        /* <DEDUP_REMOVED lines=13> */
.L_x_3306:
[----:B------:R-:W-:Y:S05]  /*0e50*/  BRA.U !UP0, `(.L_x_3307) ;  /* 0x0000000508847547 */ /* 0x000fea000b800000 */
[----:B------:R-:W1:Y:S01]  /*0e60*/  LDC R6, c[0x0][0x4f0] ;  /* 0x00013c00ff067b82 */ /* 0x000e620000000800 */
[----:B------:R-:W-:Y:S01]  /*0e70*/  ULEA UR8, UR17, 0xffffffc0, 0x6 ;  /* 0xffffffc011087891 */ /* 0x000fe2000f8e30ff */
[----:B------:R-:W2:Y:S05]  /*0e80*/  LDCU.64 UR4, c[0x0][0x4e8] ;  /* 0x00009d00ff0477ac */ /* 0x000eaa0008000a00 */
[----:B------:R-:W-:Y:S01]  /*0e90*/  IMAD.U32 R0, RZ, RZ, UR8 ;  /* 0x00000008ff007e24 */ /* 0x000fe2000f8e00ff */
[----:B------:R-:W-:Y:S01]  /*0ea0*/  MOV R8, RZ ;  /* 0x000000ff00087202 */ /* 0x000fe20000000f00 */
        /* <DEDUP_REMOVED lines=8> */
[----:B------:R-:W-:Y:S01]  /*0f30*/  IMAD.U32 R230, RZ, RZ, UR4 ;  /* 0x00000004ffe67e24 */ /* 0x000fe2000f8e00ff */
[----:B------:R-:W2:Y:S03]  /*0f40*/  LDCU.64 UR6, c[0x0][0x3a0] ;  /* 0x00007400ff0677ac */ /* 0x000ea60008000a00 */
[----:B------:R-:W-:-:S05]  /*0f50*/  MOV R231, UR5 ;  /* 0x0000000500e77c02 */ /* 0x000fca0008000f00 */
[----:B------:R-:W4:Y:S01]  /*0f60*/  LDCU.64 UR4, c[0x0][0x3a8] ;  /* 0x00007500ff0477ac */ /* 0x000f220008000a00 */
[----:B-1----:R-:W1:Y:S02]  /*0f70*/  MUFU.RCP R4, R7 ;  /* 0x0000000700047308 */ /* 0x002e640000001000 */
[----:B-1----:R-:W-:-:S06]  /*0f80*/  IADD3 R4, PT, PT, R4, 0xffffffe, RZ ;  /* 0x0ffffffe04047810 */ /* 0x002fcc0007ffe0ff */
[----:B------:R-:W1:Y:S02]  /*0f90*/  F2I.FTZ.U32.TRUNC.NTZ R5, R4 ;  /* 0x0000000400057305 */ /* 0x000e64000021f000 */
[----:B-1----:R-:W-:Y:S02]  /*0fa0*/  IADD3 R2, PT, PT, RZ, -R5, RZ ;  /* 0x80000005ff027210 */ /* 0x002fe40007ffe0ff */
[----:B------:R-:W-:-:S03]  /*0fb0*/  MOV R4, RZ ;  /* 0x000000ff00047202 */ /* 0x000fc60000000f00 */
[----:B------:R-:W-:-:S04]  /*0fc0*/  IMAD R2, R2, R3, RZ ;  /* 0x0000000302027224 */ /* 0x000fc800078e02ff */
[----:B------:R-:W-:Y:S02]  /*0fd0*/  IMAD.HI.U32 R5, R5, R2, R4 ;  /* 0x0000000205057227 */ /* 0x000fe400078e0004 */
[----:B------:R-:W1:Y:S02]  /*0fe0*/  LDC R4, c[0x0][0x3e8] ;  /* 0x0000fa00ff047b82 */ /* 0x000e640000000800 */
[----:B------:R-:W-:-:S04]  /*0ff0*/  IMAD.MOV.U32 R2, RZ, RZ, R0 ;  /* 0x000000ffff027224 */ /* 0x000fc800078e0000 */
[----:B------:R-:W-:-:S05]  /*1000*/  IMAD.HI.U32 R7, R5, R2, RZ ;  /* 0x0000000205077227 */ /* 0x000fca00078e00ff */
[----:B------:R-:W-:-:S05]  /*1010*/  IADD3 R0, PT, PT, -R7, RZ, RZ ;  /* 0x000000ff07007210 */ /* 0x000fca0007ffe1ff */
[----:B------:R-:W-:-:S05]  /*1020*/  IMAD R0, R3, R0, R2 ;  /* 0x0000000003007224 */ /* 0x000fca00078e0202 */
[----:B------:R-:W-:-:S13]  /*1030*/  ISETP.GT.U32.AND P1, PT, R3, R0, PT ;  /* 0x000000000300720c */ /* 0x000fda0003f24070 */
[-C--:B------:R-:W-:Y:S01]  /*1040*/  @!P1 IADD3 R0, PT, PT, R0, -R3.reuse, RZ ;  /* 0x8000000300009210 */ /* 0x080fe20007ffe0ff */
[----:B------:R-:W-:Y:S01]  /*1050*/  @!P1 VIADD R7, R7, 0x1 ;  /* 0x0000000107079836 */ /* 0x000fe20000000000 */
[----:B------:R-:W-:Y:S02]  /*1060*/  ISETP.NE.AND P1, PT, R6, RZ, PT ;  /* 0x000000ff0600720c */ /* 0x000fe40003f25270 */
[----:B------:R-:W-:Y:S02]  /*1070*/  ISETP.GE.U32.AND P2, PT, R0, R3, PT ;  /* 0x000000030000720c */ /* 0x000fe40003f46070 */
[----:B------:R-:W-:-:S04]  /*1080*/  LOP3.LUT R0, R6, UR8, RZ, 0x3c, !PT ;  /* 0x0000000806007c12 */ /* 0x000fc8000f8e3cff */
[----:B------:R-:W-:-:S07]  /*1090*/  ISETP.GE.AND P0, PT, R0, RZ, PT ;  /* 0x000000ff0000720c */ /* 0x000fce0003f06270 */
[----:B------:R-:W-:-:S06]  /*10a0*/  @P2 IADD3 R7, PT, PT, R7, 0x1, RZ ;  /* 0x0000000107072810 */ /* 0x000fcc0007ffe0ff */
        /* <DEDUP_REMOVED lines=14> */
[----:B-1----:R-:W-:-:S04]  /*1190*/  IMAD.MOV R3, RZ, RZ, -R9 ;  /* 0x000000ffff037224 */ /* 0x002fc800078e0a09 */
[----:B------:R-:W-:-:S04]  /*11a0*/  IMAD R3, R3, R5, RZ ;  /* 0x0000000503037224 */ /* 0x000fc800078e02ff */
        /* <DEDUP_REMOVED lines=44> */
.L_x_3307:
        /* <DEDUP_REMOVED lines=15> */
.L_x_3309:
[----:B------:R-:W1:Y:S01]  /*1560*/  LDCU.64 UR10, c[0x0][0x3b8] ;  /* 0x00007700ff0a77ac */ /* 0x000e620008000a00 */
[----:B------:R-:W-:-:S04]  /*1570*/  UIADD3 UR15, UPT, UPT, UR6, UR25, URZ ;  /* 0x00000019060f7290 */ /* 0x000fc8000fffe0ff */
[----:B-1----:R-:W-:Y:S02]  /*1580*/  UIMAD.WIDE.U32 UR4, UR15, UR10, URZ ;  /* 0x0000000a0f0472a5 */ /* 0x002fe4000f8e00ff */
[----:B------:R-:W-:-:S04]  /*1590*/  UIMAD UR15, UR15, UR11, URZ ;  /* 0x0000000b0f0f72a4 */ /* 0x000fc8000f8e02ff */
[----:B------:R-:W-:Y:S01]  /*15a0*/  UIADD3 UR15, UPT, UPT, UR5, UR15, URZ ;  /* 0x0000000f050f7290 */ /* 0x000fe2000fffe0ff */
[----:B------:R-:W-:-:S11]  /*15b0*/  UMOV UR14, UR4 ;  /* 0x00000004000e7c82 */ /* 0x000fd60008000000 */
.L_x_3310:
        /* <DEDUP_REMOVED lines=14> */
.L_x_3311:
[----:B------:R-:W1:Y:S01]  /*16a0*/  LDCU.64 UR8, c[0x0][0x3c0] ;  /* 0x00007800ff0877ac */ /* 0x000e620008000a00 */
[----:B------:R-:W-:-:S04]  /*16b0*/  UIADD3 UR6, UPT, UPT, UR6, UR25, URZ ;  /* 0x0000001906067290 */ /* 0x000fc8000fffe0ff */
[----:B-1----:R-:W-:Y:S02]  /*16c0*/  UIMAD.WIDE.U32 UR4, UR6, UR8, URZ ;  /* 0x00000008060472a5 */ /* 0x002fe4000f8e00ff */
[----:B------:R-:W-:-:S04]  /*16d0*/  UIMAD UR6, UR6, UR9, URZ ;  /* 0x00000009060672a4 */ /* 0x000fc8000f8e02ff */
[----:B------:R-:W-:-:S03]  /*16e0*/  UIADD3 UR5, UPT, UPT, UR5, UR6, URZ ;  /* 0x0000000605057290 */ /* 0x000fc6000fffe0ff */
[----:B------:R-:W-:-:S09]  /*16f0*/  UMOV UR6, UR4 ;  /* 0x0000000400067c82 */ /* 0x000fd20008000000 */
.L_x_3312:
[----:B------:R-:W1:Y:S01]  /*1700*/  LDC R0, c[0x0][0x3e8] ;  /* 0x0000fa00ff007b82 */ /* 0x000e620000000800 */
[----:B------:R-:W2:Y:S01]  /*1710*/  S2R R3, SR_CTAID.Z ;  /* 0x0000000000037919 */ /* 0x000ea20000002700 */
[----:B------:R-:W-:Y:S01]  /*1720*/  ULEA UR4, UR17, 0xffffffc0, 0x6 ;  /* 0xffffffc011047891 */ /* 0x000fe2000f8e30ff */
[----:B------:R-:W-:Y:S01]  /*1730*/  CS2R R230, SRZ ;  /* 0x0000000000e67805 */ /* 0x000fe2000001ff00 */
[----:B------:R-:W-:Y:S02]  /*1740*/  UMOV UR7, UR5 ;  /* 0x0000000500077c82 */ /* 0x000fe40008000000 */
        /* <DEDUP_REMOVED lines=10> */
[----:B-1----:R-:W-:-:S04]  /*17f0*/  IABS R2, R0 ;  /* 0x0000000000027213 */ /* 0x002fc80000000000 */
[----:B------:R-:W1:Y:S01]  /*1800*/  I2F.RP R5, R2 ;  /* 0x0000000200057306 */ /* 0x000e620000209400 */
[----:B--2---:R-:W-:-:S07]  /*1810*/  IABS R3, R3 ;  /* 0x0000000300037213 */ /* 0x004fce0000000000 */
[----:B-1----:R-:W1:Y:S02]  /*1820*/  MUFU.RCP R6, R5 ;  /* 0x0000000500067308 */ /* 0x002e640000001000 */
[----:B-1----:R-:W-:-:S06]  /*1830*/  IADD3 R6, PT, PT, R6, 0xffffffe, RZ ;  /* 0x0ffffffe06067810 */ /* 0x002fcc0007ffe0ff */
[----:B------:R-:W1:Y:S02]  /*1840*/  F2I.FTZ.U32.TRUNC.NTZ R7, R6 ;  /* 0x0000000600077305 */ /* 0x000e64000021f000 */
[----:B-1----:R-:W-:Y:S01]  /*1850*/  IADD3 R4, PT, PT, RZ, -R7, RZ ;  /* 0x80000007ff047210 */ /* 0x002fe20007ffe0ff */
[----:B------:R-:W-:-:S04]  /*1860*/  IMAD.MOV.U32 R6, RZ, RZ, RZ ;  /* 0x000000ffff067224 */ /* 0x000fc800078e00ff */
[----:B------:R-:W-:-:S04]  /*1870*/  IMAD R4, R4, R2, RZ ;  /* 0x0000000204047224 */ /* 0x000fc800078e02ff */
[----:B------:R-:W-:Y:S01]  /*1880*/  IMAD.HI.U32 R7, R7, R4, R6 ;  /* 0x0000000407077227 */ /* 0x000fe200078e0006 */
[----:B------:R-:W-:-:S05]  /*1890*/  MOV R4, R3 ;  /* 0x0000000300047202 */ /* 0x000fca0000000f00 */
[----:B------:R-:W-:-:S04]  /*18a0*/  IMAD.HI.U32 R7, R7, R4, RZ ;  /* 0x0000000407077227 */ /* 0x000fc800078e00ff */
[----:B------:R-:W-:-:S04]  /*18b0*/  IMAD.MOV R3, RZ, RZ, -R7 ;  /* 0x000000ffff037224 */ /* 0x000fc800078e0a07 */
[C---:B------:R-:W-:Y:S02]  /*18c0*/  IMAD R3, R2.reuse, R3, R4 ;  /* 0x0000000302037224 */ /* 0x040fe400078e0204 */
[----:B------:R-:W1:Y:S03]  /*18d0*/  LDC.64 R4, c[0x0][0x3d8] ;  /* 0x0000f600ff047b82 */ /* 0x000e660000000a00 */
[----:B------:R-:W-:-:S13]  /*18e0*/  ISETP.GT.U32.AND P0, PT, R2, R3, PT ;  /* 0x000000030200720c */ /* 0x000fda0003f04070 */
[-C--:B------:R-:W-:Y:S01]  /*18f0*/  @!P0 IADD3 R3, PT, PT, R3, -R2.reuse, RZ ;  /* 0x8000000203038210 */ /* 0x080fe20007ffe0ff */
[----:B------:R-:W-:Y:S01]  /*1900*/  @!P0 VIADD R7, R7, 0x1 ;  /* 0x0000000107078836 */ /* 0x000fe20000000000 */
[C---:B------:R-:W-:Y:S02]  /*1910*/  ISETP.NE.AND P0, PT, R0.reuse, RZ, PT ;  /* 0x000000ff0000720c */ /* 0x040fe40003f05270 */
[----:B------:R-:W-:Y:S02]  /*1920*/  ISETP.GE.U32.AND P2, PT, R3, R2, PT ;  /* 0x000000020300720c */ /* 0x000fe40003f46070 */
[----:B------:R-:W-:-:S04]  /*1930*/  LOP3.LUT R2, R0, UR21, RZ, 0x3c, !PT ;  /* 0x0000001500027c12 */ /* 0x000fc8000f8e3cff */
[----:B------:R-:W-:Y:S02]  /*1940*/  ISETP.GE.AND P1, PT, R2, RZ, PT ;  /* 0x000000ff0200720c */ /* 0x000fe40003f26270 */
[----:B------:R-:W2:Y:S05]  /*1950*/  LDC.64 R2, c[0x0][0x3d0] ;  /* 0x0000f400ff027b82 */ /* 0x000eaa0000000a00 */
[----:B------:R-:W-:-:S06]  /*1960*/  @P2 IADD3 R7, PT, PT, R7, 0x1, RZ ;  /* 0x0000000107072810 */ /* 0x000fcc0007ffe0ff */
[----:B------:R-:W-:Y:S01]  /*1970*/  @!P1 IMAD.MOV R7, RZ, RZ, -R7 ;  /* 0x000000ffff079224 */ /* 0x000fe200078e0a07 */
        /* <DEDUP_REMOVED lines=8> */
[----:B------:R-:W-:-:S04]  /*1a00*/  IMAD R3, R7, R3, R0 ;  /* 0x0000000307037224 */ /* 0x000fc800078e0200 */
[----:B------:R-:W-:-:S07]  /*1a10*/  IMAD.IADD R18, R21, 0x1, R3 ;  /* 0x0000000115127824 */ /* 0x000fce00078e0203 */
.L_x_3308:
[----:B------:R-:W-:Y:S01]  /*1a20*/  UISETP.NE.AND UP0, UPT, UR16, -0x1, UPT ;  /* 0xffffffff1000788c */ /* 0x000fe2000bf05270 */
[--C-:B------:R-:W-:Y:S01]  /*1a30*/  SHF.R.U32.HI R14, RZ, 0x3, R219.reuse ;  /* 0x00000003ff0e7819 */ /* 0x100fe200000116db */
[----:B------:R-:W-:Y:S01]  /*1a40*/  UIADD3 UR23, UPT, UPT, -UR23, UR24, URZ ;  /* 0x0000001817177290 */ /* 0x000fe2000fffe1ff */
[----:B------:R-:W1:Y:S01]  /*1a50*/  S2R R37, SR_CTAID.X ;  /* 0x0000000000257919 */ /* 0x000e620000002500 */
[----:B------:R-:W2:Y:S01]  /*1a60*/  LDCU.64 UR4, c[0x0][0x3c8] ;  /* 0x00007900ff0477ac */ /* 0x000ea20008000a00 */
[----:B------:R-:W-:Y:S01]  /*1a70*/  IMAD.SHL.U32 R235, R219, 0x8, RZ ;  /* 0x00000008dbeb7824 */ /* 0x000fe200078e00ff */
[--C-:B------:R-:W-:Y:S01]  /*1a80*/  SHF.R.U32.HI R221, RZ, 0x1, R219.reuse ;  /* 0x00000001ffdd7819 */ /* 0x100fe200000116db */
[C---:B------:R-:W-:Y:S01]  /*1a90*/  VIADD R17, R14.reuse, 0x10 ;  /* 0x000000100e117836 */ /* 0x040fe20000000000 */
[C---:B------:R-:W-:Y:S01]  /*1aa0*/  ISETP.GE.AND P5, PT, R14.reuse, UR23, PT ;  /* 0x000000170e007c0c */ /* 0x040fe2000bfa6270 */
[C---:B------:R-:W-:Y:S01]  /*1ab0*/  VIADD R12, R14.reuse, 0x20 ;  /* 0x000000200e0c7836 */ /* 0x040fe20000000000 */
[----:B------:R-:W-:Y:S01]  /*1ac0*/  LOP3.LUT R218, R235, 0x38, RZ, 0xc0, !PT ;  /* 0x00000038ebda7812 */ /* 0x000fe200078ec0ff */
[----:B------:R-:W3:Y:S01]  /*1ad0*/  @!UP0 LDCU.64 UR14, c[0x0][0x398] ;  /* 0x00007300ff0e87ac */ /* 0x000ee20008000a00 */
[----:B------:R-:W-:Y:S01]  /*1ae0*/  ISETP.GE.AND P6, PT, R17, UR23, PT ;  /* 0x0000001711007c0c */ /* 0x000fe2000bfc6270 */
[----:B------:R-:W-:Y:S01]  /*1af0*/  VIADD R0, R14, 0x30 ;  /* 0x000000300e007836 */ /* 0x000fe20000000000 */
[----:B------:R-:W-:Y:S01]  /*1b00*/  ISETP.GE.AND P4, PT, R12, UR23, PT ;  /* 0x000000170c007c0c */ /* 0x000fe2000bf86270 */
[----:B------:R-:W4:Y:S01]  /*1b10*/  @UP0 LDCU.64 UR6, c[0x0][0x3b0] ;  /* 0x00007600ff0607ac */ /* 0x000f220008000a00 */
[----:B------:R-:W-:Y:S01]  /*1b20*/  IMAD.MOV.U32 R15, RZ, RZ, RZ ;  /* 0x000000ffff0f7224 */ /* 0x000fe200078e00ff */
[----:B------:R-:W-:Y:S01]  /*1b30*/  LOP3.LUT R8, R235, 0x1f8, RZ, 0xc0, !PT ;  /* 0x000001f8eb087812 */ /* 0x000fe200078ec0ff */
[----:B------:R-:W-:Y:S01]  /*1b40*/  IMAD.SHL.U32 R217, R219, 0x20, RZ ;  /* 0x00000020dbd97824 */ /* 0x000fe200078e00ff */
[----:B------:R-:W-:Y:S01]  /*1b50*/  ISETP.GE.AND P3, PT, R0, UR23, PT ;  /* 0x0000001700007c0c */ /* 0x000fe2000bf66270 */
[----:B------:R-:W-:Y:S01]  /*1b60*/  IMAD.MOV.U32 R81, RZ, RZ, 0x20 ;  /* 0x00000020ff517424 */ /* 0x000fe200078e00ff */
[----:B------:R-:W5:Y:S01]  /*1b70*/  @!P5 LDC.64 R6, c[0x0][0x3b0] ;  /* 0x0000ec00ff06db82 */ /* 0x000f620000000a00 */
[----:B--2---:R-:W-:Y:S01]  /*1b80*/  IMAD.U32 R24, RZ, RZ, UR4 ;  /* 0x00000004ff187e24 */ /* 0x004fe2000f8e00ff */
[----:B------:R-:W-:Y:S01]  /*1b90*/  LOP3.LUT R8, R8, 0x38, R219, 0x78, !PT ;  /* 0x0000003808087812 */ /* 0x000fe200078e78db */
[----:B------:R-:W-:Y:S01]  /*1ba0*/  IMAD.U32 R29, RZ, RZ, UR5 ;  /* 0x00000005ff1d7e24 */ /* 0x000fe2000f8e00ff */
[----:B------:R-:W-:Y:S01]  /*1bb0*/  UMOV UR5, 0x400 ;  /* 0x0000040000057882 */ /* 0x000fe20000000000 */
[----:B------:R-:W-:Y:S01]  /*1bc0*/  LOP3.LUT R217, R217, 0x7c00, RZ, 0xc0, !PT ;  /* 0x00007c00d9d97812 */ /* 0x000fe200078ec0ff */
[----:B------:R-:W-:Y:S01]  /*1bd0*/  IMAD.MOV.U32 R83, RZ, RZ, 0x40 ;  /* 0x00000040ff537424 */ /* 0x000fe200078e00ff */
[----:B------:R-:W-:Y:S01]  /*1be0*/  LOP3.LUT R235, R8, 0x1e00, R235, 0xf8, !PT ;  /* 0x00001e0008eb7812 */ /* 0x000fe200078ef8eb */
[----:B---3--:R-:W-:Y:S01]  /*1bf0*/  @!UP0 UIMAD.WIDE.U32 UR24, UR22, UR14, URZ ;  /* 0x0000000e161882a5 */ /* 0x008fe2000f8e00ff */
[----:B------:R-:W2:Y:S01]  /*1c00*/  @!P6 LDC.64 R2, c[0x0][0x3b0] ;  /* 0x0000ec00ff02eb82 */ /* 0x000ea20000000a00 */
[----:B------:R-:W-:-:S02]  /*1c10*/  UISETP.NE.AND UP1, UPT, UR17, 0x1, UPT ;  /* 0x000000011100788c */ /* 0x000fc4000bf25270 */
[----:B----4-:R-:W-:Y:S02]  /*1c20*/  @UP0 UIMAD.WIDE.U32 UR26, UR16, UR6, URZ ;  /* 0x00000006101a02a5 */ /* 0x010fe4000f8e00ff */
[----:B------:R-:W-:Y:S01]  /*1c30*/  @!UP0 UIMAD UR15, UR22, UR15, UR25 ;  /* 0x0000000f160f82a4 */ /* 0x000fe2000f8e0219 */
[----:B-1----:R-:W-:Y:S01]  /*1c40*/  IMAD.WIDE.U32 R36, R37, 0x40, R14 ;  /* 0x0000004025247825 */ /* 0x002fe200078e000e */
[----:B------:R-:W-:Y:S01]  /*1c50*/  @UP0 UIMAD UR15, UR16, UR7, UR27 ;  /* 0x00000007100f02a4 */ /* 0x000fe2000f8e021b */
[----:B------:R-:W1:Y:S01]  /*1c60*/  @!P5 LDC.64 R4, c[0x0][0x380] ;  /* 0x0000e000ff04db82 */ /* 0x000e620000000a00 */
[----:B------:R-:W-:Y:S01]  /*1c70*/  USHF.L.U32 UR22, UR10, 0x4, URZ ;  /* 0x000000040a167899 */ /* 0x000fe200080006ff */
[----:B------:R-:W-:Y:S01]  /*1c80*/  @UP0 UMOV UR24, UR26 ;  /* 0x0000001a00180c82 */ /* 0x000fe20008000000 */
[----:B------:R-:W-:Y:S02]  /*1c90*/  @!P6 IADD3 R23, P2, PT, R36, 0x10, RZ ;  /* 0x000000102417e810 */ /* 0x000fe40007f5e0ff */
[----:B------:R-:W-:Y:S01]  /*1ca0*/  IADD3 R10, P0, PT, R218, UR24, RZ ;  /* 0x00000018da0a7c10 */ /* 0x000fe2000ff1e0ff */
[----:B-----5:R-:W-:Y:S01]  /*1cb0*/  @!P5 IMAD R27, R37, R6, RZ ;  /* 0x00000006251bd224 */ /* 0x020fe200078e02ff */
[----:B------:R-:W-:Y:S01]  /*1cc0*/  @!P4 IADD3 R19, P1, PT, R36, 0x20, RZ ;  /* 0x000000202413c810 */ /* 0x000fe20007f3e0ff */
[----:B------:R-:W3:Y:S01]  /*1cd0*/  S2UR UR6, SR_CgaCtaId ;  /* 0x00000000000679c3 */ /* 0x000ee20000008800 */
[----:B------:R-:W-:-:S02]  /*1ce0*/  IMAD.U32 R85, RZ, RZ, UR22 ;  /* 0x00000016ff557e24 */ /* 0x000fc4000f8e00ff */
[----:B------:R-:W-:Y:S01]  /*1cf0*/  IMAD.X R11, RZ, RZ, UR15, P0 ;  /* 0x0000000fff0b7e24 */ /* 0x000fe200080e06ff */
[C---:B------:R-:W-:Y:S01]  /*1d00*/  @!P3 IADD3 R22, P0, PT, R36.reuse, 0x30, RZ ;  /* 0x000000302416b810 */ /* 0x040fe20007f1e0ff */
[----:B------:R-:W-:Y:S01]  /*1d10*/  @!P5 IMAD R27, R36, R7, R27 ;  /* 0x00000007241bd224 */ /* 0x000fe200078e021b */
[----:B------:R-:W-:Y:S01]  /*1d20*/  USHF.L.U32 UR15, UR17, 0x6, URZ ;  /* 0x00000006110f7899 */ /* 0x000fe200080006ff */
[----:B------:R-:W-:Y:S01]  /*1d30*/  IMAD.WIDE.U32 R24, R24, UR21, R10 ;  /* 0x0000001518187c25 */ /* 0x000fe2000f8e000a */
[----:B------:R-:W4:Y:S02]  /*1d40*/  @!P4 LDC.64 R8, c[0x0][0x3b0] ;  /* 0x0000ec00ff08cb82 */ /* 0x000f240000000a00 */
[----:B------:R-:W-:Y:S01]  /*1d50*/  UIADD3 UR14, UPT, UPT, UR15, -0x40, URZ ;  /* 0xffffffc00f0e7890 */ /* 0x000fe2000fffe0ff */
[----:B------:R-:W-:Y:S01]  /*1d60*/  IMAD R29, R29, UR21, R25 ;  /* 0x000000151d1d7c24 */ /* 0x000fe2000f8e0219 */
[----:B------:R-:W-:Y:S01]  /*1d70*/  USHF.L.U64.HI UR21, UR10, 0x4, UR11 ;  /* 0x000000040a157899 */ /* 0x000fe2000801020b */
[----:B------:R-:W-:Y:S01]  /*1d80*/  @!P5 IMAD.MOV.U32 R28, RZ, RZ, R24 ;  /* 0x000000ffff1cd224 */ /* 0x000fe200078e0018 */
[----:B------:R-:W-:Y:S01]  /*1d90*/  UIADD3 UR4, UPT, UPT, -UR14, UR20, URZ ;  /* 0x000000140e047290 */ /* 0x000fe2000fffe1ff */
[--C-:B------:R-:W-:Y:S01]  /*1da0*/  @!P6 IMAD.X R25, RZ, RZ, R37.reuse, P2 ;  /* 0x000000ffff19e224 */ /* 0x100fe200010e0625 */
[----:B------:R-:W5:Y:S01]  /*1db0*/  @!P6 LDC.64 R10, c[0x0][0x380] ;  /* 0x0000e000ff0aeb82 */ /* 0x000f620000000a00 */
[----:B------:R-:W-:-:S02]  /*1dc0*/  @!P4 IMAD.X R15, RZ, RZ, R37, P1 ;  /* 0x000000ffff0fc224 */ /* 0x000fc400008e0625 */
[----:B------:R-:W-:Y:S01]  /*1dd0*/  @!P3 IMAD.X R21, RZ, RZ, R37, P0 ;  /* 0x000000ffff15b224 */ /* 0x000fe200000e0625 */
[----:B------:R-:W-:Y:S01]  /*1de0*/  ISETP.GE.AND P2, PT, R17, UR4, PT ;  /* 0x0000000411007c0c */ /* 0x000fe2000bf46270 */
[----:B------:R-:W-:-:S03]  /*1df0*/  @!P5 IMAD.WIDE.U32 R36, R36, R6, R28 ;  /* 0x000000062424d225 */ /* 0x000fc600078e001c */
[----:B------:R-:W4:Y:S01]  /*1e00*/  @!P3 LDC.64 R6, c[0x0][0x3b0] ;  /* 0x0000ec00ff06bb82 */ /* 0x000f220000000a00 */
[----:B------:R-:W-:Y:S01]  /*1e10*/  @!P5 IMAD.IADD R30, R37, 0x1, R27 ;  /* 0x00000001251ed824 */ /* 0x000fe200078e021b */
[C---:B-1----:R-:W-:Y:S01]  /*1e20*/  @!P5 LEA R32, P0, R36.reuse, R4, 0x1 ;  /* 0x000000042420d211 */ /* 0x042fe200078008ff */
[-C--:B--2---:R-:W-:Y:S01]  /*1e30*/  @!P6 IMAD R28, R25, R2.reuse, RZ ;  /* 0x00000002191ce224 */ /* 0x084fe200078e02ff */
[----:B---3--:R-:W-:Y:S01]  /*1e40*/  ULEA UR5, UR6, UR5, 0x18 ;  /* 0x0000000506057291 */ /* 0x008fe2000f8ec0ff */
[----:B------:R-:W-:Y:S01]  /*1e50*/  @!P6 IMAD.MOV.U32 R34, RZ, RZ, R24 ;  /* 0x000000ffff22e224 */ /* 0x000fe200078e0018 */
[----:B------:R-:W-:Y:S01]  /*1e60*/  @!P5 LEA.HI.X R33, R36, R5, R30, 0x1, P0 ;  /* 0x000000052421d211 */ /* 0x000fe200000f0c1e */
[----:B------:R-:W-:Y:S01]  /*1e70*/  @!P6 IMAD.MOV.U32 R35, RZ, RZ, R29 ;  /* 0x000000ffff23e224 */ /* 0x000fe200078e001d */
[----:B------:R-:W1:Y:S01]  /*1e80*/  @!P4 LDC.64 R4, c[0x0][0x380] ;  /* 0x0000e000ff04cb82 */ /* 0x000e620000000a00 */
[C---:B------:R-:W-:Y:S01]  /*1e90*/  @!P6 IMAD R3, R23.reuse, R3, R28 ;  /* 0x000000031703e224 */ /* 0x040fe200078e021c */
[----:B------:R-:W2:Y:S01]  /*1ea0*/  LDCU.64 UR6, c[0x0][0x388] ;  /* 0x00007100ff0677ac */ /* 0x000ea20008000a00 */
[----:B------:R-:W-:Y:S01]  /*1eb0*/  @!P6 IMAD.WIDE.U32 R34, R23, R2, R34 ;  /* 0x000000021722e225 */ /* 0x000fe200078e0022 */
[----:B------:R-:W-:-:S02]  /*1ec0*/  IADD3 R36, P1, PT, R218, R20, RZ ;  /* 0x00000014da247210 */ /* 0x000fc40007f3e0ff */
[----:B------:R-:W-:Y:S01]  /*1ed0*/  LEA R235, R235, UR5, 0x1 ;  /* 0x00000005ebeb7c11 */ /* 0x000fe2000f8e08ff */
[----:B------:R-:W-:Y:S01]  /*1ee0*/  @!P6 IMAD.IADD R28, R35, 0x1, R3 ;  /* 0x00000001231ce824 */ /* 0x000fe200078e0203 */
[C---:B-----5:R-:W-:Y:S01]  /*1ef0*/  @!P6 LEA R30, P0, R34.reuse, R10, 0x1 ;  /* 0x0000000a221ee211 */ /* 0x060fe200078008ff */
[----:B------:R-:W3:Y:S01]  /*1f00*/  @!P3 LDC.64 R2, c[0x0][0x380] ;  /* 0x0000e000ff02bb82 */ /* 0x000ee20000000a00 */
[----:B------:R-:W-:Y:S01]  /*1f10*/  @!P4 IMAD.MOV.U32 R26, RZ, RZ, R24 ;  /* 0x000000ffff1ac224 */ /* 0x000fe200078e0018 */
[----:B------:R-:W-:Y:S01]  /*1f20*/  @!PT LDS RZ, [RZ] ;  /* 0x00000000fffff984 */ /* 0x000fe20000000800 */
[----:B------:R-:W-:Y:S01]  /*1f30*/  @!PT LDS RZ, [RZ] ;  /* 0x00000000fffff984 */ /* 0x000fe20000000800 */
[----:B------:R-:W-:Y:S01]  /*1f40*/  @!PT LDS RZ, [RZ] ;  /* 0x00000000fffff984 */ /* 0x000fe20000000800 */
[----:B------:R-:W-:Y:S01]  /*1f50*/  @!P5 LDGSTS.E.BYPASS.LTC128B.128 [R235], desc[UR18][R32.64] ;  /* 0x0000000020ebdfae */ /* 0x000fe2000b981a12 */
[----:B------:R-:W-:Y:S01]  /*1f60*/  @!P4 IMAD.MOV.U32 R27, RZ, RZ, R29 ;  /* 0x000000ffff1bc224 */ /* 0x000fe200078e001d */
[----:B------:R-:W-:Y:S01]  /*1f70*/  @!P6 LEA.HI.X R31, R34, R11, R28, 0x1, P0 ;  /* 0x0000000b221fe211 */ /* 0x000fe200000f0c1c */
[-C--:B----4-:R-:W-:Y:S01]  /*1f80*/  @!P4 IMAD R10, R15, R8.reuse, RZ ;  /* 0x000000080f0ac224 */ /* 0x090fe200078e02ff */
[----:B------:R-:W-:Y:S01]  /*1f90*/  @!P5 LDGSTS.E.BYPASS.LTC128B.128 [R235+0x2000], desc[UR18][R32.64+0x80] ;  /* 0x0200008020ebdfae */ /* 0x000fe2000b981a12 */
[----:B------:R-:W-:-:S03]  /*1fa0*/  @!P4 IMAD.WIDE.U32 R26, R19, R8, R26 ;  /* 0x00000008131ac225 */ /* 0x000fc600078e001a */
[----:B------:R-:W-:Y:S01]  /*1fb0*/  @!P5 LDGSTS.E.BYPASS.LTC128B.128 [R235+0x4000], desc[UR18][R32.64+0x100] ;  /* 0x0400010020ebdfae */ /* 0x000fe2000b981a12 */
[----:B------:R-:W-:Y:S02]  /*1fc0*/  @!P4 IMAD R9, R19, R9, R10 ;  /* 0x000000091309c224 */ /* 0x000fe400078e020a */
[----:B------:R-:W-:Y:S01]  /*1fd0*/  @!P3 IMAD.MOV.U32 R25, RZ, RZ, R29 ;  /* 0x000000ffff19b224 */ /* 0x000fe200078e001d */
[----:B------:R-:W-:Y:S01]  /*1fe0*/  @!P5 LDGSTS.E.BYPASS.LTC128B.128 [R235+0x6000], desc[UR18][R32.64+0x180] ;  /* 0x0600018020ebdfae */ /* 0x000fe2000b981a12 */
[----:B------:R-:W-:Y:S01]  /*1ff0*/  IMAD.X R37, RZ, RZ, R18, P1 ;  /* 0x000000ffff257224 */ /* 0x000fe200008e0612 */
[----:B-1----:R-:W-:Y:S01]  /*2000*/  @!P4 LEA R4, P0, R26, R4, 0x1 ;  /* 0x000000041a04c211 */ /* 0x002fe200078008ff */
[-C--:B------:R-:W-:Y:S01]  /*2010*/  @!P3 IMAD R21, R21, R6.reuse, RZ ;  /* 0x000000061515b224 */ /* 0x080fe200078e02ff */
[----:B------:R-:W-:Y:S01]  /*2020*/  @!P6 LDGSTS.E.BYPASS.LTC128B.128 [R235+0x800], desc[UR18][R30.64] ;  /* 0x008000001eebefae */ /* 0x000fe2000b981a12 */
[----:B------:R-:W-:Y:S01]  /*2030*/  @!P4 IMAD.IADD R9, R27, 0x1, R9 ;  /* 0x000000011b09c824 */ /* 0x000fe200078e0209 */
[----:B------:R-:W-:Y:S01]  /*2040*/  ISETP.GE.AND P5, PT, R17, UR4, PT ;  /* 0x0000000411007c0c */ /* 0x000fe2000bfa6270 */
[----:B------:R-:W-:Y:S01]  /*2050*/  IMAD.WIDE.U32 R36, R14, UR10, R36 ;  /* 0x0000000a0e247c25 */ /* 0x000fe2000f8e0024 */
[----:B------:R-:W-:Y:S02]  /*2060*/  @!P6 LDGSTS.E.BYPASS.LTC128B.128 [R235+0x2800], desc[UR18][R30.64+0x80] ;  /* 0x028000801eebefae */ /* 0x000fe4000b981a12 */
[----:B------:R-:W-:Y:S01]  /*2070*/  @!P4 LEA.HI.X R5, R26, R5, R9, 0x1, P0 ;  /* 0x000000051a05c211 */ /* 0x000fe200000f0c09 */
[----:B------:R-:W-:Y:S01]  /*2080*/  @!P3 IMAD R7, R22, R7, R21 ;  /* 0x000000071607b224 */ /* 0x000fe200078e0215 */
[----:B--2---:R-:W-:Y:S01]  /*2090*/  LEA R226, P1, R36, UR6, 0x1 ;  /* 0x0000000624e27c11 */ /* 0x004fe2000f8208ff */
[----:B------:R-:W-:Y:S01]  /*20a0*/  @!P3 IMAD.WIDE.U32 R24, R22, R6, R24 ;  /* 0x000000061618b225 */ /* 0x000fe200078e0018 */
[----:B------:R-:W-:Y:S03]  /*20b0*/  @!P6 LDGSTS.E.BYPASS.LTC128B.128 [R235+0x4800], desc[UR18][R30.64+0x100] ;  /* 0x048001001eebefae */ /* 0x000fe6000b981a12 */
[----:B------:R-:W-:Y:S01]  /*20c0*/  IMAD R227, R14, UR11, R37 ;  /* 0x0000000b0ee37c24 */ /* 0x000fe2000f8e0225 */
[----:B---3--:R-:W-:Y:S01]  /*20d0*/  @!P3 LEA R6, P0, R24, R2, 0x1 ;  /* 0x000000021806b211 */ /* 0x008fe200078008ff */
[----:B------:R-:W-:Y:S01]  /*20e0*/  @!P3 IMAD.IADD R7, R25, 0x1, R7 ;  /* 0x000000011907b824 */ /* 0x000fe200078e0207 */
[----:B------:R-:W-:Y:S01]  /*20f0*/  @!P6 LDGSTS.E.BYPASS.LTC128B.128 [R235+0x6800], desc[UR18][R30.64+0x180] ;  /* 0x068001801eebefae */ /* 0x000fe2000b981a12 */
[----:B------:R-:W-:Y:S01]  /*2100*/  ISETP.GE.AND P6, PT, R14, UR4, PT ;  /* 0x000000040e007c0c */ /* 0x000fe2000bfc6270 */
[----:B------:R-:W-:Y:S01]  /*2110*/  IMAD.U32 R11, RZ, RZ, UR10 ;  /* 0x0000000aff0b7e24 */ /* 0x000fe2000f8e00ff */
[----:B------:R-:W-:Y:S01]  /*2120*/  LEA.HI.X R227, R36, UR7, R227, 0x1, P1 ;  /* 0x0000000724e37c11 */ /* 0x000fe200088f0ce3 */
[----:B------:R-:W1:Y:S01]  /*2130*/  LDCU.64 UR6, c[0x0][0x390] ;  /* 0x00007200ff0677ac */ /* 0x000e620008000a00 */
[----:B------:R-:W-:Y:S01]  /*2140*/  @!P3 LEA.HI.X R7, R24, R3, R7, 0x1, P0 ;  /* 0x000000031807b211 */ /* 0x000fe200000f0c07 */
[----:B------:R-:W-:Y:S01]  /*2150*/  @!P4 LDGSTS.E.BYPASS.LTC128B.128 [R235+0x1000], desc[UR18][R4.64] ;  /* 0x0100000004ebcfae */ /* 0x000fe2000b981a12 */
[----:B------:R-:W-:Y:S01]  /*2160*/  IADD3 R8, P0, PT, R218, R16, RZ ;  /* 0x00000010da087210 */ /* 0x000fe20007f1e0ff */
[----:B------:R-:W-:-:S02]  /*2170*/  IMAD.U32 R2, RZ, RZ, UR21 ;  /* 0x00000015ff027e24 */ /* 0x000fc4000f8e00ff */
[----:B------:R-:W-:Y:S01]  /*2180*/  @!P4 LDGSTS.E.BYPASS.LTC128B.128 [R235+0x3000], desc[UR18][R4.64+0x80] ;  /* 0x0300008004ebcfae */ /* 0x000fe2000b981a12 */
[----:B------:R-:W-:Y:S02]  /*2190*/  IMAD.SHL.U32 R3, R219, 0x40, RZ ;  /* 0x00000040db037824 */ /* 0x000fe400078e00ff */
[----:B------:R-:W-:Y:S01]  /*21a0*/  IMAD.X R9, RZ, RZ, R13, P0 ;  /* 0x000000ffff097224 */ /* 0x000fe200000e060d */
[----:B------:R-:W-:Y:S02]  /*21b0*/  @!P4 LDGSTS.E.BYPASS.LTC128B.128 [R235+0x5000], desc[UR18][R4.64+0x100] ;  /* 0x0500010004ebcfae */ /* 0x000fe4000b981a12 */
[----:B------:R-:W-:Y:S01]  /*21c0*/  LOP3.LUT R89, R3, 0x400, RZ, 0xc0, !PT ;  /* 0x0000040003597812 */ /* 0x000fe200078ec0ff */
[----:B------:R-:W-:Y:S01]  /*21d0*/  IMAD.WIDE.U32 R8, R14, UR8, R8 ;  /* 0x000000080e087c25 */ /* 0x000fe2000f8e0008 */
[----:B------:R2:W-:Y:S01]  /*21e0*/  @!P4 LDGSTS.E.BYPASS.LTC128B.128 [R235+0x7000], desc[UR18][R4.64+0x180] ;  /* 0x0700018004ebcfae */ /* 0x0005e2000b981a12 */
[----:B------:R-:W-:Y:S02]  /*21f0*/  ISETP.GE.AND P4, PT, R12, UR4, PT ;  /* 0x000000040c007c0c */ /* 0x000fe4000bf86270 */
[----:B------:R-:W-:Y:S01]  /*2200*/  IMAD R15, R14, UR9, R9 ;  /* 0x000000090e0f7c24 */ /* 0x000fe2000f8e0209 */
[----:B------:R-:W-:Y:S01]  /*2210*/  @!P3 LDGSTS.E.BYPASS.LTC128B.128 [R235+0x1800], desc[UR18][R6.64] ;  /* 0x0180000006ebbfae */ /* 0x000fe2000b981a12 */
[----:B-1----:R-:W-:-:S02]  /*2220*/  LEA R232, P0, R8, UR6, 0x1 ;  /* 0x0000000608e87c11 */ /* 0x002fc4000f8008ff */
[CC--:B------:R-:W-:Y:S01]  /*2230*/  @!P5 LEA R14, P1, R85.reuse, R226.reuse, 0x1 ;  /* 0x000000e2550ed211 */ /* 0x0c0fe200078208ff */
[----:B------:R-:W-:Y:S01]  /*2240*/  @!P3 LDGSTS.E.BYPASS.LTC128B.128 [R235+0x3800], desc[UR18][R6.64+0x80] ;  /* 0x0380008006ebbfae */ /* 0x000fe2000b981a12 */
[----:B------:R-:W-:Y:S02]  /*2250*/  LEA.HI.X R233, R8, UR7, R15, 0x1, P0 ;  /* 0x0000000708e97c11 */ /* 0x000fe400080f0c0f */
[----:B------:R-:W-:Y:S01]  /*2260*/  @!P5 LEA.HI.X R15, R85, R227, R2, 0x1, P1 ;  /* 0x000000e3550fd211 */ /* 0x000fe200008f0c02 */
[----:B------:R-:W-:Y:S01]  /*2270*/  @!P3 LDGSTS.E.BYPASS.LTC128B.128 [R235+0x5800], desc[UR18][R6.64+0x100] ;  /* 0x0580010006ebbfae */ /* 0x000fe2000b981a12 */
[----:B------:R-:W-:Y:S02]  /*2280*/  ISETP.GE.AND P1, PT, R12, UR4, PT ;  /* 0x000000040c007c0c */ /* 0x000fe4000bf26270 */
[----:B------:R-:W-:Y:S01]  /*2290*/  @!P4 LEA R8, P0, R11, R226, 0x6 ;  /* 0x000000e20b08c211 */ /* 0x000fe200078030ff */
[----:B------:R1:W-:Y:S01]  /*22a0*/  @!P3 LDGSTS.E.BYPASS.LTC128B.128 [R235+0x7800], desc[UR18][R6.64+0x180] ;  /* 0x0780018006ebbfae */ /* 0x0003e2000b981a12 */
[----:B------:R-:W-:-:S03]  /*22b0*/  ISETP.GE.AND P3, PT, R0, UR4, PT ;  /* 0x0000000400007c0c */ /* 0x000fc6000bf66270 */
[----:B------:R-:W-:Y:S04]  /*22c0*/  @!P6 LDGSTS.E.BYPASS.LTC128B.128 [R235+0x8000], desc[UR18][R226.64] ;  /* 0x08000000e2ebefae */ /* 0x000fe8000b981a12 */
[----:B------:R-:W-:Y:S01]  /*22d0*/  @!P6 LDGSTS.E.BYPASS.LTC128B.128 [R235+0xa000], desc[UR18][R226.64+0x80] ;  /* 0x0a000080e2ebefae */ /* 0x000fe2000b981a12 */
[----:B--2---:R-:W-:-:S03]  /*22e0*/  IMAD.U32 R4, RZ, RZ, UR11 ;  /* 0x0000000bff047e24 */ /* 0x004fc6000f8e00ff */
[----:B------:R-:W-:Y:S01]  /*22f0*/  @!P6 LDGSTS.E.BYPASS.LTC128B.128 [R235+0xc000], desc[UR18][R226.64+0x100] ;  /* 0x0c000100e2ebefae */ /* 0x000fe2000b981a12 */
[----:B------:R-:W-:Y:S01]  /*2300*/  LOP3.LUT R5, R218, 0x1c0, R3, 0xf8, !PT ;  /* 0x000001c0da057812 */ /* 0x000fe200078ef803 */
[----:B------:R-:W-:Y:S01]  /*2310*/  VOTEU.ALL UP0, P3 ;  /* 0x0000000000ff7886 */ /* 0x000fe20001800000 */
[C---:B------:R-:W-:Y:S01]  /*2320*/  @!P4 LEA.HI.X R9, R11.reuse, R227, R4, 0x6, P0 ;  /* 0x000000e30b09c211 */ /* 0x040fe200000f3404 */
[----:B------:R-:W-:Y:S01]  /*2330*/  @!P3 IMAD.WIDE.U32 R10, R11, 0x60, R226 ;  /* 0x000000600b0ab825 */ /* 0x000fe200078e00e2 */
[----:B------:R-:W-:Y:S02]  /*2340*/  @!P6 LDGSTS.E.BYPASS.LTC128B.128 [R235+0xe000], desc[UR18][R226.64+0x180] ;  /* 0x0e000180e2ebefae */ /* 0x000fe4000b981a12 */
[----:B------:R-:W-:Y:S01]  /*2350*/  @!UP0 UIMAD UR6, UR11, 0x60, URZ ;  /* 0x000000600b0688a4 */ /* 0x000fe2000f8e02ff */
[----:B------:R-:W-:Y:S01]  /*2360*/  ISETP.GE.AND P0, PT, R0, UR4, PT ;  /* 0x0000000400007c0c */ /* 0x000fe2000bf06270 */
[----:B------:R-:W-:Y:S01]  /*2370*/  USHF.L.U64.HI UR4, UR8, 0x4, UR9 ;  /* 0x0000000408047899 */ /* 0x000fe20008010209 */
[----:B------:R-:W-:Y:S01]  /*2380*/  @!P5 LDGSTS.E.BYPASS.LTC128B.128 [R235+0x8800], desc[UR18][R14.64] ;  /* 0x088000000eebdfae */ /* 0x000fe2000b981a12 */
[----:B------:R-:W-:-:S02]  /*2390*/  LOP3.LUT R4, R219, 0x8, RZ, 0xc0, !PT ;  /* 0x00000008db047812 */ /* 0x000fc400078ec0ff */
[----:B------:R-:W-:Y:S01]  /*23a0*/  @!P3 VIADD R11, R11, UR6 ;  /* 0x000000060b0bbc36 */ /* 0x000fe20008000000 */
[----:B------:R-:W-:Y:S01]  /*23b0*/  @!P5 LDGSTS.E.BYPASS.LTC128B.128 [R235+0xa800], desc[UR18][R14.64+0x80] ;  /* 0x0a8000800eebdfae */ /* 0x000fe2000b981a12 */
[----:B------:R-:W-:Y:S01]  /*23c0*/  USHF.L.U32 UR6, UR8, 0x4, URZ ;  /* 0x0000000408067899 */ /* 0x000fe200080006ff */
[----:B-1----:R-:W-:Y:S01]  /*23d0*/  LOP3.LUT R6, R221, 0x8, RZ, 0xc0, !PT ;  /* 0x00000008dd067812 */ /* 0x002fe200078ec0ff */
[----:B------:R-:W-:Y:S01]  /*23e0*/  IMAD.U32 R7, RZ, RZ, UR8 ;  /* 0x00000008ff077e24 */ /* 0x000fe2000f8e00ff */
[----:B------:R-:W-:Y:S01]  /*23f0*/  @!P5 LDGSTS.E.BYPASS.LTC128B.128 [R235+0xc800], desc[UR18][R14.64+0x100] ;  /* 0x0c8001000eebdfae */ /* 0x000fe2000b981a12 */
[C---:B------:R-:W-:Y:S02]  /*2400*/  LOP3.LUT R4, R5.reuse, R4, RZ, 0x3c, !PT ;  /* 0x0000000405047212 */ /* 0x040fe400078e3cff */
[----:B------:R-:W-:Y:S01]  /*2410*/  IMAD.U32 R13, RZ, RZ, UR6 ;  /* 0x00000006ff0d7e24 */ /* 0x000fe2000f8e00ff */
[----:B------:R-:W-:Y:S01]  /*2420*/  @!P5 LDGSTS.E.BYPASS.LTC128B.128 [R235+0xe800], desc[UR18][R14.64+0x180] ;  /* 0x0e8001800eebdfae */ /* 0x000fe2000b981a12 */
[----:B------:R-:W-:Y:S01]  /*2430*/  LOP3.LUT R0, R5, R6, RZ, 0x3c, !PT ;  /* 0x0000000605007212 */ /* 0x000fe200078e3cff */
[----:B------:R-:W-:Y:S01]  /*2440*/  IMAD.U32 R5, RZ, RZ, UR9 ;  /* 0x00000009ff057e24 */ /* 0x000fe2000f8e00ff */
[----:B------:R-:W-:Y:S01]  /*2450*/  VOTEU.ALL UP0, P0 ;  /* 0x0000000000ff7886 */ /* 0x000fe20000000000 */
[----:B------:R-:W-:Y:S01]  /*2460*/  @!P4 LDGSTS.E.BYPASS.LTC128B.128 [R235+0x9000], desc[UR18][R8.64] ;  /* 0x0900000008ebcfae */ /* 0x000fe2000b981a12 */
[----:B------:R-:W-:-:S03]  /*2470*/  IMAD R89, R4, 0x2, R89 ;  /* 0x0000000204597824 */ /* 0x000fc600078e0259 */
[----:B------:R-:W-:Y:S01]  /*2480*/  @!P4 LDGSTS.E.BYPASS.LTC128B.128 [R235+0xb000], desc[UR18][R8.64+0x80] ;  /* 0x0b00008008ebcfae */ /* 0x000fe2000b981a12 */
[----:B------:R-:W-:Y:S01]  /*2490*/  @!UP0 UIMAD UR9, UR9, 0x60, URZ ;  /* 0x00000060090988a4 */ /* 0x000fe2000f8e02ff */
[----:B------:R-:W-:Y:S02]  /*24a0*/  VIADD R82, R89, UR5 ;  /* 0x0000000559527c36 */ /* 0x000fe40008000000 */
[----:B------:R-:W-:Y:S04]  /*24b0*/  @!P4 LDGSTS.E.BYPASS.LTC128B.128 [R235+0xd000], desc[UR18][R8.64+0x100] ;  /* 0x0d00010008ebcfae */ /* 0x000fe8000b981a12 */
[----:B------:R1:W-:Y:S04]  /*24c0*/  @!P4 LDGSTS.E.BYPASS.LTC128B.128 [R235+0xf000], desc[UR18][R8.64+0x180] ;  /* 0x0f00018008ebcfae */ /* 0x0003e8000b981a12 */
[----:B------:R-:W-:Y:S04]  /*24d0*/  @!P3 LDGSTS.E.BYPASS.LTC128B.128 [R235+0x9800], desc[UR18][R10.64] ;  /* 0x098000000aebbfae */ /* 0x000fe8000b981a12 */
[----:B------:R-:W-:Y:S04]  /*24e0*/  @!P3 LDGSTS.E.BYPASS.LTC128B.128 [R235+0xb800], desc[UR18][R10.64+0x80] ;  /* 0x0b8000800aebbfae */ /* 0x000fe8000b981a12 */
[----:B------:R-:W-:Y:S04]  /*24f0*/  @!P3 LDGSTS.E.BYPASS.LTC128B.128 [R235+0xd800], desc[UR18][R10.64+0x100] ;  /* 0x0d8001000aebbfae */ /* 0x000fe8000b981a12 */
[----:B------:R2:W-:Y:S01]  /*2500*/  @!P3 LDGSTS.E.BYPASS.LTC128B.128 [R235+0xf800], desc[UR18][R10.64+0x180] ;  /* 0x0f8001800aebbfae */ /* 0x0005e2000b981a12 */
[----:B------:R-:W-:-:S03]  /*2510*/  @!P1 LEA R6, P3, R7, R232, 0x6 ;  /* 0x000000e807069211 */ /* 0x000fc600078630ff */
[----:B------:R-:W0:Y:S01]  /*2520*/  LDGDEPBAR ;  /* 0x00000000000079af */ /* 0x000e220000000000 */
[C---:B-1----:R-:W-:Y:S01]  /*2530*/  @!P0 IMAD.WIDE.U32 R8, R7.reuse, 0x60, R232 ;  /* 0x0000006007088825 */ /* 0x042fe200078e00e8 */
[----:B------:R-:W-:Y:S02]  /*2540*/  @!P1 LEA.HI.X R7, R7, R233, R5, 0x6, P3 ;  /* 0x000000e907079211 */ /* 0x000fe400018f3405 */
[----:B------:R-:W-:Y:S01]  /*2550*/  LOP3.LUT R5, R217, 0x200, R3, 0xf8, !PT ;  /* 0x00000200d9057812 */ /* 0x000fe200078ef803 */
[----:B------:R-:W-:-:S04]  /*2560*/  @!P0 VIADD R9, R9, UR9 ;  /* 0x0000000909098c36 */ /* 0x000fc80008000000 */
[----:B------:R-:W-:-:S05]  /*2570*/  IMAD.IADD R5, R0, 0x1, R5 ;  /* 0x0000000100057824 */ /* 0x000fca00078e0205 */
[----:B------:R-:W-:Y:S01]  /*2580*/  LEA R90, R5, UR5, 0x1 ;  /* 0x00000005055a7c11 */ /* 0x000fe2000f8e08ff */
[----:B--2---:R-:W-:Y:S01]  /*2590*/  IMAD.U32 R11, RZ, RZ, UR4 ;  /* 0x00000004ff0b7e24 */ /* 0x004fe2000f8e00ff */
[----:B------:R-:W-:-:S04]  /*25a0*/  DEPBAR.LE SB0, 0x0 ;  /* 0x000080000000791a */ /* 0x000fc80000000000 */
[----:B------:R-:W-:Y:S01]  /*25b0*/  BAR.SYNC.DEFER_BLOCKING 0x0 ;  /* 0x0000000000007b1d */ /* 0x000fe20000010000 */
[----:B------:R-:W-:-:S04]  /*25c0*/  @!P2 LEA R10, P4, R13, R232, 0x1 ;  /* 0x000000e80d0aa211 */ /* 0x000fc800078808ff */
[----:B------:R-:W-:Y:S01]  /*25d0*/  @!P2 LEA.HI.X R11, R13, R233, R11, 0x1, P4 ;  /* 0x000000e90d0ba211 */ /* 0x000fe200020f0c0b */
[----:B------:R-:W-:Y:S01]  /*25e0*/  @!PT LDS RZ, [RZ] ;  /* 0x00000000fffff984 */ /* 0x000fe20000000800 */
[----:B------:R-:W-:Y:S01]  /*25f0*/  @!PT LDS RZ, [RZ] ;  /* 0x00000000fffff984 */ /* 0x000fe20000000800 */
[----:B------:R-:W-:Y:S01]  /*2600*/  @!PT LDS RZ, [RZ] ;  /* 0x00000000fffff984 */ /* 0x000fe20000000800 */
[----:B------:R-:W-:Y:S04]  /*2610*/  @!P6 LDGSTS.E.BYPASS.LTC128B.128 [R235+0x10000], desc[UR18][R232.64] ;  /* 0x10000000e8ebefae */ /* 0x000fe8000b981a12 */
[----:B------:R-:W-:Y:S04]  /*2620*/  @!P6 LDGSTS.E.BYPASS.LTC128B.128 [R235+0x12000], desc[UR18][R232.64+0x80] ;  /* 0x12000080e8ebefae */ /* 0x000fe8000b981a12 */
[----:B------:R-:W-:Y:S04]  /*2630*/  @!P6 LDGSTS.E.BYPASS.LTC128B.128 [R235+0x14000], desc[UR18][R232.64+0x100] ;  /* 0x14000100e8ebefae */ /* 0x000fe8000b981a12 */
[----:B------:R-:W-:Y:S04]  /*2640*/  @!P6 LDGSTS.E.BYPASS.LTC128B.128 [R235+0x16000], desc[UR18][R232.64+0x180] ;  /* 0x16000180e8ebefae */ /* 0x000fe8000b981a12 */
[----:B------:R-:W-:Y:S04]  /*2650*/  @P6 STS.128 [R235+0x10000], RZ ;  /* 0x010000ffeb006388 */ /* 0x000fe80000000c00 */
[----:B------:R-:W-:Y:S04]  /*2660*/  @P6 STS.128 [R235+0x12000], RZ ;  /* 0x012000ffeb006388 */ /* 0x000fe80000000c00 */
[----:B------:R-:W-:Y:S04]  /*2670*/  @P6 STS.128 [R235+0x14000], RZ ;  /* 0x014000ffeb006388 */ /* 0x000fe80000000c00 */
[----:B------:R-:W-:Y:S04]  /*2680*/  @P6 STS.128 [R235+0x16000], RZ ;  /* 0x016000ffeb006388 */ /* 0x000fe80000000c00 */
[----:B------:R-:W-:Y:S04]  /*2690*/  @P2 STS.128 [R235+0x10800], RZ ;  /* 0x010800ffeb002388 */ /* 0x000fe80000000c00 */
[----:B------:R-:W-:Y:S04]  /*26a0*/  @P2 STS.128 [R235+0x12800], RZ ;  /* 0x012800ffeb002388 */ /* 0x000fe80000000c00 */
[----:B------:R-:W-:Y:S04]  /*26b0*/  @P2 STS.128 [R235+0x14800], RZ ;  /* 0x014800ffeb002388 */ /* 0x000fe80000000c00 */
[----:B------:R-:W-:Y:S04]  /*26c0*/  @P2 STS.128 [R235+0x16800], RZ ;  /* 0x016800ffeb002388 */ /* 0x000fe80000000c00 */
[----:B------:R-:W-:Y:S01]  /*26d0*/  @!PT LDS RZ, [RZ] ;  /* 0x00000000fffff984 */ /* 0x000fe20000000800 */
[----:B------:R-:W-:Y:S01]  /*26e0*/  @!PT LDS RZ, [RZ] ;  /* 0x00000000fffff984 */ /* 0x000fe20000000800 */
[----:B------:R-:W-:Y:S01]  /*26f0*/  @!PT LDS RZ, [RZ] ;  /* 0x00000000fffff984 */ /* 0x000fe20000000800 */
[----:B------:R-:W-:Y:S04]  /*2700*/  @!P2 LDGSTS.E.BYPASS.LTC128B.128 [R235+0x10800], desc[UR18][R10.64] ;  /* 0x108000000aebafae */ /* 0x000fe8000b981a12 */
[----:B------:R-:W-:Y:S04]  /*2710*/  @!P2 LDGSTS.E.BYPASS.LTC128B.128 [R235+0x12800], desc[UR18][R10.64+0x80] ;  /* 0x128000800aebafae */ /* 0x000fe8000b981a12 */
[----:B------:R-:W-:Y:S04]  /*2720*/  @!P2 LDGSTS.E.BYPASS.LTC128B.128 [R235+0x14800], desc[UR18][R10.64+0x100] ;  /* 0x148001000aebafae */ /* 0x000fe8000b981a12 */
[----:B------:R-:W-:Y:S01]  /*2730*/  @!P2 LDGSTS.E.BYPASS.LTC128B.128 [R235+0x16800], desc[UR18][R10.64+0x180] ;  /* 0x168001800aebafae */ /* 0x000fe2000b981a12 */
[----:B------:R-:W-:-:S03]  /*2740*/  LOP3.LUT P2, RZ, R219, 0x2, RZ, 0xc0, !PT ;  /* 0x00000002dbff7812 */ /* 0x000fc6000784c0ff */
[----:B------:R-:W-:Y:S01]  /*2750*/  @P1 STS.128 [R235+0x11000], RZ ;  /* 0x011000ffeb001388 */ /* 0x000fe20000000c00 */
[----:B------:R-:W-:-:S03]  /*2760*/  SEL R81, R81, 0xffffffe0, !P2 ;  /* 0xffffffe051517807 */ /* 0x000fc60005000000 */
[----:B------:R-:W-:Y:S02]  /*2770*/  @P1 STS.128 [R235+0x13000], RZ ;  /* 0x013000ffeb001388 */ /* 0x000fe40000000c00 */
[--C-:B------:R-:W-:Y:S02]  /*2780*/  IMAD.IADD R87, R90, 0x1, R81.reuse ;  /* 0x000000015a577824 */ /* 0x100fe400078e0251 */
[----:B------:R-:W-:Y:S01]  /*2790*/  @P1 STS.128 [R235+0x15000], RZ ;  /* 0x015000ffeb001388 */ /* 0x000fe20000000c00 */
[----:B------:R-:W-:-:S03]  /*27a0*/  IMAD.IADD R84, R82, 0x1, R81 ;  /* 0x0000000152547824 */ /* 0x000fc600078e0251 */
[----:B------:R-:W-:Y:S04]  /*27b0*/  @P1 STS.128 [R235+0x17000], RZ ;  /* 0x017000ffeb001388 */ /* 0x000fe80000000c00 */
[----:B------:R-:W-:Y:S01]  /*27c0*/  @!PT LDS RZ, [RZ] ;  /* 0x00000000fffff984 */ /* 0x000fe20000000800 */
[----:B------:R-:W-:Y:S01]  /*27d0*/  @!PT LDS RZ, [RZ] ;  /* 0x00000000fffff984 */ /* 0x000fe20000000800 */
[----:B------:R-:W-:Y:S01]  /*27e0*/  @!PT LDS RZ, [RZ] ;  /* 0x00000000fffff984 */ /* 0x000fe20000000800 */
[----:B------:R-:W-:Y:S04]  /*27f0*/  @!P1 LDGSTS.E.BYPASS.LTC128B.128 [R235+0x11000], desc[UR18][R6.64] ;  /* 0x1100000006eb9fae */ /* 0x000fe8000b981a12 */
[----:B------:R-:W-:Y:S04]  /*2800*/  @!P1 LDGSTS.E.BYPASS.LTC128B.128 [R235+0x13000], desc[UR18][R6.64+0x80] ;  /* 0x1300008006eb9fae */ /* 0x000fe8000b981a12 */
[----:B------:R-:W-:Y:S04]  /*2810*/  @!P1 LDGSTS.E.BYPASS.LTC128B.128 [R235+0x15000], desc[UR18][R6.64+0x100] ;  /* 0x1500010006eb9fae */ /* 0x000fe8000b981a12 */
[----:B------:R1:W-:Y:S04]  /*2820*/  @!P1 LDGSTS.E.BYPASS.LTC128B.128 [R235+0x17000], desc[UR18][R6.64+0x180] ;  /* 0x1700018006eb9fae */ /* 0x0003e8000b981a12 */
        /* <DEDUP_REMOVED lines=10> */
[----:B------:R2:W-:Y:S01]  /*28d0*/  @!P0 LDGSTS.E.BYPASS.LTC128B.128 [R235+0x17800], desc[UR18][R8.64+0x180] ;  /* 0x1780018008eb8fae */ /* 0x0005e2000b981a12 */
[----:B------:R-:W-:-:S03]  /*28e0*/  LOP3.LUT P0, RZ, R219, 0x4, RZ, 0xc0, !PT ;  /* 0x00000004dbff7812 */ /* 0x000fc6000780c0ff */
[----:B------:R-:W-:Y:S01]  /*28f0*/  LDSM.16.M88.4 R52, [R90] ;  /* 0x000000005a34783b */ /* 0x000fe20000000200 */
[----:B------:R-:W-:-:S03]  /*2900*/  SEL R83, R83, 0xffffffc0, !P0 ;  /* 0xffffffc053537807 */ /* 0x000fc60004000000 */
[----:B------:R-:W3:Y:S02]  /*2910*/  LDSM.16.M88.4 R24, [R89+UR5+0x8000] ;  /* 0x008000055918783b */ /* 0x000ee40008000200 */
[--C-:B------:R-:W-:Y:S02]  /*2920*/  IMAD.IADD R88, R90, 0x1, R83.reuse ;  /* 0x000000015a587824 */ /* 0x100fe400078e0253 */
[----:B------:R-:W4:Y:S01]  /*2930*/  LDSM.16.M88.4 R16, [R89+UR5+0x8800] ;  /* 0x008800055910783b */ /* 0x000f220008000200 */
[----:B------:R-:W-:Y:S02]  /*2940*/  IMAD.IADD R82, R82, 0x1, R83 ;  /* 0x0000000152527824 */ /* 0x000fe400078e0253 */
[C---:B------:R-:W-:Y:S01]  /*2950*/  IMAD.IADD R86, R81.reuse, 0x1, R88 ;  /* 0x0000000151567824 */ /* 0x040fe200078e0258 */
[----:B------:R-:W5:Y:S01]  /*2960*/  LDSM.16.M88.4 R60, [R89+UR5+0x9000] ;  /* 0x00900005593c783b */ /* 0x000f620008000200 */
[----:B------:R-:W-:-:S03]  /*2970*/  IMAD.IADD R80, R81, 0x1, R82 ;  /* 0x0000000151507824 */ /* 0x000fc600078e0252 */
[----:B------:R-:W5:Y:S04]  /*2980*/  LDSM.16.M88.4 R32, [R89+UR5+0x9800] ;  /* 0x009800055920783b */ /* 0x000f680008000200 */
[----:B------:R-:W-:Y:S04]  /*2990*/  LDSM.16.M88.4 R40, [R87] ;  /* 0x000000005728783b */ /* 0x000fe80000000200 */
[----:B-1----:R-:W1:Y:S04]  /*29a0*/  LDSM.16.M88.4 R4, [R84+0x8000] ;  /* 0x008000005404783b */ /* 0x002e680000000200 */
[----:B--2---:R-:W2:Y:S04]  /*29b0*/  LDSM.16.M88.4 R8, [R84+0x8800] ;  /* 0x008800005408783b */ /* 0x004ea80000000200 */
        /* <DEDUP_REMOVED lines=12> */
[C---:B-----5:R-:W-:Y:S08]  /*2a80*/  HMMA.16816.F32.BF16 R64, R52.reuse, R60, RZ ;  /* 0x0000003c3440723c */ /* 0x060ff000000418ff */
[C---:B------:R-:W-:Y:S08]  /*2a90*/  HMMA.16816.F32.BF16 R60, R52.reuse, R62, RZ ;  /* 0x0000003e343c723c */ /* 0x040ff000000418ff */
[----:B------:R-:W-:Y:S08]  /*2aa0*/  HMMA.16816.F32.BF16 R56, R52, R32, RZ ;  /* 0x000000203438723c */ /* 0x000ff000000418ff */
[C---:B-1----:R-:W-:Y:S08]  /*2ab0*/  HMMA.16816.F32.BF16 R28, R40.reuse, R4, R28 ;  /* 0x00000004281c723c */ /* 0x042ff0000004181c */
[C---:B------:R-:W-:Y:S01]  /*2ac0*/  HMMA.16816.F32.BF16 R24, R40.reuse, R6, R24 ;  /* 0x000000062818723c */ /* 0x040fe20000041818 */
[----:B------:R-:W1:Y:S07]  /*2ad0*/  LDSM.16.M88.4 R4, [R88] ;  /* 0x000000005804783b */ /* 0x000e6e0000000200 */
[C---:B--2---:R-:W-:Y:S08]  /*2ae0*/  HMMA.16816.F32.BF16 R20, R40.reuse, R8, R20 ;  /* 0x000000082814723c */ /* 0x044ff00000041814 */
[----:B------:R-:W-:Y:S01]  /*2af0*/  HMMA.16816.F32.BF16 R16, R40, R10, R16 ;  /* 0x0000000a2810723c */ /* 0x000fe20000041810 */
[----:B------:R-:W2:Y:S07]  /*2b00*/  LDSM.16.M88.4 R8, [R82+0x9000] ;  /* 0x009000005208783b */ /* 0x000eae0000000200 */
[----:B------:R-:W-:Y:S01]  /*2b10*/  HMMA.16816.F32.BF16 R52, R52, R34, RZ ;  /* 0x000000223434723c */ /* 0x000fe200000418ff */
[----:B------:R-:W3:Y:S07]  /*2b20*/  LDSM.16.M88.4 R32, [R86] ;  /* 0x000000005620783b */ /* 0x000eee0000000200 */
[C---:B------:R-:W-:Y:S08]  /*2b30*/  HMMA.16816.F32.BF16 R64, R40.reuse, R12, R64 ;  /* 0x0000000c2840723c */ /* 0x040ff00000041840 */
[C---:B------:R-:W-:Y:S01]  /*2b40*/  HMMA.16816.F32.BF16 R60, R40.reuse, R14, R60 ;  /* 0x0000000e283c723c */ /* 0x040fe2000004183c */
[----:B------:R-:W4:Y:S07]  /*2b50*/  LDSM.16.M88.4 R12, [R80+0x8800] ;  /* 0x00880000500c783b */ /* 0x000f2e0000000200 */
[C---:B------:R-:W-:Y:S08]  /*2b60*/  HMMA.16816.F32.BF16 R56, R40.reuse, R72, R56 ;  /* 0x000000482838723c */ /* 0x040ff00000041838 */
[----:B------:R-:W-:Y:S01]  /*2b70*/  HMMA.16816.F32.BF16 R52, R40, R74, R52 ;  /* 0x0000004a2834723c */ /* 0x000fe20000041834 */
[----:B------:R-:W5:Y:S04]  /*2b80*/  LDSM.16.M88.4 R40, [R80+0x9000] ;  /* 0x009000005028783b */ /* 0x000f680000000200 */
[----:B------:R-:W-:Y:S03]  /*2b90*/  LDSM.16.M88.4 R72, [R89+UR5+0xb000] ;  /* 0x00b000055948783b */ /* 0x000fe60008000200 */
[C---:B-1----:R-:W-:Y:S08]  /*2ba0*/  HMMA.16816.F32.BF16 R28, R4.reuse, R48, R28 ;  /* 0x00000030041c723c */ /* 0x042ff0000004181c */
[C---:B------:R-:W-:Y:S01]  /*2bb0*/  HMMA.16816.F32.BF16 R24, R4.reuse, R50, R24 ;  /* 0x000000320418723c */ /* 0x040fe20000041818 */
[----:B------:R-:W-:Y:S07]  /*2bc0*/  LDSM.16.M88.4 R48, [R90+0x2000] ;  /* 0x002000005a30783b */ /* 0x000fee0000000200 */
[C---:B------:R-:W-:Y:S08]  /*2bd0*/  HMMA.16816.F32.BF16 R20, R4.reuse, R36, R20 ;  /* 0x000000240414723c */ /* 0x040ff00000041814 */
[C---:B------:R-:W-:Y:S01]  /*2be0*/  HMMA.16816.F32.BF16 R16, R4.reuse, R38, R16 ;  /* 0x000000260410723c */ /* 0x040fe20000041810 */
[----:B------:R-:W1:Y:S07]  /*2bf0*/  LDSM.16.M88.4 R36, [R80+0x9800] ;  /* 0x009800005024783b */ /* 0x000e6e0000000200 */
[C---:B--2---:R-:W-:Y:S08]  /*2c00*/  HMMA.16816.F32.BF16 R64, R4.reuse, R8, R64 ;  /* 0x000000080440723c */ /* 0x044ff00000041840 */
[C---:B------:R-:W-:Y:S01]  /*2c10*/  HMMA.16816.F32.BF16 R60, R4.reuse, R10, R60 ;  /* 0x0000000a043c723c */ /* 0x040fe2000004183c */
[----:B------:R-:W2:Y:S07]  /*2c20*/  LDSM.16.M88.4 R8, [R89+UR5+0xa000] ;  /* 0x00a000055908783b */ /* 0x000eae0008000200 */
[C---:B------:R-:W-:Y:S08]  /*2c30*/  HMMA.16816.F32.BF16 R56, R4.reuse, R68, R56 ;  /* 0x000000440438723c */ /* 0x040ff00000041838 */
[----:B------:R-:W-:Y:S01]  /*2c40*/  HMMA.16816.F32.BF16 R52, R4, R70, R52 ;  /* 0x000000460434723c */ /* 0x000fe20000041834 */
[----:B------:R-:W2:Y:S04]  /*2c50*/  LDSM.16.M88.4 R4, [R89+UR5+0xa800] ;  /* 0x00a800055904783b */ /* 0x000ea80008000200 */
[----:B------:R-:W2:Y:S03]  /*2c60*/  LDSM.16.M88.4 R68, [R89+UR5+0xb800] ;  /* 0x00b800055944783b */ /* 0x000ea60008000200 */
[C---:B---3--:R-:W-:Y:S08]  /*2c70*/  HMMA.16816.F32.BF16 R28, R32.reuse, R44, R28 ;  /* 0x0000002c201c723c */ /* 0x048ff0000004181c */
[C---:B------:R-:W-:Y:S01]  /*2c80*/  HMMA.16816.F32.BF16 R24, R32.reuse, R46, R24 ;  /* 0x0000002e2018723c */ /* 0x040fe20000041818 */
[----:B------:R-:W-:Y:S07]  /*2c90*/  LDSM.16.M88.4 R44, [R84+0xa000] ;  /* 0x00a00000542c783b */ /* 0x000fee0000000200 */
[C---:B----4-:R-:W-:Y:S08]  /*2ca0*/  HMMA.16816.F32.BF16 R20, R32.reuse, R12, R20 ;  /* 0x0000000c2014723c */ /* 0x050ff00000041814 */
[C---:B------:R-:W-:Y:S01]  /*2cb0*/  HMMA.16816.F32.BF16 R16, R32.reuse, R14, R16 ;  /* 0x0000000e2010723c */ /* 0x040fe20000041810 */
[----:B------:R-:W3:Y:S07]  /*2cc0*/  LDSM.16.M88.4 R12, [R87+0x2000] ;  /* 0x00200000570c783b */ /* 0x000eee0000000200 */
[C---:B-----5:R-:W-:Y:S08]  /*2cd0*/  HMMA.16816.F32.BF16 R64, R32.reuse, R40, R64 ;  /* 0x000000282040723c */ /* 0x060ff00000041840 */
[C---:B------:R-:W-:Y:S01]  /*2ce0*/  HMMA.16816.F32.BF16 R60, R32.reuse, R42, R60 ;  /* 0x0000002a203c723c */ /* 0x040fe2000004183c */
[----:B------:R-:W4:Y:S07]  /*2cf0*/  LDSM.16.M88.4 R40, [R84+0xa800] ;  /* 0x00a800005428783b */ /* 0x000f2e0000000200 */
[C---:B-1----:R-:W-:Y:S08]  /*2d00*/  HMMA.16816.F32.BF16 R56, R32.reuse, R36, R56 ;  /* 0x000000242038723c */ /* 0x042ff00000041838 */
[----:B------:R-:W-:Y:S01]  /*2d10*/  HMMA.16816.F32.BF16 R52, R32, R38, R52 ;  /* 0x000000262034723c */ /* 0x000fe20000041834 */
[----:B------:R-:W1:Y:S04]  /*2d20*/  LDSM.16.M88.4 R36, [R84+0xb000] ;  /* 0x00b000005424783b */ /* 0x000e680000000200 */
[----:B------:R-:W5:Y:S03]  /*2d30*/  LDSM.16.M88.4 R32, [R84+0xb800] ;  /* 0x00b800005420783b */ /* 0x000f660000000200 */
[C---:B--2---:R-:W-:Y:S08]  /*2d40*/  HMMA.16816.F32.BF16 R28, R48.reuse, R8, R28 ;  /* 0x00000008301c723c */ /* 0x044ff0000004181c */
[C---:B------:R-:W-:Y:S01]  /*2d50*/  HMMA.16816.F32.BF16 R24, R48.reuse, R10, R24 ;  /* 0x0000000a3018723c */ /* 0x040fe20000041818 */
[----:B------:R-:W2:Y:S07]  /*2d60*/  LDSM.16.M88.4 R8, [R82+0xa000] ;  /* 0x00a000005208783b */ /* 0x000eae0000000200 */
        /* <DEDUP_REMOVED lines=10> */
[C---:B---3--:R-:W-:Y:S08]  /*2e10*/  HMMA.16816.F32.BF16 R28, R12.reuse, R44, R28 ;  /* 0x0000002c0c1c723c */ /* 0x048ff0000004181c */
[C---:B------:R-:W-:Y:S01]  /*2e20*/  HMMA.16816.F32.BF16 R24, R12.reuse, R46, R24 ;  /* 0x0000002e0c18723c */ /* 0x040fe20000041818 */
[----:B------:R-:W3:Y:S07]  /*2e30*/  LDSM.16.M88.4 R44, [R80+0xa000] ;  /* 0x00a00000502c783b */ /* 0x000eee0000000200 */
[C---:B----4-:R-:W-:Y:S08]  /*2e40*/  HMMA.16816.F32.BF16 R20, R12.reuse, R40, R20 ;  /* 0x000000280c14723c */ /* 0x050ff00000041814 */
[C---:B------:R-:W-:Y:S01]  /*2e50*/  HMMA.16816.F32.BF16 R16, R12.reuse, R42, R16 ;  /* 0x0000002a0c10723c */ /* 0x040fe20000041810 */
[----:B------:R-:W4:Y:S07]  /*2e60*/  LDSM.16.M88.4 R40, [R80+0xa800] ;  /* 0x00a800005028783b */ /* 0x000f2e0000000200 */
[C---:B-1----:R-:W-:Y:S08]  /*2e70*/  HMMA.16816.F32.BF16 R64, R12.reuse, R36, R64 ;  /* 0x000000240c40723c */ /* 0x042ff00000041840 */
[C---:B------:R-:W-:Y:S01]  /*2e80*/  HMMA.16816.F32.BF16 R60, R12.reuse, R38, R60 ;  /* 0x000000260c3c723c */ /* 0x040fe2000004183c */
[----:B------:R-:W1:Y:S07]  /*2e90*/  LDSM.16.M88.4 R36, [R80+0xb000] ;  /* 0x00b000005024783b */ /* 0x000e6e0000000200 */
[C---:B-----5:R-:W-:Y:S08]  /*2ea0*/  HMMA.16816.F32.BF16 R56, R12.reuse, R32, R56 ;  /* 0x000000200c38723c */ /* 0x060ff00000041838 */
        /* <DEDUP_REMOVED lines=9> */
[C---:B------:R-:W-:Y:S08]  /*2f40*/  HMMA.16816.F32.BF16 R56, R76.reuse, R68, R56 ;  /* 0x000000444c38723c */ /* 0x040ff00000041838 */
[----:B------:R-:W-:Y:S01]  /*2f50*/  HMMA.16816.F32.BF16 R52, R76, R70, R52 ;  /* 0x000000464c34723c */ /* 0x000fe20000041834 */
[----:B------:R-:W-:Y:S07]  /*2f60*/  LDSM.16.M88.4 R68, [R89+UR5+0xd800] ;  /* 0x00d800055944783b */ /* 0x000fee0008000200 */
[C---:B---3--:R-:W-:Y:S08]  /*2f70*/  HMMA.16816.F32.BF16 R28, R48.reuse, R44, R28 ;  /* 0x0000002c301c723c */ /* 0x048ff0000004181c */
[----:B------:R-:W-:Y:S01]  /*2f80*/  HMMA.16816.F32.BF16 R24, R48, R46, R24 ;  /* 0x0000002e3018723c */ /* 0x000fe20000041818 */
[----:B------:R-:W3:Y:S07]  /*2f90*/  LDSM.16.M88.4 R44, [R89+UR5+0xd000] ;  /* 0x00d00005592c783b */ /* 0x000eee0008000200 */
[C---:B------:R-:W-:Y:S08]  /*2fa0*/  HMMA.16816.F32.BF16 R64, R76.reuse, R72, R64 ;  /* 0x000000484c40723c */ /* 0x040ff00000041840 */
[----:B------:R-:W-:Y:S01]  /*2fb0*/  HMMA.16816.F32.BF16 R60, R76, R74, R60 ;  /* 0x0000004a4c3c723c */ /* 0x000fe2000004183c */
[----:B------:R-:W-:Y:S04]  /*2fc0*/  LDSM.16.M88.4 R72, [R90+0x6000] ;  /* 0x006000005a48783b */ /* 0x000fe80000000200 */
[----:B------:R-:W-:Y:S03]  /*2fd0*/  LDSM.16.M88.4 R76, [R80+0xe000] ;  /* 0x00e00000504c783b */ /* 0x000fe60000000200 */
[C---:B----4-:R-:W-:Y:S08]  /*2fe0*/  HMMA.16816.F32.BF16 R20, R48.reuse, R40, R20 ;  /* 0x000000283014723c */ /* 0x050ff00000041814 */
        /* <DEDUP_REMOVED lines=9> */
[C---:B--2---:R-:W-:Y:S08]  /*3080*/  HMMA.16816.F32.BF16 R28, R12.reuse, R8, R28 ;  /* 0x000000080c1c723c */ /* 0x044ff0000004181c */
[C---:B------:R-:W-:Y:S01]  /*3090*/  HMMA.16816.F32.BF16 R24, R12.reuse, R10, R24 ;  /* 0x0000000a0c18723c */ /* 0x040fe20000041818 */
[----:B------:R-:W1:Y:S07]  /*30a0*/  LDSM.16.M88.4 R8, [R84+0xc800] ;  /* 0x00c800005408783b */ /* 0x000e6e0000000200 */
[C---:B------:R-:W-:Y:S08]  /*30b0*/  HMMA.16816.F32.BF16 R20, R12.reuse, R4, R20 ;  /* 0x000000040c14723c */ /* 0x040ff00000041814 */
[C---:B------:R-:W-:Y:S01]  /*30c0*/  HMMA.16816.F32.BF16 R16, R12.reuse, R6, R16 ;  /* 0x000000060c10723c */ /* 0x040fe20000041810 */
[----:B------:R-:W2:Y:S07]  /*30d0*/  LDSM.16.M88.4 R4, [R84+0xd000] ;  /* 0x00d000005404783b */ /* 0x000eae0000000200 */
[C---:B---3--:R-:W-:Y:S08]  /*30e0*/  HMMA.16816.F32.BF16 R64, R12.reuse, R44, R64 ;  /* 0x0000002c0c40723c */ /* 0x048ff00000041840 */
        /* <DEDUP_REMOVED lines=19> */
[C---:B---3--:R-:W-:Y:S08]  /*3220*/  HMMA.16816.F32.BF16 R20, R48.reuse, R12, R20 ;  /* 0x0000000c3014723c */ /* 0x048ff00000041814 */
        /* <DEDUP_REMOVED lines=34> */
[----:B------:R-:W4:Y:S07]  /*3450*/  LDSM.16.M88.4 R4, [R82+0xe000] ;  /* 0x00e000005204783b */ /* 0x000f2e0000000200 */
[C---:B------:R-:W-:Y:S08]  /*3460*/  HMMA.16816.F32.BF16 R28, R72.reuse, R68, R28 ;  /* 0x00000044481c723c */ /* 0x040ff0000004181c */
[----:B------:R-:W-:Y:S01]  /*3470*/  HMMA.16816.F32.BF16 R24, R72, R70, R24 ;  /* 0x000000464818723c */ /* 0x000fe20000041818 */
[----:B------:R-:W-:Y:S07]  /*3480*/  LDSM.16.M88.4 R68, [R82+0xf800] ;  /* 0x00f800005244783b */ /* 0x000fee0000000200 */
[C---:B---3--:R-:W-:Y:S08]  /*3490*/  HMMA.16816.F32.BF16 R64, R36.reuse, R40, R64 ;  /* 0x000000282440723c */ /* 0x048ff00000041840 */
[C---:B------:R-:W-:Y:S01]  /*34a0*/  HMMA.16816.F32.BF16 R72, R36.reuse, R32, R28 ;  /* 0x000000202448723c */ /* 0x040fe2000004181c */
[----:B------:R-:W3:Y:S07]  /*34b0*/  LDSM.16.M88.4 R28, [R86+0x6000] ;  /* 0x00600000561c783b */ /* 0x000eee0000000200 */
        /* <DEDUP_REMOVED lines=8> */
[----:B----4-:R-:W-:Y:S03]  /*3540*/  HMMA.16816.F32.BF16 R72, R88, R4, R72 ;  /* 0x000000045848723c */ /* 0x010fe60000041848 */
[----:B------:R-:W-:-:S04]  /*3550*/  VIADD R40, R12, UR14 ;  /* 0x0000000e0c287c36 */ /* 0x000fc80008000000 */
[C---:B------:R-:W-:Y:S01]  /*3560*/  VIADD R12, R40.reuse, 0x1 ;  /* 0x00000001280c7836 */ /* 0x040fe20000000000 */
[C---:B------:R-:W-:Y:S01]  /*3570*/  HMMA.16816.F32.BF16 R24, R88.reuse, R6, R24 ;  /* 0x000000065818723c */ /* 0x040fe20000041818 */
[----:B------:R-:W2:Y:S01]  /*3580*/  LDSM.16.M88.4 R4, [R80+0xf000] ;  /* 0x00f000005004783b */ /* 0x000ea20000000200 */
[C---:B------:R-:W-:Y:S01]  /*3590*/  VIADD R32, R40.reuse, 0x8 ;  /* 0x0000000828207836 */ /* 0x040fe20000000000 */
[----:B------:R-:W-:Y:S02]  /*35a0*/  ISETP.GE.AND P1, PT, R40, UR20, PT ;  /* 0x0000001428007c0c */ /* 0x000fe4000bf26270 */
[----:B------:R-:W-:Y:S02]  /*35b0*/  ISETP.GE.AND P6, PT, R12, UR20, PT ;  /* 0x000000140c007c0c */ /* 0x000fe4000bfc6270 */
[----:B------:R-:W-:Y:S01]  /*35c0*/  ISETP.GE.AND P5, PT, R32, UR20, PT ;  /* 0x0000001420007c0c */ /* 0x000fe2000bfa6270 */
[C---:B------:R-:W-:Y:S08]  /*35d0*/  HMMA.16816.F32.BF16 R20, R88.reuse, R48, R20 ;  /* 0x000000305814723c */ /* 0x040ff00000041814 */
[----:B------:R-:W-:Y:S01]  /*35e0*/  HMMA.16816.F32.BF16 R60, R88, R14, R60 ;  /* 0x0000000e583c723c */ /* 0x000fe2000004183c */
[----:B------:R-:W4:Y:S01]  /*35f0*/  LDSM.16.M88.4 R12, [R80+0xf800] ;  /* 0x00f80000500c783b */ /* 0x000f220000000200 */
[----:B------:R-:W-:-:S06]  /*3600*/  DEPBAR.LE SB0, 0x0 ;  /* 0x000080000000791a */ /* 0x000fcc0000000000 */
[C---:B------:R-:W-:Y:S08]  /*3610*/  HMMA.16816.F32.BF16 R56, R36.reuse, R44, R56 ;  /* 0x0000002c2438723c */ /* 0x040ff00000041838 */
[----:B------:R-:W-:Y:S01]  /*3620*/  HMMA.16816.F32.BF16 R52, R36, R46, R52 ;  /* 0x0000002e2434723c */ /* 0x000fe20000041834 */
[----:B------:R-:W-:-:S05]  /*3630*/  VIADD R36, R40, 0x9 ;  /* 0x0000000928247836 */ /* 0x000fca0000000000 */
[----:B------:R-:W-:Y:S02]  /*3640*/  ISETP.GE.AND P4, PT, R36, UR20, PT ;  /* 0x0000001424007c0c */ /* 0x000fe4000bf86270 */
        /* <DEDUP_REMOVED lines=19> */
[----:B------:R-:W-:Y:S02]  /*3780*/  FSEL R43, R26, -INF , !P5 ;  /* 0xff8000001a2b7808 */ /* 0x000fe40006800000 */
[----:B------:R-:W-:Y:S01]  /*3790*/  FSEL R47, R24, -INF , !P5 ;  /* 0xff800000182f7808 */ /* 0x000fe20006800000 */
[----:B------:R-:W-:Y:S01]  /*37a0*/  HMMA.16816.F32.BF16 R36, R28, R10, R16 ;  /* 0x0000000a1c24723c */ /* 0x000fe20000041810 */
[----:B------:R-:W-:Y:S01]  /*37b0*/  ISETP.GE.AND P5, PT, R8, UR20, PT ;  /* 0x0000001408007c0c */ /* 0x000fe2000bfa6270 */
        /* <DEDUP_REMOVED lines=30> */
[----:B------:R-:W-:Y:S01]  /*39a0*/  FSEL R215, R60, -INF , !P1 ;  /* 0xff8000003cd77808 */ /* 0x000fe20004800000 */
[----:B------:R-:W-:Y:S01]  /*39b0*/  BAR.SYNC.DEFER_BLOCKING 0x0 ;  /* 0x0000000000007b1d */ /* 0x000fe20000010000 */
        /* <DEDUP_REMOVED lines=25> */
.L_x_3314:
        /* <DEDUP_REMOVED lines=60> */
.L_x_3315:
[----:B------:R-:W-:Y:S01]  /*3f10*/  USHF.L.U32 UR4, UR10, 0x5, URZ ;  /* 0x000000050a047899 */ /* 0x000fe200080006ff */
[C---:B------:R-:W-:Y:S01]  /*3f20*/  LEA R6, P1, R85.reuse, R226, 0x1 ;  /* 0x000000e255067211 */ /* 0x040fe200078208ff */
[----:B------:R-:W-:Y:S01]  /*3f30*/  USHF.L.U64.HI UR10, UR10, 0x5, UR11 ;  /* 0x000000050a0a7899 */ /* 0x000fe2000801020b */
[----:B------:R-:W-:Y:S01]  /*3f40*/  @!PT LDS RZ, [RZ] ;  /* 0x00000000fffff984 */ /* 0x000fe20000000800 */
[----:B------:R-:W-:Y:S01]  /*3f50*/  @!PT LDS RZ, [RZ] ;  /* 0x00000000fffff984 */ /* 0x000fe20000000800 */
[----:B------:R-:W-:Y:S01]  /*3f60*/  @!PT LDS RZ, [RZ] ;  /* 0x00000000fffff984 */ /* 0x000fe20000000800 */
[----:B------:R1:W-:Y:S02]  /*3f70*/  LDGSTS.E.BYPASS.LTC128B.128 [R235+0x8000], desc[UR18][R226.64] ;  /* 0x08000000e2eb7fae */ /* 0x0003e4000b981a12 */
[----:B------:R-:W-:Y:S02]  /*3f80*/  LEA.HI.X R7, R85, R227, R2, 0x1, P1 ;  /* 0x000000e355077211 */ /* 0x000fe400008f0c02 */
[----:B------:R-:W-:Y:S01]  /*3f90*/  IADD3 R14, P1, PT, R6, UR4, RZ ;  /* 0x00000004060e7c10 */ /* 0x000fe2000ff3e0ff */
[----:B------:R1:W-:Y:S03]  /*3fa0*/  LDGSTS.E.BYPASS.LTC128B.128 [R235+0xa000], desc[UR18][R226.64+0x80] ;  /* 0x0a000080e2eb7fae */ /* 0x0003e6000b981a12 */
[----:B------:R-:W-:Y:S01]  /*3fb0*/  IADD3.X R15, PT, PT, R7, UR10, RZ, P1, !PT ;  /* 0x0000000a070f7c10 */ /* 0x000fe20008ffe4ff */
[----:B------:R1:W-:Y:S01]  /*3fc0*/  LDGSTS.E.BYPASS.LTC128B.128 [R235+0xc000], desc[UR18][R226.64+0x100] ;  /* 0x0c000100e2eb7fae */ /* 0x0003e2000b981a12 */
[----:B------:R-:W-:-:S03]  /*3fd0*/  IADD3 R12, P1, PT, R14, UR4, RZ ;  /* 0x000000040e0c7c10 */ /* 0x000fc6000ff3e0ff */
[----:B------:R1:W-:Y:S01]  /*3fe0*/  LDGSTS.E.BYPASS.LTC128B.128 [R235+0xe000], desc[UR18][R226.64+0x180] ;  /* 0x0e000180e2eb7fae */ /* 0x0003e2000b981a12 */
[----:B------:R-:W-:-:S03]  /*3ff0*/  IADD3.X R13, PT, PT, R15, UR10, RZ, P1, !PT ;  /* 0x0000000a0f0d7c10 */ /* 0x000fc60008ffe4ff */
[----:B------:R1:W-:Y:S04]  /*4000*/  LDGSTS.E.BYPASS.LTC128B.128 [R235+0x8800], desc[UR18][R6.64] ;  /* 0x0880000006eb7fae */ /* 0x0003e8000b981a12 */
        /* <DEDUP_REMOVED lines=11> */
[----:B------:R-:W0:Y:S02]  /*40c0*/  LDGDEPBAR ;  /* 0x00000000000079af */ /* 0x000e240000000000 */
.L_x_3313:
        /* <DEDUP_REMOVED lines=60> */
[----:B------:R-:W4:Y:S01]  /*4490*/  MUFU.EX2 R188, R188 ;  /* 0x000000bc00bc7308 */ /* 0x000f220000000800 */
[----:B------:R-:W-:Y:S01]  /*44a0*/  FFMA.FTZ R167, R11, UR4, -R208 ;  /* 0x000000040ba77c23 */ /* 0x000fe200080108d0 */
[----:B------:R-:W-:Y:S01]  /*44b0*/  FFMA.FTZ R181, R9, UR4, -R202 ;  /* 0x0000000409b57c23 */ /* 0x000fe200080108ca */
[----:B------:R-:W5:Y:S01]  /*44c0*/  LDSM.16.MT88.4 R4, [R190+0x16000] ;  /* 0x01600000be04783b */ /* 0x000f620000004200 */
[----:B------:R-:W-:Y:S01]  /*44d0*/  MUFU.EX2 R187, R187 ;  /* 0x000000bb00bb7308 */ /* 0x000fe20000000800 */
[--C-:B------:R-:W-:Y:S01]  /*44e0*/  FFMA.FTZ R183, R23, UR4, -R208.reuse ;  /* 0x0000000417b77c23 */ /* 0x100fe200080108d0 */
[--C-:B------:R-:W-:Y:S01]  /*44f0*/  FFMA.FTZ R180, R27, UR4, -R208.reuse ;  /* 0x000000041bb47c23 */ /* 0x100fe200080108d0 */
[----:B------:R-:W5:Y:S01]  /*4500*/  LDSM.16.MT88.4 R8, [R194+0x10800] ;  /* 0x01080000c208783b */ /* 0x000f620000004200 */
[----:B------:R-:W1:Y:S01]  /*4510*/  MUFU.EX2 R184, R184 ;  /* 0x000000b800b87308 */ /* 0x000e620000000800 */
[----:B------:R-:W-:Y:S01]  /*4520*/  FFMA.FTZ R2, R25, UR4, -R208 ;  /* 0x0000000419027c23 */ /* 0x000fe200080108d0 */
[--C-:B------:R-:W-:Y:S01]  /*4530*/  FFMA.FTZ R166, R21, UR4, -R202.reuse ;  /* 0x0000000415a67c23 */ /* 0x100fe200080108ca */
[----:B------:R-:W5:Y:S01]  /*4540*/  LDSM.16.MT88.4 R12, [R220+0x10800] ;  /* 0x01080000dc0c783b */ /* 0x000f620000004200 */
[----:B------:R-:W-:Y:S01]  /*4550*/  MUFU.EX2 R189, R189 ;  /* 0x000000bd00bd7308 */ /* 0x000fe20000000800 */
[--C-:B------:R-:W-:Y:S01]  /*4560*/  FFMA.FTZ R165, R17, UR4, -R202.reuse ;  /* 0x0000000411a57c23 */ /* 0x100fe200080108ca */
[----:B----4-:R-:W-:Y:S01]  /*4570*/  F2FP.BF16.F32.PACK_AB R152, R188, R191 ;  /* 0x000000bfbc98723e */ /* 0x010fe200000010ff */
[----:B------:R-:W-:Y:S01]  /*4580*/  FFMA.FTZ R0, R19, UR4, -R202 ;  /* 0x0000000413007c23 */ /* 0x000fe200080108ca */
[----:B------:R-:W4:Y:S01]  /*4590*/  MUFU.EX2 R186, R186 ;  /* 0x000000ba00ba7308 */ /* 0x000f220000000800 */
[----:B------:R-:W5:Y:S01]  /*45a0*/  LDSM.16.MT88.4 R16, [R190+0x10800] ;  /* 0x01080000be10783b */ /* 0x000f620000004200 */
[--C-:B------:R-:W-:Y:S01]  /*45b0*/  FFMA.FTZ R198, R193, UR4, -R208.reuse ;  /* 0x00000004c1c67c23 */ /* 0x100fe200080108d0 */
[----:B------:R-:W-:Y:S01]  /*45c0*/  FFMA.FTZ R196, R215, UR4, -R208 ;  /* 0x00000004d7c47c23 */ /* 0x000fe200080108d0 */
[----:B------:R-:W-:Y:S01]  /*45d0*/  MUFU.EX2 R185, R185 ;  /* 0x000000b900b97308 */ /* 0x000fe20000000800 */
[----:B------:R-:W5:Y:S01]  /*45e0*/  LDSM.16.MT88.4 R20, [R192+0x10800] ;  /* 0x01080000c014783b */ /* 0x000f620000004200 */
[----:B-1----:R-:W-:Y:S01]  /*45f0*/  F2FP.BF16.F32.PACK_AB R154, R184, R187 ;  /* 0x000000bbb89a723e */ /* 0x002fe200000010ff */
[--C-:B------:R-:W-:Y:S01]  /*4600*/  FFMA.FTZ R204, R195, UR4, -R202.reuse ;  /* 0x00000004c3cc7c23 */ /* 0x100fe200080108ca */
[----:B------:R-:W1:Y:S01]  /*4610*/  MUFU.EX2 R182, R182 ;  /* 0x000000b600b67308 */ /* 0x000e620000000800 */
[----:B------:R-:W-:Y:S01]  /*4620*/  LDSM.16.MT88.4 R24, [R192+0x14800] ;  /* 0x01480000c018783b */ /* 0x000fe20000004200 */
[----:B------:R-:W-:Y:S01]  /*4630*/  FFMA.FTZ R206, R177, UR4, -R202 ;  /* 0x00000004b1ce7c23 */ /* 0x000fe200080108ca */
[----:B------:R-:W-:Y:S01]  /*4640*/  FFMA.FTZ R223, R223, UR4, -R208 ;  /* 0x00000004dfdf7c23 */ /* 0x000fe200080108d0 */
[----:B------:R-:W-:Y:S01]  /*4650*/  MUFU.EX2 R183, R183 ;  /* 0x000000b700b77308 */ /* 0x000fe20000000800 */
[----:B------:R-:W-:Y:S01]  /*4660*/  LDSM.16.MT88.4 R28, [R194+0x14800] ;  /* 0x01480000c21c783b */ /* 0x000fe20000004200 */
[----:B----4-:R-:W-:Y:S01]  /*4670*/  F2FP.BF16.F32.PACK_AB R153, R186, R189 ;  /* 0x000000bdba99723e */ /* 0x010fe200000010ff */
[----:B------:R-:W-:Y:S01]  /*4680*/  FFMA.FTZ R201, R201, UR4, -R202 ;  /* 0x00000004c9c97c23 */ /* 0x000fe200080108ca */
[----:B------:R-:W4:Y:S01]  /*4690*/  MUFU.EX2 R180, R180 ;  /* 0x000000b400b47308 */ /* 0x000f220000000800 */
[----:B------:R-:W-:Y:S01]  /*46a0*/  LDSM.16.MT88.4 R172, [R194+0x12800] ;  /* 0x01280000c2ac783b */ /* 0x000fe20000004200 */
[----:B------:R-:W-:Y:S01]  /*46b0*/  FFMA.FTZ R239, R205, UR4, -R208 ;  /* 0x00000004cdef7c23 */ /* 0x000fe200080108d0 */
[----:B------:R-:W-:Y:S01]  /*46c0*/  FADD.FTZ R188, R191, R188 ;  /* 0x000000bcbfbc7221 */ /* 0x000fe20000010000 */
[----:B------:R-:W-:Y:S01]  /*46d0*/  MUFU.EX2 R167, R167 ;  /* 0x000000a700a77308 */ /* 0x000fe20000000800 */
[----:B------:R-:W-:Y:S01]  /*46e0*/  LDSM.16.MT88.4 R168, [R192+0x12800] ;  /* 0x01280000c0a8783b */ /* 0x000fe20000004200 */
[----:B-1----:R-:W-:Y:S01]  /*46f0*/  F2FP.BF16.F32.PACK_AB R155, R182, R185 ;  /* 0x000000b9b69b723e */ /* 0x002fe200000010ff */
[----:B------:R-:W-:Y:S01]  /*4700*/  FADD.FTZ R186, R189, R186 ;  /* 0x000000babdba7221 */ /* 0x000fe20000010000 */
[----:B------:R-:W-:Y:S01]  /*4710*/  MUFU.EX2 R2, R2 ;  /* 0x0000000200027308 */ /* 0x000fe20000000800 */
[----:B------:R-:W-:Y:S01]  /*4720*/  LDSM.16.MT88.4 R32, [R220+0x14800] ;  /* 0x01480000dc20783b */ /* 0x000fe20000004200 */
[----:B------:R-:W-:Y:S01]  /*4730*/  FADD.FTZ R187, R187, R188 ;  /* 0x000000bcbbbb7221 */ /* 0x000fe20000010000 */
[----:B------:R-:W-:Y:S01]  /*4740*/  FADD.FTZ R185, R185, R186 ;  /* 0x000000bab9b97221 */ /* 0x000fe20000010000 */
[----:B------:R-:W-:Y:S01]  /*4750*/  MUFU.EX2 R181, R181 ;  /* 0x000000b500b57308 */ /* 0x000fe20000000800 */
[C---:B------:R-:W-:Y:S01]  /*4760*/  HMMA.16816.F32.BF16 R40, R152.reuse, R44, RZ ;  /* 0x0000002c9828723c */ /* 0x040fe200000418ff */
[----:B------:R-:W-:Y:S01]  /*4770*/  FADD.FTZ R184, R184, R187 ;  /* 0x000000bbb8b87221 */ /* 0x000fe20000010000 */
[----:B------:R-:W-:Y:S01]  /*4780*/  FADD.FTZ R182, R182, R185 ;  /* 0x000000b9b6b67221 */ /* 0x000fe20000010000 */
[----:B------:R-:W1:Y:S04]  /*4790*/  MUFU.EX2 R166, R166 ;  /* 0x000000a600a67308 */ /* 0x000e680000000800 */
        /* <DEDUP_REMOVED lines=38> */
[----:B----4-:R-:W-:Y:S01]  /*4a00*/  F2FP.BF16.F32.PACK_AB R4, R180, R183 ;  /* 0x000000b7b404723e */ /* 0x010fe200000010ff */
        /* <DEDUP_REMOVED lines=193> */
[----:B------:R-:W-:Y:S01]  /*5620*/  UISETP.NE.U32.AND UP0, UPT, UR12, URZ, UPT ;  /* 0x000000ff0c00728c */ /* 0x000fe2000bf05070 */
[----:B------:R-:W-:Y:S01]  /*5630*/  IMAD.MOV.U32 R0, RZ, RZ, R3 ;  /* 0x000000ffff007224 */ /* 0x000fe200078e0003 */
[----:B------:R-:W-:Y:S01]  /*5640*/  MOV R3, 0x20 ;  /* 0x0000002000037802 */ /* 0x000fe20000000f00 */
[----:B------:R-:W-:Y:S01]  /*5650*/  IMAD.MOV.U32 R165, RZ, RZ, R164 ;  /* 0x000000ffffa57224 */ /* 0x000fe200078e00a4 */
[----:B------:R-:W-:Y:S01]  /*5660*/  UISETP.NE.AND.EX UP0, UPT, UR13, URZ, UPT, UP0 ;  /* 0x000000ff0d00728c */ /* 0x000fe2000bf05300 */
[----:B------:R-:W-:Y:S01]  /*5670*/  IMAD.MOV.U32 R229, RZ, RZ, RZ ;  /* 0x000000ffffe57224 */ /* 0x000fe200078e00ff */
[----:B------:R-:W-:Y:S01]  /*5680*/  SEL R3, R3, 0xffffffe0, !P2 ;  /* 0xffffffe003037807 */ /* 0x000fe20005000000 */
[----:B------:R-:W-:Y:S01]  /*5690*/  UMOV UR11, 0x400 ;  /* 0x00000400000b7882 */ /* 0x000fe20000000000 */
[----:B------:R-:W-:Y:S01]  /*56a0*/  IADD3 R228, PT, PT, R220, 0x10000, RZ ;  /* 0x00010000dce47810 */ /* 0x000fe20007ffe0ff */
[----:B------:R-:W-:Y:S01]  /*56b0*/  UIADD3 UR10, UPT, UPT, UR17, -0x2, URZ ;  /* 0xfffffffe110a7890 */ /* 0x000fe2000fffe0ff */
[----:B------:R-:W-:Y:S01]  /*56c0*/  PLOP3.LUT P1, PT, PT, PT, UP0, 0x80, 0x8 ;  /* 0x000000000008781c */ /* 0x000fe20003f2f008 */
[----:B------:R-:W-:Y:S01]  /*56d0*/  IMAD.IADD R216, R3, 0x1, R220 ;  /* 0x0000000103d87824 */ /* 0x000fe200078e02dc */
[----:B------:R-:W-:Y:S01]  /*56e0*/  UIADD3 UR17, UPT, UPT, -UR17, 0x1, URZ ;  /* 0x0000000111117890 */ /* 0x000fe2000fffe1ff */
[----:B------:R-:W2:Y:S01]  /*56f0*/  LDCU UR4, c[0x0][0x45c] ;  /* 0x00008b80ff0477ac */ /* 0x000ea20008000800 */
[----:B------:R-:W3:Y:S01]  /*5700*/  LDCU.64 UR6, c[0x0][0x3a0] ;  /* 0x00007400ff0677ac */ /* 0x000ee20008000a00 */
[----:B------:R-:W4:Y:S01]  /*5710*/  LDCU.64 UR8, c[0x0][0x3a8] ;  /* 0x00007500ff0877ac */ /* 0x000f220008000a00 */
[----:B-1----:R-:W-:-:S12]  /*5720*/  ULEA UR5, UR5, UR11, 0x18 ;  /* 0x0000000b05057291 */ /* 0x002fd8000f8ec0ff */
.L_x_3320:
[----:B------:R-:W-:Y:S01]  /*5730*/  @!P1 IADD3 R2, P0, PT, RZ, -R229, RZ ;  /* 0x800000e5ff029210 */ /* 0x000fe20007f1e0ff */
[----:B------:R-:W1:Y:S01]  /*5740*/  S2R R219, SR_TID.X ;  /* 0x0000000000db7919 */ /* 0x000e620000002100 */
[----:B------:R-:W5:Y:S01]  /*5750*/  @!P1 LDC R212, c[0x0][0x3c0] ;  /* 0x0000f000ffd49b82 */ /* 0x000f620000000800 */
[----:B------:R-:W-:Y:S07]  /*5760*/  DEPBAR.LE SB0, 0x0 ;  /* 0x000080000000791a */ /* 0x000fee0000000000 */
[----:B------:R-:W2:Y:S08]  /*5770*/  LDC R215, c[0x0][0x3c4] ;  /* 0x0000f100ffd77b82 */ /* 0x000eb00000000800 */
[----:B------:R-:W-:Y:S01]  /*5780*/  BAR.SYNC.DEFER_BLOCKING 0x0 ;  /* 0x0000000000007b1d */ /* 0x000fe20000010000 */
[C---:B-1----:R-:W-:Y:S01]  /*5790*/  LOP3.LUT R235, R219.reuse, 0x38, RZ, 0xc0, !PT ;  /* 0x00000038dbeb7812 */ /* 0x042fe200078ec0ff */
[----:B-----5:R-:W-:Y:S02]  /*57a0*/  @!P1 IMAD.SHL.U32 R5, R212, 0x40, RZ ;  /* 0x00000040d4059824 */ /* 0x020fe400078e00ff */
[----:B------:R-:W-:Y:S02]  /*57b0*/  IMAD.SHL.U32 R214, R219, 0x8, RZ ;  /* 0x00000008dbd67824 */ /* 0x000fe400078e00ff */
[----:B------:R-:W-:Y:S05]  /*57c0*/  @!P1 IMAD.X R5, RZ, RZ, ~R5, P0 ;  /* 0x000000ffff059224 */ /* 0x000fea00000e0e05 */
[----:B------:R-:W-:Y:S02]  /*57d0*/  @!P1 SHF.R.S64 R3, R2, 0x1f, R5 ;  /* 0x0000001f02039819 */ /* 0x000fe40000001005 */
[----:B------:R-:W-:Y:S02]  /*57e0*/  MOV R2, R233 ;  /* 0x000000e900027202 */ /* 0x000fe40000000f00 */
[----:B------:R-:W-:Y:S01]  /*57f0*/  @!P1 IADD3 R4, P0, PT, R232, R3, RZ ;  /* 0x00000003e8049210 */ /* 0x000fe20007f1e0ff */
[----:B------:R-:W-:Y:S03]  /*5800*/  IMAD.MOV.U32 R3, RZ, RZ, R232 ;  /* 0x000000ffff037224 */ /* 0x000fe600078e00e8 */
[----:B------:R-:W-:Y:S02]  /*5810*/  @!P1 LEA.HI.X.SX32 R233, R5, R233, 0x1, P0 ;  /* 0x000000e905e99211 */ /* 0x000fe400000f0eff */
[----:B------:R-:W-:Y:S01]  /*5820*/  @!P1 MOV R232, R4 ;  /* 0x0000000400e89202 */ /* 0x000fe20000000f00 */
[----:B--2---:R-:W-:Y:S06]  /*5830*/  @!P1 BRA `(.L_x_3317) ;  /* 0x0000000000f89947 */ /* 0x004fec0003800000 */
[----:B------:R-:W1:Y:S01]  /*5840*/  LDC R4, c[0x0][0x4f0] ;  /* 0x00013c00ff047b82 */ /* 0x000e620000000800 */
[----:B------:R-:W-:Y:S01]  /*5850*/  UIADD3 UR11, UPT, UPT, UR14, -0x40, URZ ;  /* 0xffffffc00e0b7890 */ /* 0x000fe2000fffe0ff */
[----:B------:R-:W-:Y:S06]  /*5860*/  IABS R9, UR14 ;  /* 0x0000000e00097c13 */ /* 0x000fec0008000000 */
[----:B------:R-:W2:Y:S01]  /*5870*/  LDC.64 R212, c[0x0][0x3c0] ;  /* 0x0000f000ffd47b82 */ /* 0x000ea20000000a00 */
        /* <DEDUP_REMOVED lines=19> */
[----:B------:R-:W-:Y:S02]  /*59b0*/  ISETP.GT.U32.AND P4, PT, R5, R9, PT ;  /* 0x000000090500720c */ /* 0x000fe40003f84070 */
[----:B------:R-:W-:Y:S09]  /*59c0*/  ISETP.GE.AND P3, PT, R6, RZ, PT ;  /* 0x000000ff0600720c */ /* 0x000ff20003f66270 */
[----:B------:R-:W-:Y:S02]  /*59d0*/  @!P2 IMAD.IADD R7, R7, 0x1, -R5 ;  /* 0x000000010707a824 */ /* 0x000fe400078e0a05 */
[-C--:B------:R-:W-:Y:S01]  /*59e0*/  @!P4 IADD3 R9, PT, PT, R9, -R5.reuse, RZ ;  /* 0x800000050909c210 */ /* 0x080fe20007ffe0ff */
[----:B------:R-:W-:Y:S01]  /*59f0*/  @!P2 VIADD R10, R10, 0x1 ;  /* 0x000000010a0aa836 */ /* 0x000fe20000000000 */
[C---:B------:R-:W-:Y:S01]  /*5a00*/  ISETP.NE.AND P2, PT, R4.reuse, RZ, PT ;  /* 0x000000ff0400720c */ /* 0x040fe20003f45270 */
[----:B------:R-:W-:Y:S01]  /*5a10*/  @!P4 VIADD R11, R11, 0x1 ;  /* 0x000000010b0bc836 */ /* 0x000fe20000000000 */
[-C--:B------:R-:W-:Y:S02]  /*5a20*/  ISETP.GE.U32.AND P5, PT, R7, R5.reuse, PT ;  /* 0x000000050700720c */ /* 0x080fe40003fa6070 */
[----:B------:R-:W-:Y:S02]  /*5a30*/  ISETP.GE.U32.AND P6, PT, R9, R5, PT ;  /* 0x000000050900720c */ /* 0x000fe40003fc6070 */
[----:B------:R-:W-:Y:S04]  /*5a40*/  LOP3.LUT R5, R4, UR11, RZ, 0x3c, !PT ;  /* 0x0000000b04057c12 */ /* 0x000fe8000f8e3cff */
[----:B------:R-:W-:Y:S02]  /*5a50*/  ISETP.GE.AND P0, PT, R5, RZ, PT ;  /* 0x000000ff0500720c */ /* 0x000fe40003f06270 */
[----:B------:R-:W-:Y:S03]  /*5a60*/  LOP3.LUT R5, RZ, R4, RZ, 0x33, !PT ;  /* 0x00000004ff057212 */ /* 0x000fe600078e33ff */
[----:B------:R-:W-:Y:S02]  /*5a70*/  @P5 IADD3 R10, PT, PT, R10, 0x1, RZ ;  /* 0x000000010a0a5810 */ /* 0x000fe40007ffe0ff */
[----:B------:R-:W-:Y:S05]  /*5a80*/  @P6 VIADD R11, R11, 0x1 ;  /* 0x000000010b0b6836 */ /* 0x000fea0000000000 */
[----:B------:R-:W-:Y:S01]  /*5a90*/  @!P3 IADD3 R11, PT, PT, -R11, RZ, RZ ;  /* 0x000000ff0b0bb210 */ /* 0x000fe20007ffe1ff */
[----:B------:R-:W-:Y:S03]  /*5aa0*/  @!P0 IMAD.MOV R10, RZ, RZ, -R10 ;  /* 0x000000ffff0a8224 */ /* 0x000fe600078e0a0a */
[C---:B------:R-:W-:Y:S02]  /*5ab0*/  SEL R11, R5.reuse, R11, !P2 ;  /* 0x0000000b050b7207 */ /* 0x040fe40005000000 */
[----:B------:R-:W-:Y:S02]  /*5ac0*/  SEL R7, R5, R10, !P2 ;  /* 0x0000000a05077207 */ /* 0x000fe40005000000 */
[-C--:B------:R-:W-:Y:S02]  /*5ad0*/  LEA R12, P0, R11, R230.reuse, 0x2 ;  /* 0x000000e60b0c7211 */ /* 0x080fe400078010ff */
[----:B------:R-:W-:Y:S02]  /*5ae0*/  LEA R14, P2, R7, R230, 0x2 ;  /* 0x000000e6070e7211 */ /* 0x000fe400078410ff */
[-C--:B------:R-:W-:Y:S02]  /*5af0*/  LEA.HI.X.SX32 R13, R11, R231.reuse, 0x2, P0 ;  /* 0x000000e70b0d7211 */ /* 0x080fe400000f16ff */
[----:B------:R-:W-:Y:S01]  /*5b00*/  LEA.HI.X.SX32 R15, R7, R231, 0x2, P2 ;  /* 0x000000e7070f7211 */ /* 0x000fe200010f16ff */
[----:B------:R-:W-:Y:S02]  /*5b10*/  IMAD.IADD R7, R11, 0x1, -R7 ;  /* 0x000000010b077824 */ /* 0x000fe400078e0a07 */
[----:B------:R-:W5:Y:S02]  /*5b20*/  LDG.E R5, desc[UR18][R12.64] ;  /* 0x000000120c057981 */ /* 0x000f64000c1e1900 */
[----:B------:R-:W-:Y:S02]  /*5b30*/  IMAD R7, R7, R4, -0x40 ;  /* 0xffffffc007077424 */ /* 0x000fe400078e0204 */
[----:B------:R-:W5:Y:S03]  /*5b40*/  LDG.E R6, desc[UR18][R14.64] ;  /* 0x000000120e067981 */ /* 0x000f66000c1e1900 */
[----:B------:R-:W-:Y:S05]  /*5b50*/  SHF.R.S32.HI R9, RZ, 0x1f, R7 ;  /* 0x0000001fff097819 */ /* 0x000fea0000011407 */
[-C--:B--2---:R-:W-:Y:S02]  /*5b60*/  IMAD R4, R9, R212.reuse, RZ ;  /* 0x000000d409047224 */ /* 0x084fe400078e02ff */
[C---:B------:R-:W-:Y:S04]  /*5b70*/  IMAD.WIDE.U32 R8, R7.reuse, R212, RZ ;  /* 0x000000d407087225 */ /* 0x040fe800078e00ff */
[----:B------:R-:W-:Y:S05]  /*5b80*/  IMAD R4, R7, R213, R4 ;  /* 0x000000d507047224 */ /* 0x000fea00078e0204 */
[----:B------:R-:W-:Y:S01]  /*5b90*/  IADD3 R9, PT, PT, R9, R4, RZ ;  /* 0x0000000409097210 */ /* 0x000fe20007ffe0ff */
[----:B-----5:R-:W-:Y:S04]  /*5ba0*/  IMAD.IADD R5, R6, 0x1, -R5 ;  /* 0x0000000106057824 */ /* 0x020fe800078e0a05 */
[C---:B----4-:R-:W-:Y:S01]  /*5bb0*/  IMAD.WIDE.U32 R8, R5.reuse, UR8, R8 ;  /* 0x0000000805087c25 */ /* 0x050fe2000f8e0008 */
[----:B------:R-:W-:Y:S02]  /*5bc0*/  SHF.R.S32.HI R6, RZ, 0x1f, R5 ;  /* 0x0000001fff067819 */ /* 0x000fe40000011405 */
[----:B------:R-:W-:Y:S03]  /*5bd0*/  LEA R232, P0, R8, R3, 0x1 ;  /* 0x0000000308e87211 */ /* 0x000fe600078008ff */
[----:B------:R-:W-:Y:S04]  /*5be0*/  IMAD R6, R6, UR8, RZ ;  /* 0x0000000806067c24 */ /* 0x000fe8000f8e02ff */
[----:B------:R-:W-:Y:S04]  /*5bf0*/  IMAD R6, R5, UR9, R6 ;  /* 0x0000000905067c24 */ /* 0x000fe8000f8e0206 */
[----:B------:R-:W-:Y:S05]  /*5c00*/  IMAD.IADD R233, R9, 0x1, R6 ;  /* 0x0000000109e97824 */ /* 0x000fea00078e0206 */
[----:B------:R-:W-:Y:S07]  /*5c10*/  LEA.HI.X R233, R8, R2, R233, 0x1, P0 ;  /* 0x0000000208e97211 */ /* 0x000fee00000f0ce9 */
.L_x_3317:
[--C-:B------:R-:W-:Y:S01]  /*5c20*/  LOP3.LUT R235, R235, 0x1f8, R214.reuse, 0x78, !PT ;  /* 0x000001f8ebeb7812 */ /* 0x100fe200078e78d6 */
[C---:B------:R-:W-:Y:S01]  /*5c30*/  IMAD.SHL.U32 R213, R219.reuse, 0x20, RZ ;  /* 0x00000020dbd57824 */ /* 0x040fe200078e00ff */
[C---:B------:R-:W-:Y:S01]  /*5c40*/  SHF.L.U64.HI R215, R212.reuse, 0x5, R215 ;  /* 0x00000005d4d77819 */ /* 0x040fe200000102d7 */
[----:B------:R-:W-:Y:S01]  /*5c50*/  IMAD.SHL.U32 R3, R219, 0x40, RZ ;  /* 0x00000040db037824 */ /* 0x000fe200078e00ff */
[----:B------:R-:W-:Y:S01]  /*5c60*/  LOP3.LUT R235, R235, 0x1e00, R214, 0xf8, !PT ;  /* 0x00001e00ebeb7812 */ /* 0x000fe200078ef8d6 */
[----:B------:R-:W-:Y:S01]  /*5c70*/  IMAD.MOV.U32 R222, RZ, RZ, 0x20 ;  /* 0x00000020ffde7424 */ /* 0x000fe200078e00ff */
[----:B------:R-:W-:Y:S01]  /*5c80*/  LOP3.LUT R217, R213, 0x7c00, RZ, 0xc0, !PT ;  /* 0x00007c00d5d97812 */ /* 0x000fe200078ec0ff */
[----:B------:R-:W-:Y:S01]  /*5c90*/  IMAD.SHL.U32 R213, R212, 0x20, RZ ;  /* 0x00000020d4d57824 */ /* 0x000fe200078e00ff */
[----:B------:R-:W-:Y:S01]  /*5ca0*/  LEA R235, R235, UR5, 0x1 ;  /* 0x00000005ebeb7c11 */ /* 0x000fe2000f8e08ff */
[----:B------:R-:W-:Y:S01]  /*5cb0*/  UIADD3 UR17, UPT, UPT, UR17, 0x1, URZ ;  /* 0x0000000111117890 */ /* 0x000fe2000fffe0ff */
[----:B------:R-:W-:Y:S02]  /*5cc0*/  LOP3.LUT R218, R214, 0x38, RZ, 0xc0, !PT ;  /* 0x00000038d6da7812 */ /* 0x000fe400078ec0ff */
[----:B------:R-:W-:Y:S01]  /*5cd0*/  IADD3 R240, P0, PT, R232, R213, RZ ;  /* 0x000000d5e8f07210 */ /* 0x000fe20007f1e0ff */
[----:B------:R-:W-:Y:S01]  /*5ce0*/  @!PT LDS RZ, [RZ] ;  /* 0x00000000fffff984 */ /* 0x000fe20000000800 */
[----:B------:R-:W-:Y:S01]  /*5cf0*/  @!PT LDS RZ, [RZ] ;  /* 0x00000000fffff984 */ /* 0x000fe20000000800 */
[----:B------:R-:W-:Y:S01]  /*5d00*/  @!PT LDS RZ, [RZ] ;  /* 0x00000000fffff984 */ /* 0x000fe20000000800 */
[----:B------:R-:W-:Y:S01]  /*5d10*/  LDGSTS.E.BYPASS.LTC128B.128 [R235+0x10000], desc[UR18][R232.64] ;  /* 0x10000000e8eb7fae */ /* 0x000fe2000b981a12 */
[----:B------:R-:W-:Y:S01]  /*5d20*/  SHF.R.U32.HI R221, RZ, 0x1, R219 ;  /* 0x00000001ffdd7819 */ /* 0x000fe200000116db */
[----:B------:R-:W-:Y:S01]  /*5d30*/  UISETP.NE.AND UP0, UPT, UR17, URZ, UPT ;  /* 0x000000ff1100728c */ /* 0x000fe2000bf05270 */
[----:B------:R-:W-:Y:S01]  /*5d40*/  IADD3 R242, P2, PT, R213, R240, RZ ;  /* 0x000000f0d5f27210 */ /* 0x000fe20007f5e0ff */
[----:B------:R-:W-:Y:S01]  /*5d50*/  LDGSTS.E.BYPASS.LTC128B.128 [R235+0x12000], desc[UR18][R232.64+0x80] ;  /* 0x12000080e8eb7fae */ /* 0x000fe2000b981a12 */
[----:B------:R-:W-:Y:S01]  /*5d60*/  IMAD.X R241, R233, 0x1, R215, P0 ;  /* 0x00000001e9f17824 */ /* 0x000fe200000e06d7 */
[----:B------:R-:W-:Y:S02]  /*5d70*/  LOP3.LUT R164, R218, 0x1c0, R3, 0xf8, !PT ;  /* 0x000001c0daa47812 */ /* 0x000fe400078ef803 */
[----:B------:R-:W-:Y:S01]  /*5d80*/  LDGSTS.E.BYPASS.LTC128B.128 [R235+0x14000], desc[UR18][R232.64+0x100] ;  /* 0x14000100e8eb7fae */ /* 0x000fe2000b981a12 */
[----:B------:R-:W-:Y:S01]  /*5d90*/  IMAD.X R243, R215, 0x1, R241, P2 ;  /* 0x00000001d7f37824 */ /* 0x000fe200010e06f1 */
[----:B------:R-:W-:Y:S02]  /*5da0*/  IADD3 R212, P0, PT, R213, R242, RZ ;  /* 0x000000f2d5d47210 */ /* 0x000fe40007f1e0ff */
[----:B------:R-:W-:Y:S01]  /*5db0*/  LDGSTS.E.BYPASS.LTC128B.128 [R235+0x16000], desc[UR18][R232.64+0x180] ;  /* 0x16000180e8eb7fae */ /* 0x000fe2000b981a12 */
[----:B------:R-:W-:Y:S02]  /*5dc0*/  LOP3.LUT R224, R3, 0x400, RZ, 0xc0, !PT ;  /* 0x0000040003e07812 */ /* 0x000fe400078ec0ff */
[----:B------:R-:W-:Y:S01]  /*5dd0*/  IMAD.X R213, R215, 0x1, R243, P0 ;  /* 0x00000001d7d57824 */ /* 0x000fe200000e06f3 */
[----:B------:R-:W-:Y:S01]  /*5de0*/  LDGSTS.E.BYPASS.LTC128B.128 [R235+0x10800], desc[UR18][R240.64] ;  /* 0x10800000f0eb7fae */ /* 0x000fe2000b981a12 */
[----:B------:R-:W-:Y:S02]  /*5df0*/  LOP3.LUT R167, R219, 0x8, RZ, 0xc0, !PT ;  /* 0x00000008dba77812 */ /* 0x000fe400078ec0ff */
[----:B------:R-:W-:Y:S01]  /*5e00*/  LOP3.LUT R2, R221, 0x8, RZ, 0xc0, !PT ;  /* 0x00000008dd027812 */ /* 0x000fe200078ec0ff */
[----:B------:R-:W-:Y:S01]  /*5e10*/  LDGSTS.E.BYPASS.LTC128B.128 [R235+0x12800], desc[UR18][R240.64+0x80] ;  /* 0x12800080f0eb7fae */ /* 0x000fe2000b981a12 */
[----:B------:R-:W-:Y:S02]  /*5e20*/  LOP3.LUT R3, R217, 0x200, R3, 0xf8, !PT ;  /* 0x00000200d9037812 */ /* 0x000fe400078ef803 */
[----:B------:R-:W-:Y:S01]  /*5e30*/  LOP3.LUT R167, R164, R167, RZ, 0x3c, !PT ;  /* 0x000000a7a4a77212 */ /* 0x000fe200078e3cff */
[----:B------:R-:W-:Y:S01]  /*5e40*/  LDGSTS.E.BYPASS.LTC128B.128 [R235+0x14800], desc[UR18][R240.64+0x100] ;  /* 0x14800100f0eb7fae */ /* 0x000fe2000b981a12 */
[----:B------:R-:W-:Y:S02]  /*5e50*/  LOP3.LUT R2, R3, R164, R2, 0xf6, !PT ;  /* 0x000000a403027212 */ /* 0x000fe400078ef602 */
[----:B------:R-:W-:Y:S01]  /*5e60*/  LOP3.LUT P0, RZ, R219, 0x2, RZ, 0xc0, !PT ;  /* 0x00000002dbff7812 */ /* 0x000fe2000780c0ff */
[----:B------:R-:W-:Y:S01]  /*5e70*/  LDGSTS.E.BYPASS.LTC128B.128 [R235+0x16800], desc[UR18][R240.64+0x180] ;  /* 0x16800180f0eb7fae */ /* 0x000fe2000b981a12 */
[----:B------:R-:W-:Y:S01]  /*5e80*/  IMAD R224, R167, 0x2, R224 ;  /* 0x00000002a7e07824 */ /* 0x000fe200078e02e0 */
[----:B------:R-:W-:Y:S01]  /*5e90*/  LEA R225, R2, UR5, 0x1 ;  /* 0x0000000502e17c11 */ /* 0x000fe2000f8e08ff */
[----:B------:R-:W-:Y:S01]  /*5ea0*/  IMAD.MOV.U32 R2, RZ, RZ, 0x40 ;  /* 0x00000040ff027424 */ /* 0x000fe200078e00ff */
[----:B------:R-:W-:Y:S01]  /*5eb0*/  LDGSTS.E.BYPASS.LTC128B.128 [R235+0x11000], desc[UR18][R242.64] ;  /* 0x11000000f2eb7fae */ /* 0x000fe2000b981a12 */
[----:B------:R-:W-:Y:S01]  /*5ec0*/  SEL R222, R222, 0xffffffe0, !P0 ;  /* 0xffffffe0dede7807 */ /* 0x000fe20004000000 */
[----:B------:R-:W-:Y:S01]  /*5ed0*/  VIADD R3, R224, UR5 ;  /* 0x00000005e0037c36 */ /* 0x000fe20008000000 */
[----:B------:R-:W-:Y:S01]  /*5ee0*/  LOP3.LUT P0, RZ, R219, 0x4, RZ, 0xc0, !PT ;  /* 0x00000004dbff7812 */ /* 0x000fe2000780c0ff */
[----:B------:R-:W-:Y:S02]  /*5ef0*/  LDGSTS.E.BYPASS.LTC128B.128 [R235+0x13000], desc[UR18][R242.64+0x80] ;  /* 0x13000080f2eb7fae */ /* 0x000fe4000b981a12 */
[--C-:B------:R-:W-:Y:S01]  /*5f00*/  IMAD.IADD R223, R222, 0x1, R225.reuse ;  /* 0x00000001dedf7824 */ /* 0x100fe200078e02e1 */
[----:B------:R-:W-:Y:S01]  /*5f10*/  SEL R2, R2, 0xffffffc0, !P0 ;  /* 0xffffffc002027807 */ /* 0x000fe20004000000 */
[----:B------:R-:W-:Y:S01]  /*5f20*/  LDGSTS.E.BYPASS.LTC128B.128 [R235+0x15000], desc[UR18][R242.64+0x100] ;  /* 0x15000100f2eb7fae */ /* 0x000fe2000b981a12 */
[C---:B------:R-:W-:Y:S03]  /*5f30*/  IMAD.IADD R166, R3.reuse, 0x1, R222 ;  /* 0x0000000103a67824 */ /* 0x040fe600078e02de */
[----:B------:R-:W-:Y:S01]  /*5f40*/  LDGSTS.E.BYPASS.LTC128B.128 [R235+0x17000], desc[UR18][R242.64+0x180] ;  /* 0x17000180f2eb7fae */ /* 0x000fe2000b981a12 */
[----:B------:R-:W-:Y:S02]  /*5f50*/  IMAD.IADD R167, R2, 0x1, R225 ;  /* 0x0000000102a77824 */ /* 0x000fe400078e02e1 */
[----:B------:R-:W-:Y:S01]  /*5f60*/  IMAD.IADD R3, R3, 0x1, R2 ;  /* 0x0000000103037824 */ /* 0x000fe200078e0202 */
[----:B------:R-:W-:Y:S01]  /*5f70*/  LDGSTS.E.BYPASS.LTC128B.128 [R235+0x11800], desc[UR18][R212.64] ;  /* 0x11800000d4eb7fae */ /* 0x000fe2000b981a12 */
[C---:B------:R-:W-:Y:S02]  /*5f80*/  IMAD.IADD R164, R222.reuse, 0x1, R167 ;  /* 0x00000001dea47824 */ /* 0x040fe400078e02a7 */
[----:B------:R-:W-:Y:S01]  /*5f90*/  IMAD.IADD R2, R222, 0x1, R3 ;  /* 0x00000001de027824 */ /* 0x000fe200078e0203 */
[----:B------:R-:W-:Y:S04]  /*5fa0*/  LDGSTS.E.BYPASS.LTC128B.128 [R235+0x13800], desc[UR18][R212.64+0x80] ;  /* 0x13800080d4eb7fae */ /* 0x000fe8000b981a12 */
[----:B------:R-:W-:Y:S04]  /*5fb0*/  LDGSTS.E.BYPASS.LTC128B.128 [R235+0x15800], desc[UR18][R212.64+0x100] ;  /* 0x15800100d4eb7fae */ /* 0x000fe8000b981a12 */
[----:B------:R1:W-:Y:S04]  /*5fc0*/  LDGSTS.E.BYPASS.LTC128B.128 [R235+0x17800], desc[UR18][R212.64+0x180] ;  /* 0x17800180d4eb7fae */ /* 0x0003e8000b981a12 */
[----:B------:R-:W-:Y:S04]  /*5fd0*/  LDSM.16.M88.4 R168, [R225] ;  /* 0x00000000e1a8783b */ /* 0x000fe80000000200 */
[----:B------:R-:W2:Y:S04]  /*5fe0*/  LDSM.16.M88.4 R172, [R224+UR5+0x8000] ;  /* 0x00800005e0ac783b */ /* 0x000ea80008000200 */
[----:B------:R-:W5:Y:S04]  /*5ff0*/  LDSM.16.M88.4 R176, [R224+UR5+0x8800] ;  /* 0x00880005e0b0783b */ /* 0x000f680008000200 */
[----:B------:R-:W3:Y:S04]  /*6000*/  LDSM.16.M88.4 R180, [R224+UR5+0x9000] ;  /* 0x00900005e0b4783b */ /* 0x000ee80008000200 */
        /* <DEDUP_REMOVED lines=12> */
[C---:B-----5:R-:W-:Y:S08]  /*60d0*/  HMMA.16816.F32.BF16 R12, R168.reuse, R176, RZ ;  /* 0x000000b0a80c723c */ /* 0x060ff000000418ff */
[C---:B------:R-:W-:Y:S01]  /*60e0*/  HMMA.16816.F32.BF16 R16, R168.reuse, R178, RZ ;  /* 0x000000b2a810723c */ /* 0x040fe200000418ff */
[----:B------:R-:W2:Y:S07]  /*60f0*/  LDSM.16.M88.4 R176, [R166+0x9800] ;  /* 0x00980000a6b0783b */ /* 0x000eae0000000200 */
[C---:B---3--:R-:W-:Y:S08]  /*6100*/  HMMA.16816.F32.BF16 R20, R168.reuse, R180, RZ ;  /* 0x000000b4a814723c */ /* 0x048ff000000418ff */
        /* <DEDUP_REMOVED lines=193> */
[----:B------:R-:W1:Y:S08]  /*6d20*/  LDC.64 R2, c[0x0][0x4e0] ;  /* 0x00013800ff027b82 */ /* 0x000e700000000a00 */
[----:B------:R-:W2:Y:S01]  /*6d30*/  LDC R167, c[0x0][0x3bc] ;  /* 0x0000ef00ffa77b82 */ /* 0x000ea20000000800 */
[----:B-1----:R-:W-:Y:S04]  /*6d40*/  ISETP.NE.U32.AND P1, PT, R2, RZ, PT ;  /* 0x000000ff0200720c */ /* 0x002fe80003f25070 */
[----:B------:R-:W-:Y:S11]  /*6d50*/  ISETP.NE.AND.EX P1, PT, R3, RZ, PT, P1 ;  /* 0x000000ff0300720c */ /* 0x000ff60003f25310 */
[----:B------:R-:W-:Y:S02]  /*6d60*/  @!UPT UIADD3 URZ, UPT, UPT, URZ, URZ, URZ ;  /* 0x000000fffffff290 */ /* 0x000fe4000fffe0ff */
[----:B------:R-:W1:Y:S01]  /*6d70*/  @!P1 LDC R2, c[0x0][0x3b8] ;  /* 0x0000ee00ff029b82 */ /* 0x000e620000000800 */
[----:B------:R-:W-:Y:S05]  /*6d80*/  @!P1 IMAD.MOV.U32 R164, RZ, RZ, RZ ;  /* 0x000000ffffa49224 */ /* 0x000fea00078e00ff */
[----:B------:R-:W-:Y:S01]  /*6d90*/  @!P1 IADD3 R164, P2, PT, RZ, -R164, RZ ;  /* 0x800000a4ffa49210 */ /* 0x000fe20007f5e0ff */
[----:B-1----:R-:W-:Y:S04]  /*6da0*/  @!P1 IMAD.SHL.U32 R3, R2, 0x40, RZ ;  /* 0x0000004002039824 */ /* 0x002fe800078e00ff */
[----:B------:R-:W-:Y:S05]  /*6db0*/  @!P1 IMAD.X R3, RZ, RZ, ~R3, P2 ;  /* 0x000000ffff039224 */ /* 0x000fea00010e0e03 */
[----:B------:R-:W-:Y:S04]  /*6dc0*/  @!P1 SHF.R.S64 R169, R164, 0x1f, R3 ;  /* 0x0000001fa4a99819 */ /* 0x000fe80000001003 */
[----:B------:R-:W-:Y:S04]  /*6dd0*/  @!P1 IADD3 R226, P2, PT, R169, R226, RZ ;  /* 0x000000e2a9e29210 */ /* 0x000fe80007f5e0ff */
[----:B------:R-:W-:Y:S01]  /*6de0*/  @!P1 LEA.HI.X.SX32 R227, R3, R227, 0x1, P2 ;  /* 0x000000e303e39211 */ /* 0x000fe200010f0eff */
[----:B--2---:R-:W-:Y:S08]  /*6df0*/  @!P1 BRA `(.L_x_3319) ;  /* 0x0000000400009947 */ /* 0x004ff00003800000 */
[----:B------:R-:W1:Y:S01]  /*6e00*/  LDC R164, c[0x0][0x4f0] ;  /* 0x00013c00ffa47b82 */ /* 0x000e620000000800 */
[----:B------:R-:W-:Y:S02]  /*6e10*/  UIADD3 UR12, UPT, UPT, UR14, -0x80, URZ ;  /* 0xffffff800e0c7890 */ /* 0x000fe4000fffe0ff */
[----:B------:R-:W-:Y:S04]  /*6e20*/  UIADD3 UR11, UPT, UPT, UR14, -0x40, URZ ;  /* 0xffffffc00e0b7890 */ /* 0x000fe8000fffe0ff */
[----:B------:R-:W-:Y:S02]  /*6e30*/  IMAD.U32 R166, RZ, RZ, UR12 ;  /* 0x0000000cffa67e24 */ /* 0x000fe4000f8e00ff */
[----:B------:R-:W-:Y:S03]  /*6e40*/  MOV R168, UR11 ;  /* 0x0000000b00a87c02 */ /* 0x000fe60008000f00 */
[----:B------:R-:W-:Y:S02]  /*6e50*/  IABS R166, R166 ;  /* 0x000000a600a67213 */ /* 0x000fe40000000000 */
[----:B------:R-:W-:Y:S02]  /*6e60*/  IABS R168, R168 ;  /* 0x000000a800a87213 */ /* 0x000fe40000000000 */
[----:B-1----:R-:W-:Y:S04]  /*6e70*/  IABS R2, R164 ;  /* 0x000000a400027213 */ /* 0x002fe80000000000 */
[----:B------:R-:W1:Y:S10]  /*6e80*/  I2F.RP R169, R2 ;  /* 0x0000000200a97306 */ /* 0x000e740000209400 */
[----:B-1----:R-:W1:Y:S02]  /*6e90*/  MUFU.RCP R3, R169 ;  /* 0x000000a900037308 */ /* 0x002e640000001000 */
[----:B-1----:R-:W-:Y:S08]  /*6ea0*/  VIADD R170, R3, 0xffffffe ;  /* 0x0ffffffe03aa7836 */ /* 0x002ff00000000000 */
[----:B------:R-:W1:Y:S02]  /*6eb0*/  F2I.FTZ.U32.TRUNC.NTZ R171, R170 ;  /* 0x000000aa00ab7305 */ /* 0x000e64000021f000 */
[--C-:B-1----:R-:W-:Y:S02]  /*6ec0*/  IMAD.MOV R3, RZ, RZ, -R171.reuse ;  /* 0x000000ffff037224 */ /* 0x102fe400078e0aab */
[----:B------:R-:W-:Y:S02]  /*6ed0*/  IMAD.MOV.U32 R170, RZ, RZ, RZ ;  /* 0x000000ffffaa7224 */ /* 0x000fe400078e00ff */
[----:B------:R-:W-:Y:S04]  /*6ee0*/  IMAD R3, R3, R2, RZ ;  /* 0x0000000203037224 */ /* 0x000fe800078e02ff */
[----:B------:R-:W-:Y:S06]  /*6ef0*/  IMAD.HI.U32 R171, R171, R3, R170 ;  /* 0x00000003abab7227 */ /* 0x000fec00078e00aa */
[C---:B------:R-:W-:Y:S04]  /*6f00*/  IMAD.HI.U32 R170, R171.reuse, R166, RZ ;  /* 0x000000a6abaa7227 */ /* 0x040fe800078e00ff */
[----:B------:R-:W-:Y:S04]  /*6f10*/  IMAD.HI.U32 R171, R171, R168, RZ ;  /* 0x000000a8abab7227 */ /* 0x000fe800078e00ff */
[----:B------:R-:W-:Y:S01]  /*6f20*/  IMAD.MOV R3, RZ, RZ, -R170 ;  /* 0x000000ffff037224 */ /* 0x000fe200078e0aaa */
[----:B------:R-:W-:Y:S03]  /*6f30*/  IADD3 R169, PT, PT, -R171, RZ, RZ ;  /* 0x000000ffaba97210 */ /* 0x000fe60007ffe1ff */
[----:B------:R-:W-:Y:S01]  /*6f40*/  IMAD R166, R2, R3, R166 ;  /* 0x0000000302a67224 */ /* 0x000fe200078e02a6 */
[----:B------:R-:W-:Y:S01]  /*6f50*/  LOP3.LUT R3, R164, UR11, RZ, 0x3c, !PT ;  /* 0x0000000ba4037c12 */ /* 0x000fe2000f8e3cff */
[C---:B------:R-:W-:Y:S03]  /*6f60*/  IMAD R168, R2.reuse, R169, R168 ;  /* 0x000000a902a87224 */ /* 0x040fe600078e02a8 */
[C---:B------:R-:W-:Y:S02]  /*6f70*/  ISETP.GT.U32.AND P3, PT, R2.reuse, R166, PT ;  /* 0x000000a60200720c */ /* 0x040fe40003f64070 */
[----:B------:R-:W-:Y:S11]  /*6f80*/  ISETP.GT.U32.AND P4, PT, R2, R168, PT ;  /* 0x000000a80200720c */ /* 0x000ff60003f84070 */
[----:B------:R-:W-:Y:S01]  /*6f90*/  @!P3 IADD3 R170, PT, PT, R170, 0x1, RZ ;  /* 0x00000001aaaab810 */ /* 0x000fe20007ffe0ff */
[--C-:B------:R-:W-:Y:S01]  /*6fa0*/  @!P3 IMAD.IADD R166, R166, 0x1, -R2.reuse ;  /* 0x00000001a6a6b824 */ /* 0x100fe200078e0a02 */
[----:B------:R-:W-:Y:S01]  /*6fb0*/  ISETP.GE.AND P3, PT, R3, RZ, PT ;  /* 0x000000ff0300720c */ /* 0x000fe20003f66270 */
[----:B------:R-:W-:Y:S02]  /*6fc0*/  @!P4 IMAD.IADD R168, R168, 0x1, -R2 ;  /* 0x00000001a8a8c824 */ /* 0x000fe400078e0a02 */
[----:B------:R-:W-:Y:S01]  /*6fd0*/  @!P4 VIADD R171, R171, 0x1 ;  /* 0x00000001ababc836 */ /* 0x000fe20000000000 */
[-C--:B------:R-:W-:Y:S02]  /*6fe0*/  ISETP.GE.U32.AND P5, PT, R166, R2.reuse, PT ;  /* 0x00000002a600720c */ /* 0x080fe40003fa6070 */
[----:B------:R-:W-:Y:S02]  /*6ff0*/  ISETP.GE.U32.AND P6, PT, R168, R2, PT ;  /* 0x00000002a800720c */ /* 0x000fe40003fc6070 */
[C---:B------:R-:W-:Y:S02]  /*7000*/  LOP3.LUT R2, R164.reuse, UR12, RZ, 0x3c, !PT ;  /* 0x0000000ca4027c12 */ /* 0x040fe4000f8e3cff */
[----:B------:R-:W-:Y:S02]  /*7010*/  ISETP.NE.AND P4, PT, R164, RZ, PT ;  /* 0x000000ffa400720c */ /* 0x000fe40003f85270 */
[----:B------:R-:W-:Y:S02]  /*7020*/  ISETP.GE.AND P2, PT, R2, RZ, PT ;  /* 0x000000ff0200720c */ /* 0x000fe40003f46270 */
[----:B------:R-:W-:Y:S03]  /*7030*/  LOP3.LUT R2, RZ, R164, RZ, 0x33, !PT ;  /* 0x000000a4ff027212 */ /* 0x000fe600078e33ff */
[----:B------:R-:W-:Y:S02]  /*7040*/  @P5 VIADD R170, R170, 0x1 ;  /* 0x00000001aaaa5836 */ /* 0x000fe40000000000 */
[----:B------:R-:W-:Y:S05]  /*7050*/  @P6 IADD3 R171, PT, PT, R171, 0x1, RZ ;  /* 0x00000001abab6810 */ /* 0x000fea0007ffe0ff */
[----:B------:R-:W-:Y:S02]  /*7060*/  @!P3 IMAD.MOV R171, RZ, RZ, -R171 ;  /* 0x000000ffffabb224 */ /* 0x000fe400078e0aab */
[----:B------:R-:W-:Y:S03]  /*7070*/  @!P2 IMAD.MOV R170, RZ, RZ, -R170 ;  /* 0x000000ffffaaa224 */ /* 0x000fe600078e0aaa */
[C---:B------:R-:W-:Y:S02]  /*7080*/  SEL R171, R2.reuse, R171, !P4 ;  /* 0x000000ab02ab7207 */ /* 0x040fe40006000000 */
[----:B------:R-:W-:Y:S02]  /*7090*/  SEL R173, R2, R170, !P4 ;  /* 0x000000aa02ad7207 */ /* 0x000fe40006000000 */
[-C--:B------:R-:W-:Y:S01]  /*70a0*/  LEA R174, P2, R171, R230.reuse, 0x2 ;  /* 0x000000e6abae7211 */ /* 0x080fe200078410ff */
[----:B------:R-:W1:Y:S01]  /*70b0*/  LDC.64 R2, c[0x0][0x3b8] ;  /* 0x0000ee00ff027b82 */ /* 0x000e620000000a00 */
[----:B------:R-:W-:Y:S02]  /*70c0*/  LEA R168, P3, R173, R230, 0x2 ;  /* 0x000000e6ada87211 */ /* 0x000fe400078610ff */
[-C--:B------:R-:W-:Y:S02]  /*70d0*/  LEA.HI.X.SX32 R175, R171, R231.reuse, 0x2, P2 ;  /* 0x000000e7abaf7211 */ /* 0x080fe400010f16ff */
[----:B------:R-:W-:Y:S02]  /*70e0*/  LEA.HI.X.SX32 R169, R173, R231, 0x2, P3 ;  /* 0x000000e7ada97211 */ /* 0x000fe400018f16ff */
[----:B------:R-:W-:Y:S01]  /*70f0*/  IADD3 R171, PT, PT, R171, -R173, RZ ;  /* 0x800000adabab7210 */ /* 0x000fe20007ffe0ff */
[----:B------:R-:W2:Y:S04]  /*7100*/  LDG.E R166, desc[UR18][R174.64] ;  /* 0x00000012aea67981 */ /* 0x000ea8000c1e1900 */
[----:B------:R-:W-:Y:S01]  /*7110*/  IMAD R171, R171, R164, -0x40 ;  /* 0xffffffc0abab7424 */ /* 0x000fe200078e02a4 */
[----:B------:R-:W2:Y:S04]  /*7120*/  LDG.E R169, desc[UR18][R168.64] ;  /* 0x00000012a8a97981 */ /* 0x000ea8000c1e1900 */
[----:B------:R-:W-:Y:S05]  /*7130*/  SHF.R.S32.HI R173, RZ, 0x1f, R171 ;  /* 0x0000001fffad7819 */ /* 0x000fea00000114ab */
[-C--:B-1----:R-:W-:Y:S02]  /*7140*/  IMAD R164, R173, R2.reuse, RZ ;  /* 0x00000002ada47224 */ /* 0x082fe400078e02ff */
[C---:B------:R-:W-:Y:S04]  /*7150*/  IMAD.WIDE.U32 R172, R171.reuse, R2, RZ ;  /* 0x00000002abac7225 */ /* 0x040fe800078e00ff */
[----:B------:R-:W-:Y:S04]  /*7160*/  IMAD R164, R171, R3, R164 ;  /* 0x00000003aba47224 */ /* 0x000fe800078e02a4 */
        /* <DEDUP_REMOVED lines=9> */
.L_x_3319:
[----:B------:R-:W-:Y:S01]  /*7200*/  @!PT LDS RZ, [RZ] ;  /* 0x00000000fffff984 */ /* 0x000fe20000000800 */
[----:B------:R-:W-:Y:S01]  /*7210*/  @!PT LDS RZ, [RZ] ;  /* 0x00000000fffff984 */ /* 0x000fe20000000800 */
[----:B------:R-:W-:Y:S01]  /*7220*/  @!PT LDS RZ, [RZ] ;  /* 0x00000000fffff984 */ /* 0x000fe20000000800 */
[----:B------:R1:W-:Y:S01]  /*7230*/  LDGSTS.E.BYPASS.LTC128B.128 [R235+0x8000], desc[UR18][R226.64] ;  /* 0x08000000e2eb7fae */ /* 0x0003e2000b981a12 */
[C---:B------:R-:W-:Y:S01]  /*7240*/  IMAD.SHL.U32 R3, R2.reuse, 0x20, RZ ;  /* 0x0000002002037824 */ /* 0x040fe200078e00ff */
[----:B------:R-:W-:Y:S02]  /*7250*/  SHF.L.U64.HI R2, R2, 0x5, R167 ;  /* 0x0000000502027819 */ /* 0x000fe400000102a7 */
[----:B------:R1:W-:Y:S02]  /*7260*/  LDGSTS.E.BYPASS.LTC128B.128 [R235+0xa000], desc[UR18][R226.64+0x80] ;  /* 0x0a000080e2eb7fae */ /* 0x0003e4000b981a12 */
[C---:B------:R-:W-:Y:S02]  /*7270*/  IADD3 R166, P2, PT, R3.reuse, R226, RZ ;  /* 0x000000e203a67210 */ /* 0x040fe40007f5e0ff */
[----:B------:R1:W-:Y:S02]  /*7280*/  LDGSTS.E.BYPASS.LTC128B.128 [R235+0xc000], desc[UR18][R226.64+0x100] ;  /* 0x0c000100e2eb7fae */ /* 0x0003e4000b981a12 */
[C---:B------:R-:W-:Y:S01]  /*7290*/  IADD3 R168, P3, PT, R3.reuse, R166, RZ ;  /* 0x000000a603a87210 */ /* 0x040fe20007f7e0ff */
[C---:B------:R-:W-:Y:S01]  /*72a0*/  IMAD.X R167, R2.reuse, 0x1, R227, P2 ;  /* 0x0000000102a77824 */ /* 0x040fe200010e06e3 */
[----:B------:R1:W-:Y:S02]  /*72b0*/  LDGSTS.E.BYPASS.LTC128B.128 [R235+0xe000], desc[UR18][R226.64+0x180] ;  /* 0x0e000180e2eb7fae */ /* 0x0003e4000b981a12 */
[----:B------:R-:W-:Y:S01]  /*72c0*/  IADD3 R170, P2, PT, R3, R168, RZ ;  /* 0x000000a803aa7210 */ /* 0x000fe20007f5e0ff */
[C---:B------:R-:W-:Y:S01]  /*72d0*/  IMAD.X R169, R2.reuse, 0x1, R167, P3 ;  /* 0x0000000102a97824 */ /* 0x040fe200018e06a7 */
[----:B------:R1:W-:Y:S03]  /*72e0*/  LDGSTS.E.BYPASS.LTC128B.128 [R235+0x8800], desc[UR18][R166.64] ;  /* 0x08800000a6eb7fae */ /* 0x0003e6000b981a12 */
[----:B------:R-:W-:Y:S01]  /*72f0*/  IMAD.X R171, R2, 0x1, R169, P2 ;  /* 0x0000000102ab7824 */ /* 0x000fe200010e06a9 */
        /* <DEDUP_REMOVED lines=12> */
.L_x_3318:
[----:B------:R-:W-:Y:S01]  /*73c0*/  FMNMX3.FTZ R2, R0, R6, R7, !PT ;  /* 0x0000000600027276 */ /* 0x000fe20007810007 */
        /* <DEDUP_REMOVED lines=19> */
[----:B-1----:R-:W-:Y:S02]  /*7500*/  FMNMX3.FTZ R167, R2, R34, R35, !PT ;  /* 0x0000002202a77276 */ /* 0x002fe40007810023 */
        /* <DEDUP_REMOVED lines=457> */
.L_x_3316:
        /* <DEDUP_REMOVED lines=345> */
.L_x_3322:
[----:B------:R-:W-:Y:S05]  /*a730*/  BSYNC.RECONVERGENT B0 ;  /* 0x0000000000007941 */ /* 0x000fea0003800200 */
.L_x_3321:
        /* <DEDUP_REMOVED lines=25> */
[----:B------:R-:W-:-:S05]  /*a8d0*/  MOV R6, R2 ;  /* 0x0000000200067202 */ /* 0x000fca0000000f00 */
[----:B------:R-:W-:-:S04]  /*a8e0*/  IMAD.WIDE.U32 R30, R0, R4, R6 ;  /* 0x00000004001e7225 */ /* 0x000fc800078e0006 */
[----:B------:R-:W-:Y:S01]  /*a8f0*/  IMAD R28, R0, R5, R31 ;  /* 0x00000005001c7224 */ /* 0x000fe200078e021f */
[----:B-----5:R-:W-:-:S04]  /*a900*/  LEA R32, P3, R30, UR4, 0x1 ;  /* 0x000000041e207c11 */ /* 0x020fc8000f8608ff */
[----:B------:R-:W-:-:S05]  /*a910*/  LEA.HI.X R33, R30, UR5, R28, 0x1, P3 ;  /* 0x000000051e217c11 */ /* 0x000fca00098f0c1c */
[----:B-1----:R1:W-:Y:S04]  /*a920*/  STG.E.128 desc[UR18][R32.64], R24 ;  /* 0x0000001820007986 */ /* 0x0023e8000c101d12 */
[----:B---3--:R1:W-:Y:S04]  /*a930*/  STG.E.128 desc[UR18][R32.64+0x80], R20 ;  /* 0x0000801420007986 */ /* 0x0083e8000c101d12 */
[----:B------:R1:W-:Y:S04]  /*a940*/  STG.E.128 desc[UR18][R32.64+0x100], R16 ;  /* 0x0001001020007986 */ /* 0x0003e8000c101d12 */
[----:B----4-:R1:W-:Y:S02]  /*a950*/  STG.E.128 desc[UR18][R32.64+0x180], R12 ;  /* 0x0001800c20007986 */ /* 0x0103e4000c101d12 */
.L_x_3324:
[----:B------:R-:W-:Y:S05]  /*a960*/  BSYNC.RECONVERGENT B0 ;  /* 0x0000000000007941 */ /* 0x000fea0003800200 */
.L_x_3323:
[----:B-1----:R1:W1:Y:S01]  /*a970*/  LDS.128 R24, [R235+0x800] ;  /* 0x00080000eb187984 */ /* 0x0022620000000c00 */
[----:B------:R-:W-:Y:S03]  /*a980*/  BSSY.RECONVERGENT B0, `(.L_x_3325) ;  /* 0x0000014000007945 */ /* 0x000fe60003800200 */
[----:B---3--:R3:W1:Y:S04]  /*a990*/  LDS.128 R20, [R235+0x2800] ;  /* 0x00280000eb147984 */ /* 0x0086680000000c00 */
[----:B------:R3:W1:Y:S04]  /*a9a0*/  LDS.128 R16, [R235+0x4800] ;  /* 0x00480000eb107984 */ /* 0x0006680000000c00 */
[----:B----4-:R3:W4:Y:S01]  /*a9b0*/  LDS.128 R12, [R235+0x6800] ;  /* 0x00680000eb0c7984 */ /* 0x0107220000000c00 */
[----:B------:R-:W-:Y:S05]  /*a9c0*/  @P2 BRA `(.L_x_3326) ;  /* 0x00000000003c2947 */ /* 0x000fea0003800000 */
[----:B------:R-:W-:Y:S01]  /*a9d0*/  IADD3 R29, P2, PT, R0, 0x10, RZ ;  /* 0x00000010001d7810 */ /* 0x000fe20007f5e0ff */
[----:B------:R-:W5:Y:S01]  /*a9e0*/  LDCU.64 UR4, c[0x0][0x3f0] ;  /* 0x00007e00ff0477ac */ /* 0x000f620008000a00 */
[----:B------:R-:W-:-:S03]  /*a9f0*/  IMAD.MOV.U32 R30, RZ, RZ, R2 ;  /* 0x000000ffff1e7224 */ /* 0x000fc600078e0002 */
[----:B------:R-:W-:-:S04]  /*aa00*/  IMAD.X R31, RZ, RZ, RZ, P2 ;  /* 0x000000ffff1f7224 */ /* 0x000fc800010e06ff */
[----:B------:R-:W-:Y:S01]  /*aa10*/  IMAD R28, R31, R4, RZ ;  /* 0x000000041f1c7224 */ /* 0x000fe200078e02ff */
[----:B------:R-:W-:-:S03]  /*aa20*/  MOV R31, R7 ;  /* 0x00000007001f7202 */ /* 0x000fc60000000f00 */
[C---:B------:R-:W-:Y:S02]  /*aa30*/  IMAD R28, R29.reuse, R5, R28 ;  /* 0x000000051d1c7224 */ /* 0x040fe400078e021c */
[----:B------:R-:W-:-:S03]  /*aa40*/  IMAD.WIDE.U32 R30, R29, R4, R30 ;  /* 0x000000041d1e7225 */ /* 0x000fc600078e001e */
[----:B-----5:R-:W-:Y:S02]  /*aa50*/  LEA R32, P2, R30, UR4, 0x1 ;  /* 0x000000041e207c11 */ /* 0x020fe4000f8408ff */
[----:B------:R-:W-:-:S04]  /*aa60*/  IADD3 R28, PT, PT, R28, R31, RZ ;  /* 0x0000001f1c1c7210 */ /* 0x000fc80007ffe0ff */
[----:B------:R-:W-:-:S05]  /*aa70*/  LEA.HI.X R33, R30, UR5, R28, 0x1, P2 ;  /* 0x000000051e217c11 */ /* 0x000fca00090f0c1c */
[----:B-1----:R1:W-:Y:S04]  /*aa80*/  STG.E.128 desc[UR18][R32.64], R24 ;  /* 0x0000001820007986 */ /* 0x0023e8000c101d12 */
[----:B------:R1:W-:Y:S04]  /*aa90*/  STG.E.128 desc[UR18][R32.64+0x80], R20 ;  /* 0x0000801420007986 */ /* 0x0003e8000c101d12 */
[----:B------:R1:W-:Y:S04]  /*aaa0*/  STG.E.128 desc[UR18][R32.64+0x100], R16 ;  /* 0x0001001020007986 */ /* 0x0003e8000c101d12 */
[----:B----4-:R1:W-:Y:S02]  /*aab0*/  STG.E.128 desc[UR18][R32.64+0x180], R12 ;  /* 0x0001800c20007986 */ /* 0x0103e4000c101d12 */
.L_x_3326:
[----:B------:R-:W-:Y:S05]  /*aac0*/  BSYNC.RECONVERGENT B0 ;  /* 0x0000000000007941 */ /* 0x000fea0003800200 */
.L_x_3325:
[----:B-1----:R1:W1:Y:S01]  /*aad0*/  LDS.128 R24, [R235+0x1000] ;  /* 0x00100000eb187984 */ /* 0x0022620000000c00 */
[----:B------:R-:W-:Y:S03]  /*aae0*/  BSSY.RECONVERGENT B0, `(.L_x_3327) ;  /* 0x0000014000007945 */ /* 0x000fe60003800200 */
[----:B------:R1:W1:Y:S04]  /*aaf0*/  LDS.128 R20, [R235+0x3000] ;  /* 0x00300000eb147984 */ /* 0x0002680000000c00 */
[----:B------:R1:W1:Y:S04]  /*ab00*/  LDS.128 R16, [R235+0x5000] ;  /* 0x00500000eb107984 */ /* 0x0002680000000c00 */
[----:B----4-:R4:W1:Y:S01]  /*ab10*/  LDS.128 R12, [R235+0x7000] ;  /* 0x00700000eb0c7984 */ /* 0x0108620000000c00 */
        /* <DEDUP_REMOVED lines=15> */
[----:B------:R1:W-:Y:S02]  /*ac10*/  STG.E.128 desc[UR18][R32.64+0x180], R12 ;  /* 0x0001800c20007986 */ /* 0x0003e4000c101d12 */
.L_x_3328:
[----:B------:R-:W-:Y:S05]  /*ac20*/  BSYNC.RECONVERGENT B0 ;  /* 0x0000000000007941 */ /* 0x000fea0003800200 */
.L_x_3327:
[----:B-1----:R1:W1:Y:S04]  /*ac30*/  LDS.128 R16, [R235+0x3800] ;  /* 0x00380000eb107984 */ /* 0x0022680000000c00 */
[----:B------:R1:W1:Y:S04]  /*ac40*/  LDS.128 R12, [R235+0x5800] ;  /* 0x00580000eb0c7984 */ /* 0x0002680000000c00 */
[----:B------:R1:W1:Y:S01]  /*ac50*/  LDS.128 R20, [R235+0x7800] ;  /* 0x00780000eb147984 */ /* 0x0002620000000c00 */
[----:B------:R-:W-:Y:S05]  /*ac60*/  @P0 EXIT ;  /* 0x000000000000094d */ /* 0x000fea0003800000 */
[----:B------:R-:W5:Y:S01]  /*ac70*/  LDCU.64 UR4, c[0x0][0x3f0] ;  /* 0x00007e00ff0477ac */ /* 0x000f620008000a00 */
[----:B------:R-:W-:Y:S02]  /*ac80*/  IADD3 R3, P0, PT, R0, 0x30, RZ ;  /* 0x0000003000037810 */ /* 0x000fe40007f1e0ff */
[----:B------:R-:W-:Y:S02]  /*ac90*/  MOV R6, R2 ;  /* 0x0000000200067202 */ /* 0x000fe40000000f00 */
[----:B------:R-:W-:-:S03]  /*aca0*/  IADD3.X R25, PT, PT, RZ, RZ, RZ, P0, !PT ;  /* 0x000000ffff197210 */ /* 0x000fc600007fe4ff */
[----:B------:R-:W-:-:S04]  /*acb0*/  IMAD.WIDE.U32 R6, R3, R4, R6 ;  /* 0x0000000403067225 */ /* 0x000fc800078e0006 */
[----:B------:R-:W-:-:S04]  /*acc0*/  IMAD R0, R25, R4, RZ ;  /* 0x0000000419007224 */ /* 0x000fc800078e02ff */
[----:B------:R-:W-:Y:S01]  /*acd0*/  IMAD R0, R3, R5, R0 ;  /* 0x0000000503007224 */ /* 0x000fe200078e0200 */
[----:B-----5:R-:W-:-:S04]  /*ace0*/  LEA R2, P0, R6, UR4, 0x1 ;  /* 0x0000000406027c11 */ /* 0x020fc8000f8008ff */
[----:B------:R-:W-:-:S04]  /*acf0*/  IADD3 R0, PT, PT, R0, R7, RZ ;  /* 0x0000000700007210 */ /* 0x000fc80007ffe0ff */
[----:B------:R-:W-:-:S05]  /*ad00*/  LEA.HI.X R3, R6, UR5, R0, 0x1, P0 ;  /* 0x0000000506037c11 */ /* 0x000fca00080f0c00 */
[----:B------:R-:W-:Y:S04]  /*ad10*/  STG.E.128 desc[UR18][R2.64], R8 ;  /* 0x0000000802007986 */ /* 0x000fe8000c101d12 */
[----:B-1----:R-:W-:Y:S04]  /*ad20*/  STG.E.128 desc[UR18][R2.64+0x80], R16 ;  /* 0x0000801002007986 */ /* 0x002fe8000c101d12 */
[----:B------:R-:W-:Y:S04]  /*ad30*/  STG.E.128 desc[UR18][R2.64+0x100], R12 ;  /* 0x0001000c02007986 */ /* 0x000fe8000c101d12 */
[----:B------:R-:W-:Y:S01]  /*ad40*/  STG.E.128 desc[UR18][R2.64+0x180], R20 ;  /* 0x0001801402007986 */ /* 0x000fe2000c101d12 */
[----:B------:R-:W-:Y:S05]  /*ad50*/  EXIT ;  /* 0x000000000000794d */ /* 0x000fea0003800000 */
.L_x_3329:
        /* <DEDUP_REMOVED lines=10> */
.L_x_7476:


//--------------------- .text._ZN5flash24flash_fwd_splitkv_kernelI23Flash_fwd_kernel_traitsILi256ELi64ELi64ELi4ELb0ELb0EN7cutlass10bfloat16_tE19Flash_kernel_traitsILi256ELi64ELi64ELi4ES3_EELb0ELb0ELb0ELb0ELb1ELb1ELb0ELb0EEEvNS_16Flash_fwd_paramsE --------------------------
	.section	.text._ZN5flash24flash_fwd_splitkv_kernelI23Flash_fwd_kernel_traitsILi256ELi64ELi64ELi4ELb0ELb0EN7cutlass10bfloat16_tE19Flash_kernel_traitsILi256ELi64ELi64ELi4ES3_EELb0ELb0ELb0ELb0ELb1ELb1ELb0ELb0EEEvNS_16Flash_fwd_paramsE,"ax",@progbits
	.align	128
        .global         _ZN5flash24flash_fwd_splitkv_kernelI23Flash_fwd_kernel_traitsILi256ELi64ELi64ELi4ELb0ELb0EN7cutlass10bfloat16_tE19Flash_kernel_traitsILi256ELi64ELi64ELi4ES3_EELb0ELb0ELb0ELb0ELb1ELb1ELb0ELb0EEEvNS_16Flash_fwd_paramsE
        .type           _ZN5flash24flash_fwd_splitkv_kernelI23Flash_fwd_kernel_traitsILi256ELi64ELi64ELi4ELb0ELb0EN7cutlass10bfloat16_tE19Flash_kernel_traitsILi256ELi64ELi64ELi4ES3_EELb0ELb0ELb0ELb0ELb1ELb1ELb0ELb0EEEvNS_16Flash_fwd_paramsE,@function
        .size           _ZN5flash24flash_fwd_splitkv_kernelI23Flash_fwd_kernel_traitsILi256ELi64ELi64ELi4ELb0ELb0EN7cutlass10bfloat16_tE19Flash_kernel_traitsILi256ELi64ELi64ELi4ES3_EELb0ELb0ELb0ELb0ELb1ELb1ELb0ELb0EEEvNS_16Flash_fwd_paramsE,(.L_x_7477 - _ZN5flash24flash_fwd_splitkv_kernelI23Flash_fwd_kernel_traitsILi256ELi64ELi64ELi4ELb0ELb0EN7cutlass10bfloat16_tE19Flash_kernel_traitsILi256ELi64ELi64ELi4ES3_EELb0ELb0ELb0ELb0ELb1ELb1ELb0ELb0EEEvNS_16Flash_fwd_paramsE)
        .other          _ZN5flash24flash_fwd_splitkv_kernelI23Flash_fwd_kernel_traitsILi256ELi64ELi64ELi4ELb0ELb0EN7cutlass10bfloat16_tE19Flash_kernel_traitsILi256ELi64ELi64ELi4ES3_EELb0ELb0ELb0ELb0ELb1ELb1ELb0ELb0EEEvNS_16Flash_fwd_paramsE,@"STO_CUDA_ENTRY STV_DEFAULT"
_ZN5flash24flash_fwd_splitkv_kernelI23Flash_fwd_kernel_traitsILi256ELi64ELi64ELi4ELb0ELb0EN7cutlass10bfloat16_tE19Flash_kernel_traitsILi256ELi64ELi64ELi4ES3_EELb0ELb0ELb0ELb0ELb1ELb1ELb0ELb0EEEvNS_16Flash_fwd_paramsE:
.text._ZN5flash24flash_fwd_splitkv_kernelI23Flash_fwd_kernel_traitsILi256ELi64ELi64ELi4ELb0ELb0EN7cutlass10bfloat16_tE19Flash_kernel_traitsILi256ELi64ELi64ELi4ES3_EELb0ELb0ELb0ELb0ELb1ELb1ELb0ELb0EEEvNS_16Flash_fwd_paramsE:
        /* <DEDUP_REMOVED lines=71> */
.L_x_3330:
        /* <DEDUP_REMOVED lines=70> */
.L_x_3333:
[----:B------:R-:W-:Y:S05]  /*08d0*/  BSYNC.RECONVERGENT B0 ;  /* 0x0000000000007941 */ /* 0x000fea0003800200 */
.L_x_3332:
        /* <DEDUP_REMOVED lines=17> */
.L_x_3335:
[----:B------:R-:W-:Y:S05]  /*09f0*/  BSYNC.RECONVERGENT B0 ;  /* 0x0000000000007941 */ /* 0x000fea0003800200 */
.L_x_3334:
        /* <DEDUP_REMOVED lines=17> */
.L_x_3337:
[----:B------:R-:W-:Y:S05]  /*0b10*/  BSYNC.RECONVERGENT B0 ;  /* 0x0000000000007941 */ /* 0x000fea0003800200 */
.L_x_3336:
        /* <DEDUP_REMOVED lines=16> */
.L_x_3339:
[----:B------:R-:W-:Y:S05]  /*0c20*/  BSYNC.RECONVERGENT B0 ;  /* 0x0000000000007941 */ /* 0x000fea0003800200 */
.L_x_3338:
        /* <DEDUP_REMOVED lines=21> */
.L_x_3331:
        /* <DEDUP_REMOVED lines=13> */
.L_x_3340:
        /* <DEDUP_REMOVED lines=98> */
.L_x_3341:
        /* <DEDUP_REMOVED lines=15> */
.L_x_3343:
[----:B------:R-:W1:Y:S01]  /*1560*/  LDCU.64 UR10, c[0x0][0x3b8] ;  /* 0x00007700ff0a77ac */ /* 0x000e620008000a00 */
[----:B------:R-:W-:-:S04]  /*1570*/  UIADD3 UR15, UPT, UPT, UR6, UR25, URZ ;  /* 0x00000019060f7290 */ /* 0x000fc8000fffe0ff */
[----:B-1----:R-:W-:Y:S02]  /*1580*/  UIMAD.WIDE.U32 UR4, UR15, UR10, URZ ;  /* 0x0000000a0f0472a5 */ /* 0x002fe4000f8e00ff */
[----:B------:R-:W-:-:S04]  /*1590*/  UIMAD UR15, UR15, UR11, URZ ;  /* 0x0000000b0f0f72a4 */ /* 0x000fc8000f8e02ff */
[----:B------:R-:W-:Y:S01]  /*15a0*/  UIADD3 UR15, UPT, UPT, UR5, UR15, URZ ;  /* 0x0000000f050f7290 */ /* 0x000fe2000fffe0ff */
[----:B------:R-:W-:-:S11]  /*15b0*/  UMOV UR14, UR4 ;  /* 0x00000004000e7c82 */ /* 0x000fd60008000000 */
.L_x_3344:
        /* <DEDUP_REMOVED lines=14> */
.L_x_3345:
[----:B------:R-:W1:Y:S01]  /*16a0*/  LDCU.64 UR8, c[0x0][0x3c0] ;  /* 0x00007800ff0877ac */ /* 0x000e620008000a00 */
[----:B------:R-:W-:-:S04]  /*16b0*/  UIADD3 UR6, UPT, UPT, UR6, UR25, URZ ;  /* 0x0000001906067290 */ /* 0x000fc8000fffe0ff */
[----:B-1----:R-:W-:Y:S02]  /*16c0*/  UIMAD.WIDE.U32 UR4, UR6, UR8, URZ ;  /* 0x00000008060472a5 */ /* 0x002fe4000f8e00ff */
[----:B------:R-:W-:-:S04]  /*16d0*/  UIMAD UR6, UR6, UR9, URZ ;  /* 0x00000009060672a4 */ /* 0x000fc8000f8e02ff */
[----:B------:R-:W-:-:S03]  /*16e0*/  UIADD3 UR5, UPT, UPT, UR5, UR6, URZ ;  /* 0x0000000605057290 */ /* 0x000fc6000fffe0ff */
[----:B------:R-:W-:-:S09]  /*16f0*/  UMOV UR6, UR4 ;  /* 0x0000000400067c82 */ /* 0x000fd20008000000 */
.L_x_3346:
        /* <DEDUP_REMOVED lines=50> */
.L_x_3342:
        /* <DEDUP_REMOVED lines=27> */
[----:B------:R-:W-:Y:S01]  /*1bd0*/  UISETP.NE.AND UP1, UPT, UR17, 0x1, UPT ;  /* 0x000000011100788c */ /* 0x000fe2000bf25270 */
[----:B------:R-:W-:Y:S01]  /*1be0*/  LOP3.LUT R235, R8, 0x1e00, R235, 0xf8, !PT ;  /* 0x00001e0008eb7812 */ /* 0x000fe200078ef8eb */
[----:B---3--:R-:W-:Y:S01]  /*1bf0*/  @!UP0 UIMAD.WIDE.U32 UR24, UR22, UR14, URZ ;  /* 0x0000000e161882a5 */ /* 0x008fe2000f8e00ff */
[----:B------:R-:W2:Y:S01]  /*1c00*/  @!P6 LDC.64 R2, c[0x0][0x3b0] ;  /* 0x0000ec00ff02eb82 */ /* 0x000ea20000000a00 */
[----:B------:R-:W-:Y:S01]  /*1c10*/  MOV R85, 0x20 ;  /* 0x0000002000557802 */ /* 0x000fe20000000f00 */
[----:B----4-:R-:W-:-:S02]  /*1c20*/  @UP0 UIMAD.WIDE.U32 UR26, UR16, UR6, URZ ;  /* 0x00000006101a02a5 */ /* 0x010fc4000f8e00ff */
[----:B------:R-:W-:Y:S01]  /*1c30*/  @!UP0 UIMAD UR15, UR22, UR15, UR25 ;  /* 0x0000000f160f82a4 */ /* 0x000fe2000f8e0219 */
[----:B-1----:R-:W-:Y:S01]  /*1c40*/  IMAD.WIDE.U32 R36, R37, 0x40, R14 ;  /* 0x0000004025247825 */ /* 0x002fe200078e000e */
[----:B------:R-:W-:Y:S02]  /*1c50*/  @UP0 UIMAD UR15, UR16, UR7, UR27 ;  /* 0x00000007100f02a4 */ /* 0x000fe4000f8e021b */
        /* <DEDUP_REMOVED lines=14> */
[----:B------:R-:W-:Y:S01]  /*1d40*/  @!P3 IADD3.X R21, PT, PT, RZ, R37, RZ, P0, !PT ;  /* 0x00000025ff15b210 */ /* 0x000fe200007fe4ff */
[----:B------:R-:W4:Y:S01]  /*1d50*/  @!P6 LDC.64 R10, c[0x0][0x380] ;  /* 0x0000e000ff0aeb82 */ /* 0x000f220000000a00 */
[----:B------:R-:W-:Y:S01]  /*1d60*/  UIADD3 UR14, UPT, UPT, UR15, -0x40, URZ ;  /* 0xffffffc00f0e7890 */ /* 0x000fe2000fffe0ff */
[----:B------:R-:W-:Y:S01]  /*1d70*/  IMAD R29, R29, UR21, R25 ;  /* 0x000000151d1d7c24 */ /* 0x000fe2000f8e0219 */
[----:B------:R-:W-:Y:S01]  /*1d80*/  USHF.L.U64.HI UR21, UR10, 0x4, UR11 ;  /* 0x000000040a157899 */ /* 0x000fe2000801020b */
[----:B------:R-:W-:Y:S01]  /*1d90*/  @!P5 IMAD.MOV.U32 R28, RZ, RZ, R24 ;  /* 0x000000ffff1cd224 */ /* 0x000fe200078e0018 */
[----:B------:R-:W-:Y:S01]  /*1da0*/  UIADD3 UR4, UPT, UPT, -UR14, UR20, URZ ;  /* 0x000000140e047290 */ /* 0x000fe2000fffe1ff */
[----:B------:R-:W-:-:S02]  /*1db0*/  @!P6 IMAD.X R25, RZ, RZ, R37, P2 ;  /* 0x000000ffff19e224 */ /* 0x000fc400010e0625 */
[----:B------:R-:W-:Y:S01]  /*1dc0*/  @!P4 IMAD.X R15, RZ, RZ, R37, P1 ;  /* 0x000000ffff0fc224 */ /* 0x000fe200008e0625 */
[----:B------:R-:W5:Y:S01]  /*1dd0*/  @!P4 LDC.64 R8, c[0x0][0x3b0] ;  /* 0x0000ec00ff08cb82 */ /* 0x000f620000000a00 */
[----:B------:R-:W-:Y:S01]  /*1de0*/  @!P5 IMAD.WIDE.U32 R36, R36, R6, R28 ;  /* 0x000000062424d225 */ /* 0x000fe200078e001c */
[----:B------:R-:W-:-:S03]  /*1df0*/  ISETP.GE.AND P2, PT, R17, UR4, PT ;  /* 0x0000000411007c0c */ /* 0x000fc6000bf46270 */
[----:B------:R-:W-:Y:S01]  /*1e00*/  @!P5 IMAD.IADD R30, R37, 0x1, R27 ;  /* 0x00000001251ed824 */ /* 0x000fe200078e021b */
[C---:B-1----:R-:W-:Y:S01]  /*1e10*/  @!P5 LEA R32, P0, R36.reuse, R4, 0x1 ;  /* 0x000000042420d211 */ /* 0x042fe200078008ff */
[-C--:B--2---:R-:W-:Y:S01]  /*1e20*/  @!P6 IMAD R28, R25, R2.reuse, RZ ;  /* 0x00000002191ce224 */ /* 0x084fe200078e02ff */
[----:B------:R-:W1:Y:S01]  /*1e30*/  @!P3 LDC.64 R6, c[0x0][0x3b0] ;  /* 0x0000ec00ff06bb82 */ /* 0x000e620000000a00 */
[----:B------:R-:W-:Y:S01]  /*1e40*/  @!P6 IMAD.MOV.U32 R34, RZ, RZ, R24 ;  /* 0x000000ffff22e224 */ /* 0x000fe200078e0018 */
[----:B------:R-:W-:Y:S01]  /*1e50*/  @!P5 LEA.HI.X R33, R36, R5, R30, 0x1, P0 ;  /* 0x000000052421d211 */ /* 0x000fe200000f0c1e */
[----:B------:R-:W-:Y:S01]  /*1e60*/  @!P6 IMAD.MOV.U32 R35, RZ, RZ, R29 ;  /* 0x000000ffff23e224 */ /* 0x000fe200078e001d */
[----:B---3--:R-:W-:Y:S01]  /*1e70*/  ULEA UR5, UR6, UR5, 0x18 ;  /* 0x0000000506057291 */ /* 0x008fe2000f8ec0ff */
[C---:B------:R-:W-:Y:S01]  /*1e80*/  @!P6 IMAD R3, R23.reuse, R3, R28 ;  /* 0x000000031703e224 */ /* 0x040fe200078e021c */
[----:B------:R-:W2:Y:S01]  /*1e90*/  LDCU.64 UR6, c[0x0][0x388] ;  /* 0x00007100ff0677ac */ /* 0x000ea20008000a00 */
[----:B------:R-:W-:Y:S01]  /*1ea0*/  @!P6 IMAD.WIDE.U32 R34, R23, R2, R34 ;  /* 0x000000021722e225 */ /* 0x000fe200078e0022 */
[----:B------:R-:W3:Y:S01]  /*1eb0*/  @!P4 LDC.64 R4, c[0x0][0x380] ;  /* 0x0000e000ff04cb82 */ /* 0x000ee20000000a00 */
[----:B------:R-:W-:-:S02]  /*1ec0*/  IADD3 R36, P1, PT, R216, R20, RZ ;  /* 0x00000014d8247210 */ /* 0x000fc40007f3e0ff */
[----:B------:R-:W-:Y:S01]  /*1ed0*/  @!P6 IMAD.IADD R28, R35, 0x1, R3 ;  /* 0x00000001231ce824 */ /* 0x000fe200078e0203 */
[C---:B----4-:R-:W-:Y:S01]  /*1ee0*/  @!P6 LEA R30, P0, R34.reuse, R10, 0x1 ;  /* 0x0000000a221ee211 */ /* 0x050fe200078008ff */
[----:B------:R-:W-:Y:S01]  /*1ef0*/  @!P4 IMAD.MOV.U32 R26, RZ, RZ, R24 ;  /* 0x000000ffff1ac224 */ /* 0x000fe200078e0018 */
[----:B------:R-:W-:Y:S01]  /*1f00*/  IADD3.X R37, PT, PT, RZ, R18, RZ, P1, !PT ;  /* 0x00000012ff257210 */ /* 0x000fe20000ffe4ff */
[----:B------:R-:W-:Y:S01]  /*1f10*/  @!P4 IMAD.MOV.U32 R27, RZ, RZ, R29 ;  /* 0x000000ffff1bc224 */ /* 0x000fe200078e001d */
[----:B------:R-:W4:Y:S01]  /*1f20*/  @!P3 LDC.64 R2, c[0x0][0x380] ;  /* 0x0000e000ff02bb82 */ /* 0x000f220000000a00 */
[-C--:B-----5:R-:W-:Y:S01]  /*1f30*/  @!P4 IMAD R10, R15, R8.reuse, RZ ;  /* 0x000000080f0ac224 */ /* 0x0a0fe200078e02ff */
[----:B------:R-:W-:Y:S01]  /*1f40*/  LEA R235, R235, UR5, 0x1 ;  /* 0x00000005ebeb7c11 */ /* 0x000fe2000f8e08ff */
[----:B------:R-:W-:Y:S01]  /*1f50*/  @!P4 IMAD.WIDE.U32 R26, R19, R8, R26 ;  /* 0x00000008131ac225 */ /* 0x000fe200078e001a */
[----:B------:R-:W-:-:S03]  /*1f60*/  @!P6 LEA.HI.X R31, R34, R11, R28, 0x1, P0 ;  /* 0x0000000b221fe211 */ /* 0x000fc600000f0c1c */
[----:B------:R-:W-:Y:S01]  /*1f70*/  @!P4 IMAD R9, R19, R9, R10 ;  /* 0x000000091309c224 */ /* 0x000fe200078e020a */
[----:B------:R-:W-:Y:S01]  /*1f80*/  @!PT LDS RZ, [RZ] ;  /* 0x00000000fffff984 */ /* 0x000fe20000000800 */
[----:B------:R-:W-:Y:S01]  /*1f90*/  @!PT LDS RZ, [RZ] ;  /* 0x00000000fffff984 */ /* 0x000fe20000000800 */
[----:B------:R-:W-:Y:S01]  /*1fa0*/  @!PT LDS RZ, [RZ] ;  /* 0x00000000fffff984 */ /* 0x000fe20000000800 */
[----:B------:R-:W-:Y:S01]  /*1fb0*/  @!P5 LDGSTS.E.BYPASS.LTC128B.128 [R235], desc[UR18][R32.64] ;  /* 0x0000000020ebdfae */ /* 0x000fe2000b981a12 */
[----:B------:R-:W-:Y:S02]  /*1fc0*/  @!P3 IMAD.MOV.U32 R25, RZ, RZ, R29 ;  /* 0x000000ffff19b224 */ /* 0x000fe400078e001d */
[----:B-1----:R-:W-:Y:S01]  /*1fd0*/  @!P3 IMAD R21, R21, R6, RZ ;  /* 0x000000061515b224 */ /* 0x002fe200078e02ff */
[----:B------:R-:W-:Y:S01]  /*1fe0*/  @!P5 LDGSTS.E.BYPASS.LTC128B.128 [R235+0x2000], desc[UR18][R32.64+0x80] ;  /* 0x0200008020ebdfae */ /* 0x000fe2000b981a12 */
[----:B------:R-:W-:Y:S01]  /*1ff0*/  IMAD.WIDE.U32 R36, R14, UR10, R36 ;  /* 0x0000000a0e247c25 */ /* 0x000fe2000f8e0024 */
[----:B---3--:R-:W-:-:S03]  /*2000*/  @!P4 LEA R4, P0, R26, R4, 0x1 ;  /* 0x000000041a04c211 */ /* 0x008fc600078008ff */
[----:B------:R-:W-:Y:S01]  /*2010*/  @!P4 IMAD.IADD R9, R27, 0x1, R9 ;  /* 0x000000011b09c824 */ /* 0x000fe200078e0209 */
[----:B------:R-:W-:Y:S01]  /*2020*/  @!P5 LDGSTS.E.BYPASS.LTC128B.128 [R235+0x4000], desc[UR18][R32.64+0x100] ;  /* 0x0400010020ebdfae */ /* 0x000fe2000b981a12 */
[----:B------:R-:W-:Y:S01]  /*2030*/  @!P3 IMAD R7, R22, R7, R21 ;  /* 0x000000071607b224 */ /* 0x000fe200078e0215 */
[----:B--2---:R-:W-:Y:S01]  /*2040*/  LEA R226, P1, R36, UR6, 0x1 ;  /* 0x0000000624e27c11 */ /* 0x004fe2000f8208ff */
[----:B------:R-:W-:Y:S01]  /*2050*/  @!P3 IMAD.WIDE.U32 R24, R22, R6, R24 ;  /* 0x000000061618b225 */ /* 0x000fe200078e0018 */
[----:B------:R-:W-:Y:S01]  /*2060*/  @!P4 LEA.HI.X R5, R26, R5, R9, 0x1, P0 ;  /* 0x000000051a05c211 */ /* 0x000fe200000f0c09 */
[----:B------:R-:W-:Y:S01]  /*2070*/  @!P5 LDGSTS.E.BYPASS.LTC128B.128 [R235+0x6000], desc[UR18][R32.64+0x180] ;  /* 0x0600018020ebdfae */ /* 0x000fe2000b981a12 */
[----:B------:R-:W-:Y:S01]  /*2080*/  ISETP.GE.AND P5, PT, R17, UR4, PT ;  /* 0x0000000411007c0c */ /* 0x000fe2000bfa6270 */
[----:B------:R-:W-:Y:S01]  /*2090*/  IMAD R227, R14, UR11, R37 ;  /* 0x0000000b0ee37c24 */ /* 0x000fe2000f8e0225 */
[----:B----4-:R-:W-:Y:S01]  /*20a0*/  @!P3 LEA R6, P0, R24, R2, 0x1 ;  /* 0x000000021806b211 */ /* 0x010fe200078008ff */
[----:B------:R-:W-:Y:S01]  /*20b0*/  @!P3 IMAD.IADD R7, R25, 0x1, R7 ;  /* 0x000000011907b824 */ /* 0x000fe200078e0207 */
[----:B------:R-:W-:Y:S01]  /*20c0*/  @!P6 LDGSTS.E.BYPASS.LTC128B.128 [R235+0x800], desc[UR18][R30.64] ;  /* 0x008000001eebefae */ /* 0x000fe2000b981a12 */
[----:B------:R-:W-:Y:S01]  /*20d0*/  IMAD.U32 R11, RZ, RZ, UR10 ;  /* 0x0000000aff0b7e24 */ /* 0x000fe2000f8e00ff */
[----:B------:R-:W-:Y:S01]  /*20e0*/  LEA.HI.X R227, R36, UR7, R227, 0x1, P1 ;  /* 0x0000000724e37c11 */ /* 0x000fe200088f0ce3 */
[----:B------:R-:W1:Y:S01]  /*20f0*/  LDCU.64 UR6, c[0x0][0x390] ;  /* 0x00007200ff0677ac */ /* 0x000e620008000a00 */
[----:B------:R-:W-:Y:S01]  /*2100*/  @!P6 LDGSTS.E.BYPASS.LTC128B.128 [R235+0x2800], desc[UR18][R30.64+0x80] ;  /* 0x028000801eebefae */ /* 0x000fe2000b981a12 */
[----:B------:R-:W-:Y:S01]  /*2110*/  @!P3 LEA.HI.X R7, R24, R3, R7, 0x1, P0 ;  /* 0x000000031807b211 */ /* 0x000fe200000f0c07 */
[----:B------:R-:W-:Y:S01]  /*2120*/  IMAD.U32 R2, RZ, RZ, UR21 ;  /* 0x00000015ff027e24 */ /* 0x000fe2000f8e00ff */
[----:B------:R-:W-:Y:S01]  /*2130*/  IADD3 R8, P0, PT, R216, R16, RZ ;  /* 0x00000010d8087210 */ /* 0x000fe20007f1e0ff */
[----:B------:R-:W-:Y:S01]  /*2140*/  @!P6 LDGSTS.E.BYPASS.LTC128B.128 [R235+0x4800], desc[UR18][R30.64+0x100] ;  /* 0x048001001eebefae */ /* 0x000fe2000b981a12 */
[----:B------:R-:W-:-:S03]  /*2150*/  IMAD.SHL.U32 R3, R217, 0x40, RZ ;  /* 0x00000040d9037824 */ /* 0x000fc600078e00ff */
[----:B------:R-:W-:Y:S01]  /*2160*/  @!P6 LDGSTS.E.BYPASS.LTC128B.128 [R235+0x6800], desc[UR18][R30.64+0x180] ;  /* 0x068001801eebefae */ /* 0x000fe2000b981a12 */
[----:B------:R-:W-:Y:S01]  /*2170*/  IMAD.X R9, RZ, RZ, R13, P0 ;  /* 0x000000ffff097224 */ /* 0x000fe200000e060d */
[C---:B------:R-:W-:Y:S02]  /*2180*/  ISETP.GE.AND P6, PT, R14.reuse, UR4, PT ;  /* 0x000000040e007c0c */ /* 0x040fe4000bfc6270 */
[----:B------:R-:W-:Y:S01]  /*2190*/  @!P4 LDGSTS.E.BYPASS.LTC128B.128 [R235+0x1000], desc[UR18][R4.64] ;  /* 0x0100000004ebcfae */ /* 0x000fe2000b981a12 */
[C---:B------:R-:W-:Y:S01]  /*21a0*/  IMAD.WIDE.U32 R8, R14.reuse, UR8, R8 ;  /* 0x000000080e087c25 */ /* 0x040fe2000f8e0008 */
[----:B------:R-:W-:Y:S02]  /*21b0*/  LOP3.LUT R93, R3, 0x400, RZ, 0xc0, !PT ;  /* 0x00000400035d7812 */ /* 0x000fe400078ec0ff */
[----:B------:R-:W-:Y:S01]  /*21c0*/  @!P4 LDGSTS.E.BYPASS.LTC128B.128 [R235+0x3000], desc[UR18][R4.64+0x80] ;  /* 0x0300008004ebcfae */ /* 0x000fe2000b981a12 */
[----:B------:R-:W-:Y:S01]  /*21d0*/  IMAD R15, R14, UR9, R9 ;  /* 0x000000090e0f7c24 */ /* 0x000fe2000f8e0209 */
[----:B-1----:R-:W-:-:S02]  /*21e0*/  LEA R232, P0, R8, UR6, 0x1 ;  /* 0x0000000608e87c11 */ /* 0x002fc4000f8008ff */
[----:B------:R-:W-:Y:S01]  /*21f0*/  @!P4 LDGSTS.E.BYPASS.LTC128B.128 [R235+0x5000], desc[UR18][R4.64+0x100] ;  /* 0x0500010004ebcfae */ /* 0x000fe2000b981a12 */
[C---:B------:R-:W-:Y:S02]  /*2200*/  @!P5 LEA R14, P1, R89.reuse, R226, 0x1 ;  /* 0x000000e2590ed211 */ /* 0x040fe400078208ff */
[----:B------:R-:W-:Y:S01]  /*2210*/  LEA.HI.X R233, R8, UR7, R15, 0x1, P0 ;  /* 0x0000000708e97c11 */ /* 0x000fe200080f0c0f */
[----:B------:R1:W-:Y:S01]  /*2220*/  @!P4 LDGSTS.E.BYPASS.LTC128B.128 [R235+0x7000], desc[UR18][R4.64+0x180] ;  /* 0x0700018004ebcfae */ /* 0x0003e2000b981a12 */
[C---:B------:R-:W-:Y:S02]  /*2230*/  ISETP.GE.AND P4, PT, R12.reuse, UR4, PT ;  /* 0x000000040c007c0c */ /* 0x040fe4000bf86270 */
[----:B------:R-:W-:Y:S01]  /*2240*/  @!P5 LEA.HI.X R15, R89, R227, R2, 0x1, P1 ;  /* 0x000000e3590fd211 */ /* 0x000fe200008f0c02 */
[----:B------:R-:W-:Y:S01]  /*2250*/  @!P3 LDGSTS.E.BYPASS.LTC128B.128 [R235+0x1800], desc[UR18][R6.64] ;  /* 0x0180000006ebbfae */ /* 0x000fe2000b981a12 */
[----:B------:R-:W-:-:S03]  /*2260*/  ISETP.GE.AND P1, PT, R12, UR4, PT ;  /* 0x000000040c007c0c */ /* 0x000fc6000bf26270 */
[----:B------:R-:W-:Y:S04]  /*2270*/  @!P3 LDGSTS.E.BYPASS.LTC128B.128 [R235+0x3800], desc[UR18][R6.64+0x80] ;  /* 0x0380008006ebbfae */ /* 0x000fe8000b981a12 */
[----:B------:R-:W-:Y:S02]  /*2280*/  @!P3 LDGSTS.E.BYPASS.LTC128B.128 [R235+0x5800], desc[UR18][R6.64+0x100] ;  /* 0x0580010006ebbfae */ /* 0x000fe4000b981a12 */
[----:B------:R-:W-:Y:S02]  /*2290*/  @!P4 LEA R8, P0, R11, R226, 0x6 ;  /* 0x000000e20b08c211 */ /* 0x000fe400078030ff */
[----:B------:R2:W-:Y:S01]  /*22a0*/  @!P3 LDGSTS.E.BYPASS.LTC128B.128 [R235+0x7800], desc[UR18][R6.64+0x180] ;  /* 0x0780018006ebbfae */ /* 0x0005e2000b981a12 */
[----:B------:R-:W-:-:S03]  /*22b0*/  ISETP.GE.AND P3, PT, R0, UR4, PT ;  /* 0x0000000400007c0c */ /* 0x000fc6000bf66270 */
[----:B------:R-:W-:Y:S04]  /*22c0*/  @!P6 LDGSTS.E.BYPASS.LTC128B.128 [R235+0x8000], desc[UR18][R226.64] ;  /* 0x08000000e2ebefae */ /* 0x000fe8000b981a12 */
[----:B------:R-:W-:Y:S01]  /*22d0*/  @!P6 LDGSTS.E.BYPASS.LTC128B.128 [R235+0xa000], desc[UR18][R226.64+0x80] ;  /* 0x0a000080e2ebefae */ /* 0x000fe2000b981a12 */
[----:B-1----:R-:W-:-:S03]  /*22e0*/  IMAD.U32 R4, RZ, RZ, UR11 ;  /* 0x0000000bff047e24 */ /* 0x002fc6000f8e00ff */
        /* <DEDUP_REMOVED lines=11> */
[----:B------:R-:W-:Y:S01]  /*23a0*/  @!P3 IADD3 R11, PT, PT, R11, UR6, RZ ;  /* 0x000000060b0bbc10 */ /* 0x000fe2000fffe0ff */
[----:B------:R-:W-:Y:S01]  /*23b0*/  @!P5 LDGSTS.E.BYPASS.LTC128B.128 [R235+0xa800], desc[UR18][R14.64+0x80] ;  /* 0x0a8000800eebdfae */ /* 0x000fe2000b981a12 */
[----:B------:R-:W-:Y:S01]  /*23c0*/  USHF.L.U32 UR6, UR8, 0x4, URZ ;  /* 0x0000000408067899 */ /* 0x000fe200080006ff */
[----:B--2---:R-:W-:Y:S01]  /*23d0*/  LOP3.LUT R6, R219, 0x8, RZ, 0xc0, !PT ;  /* 0x00000008db067812 */ /* 0x004fe200078ec0ff */
        /* <DEDUP_REMOVED lines=32> */
[----:B------:R-:W1:Y:S01]  /*25e0*/  LDCU UR4, c[0x0][0x50c] ;  /* 0x0000a180ff0477ac */ /* 0x000e620008000800 */
        /* <DEDUP_REMOVED lines=51> */
[----:B------:R-:W4:Y:S02]  /*2920*/  LDSM.16.M88.4 R36, [R93+UR5+0x8800] ;  /* 0x008800055d24783b */ /* 0x000f240008000200 */
[--C-:B------:R-:W-:Y:S02]  /*2930*/  IMAD.IADD R92, R94, 0x1, R87.reuse ;  /* 0x000000015e5c7824 */ /* 0x100fe400078e0257 */
[----:B------:R-:W5:Y:S01]  /*2940*/  LDSM.16.M88.4 R44, [R93+UR5+0x8000] ;  /* 0x008000055d2c783b */ /* 0x000f620008000200 */
[----:B------:R-:W-:Y:S02]  /*2950*/  IMAD.IADD R86, R86, 0x1, R87 ;  /* 0x0000000156567824 */ /* 0x000fe400078e0257 */
[C---:B------:R-:W-:Y:S01]  /*2960*/  IMAD.IADD R90, R85.reuse, 0x1, R92 ;  /* 0x00000001555a7824 */ /* 0x040fe200078e025c */
[----:B------:R-:W1:Y:S01]  /*2970*/  LDSM.16.M88.4 R28, [R93+UR5+0x9000] ;  /* 0x009000055d1c783b */ /* 0x000e620008000200 */
[----:B------:R-:W-:-:S03]  /*2980*/  IMAD.IADD R84, R85, 0x1, R86 ;  /* 0x0000000155547824 */ /* 0x000fc600078e0256 */
[----:B------:R-:W1:Y:S04]  /*2990*/  LDSM.16.M88.4 R52, [R93+UR5+0x9800] ;  /* 0x009800055d34783b */ /* 0x000e680008000200 */
[----:B------:R-:W-:Y:S04]  /*29a0*/  LDSM.16.M88.4 R56, [R91] ;  /* 0x000000005b38783b */ /* 0x000fe80000000200 */
[----:B------:R-:W1:Y:S04]  /*29b0*/  LDSM.16.M88.4 R16, [R88+0x8800] ;  /* 0x008800005810783b */ /* 0x000e680000000200 */
[----:B------:R-:W1:Y:S04]  /*29c0*/  LDSM.16.M88.4 R20, [R88+0x8000] ;  /* 0x008000005814783b */ /* 0x000e680000000200 */
[----:B------:R-:W1:Y:S04]  /*29d0*/  LDSM.16.M88.4 R64, [R88+0x9000] ;  /* 0x009000005840783b */ /* 0x000e680000000200 */
[----:B------:R-:W1:Y:S04]  /*29e0*/  LDSM.16.M88.4 R60, [R88+0x9800] ;  /* 0x00980000583c783b */ /* 0x000e680000000200 */
[----:B--2---:R-:W-:Y:S01]  /*29f0*/  LDSM.16.M88.4 R4, [R92] ;  /* 0x000000005c04783b */ /* 0x004fe20000000200 */
[C---:B----4-:R-:W-:Y:S03]  /*2a00*/  HMMA.16816.F32.BF16 R40, R72.reuse, R36, RZ ;  /* 0x000000244828723c */ /* 0x050fe600000418ff */
[----:B------:R-:W2:Y:S04]  /*2a10*/  LDSM.16.M88.4 R12, [R86+0x8000] ;  /* 0x00800000560c783b */ /* 0x000ea80000000200 */
[----:B---3--:R-:W3:Y:S01]  /*2a20*/  LDSM.16.M88.4 R8, [R86+0x8800] ;  /* 0x008800005608783b */ /* 0x008ee20000000200 */
[C---:B-----5:R-:W-:Y:S03]  /*2a30*/  HMMA.16816.F32.BF16 R48, R72.reuse, R44, RZ ;  /* 0x0000002c4830723c */ /* 0x060fe600000418ff */
        /* <DEDUP_REMOVED lines=8> */
[C---:B------:R-:W-:Y:S08]  /*2ac0*/  HMMA.16816.F32.BF16 R24, R72.reuse, R52, RZ ;  /* 0x000000344818723c */ /* 0x040ff000000418ff */
[----:B------:R-:W-:Y:S01]  /*2ad0*/  HMMA.16816.F32.BF16 R72, R72, R54, RZ ;  /* 0x000000364848723c */ /* 0x000fe200000418ff */
[----:B------:R-:W1:Y:S07]  /*2ae0*/  LDSM.16.M88.4 R52, [R86+0x9000] ;  /* 0x009000005634783b */ /* 0x000e6e0000000200 */
        /* <DEDUP_REMOVED lines=21> */
[----:B------:R-:W-:Y:S07]  /*2c40*/  LDSM.16.M88.4 R52, [R88+0xa800] ;  /* 0x00a800005834783b */ /* 0x000fee0000000200 */
[C---:B----4-:R-:W-:Y:S08]  /*2c50*/  HMMA.16816.F32.BF16 R24, R4.reuse, R16, R24 ;  /* 0x000000100418723c */ /* 0x050ff00000041818 */
[----:B------:R-:W-:Y:S01]  /*2c60*/  HMMA.16816.F32.BF16 R72, R4, R18, R72 ;  /* 0x000000120448723c */ /* 0x000fe20000041848 */
[----:B------:R-:W1:Y:S04]  /*2c70*/  LDSM.16.M88.4 R16, [R93+UR5+0xa800] ;  /* 0x00a800055d10783b */ /* 0x000e680008000200 */
        /* <DEDUP_REMOVED lines=16> */
[----:B------:R-:W-:Y:S07]  /*2d80*/  LDSM.16.M88.4 R16, [R92+0x2000] ;  /* 0x002000005c10783b */ /* 0x000fee0000000200 */
[C---:B----4-:R-:W-:Y:S08]  /*2d90*/  HMMA.16816.F32.BF16 R32, R64.reuse, R4, R32 ;  /* 0x000000044020723c */ /* 0x050ff00000041820 */
[C---:B------:R-:W-:Y:S01]  /*2da0*/  HMMA.16816.F32.BF16 R28, R64.reuse, R6, R28 ;  /* 0x00000006401c723c */ /* 0x040fe2000004181c */
[----:B------:R-:W1:Y:S07]  /*2db0*/  LDSM.16.M88.4 R4, [R86+0xa000] ;  /* 0x00a000005604783b */ /* 0x000e6e0000000200 */
[C---:B------:R-:W-:Y:S08]  /*2dc0*/  HMMA.16816.F32.BF16 R48, R64.reuse, R56, R48 ;  /* 0x000000384030723c */ /* 0x040ff00000041830 */
[C---:B------:R-:W-:Y:S01]  /*2dd0*/  HMMA.16816.F32.BF16 R44, R64.reuse, R58, R44 ;  /* 0x0000003a402c723c */ /* 0x040fe2000004182c */
[----:B------:R-:W4:Y:S07]  /*2de0*/  LDSM.16.M88.4 R56, [R86+0xa800] ;  /* 0x00a800005638783b */ /* 0x000f2e0000000200 */
        /* <DEDUP_REMOVED lines=19> */
[----:B------:R-:W1:Y:S07]  /*2f20*/  LDSM.16.M88.4 R4, [R84+0xb000] ;  /* 0x00b000005404783b */ /* 0x000e6e0000000200 */
[C---:B----4-:R-:W-:Y:S08]  /*2f30*/  HMMA.16816.F32.BF16 R40, R16.reuse, R56, R40 ;  /* 0x000000381028723c */ /* 0x050ff00000041828 */
[C---:B------:R-:W-:Y:S01]  /*2f40*/  HMMA.16816.F32.BF16 R36, R16.reuse, R58, R36 ;  /* 0x0000003a1024723c */ /* 0x040fe20000041824 */
[----:B------:R-:W4:Y:S07]  /*2f50*/  LDSM.16.M88.4 R56, [R93+UR5+0xd000] ;  /* 0x00d000055d38783b */ /* 0x000f2e0008000200 */
[C---:B--2---:R-:W-:Y:S08]  /*2f60*/  HMMA.16816.F32.BF16 R32, R16.reuse, R52, R32 ;  /* 0x000000341020723c */ /* 0x044ff00000041820 */
[C---:B------:R-:W-:Y:S01]  /*2f70*/  HMMA.16816.F32.BF16 R28, R16.reuse, R54, R28 ;  /* 0x00000036101c723c */ /* 0x040fe2000004181c */
[----:B------:R-:W2:Y:S07]  /*2f80*/  LDSM.16.M88.4 R52, [R93+UR5+0xd800] ;  /* 0x00d800055d34783b */ /* 0x000eae0008000200 */
[C---:B---3--:R-:W-:Y:S08]  /*2f90*/  HMMA.16816.F32.BF16 R24, R16.reuse, R20, R24 ;  /* 0x000000141018723c */ /* 0x048ff00000041818 */
        /* <DEDUP_REMOVED lines=23> */
[C---:B--2---:R-:W-:Y:S01]  /*3110*/  HMMA.16816.F32.BF16 R64, R68.reuse, R52, R24 ;  /* 0x000000344440723c */ /* 0x044fe20000041818 */
[----:B------:R-:W2:Y:S07]  /*3120*/  LDSM.16.M88.4 R24, [R86+0xc800] ;  /* 0x00c800005618783b */ /* 0x000eae0000000200 */
[----:B------:R-:W-:Y:S01]  /*3130*/  HMMA.16816.F32.BF16 R72, R68, R54, R72 ;  /* 0x000000364448723c */ /* 0x000fe20000041848 */
[----:B------:R-:W-:Y:S04]  /*3140*/  LDSM.16.M88.4 R52, [R94+0x6000] ;  /* 0x006000005e34783b */ /* 0x000fe80000000200 */
[----:B------:R-:W-:Y:S03]  /*3150*/  LDSM.16.M88.4 R68, [R84+0xd800] ;  /* 0x00d800005444783b */ /* 0x000fe60000000200 */
[C---:B---3--:R-:W-:Y:S08]  /*3160*/  HMMA.16816.F32.BF16 R32, R20.reuse, R8, R32 ;  /* 0x000000081420723c */ /* 0x048ff00000041820 */
[C---:B------:R-:W-:Y:S01]  /*3170*/  HMMA.16816.F32.BF16 R60, R20.reuse, R10, R60 ;  /* 0x0000000a143c723c */ /* 0x040fe2000004183c */
[----:B------:R-:W3:Y:S07]  /*3180*/  LDSM.16.M88.4 R8, [R86+0xd000] ;  /* 0x00d000005608783b */ /* 0x000eee0000000200 */
        /* <DEDUP_REMOVED lines=12> */
[----:B------:R-:W4:Y:S07]  /*3250*/  LDSM.16.M88.4 R28, [R93+UR5+0xe000] ;  /* 0x00e000055d1c783b */ /* 0x000f2e0008000200 */
[C---:B--2---:R-:W-:Y:S08]  /*3260*/  HMMA.16816.F32.BF16 R40, R56.reuse, R24, R40 ;  /* 0x000000183828723c */ /* 0x044ff00000041828 */
[C---:B------:R-:W-:Y:S01]  /*3270*/  HMMA.16816.F32.BF16 R36, R56.reuse, R26, R36 ;  /* 0x0000001a3824723c */ /* 0x040fe20000041824 */
[----:B------:R-:W2:Y:S07]  /*3280*/  LDSM.16.M88.4 R24, [R84+0xd000] ;  /* 0x00d000005418783b */ /* 0x000eae0000000200 */
[C---:B---3--:R-:W-:Y:S08]  /*3290*/  HMMA.16816.F32.BF16 R32, R56.reuse, R8, R32 ;  /* 0x000000083820723c */ /* 0x048ff00000041820 */
[----:B------:R-:W-:Y:S01]  /*32a0*/  HMMA.16816.F32.BF16 R60, R56, R10, R60 ;  /* 0x0000000a383c723c */ /* 0x000fe2000004183c */
[----:B------:R-:W3:Y:S07]  /*32b0*/  LDSM.16.M88.4 R8, [R88+0xe000] ;  /* 0x00e000005808783b */ /* 0x000eee0000000200 */
        /* <DEDUP_REMOVED lines=9> */
[C---:B----4-:R-:W-:Y:S08]  /*3350*/  HMMA.16816.F32.BF16 R48, R52.reuse, R28, R48 ;  /* 0x0000001c3430723c */ /* 0x050ff00000041830 */
        /* <DEDUP_REMOVED lines=8> */
[C---:B---3--:R-:W-:Y:S08]  /*33e0*/  HMMA.16816.F32.BF16 R48, R76.reuse, R8, R48 ;  /* 0x000000084c30723c */ /* 0x048ff00000041830 */
[----:B------:R-:W-:Y:S01]  /*33f0*/  HMMA.16816.F32.BF16 R44, R76, R10, R44 ;  /* 0x0000000a4c2c723c */ /* 0x000fe2000004182c */
[----:B------:R-:W3:Y:S07]  /*3400*/  LDSM.16.M88.4 R8, [R86+0xe800] ;  /* 0x00e800005608783b */ /* 0x000eee0000000200 */
[----:B-1----:R-:W-:Y:S08]  /*3410*/  HMMA.16816.F32.BF16 R40, R52, R20, R40 ;  /* 0x000000143428723c */ /* 0x002ff00000041828 */
[----:B-----5:R-:W-:Y:S08]  /*3420*/  HMMA.16816.F32.BF16 R48, R16, R4, R48 ;  /* 0x000000041030723c */ /* 0x020ff00000041830 */
[----:B------:R-:W-:Y:S01]  /*3430*/  HMMA.16816.F32.BF16 R36, R52, R22, R36 ;  /* 0x000000163424723c */ /* 0x000fe20000041824 */
[----:B------:R-:W-:Y:S07]  /*3440*/  LDSM.16.M88.4 R20, [R84+0xe800] ;  /* 0x00e800005414783b */ /* 0x000fee0000000200 */
[----:B------:R-:W-:Y:S01]  /*3450*/  HMMA.16816.F32.BF16 R44, R16, R6, R44 ;  /* 0x00000006102c723c */ /* 0x000fe2000004182c */
[----:B------:R-:W1:Y:S04]  /*3460*/  LDSM.16.M88.4 R4, [R93+UR5+0xf000] ;  /* 0x00f000055d04783b */ /* 0x000e680008000200 */
[----:B------:R-:W-:Y:S03]  /*3470*/  LDSM.16.M88.4 R92, [R93+UR5+0xf800] ;  /* 0x00f800055d5c783b */ /* 0x000fe60008000200 */
[C---:B--2---:R-:W-:Y:S08]  /*3480*/  HMMA.16816.F32.BF16 R40, R76.reuse, R12, R40 ;  /* 0x0000000c4c28723c */ /* 0x044ff00000041828 */
[----:B------:R-:W-:Y:S01]  /*3490*/  HMMA.16816.F32.BF16 R36, R76, R14, R36 ;  /* 0x0000000e4c24723c */ /* 0x000fe20000041824 */
[----:B------:R-:W2:Y:S07]  /*34a0*/  LDSM.16.M88.4 R12, [R88+0xf000] ;  /* 0x00f00000580c783b */ /* 0x000eae0000000200 */
[----:B------:R-:W-:Y:S08]  /*34b0*/  HMMA.16816.F32.BF16 R48, R28, R24, R48 ;  /* 0x000000181c30723c */ /* 0x000ff00000041830 */
[C---:B---3--:R-:W-:Y:S08]  /*34c0*/  HMMA.16816.F32.BF16 R40, R16.reuse, R8, R40 ;  /* 0x000000081028723c */ /* 0x048ff00000041828 */
[----:B------:R-:W-:Y:S01]  /*34d0*/  HMMA.16816.F32.BF16 R36, R16, R10, R36 ;  /* 0x0000000a1024723c */ /* 0x000fe20000041824 */
[----:B------:R-:W3:Y:S02]  /*34e0*/  LDSM.16.M88.4 R8, [R86+0xf000] ;  /* 0x00f000005608783b */ /* 0x000ee40000000200 */
[----:B------:R-:W-:Y:S01]  /*34f0*/  FMUL.FTZ R48, R48, UR4 ;  /* 0x0000000430307c20 */ /* 0x000fe20008410000 */
[----:B------:R-:W-:Y:S01]  /*3500*/  FMUL.FTZ R50, R50, UR4 ;  /* 0x0000000432327c20 */ /* 0x000fe20008410000 */
[----:B------:R-:W-:Y:S01]  /*3510*/  FMUL.FTZ R49, R49, UR4 ;  /* 0x0000000431317c20 */ /* 0x000fe20008410000 */
[----:B------:R-:W-:-:S02]  /*3520*/  FMUL.FTZ R51, R51, UR4 ;  /* 0x0000000433337c20 */ /* 0x000fc40008410000 */
[----:B-1----:R-:W-:Y:S01]  /*3530*/  HMMA.16816.F32.BF16 R32, R52, R4, R32 ;  /* 0x000000043420723c */ /* 0x002fe20000041820 */
[----:B------:R-:W-:Y:S07]  /*3540*/  MUFU.TANH R48, R48 ;  /* 0x0000003000307308 */ /* 0x000fee0000002400 */
[----:B------:R-:W-:Y:S01]  /*3550*/  HMMA.16816.F32.BF16 R40, R28, R20, R40 ;  /* 0x000000141c28723c */ /* 0x000fe20000041828 */
[----:B------:R-:W1:Y:S07]  /*3560*/  MUFU.TANH R50, R50 ;  /* 0x0000003200327308 */ /* 0x000e6e0000002400 */
[----:B------:R-:W-:Y:S01]  /*3570*/  HMMA.16816.F32.BF16 R60, R52, R6, R60 ;  /* 0x00000006343c723c */ /* 0x000fe2000004183c */
[----:B------:R-:W4:Y:S01]  /*3580*/  LDSM.16.M88.4 R4, [R88+0xf800] ;  /* 0x00f800005804783b */ /* 0x000f220000000200 */
[----:B------:R-:W-:Y:S06]  /*3590*/  MUFU.TANH R49, R49 ;  /* 0x0000003100317308 */ /* 0x000fec0000002400 */
[----:B--2---:R-:W-:Y:S02]  /*35a0*/  HMMA.16816.F32.BF16 R32, R76, R12, R32 ;  /* 0x0000000c4c20723c */ /* 0x004fe40000041820 */
[----:B------:R-:W-:Y:S01]  /*35b0*/  MUFU.TANH R51, R51 ;  /* 0x0000003300337308 */ /* 0x000fe20000002400 */
[----:B------:R-:W-:Y:S01]  /*35c0*/  FMUL.FTZ R12, R40, UR4 ;  /* 0x00000004280c7c20 */ /* 0x000fe20008410000 */
[----:B------:R-:W-:-:S04]  /*35d0*/  FMUL.FTZ R40, R42, UR4 ;  /* 0x000000042a287c20 */ /* 0x000fc80008410000 */
[----:B------:R-:W-:Y:S01]  /*35e0*/  HMMA.16816.F32.BF16 R36, R28, R22, R36 ;  /* 0x000000161c24723c */ /* 0x000fe20000041824 */
[----:B------:R-:W-:Y:S01]  /*35f0*/  FMUL.FTZ R22, R41, UR4 ;  /* 0x0000000429167c20 */ /* 0x000fe20008410000 */
[----:B------:R2:W5:Y:S01]  /*3600*/  MUFU.TANH R23, R12 ;  /* 0x0000000c00177308 */ /* 0x0005620000002400 */
[----:B------:R-:W-:-:S05]  /*3610*/  FMUL.FTZ R41, R43, UR4 ;  /* 0x000000042b297c20 */ /* 0x000fca0008410000 */
[----:B------:R-:W-:Y:S01]  /*3620*/  HMMA.16816.F32.BF16 R44, R28, R26, R44 ;  /* 0x0000001a1c2c723c */ /* 0x000fe2000004182c */
[----:B------:R-:W1:Y:S01]  /*3630*/  LDSM.16.M88.4 R24, [R84+0xf000] ;  /* 0x00f000005418783b */ /* 0x000e620000000200 */
[----:B------:R-:W-:Y:S06]  /*3640*/  MUFU.TANH R40, R40 ;  /* 0x0000002800287308 */ /* 0x000fec0000002400 */
[----:B------:R-:W-:Y:S02]  /*3650*/  HMMA.16816.F32.BF16 R60, R76, R14, R60 ;  /* 0x0000000e4c3c723c */ /* 0x000fe4000004183c */
[----:B------:R-:W5:Y:S01]  /*3660*/  MUFU.TANH R22, R22 ;  /* 0x0000001600167308 */ /* 0x000f620000002400 */
[----:B------:R-:W-:Y:S01]  /*3670*/  FMUL.FTZ R36, R36, UR4 ;  /* 0x0000000424247c20 */ /* 0x000fe20008410000 */
[----:B--2---:R-:W2:Y:S04]  /*3680*/  LDSM.16.M88.4 R12, [R86+0xf800] ;  /* 0x00f80000560c783b */ /* 0x004ea80000000200 */
[----:B------:R-:W-:Y:S02]  /*3690*/  HMMA.16816.F32.BF16 R64, R52, R92, R64 ;  /* 0x0000005c3440723c */ /* 0x000fe40000041840 */
[----:B------:R-:W-:Y:S01]  /*36a0*/  MUFU.TANH R41, R41 ;  /* 0x0000002900297308 */ /* 0x000fe20000002400 */
[----:B------:R-:W-:Y:S01]  /*36b0*/  FMUL.FTZ R44, R44, UR4 ;  /* 0x000000042c2c7c20 */ /* 0x000fe20008410000 */
[----:B------:R-:W-:Y:S01]  /*36c0*/  FMUL.FTZ R21, R46, UR4 ;  /* 0x000000042e157c20 */ /* 0x000fe20008410000 */
[----:B------:R-:W-:Y:S01]  /*36d0*/  FMUL.FTZ R20, R45, UR4 ;  /* 0x000000042d147c20 */ /* 0x000fe20008410000 */
[----:B------:R-:W-:-:S02]  /*36e0*/  FMUL.FTZ R45, R47, UR4 ;  /* 0x000000042f2d7c20 */ /* 0x000fc40008410000 */
[----:B------:R-:W-:Y:S02]  /*36f0*/  HMMA.16816.F32.BF16 R72, R52, R94, R72 ;  /* 0x0000005e3448723c */ /* 0x000fe40000041848 */
[----:B------:R-:W-:Y:S06]  /*3700*/  MUFU.TANH R44, R44 ;  /* 0x0000002c002c7308 */ /* 0x000fec0000002400 */
[C---:B---3--:R-:W-:Y:S02]  /*3710*/  HMMA.16816.F32.BF16 R32, R16.reuse, R8, R32 ;  /* 0x000000081020723c */ /* 0x048fe40000041820 */
[----:B------:R-:W3:Y:S06]  /*3720*/  MUFU.TANH R21, R21 ;  /* 0x0000001500157308 */ /* 0x000eec0000002400 */
[----:B------:R-:W-:Y:S01]  /*3730*/  HMMA.16816.F32.BF16 R60, R16, R10, R60 ;  /* 0x0000000a103c723c */ /* 0x000fe2000004183c */
[----:B------:R-:W3:Y:S01]  /*3740*/  LDSM.16.M88.4 R8, [R84+0xf800] ;  /* 0x00f800005408783b */ /* 0x000ee20000000200 */
[----:B------:R-:W-:Y:S01]  /*3750*/  MUFU.TANH R20, R20 ;  /* 0x0000001400147308 */ /* 0x000fe20000002400 */
[----:B------:R-:W-:-:S05]  /*3760*/  DEPBAR.LE SB0, 0x0 ;  /* 0x000080000000791a */ /* 0x000fca0000000000 */
[----:B----4-:R-:W-:Y:S01]  /*3770*/  HMMA.16816.F32.BF16 R64, R76, R4, R64 ;  /* 0x000000044c40723c */ /* 0x010fe20000041840 */
[----:B------:R-:W-:Y:S01]  /*3780*/  SHF.L.U32 R5, R217, 0x1, RZ ;  /* 0x00000001d9057819 */ /* 0x000fe200000006ff */
[----:B------:R-:W4:Y:S01]  /*3790*/  MUFU.TANH R45, R45 ;  /* 0x0000002d002d7308 */ /* 0x000f220000002400 */
[----:B------:R-:W-:Y:S02]  /*37a0*/  FMUL.FTZ R4, R39, UR4 ;  /* 0x0000000427047c20 */ /* 0x000fe40008410000 */
[----:B------:R-:W-:-:S03]  /*37b0*/  LOP3.LUT R5, R5, 0x6, RZ, 0xc0, !PT ;  /* 0x0000000605057812 */ /* 0x000fc600078ec0ff */
[----:B------:R-:W-:Y:S02]  /*37c0*/  HMMA.16816.F32.BF16 R72, R76, R6, R72 ;  /* 0x000000064c48723c */ /* 0x000fe40000041848 */
[----:B------:R-:W-:Y:S01]  /*37d0*/  VIADD R5, R5, UR14 ;  /* 0x0000000e05057c36 */ /* 0x000fe20008000000 */
[----:B------:R-:W4:Y:S03]  /*37e0*/  MUFU.TANH R4, R4 ;  /* 0x0000000400047308 */ /* 0x000f260000002400 */
[C---:B------:R-:W-:Y:S01]  /*37f0*/  VIADD R6, R5.reuse, 0x1 ;  /* 0x0000000105067836 */ /* 0x040fe20000000000 */
[C---:B------:R-:W-:Y:S01]  /*3800*/  ISETP.GE.AND P1, PT, R5.reuse, UR20, PT ;  /* 0x0000001405007c0c */ /* 0x040fe2000bf26270 */
[----:B-1----:R-:W-:Y:S01]  /*3810*/  HMMA.16816.F32.BF16 R32, R28, R24, R32 ;  /* 0x000000181c20723c */ /* 0x002fe20000041820 */
[C---:B------:R-:W-:Y:S02]  /*3820*/  VIADD R7, R5.reuse, 0x9 ;  /* 0x0000000905077836 */ /* 0x040fe40000000000 */
[----:B------:R-:W-:Y:S01]  /*3830*/  FMUL.FTZ R25, R38, UR4 ;  /* 0x0000000426197c20 */ /* 0x000fe20008410000 */
[----:B------:R-:W-:Y:S01]  /*3840*/  ISETP.GE.AND P6, PT, R6, UR20, PT ;  /* 0x0000001406007c0c */ /* 0x000fe2000bfc6270 */
[C---:B------:R-:W-:Y:S01]  /*3850*/  VIADD R6, R5.reuse, 0x10 ;  /* 0x0000001005067836 */ /* 0x040fe20000000000 */
[----:B------:R-:W-:Y:S01]  /*3860*/  FSEL R50, R50, -INF , !P1 ;  /* 0xff80000032327808 */ /* 0x000fe20004800000 */
[----:B------:R-:W-:Y:S01]  /*3870*/  MUFU.TANH R36, R36 ;  /* 0x0000002400247308 */ /* 0x000fe20000002400 */
[----:B------:R-:W-:Y:S01]  /*3880*/  FSEL R48, R48, -INF , !P1 ;  /* 0xff80000030307808 */ /* 0x000fe20004800000 */
[C---:B--2---:R-:W-:Y:S01]  /*3890*/  HMMA.16816.F32.BF16 R64, R16.reuse, R12, R64 ;  /* 0x0000000c1040723c */ /* 0x044fe20000041840 */
[----:B------:R-:W-:Y:S01]  /*38a0*/  ISETP.GE.AND P3, PT, R6, UR20, PT ;  /* 0x0000001406007c0c */ /* 0x000fe2000bf66270 */
[----:B------:R-:W-:Y:S01]  /*38b0*/  VIADD R6, R5, 0x11 ;  /* 0x0000001105067836 */ /* 0x000fe20000000000 */
[----:B------:R-:W-:Y:S01]  /*38c0*/  ISETP.GE.AND P4, PT, R7, UR20, PT ;  /* 0x0000001407007c0c */ /* 0x000fe2000bf86270 */
[----:B------:R-:W-:Y:S01]  /*38d0*/  FMUL.FTZ R24, R37, UR4 ;  /* 0x0000000425187c20 */ /* 0x000fe20008410000 */
[C---:B------:R-:W-:Y:S01]  /*38e0*/  IADD3 R7, PT, PT, R5.reuse, 0x20, RZ ;  /* 0x0000002005077810 */ /* 0x040fe20007ffe0ff */
[----:B------:R-:W1:Y:S01]  /*38f0*/  MUFU.TANH R25, R25 ;  /* 0x0000001900197308 */ /* 0x000e620000002400 */
[----:B------:R-:W-:Y:S01]  /*3900*/  ISETP.GE.AND P1, PT, R6, UR20, PT ;  /* 0x0000001406007c0c */ /* 0x000fe2000bf26270 */
[----:B------:R-:W-:Y:S01]  /*3910*/  HMMA.16816.F32.BF16 R72, R16, R14, R72 ;  /* 0x0000000e1048723c */ /* 0x000fe20000041848 */
[----:B------:R-:W-:Y:S01]  /*3920*/  VIADD R6, R5, 0x18 ;  /* 0x0000001805067836 */ /* 0x000fe20000000000 */
[----:B-----5:R-:W-:Y:S01]  /*3930*/  FSEL R14, R23, -INF , !P3 ;  /* 0xff800000170e7808 */ /* 0x020fe20005800000 */
[----:B------:R-:W-:Y:S01]  /*3940*/  FMUL.FTZ R32, R32, UR4 ;  /* 0x0000000420207c20 */ /* 0x000fe20008410000 */
[----:B------:R-:W-:Y:S01]  /*3950*/  FMUL.FTZ R34, R34, UR4 ;  /* 0x0000000422227c20 */ /* 0x000fe20008410000 */
[----:B------:R-:W-:Y:S01]  /*3960*/  FMUL.FTZ R33, R33, UR4 ;  /* 0x0000000421217c20 */ /* 0x000fe20008410000 */
[----:B------:R-:W-:Y:S01]  /*3970*/  FMUL.FTZ R35, R35, UR4 ;  /* 0x0000000423237c20 */ /* 0x000fe20008410000 */
[----:B------:R2:W-:Y:S01]  /*3980*/  MUFU.TANH R222, R32 ;  /* 0x0000002000de7308 */ /* 0x0005e20000002400 */
[----:B------:R-:W-:Y:S01]  /*3990*/  HMMA.16816.F32.BF16 R60, R28, R26, R60 ;  /* 0x0000001a1c3c723c */ /* 0x000fe2000004183c */
[----:B------:R-:W-:-:S02]  /*39a0*/  FSEL R26, R51, -INF , !P6 ;  /* 0xff800000331a7808 */ /* 0x000fc40007000000 */
[----:B------:R-:W-:-:S04]  /*39b0*/  FSEL R12, R22, -INF , !P1 ;  /* 0xff800000160c7808 */ /* 0x000fc80004800000 */
[----:B------:R-:W5:Y:S01]  /*39c0*/  MUFU.TANH R196, R34 ;  /* 0x0000002200c47308 */ /* 0x000f620000002400 */
[----:B---3--:R-:W-:Y:S01]  /*39d0*/  HMMA.16816.F32.BF16 R64, R28, R8, R64 ;  /* 0x000000081c40723c */ /* 0x008fe20000041840 */
[----:B------:R-:W-:-:S05]  /*39e0*/  VIADD R8, R5, 0x8 ;  /* 0x0000000805087836 */ /* 0x000fca0000000000 */
[----:B------:R-:W-:Y:S01]  /*39f0*/  ISETP.GE.AND P5, PT, R8, UR20, PT ;  /* 0x0000001408007c0c */ /* 0x000fe2000bfa6270 */
[----:B------:R-:W3:Y:S01]  /*3a00*/  MUFU.TANH R24, R24 ;  /* 0x0000001800187308 */ /* 0x000ee20000002400 */
[----:B------:R-:W-:Y:S01]  /*3a10*/  HMMA.16816.F32.BF16 R72, R28, R10, R72 ;  /* 0x0000000a1c48723c */ /* 0x000fe20000041848 */
[----:B--2---:R-:W-:Y:S02]  /*3a20*/  FSEL R32, R49, -INF , !P6 ;  /* 0xff80000031207808 */ /* 0x004fe40007000000 */
[----:B------:R-:W-:Y:S01]  /*3a30*/  ISETP.GE.AND P6, PT, R6, UR20, PT ;  /* 0x0000001406007c0c */ /* 0x000fe2000bfc6270 */
[----:B------:R-:W-:Y:S01]  /*3a40*/  VIADD R6, R5, 0x19 ;  /* 0x0000001905067836 */ /* 0x000fe20000000000 */
[----:B------:R-:W-:Y:S01]  /*3a50*/  FSEL R28, R21, -INF , !P5 ;  /* 0xff800000151c7808 */ /* 0x000fe20006800000 */
[----:B------:R-:W-:Y:S01]  /*3a60*/  FMUL.FTZ R60, R60, UR4 ;  /* 0x000000043c3c7c20 */ /* 0x000fe20008410000 */
[----:B------:R-:W-:Y:S01]  /*3a70*/  FSEL R44, R44, -INF , !P5 ;  /* 0xff8000002c2c7808 */ /* 0x000fe20006800000 */
[----:B------:R-:W-:Y:S01]  /*3a80*/  FMUL.FTZ R62, R62, UR4 ;  /* 0x000000043e3e7c20 */ /* 0x000fe20008410000 */
[----:B------:R-:W-:Y:S01]  /*3a90*/  ISETP.GE.AND P5, PT, R6, UR20, PT ;  /* 0x0000001406007c0c */ /* 0x000fe2000bfa6270 */
[----:B------:R-:W-:Y:S01]  /*3aa0*/  MUFU.TANH R194, R33 ;  /* 0x0000002100c27308 */ /* 0x000fe20000002400 */
[----:B----4-:R-:W-:Y:S01]  /*3ab0*/  FSEL R6, R45, -INF , !P4 ;  /* 0xff8000002d067808 */ /* 0x010fe20006000000 */
[----:B------:R-:W-:Y:S01]  /*3ac0*/  FMUL.FTZ R61, R61, UR4 ;  /* 0x000000043d3d7c20 */ /* 0x000fe20008410000 */
[----:B------:R-:W-:Y:S01]  /*3ad0*/  FSEL R30, R20, -INF , !P4 ;  /* 0xff800000141e7808 */ /* 0x000fe20006000000 */
[----:B------:R-:W-:Y:S01]  /*3ae0*/  FMUL.FTZ R63, R63, UR4 ;  /* 0x000000043f3f7c20 */ /* 0x000fe20008410000 */
[----:B------:R-:W-:Y:S01]  /*3af0*/  ISETP.GE.AND P4, PT, R7, UR20, PT ;  /* 0x0000001407007c0c */ /* 0x000fe2000bf86270 */
[----:B------:R-:W-:Y:S01]  /*3b00*/  VIADD R7, R5, 0x21 ;  /* 0x0000002105077836 */ /* 0x000fe20000000000 */
[----:B------:R-:W-:Y:S01]  /*3b10*/  FSEL R8, R40, -INF , !P3 ;  /* 0xff80000028087808 */ /* 0x000fe20005800000 */
[----:B------:R-:W2:Y:S01]  /*3b20*/  MUFU.TANH R198, R35 ;  /* 0x0000002300c67308 */ /* 0x000ea20000002400 */
[----:B------:R-:W-:Y:S01]  /*3b30*/  FMUL.FTZ R64, R64, UR4 ;  /* 0x0000000440407c20 */ /* 0x000fe20008410000 */
[----:B------:R-:W-:Y:S01]  /*3b40*/  FMUL.FTZ R65, R65, UR4 ;  /* 0x0000000441417c20 */ /* 0x000fe20008410000 */
[----:B------:R-:W-:Y:S01]  /*3b50*/  ISETP.GE.AND P3, PT, R7, UR20, PT ;  /* 0x0000001407007c0c */ /* 0x000fe2000bf66270 */
[----:B------:R-:W-:Y:S01]  /*3b60*/  FMUL.FTZ R66, R66, UR4 ;  /* 0x0000000442427c20 */ /* 0x000fe20008410000 */
[----:B------:R-:W-:Y:S01]  /*3b70*/  FMUL.FTZ R67, R67, UR4 ;  /* 0x0000000443437c20 */ /* 0x000fe20008410000 */
[----:B------:R-:W-:Y:S01]  /*3b80*/  FMUL.FTZ R72, R72, UR4 ;  /* 0x0000000448487c20 */ /* 0x000fe20008410000 */
[----:B------:R-:W-:Y:S01]  /*3b90*/  VIADD R7, R5, 0x28 ;  /* 0x0000002805077836 */ /* 0x000fe20000000000 */
[----:B------:R-:W-:Y:S01]  /*3ba0*/  MUFU.TANH R220, R60 ;  /* 0x0000003c00dc7308 */ /* 0x000fe20000002400 */
[----:B------:R-:W-:Y:S01]  /*3bb0*/  FMUL.FTZ R74, R74, UR4 ;  /* 0x000000044a4a7c20 */ /* 0x000fe20008410000 */
[----:B------:R-:W-:Y:S01]  /*3bc0*/  FMUL.FTZ R75, R75, UR4 ;  /* 0x000000044b4b7c20 */ /* 0x000fe20008410000 */
[----:B------:R-:W-:Y:S01]  /*3bd0*/  FMUL.FTZ R73, R73, UR4 ;  /* 0x0000000449497c20 */ /* 0x000fe20008410000 */
[----:B------:R-:W-:-:S02]  /*3be0*/  FSEL R20, R41, -INF , !P1 ;  /* 0xff80000029147808 */ /* 0x000fc40004800000 */
[----:B------:R-:W-:Y:S01]  /*3bf0*/  ISETP.GE.AND P1, PT, R7, UR20, PT ;  /* 0x0000001407007c0c */ /* 0x000fe2000bf26270 */
[C---:B------:R-:W-:Y:S01]  /*3c00*/  VIADD R7, R5.reuse, 0x29 ;  /* 0x0000002905077836 */ /* 0x040fe20000000000 */
[----:B------:R-:W4:Y:S01]  /*3c10*/  MUFU.TANH R182, R62 ;  /* 0x0000003e00b67308 */ /* 0x000f220000002400 */
[----:B------:R-:W-:Y:S01]  /*3c20*/  FSEL R16, R4, -INF , !P5 ;  /* 0xff80000004107808 */ /* 0x000fe20006800000 */
[----:B------:R-:W-:Y:S01]  /*3c30*/  VIADD R4, R5, 0x31 ;  /* 0x0000003105047836 */ /* 0x000fe20000000000 */
[----:B-1----:R-:W-:Y:S02]  /*3c40*/  FSEL R18, R25, -INF , !P6 ;  /* 0xff80000019127808 */ /* 0x002fe40007000000 */
[----:B------:R-:W-:Y:S02]  /*3c50*/  FSEL R22, R36, -INF , !P6 ;  /* 0xff80000024167808 */ /* 0x000fe40007000000 */
[----:B-----5:R-:W-:Y:S01]  /*3c60*/  FSEL R196, R196, -INF , !P4 ;  /* 0xff800000c4c47808 */ /* 0x020fe20006000000 */
[----:B------:R-:W1:Y:S01]  /*3c70*/  MUFU.TANH R204, R61 ;  /* 0x0000003d00cc7308 */ /* 0x000e620000002400 */
[----:B------:R-:W-:-:S02]  /*3c80*/  FSEL R222, R222, -INF , !P4 ;  /* 0xff800000dede7808 */ /* 0x000fc40006000000 */
[----:B------:R-:W-:Y:S01]  /*3c90*/  ISETP.GE.AND P6, PT, R7, UR20, PT ;  /* 0x0000001407007c0c */ /* 0x000fe2000bfc6270 */
[C---:B------:R-:W-:Y:S01]  /*3ca0*/  VIADD R7, R5.reuse, 0x30 ;  /* 0x0000003005077836 */ /* 0x040fe20000000000 */
[----:B------:R-:W-:Y:S01]  /*3cb0*/  ISETP.GE.AND P4, PT, R4, UR20, PT ;  /* 0x0000001404007c0c */ /* 0x000fe2000bf86270 */
[C---:B------:R-:W-:Y:S01]  /*3cc0*/  VIADD R4, R5.reuse, 0x38 ;  /* 0x0000003805047836 */ /* 0x040fe20000000000 */
[----:B---3--:R-:W-:Y:S01]  /*3cd0*/  FSEL R10, R24, -INF , !P5 ;  /* 0xff800000180a7808 */ /* 0x008fe20006800000 */
[----:B------:R-:W3:Y:S01]  /*3ce0*/  MUFU.TANH R180, R63 ;  /* 0x0000003f00b47308 */ /* 0x000ee20000002400 */
[----:B------:R-:W-:Y:S01]  /*3cf0*/  VIADD R5, R5, 0x39 ;  /* 0x0000003905057836 */ /* 0x000fe20000000000 */
[----:B--2---:R-:W-:Y:S02]  /*3d00*/  FSEL R198, R198, -INF , !P3 ;  /* 0xff800000c6c67808 */ /* 0x004fe40005800000 */
[----:B------:R-:W-:Y:S02]  /*3d10*/  FSEL R194, R194, -INF , !P3 ;  /* 0xff800000c2c27808 */ /* 0x000fe40005800000 */
[----:B----4-:R-:W-:-:S02]  /*3d20*/  FSEL R182, R182, -INF , !P1 ;  /* 0xff800000b6b67808 */ /* 0x010fc40004800000 */
[----:B------:R-:W2:Y:S01]  /*3d30*/  MUFU.TANH R214, R64 ;  /* 0x0000004000d67308 */ /* 0x000ea20000002400 */
[----:B------:R-:W-:Y:S02]  /*3d40*/  FSEL R220, R220, -INF , !P1 ;  /* 0xff800000dcdc7808 */ /* 0x000fe40004800000 */
[----:B------:R-:W-:Y:S02]  /*3d50*/  ISETP.GE.AND P5, PT, R7, UR20, PT ;  /* 0x0000001407007c0c */ /* 0x000fe4000bfa6270 */
[----:B------:R-:W-:Y:S02]  /*3d60*/  ISETP.GE.AND P3, PT, R4, UR20, PT ;  /* 0x0000001404007c0c */ /* 0x000fe4000bf66270 */
[----:B------:R-:W-:Y:S01]  /*3d70*/  ISETP.GE.AND P1, PT, R5, UR20, PT ;  /* 0x0000001405007c0c */ /* 0x000fe2000bf26270 */
[----:B------:R-:W4:Y:S01]  /*3d80*/  MUFU.TANH R212, R65 ;  /* 0x0000004100d47308 */ /* 0x000f220000002400 */
[----:B-1----:R-:W-:Y:S02]  /*3d90*/  FSEL R204, R204, -INF , !P6 ;  /* 0xff800000cccc7808 */ /* 0x002fe40007000000 */
[----:B---3--:R-:W-:-:S05]  /*3da0*/  FSEL R180, R180, -INF , !P6 ;  /* 0xff800000b4b47808 */ /* 0x008fca0007000000 */
[----:B------:R-:W1:Y:S01]  /*3db0*/  MUFU.TANH R210, R66 ;  /* 0x0000004200d27308 */ /* 0x000e620000002400 */
[----:B--2---:R-:W-:-:S07]  /*3dc0*/  FSEL R214, R214, -INF , !P5 ;  /* 0xff800000d6d67808 */ /* 0x004fce0006800000 */
        /* <DEDUP_REMOVED lines=25> */
.L_x_3348:
        /* <DEDUP_REMOVED lines=60> */
.L_x_3349:
        /* <DEDUP_REMOVED lines=28> */
.L_x_3347:
        /* <DEDUP_REMOVED lines=60> */
[----:B------:R-:W-:Y:S01]  /*48a0*/  FFMA.FTZ R2, R10, UR4, -R209 ;  /* 0x000000040a027c23 */ /* 0x000fe200080108d1 */
[----:B------:R-:W-:Y:S01]  /*48b0*/  FFMA.FTZ R169, R8, UR4, -R203 ;  /* 0x0000000408a97c23 */ /* 0x000fe200080108cb */
[----:B------:R-:W3:Y:S01]  /*48c0*/  MUFU.EX2 R188, R188 ;  /* 0x000000bc00bc7308 */ /* 0x000ee20000000800 */
[----:B------:R-:W4:Y:S01]  /*48d0*/  LDSM.16.MT88.4 R4, [R190+0x16000] ;  /* 0x01600000be04783b */ /* 0x000f220000004200 */
[--C-:B------:R-:W-:Y:S01]  /*48e0*/  FFMA.FTZ R185, R14, UR4, -R209.reuse ;  /* 0x000000040eb97c23 */ /* 0x100fe200080108d1 */
[--C-:B------:R-:W-:Y:S01]  /*48f0*/  FFMA.FTZ R168, R12, UR4, -R209.reuse ;  /* 0x000000040ca87c23 */ /* 0x100fe200080108d1 */
[----:B------:R-:W-:Y:S01]  /*4900*/  MUFU.EX2 R189, R189 ;  /* 0x000000bd00bd7308 */ /* 0x000fe20000000800 */
[----:B------:R-:W5:Y:S01]  /*4910*/  LDSM.16.MT88.4 R8, [R195+0x10800] ;  /* 0x01080000c308783b */ /* 0x000f620000004200 */
[----:B------:R-:W-:Y:S01]  /*4920*/  FFMA.FTZ R167, R22, UR4, -R209 ;  /* 0x0000000416a77c23 */ /* 0x000fe200080108d1 */
[--C-:B------:R-:W-:Y:S01]  /*4930*/  FFMA.FTZ R166, R20, UR4, -R203.reuse ;  /* 0x0000000414a67c23 */ /* 0x100fe200080108cb */
[----:B------:R-:W3:Y:S01]  /*4940*/  MUFU.EX2 R184, R184 ;  /* 0x000000b800b87308 */ /* 0x000ee20000000800 */
[----:B------:R-:W5:Y:S01]  /*4950*/  LDSM.16.MT88.4 R12, [R218+0x10800] ;  /* 0x01080000da0c783b */ /* 0x000f620000004200 */
        /* <DEDUP_REMOVED lines=27> */
[----:B------:R-:W-:Y:S01]  /*4b10*/  LDSM.16.MT88.4 R32, [R218+0x14800] ;  /* 0x01480000da20783b */ /* 0x000fe20000004200 */
[----:B-1----:R-:W-:Y:S01]  /*4b20*/  F2FP.BF16.F32.PACK_AB R131, R170, R187 ;  /* 0x000000bbaa83723e */ /* 0x002fe200000010ff */
[----:B------:R-:W-:Y:S01]  /*4b30*/  FADD.FTZ R188, R193, R188 ;  /* 0x000000bcc1bc7221 */ /* 0x000fe20000010000 */
[----:B------:R-:W-:Y:S01]  /*4b40*/  MUFU.EX2 R2, R2 ;  /* 0x0000000200027308 */ /* 0x000fe20000000800 */
[----:B------:R-:W-:-:S02]  /*4b50*/  FADD.FTZ R186, R191, R186 ;  /* 0x000000babfba7221 */ /* 0x000fc40000010000 */
[----:B------:R-:W-:Y:S01]  /*4b60*/  FADD.FTZ R189, R189, R188 ;  /* 0x000000bcbdbd7221 */ /* 0x000fe20000010000 */
[----:B------:R-:W-:Y:S01]  /*4b70*/  MUFU.EX2 R169, R169 ;  /* 0x000000a900a97308 */ /* 0x000fe20000000800 */
[C---:B------:R-:W-:Y:S01]  /*4b80*/  HMMA.16816.F32.BF16 R152, R128.reuse, R148, RZ ;  /* 0x000000948098723c */ /* 0x040fe200000418ff */
[----:B------:R-:W-:Y:S01]  /*4b90*/  FADD.FTZ R187, R187, R186 ;  /* 0x000000babbbb7221 */ /* 0x000fe20000010000 */
[----:B------:R-:W-:Y:S01]  /*4ba0*/  FADD.FTZ R184, R184, R189 ;  /* 0x000000bdb8b87221 */ /* 0x000fe20000010000 */
[----:B------:R-:W1:Y:S02]  /*4bb0*/  MUFU.EX2 R166, R166 ;  /* 0x000000a600a67308 */ /* 0x000e640000000800 */
        /* <DEDUP_REMOVED lines=245> */
[----:B------:R-:W3:Y:S01]  /*5b10*/  LDCU UR4, c[0x0][0x45c] ;  /* 0x00008b80ff0477ac */ /* 0x000ee20008000800 */
[----:B------:R-:W4:Y:S01]  /*5b20*/  LDCU.64 UR6, c[0x0][0x3a0] ;  /* 0x00007400ff0677ac */ /* 0x000f220008000a00 */
[----:B------:R-:W2:Y:S01]  /*5b30*/  LDCU.64 UR8, c[0x0][0x3a8] ;  /* 0x00007500ff0877ac */ /* 0x000ea20008000a00 */
[----:B-1----:R-:W-:-:S12]  /*5b40*/  ULEA UR5, UR5, UR12, 0x18 ;  /* 0x0000000c05057291 */ /* 0x002fd8000f8ec0ff */
.L_x_3354:
        /* <DEDUP_REMOVED lines=72> */
[C---:B------:R-:W-:Y:S01]  /*5fd0*/  IMAD.WIDE.U32 R8, R5.reuse, UR8, R8 ;  /* 0x0000000805087c25 */ /* 0x040fe2000f8e0008 */
[----:B------:R-:W-:Y:S02]  /*5fe0*/  SHF.R.S32.HI R6, RZ, 0x1f, R5 ;  /* 0x0000001fff067819 */ /* 0x000fe40000011405 */
[----:B------:R-:W-:Y:S03]  /*5ff0*/  LEA R232, P0, R8, R3, 0x1 ;  /* 0x0000000308e87211 */ /* 0x000fe600078008ff */
[----:B------:R-:W-:Y:S04]  /*6000*/  IMAD R6, R6, UR8, RZ ;  /* 0x0000000806067c24 */ /* 0x000fe8000f8e02ff */
[----:B------:R-:W-:Y:S04]  /*6010*/  IMAD R6, R5, UR9, R6 ;  /* 0x0000000905067c24 */ /* 0x000fe8000f8e0206 */
[----:B------:R-:W-:Y:S05]  /*6020*/  IMAD.IADD R233, R9, 0x1, R6 ;  /* 0x0000000109e97824 */ /* 0x000fea00078e0206 */
[----:B------:R-:W-:Y:S07]  /*6030*/  LEA.HI.X R233, R8, R2, R233, 0x1, P0 ;  /* 0x0000000208e97211 */ /* 0x000fee00000f0ce9 */
.L_x_3351:
[--C-:B------:R-:W-:Y:S01]  /*6040*/  LOP3.LUT R205, R205, 0x1f8, R168.reuse, 0x78, !PT ;  /* 0x000001f8cdcd7812 */ /* 0x100fe200078e78a8 */
[----:B------:R-:W-:Y:S01]  /*6050*/  UIADD3 UR17, UPT, UPT, UR17, 0x1, URZ ;  /* 0x0000000111117890 */ /* 0x000fe2000fffe0ff */
[----:B------:R-:W-:Y:S02]  /*6060*/  SHF.L.U32 R167, R217, 0x5, RZ ;  /* 0x00000005d9a77819 */ /* 0x000fe400000006ff */
[----:B------:R-:W-:Y:S01]  /*6070*/  LOP3.LUT R235, R205, 0x1e00, R168, 0xf8, !PT ;  /* 0x00001e00cdeb7812 */ /* 0x000fe200078ef8a8 */
[----:B------:R-:W-:Y:S01]  /*6080*/  UISETP.NE.AND UP0, UPT, UR17, URZ, UPT ;  /* 0x000000ff1100728c */ /* 0x000fe2000bf05270 */
[----:B------:R-:W-:Y:S02]  /*6090*/  LOP3.LUT R171, R167, 0x7c00, RZ, 0xc0, !PT ;  /* 0x00007c00a7ab7812 */ /* 0x000fe400078ec0ff */
[----:B------:R-:W-:Y:S02]  /*60a0*/  LEA R235, R235, UR5, 0x1 ;  /* 0x00000005ebeb7c11 */ /* 0x000fe4000f8e08ff */
[C---:B------:R-:W-:Y:S02]  /*60b0*/  SHF.L.U32 R167, R166.reuse, 0x5, RZ ;  /* 0x00000005a6a77819 */ /* 0x040fe400000006ff */
[----:B------:R-:W-:Y:S01]  /*60c0*/  SHF.L.U64.HI R165, R166, 0x5, R165 ;  /* 0x00000005a6a57819 */ /* 0x000fe200000102a5 */
[----:B------:R-:W-:Y:S01]  /*60d0*/  @!PT LDS RZ, [RZ] ;  /* 0x00000000fffff984 */ /* 0x000fe20000000800 */
[----:B------:R-:W-:Y:S01]  /*60e0*/  @!PT LDS RZ, [RZ] ;  /* 0x00000000fffff984 */ /* 0x000fe20000000800 */
[----:B------:R-:W-:Y:S01]  /*60f0*/  @!PT LDS RZ, [RZ] ;  /* 0x00000000fffff984 */ /* 0x000fe20000000800 */
[----:B------:R-:W-:Y:S01]  /*6100*/  LDGSTS.E.BYPASS.LTC128B.128 [R235+0x10000], desc[UR18][R232.64] ;  /* 0x10000000e8eb7fae */ /* 0x000fe2000b981a12 */
[----:B------:R-:W-:Y:S02]  /*6110*/  IADD3 R204, P0, PT, R232, R167, RZ ;  /* 0x000000a7e8cc7210 */ /* 0x000fe40007f1e0ff */
[----:B------:R-:W-:Y:S02]  /*6120*/  SHF.L.U32 R3, R217, 0x6, RZ ;  /* 0x00000006d9037819 */ /* 0x000fe400000006ff */
[----:B------:R-:W-:Y:S01]  /*6130*/  LDGSTS.E.BYPASS.LTC128B.128 [R235+0x12000], desc[UR18][R232.64+0x80] ;  /* 0x12000080e8eb7fae */ /* 0x000fe2000b981a12 */
[----:B------:R-:W-:Y:S01]  /*6140*/  IADD3 R206, P2, PT, R167, R204, RZ ;  /* 0x000000cca7ce7210 */ /* 0x000fe20007f5e0ff */
[----:B------:R-:W-:Y:S01]  /*6150*/  IMAD.X R205, R233, 0x1, R165, P0 ;  /* 0x00000001e9cd7824 */ /* 0x000fe200000e06a5 */
[----:B------:R-:W-:Y:S02]  /*6160*/  LOP3.LUT R216, R168, 0x38, RZ, 0xc0, !PT ;  /* 0x00000038a8d87812 */ /* 0x000fe400078ec0ff */
[----:B------:R-:W-:Y:S01]  /*6170*/  LDGSTS.E.BYPASS.LTC128B.128 [R235+0x14000], desc[UR18][R232.64+0x100] ;  /* 0x14000100e8eb7fae */ /* 0x000fe2000b981a12 */
[----:B------:R-:W-:Y:S02]  /*6180*/  IADD3 R166, P0, PT, R167, R206, RZ ;  /* 0x000000cea7a67210 */ /* 0x000fe40007f1e0ff */
[C---:B------:R-:W-:Y:S02]  /*6190*/  IADD3.X R207, PT, PT, R165.reuse, R205, RZ, P2, !PT ;  /* 0x000000cda5cf7210 */ /* 0x040fe400017fe4ff */
[----:B------:R-:W-:Y:S01]  /*61a0*/  LDGSTS.E.BYPASS.LTC128B.128 [R235+0x16000], desc[UR18][R232.64+0x180] ;  /* 0x16000180e8eb7fae */ /* 0x000fe2000b981a12 */
[----:B------:R-:W-:Y:S02]  /*61b0*/  SHF.R.U32.HI R219, RZ, 0x1, R217 ;  /* 0x00000001ffdb7819 */ /* 0x000fe400000116d9 */
[----:B------:R-:W-:Y:S02]  /*61c0*/  IADD3.X R167, PT, PT, R165, R207, RZ, P0, !PT ;  /* 0x000000cfa5a77210 */ /* 0x000fe400007fe4ff */
[----:B------:R-:W-:Y:S01]  /*61d0*/  LDGSTS.E.BYPASS.LTC128B.128 [R235+0x10800], desc[UR18][R204.64] ;  /* 0x10800000cceb7fae */ /* 0x000fe2000b981a12 */
[--C-:B------:R-:W-:Y:S02]  /*61e0*/  LOP3.LUT R164, R216, 0x1c0, R3.reuse, 0xf8, !PT ;  /* 0x000001c0d8a47812 */ /* 0x100fe400078ef803 */
[----:B------:R-:W-:Y:S02]  /*61f0*/  LOP3.LUT R224, R3, 0x400, RZ, 0xc0, !PT ;  /* 0x0000040003e07812 */ /* 0x000fe400078ec0ff */
[----:B------:R-:W-:Y:S01]  /*6200*/  LDGSTS.E.BYPASS.LTC128B.128 [R235+0x12800], desc[UR18][R204.64+0x80] ;  /* 0x12800080cceb7fae */ /* 0x000fe2000b981a12 */
[----:B------:R-:W-:Y:S02]  /*6210*/  LOP3.LUT R173, R217, 0x8, RZ, 0xc0, !PT ;  /* 0x00000008d9ad7812 */ /* 0x000fe400078ec0ff */
[----:B------:R-:W-:Y:S02]  /*6220*/  LOP3.LUT R2, R219, 0x8, RZ, 0xc0, !PT ;  /* 0x00000008db027812 */ /* 0x000fe400078ec0ff */
[----:B------:R-:W-:Y:S01]  /*6230*/  LDGSTS.E.BYPASS.LTC128B.128 [R235+0x14800], desc[UR18][R204.64+0x100] ;  /* 0x14800100cceb7fae */ /* 0x000fe2000b981a12 */
[----:B------:R-:W-:Y:S02]  /*6240*/  LOP3.LUT R3, R171, 0x200, R3, 0xf8, !PT ;  /* 0x00000200ab037812 */ /* 0x000fe400078ef803 */
[----:B------:R-:W-:Y:S02]  /*6250*/  LOP3.LUT R173, R164, R173, RZ, 0x3c, !PT ;  /* 0x000000ada4ad7212 */ /* 0x000fe400078e3cff */
[----:B------:R-:W-:Y:S01]  /*6260*/  LDGSTS.E.BYPASS.LTC128B.128 [R235+0x16800], desc[UR18][R204.64+0x180] ;  /* 0x16800180cceb7fae */ /* 0x000fe2000b981a12 */
[----:B------:R-:W-:Y:S02]  /*6270*/  LOP3.LUT R2, R3, R164, R2, 0xf6, !PT ;  /* 0x000000a403027212 */ /* 0x000fe400078ef602 */
[----:B------:R-:W-:Y:S02]  /*6280*/  LEA R224, R173, R224, 0x1 ;  /* 0x000000e0ade07211 */ /* 0x000fe400078e08ff */
[----:B------:R-:W-:Y:S01]  /*6290*/  LDGSTS.E.BYPASS.LTC128B.128 [R235+0x11000], desc[UR18][R206.64] ;  /* 0x11000000ceeb7fae */ /* 0x000fe2000b981a12 */
[----:B------:R-:W-:Y:S02]  /*62a0*/  LEA R225, R2, UR5, 0x1 ;  /* 0x0000000502e17c11 */ /* 0x000fe4000f8e08ff */
[----:B------:R-:W-:Y:S02]  /*62b0*/  MOV R220, 0x20 ;  /* 0x0000002000dc7802 */ /* 0x000fe40000000f00 */
[----:B------:R-:W-:Y:S01]  /*62c0*/  LDGSTS.E.BYPASS.LTC128B.128 [R235+0x13000], desc[UR18][R206.64+0x80] ;  /* 0x13000080ceeb7fae */ /* 0x000fe2000b981a12 */
[C---:B------:R-:W-:Y:S01]  /*62d0*/  LOP3.LUT P0, RZ, R217.reuse, 0x2, RZ, 0xc0, !PT ;  /* 0x00000002d9ff7812 */ /* 0x040fe2000780c0ff */
[----:B------:R-:W-:Y:S01]  /*62e0*/  VIADD R3, R224, UR5 ;  /* 0x00000005e0037c36 */ /* 0x000fe20008000000 */
[----:B------:R-:W-:Y:S02]  /*62f0*/  MOV R2, 0x40 ;  /* 0x0000004000027802 */ /* 0x000fe40000000f00 */
[----:B------:R-:W-:Y:S01]  /*6300*/  LDGSTS.E.BYPASS.LTC128B.128 [R235+0x15000], desc[UR18][R206.64+0x100] ;  /* 0x15000100ceeb7fae */ /* 0x000fe2000b981a12 */
[----:B------:R-:W-:Y:S02]  /*6310*/  SEL R220, R220, 0xffffffe0, !P0 ;  /* 0xffffffe0dcdc7807 */ /* 0x000fe40004000000 */
[----:B------:R-:W-:Y:S02]  /*6320*/  LOP3.LUT P0, RZ, R217, 0x4, RZ, 0xc0, !PT ;  /* 0x00000004d9ff7812 */ /* 0x000fe4000780c0ff */
[----:B------:R-:W-:Y:S01]  /*6330*/  LDGSTS.E.BYPASS.LTC128B.128 [R235+0x17000], desc[UR18][R206.64+0x180] ;  /* 0x17000180ceeb7fae */ /* 0x000fe2000b981a12 */
[----:B------:R-:W-:Y:S02]  /*6340*/  IADD3 R222, PT, PT, R220, R225, RZ ;  /* 0x000000e1dcde7210 */ /* 0x000fe40007ffe0ff */
[C---:B------:R-:W-:Y:S02]  /*6350*/  IADD3 R221, PT, PT, R3.reuse, R220, RZ ;  /* 0x000000dc03dd7210 */ /* 0x040fe40007ffe0ff */
[----:B------:R-:W-:Y:S01]  /*6360*/  LDGSTS.E.BYPASS.LTC128B.128 [R235+0x11800], desc[UR18][R166.64] ;  /* 0x11800000a6eb7fae */ /* 0x000fe2000b981a12 */
[----:B------:R-:W-:Y:S04]  /*6370*/  SEL R2, R2, 0xffffffc0, !P0 ;  /* 0xffffffc002027807 */ /* 0x000fe80004000000 */
[----:B------:R-:W-:Y:S01]  /*6380*/  LDGSTS.E.BYPASS.LTC128B.128 [R235+0x13800], desc[UR18][R166.64+0x80] ;  /* 0x13800080a6eb7fae */ /* 0x000fe2000b981a12 */
[----:B------:R-:W-:Y:S01]  /*6390*/  IADD3 R3, PT, PT, R3, R2, RZ ;  /* 0x0000000203037210 */ /* 0x000fe20007ffe0ff */
[----:B------:R-:W-:Y:S03]  /*63a0*/  IMAD.IADD R223, R2, 0x1, R225 ;  /* 0x0000000102df7824 */ /* 0x000fe600078e02e1 */
[----:B------:R-:W-:Y:S01]  /*63b0*/  LDGSTS.E.BYPASS.LTC128B.128 [R235+0x15800], desc[UR18][R166.64+0x100] ;  /* 0x15800100a6eb7fae */ /* 0x000fe2000b981a12 */
[C---:B------:R-:W-:Y:S02]  /*63c0*/  IADD3 R2, PT, PT, R220.reuse, R3, RZ ;  /* 0x00000003dc027210 */ /* 0x040fe40007ffe0ff */
[----:B------:R-:W-:Y:S02]  /*63d0*/  IADD3 R168, PT, PT, R220, R223, RZ ;  /* 0x000000dfdca87210 */ /* 0x000fe40007ffe0ff */
[----:B------:R1:W-:Y:S05]  /*63e0*/  LDGSTS.E.BYPASS.LTC128B.128 [R235+0x17800], desc[UR18][R166.64+0x180] ;  /* 0x17800180a6eb7fae */ /* 0x0003ea000b981a12 */
[----:B------:R-:W-:Y:S05]  /*63f0*/  LDSM.16.M88.4 R172, [R225] ;  /* 0x00000000e1ac783b */ /* 0x000fea0000000200 */
[----:B------:R-:W2:Y:S05]  /*6400*/  LDSM.16.M88.4 R176, [R224+UR5+0x8000] ;  /* 0x00800005e0b0783b */ /* 0x000eaa0008000200 */
[----:B------:R-:W5:Y:S05]  /*6410*/  LDSM.16.M88.4 R180, [R224+UR5+0x8800] ;  /* 0x00880005e0b4783b */ /* 0x000f6a0008000200 */
[----:B------:R-:W3:Y:S05]  /*6420*/  LDSM.16.M88.4 R184, [R224+UR5+0x9000] ;  /* 0x00900005e0b8783b */ /* 0x000eea0008000200 */
[----:B------:R-:W0:Y:S05]  /*6430*/  LDGDEPBAR ;  /* 0x00000000000079af */ /* 0x000e2a0000000000 */
[----:B------:R-:W4:Y:S05]  /*6440*/  LDSM.16.M88.4 R188, [R224+UR5+0x9800] ;  /* 0x00980005e0bc783b */ /* 0x000f2a0008000200 */
[----:B------:R-:W-:Y:S05]  /*6450*/  LDSM.16.M88.4 R192, [R222] ;  /* 0x00000000dec0783b */ /* 0x000fea0000000200 */
[----:B------:R-:W4:Y:S05]  /*6460*/  LDSM.16.M88.4 R196, [R221+0x8000] ;  /* 0x00800000ddc4783b */ /* 0x000f2a0000000200 */
[----:B------:R-:W4:Y:S05]  /*6470*/  LDSM.16.M88.4 R200, [R221+0x8800] ;  /* 0x00880000ddc8783b */ /* 0x000f2a0000000200 */
[----:B-1----:R-:W-:Y:S01]  /*6480*/  LDSM.16.M88.4 R164, [R223] ;  /* 0x00000000dfa4783b */ /* 0x002fe20000000200 */
[C---:B--2---:R-:W-:Y:S04]  /*6490*/  HMMA.16816.F32.BF16 R4, R172.reuse, R176, RZ ;  /* 0x000000b0ac04723c */ /* 0x044fe800000418ff */
[----:B------:R-:W-:Y:S04]  /*64a0*/  LDSM.16.M88.4 R204, [R2+0x8000] ;  /* 0x0080000002cc783b */ /* 0x000fe80000000200 */
[C---:B------:R-:W-:Y:S01]  /*64b0*/  HMMA.16816.F32.BF16 R8, R172.reuse, R178, RZ ;  /* 0x000000b2ac08723c */ /* 0x040fe200000418ff */
[----:B------:R-:W-:Y:S05]  /*64c0*/  LDSM.16.M88.4 R176, [R221+0x9800] ;  /* 0x00980000ddb0783b */ /* 0x000fea0000000200 */
[----:B------:R-:W-:Y:S02]  /*64d0*/  LDSM.16.M88.4 R208, [R3+0xa000] ;  /* 0x00a0000003d0783b */ /* 0x000fe40000000200 */
[C---:B-----5:R-:W-:Y:S03]  /*64e0*/  HMMA.16816.F32.BF16 R12, R172.reuse, R180, RZ ;  /* 0x000000b4ac0c723c */ /* 0x060fe600000418ff */
[----:B------:R-:W-:Y:S05]  /*64f0*/  LDSM.16.M88.4 R212, [R221+0xc000] ;  /* 0x00c00000ddd4783b */ /* 0x000fea0000000200 */
[C---:B------:R-:W-:Y:S01]  /*6500*/  HMMA.16816.F32.BF16 R16, R172.reuse, R182, RZ ;  /* 0x000000b6ac10723c */ /* 0x040fe200000418ff */
[----:B------:R-:W-:Y:S07]  /*6510*/  LDSM.16.M88.4 R180, [R3+0x8000] ;  /* 0x0080000003b4783b */ /* 0x000fee0000000200 */
[C---:B---3--:R-:W-:Y:S08]  /*6520*/  HMMA.16816.F32.BF16 R20, R172.reuse, R184, RZ ;  /* 0x000000b8ac14723c */ /* 0x048ff000000418ff */
        /* <DEDUP_REMOVED lines=63> */
[----:B------:R-:W-:Y:S07]  /*6920*/  LDSM.16.M88.4 R176, [R2+0xb000] ;  /* 0x00b0000002b0783b */ /* 0x000fee0000000200 */
[C---:B--2---:R-:W-:Y:S08]  /*6930*/  HMMA.16816.F32.BF16 R20, R196.reuse, R164, R20 ;  /* 0x000000a4c414723c */ /* 0x044ff00000041814 */
[C---:B------:R-:W-:Y:S01]  /*6940*/  HMMA.16816.F32.BF16 R24, R196.reuse, R166, R24 ;  /* 0x000000a6c418723c */ /* 0x040fe20000041818 */
[----:B------:R-:W2:Y:S07]  /*6950*/  LDSM.16.M88.4 R164, [R2+0xa800] ;  /* 0x00a8000002a4783b */ /* 0x000eae0000000200 */
[C---:B----4-:R-:W-:Y:S08]  /*6960*/  HMMA.16816.F32.BF16 R28, R196.reuse, R184, R28 ;  /* 0x000000b8c41c723c */ /* 0x050ff0000004181c */
[----:B------:R-:W-:Y:S01]  /*6970*/  HMMA.16816.F32.BF16 R32, R196, R186, R32 ;  /* 0x000000bac420723c */ /* 0x000fe20000041820 */
[----:B------:R-:W3:Y:S05]  /*6980*/  LDSM.16.M88.4 R184, [R2+0xb800] ;  /* 0x00b8000002b8783b */ /* 0x000eea0000000200 */
        /* <DEDUP_REMOVED lines=17> */
[C---:B--2---:R-:W-:Y:S08]  /*6aa0*/  HMMA.16816.F32.BF16 R12, R192.reuse, R164, R12 ;  /* 0x000000a4c00c723c */ /* 0x044ff0000004180c */
[C---:B------:R-:W-:Y:S01]  /*6ab0*/  HMMA.16816.F32.BF16 R16, R192.reuse, R166, R16 ;  /* 0x000000a6c010723c */ /* 0x040fe20000041810 */
[----:B------:R-:W2:Y:S07]  /*6ac0*/  LDSM.16.M88.4 R164, [R221+0xc800] ;  /* 0x00c80000dda4783b */ /* 0x000eae0000000200 */
[C---:B------:R-:W-:Y:S08]  /*6ad0*/  HMMA.16816.F32.BF16 R20, R192.reuse, R176, R20 ;  /* 0x000000b0c014723c */ /* 0x040ff00000041814 */
[C---:B------:R-:W-:Y:S01]  /*6ae0*/  HMMA.16816.F32.BF16 R24, R192.reuse, R178, R24 ;  /* 0x000000b2c018723c */ /* 0x040fe20000041818 */
[----:B------:R-:W2:Y:S07]  /*6af0*/  LDSM.16.M88.4 R176, [R221+0xd000] ;  /* 0x00d00000ddb0783b */ /* 0x000eae0000000200 */
[C---:B---3--:R-:W-:Y:S08]  /*6b00*/  HMMA.16816.F32.BF16 R28, R192.reuse, R184, R28 ;  /* 0x000000b8c01c723c */ /* 0x048ff0000004181c */
[----:B------:R-:W-:Y:S01]  /*6b10*/  HMMA.16816.F32.BF16 R32, R192, R186, R32 ;  /* 0x000000bac020723c */ /* 0x000fe20000041820 */
[----:B------:R-:W3:Y:S05]  /*6b20*/  LDSM.16.M88.4 R184, [R221+0xd800] ;  /* 0x00d80000ddb8783b */ /* 0x000eea0000000200 */
[----:B------:R-:W3:Y:S02]  /*6b30*/  LDSM.16.M88.4 R192, [R223+0x4000] ;  /* 0x00400000dfc0783b */ /* 0x000ee40000000200 */
[C---:B----4-:R-:W-:Y:S08]  /*6b40*/  HMMA.16816.F32.BF16 R4, R196.reuse, R208, R4 ;  /* 0x000000d0c404723c */ /* 0x050ff00000041804 */
[C---:B------:R-:W-:Y:S01]  /*6b50*/  HMMA.16816.F32.BF16 R8, R196.reuse, R210, R8 ;  /* 0x000000d2c408723c */ /* 0x040fe20000041808 */
[----:B------:R-:W-:Y:S07]  /*6b60*/  LDSM.16.M88.4 R208, [R2+0xc000] ;  /* 0x00c0000002d0783b */ /* 0x000fee0000000200 */
[C---:B-1----:R-:W-:Y:S08]  /*6b70*/  HMMA.16816.F32.BF16 R12, R196.reuse, R172, R12 ;  /* 0x000000acc40c723c */ /* 0x042ff0000004180c */
[C---:B------:R-:W-:Y:S01]  /*6b80*/  HMMA.16816.F32.BF16 R16, R196.reuse, R174, R16 ;  /* 0x000000aec410723c */ /* 0x040fe20000041810 */
[----:B------:R-:W1:Y:S07]  /*6b90*/  LDSM.16.M88.4 R172, [R3+0xc800] ;  /* 0x00c8000003ac783b */ /* 0x000e6e0000000200 */
[C---:B-----5:R-:W-:Y:S08]  /*6ba0*/  HMMA.16816.F32.BF16 R20, R196.reuse, R180, R20 ;  /* 0x000000b4c414723c */ /* 0x060ff00000041814 */
[C---:B------:R-:W-:Y:S01]  /*6bb0*/  HMMA.16816.F32.BF16 R24, R196.reuse, R182, R24 ;  /* 0x000000b6c418723c */ /* 0x040fe20000041818 */
[----:B------:R-:W4:Y:S07]  /*6bc0*/  LDSM.16.M88.4 R180, [R3+0xd000] ;  /* 0x00d0000003b4783b */ /* 0x000f2e0000000200 */
[C---:B------:R-:W-:Y:S08]  /*6bd0*/  HMMA.16816.F32.BF16 R28, R196.reuse, R188, R28 ;  /* 0x000000bcc41c723c */ /* 0x040ff0000004181c */
[----:B------:R-:W-:Y:S01]  /*6be0*/  HMMA.16816.F32.BF16 R32, R196, R190, R32 ;  /* 0x000000bec420723c */ /* 0x000fe20000041820 */
[----:B------:R-:W5:Y:S05]  /*6bf0*/  LDSM.16.M88.4 R188, [R3+0xd800] ;  /* 0x00d8000003bc783b */ /* 0x000f6a0000000200 */
        /* <DEDUP_REMOVED lines=13> */
[----:B------:R-:W-:Y:S02]  /*6cd0*/  LDSM.16.M88.4 R200, [R225+0x6000] ;  /* 0x00600000e1c8783b */ /* 0x000fe40000000200 */
[C---:B------:R-:W-:Y:S08]  /*6ce0*/  HMMA.16816.F32.BF16 R4, R192.reuse, R204, R4 ;  /* 0x000000ccc004723c */ /* 0x040ff00000041804 */
[C---:B------:R-:W-:Y:S01]  /*6cf0*/  HMMA.16816.F32.BF16 R8, R192.reuse, R206, R8 ;  /* 0x000000cec008723c */ /* 0x040fe20000041808 */
[----:B------:R-:W3:Y:S07]  /*6d00*/  LDSM.16.M88.4 R204, [R224+UR5+0xe000] ;  /* 0x00e00005e0cc783b */ /* 0x000eee0008000200 */
[C---:B-1----:R-:W-:Y:S08]  /*6d10*/  HMMA.16816.F32.BF16 R12, R192.reuse, R172, R12 ;  /* 0x000000acc00c723c */ /* 0x042ff0000004180c */
[C---:B------:R-:W-:Y:S01]  /*6d20*/  HMMA.16816.F32.BF16 R16, R192.reuse, R174, R16 ;  /* 0x000000aec010723c */ /* 0x040fe20000041810 */
[----:B------:R-:W1:Y:S07]  /*6d30*/  LDSM.16.M88.4 R172, [R224+UR5+0xe800] ;  /* 0x00e80005e0ac783b */ /* 0x000e6e0008000200 */
[C---:B----4-:R-:W-:Y:S08]  /*6d40*/  HMMA.16816.F32.BF16 R20, R192.reuse, R180, R20 ;  /* 0x000000b4c014723c */ /* 0x050ff00000041814 */
[C---:B------:R-:W-:Y:S01]  /*6d50*/  HMMA.16816.F32.BF16 R24, R192.reuse, R182, R24 ;  /* 0x000000b6c018723c */ /* 0x040fe20000041818 */
[----:B------:R-:W4:Y:S07]  /*6d60*/  LDSM.16.M88.4 R180, [R224+UR5+0xf000] ;  /* 0x00f00005e0b4783b */ /* 0x000f2e0008000200 */
[C---:B-----5:R-:W-:Y:S08]  /*6d70*/  HMMA.16816.F32.BF16 R28, R192.reuse, R188, R28 ;  /* 0x000000bcc01c723c */ /* 0x060ff0000004181c */
[----:B------:R-:W-:Y:S01]  /*6d80*/  HMMA.16816.F32.BF16 R32, R192, R190, R32 ;  /* 0x000000bec020723c */ /* 0x000fe20000041820 */
[----:B------:R-:W5:Y:S05]  /*6d90*/  LDSM.16.M88.4 R188, [R224+UR5+0xf800] ;  /* 0x00f80005e0bc783b */ /* 0x000f6a0008000200 */
[----:B------:R-:W-:Y:S02]  /*6da0*/  LDSM.16.M88.4 R192, [R222+0x6000] ;  /* 0x00600000dec0783b */ /* 0x000fe40000000200 */
[C---:B------:R-:W-:Y:S08]  /*6db0*/  HMMA.16816.F32.BF16 R4, R196.reuse, R208, R4 ;  /* 0x000000d0c404723c */ /* 0x040ff00000041804 */
[C---:B------:R-:W-:Y:S01]  /*6dc0*/  HMMA.16816.F32.BF16 R8, R196.reuse, R210, R8 ;  /* 0x000000d2c408723c */ /* 0x040fe20000041808 */
[----:B------:R-:W5:Y:S07]  /*6dd0*/  LDSM.16.M88.4 R208, [R221+0xe000] ;  /* 0x00e00000ddd0783b */ /* 0x000f6e0000000200 */
        /* <DEDUP_REMOVED lines=12> */
[----:B------:R-:W3:Y:S07]  /*6ea0*/  LDSM.16.M88.4 R204, [R3+0xe000] ;  /* 0x00e0000003cc783b */ /* 0x000eee0000000200 */
[C---:B-1----:R-:W-:Y:S08]  /*6eb0*/  HMMA.16816.F32.BF16 R12, R200.reuse, R172, R12 ;  /* 0x000000acc80c723c */ /* 0x042ff0000004180c */
[C---:B------:R-:W-:Y:S01]  /*6ec0*/  HMMA.16816.F32.BF16 R16, R200.reuse, R174, R16 ;  /* 0x000000aec810723c */ /* 0x040fe20000041810 */
[----:B------:R-:W1:Y:S07]  /*6ed0*/  LDSM.16.M88.4 R172, [R3+0xe800] ;  /* 0x00e8000003ac783b */ /* 0x000e6e0000000200 */
[C---:B----4-:R-:W-:Y:S08]  /*6ee0*/  HMMA.16816.F32.BF16 R20, R200.reuse, R180, R20 ;  /* 0x000000b4c814723c */ /* 0x050ff00000041814 */
[C---:B------:R-:W-:Y:S01]  /*6ef0*/  HMMA.16816.F32.BF16 R24, R200.reuse, R182, R24 ;  /* 0x000000b6c818723c */ /* 0x040fe20000041818 */
[----:B------:R-:W4:Y:S07]  /*6f00*/  LDSM.16.M88.4 R180, [R3+0xf000] ;  /* 0x00f0000003b4783b */ /* 0x000f2e0000000200 */
[C---:B-----5:R-:W-:Y:S08]  /*6f10*/  HMMA.16816.F32.BF16 R28, R200.reuse, R188, R28 ;  /* 0x000000bcc81c723c */ /* 0x060ff0000004181c */
[----:B------:R-:W-:Y:S01]  /*6f20*/  HMMA.16816.F32.BF16 R32, R200, R190, R32 ;  /* 0x000000bec820723c */ /* 0x000fe20000041820 */
[----:B------:R-:W5:Y:S05]  /*6f30*/  LDSM.16.M88.4 R188, [R3+0xf800] ;  /* 0x00f8000003bc783b */ /* 0x000f6a0000000200 */
[----:B------:R-:W5:Y:S02]  /*6f40*/  LDSM.16.M88.4 R200, [R168+0x6000] ;  /* 0x00600000a8c8783b */ /* 0x000f640000000200 */
[C---:B------:R-:W-:Y:S08]  /*6f50*/  HMMA.16816.F32.BF16 R4, R192.reuse, R208, R4 ;  /* 0x000000d0c004723c */ /* 0x040ff00000041804 */
[C---:B------:R-:W-:Y:S08]  /*6f60*/  HMMA.16816.F32.BF16 R8, R192.reuse, R210, R8 ;  /* 0x000000d2c008723c */ /* 0x040ff00000041808 */
[C---:B--2---:R-:W-:Y:S08]  /*6f70*/  HMMA.16816.F32.BF16 R12, R192.reuse, R164, R12 ;  /* 0x000000a4c00c723c */ /* 0x044ff0000004180c */
[C---:B------:R-:W-:Y:S01]  /*6f80*/  HMMA.16816.F32.BF16 R16, R192.reuse, R166, R16 ;  /* 0x000000a6c010723c */ /* 0x040fe20000041810 */
[----:B------:R-:W2:Y:S07]  /*6f90*/  LDSM.16.M88.4 R164, [R2+0xe800] ;  /* 0x00e8000002a4783b */ /* 0x000eae0000000200 */
[C---:B------:R-:W-:Y:S08]  /*6fa0*/  HMMA.16816.F32.BF16 R20, R192.reuse, R176, R20 ;  /* 0x000000b0c014723c */ /* 0x040ff00000041814 */
[C---:B------:R-:W-:Y:S08]  /*6fb0*/  HMMA.16816.F32.BF16 R24, R192.reuse, R178, R24 ;  /* 0x000000b2c018723c */ /* 0x040ff00000041818 */
[C---:B---3--:R-:W-:Y:S08]  /*6fc0*/  HMMA.16816.F32.BF16 R28, R192.reuse, R184, R28 ;  /* 0x000000b8c01c723c */ /* 0x048ff0000004181c */
[----:B------:R-:W-:Y:S08]  /*6fd0*/  HMMA.16816.F32.BF16 R32, R192, R186, R32 ;  /* 0x000000bac020723c */ /* 0x000ff00000041820 */
[C---:B------:R-:W-:Y:S08]  /*6fe0*/  HMMA.16816.F32.BF16 R4, R196.reuse, R204, R4 ;  /* 0x000000ccc404723c */ /* 0x040ff00000041804 */
[C---:B------:R-:W-:Y:S08]  /*6ff0*/  HMMA.16816.F32.BF16 R8, R196.reuse, R206, R8 ;  /* 0x000000cec408723c */ /* 0x040ff00000041808 */
[C---:B-1----:R-:W-:Y:S08]  /*7000*/  HMMA.16816.F32.BF16 R12, R196.reuse, R172, R12 ;  /* 0x000000acc40c723c */ /* 0x042ff0000004180c */
[C---:B------:R-:W-:Y:S01]  /*7010*/  HMMA.16816.F32.BF16 R16, R196.reuse, R174, R16 ;  /* 0x000000aec410723c */ /* 0x040fe20000041810 */
[----:B------:R-:W1:Y:S07]  /*7020*/  LDSM.16.M88.4 R172, [R2+0xf000] ;  /* 0x00f0000002ac783b */ /* 0x000e6e0000000200 */
[C---:B----4-:R-:W-:Y:S08]  /*7030*/  HMMA.16816.F32.BF16 R20, R196.reuse, R180, R20 ;  /* 0x000000b4c414723c */ /* 0x050ff00000041814 */
[C---:B------:R-:W-:Y:S08]  /*7040*/  HMMA.16816.F32.BF16 R24, R196.reuse, R182, R24 ;  /* 0x000000b6c418723c */ /* 0x040ff00000041818 */
[C---:B-----5:R-:W-:Y:S08]  /*7050*/  HMMA.16816.F32.BF16 R28, R196.reuse, R188, R28 ;  /* 0x000000bcc41c723c */ /* 0x060ff0000004181c */
[----:B------:R-:W-:Y:S08]  /*7060*/  HMMA.16816.F32.BF16 R32, R196, R190, R32 ;  /* 0x000000bec420723c */ /* 0x000ff00000041820 */
[C---:B------:R-:W-:Y:S08]  /*7070*/  HMMA.16816.F32.BF16 R4, R200.reuse, R212, R4 ;  /* 0x000000d4c804723c */ /* 0x040ff00000041804 */
[C---:B------:R-:W-:Y:S08]  /*7080*/  HMMA.16816.F32.BF16 R8, R200.reuse, R214, R8 ;  /* 0x000000d6c808723c */ /* 0x040ff00000041808 */
[C---:B--2---:R-:W-:Y:S03]  /*7090*/  HMMA.16816.F32.BF16 R12, R200.reuse, R164, R12 ;  /* 0x000000a4c80c723c */ /* 0x044fe6000004180c */
        /* <DEDUP_REMOVED lines=73> */
[----:B------:R-:W2:Y:S08]  /*7530*/  LDC.64 R2, c[0x0][0x4e0] ;  /* 0x00013800ff027b82 */ /* 0x000eb00000000a00 */
[----:B------:R-:W3:Y:S01]  /*7540*/  LDC R5, c[0x0][0x3bc] ;  /* 0x0000ef00ff057b82 */ /* 0x000ee20000000800 */
[----:B--2---:R-:W-:Y:S04]  /*7550*/  ISETP.NE.U32.AND P1, PT, R2, RZ, PT ;  /* 0x000000ff0200720c */ /* 0x004fe80003f25070 */
[----:B------:R-:W-:Y:S11]  /*7560*/  ISETP.NE.AND.EX P1, PT, R3, RZ, PT, P1 ;  /* 0x000000ff0300720c */ /* 0x000ff60003f25310 */
[----:B------:R-:W-:Y:S02]  /*7570*/  @!UPT UIADD3 URZ, UPT, UPT, URZ, URZ, URZ ;  /* 0x000000fffffff290 */ /* 0x000fe4000fffe0ff */
[----:B------:R-:W2:Y:S01]  /*7580*/  @!P1 LDC R2, c[0x0][0x3b8] ;  /* 0x0000ee00ff029b82 */ /* 0x000ea20000000800 */
[----:B------:R-:W-:Y:S05]  /*7590*/  @!P1 IMAD.MOV.U32 R4, RZ, RZ, RZ ;  /* 0x000000ffff049224 */ /* 0x000fea00078e00ff */
[----:B------:R-:W-:Y:S01]  /*75a0*/  @!P1 IADD3 R4, P2, PT, RZ, -R4, RZ ;  /* 0x80000004ff049210 */ /* 0x000fe20007f5e0ff */
[----:B--2---:R-:W-:Y:S04]  /*75b0*/  @!P1 IMAD.SHL.U32 R3, R2, 0x40, RZ ;  /* 0x0000004002039824 */ /* 0x004fe800078e00ff */
[----:B------:R-:W-:Y:S05]  /*75c0*/  @!P1 IMAD.X R3, RZ, RZ, ~R3, P2 ;  /* 0x000000ffff039224 */ /* 0x000fea00010e0e03 */
[----:B------:R-:W-:Y:S04]  /*75d0*/  @!P1 SHF.R.S64 R7, R4, 0x1f, R3 ;  /* 0x0000001f04079819 */ /* 0x000fe80000001003 */
[----:B------:R-:W-:Y:S04]  /*75e0*/  @!P1 IADD3 R226, P2, PT, R7, R226, RZ ;  /* 0x000000e207e29210 */ /* 0x000fe80007f5e0ff */
[----:B------:R-:W-:Y:S01]  /*75f0*/  @!P1 LEA.HI.X.SX32 R227, R3, R227, 0x1, P2 ;  /* 0x000000e303e39211 */ /* 0x000fe200010f0eff */
[----:B---3--:R-:W-:Y:S08]  /*7600*/  @!P1 BRA `(.L_x_3353) ;  /* 0x0000000400009947 */ /* 0x008ff00003800000 */
[----:B------:R-:W2:Y:S01]  /*7610*/  LDC R4, c[0x0][0x4f0] ;  /* 0x00013c00ff047b82 */ /* 0x000ea20000000800 */
[----:B------:R-:W-:Y:S02]  /*7620*/  UIADD3 UR13, UPT, UPT, UR14, -0x80, URZ ;  /* 0xffffff800e0d7890 */ /* 0x000fe4000fffe0ff */
[----:B------:R-:W-:Y:S04]  /*7630*/  UIADD3 UR12, UPT, UPT, UR14, -0x40, URZ ;  /* 0xffffffc00e0c7890 */ /* 0x000fe8000fffe0ff */
[----:B------:R-:W-:Y:S02]  /*7640*/  IMAD.U32 R6, RZ, RZ, UR13 ;  /* 0x0000000dff067e24 */ /* 0x000fe4000f8e00ff */
[----:B------:R-:W-:Y:S03]  /*7650*/  MOV R8, UR12 ;  /* 0x0000000c00087c02 */ /* 0x000fe60008000f00 */
[----:B------:R-:W-:Y:S02]  /*7660*/  IABS R6, R6 ;  /* 0x0000000600067213 */ /* 0x000fe40000000000 */
        /* <DEDUP_REMOVED lines=37> */
[----:B------:R-:W2:Y:S01]  /*78c0*/  LDC.64 R2, c[0x0][0x3b8] ;  /* 0x0000ee00ff027b82 */ /* 0x000ea20000000a00 */
[----:B------:R-:W-:Y:S02]  /*78d0*/  LEA R16, P3, R13, R230, 0x2 ;  /* 0x000000e60d107211 */ /* 0x000fe400078610ff */
[-C--:B------:R-:W-:Y:S02]  /*78e0*/  LEA.HI.X.SX32 R15, R11, R231.reuse, 0x2, P2 ;  /* 0x000000e70b0f7211 */ /* 0x080fe400010f16ff */
[----:B------:R-:W-:Y:S02]  /*78f0*/  LEA.HI.X.SX32 R17, R13, R231, 0x2, P3 ;  /* 0x000000e70d117211 */ /* 0x000fe400018f16ff */
[----:B------:R-:W-:Y:S01]  /*7900*/  IADD3 R11, PT, PT, R11, -R13, RZ ;  /* 0x8000000d0b0b7210 */ /* 0x000fe20007ffe0ff */
[----:B------:R-:W3:Y:S04]  /*7910*/  LDG.E R6, desc[UR18][R14.64] ;  /* 0x000000120e067981 */ /* 0x000ee8000c1e1900 */
[----:B------:R-:W-:Y:S01]  /*7920*/  IMAD R11, R11, R4, -0x40 ;  /* 0xffffffc00b0b7424 */ /* 0x000fe200078e0204 */
[----:B------:R-:W3:Y:S04]  /*7930*/  LDG.E R7, desc[UR18][R16.64] ;  /* 0x0000001210077981 */ /* 0x000ee8000c1e1900 */
[----:B------:R-:W-:Y:S05]  /*7940*/  SHF.R.S32.HI R13, RZ, 0x1f, R11 ;  /* 0x0000001fff0d7819 */ /* 0x000fea000001140b */
[-C--:B--2---:R-:W-:Y:S02]  /*7950*/  IMAD R4, R13, R2.reuse, RZ ;  /* 0x000000020d047224 */ /* 0x084fe400078e02ff */
[C---:B------:R-:W-:Y:S04]  /*7960*/  IMAD.WIDE.U32 R12, R11.reuse, R2, RZ ;  /* 0x000000020b0c7225 */ /* 0x040fe800078e00ff */
[----:B------:R-:W-:Y:S04]  /*7970*/  IMAD R4, R11, R3, R4 ;  /* 0x000000030b047224 */ /* 0x000fe800078e0204 */
        /* <DEDUP_REMOVED lines=9> */
.L_x_3353:
        /* <DEDUP_REMOVED lines=28> */
.L_x_3352:
        /* <DEDUP_REMOVED lines=20> */
[----:B--2---:R-:W-:Y:S02]  /*7d10*/  FMNMX3.FTZ R7, R2, R166, R165, !PT ;  /* 0x000000a602077276 */ /* 0x004fe400078100a5 */
        /* <DEDUP_REMOVED lines=457> */
.L_x_3350:
        /* <DEDUP_REMOVED lines=345> */
.L_x_3356:
[----:B------:R-:W-:Y:S05]  /*af40*/  BSYNC.RECONVERGENT B0 ;  /* 0x0000000000007941 */ /* 0x000fea0003800200 */
.L_x_3355:
        /* <DEDUP_REMOVED lines=34> */
.L_x_3358:
[----:B------:R-:W-:Y:S05]  /*b170*/  BSYNC.RECONVERGENT B0 ;  /* 0x0000000000007941 */ /* 0x000fea0003800200 */
.L_x_3357:
        /* <DEDUP_REMOVED lines=21> */
.L_x_3360:
[----:B------:R-:W-:Y:S05]  /*b2d0*/  BSYNC.RECONVERGENT B0 ;  /* 0x0000000000007941 */ /* 0x000fea0003800200 */
.L_x_3359:
        /* <DEDUP_REMOVED lines=21> */
.L_x_3362:
[----:B------:R-:W-:Y:S05]  /*b430*/  BSYNC.RECONVERGENT B0 ;  /* 0x0000000000007941 */ /* 0x000fea0003800200 */
.L_x_3361:
        /* <DEDUP_REMOVED lines=19> */
.L_x_3363:
        /* <DEDUP_REMOVED lines=9> */
.L_x_7477:


//--------------------- .text._ZN5flash24flash_fwd_splitkv_kernelI23Flash_fwd_kernel_traitsILi256ELi64ELi64ELi4ELb0ELb0EN7cutlass10bfloat16_tE19Flash_kernel_traitsILi256ELi64ELi64ELi4ES3_EELb0ELb0ELb1ELb0ELb0ELb0ELb0ELb0EEEvNS_16Flash_fwd_paramsE --------------------------
	.section	.text._ZN5flash24flash_fwd_splitkv_kernelI23Flash_fwd_kernel_traitsILi256ELi64ELi64ELi4ELb0ELb0EN7cutlass10bfloat16_tE19Flash_kernel_traitsILi256ELi64ELi64ELi4ES3_EELb0ELb0ELb1ELb0ELb0ELb0ELb0ELb0EEEvNS_16Flash_fwd_paramsE,"ax",@progbits
	.align	128
        .global         _ZN5flash24flash_fwd_splitkv_kernelI23Flash_fwd_kernel_traitsILi256ELi64ELi64ELi4ELb0ELb0EN7cutlass10bfloat16_tE19Flash_kernel_traitsILi256ELi64ELi64ELi4ES3_EELb0ELb0ELb1ELb0ELb0ELb0ELb0ELb0EEEvNS_16Flash_fwd_paramsE
        .type           _ZN5flash24flash_fwd_splitkv_kernelI23Flash_fwd_kernel_traitsILi256ELi64ELi64ELi4ELb0ELb0EN7cutlass10bfloat16_tE19Flash_kernel_traitsILi256ELi64ELi64ELi4ES3_EELb0ELb0ELb1ELb0ELb0ELb0ELb0ELb0EEEvNS_16Flash_fwd_paramsE,@function
        .size           _ZN5flash24flash_fwd_splitkv_kernelI23Flash_fwd_kernel_traitsILi256ELi64ELi64ELi4ELb0ELb0EN7cutlass10bfloat16_tE19Flash_kernel_traitsILi256ELi64ELi64ELi4ES3_EELb0ELb0ELb1ELb0ELb0ELb0ELb0ELb0EEEvNS_16Flash_fwd_paramsE,(.L_x_7478 - _ZN5flash24flash_fwd_splitkv_kernelI23Flash_fwd_kernel_traitsILi256ELi64ELi64ELi4ELb0ELb0EN7cutlass10bfloat16_tE19Flash_kernel_traitsILi256ELi64ELi64ELi4ES3_EELb0ELb0ELb1ELb0ELb0ELb0ELb0ELb0EEEvNS_16Flash_fwd_paramsE)
        .other          _ZN5flash24flash_fwd_splitkv_kernelI23Flash_fwd_kernel_traitsILi256ELi64ELi64ELi4ELb0ELb0EN7cutlass10bfloat16_tE19Flash_kernel_traitsILi256ELi64ELi64ELi4ES3_EELb0ELb0ELb1ELb0ELb0ELb0ELb0ELb0EEEvNS_16Flash_fwd_paramsE,@"STO_CUDA_ENTRY STV_DEFAULT"
_ZN5flash24flash_fwd_splitkv_kernelI23Flash_fwd_kernel_traitsILi256ELi64ELi64ELi4ELb0ELb0EN7cutlass10bfloat16_tE19Flash_kernel_traitsILi256ELi64ELi64ELi4ES3_EELb0ELb0ELb1ELb0ELb0ELb0ELb0ELb0EEEvNS_16Flash_fwd_paramsE:
.text._ZN5flash24flash_fwd_splitkv_kernelI23Flash_fwd_kernel_traitsILi256ELi64ELi64ELi4ELb0ELb0EN7cutlass10bfloat16_tE19Flash_kernel_traitsILi256ELi64ELi64ELi4ES3_EELb0ELb0ELb1ELb0ELb0ELb0ELb0ELb0EEEvNS_16Flash_fwd_paramsE:
        /* <DEDUP_REMOVED lines=71> */
.L_x_3364:
[----:B-----5:R-:W-:Y:S01]  /*0470*/  @P0 R2UR UR24, R0 ;  /* 0x00000000001802ca */ /* 0x020fe200000e0000 */
[----:B------:R-:W-:Y:S01]  /*0480*/  @!UP0 UISETP.NE.U32.AND UP1, UPT, UR4, URZ, UPT ;  /* 0x000000ff0400828c */ /* 0x000fe2000bf25070 */
[----:B------:R-:W-:-:S13]  /*0490*/  @!P1 EXIT ;  /* 0x000000000000994d */ /* 0x000fda0003800000 */
[----:B------:R-:W1:Y:S01]  /*04a0*/  LDCU UR10, c[0x0][0x438] ;  /* 0x00008700ff0a77ac */ /* 0x000e620008000800 */
[----:B------:R-:W2:Y:S01]  /*04b0*/  S2UR UR26, SR_CTAID.Z ;  /* 0x00000000001a79c3 */ /* 0x000ea20000002700 */
[----:B------:R-:W3:Y:S01]  /*04c0*/  S2R R220, SR_TID.X ;  /* 0x0000000000dc7919 */ /* 0x000ee20000002100 */
        /* <DEDUP_REMOVED lines=34> */
[----:B------:R-:W-:Y:S01]  /*06f0*/  @UP0 UIMAD.WIDE.U32 UR14, UR19, UR8, URZ ;  /* 0x00000008130e02a5 */ /* 0x000fe2000f8e00ff */
[----:B------:R-:W-:Y:S02]  /*0700*/  MOV R0, UR9 ;  /* 0x0000000900007c02 */ /* 0x000fe40008000f00 */
[----:B------:R-:W-:Y:S01]  /*0710*/  IMAD.WIDE.U32 R4, R5, UR27, R2 ;  /* 0x0000001b05047c25 */ /* 0x000fe2000f8e0002 */
[----:B------:R-:W-:-:S02]  /*0720*/  ISETP.GE.AND P1, PT, R220, UR21, PT ;  /* 0x00000015dc007c0c */ /* 0x000fc4000bf26270 */
[----:B------:R-:W-:Y:S01]  /*0730*/  ISETP.GE.AND P6, PT, R6, UR21, PT ;  /* 0x0000001506007c0c */ /* 0x000fe2000bfc6270 */
[----:B------:R-:W-:Y:S01]  /*0740*/  IMAD R0, R0, UR27, R5 ;  /* 0x0000001b00007c24 */ /* 0x000fe2000f8e0205 */
[----:B---3--:R-:W-:Y:S01]  /*0750*/  UIMAD UR7, UR6, UR7, UR26 ;  /* 0x00000007060772a4 */ /* 0x008fe2000f8e021a */
[----:B--2---:R-:W-:Y:S01]  /*0760*/  IMAD.U32 R12, RZ, RZ, UR4 ;  /* 0x00000004ff0c7e24 */ /* 0x004fe2000f8e00ff */
[----:B----4-:R-:W-:Y:S01]  /*0770*/  @!UP0 UIMAD.WIDE.U32 UR12, UR25, UR10, URZ ;  /* 0x0000000a190c82a5 */ /* 0x010fe2000f8e00ff */
[----:B------:R-:W-:Y:S01]  /*0780*/  IMAD.U32 R17, RZ, RZ, UR5 ;  /* 0x00000005ff117e24 */ /* 0x000fe2000f8e00ff */
[----:B------:R-:W1:Y:S02]  /*0790*/  LDCU UR10, c[0x0][0x434] ;  /* 0x00008680ff0a77ac */ /* 0x000e640008000800 */
[----:B------:R-:W-:Y:S02]  /*07a0*/  @!UP0 UIMAD UR11, UR25, UR11, UR13 ;  /* 0x0000000b190b82a4 */ /* 0x000fe4000f8e020d */
[----:B------:R-:W-:Y:S01]  /*07b0*/  @UP0 UIMAD UR11, UR19, UR9, UR15 ;  /* 0x00000009130b02a4 */ /* 0x000fe2000f8e020f */
[----:B------:R-:W-:-:S02]  /*07c0*/  @UP0 UMOV UR12, UR14 ;  /* 0x0000000e000c0c82 */ /* 0x000fc40008000000 */
[----:B------:R-:W-:-:S04]  /*07d0*/  IADD3 R4, P0, PT, R4, UR12, RZ ;  /* 0x0000000c04047c10 */ /* 0x000fc8000ff1e0ff */
[----:B------:R-:W-:Y:S02]  /*07e0*/  IADD3.X R5, PT, PT, R0, UR11, RZ, P0, !PT ;  /* 0x0000000b00057c10 */ /* 0x000fe400087fe4ff */
[----:B------:R-:W-:Y:S01]  /*07f0*/  ISETP.GE.AND P0, PT, R7, UR21, PT ;  /* 0x0000001507007c0c */ /* 0x000fe2000bf06270 */
[----:B-1----:R-:W-:Y:S01]  /*0800*/  UIMAD UR27, UR7, UR10, UR27 ;  /* 0x0000000a071b72a4 */ /* 0x002fe2000f8e021b */
[----:B------:R-:W-:Y:S01]  /*0810*/  IMAD.WIDE.U32 R12, R12, UR26, R4 ;  /* 0x0000001a0c0c7c25 */ /* 0x000fe2000f8e0004 */
[----:B------:R-:W-:-:S03]  /*0820*/  IADD3 R4, PT, PT, R220, 0x30, RZ ;  /* 0x00000030dc047810 */ /* 0x000fc60007ffe0ff */
[----:B------:R-:W-:Y:S01]  /*0830*/  IMAD R17, R17, UR26, R13 ;  /* 0x0000001a11117c24 */ /* 0x000fe2000f8e020d */
[----:B------:R-:W-:Y:S06]  /*0840*/  @P1 BRA `(.L_x_3367) ;  /* 0x00000000003c1947 */ /* 0x000fec0003800000 */
        /* <DEDUP_REMOVED lines=15> */
.L_x_3367:
[----:B------:R-:W-:Y:S05]  /*0940*/  BSYNC.RECONVERGENT B0 ;  /* 0x0000000000007941 */ /* 0x000fea0003800200 */
.L_x_3366:
        /* <DEDUP_REMOVED lines=23> */
.L_x_3369:
[----:B------:R-:W-:Y:S05]  /*0ac0*/  BSYNC.RECONVERGENT B0 ;  /* 0x0000000000007941 */ /* 0x000fea0003800200 */
.L_x_3368:
        /* <DEDUP_REMOVED lines=22> */
.L_x_3371:
[----:B------:R-:W-:Y:S05]  /*0c30*/  BSYNC.RECONVERGENT B0 ;  /* 0x0000000000007941 */ /* 0x000fea0003800200 */
.L_x_3370:
        /* <DEDUP_REMOVED lines=21> */
.L_x_3373:
[----:B------:R-:W-:Y:S05]  /*0d90*/  BSYNC.RECONVERGENT B0 ;  /* 0x0000000000007941 */ /* 0x000fea0003800200 */
.L_x_3372:
[----:B------:R-:W5:Y:S01]  /*0da0*/  LDCU.64 UR4, c[0x0][0x420] ;  /* 0x00008400ff0477ac */ /* 0x000f620008000a00 */
[----:B------:R-:W-:Y:S01]  /*0db0*/  ISETP.NE.AND P4, PT, R2, RZ, PT ;  /* 0x000000ff0200720c */ /* 0x000fe20003f85270 */
[----:B------:R-:W-:Y:S01]  /*0dc0*/  IMAD.U32 R0, RZ, RZ, UR27 ;  /* 0x0000001bff007e24 */ /* 0x000fe2000f8e00ff */
[C---:B------:R-:W-:Y:S02]  /*0dd0*/  IADD3 R3, P0, PT, R220.reuse, UR27, RZ ;  /* 0x0000001bdc037c10 */ /* 0x040fe4000ff1e0ff */
[----:B------:R-:W-:Y:S02]  /*0de0*/  ISETP.GE.OR P2, PT, R7, UR21, P4 ;  /* 0x0000001507007c0c */ /* 0x000fe4000a746670 */
[----:B------:R-:W-:Y:S02]  /*0df0*/  ISETP.GE.OR P3, PT, R220, UR21, P4 ;  /* 0x00000015dc007c0c */ /* 0x000fe4000a766670 */
[----:B------:R-:W-:Y:S02]  /*0e00*/  ISETP.GE.OR P1, PT, R6, UR21, P4 ;  /* 0x0000001506007c0c */ /* 0x000fe4000a726670 */
[----:B------:R-:W-:-:S02]  /*0e10*/  ISETP.GE.OR P4, PT, R4, UR21, P4 ;  /* 0x0000001504007c0c */ /* 0x000fc4000a786670 */
[----:B------:R-:W-:Y:S02]  /*0e20*/  LEA.HI.X.SX32 R0, R0, RZ, 0x1, P0 ;  /* 0x000000ff00007211 */ /* 0x000fe400000f0eff */
        /* <DEDUP_REMOVED lines=12> */
.L_x_3365:
        /* <DEDUP_REMOVED lines=13> */
.L_x_3374:
        /* <DEDUP_REMOVED lines=99> */
.L_x_3375:
        /* <DEDUP_REMOVED lines=15> */
.L_x_3377:
[----:B------:R-:W1:Y:S01]  /*16e0*/  LDCU.64 UR10, c[0x0][0x3b8] ;  /* 0x00007700ff0a77ac */ /* 0x000e620008000a00 */
[----:B------:R-:W-:-:S04]  /*16f0*/  UIADD3 UR15, UPT, UPT, UR7, UR16, URZ ;  /* 0x00000010070f7290 */ /* 0x000fc8000fffe0ff */
[----:B-1----:R-:W-:Y:S02]  /*1700*/  UIMAD.WIDE.U32 UR4, UR15, UR10, URZ ;  /* 0x0000000a0f0472a5 */ /* 0x002fe4000f8e00ff */
[----:B------:R-:W-:-:S04]  /*1710*/  UIMAD UR15, UR15, UR11, URZ ;  /* 0x0000000b0f0f72a4 */ /* 0x000fc8000f8e02ff */
[----:B------:R-:W-:Y:S01]  /*1720*/  UIADD3 UR15, UPT, UPT, UR5, UR15, URZ ;  /* 0x0000000f050f7290 */ /* 0x000fe2000fffe0ff */
[----:B------:R-:W-:-:S11]  /*1730*/  UMOV UR14, UR4 ;  /* 0x00000004000e7c82 */ /* 0x000fd60008000000 */
.L_x_3378:
        /* <DEDUP_REMOVED lines=15> */
.L_x_3379:
[----:B------:R-:W1:Y:S01]  /*1830*/  LDCU.64 UR8, c[0x0][0x3c0] ;  /* 0x00007800ff0877ac */ /* 0x000e620008000a00 */
[----:B------:R-:W-:-:S04]  /*1840*/  UIADD3 UR7, UPT, UPT, UR7, UR16, URZ ;  /* 0x0000001007077290 */ /* 0x000fc8000fffe0ff */
[----:B-1----:R-:W-:Y:S02]  /*1850*/  UIMAD.WIDE.U32 UR4, UR7, UR8, URZ ;  /* 0x00000008070472a5 */ /* 0x002fe4000f8e00ff */
[----:B------:R-:W-:-:S04]  /*1860*/  UIMAD UR7, UR7, UR9, URZ ;  /* 0x00000009070772a4 */ /* 0x000fc8000f8e02ff */
[----:B------:R-:W-:Y:S01]  /*1870*/  UIADD3 UR5, UPT, UPT, UR5, UR7, URZ ;  /* 0x0000000705057290 */ /* 0x000fe2000fffe0ff */
[----:B------:R-:W-:-:S11]  /*1880*/  UMOV UR6, UR4 ;  /* 0x0000000400067c82 */ /* 0x000fd60008000000 */
.L_x_3380:
        /* <DEDUP_REMOVED lines=51> */
.L_x_3376:
[----:B------:R-:W-:Y:S01]  /*1bc0*/  UISETP.NE.AND UP0, UPT, UR19, -0x1, UPT ;  /* 0xffffffff1300788c */ /* 0x000fe2000bf05270 */
[----:B------:R-:W-:Y:S01]  /*1bd0*/  IMAD.SHL.U32 R235, R220, 0x8, RZ ;  /* 0x00000008dceb7824 */ /* 0x000fe200078e00ff */
[----:B------:R-:W1:Y:S01]  /*1be0*/  LDCU.64 UR14, c[0x0][0x388] ;  /* 0x00007100ff0e77ac */ /* 0x000e620008000a00 */
[--C-:B------:R-:W-:Y:S01]  /*1bf0*/  SHF.R.U32.HI R14, RZ, 0x3, R220.reuse ;  /* 0x00000003ff0e7819 */ /* 0x100fe200000116dc */
[----:B------:R-:W2:Y:S01]  /*1c00*/  S2UR UR28, SR_CgaCtaId ;  /* 0x00000000001c79c3 */ /* 0x000ea20000008800 */
[----:B------:R-:W-:Y:S01]  /*1c10*/  IMAD.U32 R13, RZ, RZ, UR20 ;  /* 0x00000014ff0d7e24 */ /* 0x000fe2000f8e00ff */
[C---:B------:R-:W-:Y:S01]  /*1c20*/  LOP3.LUT R218, R235.reuse, 0x38, RZ, 0xc0, !PT ;  /* 0x00000038ebda7812 */ /* 0x040fe200078ec0ff */
[----:B------:R-:W3:Y:S01]  /*1c30*/  LDCU.64 UR6, c[0x0][0x390] ;  /* 0x00007200ff0677ac */ /* 0x000ee20008000a00 */
[----:B------:R-:W-:Y:S01]  /*1c40*/  LOP3.LUT R3, R235, 0x1f8, RZ, 0xc0, !PT ;  /* 0x000001f8eb037812 */ /* 0x000fe200078ec0ff */
[----:B------:R-:W-:Y:S01]  /*1c50*/  IMAD.MOV.U32 R15, RZ, RZ, RZ ;  /* 0x000000ffff0f7224 */ /* 0x000fe200078e00ff */
[----:B------:R-:W-:Y:S01]  /*1c60*/  IADD3 R8, P0, PT, R218, R8, RZ ;  /* 0x00000008da087210 */ /* 0x000fe20007f1e0ff */
[----:B------:R-:W4:Y:S01]  /*1c70*/  @!UP0 LDCU.64 UR4, c[0x0][0x398] ;  /* 0x00007300ff0487ac */ /* 0x000f220008000a00 */
[----:B------:R-:W-:Y:S01]  /*1c80*/  LOP3.LUT R6, R3, 0x38, R220, 0x78, !PT ;  /* 0x0000003803067812 */ /* 0x000fe200078e78dc */
[----:B------:R-:W-:Y:S01]  /*1c90*/  BSSY.RECONVERGENT B0, `(.L_x_3381) ;  /* 0x000004d000007945 */ /* 0x000fe20003800200 */
[----:B------:R-:W-:Y:S01]  /*1ca0*/  IMAD.WIDE.U32 R12, R13, 0x40, R14 ;  /* 0x000000400d0c7825 */ /* 0x000fe200078e000e */
[----:B------:R-:W5:Y:S01]  /*1cb0*/  @UP0 LDCU.64 UR16, c[0x0][0x3b0] ;  /* 0x00007600ff1007ac */ /* 0x000f620008000a00 */
[----:B------:R-:W-:-:S02]  /*1cc0*/  LOP3.LUT R235, R6, 0x1e00, R235, 0xf8, !PT ;  /* 0x00001e0006eb7812 */ /* 0x000fc400078ef8eb */
[----:B------:R-:W-:Y:S01]  /*1cd0*/  IMAD.X R9, RZ, RZ, R0, P0 ;  /* 0x000000ffff097224 */ /* 0x000fe200000e0600 */
[C---:B------:R-:W-:Y:S01]  /*1ce0*/  IADD3 R4, P0, PT, R218.reuse, R4, RZ ;  /* 0x00000004da047210 */ /* 0x040fe20007f1e0ff */
[----:B------:R-:W-:Y:S01]  /*1cf0*/  UIADD3 UR27, UPT, UPT, -UR27, UR21, URZ ;  /* 0x000000151b1b7290 */ /* 0x000fe2000fffe1ff */
[----:B------:R-:W-:Y:S01]  /*1d00*/  LOP3.LUT R233, R218, 0x40, RZ, 0xfc, !PT ;  /* 0x00000040dae97812 */ /* 0x000fe200078efcff */
[----:B------:R-:W-:Y:S01]  /*1d10*/  IMAD.WIDE.U32 R8, R14, UR10, R8 ;  /* 0x0000000a0e087c25 */ /* 0x000fe2000f8e0008 */
[C---:B------:R-:W-:Y:S02]  /*1d20*/  LOP3.LUT R232, R218.reuse, 0x80, RZ, 0xfc, !PT ;  /* 0x00000080dae87812 */ /* 0x040fe400078efcff */
[----:B------:R-:W-:Y:S01]  /*1d30*/  LOP3.LUT R229, R218, 0xc0, RZ, 0xfc, !PT ;  /* 0x000000c0dae57812 */ /* 0x000fe200078efcff */
[----:B------:R-:W-:Y:S01]  /*1d40*/  IMAD.X R5, RZ, RZ, R2, P0 ;  /* 0x000000ffff057224 */ /* 0x000fe200000e0602 */
[----:B-1----:R-:W-:Y:S01]  /*1d50*/  LEA R226, P0, R8, UR14, 0x1 ;  /* 0x0000000e08e27c11 */ /* 0x002fe2000f8008ff */
[C---:B------:R-:W-:Y:S01]  /*1d60*/  IMAD R227, R14.reuse, UR11, R9 ;  /* 0x0000000b0ee37c24 */ /* 0x040fe2000f8e0209 */
[----:B----4-:R-:W-:Y:S01]  /*1d70*/  @!UP0 UIMAD.WIDE.U32 UR30, UR25, UR4, URZ ;  /* 0x00000004191e82a5 */ /* 0x010fe2000f8e00ff */
[C---:B------:R-:W-:Y:S01]  /*1d80*/  ISETP.GE.AND P2, PT, R14.reuse, UR27, PT ;  /* 0x0000001b0e007c0c */ /* 0x040fe2000bf46270 */
[----:B------:R-:W-:Y:S01]  /*1d90*/  IMAD.WIDE.U32 R4, R14, UR8, R4 ;  /* 0x000000080e047c25 */ /* 0x000fe2000f8e0004 */
[----:B------:R-:W-:Y:S01]  /*1da0*/  UMOV UR14, 0x400 ;  /* 0x00000400000e7882 */ /* 0x000fe20000000000 */
[----:B------:R-:W-:Y:S01]  /*1db0*/  @!UP0 UIMAD UR29, UR25, UR5, UR31 ;  /* 0x00000005191d82a4 */ /* 0x000fe2000f8e021f */
[----:B------:R-:W-:Y:S01]  /*1dc0*/  LEA.HI.X R227, R8, UR15, R227, 0x1, P0 ;  /* 0x0000000f08e37c11 */ /* 0x000fe200080f0ce3 */
[----:B------:R-:W1:Y:S01]  /*1dd0*/  LDCU.64 UR4, c[0x0][0x3c8] ;  /* 0x00007900ff0477ac */ /* 0x000e620008000a00 */
[----:B------:R-:W-:Y:S01]  /*1de0*/  IMAD R237, R14, UR9, R5 ;  /* 0x000000090eed7c24 */ /* 0x000fe2000f8e0205 */
[----:B---3--:R-:W-:Y:S01]  /*1df0*/  LEA R236, P1, R4, UR6, 0x1 ;  /* 0x0000000604ec7c11 */ /* 0x008fe2000f8208ff */
[----:B-----5:R-:W-:-:S02]  /*1e00*/  @UP0 UIMAD.WIDE.U32 UR32, UR19, UR16, URZ ;  /* 0x00000010132002a5 */ /* 0x020fc4000f8e00ff */
[----:B--2---:R-:W-:Y:S01]  /*1e10*/  ULEA UR6, UR28, UR14, 0x18 ;  /* 0x0000000e1c067291 */ /* 0x004fe2000f8ec0ff */
[----:B------:R-:W-:Y:S01]  /*1e20*/  LEA.HI.X R237, R4, UR7, R237, 0x1, P1 ;  /* 0x0000000704ed7c11 */ /* 0x000fe200088f0ced */
[----:B------:R-:W-:Y:S02]  /*1e30*/  @UP0 UIMAD UR29, UR19, UR17, UR33 ;  /* 0x00000011131d02a4 */ /* 0x000fe4000f8e0221 */
[----:B------:R-:W-:Y:S01]  /*1e40*/  USHF.L.U32 UR17, UR18, 0x6, URZ ;  /* 0x0000000612117899 */ /* 0x000fe200080006ff */
[----:B------:R-:W-:Y:S01]  /*1e50*/  @UP0 UMOV UR30, UR32 ;  /* 0x00000020001e0c82 */ /* 0x000fe20008000000 */
[----:B------:R-:W-:Y:S02]  /*1e60*/  LEA R235, R235, UR6, 0x1 ;  /* 0x00000006ebeb7c11 */ /* 0x000fe4000f8e08ff */
[----:B------:R-:W-:Y:S01]  /*1e70*/  UIADD3 UR16, UPT, UPT, UR17, -0x40, URZ ;  /* 0xffffffc011107890 */ /* 0x000fe2000fffe0ff */
[----:B------:R-:W-:Y:S01]  /*1e80*/  IADD3 R2, P0, PT, R218, UR30, RZ ;  /* 0x0000001eda027c10 */ /* 0x000fe2000ff1e0ff */
[----:B-1----:R-:W-:-:S02]  /*1e90*/  IMAD.U32 R6, RZ, RZ, UR4 ;  /* 0x00000004ff067e24 */ /* 0x002fc4000f8e00ff */
[----:B------:R-:W-:Y:S02]  /*1ea0*/  UIADD3 UR7, UPT, UPT, -UR16, UR24, URZ ;  /* 0x0000001810077290 */ /* 0x000fe4000fffe1ff */
[----:B------:R-:W-:Y:S02]  /*1eb0*/  IMAD.X R3, RZ, RZ, UR29, P0 ;  /* 0x0000001dff037e24 */ /* 0x000fe400080e06ff */
[----:B------:R-:W-:Y:S02]  /*1ec0*/  IMAD.U32 R11, RZ, RZ, UR5 ;  /* 0x00000005ff0b7e24 */ /* 0x000fe4000f8e00ff */
[----:B------:R-:W-:-:S04]  /*1ed0*/  IMAD.WIDE.U32 R6, R6, UR26, R2 ;  /* 0x0000001a06067c25 */ /* 0x000fc8000f8e0002 */
[C---:B------:R-:W-:Y:S02]  /*1ee0*/  VIADD R3, R14.reuse, 0x10 ;  /* 0x000000100e037836 */ /* 0x040fe40000000000 */
[----:B------:R-:W-:Y:S02]  /*1ef0*/  VIADD R2, R14, 0x20 ;  /* 0x000000200e027836 */ /* 0x000fe40000000000 */
        /* <DEDUP_REMOVED lines=38> */
.L_x_3382:
[----:B------:R-:W-:Y:S05]  /*2160*/  BSYNC.RECONVERGENT B0 ;  /* 0x0000000000007941 */ /* 0x000fea0003800200 */
.L_x_3381:
        /* <DEDUP_REMOVED lines=41> */
.L_x_3384:
[----:B------:R-:W-:Y:S05]  /*2400*/  BSYNC.RECONVERGENT B0 ;  /* 0x0000000000007941 */ /* 0x000fea0003800200 */
.L_x_3383:
        /* <DEDUP_REMOVED lines=41> */
.L_x_3386:
[----:B------:R-:W-:Y:S05]  /*26a0*/  BSYNC.RECONVERGENT B0 ;  /* 0x0000000000007941 */ /* 0x000fea0003800200 */
.L_x_3385:
        /* <DEDUP_REMOVED lines=41> */
.L_x_3388:
[----:B------:R-:W-:Y:S05]  /*2940*/  BSYNC.RECONVERGENT B0 ;  /* 0x0000000000007941 */ /* 0x000fea0003800200 */
.L_x_3387:
        /* <DEDUP_REMOVED lines=9> */
[----:B-1--4-:R-:W-:Y:S01]  /*29e0*/  @!P1 IMAD.MOV.U32 R4, RZ, RZ, R226 ;  /* 0x000000ffff049224 */ /* 0x012fe200078e00e2 */
        /* <DEDUP_REMOVED lines=21> */
.L_x_3390:
[----:B------:R-:W-:Y:S05]  /*2b40*/  BSYNC.RECONVERGENT B0 ;  /* 0x0000000000007941 */ /* 0x000fea0003800200 */
.L_x_3389:
        /* <DEDUP_REMOVED lines=31> */
.L_x_3392:
[----:B------:R-:W-:Y:S05]  /*2d40*/  BSYNC.RECONVERGENT B0 ;  /* 0x0000000000007941 */ /* 0x000fea0003800200 */
.L_x_3391:
[----:B------:R-:W-:Y:S01]  /*2d50*/  BSSY.RECONVERGENT B0, `(.L_x_3393) ;  /* 0x0000020000007945 */ /* 0x000fe20003800200 */
[----:B------:R-:W-:-:S03]  /*2d60*/  ISETP.GE.AND P0, PT, R0, UR7, PT ;  /* 0x0000000700007c0c */ /* 0x000fc6000bf06270 */
[----:B------:R-:W-:Y:S10]  /*2d70*/  @P4 BRA `(.L_x_3394) ;  /* 0x0000000000744947 */ /* 0x000ff40003800000 */
        /* <DEDUP_REMOVED lines=29> */
.L_x_3394:
[----:B------:R-:W-:Y:S05]  /*2f50*/  BSYNC.RECONVERGENT B0 ;  /* 0x0000000000007941 */ /* 0x000fea0003800200 */
.L_x_3393:
[----:B------:R-:W-:Y:S04]  /*2f60*/  BSSY.RECONVERGENT B0, `(.L_x_3395) ;  /* 0x000001f000007945 */ /* 0x000fe80003800200 */
[----:B------:R-:W-:Y:S05]  /*2f70*/  @P0 BRA `(.L_x_3396) ;  /* 0x0000000000740947 */ /* 0x000fea0003800000 */
[----:B------:R-:W5:Y:S01]  /*2f80*/  LDCU UR4, c[0x0][0x440] ;  /* 0x00008800ff0477ac */ /* 0x000f620008000800 */
[----:B-1--4-:R-:W-:Y:S01]  /*2f90*/  IMAD.U32 R4, RZ, RZ, UR10 ;  /* 0x0000000aff047e24 */ /* 0x012fe2000f8e00ff */
        /* <DEDUP_REMOVED lines=27> */
.L_x_3396:
[----:B------:R-:W-:Y:S05]  /*3150*/  BSYNC.RECONVERGENT B0 ;  /* 0x0000000000007941 */ /* 0x000fea0003800200 */
.L_x_3395:
[----:B------:R-:W5:Y:S01]  /*3160*/  LDCU.64 UR14, c[0x0][0x540] ;  /* 0x0000a800ff0e77ac */ /* 0x000f620008000a00 */
[----:B------:R-:W0:Y:S01]  /*3170*/  LDGDEPBAR ;  /* 0x00000000000079af */ /* 0x000e220000000000 */
[----:B------:R-:W2:Y:S01]  /*3180*/  LDCU.64 UR4, c[0x0][0x538] ;  /* 0x0000a700ff0477ac */ /* 0x000ea20008000a00 */
[----:B------:R-:W-:Y:S01]  /*3190*/  UMOV UR30, UR26 ;  /* 0x0000001a001e7c82 */ /* 0x000fe20008000000 */
[----:B------:R-:W-:Y:S02]  /*31a0*/  UMOV UR31, URZ ;  /* 0x000000ff001f7c82 */ /* 0x000fe40008000000 */
[----:B-----5:R-:W-:-:S04]  /*31b0*/  UIMAD.WIDE.U32 UR30, UR25, UR14, UR30 ;  /* 0x0000000e191e72a5 */ /* 0x020fc8000f8e001e */
[----:B------:R-:W-:Y:S02]  /*31c0*/  UIMAD UR15, UR25, UR15, UR31 ;  /* 0x0000000f190f72a4 */ /* 0x000fe4000f8e021f */
[----:B--2---:R-:W-:Y:S01]  /*31d0*/  ULEA UR4, UP0, UR30, UR4, 0x2 ;  /* 0x000000041e047291 */ /* 0x004fe2000f8010ff */
[----:B------:R-:W-:Y:S01]  /*31e0*/  IMAD.SHL.U32 R85, R220, 0x40, RZ ;  /* 0x00000040dc557824 */ /* 0x000fe200078e00ff */
[----:B------:R-:W-:-:S04]  /*31f0*/  DEPBAR.LE SB0, 0x0 ;  /* 0x000080000000791a */ /* 0x000fc80000000000 */
[----:B------:R-:W-:Y:S01]  /*3200*/  ULEA.HI.X UR5, UR30, UR5, UR15, 0x2, UP0 ;  /* 0x000000051e057291 */ /* 0x000fe200080f140f */
[----:B-1----:R-:W-:-:S04]  /*3210*/  IMAD.U32 R6, RZ, RZ, UR4 ;  /* 0x00000004ff067e24 */ /* 0x002fc8000f8e00ff */
[----:B------:R-:W1:Y:S01]  /*3220*/  LDCU UR4, c[0x0][0x458] ;  /* 0x00008b00ff0477ac */ /* 0x000e620008000800 */
[----:B------:R-:W-:-:S05]  /*3230*/  MOV R7, UR5 ;  /* 0x0000000500077c02 */ /* 0x000fca0008000f00 */
[----:B----4-:R-:W2:Y:S01]  /*3240*/  LDG.E R5, desc[UR22][R6.64] ;  /* 0x0000001606057981 */ /* 0x010ea2000c1e1900 */
[----:B------:R-:W-:Y:S01]  /*3250*/  BSSY.RECONVERGENT B0, `(.L_x_3397) ;  /* 0x0000025000007945 */ /* 0x000fe20003800200 */
[----:B------:R-:W-:Y:S01]  /*3260*/  LOP3.LUT R84, R218, 0x1c0, R85, 0xf8, !PT ;  /* 0x000001c0da547812 */ /* 0x000fe200078ef855 */
[----:B-1----:R-:W2:Y:S01]  /*3270*/  MUFU.RCP R4, UR4 ;  /* 0x0000000400047d08 */ /* 0x002ea20008001000 */
[----:B------:R-:W-:Y:S01]  /*3280*/  BAR.SYNC.DEFER_BLOCKING 0x0 ;  /* 0x0000000000007b1d */ /* 0x000fe20000010000 */
[----:B--2---:R-:W-:-:S05]  /*3290*/  FMUL.FTZ R4, R5, R4 ;  /* 0x0000000405047220 */ /* 0x004fca0000410000 */
[----:B------:R-:W-:Y:S01]  /*32a0*/  R2UR UR5, R4 ;  /* 0x00000000040572ca */ /* 0x000fe200000e0000 */
[----:B------:R-:W-:Y:S05]  /*32b0*/  @P6 BRA `(.L_x_3398) ;  /* 0x0000000000686947 */ /* 0x000fea0003800000 */
[----:B------:R-:W1:Y:S02]  /*32c0*/  LDCU UR4, c[0x0][0x440] ;  /* 0x00008800ff0477ac */ /* 0x000e640008000800 */
[----:B-1----:R-:W-:Y:S02]  /*32d0*/  ISETP.GE.AND P3, PT, R218, UR4, PT ;  /* 0x00000004da007c0c */ /* 0x002fe4000bf66270 */
        /* <DEDUP_REMOVED lines=24> */
.L_x_3398:
[----:B------:R2:W-:Y:S04]  /*3460*/  STS.128 [R235+0x10000], RZ ;  /* 0x010000ffeb007388 */ /* 0x0005e80000000c00 */
[----:B------:R2:W-:Y:S04]  /*3470*/  STS.128 [R235+0x12000], RZ ;  /* 0x012000ffeb007388 */ /* 0x0005e80000000c00 */
[----:B------:R2:W-:Y:S04]  /*3480*/  STS.128 [R235+0x14000], RZ ;  /* 0x014000ffeb007388 */ /* 0x0005e80000000c00 */
[----:B------:R2:W-:Y:S02]  /*3490*/  STS.128 [R235+0x16000], RZ ;  /* 0x016000ffeb007388 */ /* 0x0005e40000000c00 */
.L_x_3399:
[----:B------:R-:W-:Y:S05]  /*34a0*/  BSYNC.RECONVERGENT B0 ;  /* 0x0000000000007941 */ /* 0x000fea0003800200 */
.L_x_3397:
[----:B------:R-:W-:Y:S01]  /*34b0*/  ISETP.GE.AND P0, PT, R3, UR7, PT ;  /* 0x0000000703007c0c */ /* 0x000fe2000bf06270 */
[C---:B------:R-:W-:Y:S01]  /*34c0*/  IMAD.SHL.U32 R219, R220.reuse, 0x20, RZ ;  /* 0x00000020dcdb7824 */ /* 0x040fe200078e00ff */
[----:B------:R-:W-:Y:S01]  /*34d0*/  LOP3.LUT R3, R220, 0x8, RZ, 0xc0, !PT ;  /* 0x00000008dc037812 */ /* 0x000fe200078ec0ff */
[----:B------:R-:W-:Y:S01]  /*34e0*/  BSSY.RECONVERGENT B0, `(.L_x_3400) ;  /* 0x000002f000007945 */ /* 0x000fe20003800200 */
[----:B------:R-:W-:Y:S02]  /*34f0*/  SHF.R.U32.HI R217, RZ, 0x1, R220 ;  /* 0x00000001ffd97819 */ /* 0x000fe400000116dc */
[----:B------:R-:W-:Y:S02]  /*3500*/  LOP3.LUT R90, R85, 0x400, RZ, 0xc0, !PT ;  /* 0x00000400555a7812 */ /* 0x000fe400078ec0ff */
[----:B------:R-:W-:Y:S02]  /*3510*/  LOP3.LUT R3, R84, R3, RZ, 0x3c, !PT ;  /* 0x0000000354037212 */ /* 0x000fe400078e3cff */
[----:B------:R-:W-:-:S02]  /*3520*/  LOP3.LUT R5, R217, 0x8, RZ, 0xc0, !PT ;  /* 0x00000008d9057812 */ /* 0x000fc400078ec0ff */
[----:B------:R-:W-:Y:S01]  /*3530*/  LOP3.LUT R219, R219, 0x7c00, RZ, 0xc0, !PT ;  /* 0x00007c00dbdb7812 */ /* 0x000fe200078ec0ff */
[----:B------:R4:W-:Y:S01]  /*3540*/  @P0 STS.128 [R235+0x10800], RZ ;  /* 0x010800ffeb000388 */ /* 0x0009e20000000c00 */
[----:B------:R-:W-:Y:S01]  /*3550*/  ISETP.GE.AND P6, PT, R2, UR7, PT ;  /* 0x0000000702007c0c */ /* 0x000fe2000bfc6270 */
[----:B------:R-:W-:Y:S01]  /*3560*/  IMAD R90, R3, 0x2, R90 ;  /* 0x00000002035a7824 */ /* 0x000fe200078e025a */
[----:B------:R-:W-:Y:S01]  /*3570*/  ISETP.GE.AND P5, PT, R0, UR7, PT ;  /* 0x0000000700007c0c */ /* 0x000fe2000bfa6270 */
[----:B------:R4:W-:Y:S01]  /*3580*/  @P0 STS.128 [R235+0x12800], RZ ;  /* 0x012800ffeb000388 */ /* 0x0009e20000000c00 */
[----:B------:R-:W-:Y:S02]  /*3590*/  LOP3.LUT R84, R84, R5, RZ, 0x3c, !PT ;  /* 0x0000000554547212 */ /* 0x000fe400078e3cff */
[----:B------:R-:W-:Y:S01]  /*35a0*/  LOP3.LUT R7, R219, 0x200, R85, 0xf8, !PT ;  /* 0x00000200db077812 */ /* 0x000fe200078ef855 */
        /* <DEDUP_REMOVED lines=34> */
.L_x_3401:
[----:B------:R-:W-:Y:S05]  /*37d0*/  BSYNC.RECONVERGENT B0 ;  /* 0x0000000000007941 */ /* 0x000fea0003800200 */
.L_x_3400:
        /* <DEDUP_REMOVED lines=10> */
[----:B-1----:R-:W-:-:S03]  /*3880*/  IMAD.U32 R3, RZ, RZ, UR9 ;  /* 0x00000009ff037e24 */ /* 0x002fc6000f8e00ff */
        /* <DEDUP_REMOVED lines=26> */
.L_x_3403:
[----:B------:R-:W-:Y:S05]  /*3a30*/  BSYNC.RECONVERGENT B0 ;  /* 0x0000000000007941 */ /* 0x000fea0003800200 */
.L_x_3402:
[----:B------:R1:W-:Y:S01]  /*3a40*/  @P5 STS.128 [R235+0x11800], RZ ;  /* 0x011800ffeb005388 */ /* 0x0003e20000000c00 */
[----:B------:R-:W-:Y:S03]  /*3a50*/  BSSY.RECONVERGENT B0, `(.L_x_3404) ;  /* 0x0000022000007945 */ /* 0x000fe60003800200 */
[----:B------:R1:W-:Y:S04]  /*3a60*/  @P5 STS.128 [R235+0x13800], RZ ;  /* 0x013800ffeb005388 */ /* 0x0003e80000000c00 */
[----:B------:R1:W-:Y:S04]  /*3a70*/  @P5 STS.128 [R235+0x15800], RZ ;  /* 0x015800ffeb005388 */ /* 0x0003e80000000c00 */
[----:B------:R1:W-:Y:S01]  /*3a80*/  @P5 STS.128 [R235+0x17800], RZ ;  /* 0x017800ffeb005388 */ /* 0x0003e20000000c00 */
[----:B------:R-:W-:Y:S05]  /*3a90*/  @P5 BRA `(.L_x_3405) ;  /* 0x0000000000745947 */ /* 0x000fea0003800000 */
[----:B------:R-:W5:Y:S01]  /*3aa0*/  LDCU UR4, c[0x0][0x440] ;  /* 0x00008800ff0477ac */ /* 0x000f620008000800 */
[----:B-1----:R-:W-:Y:S01]  /*3ab0*/  IMAD.U32 R3, RZ, RZ, UR8 ;  /* 0x00000008ff037e24 */ /* 0x002fe2000f8e00ff */
        /* <DEDUP_REMOVED lines=27> */
.L_x_3405:
[----:B------:R-:W-:Y:S05]  /*3c70*/  BSYNC.RECONVERGENT B0 ;  /* 0x0000000000007941 */ /* 0x000fea0003800200 */
.L_x_3404:
[----:B------:R-:W-:Y:S01]  /*3c80*/  LDSM.16.M88.4 R36, [R91] ;  /* 0x000000005b24783b */ /* 0x000fe20000000200 */
[----:B-1----:R-:W-:Y:S01]  /*3c90*/  IMAD.MOV.U32 R3, RZ, RZ, 0x20 ;  /* 0x00000020ff037424 */ /* 0x002fe200078e00ff */
[----:B------:R-:W-:Y:S01]  /*3ca0*/  LOP3.LUT P6, RZ, R220, 0x2, RZ, 0xc0, !PT ;  /* 0x00000002dcff7812 */ /* 0x000fe200078cc0ff */
[----:B------:R-:W-:Y:S01]  /*3cb0*/  VIADD R2, R90, UR6 ;  /* 0x000000065a027c36 */ /* 0x000fe20008000000 */
[----:B------:R-:W3:Y:S01]  /*3cc0*/  LDSM.16.M88.4 R60, [R90+UR6+0x8000] ;  /* 0x008000065a3c783b */ /* 0x000ee20008000200 */
[----:B------:R-:W-:Y:S01]  /*3cd0*/  LOP3.LUT P0, RZ, R220, 0x4, RZ, 0xc0, !PT ;  /* 0x00000004dcff7812 */ /* 0x000fe2000780c0ff */
[----:B------:R-:W-:Y:S01]  /*3ce0*/  UISETP.NE.AND UP1, UPT, UR18, 0x1, UPT ;  /* 0x000000011200788c */ /* 0x000fe2000bf25270 */
[----:B------:R-:W-:Y:S01]  /*3cf0*/  SEL R69, R3, 0xffffffe0, !P6 ;  /* 0xffffffe003457807 */ /* 0x000fe20007000000 */
[----:B------:R-:W1:Y:S01]  /*3d00*/  LDSM.16.M88.4 R52, [R90+UR6+0x8800] ;  /* 0x008800065a34783b */ /* 0x000e620008000200 */
[----:B------:R-:W-:Y:S02]  /*3d10*/  MOV R0, 0x40 ;  /* 0x0000004000007802 */ /* 0x000fe40000000f00 */
[----:B------:R-:W-:Y:S01]  /*3d20*/  IADD3 R89, PT, PT, R91, R69, RZ ;  /* 0x000000455b597210 */ /* 0x000fe20007ffe0ff */
[----:B------:R-:W-:Y:S01]  /*3d30*/  IMAD.IADD R86, R2, 0x1, R69 ;  /* 0x0000000102567824 */ /* 0x000fe200078e0245 */
[----:B------:R-:W5:Y:S01]  /*3d40*/  LDSM.16.M88.4 R44, [R90+UR6+0x9000] ;  /* 0x009000065a2c783b */ /* 0x000f620008000200 */
[----:B------:R-:W-:-:S03]  /*3d50*/  SEL R0, R0, 0xffffffc0, !P0 ;  /* 0xffffffc000007807 */ /* 0x000fc60004000000 */
[----:B------:R-:W2:Y:S01]  /*3d60*/  LDSM.16.M88.4 R28, [R90+UR6+0x9800] ;  /* 0x009800065a1c783b */ /* 0x000ea20008000200 */
[----:B------:R-:W-:Y:S01]  /*3d70*/  IADD3 R2, PT, PT, R2, R0, RZ ;  /* 0x0000000002027210 */ /* 0x000fe20007ffe0ff */
[----:B------:R-:W-:Y:S02]  /*3d80*/  IMAD.IADD R88, R91, 0x1, R0 ;  /* 0x000000015b587824 */ /* 0x000fe400078e0200 */
[----:B------:R-:W-:Y:S01]  /*3d90*/  LDSM.16.M88.4 R64, [R89] ;  /* 0x000000005940783b */ /* 0x000fe20000000200 */
[C---:B------:R-:W-:Y:S01]  /*3da0*/  IADD3 R0, PT, PT, R69.reuse, R2, RZ ;  /* 0x0000000245007210 */ /* 0x040fe20007ffe0ff */
[----:B------:R-:W-:Y:S02]  /*3db0*/  IMAD.IADD R87, R69, 0x1, R88 ;  /* 0x0000000145577824 */ /* 0x000fe400078e0258 */
[----:B------:R-:W4:Y:S04]  /*3dc0*/  LDSM.16.M88.4 R16, [R86+0x8000] ;  /* 0x008000005610783b */ /* 0x000f280000000200 */
[----:B------:R-:W4:Y:S04]  /*3dd0*/  LDSM.16.M88.4 R4, [R86+0x8800] ;  /* 0x008800005604783b */ /* 0x000f280000000200 */
[----:B------:R-:W-:Y:S04]  /*3de0*/  LDSM.16.M88.4 R20, [R88] ;  /* 0x000000005814783b */ /* 0x000fe80000000200 */
[----:B------:R-:W4:Y:S04]  /*3df0*/  LDSM.16.M88.4 R24, [R2+0x8000] ;  /* 0x008000000218783b */ /* 0x000f280000000200 */
[----:B------:R-:W4:Y:S01]  /*3e00*/  LDSM.16.M88.4 R8, [R2+0x8800] ;  /* 0x008800000208783b */ /* 0x000f220000000200 */
[C---:B---3--:R-:W-:Y:S03]  /*3e10*/  HMMA.16816.F32.BF16 R12, R36.reuse, R60, RZ ;  /* 0x0000003c240c723c */ /* 0x048fe600000418ff */
[----:B------:R-:W3:Y:S04]  /*3e20*/  LDSM.16.M88.4 R76, [R86+0x9000] ;  /* 0x00900000564c783b */ /* 0x000ee80000000200 */
[----:B------:R-:W3:Y:S01]  /*3e30*/  LDSM.16.M88.4 R72, [R86+0x9800] ;  /* 0x009800005648783b */ /* 0x000ee20000000200 */
[C---:B-1----:R-:W-:Y:S03]  /*3e40*/  HMMA.16816.F32.BF16 R56, R36.reuse, R52, RZ ;  /* 0x000000342438723c */ /* 0x042fe600000418ff */
[----:B------:R-:W1:Y:S04]  /*3e50*/  LDSM.16.M88.4 R32, [R2+0x9000] ;  /* 0x009000000220783b */ /* 0x000e680000000200 */
[----:B------:R-:W-:Y:S01]  /*3e60*/  LDSM.16.M88.4 R68, [R87] ;  /* 0x000000005744783b */ /* 0x000fe20000000200 */
[C---:B------:R-:W-:Y:S03]  /*3e70*/  HMMA.16816.F32.BF16 R60, R36.reuse, R62, RZ ;  /* 0x0000003e243c723c */ /* 0x040fe600000418ff */
[----:B------:R-:W-:Y:S04]  /*3e80*/  LDSM.16.M88.4 R80, [R2+0xc000] ;  /* 0x00c000000250783b */ /* 0x000fe80000000200 */
[----:B------:R-:W0:Y:S01]  /*3e90*/  LDGDEPBAR ;  /* 0x00000000000079af */ /* 0x000e220000000000 */
[C---:B------:R-:W-:Y:S08]  /*3ea0*/  HMMA.16816.F32.BF16 R52, R36.reuse, R54, RZ ;  /* 0x000000362434723c */ /* 0x040ff000000418ff */
[C---:B-----5:R-:W-:Y:S08]  /*3eb0*/  HMMA.16816.F32.BF16 R48, R36.reuse, R44, RZ ;  /* 0x0000002c2430723c */ /* 0x060ff000000418ff */
[C---:B------:R-:W-:Y:S08]  /*3ec0*/  HMMA.16816.F32.BF16 R44, R36.reuse, R46, RZ ;  /* 0x0000002e242c723c */ /* 0x040ff000000418ff */
[C---:B--2---:R-:W-:Y:S08]  /*3ed0*/  HMMA.16816.F32.BF16 R40, R36.reuse, R28, RZ ;  /* 0x0000001c2428723c */ /* 0x044ff000000418ff */
[----:B------:R-:W-:Y:S01]  /*3ee0*/  HMMA.16816.F32.BF16 R36, R36, R30, RZ ;  /* 0x0000001e2424723c */ /* 0x000fe200000418ff */
[----:B------:R-:W2:Y:S07]  /*3ef0*/  LDSM.16.M88.4 R28, [R2+0x9800] ;  /* 0x00980000021c783b */ /* 0x000eae0000000200 */
[C---:B----4-:R-:W-:Y:S08]  /*3f00*/  HMMA.16816.F32.BF16 R12, R64.reuse, R16, R12 ;  /* 0x00000010400c723c */ /* 0x050ff0000004180c */
[C---:B------:R-:W-:Y:S01]  /*3f10*/  HMMA.16816.F32.BF16 R60, R64.reuse, R18, R60 ;  /* 0x00000012403c723c */ /* 0x040fe2000004183c */
[----:B------:R-:W-:Y:S07]  /*3f20*/  LDSM.16.M88.4 R16, [R0+0x8800] ;  /* 0x008800000010783b */ /* 0x000fee0000000200 */
[C---:B------:R-:W-:Y:S08]  /*3f30*/  HMMA.16816.F32.BF16 R56, R64.reuse, R4, R56 ;  /* 0x000000044038723c */ /* 0x040ff00000041838 */
[----:B------:R-:W-:Y:S01]  /*3f40*/  HMMA.16816.F32.BF16 R52, R64, R6, R52 ;  /* 0x000000064034723c */ /* 0x000fe20000041834 */
[----:B------:R-:W4:Y:S07]  /*3f50*/  LDSM.16.M88.4 R4, [R0+0x8000] ;  /* 0x008000000004783b */ /* 0x000f2e0000000200 */
[C---:B------:R-:W-:Y:S08]  /*3f60*/  HMMA.16816.F32.BF16 R12, R20.reuse, R24, R12 ;  /* 0x00000018140c723c */ /* 0x040ff0000004180c */
[C---:B------:R-:W-:Y:S01]  /*3f70*/  HMMA.16816.F32.BF16 R60, R20.reuse, R26, R60 ;  /* 0x0000001a143c723c */ /* 0x040fe2000004183c */
[----:B------:R-:W-:Y:S07]  /*3f80*/  LDSM.16.M88.4 R24, [R91+0x2000] ;  /* 0x002000005b18783b */ /* 0x000fee0000000200 */
[C---:B------:R-:W-:Y:S08]  /*3f90*/  HMMA.16816.F32.BF16 R56, R20.reuse, R8, R56 ;  /* 0x000000081438723c */ /* 0x040ff00000041838 */
[----:B------:R-:W-:Y:S01]  /*3fa0*/  HMMA.16816.F32.BF16 R52, R20, R10, R52 ;  /* 0x0000000a1434723c */ /* 0x000fe20000041834 */
[----:B------:R-:W5:Y:S07]  /*3fb0*/  LDSM.16.M88.4 R8, [R90+UR6+0xa000] ;  /* 0x00a000065a08783b */ /* 0x000f6e0008000200 */
[C---:B---3--:R-:W-:Y:S08]  /*3fc0*/  HMMA.16816.F32.BF16 R48, R64.reuse, R76, R48 ;  /* 0x0000004c4030723c */ /* 0x048ff00000041830 */
[C---:B------:R-:W-:Y:S01]  /*3fd0*/  HMMA.16816.F32.BF16 R44, R64.reuse, R78, R44 ;  /* 0x0000004e402c723c */ /* 0x040fe2000004182c */
[----:B------:R-:W3:Y:S07]  /*3fe0*/  LDSM.16.M88.4 R76, [R0+0x9000] ;  /* 0x00900000004c783b */ /* 0x000eee0000000200 */
[C---:B------:R-:W-:Y:S08]  /*3ff0*/  HMMA.16816.F32.BF16 R40, R64.reuse, R72, R40 ;  /* 0x000000484028723c */ /* 0x040ff00000041828 */
[----:B------:R-:W-:Y:S01]  /*4000*/  HMMA.16816.F32.BF16 R36, R64, R74, R36 ;  /* 0x0000004a4024723c */ /* 0x000fe20000041824 */
[----:B------:R-:W3:Y:S04]  /*4010*/  LDSM.16.M88.4 R72, [R0+0x9800] ;  /* 0x009800000048783b */ /* 0x000ee80000000200 */
[----:B------:R-:W3:Y:S03]  /*4020*/  LDSM.16.M88.4 R64, [R90+UR6+0xa800] ;  /* 0x00a800065a40783b */ /* 0x000ee60008000200 */
        /* <DEDUP_REMOVED lines=11> */
[----:B------:R-:W-:Y:S01]  /*40e0*/  HMMA.16816.F32.BF16 R52, R68, R18, R52 ;  /* 0x000000124434723c */ /* 0x000fe20000041834 */
[----:B------:R-:W4:Y:S07]  /*40f0*/  LDSM.16.M88.4 R16, [R86+0xa800] ;  /* 0x00a800005610783b */ /* 0x000f2e0000000200 */
[C---:B-----5:R-:W-:Y:S08]  /*4100*/  HMMA.16816.F32.BF16 R12, R24.reuse, R8, R12 ;  /* 0x00000008180c723c */ /* 0x060ff0000004180c */
[----:B------:R-:W-:Y:S01]  /*4110*/  HMMA.16816.F32.BF16 R60, R24, R10, R60 ;  /* 0x0000000a183c723c */ /* 0x000fe2000004183c */
[----:B------:R-:W5:Y:S07]  /*4120*/  LDSM.16.M88.4 R8, [R86+0xb000] ;  /* 0x00b000005608783b */ /* 0x000f6e0000000200 */
        /* <DEDUP_REMOVED lines=22> */
[----:B------:R-:W-:Y:S07]  /*4290*/  LDSM.16.M88.4 R16, [R87+0x2000] ;  /* 0x002000005710783b */ /* 0x000fee0000000200 */
[C---:B-----5:R-:W-:Y:S08]  /*42a0*/  HMMA.16816.F32.BF16 R48, R4.reuse, R8, R48 ;  /* 0x000000080430723c */ /* 0x060ff00000041830 */
        /* <DEDUP_REMOVED lines=14> */
[----:B------:R-:W-:Y:S07]  /*4390*/  LDSM.16.M88.4 R28, [R90+UR6+0xd800] ;  /* 0x00d800065a1c783b */ /* 0x000fee0008000200 */
        /* <DEDUP_REMOVED lines=39> */
[C---:B--2---:R-:W-:Y:S08]  /*4610*/  HMMA.16816.F32.BF16 R40, R4.reuse, R8, R40 ;  /* 0x000000080428723c */ /* 0x044ff00000041828 */
[----:B------:R-:W-:Y:S01]  /*4620*/  HMMA.16816.F32.BF16 R36, R4, R10, R36 ;  /* 0x0000000a0424723c */ /* 0x000fe20000041824 */
[----:B------:R-:W-:Y:S04]  /*4630*/  LDSM.16.M88.4 R8, [R91+0x6000] ;  /* 0x006000005b08783b */ /* 0x000fe80000000200 */
[----:B------:R-:W2:Y:S03]  /*4640*/  LDSM.16.M88.4 R4, [R90+UR6+0xe000] ;  /* 0x00e000065a04783b */ /* 0x000ea60008000200 */
[C---:B------:R-:W-:Y:S08]  /*4650*/  HMMA.16816.F32.BF16 R12, R76.reuse, R80, R12 ;  /* 0x000000504c0c723c */ /* 0x040ff0000004180c */
[C---:B------:R-:W-:Y:S08]  /*4660*/  HMMA.16816.F32.BF16 R60, R76.reuse, R82, R60 ;  /* 0x000000524c3c723c */ /* 0x040ff0000004183c */
[C---:B------:R-:W-:Y:S08]  /*4670*/  HMMA.16816.F32.BF16 R56, R76.reuse, R72, R56 ;  /* 0x000000484c38723c */ /* 0x040ff00000041838 */
[C---:B------:R-:W-:Y:S01]  /*4680*/  HMMA.16816.F32.BF16 R52, R76.reuse, R74, R52 ;  /* 0x0000004a4c34723c */ /* 0x040fe20000041834 */
[----:B------:R-:W-:Y:S07]  /*4690*/  LDSM.16.M88.4 R72, [R0+0xf800] ;  /* 0x00f800000048783b */ /* 0x000fee0000000200 */
[C---:B------:R-:W-:Y:S08]  /*46a0*/  HMMA.16816.F32.BF16 R48, R76.reuse, R68, R48 ;  /* 0x000000444c30723c */ /* 0x040ff00000041830 */
[C---:B------:R-:W-:Y:S01]  /*46b0*/  HMMA.16816.F32.BF16 R44, R76.reuse, R70, R44 ;  /* 0x000000464c2c723c */ /* 0x040fe2000004182c */
[----:B------:R-:W-:Y:S07]  /*46c0*/  LDSM.16.M88.4 R68, [R90+UR6+0xf800] ;  /* 0x00f800065a44783b */ /* 0x000fee0008000200 */
[C---:B------:R-:W-:Y:S08]  /*46d0*/  HMMA.16816.F32.BF16 R40, R76.reuse, R64, R40 ;  /* 0x000000404c28723c */ /* 0x040ff00000041828 */
[----:B------:R-:W-:Y:S01]  /*46e0*/  HMMA.16816.F32.BF16 R76, R76, R66, R36 ;  /* 0x000000424c4c723c */ /* 0x000fe20000041824 */
[----:B------:R-:W2:Y:S04]  /*46f0*/  LDSM.16.M88.4 R64, [R90+UR6+0xe800] ;  /* 0x00e800065a40783b */ /* 0x000ea80008000200 */
[----:B------:R-:W2:Y:S03]  /*4700*/  LDSM.16.M88.4 R36, [R90+UR6+0xf000] ;  /* 0x00f000065a24783b */ /* 0x000ea60008000200 */
[C---:B-----5:R-:W-:Y:S08]  /*4710*/  HMMA.16816.F32.BF16 R12, R32.reuse, R28, R12 ;  /* 0x0000001c200c723c */ /* 0x060ff0000004180c */
[C---:B------:R-:W-:Y:S01]  /*4720*/  HMMA.16816.F32.BF16 R60, R32.reuse, R30, R60 ;  /* 0x0000001e203c723c */ /* 0x040fe2000004183c */
[----:B------:R-:W-:Y:S07]  /*4730*/  LDSM.16.M88.4 R28, [R86+0xf000] ;  /* 0x00f00000561c783b */ /* 0x000fee0000000200 */
[C---:B---3--:R-:W-:Y:S08]  /*4740*/  HMMA.16816.F32.BF16 R56, R32.reuse, R24, R56 ;  /* 0x000000182038723c */ /* 0x048ff00000041838 */
[C---:B------:R-:W-:Y:S01]  /*4750*/  HMMA.16816.F32.BF16 R52, R32.reuse, R26, R52 ;  /* 0x0000001a2034723c */ /* 0x040fe20000041834 */
[----:B------:R-:W-:Y:S04]  /*4760*/  LDSM.16.M88.4 R24, [R89+0x6000] ;  /* 0x006000005918783b */ /* 0x000fe80000000200 */
[----:B------:R-:W-:Y:S03]  /*4770*/  LDSM.16.M88.4 R88, [R88+0x6000] ;  /* 0x006000005858783b */ /* 0x000fe60000000200 */
[C---:B-1----:R-:W-:Y:S08]  /*4780*/  HMMA.16816.F32.BF16 R48, R32.reuse, R20, R48 ;  /* 0x000000142030723c */ /* 0x042ff00000041830 */
[C---:B------:R-:W-:Y:S01]  /*4790*/  HMMA.16816.F32.BF16 R44, R32.reuse, R22, R44 ;  /* 0x00000016202c723c */ /* 0x040fe2000004182c */
[----:B------:R-:W1:Y:S07]  /*47a0*/  LDSM.16.M88.4 R20, [R86+0xe000] ;  /* 0x00e000005614783b */ /* 0x000e6e0000000200 */
[C---:B----4-:R-:W-:Y:S08]  /*47b0*/  HMMA.16816.F32.BF16 R40, R32.reuse, R16, R40 ;  /* 0x000000102028723c */ /* 0x050ff00000041828 */
        /* <DEDUP_REMOVED lines=8> */
[----:B------:R-:W4:Y:S07]  /*4840*/  LDSM.16.M88.4 R64, [R2+0xe000] ;  /* 0x00e000000240783b */ /* 0x000f2e0000000200 */
[C---:B------:R-:W-:Y:S08]  /*4850*/  HMMA.16816.F32.BF16 R48, R8.reuse, R36, R48 ;  /* 0x000000240830723c */ /* 0x040ff00000041830 */
[C---:B------:R-:W-:Y:S01]  /*4860*/  HMMA.16816.F32.BF16 R44, R8.reuse, R38, R44 ;  /* 0x00000026082c723c */ /* 0x040fe2000004182c */
[----:B------:R-:W5:Y:S07]  /*4870*/  LDSM.16.M88.4 R36, [R2+0xe800] ;  /* 0x00e800000224783b */ /* 0x000f6e0000000200 */
[C---:B------:R-:W-:Y:S08]  /*4880*/  HMMA.16816.F32.BF16 R40, R8.reuse, R68, R40 ;  /* 0x000000440828723c */ /* 0x040ff00000041828 */
[----:B------:R-:W-:Y:S01]  /*4890*/  HMMA.16816.F32.BF16 R76, R8, R70, R76 ;  /* 0x00000046084c723c */ /* 0x000fe2000004184c */
[----:B------:R-:W5:Y:S04]  /*48a0*/  LDSM.16.M88.4 R8, [R2+0xf800] ;  /* 0x00f800000208783b */ /* 0x000f680000000200 */
[----:B------:R-:W-:Y:S03]  /*48b0*/  LDSM.16.M88.4 R68, [R87+0x6000] ;  /* 0x006000005744783b */ /* 0x000fe60000000200 */
[C---:B-1----:R-:W-:Y:S08]  /*48c0*/  HMMA.16816.F32.BF16 R12, R24.reuse, R20, R12 ;  /* 0x00000014180c723c */ /* 0x042ff0000004180c */
[C---:B------:R-:W-:Y:S01]  /*48d0*/  HMMA.16816.F32.BF16 R60, R24.reuse, R22, R60 ;  /* 0x00000016183c723c */ /* 0x040fe2000004183c */
[----:B------:R-:W-:Y:S07]  /*48e0*/  LDSM.16.M88.4 R20, [R0+0xe800] ;  /* 0x00e800000014783b */ /* 0x000fee0000000200 */
[C---:B---3--:R-:W-:Y:S08]  /*48f0*/  HMMA.16816.F32.BF16 R56, R24.reuse, R16, R56 ;  /* 0x000000101838723c */ /* 0x048ff00000041838 */
[C---:B------:R-:W-:Y:S01]  /*4900*/  HMMA.16816.F32.BF16 R52, R24.reuse, R18, R52 ;  /* 0x000000121834723c */ /* 0x040fe20000041834 */
[----:B------:R-:W-:Y:S07]  /*4910*/  LDSM.16.M88.4 R16, [R0+0xf000] ;  /* 0x00f000000010783b */ /* 0x000fee0000000200 */
[C---:B------:R-:W-:Y:S08]  /*4920*/  HMMA.16816.F32.BF16 R48, R24.reuse, R28, R48 ;  /* 0x0000001c1830723c */ /* 0x040ff00000041830 */
[----:B------:R-:W-:Y:S01]  /*4930*/  HMMA.16816.F32.BF16 R44, R24, R30, R44 ;  /* 0x0000001e182c723c */ /* 0x000fe2000004182c */
[----:B------:R-:W1:Y:S01]  /*4940*/  LDSM.16.M88.4 R28, [R0+0xe000] ;  /* 0x00e00000001c783b */ /* 0x000e620000000200 */
[----:B------:R-:W-:-:S06]  /*4950*/  DEPBAR.LE SB0, 0x0 ;  /* 0x000080000000791a */ /* 0x000fcc0000000000 */
[C---:B--2---:R-:W-:Y:S08]  /*4960*/  HMMA.16816.F32.BF16 R40, R24.reuse, R4, R40 ;  /* 0x000000041828723c */ /* 0x044ff00000041828 */
[----:B------:R-:W-:Y:S08]  /*4970*/  HMMA.16816.F32.BF16 R76, R24, R6, R76 ;  /* 0x00000006184c723c */ /* 0x000ff0000004184c */
[C---:B----4-:R-:W-:Y:S08]  /*4980*/  HMMA.16816.F32.BF16 R12, R88.reuse, R64, R12 ;  /* 0x00000040580c723c */ /* 0x050ff0000004180c */
[C---:B------:R-:W-:Y:S08]  /*4990*/  HMMA.16816.F32.BF16 R60, R88.reuse, R66, R60 ;  /* 0x00000042583c723c */ /* 0x040ff0000004183c */
[C---:B-----5:R-:W-:Y:S08]  /*49a0*/  HMMA.16816.F32.BF16 R56, R88.reuse, R36, R56 ;  /* 0x000000245838723c */ /* 0x060ff00000041838 */
[C---:B------:R-:W-:Y:S08]  /*49b0*/  HMMA.16816.F32.BF16 R52, R88.reuse, R38, R52 ;  /* 0x000000265834723c */ /* 0x040ff00000041834 */
[C---:B------:R-:W-:Y:S08]  /*49c0*/  HMMA.16816.F32.BF16 R48, R88.reuse, R32, R48 ;  /* 0x000000205830723c */ /* 0x040ff00000041830 */
[C---:B------:R-:W-:Y:S08]  /*49d0*/  HMMA.16816.F32.BF16 R44, R88.reuse, R34, R44 ;  /* 0x00000022582c723c */ /* 0x040ff0000004182c */
        /* <DEDUP_REMOVED lines=23> */
.L_x_3407:
        /* <DEDUP_REMOVED lines=20> */
[----:B------:R-:W-:Y:S01]  /*4c90*/  IMAD R5, R0, R5, R4 ;  /* 0x0000000500057224 */ /* 0x000fe200078e0204 */
[----:B------:R-:W-:Y:S01]  /*4ca0*/  LOP3.LUT R4, R2, UR16, RZ, 0x3c, !PT ;  /* 0x0000001002047c12 */ /* 0x000fe2000f8e3cff */
[----:B------:R-:W-:-:S03]  /*4cb0*/  IMAD R7, R0, R7, R6 ;  /* 0x0000000700077224 */ /* 0x000fc600078e0206 */
[C---:B------:R-:W-:Y:S02]  /*4cc0*/  ISETP.GT.U32.AND P2, PT, R0.reuse, R5, PT ;  /* 0x000000050000720c */ /* 0x040fe40003f44070 */
[----:B------:R-:W-:Y:S02]  /*4cd0*/  ISETP.GT.U32.AND P1, PT, R0, R7, PT ;  /* 0x000000070000720c */ /* 0x000fe40003f24070 */
[----:B------:R-:W-:-:S09]  /*4ce0*/  ISETP.GE.AND P3, PT, R4, RZ, PT ;  /* 0x000000ff0400720c */ /* 0x000fd20003f66270 */
[----:B------:R-:W-:Y:S01]  /*4cf0*/  @!P2 IMAD.IADD R5, R5, 0x1, -R0 ;  /* 0x000000010505a824 */ /* 0x000fe200078e0a00 */
[----:B------:R-:W-:Y:S01]  /*4d00*/  @!P2 IADD3 R8, PT, PT, R8, 0x1, RZ ;  /* 0x000000010808a810 */ /* 0x000fe20007ffe0ff */
[----:B------:R-:W-:Y:S01]  /*4d10*/  @!P1 VIADD R9, R9, 0x1 ;  /* 0x0000000109099836 */ /* 0x000fe20000000000 */
[-C--:B------:R-:W-:Y:S02]  /*4d20*/  @!P1 IADD3 R7, PT, PT, R7, -R0.reuse, RZ ;  /* 0x8000000007079210 */ /* 0x080fe40007ffe0ff */
[-C--:B------:R-:W-:Y:S02]  /*4d30*/  ISETP.GE.U32.AND P4, PT, R5, R0.reuse, PT ;  /* 0x000000000500720c */ /* 0x080fe40003f86070 */
[----:B------:R-:W-:Y:S02]  /*4d40*/  ISETP.GE.U32.AND P5, PT, R7, R0, PT ;  /* 0x000000000700720c */ /* 0x000fe40003fa6070 */
[C---:B------:R-:W-:Y:S02]  /*4d50*/  LOP3.LUT R0, R2.reuse, UR17, RZ, 0x3c, !PT ;  /* 0x0000001102007c12 */ /* 0x040fe4000f8e3cff */
        /* <DEDUP_REMOVED lines=28> */
.L_x_3408:
        /* <DEDUP_REMOVED lines=98> */
.L_x_3406:
[----:B------:R-:W-:Y:S01]  /*5540*/  LOP3.LUT R165, R217, 0x1f0, RZ, 0xc0, !PT ;  /* 0x000001f0d9a57812 */ /* 0x000fe200078ec0ff */
[----:B-1----:R-:W-:Y:S01]  /*5550*/  IMAD.U32 R4, RZ, RZ, UR20 ;  /* 0x00000014ff047e24 */ /* 0x002fe2000f8e00ff */
[----:B------:R-:W-:Y:S01]  /*5560*/  SHF.R.U32.HI R0, RZ, 0x2, R220 ;  /* 0x00000002ff007819 */ /* 0x000fe200000116dc */
[----:B------:R-:W-:Y:S01]  /*5570*/  IMAD.SHL.U32 R2, R220, 0x2, RZ ;  /* 0x00000002dc027824 */ /* 0x000fe200078e00ff */
[----:B------:R-:W1:Y:S01]  /*5580*/  LDCU UR4, c[0x0][0x45c] ;  /* 0x00008b80ff0477ac */ /* 0x000e620008000800 */
[----:B------:R-:W-:Y:S01]  /*5590*/  IMAD R5, R4, 0x40, R165 ;  /* 0x0000004004057824 */ /* 0x000fe200078e02a5 */
[----:B------:R-:W-:Y:S01]  /*55a0*/  LOP3.LUT R0, R0, 0x7, RZ, 0xc0, !PT ;  /* 0x0000000700007812 */ /* 0x000fe200078ec0ff */
[----:B------:R-:W-:Y:S01]  /*55b0*/  IMAD.U32 R9, RZ, RZ, UR16 ;  /* 0x00000010ff097e24 */ /* 0x000fe2000f8e00ff */
[----:B------:R-:W-:Y:S02]  /*55c0*/  LOP3.LUT R2, R2, 0x6, RZ, 0xc0, !PT ;  /* 0x0000000602027812 */ /* 0x000fe400078ec0ff */
[----:B------:R-:W-:-:S02]  /*55d0*/  IADD3 R5, PT, PT, R5, -UR21, R0 ;  /* 0x8000001505057c10 */ /* 0x000fc4000fffe000 */
[----:B------:R-:W-:Y:S02]  /*55e0*/  LOP3.LUT R18, R2, UR16, RZ, 0xfc, !PT ;  /* 0x0000001002127c12 */ /* 0x000fe4000f8efcff */
[--C-:B------:R-:W-:Y:S01]  /*55f0*/  LOP3.LUT R8, R9, 0x8, R2.reuse, 0xfe, !PT ;  /* 0x0000000809087812 */ /* 0x100fe200078efe02 */
[----:B------:R-:W-:Y:S01]  /*5600*/  VIADD R5, R5, UR24 ;  /* 0x0000001805057c36 */ /* 0x000fe20008000000 */
[C-C-:B------:R-:W-:Y:S02]  /*5610*/  LOP3.LUT R4, R9.reuse, 0x1, R2.reuse, 0xfe, !PT ;  /* 0x0000000109047812 */ /* 0x140fe400078efe02 */
[----:B------:R-:W-:Y:S01]  /*5620*/  LOP3.LUT R20, R9, 0x10, R2, 0xfe, !PT ;  /* 0x0000001009147812 */ /* 0x000fe200078efe02 */
[C---:B------:R-:W-:Y:S01]  /*5630*/  IMAD.IADD R7, R5.reuse, 0x1, -R18 ;  /* 0x0000000105077824 */ /* 0x040fe200078e0a12 */
[----:B------:R-:W-:Y:S01]  /*5640*/  ISETP.GE.AND P4, PT, R8, UR24, PT ;  /* 0x0000001808007c0c */ /* 0x000fe2000bf86270 */
[----:B------:R-:W-:Y:S01]  /*5650*/  IMAD.IADD R11, R5, 0x1, -R8 ;  /* 0x00000001050b7824 */ /* 0x000fe200078e0a08 */
[----:B------:R-:W-:Y:S01]  /*5660*/  LOP3.LUT R36, R9, 0x19, R2, 0xfe, !PT ;  /* 0x0000001909247812 */ /* 0x000fe200078efe02 */
[----:B------:R-:W-:Y:S01]  /*5670*/  IMAD.IADD R8, R5, 0x1, -R4 ;  /* 0x0000000105087824 */ /* 0x000fe200078e0a04 */
[----:B------:R-:W-:-:S02]  /*5680*/  IABS R7, R7 ;  /* 0x0000000700077213 */ /* 0x000fc40000000000 */
[----:B------:R-:W-:Y:S02]  /*5690*/  IABS R11, R11 ;  /* 0x0000000b000b7213 */ /* 0x000fe40000000000 */
[----:B------:R-:W-:Y:S02]  /*56a0*/  I2FP.F32.S32 R7, R7 ;  /* 0x0000000700077245 */ /* 0x000fe40000201400 */
[----:B------:R-:W-:Y:S02]  /*56b0*/  IABS R8, R8 ;  /* 0x0000000800087213 */ /* 0x000fe40000000000 */
[----:B------:R-:W-:Y:S01]  /*56c0*/  I2FP.F32.S32 R11, R11 ;  /* 0x0000000b000b7245 */ /* 0x000fe20000201400 */
[C---:B------:R-:W-:Y:S01]  /*56d0*/  FFMA.FTZ R32, R7.reuse, -UR5, R12 ;  /* 0x8000000507207c23 */ /* 0x040fe2000801000c */
[----:B------:R-:W-:Y:S01]  /*56e0*/  FFMA.FTZ R6, R7, -UR5, R62 ;  /* 0x8000000507067c23 */ /* 0x000fe2000801003e */
[----:B------:R-:W-:Y:S01]  /*56f0*/  IMAD.IADD R7, R5, 0x1, -R20 ;  /* 0x0000000105077824 */ /* 0x000fe200078e0a14 */
[----:B------:R-:W-:Y:S01]  /*5700*/  I2FP.F32.S32 R8, R8 ;  /* 0x0000000800087245 */ /* 0x000fe20000201400 */
[----:B------:R-:W-:Y:S01]  /*5710*/  FFMA.FTZ R30, R11, -UR5, R60 ;  /* 0x800000050b1e7c23 */ /* 0x000fe2000801003c */
[----:B------:R-:W-:Y:S01]  /*5720*/  IMAD.IADD R11, R5, 0x1, -R36 ;  /* 0x00000001050b7824 */ /* 0x000fe200078e0a24 */
[----:B------:R-:W-:-:S02]  /*5730*/  ISETP.GE.AND P1, PT, R18, UR24, PT ;  /* 0x0000001812007c0c */ /* 0x000fc4000bf26270 */
[----:B------:R-:W-:Y:S01]  /*5740*/  IABS R7, R7 ;  /* 0x0000000700077213 */ /* 0x000fe20000000000 */
[----:B------:R-:W-:Y:S01]  /*5750*/  FFMA.FTZ R13, R8, -UR5, R13 ;  /* 0x80000005080d7c23 */ /* 0x000fe2000801000d */
[----:B------:R-:W-:Y:S02]  /*5760*/  LOP3.LUT R8, R9, 0x21, R2, 0xfe, !PT ;  /* 0x0000002109087812 */ /* 0x000fe400078efe02 */
[----:B------:R-:W-:Y:S02]  /*5770*/  I2FP.F32.S32 R7, R7 ;  /* 0x0000000700077245 */ /* 0x000fe40000201400 */
[----:B------:R-:W-:Y:S01]  /*5780*/  IABS R11, R11 ;  /* 0x0000000b000b7213 */ /* 0x000fe20000000000 */
[----:B------:R-:W-:Y:S01]  /*5790*/  IMAD.IADD R24, R5, 0x1, -R8 ;  /* 0x0000000105187824 */ /* 0x000fe200078e0a08 */
[----:B------:R-:W-:Y:S01]  /*57a0*/  LOP3.LUT R26, R9, 0x9, R2, 0xfe, !PT ;  /* 0x00000009091a7812 */ /* 0x000fe200078efe02 */
[----:B------:R-:W-:Y:S01]  /*57b0*/  FFMA.FTZ R22, R7, -UR5, R56 ;  /* 0x8000000507167c23 */ /* 0x000fe20008010038 */
[----:B------:R-:W-:Y:S01]  /*57c0*/  VIADD R7, R5, 0x8 ;  /* 0x0000000805077836 */ /* 0x000fe20000000000 */
[----:B------:R-:W-:-:S02]  /*57d0*/  ISETP.GE.AND P5, PT, R4, UR24, PT ;  /* 0x0000001804007c0c */ /* 0x000fc4000bfa6270 */
[----:B------:R-:W-:Y:S01]  /*57e0*/  IABS R24, R24 ;  /* 0x0000001800187213 */ /* 0x000fe20000000000 */
[----:B------:R-:W-:Y:S01]  /*57f0*/  IMAD.IADD R21, R7, 0x1, -R18 ;  /* 0x0000000107157824 */ /* 0x000fe200078e0a12 */
[----:B------:R-:W-:Y:S01]  /*5800*/  LOP3.LUT R12, R9, 0x20, R2, 0xfe, !PT ;  /* 0x00000020090c7812 */ /* 0x000fe200078efe02 */
[----:B------:R-:W-:Y:S01]  /*5810*/  IMAD.MOV.U32 R18, RZ, RZ, R11 ;  /* 0x000000ffff127224 */ /* 0x000fe200078e000b */
[----:B------:R-:W-:Y:S01]  /*5820*/  I2FP.F32.S32 R24, R24 ;  /* 0x0000001800187245 */ /* 0x000fe20000201400 */
[----:B------:R-:W-:Y:S01]  /*5830*/  IMAD.IADD R4, R7, 0x1, -R4 ;  /* 0x0000000107047824 */ /* 0x000fe200078e0a04 */
[----:B------:R-:W-:Y:S01]  /*5840*/  IABS R11, R21 ;  /* 0x00000015000b7213 */ /* 0x000fe20000000000 */
[--C-:B------:R-:W-:Y:S01]  /*5850*/  IMAD.IADD R28, R5, 0x1, -R26.reuse ;  /* 0x00000001051c7824 */ /* 0x100fe200078e0a1a */
[----:B------:R-:W-:Y:S01]  /*5860*/  ISETP.GE.AND P3, PT, R26, UR24, PT ;  /* 0x000000181a007c0c */ /* 0x000fe2000bf66270 */
[----:B------:R-:W-:Y:S01]  /*5870*/  FFMA.FTZ R49, R24, -UR5, R49 ;  /* 0x8000000518317c23 */ /* 0x000fe20008010031 */
[----:B------:R-:W-:Y:S01]  /*5880*/  I2FP.F32.S32 R11, R11 ;  /* 0x0000000b000b7245 */ /* 0x000fe20000201400 */
[----:B------:R-:W-:Y:S01]  /*5890*/  IMAD.IADD R26, R7, 0x1, -R26 ;  /* 0x00000001071a7824 */ /* 0x000fe200078e0a1a */
[----:B------:R-:W-:Y:S01]  /*58a0*/  IABS R4, R4 ;  /* 0x0000000400047213 */ /* 0x000fe20000000000 */
[----:B------:R-:W-:Y:S01]  /*58b0*/  IMAD.IADD R17, R5, 0x1, -R12 ;  /* 0x0000000105117824 */ /* 0x000fe200078e0a0c */
[----:B------:R-:W-:Y:S01]  /*58c0*/  LOP3.LUT R16, R9, 0x11, R2, 0xfe, !PT ;  /* 0x0000001109107812 */ /* 0x000fe200078efe02 */
[----:B------:R-:W-:Y:S01]  /*58d0*/  FFMA.FTZ R24, R11, -UR5, R14 ;  /* 0x800000050b187c23 */ /* 0x000fe2000801000e */
[----:B------:R-:W-:-:S02]  /*58e0*/  LOP3.LUT R14, R9, 0x28, R2, 0xfe, !PT ;  /* 0x00000028090e7812 */ /* 0x000fc400078efe02 */
[----:B------:R-:W-:Y:S01]  /*58f0*/  IABS R26, R26 ;  /* 0x0000001a001a7213 */ /* 0x000fe20000000000 */
[C---:B------:R-:W-:Y:S01]  /*5900*/  IMAD.IADD R10, R5.reuse, 0x1, -R16 ;  /* 0x00000001050a7824 */ /* 0x040fe200078e0a10 */
[----:B------:R-:W-:Y:S01]  /*5910*/  I2FP.F32.S32 R4, R4 ;  /* 0x0000000400047245 */ /* 0x000fe20000201400 */
[----:B------:R-:W-:Y:S01]  /*5920*/  IMAD.IADD R11, R5, 0x1, -R14 ;  /* 0x00000001050b7824 */ /* 0x000fe200078e0a0e */
[----:B------:R-:W-:Y:S02]  /*5930*/  IABS R28, R28 ;  /* 0x0000001c001c7213 */ /* 0x000fe40000000000 */
[----:B------:R-:W-:Y:S01]  /*5940*/  IABS R17, R17 ;  /* 0x0000001100117213 */ /* 0x000fe20000000000 */
[----:B------:R-:W-:Y:S01]  /*5950*/  FFMA.FTZ R15, R4, -UR5, R15 ;  /* 0x80000005040f7c23 */ /* 0x000fe2000801000f */
[----:B------:R-:W-:Y:S02]  /*5960*/  IABS R11, R11 ;  /* 0x0000000b000b7213 */ /* 0x000fe40000000000 */
[----:B------:R-:W-:Y:S01]  /*5970*/  ISETP.GE.AND P2, PT, R20, UR24, PT ;  /* 0x0000001814007c0c */ /* 0x000fe2000bf46270 */
[----:B------:R-:W-:Y:S01]  /*5980*/  IMAD.IADD R20, R7, 0x1, -R20 ;  /* 0x0000000107147824 */ /* 0x000fe200078e0a14 */
[----:B------:R-:W-:-:S02]  /*5990*/  FSEL R32, R32, -INF , !P1 ;  /* 0xff80000020207808 */ /* 0x000fc40004800000 */
[----:B------:R-:W-:Y:S02]  /*59a0*/  FSEL R24, R24, -INF , !P1 ;  /* 0xff80000018187808 */ /* 0x000fe40004800000 */
[----:B------:R-:W-:Y:S01]  /*59b0*/  ISETP.GE.AND P1, PT, R16, UR24, PT ;  /* 0x0000001810007c0c */ /* 0x000fe2000bf26270 */
[----:B------:R-:W-:Y:S01]  /*59c0*/  IMAD.IADD R16, R7, 0x1, -R16 ;  /* 0x0000000107107824 */ /* 0x000fe200078e0a10 */
[----:B------:R-:W-:Y:S02]  /*59d0*/  I2FP.F32.S32 R11, R11 ;  /* 0x0000000b000b7245 */ /* 0x000fe40000201400 */
[----:B------:R-:W-:Y:S02]  /*59e0*/  I2FP.F32.S32 R26, R26 ;  /* 0x0000001a001a7245 */ /* 0x000fe40000201400 */
[----:B------:R-:W-:Y:S01]  /*59f0*/  I2FP.F32.S32 R28, R28 ;  /* 0x0000001c001c7245 */ /* 0x000fe20000201400 */
[----:B------:R-:W-:Y:S01]  /*5a00*/  FFMA.FTZ R44, R11, -UR5, R44 ;  /* 0x800000050b2c7c23 */ /* 0x000fe2000801002c */
[----:B------:R-:W-:Y:S01]  /*5a10*/  LOP3.LUT R38, R9, 0x18, R2, 0xfe, !PT ;  /* 0x0000001809267812 */ /* 0x000fe200078efe02 */
[----:B------:R-:W-:Y:S01]  /*5a20*/  FFMA.FTZ R4, R26, -UR5, R63 ;  /* 0x800000051a047c23 */ /* 0x000fe2000801003f */
[----:B------:R-:W-:Y:S01]  /*5a30*/  I2FP.F32.S32 R17, R17 ;  /* 0x0000001100117245 */ /* 0x000fe20000201400 */
[----:B------:R-:W-:Y:S01]  /*5a40*/  IMAD.IADD R11, R7, 0x1, -R14 ;  /* 0x00000001070b7824 */ /* 0x000fe200078e0a0e */
[----:B------:R-:W-:Y:S01]  /*5a50*/  IABS R20, R20 ;  /* 0x0000001400147213 */ /* 0x000fe20000000000 */
[----:B------:R-:W-:Y:S01]  /*5a60*/  FFMA.FTZ R28, R28, -UR5, R61 ;  /* 0x800000051c1c7c23 */ /* 0x000fe2000801003d */
[----:B------:R-:W-:Y:S01]  /*5a70*/  IABS R10, R10 ;  /* 0x0000000a000a7213 */ /* 0x000fe20000000000 */
[----:B------:R-:W-:Y:S01]  /*5a80*/  FFMA.FTZ R48, R17, -UR5, R48 ;  /* 0x8000000511307c23 */ /* 0x000fe20008010030 */
[----:B------:R-:W-:Y:S01]  /*5a90*/  IABS R16, R16 ;  /* 0x0000001000107213 */ /* 0x000fe20000000000 */
[----:B------:R-:W-:Y:S01]  /*5aa0*/  IMAD.IADD R19, R5, 0x1, -R38 ;  /* 0x0000000105137824 */ /* 0x000fe200078e0a26 */
[----:B------:R-:W-:Y:S01]  /*5ab0*/  FSEL R34, R13, -INF , !P5 ;  /* 0xff8000000d227808 */ /* 0x000fe20006800000 */
[----:B------:R-:W-:Y:S01]  /*5ac0*/  IMAD.IADD R13, R7, 0x1, -R12 ;  /* 0x00000001070d7824 */ /* 0x000fe200078e0a0c */
[----:B------:R-:W-:Y:S01]  /*5ad0*/  FSEL R26, R15, -INF , !P5 ;  /* 0xff8000000f1a7808 */ /* 0x000fe20006800000 */
[----:B------:R-:W-:Y:S01]  /*5ae0*/  IMAD.IADD R15, R7, 0x1, -R38 ;  /* 0x00000001070f7824 */ /* 0x000fe200078e0a26 */
[----:B------:R-:W-:-:S02]  /*5af0*/  FSEL R30, R30, -INF , !P4 ;  /* 0xff8000001e1e7808 */ /* 0x000fc40006000000 */
[----:B------:R-:W-:Y:S02]  /*5b00*/  FSEL R6, R6, -INF , !P4 ;  /* 0xff80000006067808 */ /* 0x000fe40006000000 */
[----:B------:R-:W-:Y:S02]  /*5b10*/  I2FP.F32.S32 R17, R20 ;  /* 0x0000001400117245 */ /* 0x000fe40000201400 */
[----:B------:R-:W-:Y:S01]  /*5b20*/  ISETP.GE.AND P4, PT, R36, UR24, PT ;  /* 0x0000001824007c0c */ /* 0x000fe2000bf86270 */
[----:B------:R-:W-:Y:S01]  /*5b30*/  IMAD.IADD R36, R7, 0x1, -R36 ;  /* 0x0000000107247824 */ /* 0x000fe200078e0a24 */
[----:B------:R-:W-:Y:S02]  /*5b40*/  I2FP.F32.S32 R10, R10 ;  /* 0x0000000a000a7245 */ /* 0x000fe40000201400 */
[----:B------:R-:W-:Y:S01]  /*5b50*/  I2FP.F32.S32 R20, R16 ;  /* 0x0000001000147245 */ /* 0x000fe20000201400 */
[----:B------:R-:W-:Y:S01]  /*5b60*/  FFMA.FTZ R16, R17, -UR5, R58 ;  /* 0x8000000511107c23 */ /* 0x000fe2000801003a */
[----:B------:R-:W-:Y:S01]  /*5b70*/  IABS R13, R13 ;  /* 0x0000000d000d7213 */ /* 0x000fe20000000000 */
[----:B------:R-:W-:Y:S01]  /*5b80*/  FFMA.FTZ R10, R10, -UR5, R57 ;  /* 0x800000050a0a7c23 */ /* 0x000fe20008010039 */
[----:B------:R-:W-:Y:S01]  /*5b90*/  IABS R11, R11 ;  /* 0x0000000b000b7213 */ /* 0x000fe20000000000 */
[----:B------:R-:W-:Y:S01]  /*5ba0*/  FFMA.FTZ R20, R20, -UR5, R59 ;  /* 0x8000000514147c23 */ /* 0x000fe2000801003b */
[----:B------:R-:W-:-:S02]  /*5bb0*/  FSEL R28, R28, -INF , !P3 ;  /* 0xff8000001c1c7808 */ /* 0x000fc40005800000 */
[----:B------:R-:W-:Y:S02]  /*5bc0*/  FSEL R4, R4, -INF , !P3 ;  /* 0xff80000004047808 */ /* 0x000fe40005800000 */
[----:B------:R-:W-:Y:S02]  /*5bd0*/  IABS R15, R15 ;  /* 0x0000000f000f7213 */ /* 0x000fe40000000000 */
[----:B------:R-:W-:Y:S02]  /*5be0*/  ISETP.GE.AND P3, PT, R12, UR24, PT ;  /* 0x000000180c007c0c */ /* 0x000fe4000bf66270 */
[----:B------:R-:W-:Y:S02]  /*5bf0*/  IABS R12, R36 ;  /* 0x00000024000c7213 */ /* 0x000fe40000000000 */
[----:B------:R-:W-:Y:S02]  /*5c00*/  I2FP.F32.S32 R13, R13 ;  /* 0x0000000d000d7245 */ /* 0x000fe40000201400 */
[----:B------:R-:W-:-:S02]  /*5c10*/  I2FP.F32.S32 R11, R11 ;  /* 0x0000000b000b7245 */ /* 0x000fc40000201400 */
[----:B------:R-:W-:Y:S01]  /*5c20*/  I2FP.F32.S32 R15, R15 ;  /* 0x0000000f000f7245 */ /* 0x000fe20000201400 */
[----:B------:R-:W-:Y:S01]  /*5c30*/  FFMA.FTZ R224, R13, -UR5, R50 ;  /* 0x800000050de07c23 */ /* 0x000fe20008010032 */
[----:B------:R-:W-:Y:S01]  /*5c40*/  I2FP.F32.S32 R18, R18 ;  /* 0x0000001200127245 */ /* 0x000fe20000201400 */
[----:B------:R-:W-:Y:S01]  /*5c50*/  FFMA.FTZ R206, R11, -UR5, R46 ;  /* 0x800000050bce7c23 */ /* 0x000fe2000801002e */
[----:B------:R-:W-:Y:S02]  /*5c60*/  FSEL R22, R22, -INF , !P2 ;  /* 0xff80000016167808 */ /* 0x000fe40005000000 */
[----:B------:R-:W-:Y:S01]  /*5c70*/  FSEL R16, R16, -INF , !P2 ;  /* 0xff80000010107808 */ /* 0x000fe20005000000 */
[----:B------:R-:W-:Y:S01]  /*5c80*/  FFMA.FTZ R18, R18, -UR5, R53 ;  /* 0x8000000512127c23 */ /* 0x000fe20008010035 */
[----:B------:R-:W-:Y:S02]  /*5c90*/  I2FP.F32.S32 R12, R12 ;  /* 0x0000000c000c7245 */ /* 0x000fe40000201400 */
[----:B------:R-:W-:Y:S01]  /*5ca0*/  ISETP.GE.AND P2, PT, R8, UR24, PT ;  /* 0x0000001808007c0c */ /* 0x000fe2000bf46270 */
[----:B------:R-:W-:Y:S01]  /*5cb0*/  IMAD.IADD R8, R7, 0x1, -R8 ;  /* 0x0000000107087824 */ /* 0x000fe200078e0a08 */
[----:B------:R-:W-:Y:S01]  /*5cc0*/  FSEL R10, R10, -INF , !P1 ;  /* 0xff8000000a0a7808 */ /* 0x000fe20004800000 */
[----:B------:R-:W-:Y:S01]  /*5cd0*/  FFMA.FTZ R12, R12, -UR5, R55 ;  /* 0x800000050c0c7c23 */ /* 0x000fe20008010037 */
[----:B------:R-:W-:-:S02]  /*5ce0*/  FSEL R20, R20, -INF , !P1 ;  /* 0xff80000014147808 */ /* 0x000fc40004800000 */
[----:B------:R-:W-:Y:S02]  /*5cf0*/  ISETP.GE.AND P5, PT, R38, UR24, PT ;  /* 0x0000001826007c0c */ /* 0x000fe4000bfa6270 */
[----:B------:R-:W-:Y:S01]  /*5d00*/  ISETP.GE.AND P1, PT, R14, UR24, PT ;  /* 0x000000180e007c0c */ /* 0x000fe2000bf26270 */
[----:B------:R-:W-:Y:S01]  /*5d10*/  FFMA.FTZ R14, R15, -UR5, R54 ;  /* 0x800000050f0e7c23 */ /* 0x000fe20008010036 */
[----:B------:R-:W-:Y:S02]  /*5d20*/  IABS R19, R19 ;  /* 0x0000001300137213 */ /* 0x000fe40000000000 */
[C-C-:B------:R-:W-:Y:S02]  /*5d30*/  LOP3.LUT R50, R9.reuse, 0x29, R2.reuse, 0xfe, !PT ;  /* 0x0000002909327812 */ /* 0x140fe400078efe02 */
[C-C-:B------:R-:W-:Y:S02]  /*5d40*/  LOP3.LUT R46, R9.reuse, 0x30, R2.reuse, 0xfe, !PT ;  /* 0x00000030092e7812 */ /* 0x140fe400078efe02 */
[----:B------:R-:W-:Y:S01]  /*5d50*/  LOP3.LUT R38, R9, 0x31, R2, 0xfe, !PT ;  /* 0x0000003109267812 */ /* 0x000fe200078efe02 */
[----:B------:R-:W-:Y:S01]  /*5d60*/  IMAD.IADD R15, R5, 0x1, -R50 ;  /* 0x00000001050f7824 */ /* 0x000fe200078e0a32 */
[----:B------:R-:W-:Y:S01]  /*5d70*/  LOP3.LUT R36, R9, 0x38, R2, 0xfe, !PT ;  /* 0x0000003809247812 */ /* 0x000fe200078efe02 */
[----:B------:R-:W-:Y:S01]  /*5d80*/  IMAD.IADD R13, R5, 0x1, -R46 ;  /* 0x00000001050d7824 */ /* 0x000fe200078e0a2e */
[----:B------:R-:W-:Y:S01]  /*5d90*/  LOP3.LUT R54, R9, 0x39, R2, 0xfe, !PT ;  /* 0x0000003909367812 */ /* 0x000fe200078efe02 */
[C---:B------:R-:W-:Y:S01]  /*5da0*/  IMAD.IADD R11, R5.reuse, 0x1, -R38 ;  /* 0x00000001050b7824 */ /* 0x040fe200078e0a26 */
[----:B------:R-:W-:Y:S01]  /*5db0*/  I2FP.F32.S32 R19, R19 ;  /* 0x0000001300137245 */ /* 0x000fe20000201400 */
[C---:B------:R-:W-:Y:S01]  /*5dc0*/  IMAD.IADD R9, R5.reuse, 0x1, -R36 ;  /* 0x0000000105097824 */ /* 0x040fe200078e0a24 */
[----:B------:R-:W-:Y:S01]  /*5dd0*/  IABS R8, R8 ;  /* 0x0000000800087213 */ /* 0x000fe20000000000 */
[----:B------:R-:W-:Y:S01]  /*5de0*/  IMAD.IADD R5, R5, 0x1, -R54 ;  /* 0x0000000105057824 */ /* 0x000fe200078e0a36 */
[----:B------:R-:W-:Y:S01]  /*5df0*/  FSEL R18, R18, -INF , !P4 ;  /* 0xff80000012127808 */ /* 0x000fe20006000000 */
[----:B------:R-:W-:Y:S01]  /*5e00*/  FFMA.FTZ R52, R19, -UR5, R52 ;  /* 0x8000000513347c23 */ /* 0x000fe20008010034 */
[----:B------:R-:W-:-:S02]  /*5e10*/  FSEL R12, R12, -INF , !P4 ;  /* 0xff8000000c0c7808 */ /* 0x000fc40006000000 */
[----:B------:R-:W-:Y:S02]  /*5e20*/  I2FP.F32.S32 R8, R8 ;  /* 0x0000000800087245 */ /* 0x000fe40000201400 */
[----:B------:R-:W-:Y:S01]  /*5e30*/  ISETP.GE.AND P4, PT, R46, UR24, PT ;  /* 0x000000182e007c0c */ /* 0x000fe2000bf86270 */
[----:B------:R-:W-:Y:S01]  /*5e40*/  IMAD.IADD R46, R7, 0x1, -R46 ;  /* 0x00000001072e7824 */ /* 0x000fe200078e0a2e */
[----:B------:R-:W-:Y:S01]  /*5e50*/  IABS R5, R5 ;  /* 0x0000000500057213 */ /* 0x000fe20000000000 */
[----:B------:R-:W-:Y:S01]  /*5e60*/  FFMA.FTZ R51, R8, -UR5, R51 ;  /* 0x8000000508337c23 */ /* 0x000fe20008010033 */
[----:B------:R-:W-:Y:S02]  /*5e70*/  IABS R11, R11 ;  /* 0x0000000b000b7213 */ /* 0x000fe40000000000 */
[----:B------:R-:W-:Y:S02]  /*5e80*/  FSEL R8, R52, -INF , !P5 ;  /* 0xff80000034087808 */ /* 0x000fe40006800000 */
[----:B------:R-:W-:-:S02]  /*5e90*/  IABS R46, R46 ;  /* 0x0000002e002e7213 */ /* 0x000fc40000000000 */
[----:B------:R-:W-:Y:S02]  /*5ea0*/  I2FP.F32.S32 R52, R5 ;  /* 0x0000000500347245 */ /* 0x000fe40000201400 */
[----:B------:R-:W-:Y:S02]  /*5eb0*/  FSEL R240, R48, -INF , !P3 ;  /* 0xff80000030f07808 */ /* 0x000fe40005800000 */
[----:B------:R-:W-:Y:S01]  /*5ec0*/  FMNMX3.FTZ R5, R32, R34, R30, !PT ;  /* 0x0000002220057276 */ /* 0x000fe2000781001e */
[----:B------:R-:W-:Y:S01]  /*5ed0*/  FFMA.FTZ R52, R52, -UR5, R77 ;  /* 0x8000000534347c23 */ /* 0x000fe2000801004d */
[----:B------:R-:W-:Y:S02]  /*5ee0*/  I2FP.F32.S32 R48, R11 ;  /* 0x0000000b00307245 */ /* 0x000fe40000201400 */
[----:B------:R-:W-:Y:S02]  /*5ef0*/  I2FP.F32.S32 R11, R46 ;  /* 0x0000002e000b7245 */ /* 0x000fe40000201400 */
[----:B------:R-:W-:Y:S01]  /*5f00*/  FSEL R14, R14, -INF , !P5 ;  /* 0xff8000000e0e7808 */ /* 0x000fe20006800000 */
[----:B------:R-:W-:Y:S01]  /*5f10*/  FFMA.FTZ R41, R48, -UR5, R41 ;  /* 0x8000000530297c23 */ /* 0x000fe20008010029 */
[----:B------:R-:W-:Y:S01]  /*5f20*/  FMNMX3.FTZ R5, R5, R28, R22, !PT ;  /* 0x0000001c05057276 */ /* 0x000fe20007810016 */
[----:B------:R-:W-:Y:S01]  /*5f30*/  FFMA.FTZ R42, R11, -UR5, R42 ;  /* 0x800000050b2a7c23 */ /* 0x000fe2000801002a */
[----:B------:R-:W-:Y:S01]  /*5f40*/  ISETP.GE.AND P5, PT, R50, UR24, PT ;  /* 0x0000001832007c0c */ /* 0x000fe2000bfa6270 */
[----:B------:R-:W-:Y:S01]  /*5f50*/  IMAD.IADD R50, R7, 0x1, -R50 ;  /* 0x0000000107327824 */ /* 0x000fe200078e0a32 */
[----:B------:R-:W-:-:S02]  /*5f60*/  IABS R15, R15 ;  /* 0x0000000f000f7213 */ /* 0x000fc40000000000 */
[----:B------:R-:W-:Y:S02]  /*5f70*/  IABS R13, R13 ;  /* 0x0000000d000d7213 */ /* 0x000fe40000000000 */
[----:B------:R-:W-:Y:S02]  /*5f80*/  FSEL R224, R224, -INF , !P3 ;  /* 0xff800000e0e07808 */ /* 0x000fe40005800000 */
[----:B------:R-:W-:Y:S02]  /*5f90*/  FSEL R238, R49, -INF , !P2 ;  /* 0xff80000031ee7808 */ /* 0x000fe40005000000 */
[----:B------:R-:W-:Y:S02]  /*5fa0*/  FSEL R222, R51, -INF , !P2 ;  /* 0xff80000033de7808 */ /* 0x000fe40005000000 */
[----:B------:R-:W-:Y:S02]  /*5fb0*/  FMNMX3.FTZ R11, R5, R10, R8, !PT ;  /* 0x0000000a050b7276 */ /* 0x000fe40007810008 */
[----:B------:R-:W-:Y:S01]  /*5fc0*/  ISETP.GE.AND P3, PT, R38, UR24, PT ;  /* 0x0000001826007c0c */ /* 0x000fe2000bf66270 */
[C---:B------:R-:W-:Y:S01]  /*5fd0*/  IMAD.IADD R38, R7.reuse, 0x1, -R38 ;  /* 0x0000000107267824 */ /* 0x040fe200078e0a26 */
[----:B------:R-:W-:Y:S01]  /*5fe0*/  ISETP.GE.AND P2, PT, R36, UR24, PT ;  /* 0x0000001824007c0c */ /* 0x000fe2000bf46270 */
[C---:B------:R-:W-:Y:S01]  /*5ff0*/  IMAD.IADD R36, R7.reuse, 0x1, -R36 ;  /* 0x0000000107247824 */ /* 0x040fe200078e0a24 */
[----:B------:R-:W-:Y:S01]  /*6000*/  FSEL R234, R44, -INF , !P1 ;  /* 0xff8000002cea7808 */ /* 0x000fe20004800000 */
[----:B------:R-:W-:Y:S01]  /*6010*/  IMAD.IADD R7, R7, 0x1, -R54 ;  /* 0x0000000107077824 */ /* 0x000fe200078e0a36 */
[----:B------:R-:W-:-:S02]  /*6020*/  IABS R9, R9 ;  /* 0x0000000900097213 */ /* 0x000fc40000000000 */
[----:B------:R-:W-:Y:S02]  /*6030*/  FMNMX3.FTZ R5, R24, R26, R6, !PT ;  /* 0x0000001a18057276 */ /* 0x000fe40007810006 */
[----:B------:R-:W-:Y:S02]  /*6040*/  I2FP.F32.S32 R44, R15 ;  /* 0x0000000f002c7245 */ /* 0x000fe40000201400 */
[----:B------:R-:W-:Y:S02]  /*6050*/  I2FP.F32.S32 R13, R13 ;  /* 0x0000000d000d7245 */ /* 0x000fe40000201400 */
[----:B------:R-:W-:Y:S01]  /*6060*/  IABS R50, R50 ;  /* 0x0000003200327213 */ /* 0x000fe20000000000 */
[----:B------:R-:W-:Y:S01]  /*6070*/  FFMA.FTZ R44, R44, -UR5, R45 ;  /* 0x800000052c2c7c23 */ /* 0x000fe2000801002d */
[----:B------:R-:W-:Y:S01]  /*6080*/  I2FP.F32.S32 R9, R9 ;  /* 0x0000000900097245 */ /* 0x000fe20000201400 */
[----:B------:R-:W-:Y:S01]  /*6090*/  FFMA.FTZ R13, R13, -UR5, R40 ;  /* 0x800000050d0d7c23 */ /* 0x000fe20008010028 */
[----:B------:R-:W-:-:S02]  /*60a0*/  FMNMX3.FTZ R5, R5, R4, R16, !PT ;  /* 0x0000000405057276 */ /* 0x000fc40007810010 */
[----:B------:R-:W-:Y:S01]  /*60b0*/  IABS R38, R38 ;  /* 0x0000002600267213 */ /* 0x000fe20000000000 */
[----:B------:R-:W-:Y:S01]  /*60c0*/  FFMA.FTZ R9, R9, -UR5, R76 ;  /* 0x8000000509097c23 */ /* 0x000fe2000801004c */
[----:B------:R-:W-:Y:S02]  /*60d0*/  IABS R36, R36 ;  /* 0x0000002400247213 */ /* 0x000fe40000000000 */
[----:B------:R-:W-:Y:S02]  /*60e0*/  I2FP.F32.S32 R50, R50 ;  /* 0x0000003200327245 */ /* 0x000fe40000201400 */
[----:B------:R-:W-:Y:S02]  /*60f0*/  FMNMX3.FTZ R11, R11, R18, R240, !PT ;  /* 0x000000120b0b7276 */ /* 0x000fe400078100f0 */
[----:B------:R-:W-:Y:S01]  /*6100*/  FMNMX3.FTZ R5, R5, R20, R14, !PT ;  /* 0x0000001405057276 */ /* 0x000fe2000781000e */
[----:B------:R-:W-:Y:S01]  /*6110*/  FFMA.FTZ R47, R50, -UR5, R47 ;  /* 0x80000005322f7c23 */ /* 0x000fe2000801002f */
[----:B------:R-:W-:-:S02]  /*6120*/  I2FP.F32.S32 R38, R38 ;  /* 0x0000002600267245 */ /* 0x000fc40000201400 */
[----:B------:R-:W-:Y:S02]  /*6130*/  I2FP.F32.S32 R15, R36 ;  /* 0x00000024000f7245 */ /* 0x000fe40000201400 */
[----:B------:R-:W-:Y:S01]  /*6140*/  IABS R7, R7 ;  /* 0x0000000700077213 */ /* 0x000fe20000000000 */
[----:B------:R-:W-:Y:S01]  /*6150*/  FFMA.FTZ R43, R38, -UR5, R43 ;  /* 0x80000005262b7c23 */ /* 0x000fe2000801002b */
[----:B------:R-:W-:Y:S01]  /*6160*/  FSEL R228, R44, -INF , !P5 ;  /* 0xff8000002ce47808 */ /* 0x000fe20006800000 */
[----:B------:R-:W-:Y:S01]  /*6170*/  FFMA.FTZ R78, R15, -UR5, R78 ;  /* 0x800000050f4e7c23 */ /* 0x000fe2000801004e */
[----:B------:R-:W-:Y:S02]  /*6180*/  FSEL R216, R13, -INF , !P4 ;  /* 0xff8000000dd87808 */ /* 0x000fe40006000000 */
[----:B------:R-:W-:Y:S02]  /*6190*/  FMNMX3.FTZ R11, R11, R238, R234, !PT ;  /* 0x000000ee0b0b7276 */ /* 0x000fe400078100ea */
[----:B------:R-:W-:-:S02]  /*61a0*/  FSEL R206, R206, -INF , !P1 ;  /* 0xff800000cece7808 */ /* 0x000fc40004800000 */
[----:B------:R-:W-:Y:S02]  /*61b0*/  FMNMX3.FTZ R5, R5, R12, R224, !PT ;  /* 0x0000000c05057276 */ /* 0x000fe400078100e0 */
[----:B------:R-:W-:Y:S02]  /*61c0*/  FSEL R210, R9, -INF , !P2 ;  /* 0xff80000009d27808 */ /* 0x000fe40005000000 */
[----:B------:R-:W-:Y:S02]  /*61d0*/  I2FP.F32.S32 R36, R7 ;  /* 0x0000000700247245 */ /* 0x000fe40000201400 */
[----:B------:R-:W-:Y:S02]  /*61e0*/  ISETP.GE.AND P1, PT, R54, UR24, PT ;  /* 0x0000001836007c0c */ /* 0x000fe4000bf26270 */
[----:B------:R-:W-:Y:S01]  /*61f0*/  FSEL R214, R41, -INF , !P3 ;  /* 0xff80000029d67808 */ /* 0x000fe20005800000 */
[----:B------:R-:W-:Y:S01]  /*6200*/  FFMA.FTZ R36, R36, -UR5, R79 ;  /* 0x8000000524247c23 */ /* 0x000fe2000801004f */
[----:B------:R-:W-:-:S02]  /*6210*/  FMNMX3.FTZ R9, R11, R228, R216, !PT ;  /* 0x000000e40b097276 */ /* 0x000fc400078100d8 */
[----:B------:R-:W-:Y:S02]  /*6220*/  FSEL R212, R47, -INF , !P5 ;  /* 0xff8000002fd47808 */ /* 0x000fe40006800000 */
[----:B------:R-:W-:Y:S02]  /*6230*/  FSEL R208, R42, -INF , !P4 ;  /* 0xff8000002ad07808 */ /* 0x000fe40006000000 */
[----:B------:R-:W-:Y:S02]  /*6240*/  FMNMX3.FTZ R5, R5, R222, R206, !PT ;  /* 0x000000de05057276 */ /* 0x000fe400078100ce */
[----:B------:R-:W-:Y:S02]  /*6250*/  FSEL R209, R52, -INF , !P1 ;  /* 0xff80000034d17808 */ /* 0x000fe40004800000 */
[----:B------:R-:W-:Y:S02]  /*6260*/  FMNMX3.FTZ R38, R9, R214, R210, !PT ;  /* 0x000000d609267276 */ /* 0x000fe400078100d2 */
[----:B------:R-:W-:-:S02]  /*6270*/  FSEL R204, R43, -INF , !P3 ;  /* 0xff8000002bcc7808 */ /* 0x000fc40005800000 */
[----:B------:R-:W-:Y:S02]  /*6280*/  FSEL R203, R78, -INF , !P2 ;  /* 0xff8000004ecb7808 */ /* 0x000fe40005000000 */
[----:B------:R-:W-:Y:S02]  /*6290*/  FMNMX3.FTZ R5, R5, R212, R208, !PT ;  /* 0x000000d405057276 */ /* 0x000fe400078100d0 */
[----:B------:R-:W-:Y:S02]  /*62a0*/  FMNMX.FTZ R7, R209, R38, !PT ;  /* 0x00000026d1077209 */ /* 0x000fe40007810000 */
[----:B------:R-:W-:Y:S02]  /*62b0*/  FSEL R202, R36, -INF , !P1 ;  /* 0xff80000024ca7808 */ /* 0x000fe40004800000 */
[----:B------:R-:W-:Y:S01]  /*62c0*/  FMNMX3.FTZ R5, R5, R204, R203, !PT ;  /* 0x000000cc05057276 */ /* 0x000fe200078100cb */
[----:B------:R-:W2:Y:S01]  /*62d0*/  SHFL.BFLY PT, R38, R7, 0x2, 0x1f ;  /* 0x0c401f0007267f89 */ /* 0x000ea200000e0000 */
[----:B------:R-:W-:-:S02]  /*62e0*/  SEL R198, R3, 0xffffffe0, !P6 ;  /* 0xffffffe003c67807 */ /* 0x000fc40007000000 */
[----:B------:R-:W-:Y:S02]  /*62f0*/  FMNMX.FTZ R11, R202, R5, !PT ;  /* 0x00000005ca0b7209 */ /* 0x000fe40007810000 */
[----:B------:R-:W-:-:S03]  /*6300*/  LOP3.LUT R221, R84, 0x200, R85, 0xf8, !PT ;  /* 0x0000020054dd7812 */ /* 0x000fc600078ef855 */
[----:B------:R-:W3:Y:S01]  /*6310*/  SHFL.BFLY PT, R36, R11, 0x2, 0x1f ;  /* 0x0c401f000b247f89 */ /* 0x000ee200000e0000 */
[----:B------:R-:W-:-:S05]  /*6320*/  LEA R221, R221, UR6, 0x1 ;  /* 0x00000006dddd7c11 */ /* 0x000fca000f8e08ff */
[----:B------:R-:W-:Y:S01]  /*6330*/  IMAD.IADD R200, R198, 0x1, R221 ;  /* 0x00000001c6c87824 */ /* 0x000fe200078e02dd */
[----:B------:R-:W-:Y:S01]  /*6340*/  LDSM.16.MT88.4 R156, [R221+0x10000] ;  /* 0x01000000dd9c783b */ /* 0x000fe20000004200 */
[----:B------:R-:W-:-:S03]  /*6350*/  VIADD R199, R221, 0x10040 ;  /* 0x00010040ddc77836 */ /* 0x000fc60000000000 */
[----:B------:R-:W-:Y:S04]  /*6360*/  LDSM.16.MT88.4 R40, [R200+0x10000] ;  /* 0x01000000c828783b */ /* 0x000fe80000004200 */
[----:B------:R-:W-:Y:S01]  /*6370*/  LDSM.16.MT88.4 R72, [R200+0x12000] ;  /* 0x01200000c848783b */ /* 0x000fe20000004200 */
[----:B--2---:R-:W-:-:S03]  /*6380*/  FMNMX.FTZ R9, R7, R38, !PT ;  /* 0x0000002607097209 */ /* 0x004fc60007810000 */
[----:B------:R-:W-:Y:S04]  /*6390*/  LDSM.16.MT88.4 R104, [R200+0x14000] ;  /* 0x01400000c868783b */ /* 0x000fe80000004200 */
[----:B------:R-:W2:Y:S01]  /*63a0*/  SHFL.BFLY PT, R164, R9, 0x1, 0x1f ;  /* 0x0c201f0009a47f89 */ /* 0x000ea200000e0000 */
[----:B---3--:R-:W-:-:S03]  /*63b0*/  FMNMX.FTZ R36, R11, R36, !PT ;  /* 0x000000240b247209 */ /* 0x008fc60007810000 */
[----:B------:R-:W-:Y:S04]  /*63c0*/  LDSM.16.MT88.4 R136, [R200+0x16000] ;  /* 0x01600000c888783b */ /* 0x000fe80000004200 */
[----:B------:R-:W3:Y:S04]  /*63d0*/  SHFL.BFLY PT, R5, R36, 0x1, 0x1f ;  /* 0x0c201f0024057f89 */ /* 0x000ee800000e0000 */
[----:B------:R-:W-:Y:S04]  /*63e0*/  LDSM.16.MT88.4 R64, [R221+0x12000] ;  /* 0x01200000dd40783b */ /* 0x000fe80000004200 */
[----:B------:R-:W-:Y:S04]  /*63f0*/  LDSM.16.MT88.4 R96, [R221+0x14000] ;  /* 0x01400000dd60783b */ /* 0x000fe80000004200 */
[----:B------:R-:W-:Y:S01]  /*6400*/  LDSM.16.MT88.4 R128, [R221+0x16000] ;  /* 0x01600000dd80783b */ /* 0x000fe20000004200 */
[----:B--2---:R-:W-:-:S03]  /*6410*/  FMNMX.FTZ R164, R9, R164, !PT ;  /* 0x000000a409a47209 */ /* 0x004fc60007810000 */
[----:B------:R-:W-:Y:S01]  /*6420*/  LDSM.16.MT88.4 R180, [R200+0x16800] ;  /* 0x01680000c8b4783b */ /* 0x000fe20000004200 */
[C---:B------:R-:W-:Y:S01]  /*6430*/  FSETP.NEU.FTZ.AND P1, PT, R164.reuse, -INF , PT ;  /* 0xff800000a400780b */ /* 0x040fe20003f3d000 */
[----:B-1----:R-:W-:Y:S02]  /*6440*/  FMUL.FTZ R211, R164, UR4 ;  /* 0x00000004a4d37c20 */ /* 0x002fe40008410000 */
[----:B------:R-:W-:Y:S01]  /*6450*/  LDSM.16.MT88.4 R176, [R221+0x10800] ;  /* 0x01080000ddb0783b */ /* 0x000fe20000004200 */
[----:B---3--:R-:W-:Y:S02]  /*6460*/  FMNMX.FTZ R3, R36, R5, !PT ;  /* 0x0000000524037209 */ /* 0x008fe40007810000 */
[----:B------:R-:W-:Y:S02]  /*6470*/  FSEL R211, R211, RZ, P1 ;  /* 0x000000ffd3d37208 */ /* 0x000fe40000800000 */
[C---:B------:R-:W-:Y:S01]  /*6480*/  FSETP.NEU.FTZ.AND P1, PT, R3.reuse, -INF , PT ;  /* 0xff8000000300780b */ /* 0x040fe20003f3d000 */
[----:B------:R-:W-:-:S02]  /*6490*/  FMUL.FTZ R205, R3, UR4 ;  /* 0x0000000403cd7c20 */ /* 0x000fc40008410000 */
        /* <DEDUP_REMOVED lines=9> */
[----:B------:R-:W-:Y:S02]  /*6530*/  VIADD R4, R221, 0x10000 ;  /* 0x00010000dd047836 */ /* 0x000fe40000000000 */
[--C-:B------:R-:W-:Y:S01]  /*6540*/  FFMA.FTZ R191, R6, UR4, -R205.reuse ;  /* 0x0000000406bf7c23 */ /* 0x100fe200080108cd */
[--C-:B------:R-:W-:Y:S01]  /*6550*/  FFMA.FTZ R195, R24, UR4, -R205.reuse ;  /* 0x0000000418c37c23 */ /* 0x100fe200080108cd */
[----:B------:R-:W-:Y:S01]  /*6560*/  FFMA.FTZ R194, R26, UR4, -R205 ;  /* 0x000000041ac27c23 */ /* 0x000fe200080108cd */
[----:B------:R-:W-:Y:S01]  /*6570*/  @P0 VIADD R199, R4, 0xffffffc0 ;  /* 0xffffffc004c70836 */ /* 0x000fe20000000000 */
[----:B------:R-:W1:Y:S01]  /*6580*/  MUFU.EX2 R196, R196 ;  /* 0x000000c400c47308 */ /* 0x000e620000000800 */
[----:B------:R-:W-:Y:S01]  /*6590*/  LDSM.16.MT88.4 R8, [R200+0x10800] ;  /* 0x01080000c808783b */ /* 0x000fe20000004200 */
[----:B------:R-:W-:Y:S01]  /*65a0*/  FFMA.FTZ R184, R18, UR4, -R211 ;  /* 0x0000000412b87c23 */ /* 0x000fe200080108d3 */
[----:B------:R-:W-:Y:S01]  /*65b0*/  IMAD.IADD R198, R198, 0x1, R199 ;  /* 0x00000001c6c67824 */ /* 0x000fe200078e02c7 */
[----:B------:R-:W-:Y:S01]  /*65c0*/  MUFU.EX2 R193, R193 ;  /* 0x000000c100c17308 */ /* 0x000fe20000000800 */
[----:B------:R-:W2:Y:S01]  /*65d0*/  LDSM.16.MT88.4 R48, [R199] ;  /* 0x00000000c730783b */ /* 0x000ea20000004200 */
[----:B------:R-:W-:Y:S01]  /*65e0*/  FFMA.FTZ R187, R16, UR4, -R205 ;  /* 0x0000000410bb7c23 */ /* 0x000fe200080108cd */
[----:B------:R-:W-:Y:S01]  /*65f0*/  FFMA.FTZ R189, R22, UR4, -R211 ;  /* 0x0000000416bd7c23 */ /* 0x000fe200080108d3 */
[----:B------:R-:W3:Y:S01]  /*6600*/  MUFU.EX2 R192, R192 ;  /* 0x000000c000c07308 */ /* 0x000ee20000000800 */
[----:B------:R-:W4:Y:S01]  /*6610*/  LDSM.16.MT88.4 R56, [R198] ;  /* 0x00000000c638783b */ /* 0x000f220000004200 */
[--C-:B------:R-:W-:Y:S01]  /*6620*/  FFMA.FTZ R186, R20, UR4, -R205.reuse ;  /* 0x0000000414ba7c23 */ /* 0x100fe200080108cd */
[--C-:B------:R-:W-:Y:S01]  /*6630*/  FFMA.FTZ R167, R14, UR4, -R205.reuse ;  /* 0x000000040ea77c23 */ /* 0x100fe200080108cd */
[----:B------:R-:W-:Y:S01]  /*6640*/  MUFU.EX2 R195, R195 ;  /* 0x000000c300c37308 */ /* 0x000fe20000000800 */
[----:B------:R-:W5:Y:S01]  /*6650*/  LDSM.16.MT88.4 R80, [R199+0x2000] ;  /* 0x00200000c750783b */ /* 0x000f620000004200 */
[----:B-1----:R-:W-:Y:S01]  /*6660*/  F2FP.BF16.F32.PACK_AB R148, R196, R197 ;  /* 0x000000c5c494723e */ /* 0x002fe200000010ff */
[--C-:B------:R-:W-:Y:S01]  /*6670*/  FFMA.FTZ R166, R12, UR4, -R205.reuse ;  /* 0x000000040ca67c23 */ /* 0x100fe200080108cd */
[----:B------:R-:W1:Y:S01]  /*6680*/  MUFU.EX2 R194, R194 ;  /* 0x000000c200c27308 */ /* 0x000e620000000800 */
[----:B------:R-:W5:Y:S01]  /*6690*/  LDSM.16.MT88.4 R88, [R198+0x2000] ;  /* 0x00200000c658783b */ /* 0x000f620000004200 */
[--C-:B------:R-:W-:Y:S01]  /*66a0*/  FFMA.FTZ R207, R224, UR4, -R205.reuse ;  /* 0x00000004e0cf7c23 */ /* 0x100fe200080108cd */
[--C-:B------:R-:W-:Y:S01]  /*66b0*/  FFMA.FTZ R201, R206, UR4, -R205.reuse ;  /* 0x00000004cec97c23 */ /* 0x100fe200080108cd */
[----:B------:R-:W-:Y:S01]  /*66c0*/  MUFU.EX2 R191, R191 ;  /* 0x000000bf00bf7308 */ /* 0x000fe20000000800 */
[----:B------:R-:W5:Y:S01]  /*66d0*/  LDSM.16.MT88.4 R112, [R199+0x4000] ;  /* 0x00400000c770783b */ /* 0x000f620000004200 */
[----:B---3--:R-:W-:Y:S01]  /*66e0*/  F2FP.BF16.F32.PACK_AB R150, R192, R193 ;  /* 0x000000c1c096723e */ /* 0x008fe200000010ff */
[--C-:B------:R-:W-:Y:S01]  /*66f0*/  FFMA.FTZ R212, R212, UR4, -R205.reuse ;  /* 0x00000004d4d47c23 */ /* 0x100fe200080108cd */
[----:B------:R-:W3:Y:S01]  /*6700*/  MUFU.EX2 R190, R190 ;  /* 0x000000be00be7308 */ /* 0x000ee20000000800 */
[----:B------:R-:W5:Y:S01]  /*6710*/  LDSM.16.MT88.4 R120, [R198+0x4000] ;  /* 0x00400000c678783b */ /* 0x000f620000004200 */
[----:B------:R-:W-:Y:S01]  /*6720*/  FFMA.FTZ R222, R222, UR4, -R205 ;  /* 0x00000004dede7c23 */ /* 0x000fe200080108cd */
[----:B------:R-:W-:Y:S01]  /*6730*/  FFMA.FTZ R241, R209, UR4, -R211 ;  /* 0x00000004d1f17c23 */ /* 0x000fe200080108d3 */
[----:B------:R-:W-:Y:S01]  /*6740*/  MUFU.EX2 R189, R189 ;  /* 0x000000bd00bd7308 */ /* 0x000fe20000000800 */
[----:B------:R-:W5:Y:S01]  /*6750*/  LDSM.16.MT88.4 R144, [R199+0x6000] ;  /* 0x00600000c790783b */ /* 0x000f620000004200 */
[----:B-1----:R-:W-:Y:S01]  /*6760*/  F2FP.BF16.F32.PACK_AB R149, R194, R195 ;  /* 0x000000c3c295723e */ /* 0x002fe200000010ff */
[--C-:B------:R-:W-:Y:S01]  /*6770*/  FFMA.FTZ R204, R204, UR4, -R205.reuse ;  /* 0x00000004cccc7c23 */ /* 0x100fe200080108cd */
[----:B------:R-:W1:Y:S01]  /*6780*/  MUFU.EX2 R188, R188 ;  /* 0x000000bc00bc7308 */ /* 0x000e620000000800 */
[----:B------:R-:W1:Y:S01]  /*6790*/  LDSM.16.MT88.4 R4, [R198+0x6000] ;  /* 0x00600000c604783b */ /* 0x000e620000004200 */
[--C-:B------:R-:W-:Y:S01]  /*67a0*/  FFMA.FTZ R239, R202, UR4, -R205.reuse ;  /* 0x00000004caef7c23 */ /* 0x100fe200080108cd */
[----:B------:R-:W-:Y:S01]  /*67b0*/  FFMA.FTZ R203, R203, UR4, -R205 ;  /* 0x00000004cbcb7c23 */ /* 0x000fe200080108cd */
[----:B------:R-:W-:Y:S01]  /*67c0*/  MUFU.EX2 R185, R185 ;  /* 0x000000b900b97308 */ /* 0x000fe20000000800 */
[----:B------:R-:W1:Y:S01]  /*67d0*/  LDSM.16.MT88.4 R16, [R200+0x12800] ;  /* 0x01280000c810783b */ /* 0x000e620000004200 */
[----:B---3--:R-:W-:Y:S01]  /*67e0*/  F2FP.BF16.F32.PACK_AB R151, R190, R191 ;  /* 0x000000bfbe97723e */ /* 0x008fe200000010ff */
[----:B------:R-:W-:Y:S01]  /*67f0*/  FADD.FTZ R196, R197, R196 ;  /* 0x000000c4c5c47221 */ /* 0x000fe20000010000 */
[----:B------:R-:W-:Y:S01]  /*6800*/  MUFU.EX2 R184, R184 ;  /* 0x000000b800b87308 */ /* 0x000fe20000000800 */
[----:B------:R-:W3:Y:S01]  /*6810*/  LDSM.16.MT88.4 R12, [R200+0x14800] ;  /* 0x01480000c80c783b */ /* 0x000ee20000004200 */
[----:B------:R-:W-:Y:S01]  /*6820*/  FADD.FTZ R194, R195, R194 ;  /* 0x000000c2c3c27221 */ /* 0x000fe20000010000 */
[----:B------:R-:W-:Y:S01]  /*6830*/  FADD.FTZ R193, R193, R196 ;  /* 0x000000c4c1c17221 */ /* 0x000fe20000010000 */
[----:B------:R-:W-:Y:S01]  /*6840*/  MUFU.EX2 R187, R187 ;  /* 0x000000bb00bb7308 */ /* 0x000fe20000000800 */
[C---:B------:R-:W-:Y:S01]  /*6850*/  HMMA.16816.F32.BF16 R36, R148.reuse, R40, RZ ;  /* 0x000000289424723c */ /* 0x040fe200000418ff */
[----:B------:R-:W3:Y:S01]  /*6860*/  LDSM.16.MT88.4 R24, [R221+0x14800] ;  /* 0x01480000dd18783b */ /* 0x000ee20000004200 */
[----:B------:R-:W-:Y:S01]  /*6870*/  FADD.FTZ R191, R191, R194 ;  /* 0x000000c2bfbf7221 */ /* 0x000fe20000010000 */
[----:B------:R-:W1:Y:S01]  /*6880*/  MUFU.EX2 R186, R186 ;  /* 0x000000ba00ba7308 */ /* 0x000e620000000800 */
[----:B------:R-:W-:Y:S01]  /*6890*/  FADD.FTZ R192, R192, R193 ;  /* 0x000000c1c0c07221 */ /* 0x000fe20000010000 */
[----:B------:R-:W-:Y:S01]  /*68a0*/  LDSM.16.MT88.4 R172, [R199+0x800] ;  /* 0x00080000c7ac783b */ /* 0x000fe20000004200 */
[----:B------:R-:W-:Y:S01]  /*68b0*/  FADD.FTZ R190, R190, R191 ;  /* 0x000000bfbebe7221 */ /* 0x000fe20000010000 */
[----:B------:R-:W-:Y:S01]  /*68c0*/  MUFU.EX2 R167, R167 ;  /* 0x000000a700a77308 */ /* 0x000fe20000000800 */
[C---:B------:R-:W-:Y:S01]  /*68d0*/  HMMA.16816.F32.BF16 R40, R148.reuse, R42, RZ ;  /* 0x0000002a9428723c */ /* 0x040fe200000418ff */
[----:B------:R-:W-:Y:S02]  /*68e0*/  LDSM.16.MT88.4 R168, [R198+0x800] ;  /* 0x00080000c6a8783b */ /* 0x000fe40000004200 */
[----:B------:R-:W1:Y:S02]  /*68f0*/  MUFU.EX2 R166, R166 ;  /* 0x000000a600a67308 */ /* 0x000e640000000800 */
        /* <DEDUP_REMOVED lines=17> */
[C---:B----4-:R-:W-:Y:S08]  /*6a10*/  HMMA.16816.F32.BF16 R52, R148.reuse, R56, RZ ;  /* 0x000000389434723c */ /* 0x050ff000000418ff */
        /* <DEDUP_REMOVED lines=21> */
[----:B-1----:R-:W-:Y:S01]  /*6b70*/  HMMA.16816.F32.BF16 R152, R148, R4, RZ ;  /* 0x000000049498723c */ /* 0x002fe200000418ff */
[----:B------:R-:W-:Y:S01]  /*6b80*/  F2FP.BF16.F32.PACK_AB R4, R188, R189 ;  /* 0x000000bdbc04723e */ /* 0x000fe200000010ff */
[----:B------:R-:W-:Y:S01]  /*6b90*/  FADD.FTZ R189, R189, R192 ;  /* 0x000000c0bdbd7221 */ /* 0x000fe20000010000 */
[----:B------:R-:W-:Y:S01]  /*6ba0*/  F2FP.BF16.F32.PACK_AB R5, R186, R187 ;  /* 0x000000bbba05723e */ /* 0x000fe200000010ff */
[----:B------:R-:W-:-:S02]  /*6bb0*/  FADD.FTZ R187, R187, R190 ;  /* 0x000000bebbbb7221 */ /* 0x000fc40000010000 */
[----:B------:R-:W-:Y:S02]  /*6bc0*/  FADD.FTZ R188, R188, R189 ;  /* 0x000000bdbcbc7221 */ /* 0x000fe40000010000 */
[----:B------:R-:W-:Y:S01]  /*6bd0*/  HMMA.16816.F32.BF16 R148, R148, R6, RZ ;  /* 0x000000069494723c */ /* 0x000fe200000418ff */
[----:B------:R-:W-:Y:S01]  /*6be0*/  F2FP.BF16.F32.PACK_AB R6, R184, R185 ;  /* 0x000000b9b806723e */ /* 0x000fe200000010ff */
[----:B------:R-:W-:Y:S01]  /*6bf0*/  FADD.FTZ R186, R186, R187 ;  /* 0x000000bbbaba7221 */ /* 0x000fe20000010000 */
[----:B------:R-:W-:Y:S01]  /*6c00*/  F2FP.BF16.F32.PACK_AB R7, R166, R167 ;  /* 0x000000a7a607723e */ /* 0x000fe200000010ff */
        /* <DEDUP_REMOVED lines=29> */
[----:B------:R-:W5:Y:S04]  /*6de0*/  MUFU.EX2 R180, R180 ;  /* 0x000000b400b47308 */ /* 0x000f680000000800 */
[----:B------:R-:W-:Y:S01]  /*6df0*/  MUFU.EX2 R183, R183 ;  /* 0x000000b700b77308 */ /* 0x000fe20000000800 */
[C---:B------:R-:W-:Y:S03]  /*6e00*/  HMMA.16816.F32.BF16 R160, R4.reuse, R176, R160 ;  /* 0x000000b004a0723c */ /* 0x040fe600000418a0 */
[----:B------:R-:W2:Y:S05]  /*6e10*/  MUFU.EX2 R182, R182 ;  /* 0x000000b600b67308 */ /* 0x000eaa0000000800 */
        /* <DEDUP_REMOVED lines=20> */
[C---:B-1----:R-:W-:Y:S08]  /*6f60*/  HMMA.16816.F32.BF16 R140, R4.reuse, R8, R140 ;  /* 0x00000008048c723c */ /* 0x042ff0000004188c */
[C---:B------:R-:W-:Y:S01]  /*6f70*/  HMMA.16816.F32.BF16 R144, R4.reuse, R10, R144 ;  /* 0x0000000a0490723c */ /* 0x040fe20000041890 */
[----:B------:R-:W1:Y:S07]  /*6f80*/  LDSM.16.MT88.4 R8, [R200+0x17000] ;  /* 0x01700000c808783b */ /* 0x000e6e0000004200 */
[C---:B----4-:R-:W-:Y:S08]  /*6f90*/  HMMA.16816.F32.BF16 R152, R4.reuse, R24, R152 ;  /* 0x000000180498723c */ /* 0x050ff00000041898 */
[----:B------:R-:W-:Y:S01]  /*6fa0*/  HMMA.16816.F32.BF16 R148, R4, R26, R148 ;  /* 0x0000001a0494723c */ /* 0x000fe20000041894 */
[----:B-----5:R-:W-:Y:S01]  /*6fb0*/  F2FP.BF16.F32.PACK_AB R4, R180, R181 ;  /* 0x000000b5b404723e */ /* 0x020fe200000010ff */
[----:B------:R-:W-:Y:S01]  /*6fc0*/  LDSM.16.MT88.4 R24, [R221+0x15000] ;  /* 0x01500000dd18783b */ /* 0x000fe20000004200 */
[----:B--2---:R-:W-:Y:S01]  /*6fd0*/  F2FP.BF16.F32.PACK_AB R6, R182, R183 ;  /* 0x000000b7b606723e */ /* 0x004fe200000010ff */
[----:B------:R-:W-:Y:S01]  /*6fe0*/  FADD.FTZ R181, R181, R184 ;  /* 0x000000b8b5b57221 */ /* 0x000fe20000010000 */
[----:B------:R-:W-:Y:S01]  /*6ff0*/  F2FP.BF16.F32.PACK_AB R5, R206, R207 ;  /* 0x000000cfce05723e */ /* 0x000fe200000010ff */
[----:B------:R-:W-:Y:S01]  /*7000*/  FADD.FTZ R207, R207, R166 ;  /* 0x000000a6cfcf7221 */ /* 0x000fe20000010000 */
[----:B------:R-:W-:Y:S01]  /*7010*/  F2FP.BF16.F32.PACK_AB R7, R212, R201 ;  /* 0x000000c9d407723e */ /* 0x000fe200000010ff */
[----:B------:R-:W-:-:S02]  /*7020*/  FADD.FTZ R180, R180, R181 ;  /* 0x000000b5b4b47221 */ /* 0x000fc40000010000 */
[----:B------:R-:W-:-:S04]  /*7030*/  FADD.FTZ R206, R206, R207 ;  /* 0x000000cfcece7221 */ /* 0x000fc80000010000 */
[----:B------:R-:W-:Y:S01]  /*7040*/  HMMA.16816.F32.BF16 R68, R4, R16, R68 ;  /* 0x000000100444723c */ /* 0x000fe20000041844 */
[----:B------:R-:W-:-:S04]  /*7050*/  FADD.FTZ R201, R201, R206 ;  /* 0x000000cec9c97221 */ /* 0x000fc80000010000 */
[----:B------:R-:W-:-:S03]  /*7060*/  FADD.FTZ R212, R212, R201 ;  /* 0x000000c9d4d47221 */ /* 0x000fc60000010000 */
        /* <DEDUP_REMOVED lines=34> */
[----:B------:R-:W3:Y:S01]  /*7290*/  MUFU.EX2 R178, R178 ;  /* 0x000000b200b27308 */ /* 0x000ee20000000800 */
        /* <DEDUP_REMOVED lines=21> */
[----:B--2---:R-:W-:Y:S01]  /*73f0*/  F2FP.BF16.F32.PACK_AB R5, R204, R179 ;  /* 0x000000b3cc05723e */ /* 0x004fe200000010ff */
[----:B------:R-:W-:Y:S01]  /*7400*/  FADD.FTZ R179, R179, R212 ;  /* 0x000000d4b3b37221 */ /* 0x000fe20000010000 */
[----:B------:R-:W-:-:S03]  /*7410*/  F2FP.BF16.F32.PACK_AB R7, R239, R202 ;  /* 0x000000caef07723e */ /* 0x000fc600000010ff */
[----:B------:R-:W-:-:S04]  /*7420*/  FADD.FTZ R179, R204, R179 ;  /* 0x000000b3ccb37221 */ /* 0x000fc80000010000 */
[----:B------:R-:W-:Y:S01]  /*7430*/  HMMA.16816.F32.BF16 R68, R4, R8, R68 ;  /* 0x000000080444723c */ /* 0x000fe20000041844 */
[----:B------:R-:W-:-:S04]  /*7440*/  FADD.FTZ R202, R202, R179 ;  /* 0x000000b3caca7221 */ /* 0x000fc80000010000 */
[----:B------:R-:W-:-:S03]  /*7450*/  FADD.FTZ R239, R239, R202 ;  /* 0x000000caefef7221 */ /* 0x000fc60000010000 */
        /* <DEDUP_REMOVED lines=46> */
[----:B------:R-:W1:Y:S01]  /*7740*/  LDCU.64 UR6, c[0x0][0x4e0] ;  /* 0x00009c00ff0677ac */ /* 0x000e620008000a00 */
[----:B------:R-:W-:Y:S01]  /*7750*/  IMAD.U32 R234, RZ, RZ, UR18 ;  /* 0x00000012ffea7e24 */ /* 0x000fe2000f8e00ff */
[----:B------:R-:W-:Y:S01]  /*7760*/  MOV R216, 0x20 ;  /* 0x0000002000d87802 */ /* 0x000fe20000000f00 */
[----:B------:R-:W-:Y:S01]  /*7770*/  VIADD R228, R221, 0x10000 ;  /* 0x00010000dde47836 */ /* 0x000fe20000000000 */
[----:B------:R-:W-:Y:S02]  /*7780*/  ULEA UR8, UR20, UR24, 0x6 ;  /* 0x0000001814087291 */ /* 0x000fe4000f8e30ff */
[----:B------:R-:W-:Y:S01]  /*7790*/  SEL R216, R216, 0xffffffe0, !P6 ;  /* 0xffffffe0d8d87807 */ /* 0x000fe20007000000 */
[----:B------:R-:W-:Y:S02]  /*77a0*/  UISETP.NE.U32.AND UP1, UPT, UR12, URZ, UPT ;  /* 0x000000ff0c00728c */ /* 0x000fe4000bf25070 */
[----:B------:R-:W-:Y:S01]  /*77b0*/  USHF.L.U32 UR28, UR18, 0x6, URZ ;  /* 0x00000006121c7899 */ /* 0x000fe200080006ff */
[----:B------:R-:W-:Y:S01]  /*77c0*/  IADD3 R5, PT, PT, R0, UR8, R165 ;  /* 0x0000000800057c10 */ /* 0x000fe2000fffe0a5 */
[----:B------:R-:W-:Y:S01]  /*77d0*/  IMAD.MOV.U32 R0, RZ, RZ, R3 ;  /* 0x000000ffff007224 */ /* 0x000fe200078e0003 */
[----:B------:R-:W-:Y:S01]  /*77e0*/  MOV R165, R164 ;  /* 0x000000a400a57202 */ /* 0x000fe20000000f00 */
[----:B------:R-:W-:Y:S01]  /*77f0*/  UMOV UR25, 0x400 ;  /* 0x0000040000197882 */ /* 0x000fe20000000000 */
[----:B------:R-:W-:Y:S01]  /*7800*/  IADD3 R5, PT, PT, R5, -UR21, -R2 ;  /* 0x8000001505057c10 */ /* 0x000fe2000fffe802 */
[----:B------:R-:W-:Y:S01]  /*7810*/  UISETP.NE.AND.EX UP1, UPT, UR13, URZ, UPT, UP1 ;  /* 0x000000ff0d00728c */ /* 0x000fe2000bf25310 */
[----:B------:R-:W-:Y:S01]  /*7820*/  IADD3 R216, PT, PT, R216, R221, RZ ;  /* 0x000000ddd8d87210 */ /* 0x000fe20007ffe0ff */
[----:B------:R-:W2:Y:S02]  /*7830*/  LDCU UR24, c[0x0][0x440] ;  /* 0x00008800ff1877ac */ /* 0x000ea40008000800 */
[----:B------:R-:W-:Y:S01]  /*7840*/  IMAD R234, R234, -0x40, R5 ;  /* 0xffffffc0eaea7824 */ /* 0x000fe200078e0205 */
[----:B-1----:R-:W-:Y:S01]  /*7850*/  UISETP.NE.U32.AND UP0, UPT, UR6, URZ, UPT ;  /* 0x000000ff0600728c */ /* 0x002fe2000bf05070 */
[----:B------:R-:W1:Y:S02]  /*7860*/  S2UR UR6, SR_CgaCtaId ;  /* 0x00000000000679c3 */ /* 0x000e640000008800 */
[----:B------:R-:W-:Y:S01]  /*7870*/  VIADD R234, R234, 0x88 ;  /* 0x00000088eaea7836 */ /* 0x000fe20000000000 */
[----:B------:R-:W3:Y:S01]  /*7880*/  LDCU UR4, c[0x0][0x45c] ;  /* 0x00008b80ff0477ac */ /* 0x000ee20008000800 */
[----:B------:R-:W-:-:S02]  /*7890*/  UISETP.NE.AND.EX UP0, UPT, UR7, URZ, UPT, UP0 ;  /* 0x000000ff0700728c */ /* 0x000fc4000bf05300 */
[----:B------:R-:W-:Y:S01]  /*78a0*/  UIADD3 UR7, UPT, UPT, UR18, -0x2, URZ ;  /* 0xfffffffe12077890 */ /* 0x000fe2000fffe0ff */
[----:B------:R-:W4:Y:S01]  /*78b0*/  LDCU UR17, c[0x0][0x3c4] ;  /* 0x00007880ff1177ac */ /* 0x000f220008000800 */
[----:B------:R-:W2:Y:S01]  /*78c0*/  LDCU UR16, c[0x0][0x3bc] ;  /* 0x00007780ff1077ac */ /* 0x000ea20008000800 */
[----:B------:R-:W2:Y:S01]  /*78d0*/  LDCU.64 UR10, c[0x0][0x3c0] ;  /* 0x00007800ff0a77ac */ /* 0x000ea20008000a00 */
[----:B------:R-:W2:Y:S01]  /*78e0*/  LDCU.64 UR8, c[0x0][0x3b8] ;  /* 0x00007700ff0877ac */ /* 0x000ea20008000a00 */
[----:B------:R-:W2:Y:S01]  /*78f0*/  LDCU.64 UR12, c[0x0][0x3a0] ;  /* 0x00007400ff0c77ac */ /* 0x000ea20008000a00 */
[----:B------:R-:W2:Y:S01]  /*7900*/  LDCU.64 UR14, c[0x0][0x3a8] ;  /* 0x00007500ff0e77ac */ /* 0x000ea20008000a00 */
[----:B------:R-:W-:Y:S02]  /*7910*/  UIADD3 UR27, UPT, UPT, -UR18, 0x1, URZ ;  /* 0x00000001121b7890 */ /* 0x000fe4000fffe1ff */
[----:B------:R-:W-:Y:S02]  /*7920*/  UIADD3 UR28, UPT, UPT, UR28, -0x40, URZ ;  /* 0xffffffc01c1c7890 */ /* 0x000fe4000fffe0ff */
[----:B-1-3--:R-:W-:-:S12]  /*7930*/  ULEA UR6, UR6, UR25, 0x18 ;  /* 0x0000001906067291 */ /* 0x00afd8000f8ec0ff */
.L_x_3413:
[----:B------:R-:W-:Y:S01]  /*7940*/  PLOP3.LUT P2, PT, PT, PT, UP1, 0x80, 0x8 ;  /* 0x000000000008781c */ /* 0x000fe20003f4f018 */
[----:B------:R-:W1:Y:S01]  /*7950*/  @!UP1 LDCU UR18, c[0x0][0x3c0] ;  /* 0x00007800ff1297ac */ /* 0x000e620008000800 */
[----:B------:R-:W3:Y:S01]  /*7960*/  S2R R220, SR_TID.X ;  /* 0x0000000000dc7919 */ /* 0x000ee20000002100 */
[----:B------:R-:W-:Y:S01]  /*7970*/  PLOP3.LUT P1, PT, PT, PT, UP1, 0x80, 0x8 ;  /* 0x000000000008781c */ /* 0x000fe20003f2f018 */
[----:B------:R-:W-:Y:S04]  /*7980*/  DEPBAR.LE SB0, 0x0 ;  /* 0x000080000000791a */ /* 0x000fe80000000000 */
[----:B------:R-:W-:Y:S01]  /*7990*/  BAR.SYNC.DEFER_BLOCKING 0x0 ;  /* 0x0000000000007b1d */ /* 0x000fe20000010000 */
[----:B------:R-:W-:Y:S01]  /*79a0*/  PLOP3.LUT P0, PT, PT, PT, UP1, 0x80, 0x8 ;  /* 0x000000000008781c */ /* 0x000fe20003f0f018 */
[----:B------:R-:W-:Y:S02]  /*79b0*/  IMAD.MOV.U32 R3, RZ, RZ, R236 ;  /* 0x000000ffff037224 */ /* 0x000fe400078e00ec */
[----:B------:R-:W-:Y:S01]  /*79c0*/  IMAD.MOV.U32 R2, RZ, RZ, R237 ;  /* 0x000000ffff027224 */ /* 0x000fe200078e00ed */
[----:B-1----:R-:W-:Y:S01]  /*79d0*/  @!UP1 USHF.L.U32 UR25, UR18, 0x6, URZ ;  /* 0x0000000612199899 */ /* 0x002fe200080006ff */
[C---:B---3--:R-:W-:Y:S01]  /*79e0*/  LOP3.LUT R235, R220.reuse, 0x38, RZ, 0xc0, !PT ;  /* 0x00000038dceb7812 */ /* 0x048fe200078ec0ff */
[----:B------:R-:W-:Y:S01]  /*79f0*/  @!UP1 UMOV UR26, URZ ;  /* 0x000000ff001a9c82 */ /* 0x000fe20008000000 */
[----:B------:R-:W-:Y:S01]  /*7a00*/  IMAD.SHL.U32 R164, R220, 0x8, RZ ;  /* 0x00000008dca47824 */ /* 0x000fe200078e00ff */
[----:B------:R-:W-:Y:S04]  /*7a10*/  @!UP1 UIADD3 UR26, UP2, UPT, URZ, -UR26, URZ ;  /* 0x8000001aff1a9290 */ /* 0x000fe8000ff5e0ff */
[----:B------:R-:W-:Y:S01]  /*7a20*/  LOP3.LUT R235, R235, 0x1f8, R164, 0x78, !PT ;  /* 0x000001f8ebeb7812 */ /* 0x000fe200078e78a4 */
[----:B------:R-:W-:Y:S04]  /*7a30*/  @!UP1 UIADD3.X UR25, UPT, UPT, URZ, ~UR25, URZ, UP2, !UPT ;  /* 0x80000019ff199290 */ /* 0x000fe800097fe4ff */
[----:B------:R-:W-:Y:S02]  /*7a40*/  @!UP1 USHF.R.S64 UR26, UR26, 0x1f, UR25 ;  /* 0x0000001f1a1a9899 */ /* 0x000fe40008001019 */
[----:B------:R-:W-:Y:S04]  /*7a50*/  IMAD.U32 R5, RZ, RZ, UR25 ;  /* 0x00000019ff057e24 */ /* 0x000fe8000f8e00ff */
[----:B------:R-:W-:Y:S04]  /*7a60*/  @!P2 IADD3 R4, P2, PT, R236, UR26, RZ ;  /* 0x0000001aec04ac10 */ /* 0x000fe8000ff5e0ff */
[----:B------:R-:W-:Y:S01]  /*7a70*/  @!P1 LEA.HI.X.SX32 R237, R5, R237, 0x1, P2 ;  /* 0x000000ed05ed9211 */ /* 0x000fe200010f0eff */
[----:B------:R-:W-:Y:S01]  /*7a80*/  @!P0 IMAD.MOV.U32 R236, RZ, RZ, R4 ;  /* 0x000000ffffec8224 */ /* 0x000fe200078e0004 */
[----:B------:R-:W-:Y:S07]  /*7a90*/  BRA.U !UP1, `(.L_x_3410) ;  /* 0x0000000109f87547 */ /* 0x000fee000b800000 */
        /* <DEDUP_REMOVED lines=30> */
[----:B--2---:R-:W-:Y:S01]  /*7c80*/  UMOV UR18, UR10 ;  /* 0x0000000a00127c82 */ /* 0x004fe20008000000 */
        /* <DEDUP_REMOVED lines=31> */
.L_x_3410:
[----:B------:R-:W-:Y:S01]  /*7e80*/  LOP3.LUT R218, R164, 0x38, RZ, 0xc0, !PT ;  /* 0x00000038a4da7812 */ /* 0x000fe200078ec0ff */
[----:B------:R-:W-:Y:S01]  /*7e90*/  IMAD.SHL.U32 R212, R220, 0x20, RZ ;  /* 0x00000020dcd47824 */ /* 0x000fe200078e00ff */
[----:B------:R-:W-:Y:S01]  /*7ea0*/  LOP3.LUT R235, R235, 0x1e00, R164, 0xf8, !PT ;  /* 0x00001e00ebeb7812 */ /* 0x000fe200078ef8a4 */
[----:B------:R-:W-:Y:S01]  /*7eb0*/  USHF.L.U32 UR25, UR18, 0x5, URZ ;  /* 0x0000000512197899 */ /* 0x000fe200080006ff */
[C---:B--2---:R-:W-:Y:S01]  /*7ec0*/  ISETP.GE.AND P4, PT, R218.reuse, UR24, PT ;  /* 0x00000018da007c0c */ /* 0x044fe2000bf86270 */
[----:B----4-:R-:W-:Y:S01]  /*7ed0*/  USHF.L.U64.HI UR18, UR18, 0x5, UR17 ;  /* 0x0000000512127899 */ /* 0x010fe20008010211 */
[----:B------:R-:W-:Y:S01]  /*7ee0*/  LOP3.LUT R233, R218, 0x40, RZ, 0xfc, !PT ;  /* 0x00000040dae97812 */ /* 0x000fe200078efcff */
[----:B------:R-:W-:Y:S01]  /*7ef0*/  IMAD.SHL.U32 R3, R220, 0x40, RZ ;  /* 0x00000040dc037824 */ /* 0x000fe200078e00ff */
[----:B------:R-:W-:Y:S01]  /*7f00*/  LEA R235, R235, UR6, 0x1 ;  /* 0x00000006ebeb7c11 */ /* 0x000fe2000f8e08ff */
[----:B------:R-:W-:Y:S01]  /*7f10*/  IMAD.MOV.U32 R222, RZ, RZ, 0x20 ;  /* 0x00000020ffde7424 */ /* 0x000fe200078e00ff */
[----:B------:R-:W-:Y:S01]  /*7f20*/  ISETP.GE.AND P3, PT, R233, UR24, PT ;  /* 0x00000018e9007c0c */ /* 0x000fe2000bf66270 */
[----:B------:R-:W-:Y:S01]  /*7f30*/  UIADD3 UR27, UPT, UPT, UR27, 0x1, URZ ;  /* 0x000000011b1b7890 */ /* 0x000fe2000fffe0ff */
[C---:B------:R-:W-:Y:S02]  /*7f40*/  LOP3.LUT R232, R218.reuse, 0x80, RZ, 0xfc, !PT ;  /* 0x00000080dae87812 */ /* 0x040fe400078efcff */
[----:B------:R-:W-:Y:S01]  /*7f50*/  LOP3.LUT R229, R218, 0xc0, RZ, 0xfc, !PT ;  /* 0x000000c0dae57812 */ /* 0x000fe200078efcff */
[----:B------:R-:W-:Y:S01]  /*7f60*/  UISETP.NE.AND UP2, UPT, UR27, URZ, UPT ;  /* 0x000000ff1b00728c */ /* 0x000fe2000bf45270 */
[----:B------:R-:W-:Y:S01]  /*7f70*/  ISETP.GE.AND P2, PT, R232, UR24, PT ;  /* 0x00000018e8007c0c */ /* 0x000fe2000bf46270 */
[----:B------:R-:W-:Y:S01]  /*7f80*/  @!PT LDS RZ, [RZ] ;  /* 0x00000000fffff984 */ /* 0x000fe20000000800 */
[----:B------:R-:W-:Y:S01]  /*7f90*/  @!PT LDS RZ, [RZ] ;  /* 0x00000000fffff984 */ /* 0x000fe20000000800 */
[----:B------:R-:W-:Y:S01]  /*7fa0*/  @!PT LDS RZ, [RZ] ;  /* 0x00000000fffff984 */ /* 0x000fe20000000800 */
[----:B------:R-:W-:Y:S01]  /*7fb0*/  @!P4 LDGSTS.E.BYPASS.LTC128B.128 [R235+0x10000], desc[UR22][R236.64] ;  /* 0x10000000ecebcfae */ /* 0x000fe2000b981a16 */
[----:B------:R-:W-:Y:S02]  /*7fc0*/  ISETP.GE.AND P1, PT, R229, UR24, PT ;  /* 0x00000018e5007c0c */ /* 0x000fe4000bf26270 */
[----:B------:R-:W-:Y:S01]  /*7fd0*/  LOP3.LUT R219, R212, 0x7c00, RZ, 0xc0, !PT ;  /* 0x00007c00d4db7812 */ /* 0x000fe200078ec0ff */
[----:B------:R-:W-:Y:S01]  /*7fe0*/  @P4 STS.128 [R235+0x10000], RZ ;  /* 0x010000ffeb004388 */ /* 0x000fe20000000c00 */
[----:B------:R-:W-:Y:S02]  /*7ff0*/  IADD3 R212, P0, PT, R236, UR25, RZ ;  /* 0x00000019ecd47c10 */ /* 0x000fe4000ff1e0ff */
[--C-:B------:R-:W-:Y:S01]  /*8000*/  SHF.R.U32.HI R217, RZ, 0x1, R220.reuse ;  /* 0x00000001ffd97819 */ /* 0x100fe200000116dc */
[----:B------:R-:W-:Y:S01]  /*8010*/  @!PT LDS RZ, [RZ] ;  /* 0x00000000fffff984 */ /* 0x000fe20000000800 */
[----:B------:R-:W-:Y:S01]  /*8020*/  @!PT LDS RZ, [RZ] ;  /* 0x00000000fffff984 */ /* 0x000fe20000000800 */
[----:B------:R-:W-:Y:S01]  /*8030*/  @!PT LDS RZ, [RZ] ;  /* 0x00000000fffff984 */ /* 0x000fe20000000800 */
[----:B------:R-:W-:Y:S01]  /*8040*/  @!P3 LDGSTS.E.BYPASS.LTC128B.128 [R235+0x12000], desc[UR22][R236.64+0x80] ;  /* 0x12000080ecebbfae */ /* 0x000fe2000b981a16 */
[----:B------:R-:W-:Y:S02]  /*8050*/  IADD3.X R213, PT, PT, R237, UR18, RZ, P0, !PT ;  /* 0x00000012edd57c10 */ /* 0x000fe400087fe4ff */
[----:B------:R-:W-:Y:S01]  /*8060*/  IADD3 R242, P0, PT, R212, UR25, RZ ;  /* 0x00000019d4f27c10 */ /* 0x000fe2000ff1e0ff */
[----:B------:R-:W-:Y:S01]  /*8070*/  @P3 STS.128 [R235+0x12000], RZ ;  /* 0x012000ffeb003388 */ /* 0x000fe20000000c00 */
[--C-:B------:R-:W-:Y:S02]  /*8080*/  LOP3.LUT R169, R218, 0x1c0, R3.reuse, 0xf8, !PT ;  /* 0x000001c0daa97812 */ /* 0x100fe400078ef803 */
[----:B------:R-:W-:Y:S01]  /*8090*/  IADD3.X R243, PT, PT, R213, UR18, RZ, P0, !PT ;  /* 0x00000012d5f37c10 */ /* 0x000fe200087fe4ff */
[----:B------:R-:W-:Y:S01]  /*80a0*/  @!PT LDS RZ, [RZ] ;  /* 0x00000000fffff984 */ /* 0x000fe20000000800 */
[----:B------:R-:W-:Y:S01]  /*80b0*/  @!PT LDS RZ, [RZ] ;  /* 0x00000000fffff984 */ /* 0x000fe20000000800 */
[----:B------:R-:W-:Y:S01]  /*80c0*/  @!PT LDS RZ, [RZ] ;  /* 0x00000000fffff984 */ /* 0x000fe20000000800 */
[----:B------:R-:W-:Y:S01]  /*80d0*/  @!P2 LDGSTS.E.BYPASS.LTC128B.128 [R235+0x14000], desc[UR22][R236.64+0x100] ;  /* 0x14000100ecebafae */ /* 0x000fe2000b981a16 */
[----:B------:R-:W-:Y:S02]  /*80e0*/  IADD3 R214, P0, PT, R242, UR25, RZ ;  /* 0x00000019f2d67c10 */ /* 0x000fe4000ff1e0ff */
[----:B------:R-:W-:Y:S01]  /*80f0*/  LOP3.LUT R224, R3, 0x400, RZ, 0xc0, !PT ;  /* 0x0000040003e07812 */ /* 0x000fe200078ec0ff */
[----:B------:R-:W-:Y:S01]  /*8100*/  @P2 STS.128 [R235+0x14000], RZ ;  /* 0x014000ffeb002388 */ /* 0x000fe20000000c00 */
[----:B------:R-:W-:Y:S02]  /*8110*/  IADD3.X R215, PT, PT, R243, UR18, RZ, P0, !PT ;  /* 0x00000012f3d77c10 */ /* 0x000fe400087fe4ff */
[----:B------:R-:W-:Y:S01]  /*8120*/  LOP3.LUT R2, R217, 0x8, RZ, 0xc0, !PT ;  /* 0x00000008d9027812 */ /* 0x000fe200078ec0ff */
[----:B------:R-:W-:Y:S01]  /*8130*/  @!PT LDS RZ, [RZ] ;  /* 0x00000000fffff984 */ /* 0x000fe20000000800 */
[----:B------:R-:W-:Y:S01]  /*8140*/  @!PT LDS RZ, [RZ] ;  /* 0x00000000fffff984 */ /* 0x000fe20000000800 */
[----:B------:R-:W-:Y:S01]  /*8150*/  @!PT LDS RZ, [RZ] ;  /* 0x00000000fffff984 */ /* 0x000fe20000000800 */
[----:B------:R-:W-:Y:S01]  /*8160*/  @!P1 LDGSTS.E.BYPASS.LTC128B.128 [R235+0x16000], desc[UR22][R236.64+0x180] ;  /* 0x16000180eceb9fae */ /* 0x000fe2000b981a16 */
[----:B------:R-:W-:Y:S02]  /*8170*/  LOP3.LUT R3, R219, 0x200, R3, 0xf8, !PT ;  /* 0x00000200db037812 */ /* 0x000fe400078ef803 */
[----:B------:R-:W-:Y:S01]  /*8180*/  LOP3.LUT R167, R169, 0x8, R220, 0x78, !PT ;  /* 0x00000008a9a77812 */ /* 0x000fe200078e78dc */
[----:B------:R-:W-:Y:S01]  /*8190*/  @P1 STS.128 [R235+0x16000], RZ ;  /* 0x016000ffeb001388 */ /* 0x000fe20000000c00 */
[----:B------:R-:W-:Y:S02]  /*81a0*/  LOP3.LUT R2, R3, R169, R2, 0xf6, !PT ;  /* 0x000000a903027212 */ /* 0x000fe400078ef602 */
[----:B------:R-:W-:Y:S01]  /*81b0*/  LOP3.LUT P0, RZ, R220, 0x2, RZ, 0xc0, !PT ;  /* 0x00000002dcff7812 */ /* 0x000fe2000780c0ff */
[----:B------:R-:W-:Y:S01]  /*81c0*/  @!PT LDS RZ, [RZ] ;  /* 0x00000000fffff984 */ /* 0x000fe20000000800 */
[----:B------:R-:W-:Y:S01]  /*81d0*/  @!PT LDS RZ, [RZ] ;  /* 0x00000000fffff984 */ /* 0x000fe20000000800 */
[----:B------:R-:W-:Y:S01]  /*81e0*/  @!PT LDS RZ, [RZ] ;  /* 0x00000000fffff984 */ /* 0x000fe20000000800 */
[----:B------:R-:W-:Y:S01]  /*81f0*/  @!P4 LDGSTS.E.BYPASS.LTC128B.128 [R235+0x10800], desc[UR22][R212.64] ;  /* 0x10800000d4ebcfae */ /* 0x000fe2000b981a16 */
[----:B------:R-:W-:Y:S01]  /*8200*/  IMAD R224, R167, 0x2, R224 ;  /* 0x00000002a7e07824 */ /* 0x000fe200078e02e0 */
[----:B------:R-:W-:Y:S01]  /*8210*/  LEA R225, R2, UR6, 0x1 ;  /* 0x0000000602e17c11 */ /* 0x000fe2000f8e08ff */
[----:B------:R-:W-:Y:S01]  /*8220*/  IMAD.MOV.U32 R2, RZ, RZ, 0x40 ;  /* 0x00000040ff027424 */ /* 0x000fe200078e00ff */
[----:B------:R-:W-:Y:S01]  /*8230*/  @P4 STS.128 [R235+0x10800], RZ ;  /* 0x010800ffeb004388 */ /* 0x000fe20000000c00 */
[----:B------:R-:W-:Y:S01]  /*8240*/  SEL R222, R222, 0xffffffe0, !P0 ;  /* 0xffffffe0dede7807 */ /* 0x000fe20004000000 */
[----:B------:R-:W-:Y:S01]  /*8250*/  VIADD R3, R224, UR6 ;  /* 0x00000006e0037c36 */ /* 0x000fe20008000000 */
[----:B------:R-:W-:Y:S01]  /*8260*/  LOP3.LUT P0, RZ, R220, 0x4, RZ, 0xc0, !PT ;  /* 0x00000004dcff7812 */ /* 0x000fe2000780c0ff */
[----:B------:R-:W-:Y:S01]  /*8270*/  @!PT LDS RZ, [RZ] ;  /* 0x00000000fffff984 */ /* 0x000fe20000000800 */
[----:B------:R-:W-:Y:S01]  /*8280*/  @!PT LDS RZ, [RZ] ;  /* 0x00000000fffff984 */ /* 0x000fe20000000800 */
[----:B------:R-:W-:Y:S01]  /*8290*/  @!PT LDS RZ, [RZ] ;  /* 0x00000000fffff984 */ /* 0x000fe20000000800 */
[----:B------:R-:W-:Y:S02]  /*82a0*/  @!P3 LDGSTS.E.BYPASS.LTC128B.128 [R235+0x12800], desc[UR22][R212.64+0x80] ;  /* 0x12800080d4ebbfae */ /* 0x000fe4000b981a16 */
[--C-:B------:R-:W-:Y:S01]  /*82b0*/  IMAD.IADD R223, R222, 0x1, R225.reuse ;  /* 0x00000001dedf7824 */ /* 0x100fe200078e02e1 */
[----:B------:R-:W-:Y:S01]  /*82c0*/  SEL R2, R2, 0xffffffc0, !P0 ;  /* 0xffffffc002027807 */ /* 0x000fe20004000000 */
[----:B------:R-:W-:Y:S01]  /*82d0*/  @P3 STS.128 [R235+0x12800], RZ ;  /* 0x012800ffeb003388 */ /* 0x000fe20000000c00 */
[C---:B------:R-:W-:Y:S03]  /*82e0*/  IMAD.IADD R166, R3.reuse, 0x1, R222 ;  /* 0x0000000103a67824 */ /* 0x040fe600078e02de */
        /* <DEDUP_REMOVED lines=57> */
[----:B------:R-:W4:Y:S04]  /*8680*/  LDSM.16.M88.4 R180, [R224+UR6+0x9000] ;  /* 0x00900006e0b4783b */ /* 0x000f280008000200 */
[----:B------:R-:W0:Y:S04]  /*8690*/  LDGDEPBAR ;  /* 0x00000000000079af */ /* 0x000e280000000000 */
[----:B------:R-:W5:Y:S04]  /*86a0*/  LDSM.16.M88.4 R184, [R224+UR6+0x9800] ;  /* 0x00980006e0b8783b */ /* 0x000f680008000200 */
[----:B------:R-:W-:Y:S04]  /*86b0*/  LDSM.16.M88.4 R188, [R223] ;  /* 0x00000000dfbc783b */ /* 0x000fe80000000200 */
[----:B------:R-:W5:Y:S04]  /*86c0*/  LDSM.16.M88.4 R192, [R166+0x8000] ;  /* 0x00800000a6c0783b */ /* 0x000f680000000200 */
[----:B------:R-:W5:Y:S04]  /*86d0*/  LDSM.16.M88.4 R196, [R166+0x8800] ;  /* 0x00880000a6c4783b */ /* 0x000f680000000200 */
        /* <DEDUP_REMOVED lines=10> */
[C---:B----4-:R-:W-:Y:S08]  /*8780*/  HMMA.16816.F32.BF16 R20, R168.reuse, R180, RZ ;  /* 0x000000b4a814723c */ /* 0x050ff000000418ff */
[C---:B------:R-:W-:Y:S01]  /*8790*/  HMMA.16816.F32.BF16 R24, R168.reuse, R182, RZ ;  /* 0x000000b6a818723c */ /* 0x040fe200000418ff */
[----:B------:R-:W-:Y:S07]  /*87a0*/  LDSM.16.M88.4 R180, [R3+0x9800] ;  /* 0x0098000003b4783b */ /* 0x000fee0000000200 */
[C---:B-----5:R-:W-:Y:S08]  /*87b0*/  HMMA.16816.F32.BF16 R28, R168.reuse, R184, RZ ;  /* 0x000000b8a81c723c */ /* 0x060ff000000418ff */
        /* <DEDUP_REMOVED lines=225> */
[----:B------:R-:W-:Y:S02]  /*95d0*/  LOP3.LUT R167, RZ, R3, RZ, 0x33, !PT ;  /* 0x00000003ffa77212 */ /* 0x000fe400078e33ff */
        /* <DEDUP_REMOVED lines=10> */
[C---:B------:R-:W-:Y:S07]  /*9680*/  LOP3.LUT R164, R3.reuse, UR18, RZ, 0x3c, !PT ;  /* 0x0000001203a47c12 */ /* 0x040fee000f8e3cff */
[----:B------:R-:W-:Y:S02]  /*9690*/  @P6 IADD3 R170, PT, PT, R170, 0x1, RZ ;  /* 0x00000001aaaa6810 */ /* 0x000fe40007ffe0ff */
[----:B------:R-:W-:Y:S01]  /*96a0*/  ISETP.GE.AND P6, PT, R164, RZ, PT ;  /* 0x000000ffa400720c */ /* 0x000fe20003fc6270 */
[----:B------:R-:W-:Y:S01]  /*96b0*/  @P5 VIADD R168, R168, 0x1 ;  /* 0x00000001a8a85836 */ /* 0x000fe20000000000 */
[----:B------:R-:W-:Y:S11]  /*96c0*/  ISETP.GE.AND P5, PT, R2, RZ, PT ;  /* 0x000000ff0200720c */ /* 0x000ff60003fa6270 */
        /* <DEDUP_REMOVED lines=19> */
[C---:B------:R-:W-:Y:S01]  /*9800*/  IMAD.WIDE.U32 R166, R169.reuse, UR12, R166 ;  /* 0x0000000ca9a67c25 */ /* 0x040fe2000f8e00a6 */
[----:B------:R-:W-:Y:S02]  /*9810*/  SHF.R.S32.HI R2, RZ, 0x1f, R169 ;  /* 0x0000001fff027819 */ /* 0x000fe400000114a9 */
[----:B------:R-:W-:Y:S03]  /*9820*/  LEA R226, P5, R166, R226, 0x1 ;  /* 0x000000e2a6e27211 */ /* 0x000fe600078a08ff */
[----:B------:R-:W-:Y:S04]  /*9830*/  IMAD R2, R2, UR12, RZ ;  /* 0x0000000c02027c24 */ /* 0x000fe8000f8e02ff */
[----:B------:R-:W-:Y:S05]  /*9840*/  IMAD R2, R169, UR13, R2 ;  /* 0x0000000da9027c24 */ /* 0x000fea000f8e0202 */
[----:B------:R-:W-:Y:S04]  /*9850*/  IADD3 R2, PT, PT, R167, R2, RZ ;  /* 0x00000002a7027210 */ /* 0x000fe80007ffe0ff */
[----:B------:R-:W-:Y:S07]  /*9860*/  LEA.HI.X R227, R166, R227, R2, 0x1, P5 ;  /* 0x000000e3a6e37211 */ /* 0x000fee00028f0c02 */
.L_x_3412:
        /* <DEDUP_REMOVED lines=91> */
.L_x_3411:
[----:B-1----:R-:W-:Y:S01]  /*9e20*/  IABS R2, R234 ;  /* 0x000000ea00027213 */ /* 0x002fe20000000000 */
[----:B------:R-:W-:Y:S01]  /*9e30*/  LDSM.16.MT88.4 R172, [R216+0x10000] ;  /* 0x01000000d8ac783b */ /* 0x000fe20000004200 */
[C---:B------:R-:W-:Y:S01]  /*9e40*/  IADD3 R166, PT, PT, R234.reuse, -0x1, RZ ;  /* 0xffffffffeaa67810 */ /* 0x040fe20007ffe0ff */
[----:B------:R-:W-:Y:S01]  /*9e50*/  UIADD3 UR7, UPT, UPT, UR7, -0x1, URZ ;  /* 0xffffffff07077890 */ /* 0x000fe2000fffe0ff */
[----:B------:R-:W-:Y:S01]  /*9e60*/  I2FP.F32.S32 R3, R2 ;  /* 0x0000000200037245 */ /* 0x000fe20000201400 */
[----:B------:R-:W-:Y:S01]  /*9e70*/  UIADD3 UR28, UPT, UPT, UR28, -0x40, URZ ;  /* 0xffffffc01c1c7890 */ /* 0x000fe2000fffe0ff */
[C---:B------:R-:W-:Y:S01]  /*9e80*/  IADD3 R2, PT, PT, R234.reuse, -0x9, RZ ;  /* 0xfffffff7ea027810 */ /* 0x040fe20007ffe0ff */
[----:B------:R-:W-:Y:S01]  /*9e90*/  UISETP.NE.AND UP2, UPT, UR7, -0x1, UPT ;  /* 0xffffffff0700788c */ /* 0x000fe2000bf45270 */
[----:B------:R-:W-:Y:S01]  /*9ea0*/  IABS R166, R166 ;  /* 0x000000a600a67213 */ /* 0x000fe20000000000 */
[----:B------:R-:W-:Y:S01]  /*9eb0*/  FFMA.FTZ R6, R3, -UR5, R6 ;  /* 0x8000000503067c23 */ /* 0x000fe20008010006 */
[C---:B------:R-:W-:Y:S01]  /*9ec0*/  IADD3 R3, PT, PT, R234.reuse, -0x10, RZ ;  /* 0xfffffff0ea037810 */ /* 0x040fe20007ffe0ff */
[----:B------:R-:W-:Y:S01]  /*9ed0*/  LDSM.16.MT88.4 R180, [R216+0x14800] ;  /* 0x01480000d8b4783b */ /* 0x000fe20000004200 */
[----:B------:R-:W-:Y:S02]  /*9ee0*/  IABS R2, R2 ;  /* 0x0000000200027213 */ /* 0x000fe40000000000 */
[----:B------:R-:W-:Y:S02]  /*9ef0*/  I2FP.F32.S32 R166, R166 ;  /* 0x000000a600a67245 */ /* 0x000fe40000201400 */
[----:B------:R-:W-:Y:S02]  /*9f00*/  IADD3 R164, PT, PT, R234, -0x11, RZ ;  /* 0xffffffefeaa47810 */ /* 0x000fe40007ffe0ff */
[----:B------:R-:W-:Y:S01]  /*9f10*/  IABS R3, R3 ;  /* 0x0000000300037213 */ /* 0x000fe20000000000 */
[----:B------:R-:W-:Y:S01]  /*9f20*/  FFMA.FTZ R7, R166, -UR5, R7 ;  /* 0x80000005a6077c23 */ /* 0x000fe20008010007 */
[----:B------:R-:W-:Y:S01]  /*9f30*/  IADD3 R167, PT, PT, R234, -0x8, RZ ;  /* 0xfffffff8eaa77810 */ /* 0x000fe20007ffe0ff */
[----:B------:R-:W-:Y:S01]  /*9f40*/  LDSM.16.MT88.4 R192, [R216+0x16800] ;  /* 0x01680000d8c0783b */ /* 0x000fe20000004200 */
[----:B------:R-:W-:Y:S02]  /*9f50*/  I2FP.F32.S32 R2, R2 ;  /* 0x0000000200027245 */ /* 0x000fe40000201400 */
[----:B------:R-:W-:Y:S02]  /*9f60*/  IABS R164, R164 ;  /* 0x000000a400a47213 */ /* 0x000fe40000000000 */
[----:B------:R-:W-:Y:S01]  /*9f70*/  I2FP.F32.S32 R3, R3 ;  /* 0x0000000300037245 */ /* 0x000fe20000201400 */
[C---:B------:R-:W-:Y:S01]  /*9f80*/  FFMA.FTZ R11, R2.reuse, -UR5, R11 ;  /* 0x80000005020b7c23 */ /* 0x040fe2000801000b */
[----:B------:R-:W-:Y:S01]  /*9f90*/  IABS R167, R167 ;  /* 0x000000a700a77213 */ /* 0x000fe20000000000 */
[----:B------:R-:W-:Y:S01]  /*9fa0*/  FFMA.FTZ R5, R2, -UR5, R5 ;  /* 0x8000000502057c23 */ /* 0x000fe20008010005 */
[C---:B------:R-:W-:Y:S01]  /*9fb0*/  IADD3 R166, PT, PT, R234.reuse, -0x19, RZ ;  /* 0xffffffe7eaa67810 */ /* 0x040fe20007ffe0ff */
[C---:B------:R-:W-:Y:S01]  /*9fc0*/  FFMA.FTZ R8, R3.reuse, -UR5, R8 ;  /* 0x8000000503087c23 */ /* 0x040fe20008010008 */
[----:B------:R-:W-:Y:S01]  /*9fd0*/  I2FP.F32.S32 R164, R164 ;  /* 0x000000a400a47245 */ /* 0x000fe20000201400 */
[----:B------:R-:W-:Y:S01]  /*9fe0*/  FFMA.FTZ R14, R3, -UR5, R14 ;  /* 0x80000005030e7c23 */ /* 0x000fe2000801000e */
[----:B------:R-:W-:Y:S02]  /*9ff0*/  I2FP.F32.S32 R167, R167 ;  /* 0x000000a700a77245 */ /* 0x000fe40000201400 */
[----:B------:R-:W-:Y:S01]  /*a000*/  IADD3 R2, PT, PT, R234, -0x21, RZ ;  /* 0xffffffdfea027810 */ /* 0x000fe20007ffe0ff */
[C---:B------:R-:W-:Y:S01]  /*a010*/  FFMA.FTZ R9, R164.reuse, -UR5, R9 ;  /* 0x80000005a4097c23 */ /* 0x040fe20008010009 */
[----:B------:R-:W-:Y:S01]  /*a020*/  IABS R166, R166 ;  /* 0x000000a600a67213 */ /* 0x000fe20000000000 */
[----:B------:R-:W-:Y:S01]  /*a030*/  FFMA.FTZ R15, R164, -UR5, R15 ;  /* 0x80000005a40f7c23 */ /* 0x000fe2000801000f */
[C---:B------:R-:W-:Y:S01]  /*a040*/  IADD3 R3, PT, PT, R234.reuse, -0x20, RZ ;  /* 0xffffffe0ea037810 */ /* 0x040fe20007ffe0ff */
[C---:B------:R-:W-:Y:S01]  /*a050*/  FFMA.FTZ R10, R167.reuse, -UR5, R10 ;  /* 0x80000005a70a7c23 */ /* 0x040fe2000801000a */
[----:B------:R-:W-:Y:S01]  /*a060*/  IABS R2, R2 ;  /* 0x0000000200027213 */ /* 0x000fe20000000000 */
[----:B------:R-:W-:Y:S01]  /*a070*/  FFMA.FTZ R4, R167, -UR5, R4 ;  /* 0x80000005a7047c23 */ /* 0x000fe20008010004 */
[----:B------:R-:W-:Y:S02]  /*a080*/  I2FP.F32.S32 R164, R166 ;  /* 0x000000a600a47245 */ /* 0x000fe40000201400 */
[----:B------:R-:W-:Y:S02]  /*a090*/  IABS R3, R3 ;  /* 0x0000000300037213 */ /* 0x000fe40000000000 */
[----:B------:R-:W-:Y:S01]  /*a0a0*/  IADD3 R167, PT, PT, R234, -0x18, RZ ;  /* 0xffffffe8eaa77810 */ /* 0x000fe20007ffe0ff */
[----:B------:R-:W-:Y:S01]  /*a0b0*/  FFMA.FTZ R13, R164, -UR5, R13 ;  /* 0x80000005a40d7c23 */ /* 0x000fe2000801000d */
[----:B------:R-:W-:Y:S01]  /*a0c0*/  IADD3 R166, PT, PT, R234, -0x31, RZ ;  /* 0xffffffcfeaa67810 */ /* 0x000fe20007ffe0ff */
[----:B------:R-:W-:Y:S01]  /*a0d0*/  FFMA.FTZ R19, R164, -UR5, R19 ;  /* 0x80000005a4137c23 */ /* 0x000fe20008010013 */
[----:B------:R-:W-:Y:S02]  /*a0e0*/  I2FP.F32.S32 R2, R2 ;  /* 0x0000000200027245 */ /* 0x000fe40000201400 */
[----:B------:R-:W-:Y:S02]  /*a0f0*/  I2FP.F32.S32 R3, R3 ;  /* 0x0000000300037245 */ /* 0x000fe40000201400 */
[----:B------:R-:W-:Y:S01]  /*a100*/  IABS R167, R167 ;  /* 0x000000a700a77213 */ /* 0x000fe20000000000 */
[C---:B------:R-:W-:Y:S01]  /*a110*/  FFMA.FTZ R23, R2.reuse, -UR5, R23 ;  /* 0x8000000502177c23 */ /* 0x040fe20008010017 */
[----:B------:R-:W-:Y:S01]  /*a120*/  IABS R166, R166 ;  /* 0x000000a600a67213 */ /* 0x000fe20000000000 */
[----:B------:R-:W-:Y:S01]  /*a130*/  FFMA.FTZ R17, R2, -UR5, R17 ;  /* 0x8000000502117c23 */ /* 0x000fe20008010011 */
[----:B------:R-:W-:Y:S01]  /*a140*/  I2FP.F32.S32 R167, R167 ;  /* 0x000000a700a77245 */ /* 0x000fe20000201400 */
[C---:B------:R-:W-:Y:S01]  /*a150*/  FFMA.FTZ R22, R3.reuse, -UR5, R22 ;  /* 0x8000000503167c23 */ /* 0x040fe20008010016 */
[----:B------:R-:W-:Y:S01]  /*a160*/  MOV R2, R166 ;  /* 0x000000a600027202 */ /* 0x000fe20000000f00 */
[----:B------:R-:W-:Y:S01]  /*a170*/  FFMA.FTZ R16, R3, -UR5, R16 ;  /* 0x8000000503107c23 */ /* 0x000fe20008010010 */
[C---:B------:R-:W-:Y:S01]  /*a180*/  IADD3 R164, PT, PT, R234.reuse, -0x29, RZ ;  /* 0xffffffd7eaa47810 */ /* 0x040fe20007ffe0ff */
[C---:B------:R-:W-:Y:S01]  /*a190*/  FFMA.FTZ R12, R167.reuse, -UR5, R12 ;  /* 0x80000005a70c7c23 */ /* 0x040fe2000801000c */
[----:B------:R-:W-:Y:S01]  /*a1a0*/  IADD3 R3, PT, PT, R234, -0x30, RZ ;  /* 0xffffffd0ea037810 */ /* 0x000fe20007ffe0ff */
[----:B------:R-:W-:Y:S01]  /*a1b0*/  FFMA.FTZ R18, R167, -UR5, R18 ;  /* 0x80000005a7127c23 */ /* 0x000fe20008010012 */
[----:B------:R-:W-:Y:S02]  /*a1c0*/  I2FP.F32.S32 R2, R2 ;  /* 0x0000000200027245 */ /* 0x000fe40000201400 */
[----:B------:R-:W-:Y:S02]  /*a1d0*/  IABS R164, R164 ;  /* 0x000000a400a47213 */ /* 0x000fe40000000000 */
[----:B------:R-:W-:Y:S01]  /*a1e0*/  IABS R3, R3 ;  /* 0x0000000300037213 */ /* 0x000fe20000000000 */
[----:B------:R-:W-:Y:S01]  /*a1f0*/  FFMA.FTZ R25, R2, -UR5, R25 ;  /* 0x8000000502197c23 */ /* 0x000fe20008010019 */
[----:B------:R-:W-:Y:S01]  /*a200*/  IADD3 R167, PT, PT, R234, -0x28, RZ ;  /* 0xffffffd8eaa77810 */ /* 0x000fe20007ffe0ff */
[----:B------:R-:W-:Y:S01]  /*a210*/  FFMA.FTZ R31, R2, -UR5, R31 ;  /* 0x80000005021f7c23 */ /* 0x000fe2000801001f */
[----:B------:R-:W-:Y:S02]  /*a220*/  I2FP.F32.S32 R164, R164 ;  /* 0x000000a400a47245 */ /* 0x000fe40000201400 */
[----:B------:R-:W-:Y:S02]  /*a230*/  I2FP.F32.S32 R3, R3 ;  /* 0x0000000300037245 */ /* 0x000fe40000201400 */
[----:B------:R-:W-:Y:S01]  /*a240*/  IABS R167, R167 ;  /* 0x000000a700a77213 */ /* 0x000fe20000000000 */
[----:B------:R-:W-:Y:S01]  /*a250*/  FFMA.FTZ R27, R164, -UR5, R27 ;  /* 0x80000005a41b7c23 */ /* 0x000fe2000801001b */
[----:B------:R-:W-:Y:S01]  /*a260*/  FMNMX3.FTZ R166, R165, R4, R5, !PT ;  /* 0x00000004a5a67276 */ /* 0x000fe20007810005 */
[C---:B------:R-:W-:Y:S01]  /*a270*/  FFMA.FTZ R24, R3.reuse, -UR5, R24 ;  /* 0x8000000503187c23 */ /* 0x040fe20008010018 */
[----:B------:R-:W-:Y:S01]  /*a280*/  FMNMX3.FTZ R2, R0, R6, R7, !PT ;  /* 0x0000000600027276 */ /* 0x000fe20007810007 */
[----:B------:R-:W-:Y:S01]  /*a290*/  FFMA.FTZ R30, R3, -UR5, R30 ;  /* 0x80000005031e7c23 */ /* 0x000fe2000801001e */
[----:B------:R-:W-:Y:S01]  /*a2a0*/  I2FP.F32.S32 R167, R167 ;  /* 0x000000a700a77245 */ /* 0x000fe20000201400 */
[----:B------:R-:W-:Y:S01]  /*a2b0*/  FFMA.FTZ R21, R164, -UR5, R21 ;  /* 0x80000005a4157c23 */ /* 0x000fe20008010015 */
[----:B------:R-:W-:Y:S02]  /*a2c0*/  FMNMX3.FTZ R166, R166, R8, R9, !PT ;  /* 0x00000008a6a67276 */ /* 0x000fe40007810009 */
[----:B------:R-:W-:Y:S01]  /*a2d0*/  FMNMX3.FTZ R2, R2, R10, R11, !PT ;  /* 0x0000000a02027276 */ /* 0x000fe2000781000b */
[C---:B------:R-:W-:Y:S01]  /*a2e0*/  FFMA.FTZ R26, R167.reuse, -UR5, R26 ;  /* 0x80000005a71a7c23 */ /* 0x040fe2000801001a */
[C---:B------:R-:W-:Y:S01]  /*a2f0*/  IADD3 R3, PT, PT, R234.reuse, -0x38, RZ ;  /* 0xffffffc8ea037810 */ /* 0x040fe20007ffe0ff */
[----:B------:R-:W-:Y:S01]  /*a300*/  FFMA.FTZ R20, R167, -UR5, R20 ;  /* 0x80000005a7147c23 */ /* 0x000fe20008010014 */
[----:B------:R-:W-:Y:S02]  /*a310*/  IADD3 R164, PT, PT, R234, -0x39, RZ ;  /* 0xffffffc7eaa47810 */ /* 0x000fe40007ffe0ff */
[----:B------:R-:W-:Y:S02]  /*a320*/  FMNMX3.FTZ R166, R166, R12, R13, !PT ;  /* 0x0000000ca6a67276 */ /* 0x000fe4000781000d */
[----:B------:R-:W-:Y:S02]  /*a330*/  FMNMX3.FTZ R2, R2, R14, R15, !PT ;  /* 0x0000000e02027276 */ /* 0x000fe4000781000f */
[----:B------:R-:W-:Y:S02]  /*a340*/  IABS R3, R3 ;  /* 0x0000000300037213 */ /* 0x000fe40000000000 */
[----:B------:R-:W-:Y:S02]  /*a350*/  IABS R164, R164 ;  /* 0x000000a400a47213 */ /* 0x000fe40000000000 */
[C---:B------:R-:W-:Y:S02]  /*a360*/  IADD3 R168, PT, PT, R234.reuse, -0x41, RZ ;  /* 0xffffffbfeaa87810 */ /* 0x040fe40007ffe0ff */
[----:B------:R-:W-:Y:S02]  /*a370*/  IADD3 R167, PT, PT, R234, -0x40, RZ ;  /* 0xffffffc0eaa77810 */ /* 0x000fe40007ffe0ff */
[----:B------:R-:W-:Y:S02]  /*a380*/  FMNMX3.FTZ R166, R166, R16, R17, !PT ;  /* 0x00000010a6a67276 */ /* 0x000fe40007810011 */
[----:B------:R-:W-:Y:S02]  /*a390*/  FMNMX3.FTZ R2, R2, R18, R19, !PT ;  /* 0x0000001202027276 */ /* 0x000fe40007810013 */
[----:B------:R-:W-:Y:S02]  /*a3a0*/  I2FP.F32.S32 R3, R3 ;  /* 0x0000000300037245 */ /* 0x000fe40000201400 */
[----:B------:R-:W-:Y:S02]  /*a3b0*/  I2FP.F32.S32 R164, R164 ;  /* 0x000000a400a47245 */ /* 0x000fe40000201400 */
[----:B------:R-:W-:Y:S01]  /*a3c0*/  IABS R168, R168 ;  /* 0x000000a800a87213 */ /* 0x000fe20000000000 */
[C---:B------:R-:W-:Y:S01]  /*a3d0*/  FFMA.FTZ R28, R3.reuse, -UR5, R28 ;  /* 0x80000005031c7c23 */ /* 0x040fe2000801001c */
[----:B------:R-:W-:Y:S01]  /*a3e0*/  IABS R167, R167 ;  /* 0x000000a700a77213 */ /* 0x000fe20000000000 */
[----:B------:R-:W-:Y:S01]  /*a3f0*/  FFMA.FTZ R29, R164, -UR5, R29 ;  /* 0x80000005a41d7c23 */ /* 0x000fe2000801001d */
[----:B------:R-:W-:Y:S01]  /*a400*/  FMNMX3.FTZ R166, R166, R20, R21, !PT ;  /* 0x00000014a6a67276 */ /* 0x000fe20007810015 */
[----:B------:R-:W-:Y:S01]  /*a410*/  FFMA.FTZ R34, R3, -UR5, R34 ;  /* 0x8000000503227c23 */ /* 0x000fe20008010022 */
[----:B------:R-:W-:Y:S01]  /*a420*/  FMNMX3.FTZ R2, R2, R22, R23, !PT ;  /* 0x0000001602027276 */ /* 0x000fe20007810017 */
[----:B------:R-:W-:Y:S01]  /*a430*/  FFMA.FTZ R35, R164, -UR5, R35 ;  /* 0x80000005a4237c23 */ /* 0x000fe20008010023 */
[----:B------:R-:W-:Y:S02]  /*a440*/  I2FP.F32.S32 R168, R168 ;  /* 0x000000a800a87245 */ /* 0x000fe40000201400 */
[----:B------:R-:W-:Y:S02]  /*a450*/  I2FP.F32.S32 R167, R167 ;  /* 0x000000a700a77245 */ /* 0x000fe40000201400 */
[----:B------:R-:W-:Y:S01]  /*a460*/  FMNMX3.FTZ R166, R166, R24, R25, !PT ;  /* 0x00000018a6a67276 */ /* 0x000fe20007810019 */
[----:B------:R-:W-:Y:S01]  /*a470*/  FFMA.FTZ R33, R168, -UR5, R33 ;  /* 0x80000005a8217c23 */ /* 0x000fe20008010021 */
[----:B------:R-:W-:Y:S01]  /*a480*/  FMNMX3.FTZ R2, R2, R26, R27, !PT ;  /* 0x0000001a02027276 */ /* 0x000fe2000781001b */
[----:B------:R-:W-:Y:S01]  /*a490*/  FFMA.FTZ R32, R167, -UR5, R32 ;  /* 0x80000005a7207c23 */ /* 0x000fe20008010020 */
[----:B------:R-:W-:Y:S02]  /*a4a0*/  FMNMX3.FTZ R166, R166, R28, R29, !PT ;  /* 0x0000001ca6a67276 */ /* 0x000fe4000781001d */
[----:B------:R-:W-:Y:S02]  /*a4b0*/  FMNMX3.FTZ R2, R2, R30, R31, !PT ;  /* 0x0000001e02027276 */ /* 0x000fe4000781001f */
[----:B------:R-:W-:Y:S02]  /*a4c0*/  FMNMX3.FTZ R170, R166, R32, R33, !PT ;  /* 0x00000020a6aa7276 */ /* 0x000fe40007810021 */
[----:B------:R-:W-:Y:S02]  /*a4d0*/  FMNMX3.FTZ R167, R2, R34, R35, !PT ;  /* 0x0000002202a77276 */ /* 0x000fe40007810023 */
[----:B------:R-:W-:Y:S01]  /*a4e0*/  IADD3 R234, PT, PT, R234, 0x40, RZ ;  /* 0x00000040eaea7810 */ /* 0x000fe20007ffe0ff */
        /* <DEDUP_REMOVED lines=11> */
[C---:B------:R-:W-:Y:S01]  /*a5a0*/  FMUL.FTZ R203, R164.reuse, UR4 ;  /* 0x00000004a4cb7c20 */ /* 0x040fe20008410000 */
[C---:B------:R-:W-:Y:S01]  /*a5b0*/  FSETP.NEU.FTZ.AND P2, PT, R164.reuse, -INF , PT ;  /* 0xff800000a400780b */ /* 0x040fe20003f5d000 */
[----:B------:R-:W-:Y:S01]  /*a5c0*/  FADD.FTZ R166, -R164, R165 ;  /* 0x000000a5a4a67221 */ /* 0x000fe20000010100 */
[----:B------:R-:W-:Y:S01]  /*a5d0*/  FSEL R202, R202, RZ, P1 ;  /* 0x000000ffcaca7208 */ /* 0x000fe20000800000 */
[----:B------:R-:W-:Y:S01]  /*a5e0*/  FADD.FTZ R165, -R3, R0 ;  /* 0x0000000003a57221 */ /* 0x000fe20000010100 */
[----:B------:R-:W-:Y:S01]  /*a5f0*/  FSEL R203, R203, RZ, P2 ;  /* 0x000000ffcbcb7208 */ /* 0x000fe20001000000 */
[----:B------:R-:W-:Y:S02]  /*a600*/  FMUL.FTZ R2, R166, UR4 ;  /* 0x00000004a6027c20 */ /* 0x000fe40008410000 */
        /* <DEDUP_REMOVED lines=9> */
[----:B------:R-:W2:Y:S01]  /*a6a0*/  MUFU.EX2 R2, R2 ;  /* 0x0000000200027308 */ /* 0x000ea20000000800 */
[----:B------:R-:W-:Y:S01]  /*a6b0*/  IADD3 R165, PT, PT, R221, 0x10040, RZ ;  /* 0x00010040dda57810 */ /* 0x000fe20007ffe0ff */
[--C-:B------:R-:W-:Y:S01]  /*a6c0*/  FFMA.FTZ R205, R12, UR4, -R203.reuse ;  /* 0x000000040ccd7c23 */ /* 0x100fe200080108cb */
[----:B------:R-:W-:Y:S07]  /*a6d0*/  @P0 IADD3 R165, PT, PT, R228, -0x40, RZ ;  /* 0xffffffc0e4a50810 */ /* 0x000fee0007ffe0ff */
[----:B------:R-:W3:Y:S01]  /*a6e0*/  MUFU.EX2 R0, R0 ;  /* 0x0000000000007308 */ /* 0x000ee20000000800 */
[--C-:B------:R-:W-:Y:S01]  /*a6f0*/  FFMA.FTZ R204, R13, UR4, -R203.reuse ;  /* 0x000000040dcc7c23 */ /* 0x100fe200080108cb */
[--C-:B------:R-:W-:Y:S01]  /*a700*/  FFMA.FTZ R209, R14, UR4, -R202.reuse ;  /* 0x000000040ed17c23 */ /* 0x100fe200080108ca */
[----:B------:R-:W-:Y:S07]  /*a710*/  IADD3 R222, PT, PT, R222, R165, RZ ;  /* 0x000000a5dede7210 */ /* 0x000fee0007ffe0ff */
[----:B------:R-:W-:Y:S01]  /*a720*/  MUFU.EX2 R201, R201 ;  /* 0x000000c900c97308 */ /* 0x000fe20000000800 */
[----:B------:R-:W4:Y:S01]  /*a730*/  LDSM.16.MT88.4 R176, [R165] ;  /* 0x00000000a5b0783b */ /* 0x000f220000004200 */
[--C-:B------:R-:W-:Y:S01]  /*a740*/  FFMA.FTZ R208, R15, UR4, -R202.reuse ;  /* 0x000000040fd07c23 */ /* 0x100fe200080108ca */
        /* <DEDUP_REMOVED lines=14> */
[----:B------:R-:W3:Y:S01]  /*a830*/  LDSM.16.MT88.4 R156, [R222] ;  /* 0x00000000de9c783b */ /* 0x000ee20000004200 */
[----:B-----5:R-:W-:Y:S01]  /*a840*/  F2FP.BF16.F32.PACK_AB R160, R200, R201 ;  /* 0x000000c9c8a0723e */ /* 0x020fe200000010ff */
[C---:B------:R-:W-:Y:S07]  /*a850*/  FMUL.FTZ R36, R2.reuse, R36 ;  /* 0x0000002402247220 */ /* 0x040fee0000410000 */
[----:B------:R-:W5:Y:S01]  /*a860*/  MUFU.EX2 R196, R196 ;  /* 0x000000c400c47308 */ /* 0x000f620000000800 */
[----:B------:R-:W-:Y:S01]  /*a870*/  FMUL.FTZ R37, R2, R37 ;  /* 0x0000002502257220 */ /* 0x000fe20000410000 */
[C---:B------:R-:W-:Y:S01]  /*a880*/  FMUL.FTZ R38, R0.reuse, R38 ;  /* 0x0000002600267220 */ /* 0x040fe20000410000 */
[----:B------:R-:W-:Y:S07]  /*a890*/  FMUL.FTZ R39, R0, R39 ;  /* 0x0000002700277220 */ /* 0x000fee0000410000 */
[----:B------:R-:W-:Y:S01]  /*a8a0*/  MUFU.EX2 R167, R167 ;  /* 0x000000a700a77308 */ /* 0x000fe20000000800 */
[----:B------:R-:W-:Y:S01]  /*a8b0*/  FMUL.FTZ R40, R2, R40 ;  /* 0x0000002802287220 */ /* 0x000fe20000410000 */
[----:B--2---:R-:W-:Y:S01]  /*a8c0*/  F2FP.BF16.F32.PACK_AB R161, R198, R199 ;  /* 0x000000c7c6a1723e */ /* 0x004fe200000010ff */
[----:B------:R-:W-:Y:S07]  /*a8d0*/  FMUL.FTZ R41, R2, R41 ;  /* 0x0000002902297220 */ /* 0x000fee0000410000 */
[----:B------:R-:W2:Y:S01]  /*a8e0*/  MUFU.EX2 R166, R166 ;  /* 0x000000a600a67308 */ /* 0x000ea20000000800 */
[C---:B------:R-:W-:Y:S01]  /*a8f0*/  FMUL.FTZ R42, R0.reuse, R42 ;  /* 0x0000002a002a7220 */ /* 0x040fe20000410000 */
[----:B------:R-:W-:Y:S01]  /*a900*/  FMUL.FTZ R43, R0, R43 ;  /* 0x0000002b002b7220 */ /* 0x000fe20000410000 */
[----:B------:R-:W-:Y:S01]  /*a910*/  LDSM.16.MT88.4 R184, [R165+0x4800] ;  /* 0x00480000a5b8783b */ /* 0x000fe20000004200 */
[C---:B------:R-:W-:Y:S01]  /*a920*/  FMUL.FTZ R12, R2.reuse, R152 ;  /* 0x00000098020c7220 */ /* 0x040fe20000410000 */
[----:B------:R-:W-:Y:S01]  /*a930*/  FMUL.FTZ R13, R2, R153 ;  /* 0x00000099020d7220 */ /* 0x000fe20000410000 */
[----:B-----5:R-:W-:Y:S01]  /*a940*/  F2FP.BF16.F32.PACK_AB R162, R196, R197 ;  /* 0x000000c5c4a2723e */ /* 0x020fe200000010ff */
[C---:B------:R-:W-:Y:S01]  /*a950*/  FMUL.FTZ R14, R0.reuse, R154 ;  /* 0x0000009a000e7220 */ /* 0x040fe20000410000 */
[----:B------:R-:W-:Y:S01]  /*a960*/  FMUL.FTZ R15, R0, R155 ;  /* 0x0000009b000f7220 */ /* 0x000fe20000410000 */
[C---:B------:R-:W-:Y:S01]  /*a970*/  FMUL.FTZ R44, R2.reuse, R44 ;  /* 0x0000002c022c7220 */ /* 0x040fe20000410000 */
[----:B------:R-:W-:Y:S01]  /*a980*/  FMUL.FTZ R45, R2, R45 ;  /* 0x0000002d022d7220 */ /* 0x000fe20000410000 */
[----:B------:R-:W-:Y:S01]  /*a990*/  LDSM.16.MT88.4 R152, [R165+0x800] ;  /* 0x00080000a598783b */ /* 0x000fe20000004200 */
[C---:B------:R-:W-:Y:S01]  /*a9a0*/  FMUL.FTZ R46, R0.reuse, R46 ;  /* 0x0000002e002e7220 */ /* 0x040fe20000410000 */
[----:B------:R-:W-:Y:S01]  /*a9b0*/  FMUL.FTZ R47, R0, R47 ;  /* 0x0000002f002f7220 */ /* 0x000fe20000410000 */
[----:B--2---:R-:W-:Y:S01]  /*a9c0*/  F2FP.BF16.F32.PACK_AB R163, R166, R167 ;  /* 0x000000a7a6a3723e */ /* 0x004fe200000010ff */
[C---:B------:R-:W-:Y:S01]  /*a9d0*/  FMUL.FTZ R48, R2.reuse, R48 ;  /* 0x0000003002307220 */ /* 0x040fe20000410000 */
[----:B------:R-:W-:Y:S01]  /*a9e0*/  FMUL.FTZ R49, R2, R49 ;  /* 0x0000003102317220 */ /* 0x000fe20000410000 */
[C---:B------:R-:W-:Y:S01]  /*a9f0*/  FMUL.FTZ R50, R0.reuse, R50 ;  /* 0x0000003200327220 */ /* 0x040fe20000410000 */
[----:B------:R-:W-:Y:S01]  /*aa00*/  FMUL.FTZ R51, R0, R51 ;  /* 0x0000003300337220 */ /* 0x000fe20000410000 */
[----:B------:R-:W-:Y:S01]  /*aa10*/  LDSM.16.MT88.4 R188, [R222+0x4800] ;  /* 0x00480000debc783b */ /* 0x000fe20000004200 */
[C---:B------:R-:W-:Y:S01]  /*aa20*/  FMUL.FTZ R52, R2.reuse, R52 ;  /* 0x0000003402347220 */ /* 0x040fe20000410000 */
[C---:B-1----:R-:W-:Y:S01]  /*aa30*/  HMMA.16816.F32.BF16 R4, R160.reuse, R168, R4 ;  /* 0x000000a8a004723c */ /* 0x042fe20000041804 */
[----:B------:R-:W-:Y:S04]  /*aa40*/  MUFU.EX2 R205, R205 ;  /* 0x000000cd00cd7308 */ /* 0x000fe80000000800 */
[----:B------:R-:W-:Y:S01]  /*aa50*/  FMUL.FTZ R53, R2, R53 ;  /* 0x0000003502357220 */ /* 0x000fe20000410000 */
[C---:B------:R-:W-:Y:S01]  /*aa60*/  FMUL.FTZ R54, R0.reuse, R54 ;  /* 0x0000003600367220 */ /* 0x040fe20000410000 */
[----:B------:R-:W-:Y:S01]  /*aa70*/  FMUL.FTZ R55, R0, R55 ;  /* 0x0000003700377220 */ /* 0x000fe20000410000 */
[C---:B------:R-:W-:Y:S01]  /*aa80*/  HMMA.16816.F32.BF16 R8, R160.reuse, R170, R8 ;  /* 0x000000aaa008723c */ /* 0x040fe20000041808 */
[----:B------:R-:W1:Y:S02]  /*aa90*/  LDSM.16.MT88.4 R168, [R221+0x12000] ;  /* 0x01200000dda8783b */ /* 0x000e640000004200 */
[----:B------:R-:W2:Y:S01]  /*aaa0*/  MUFU.EX2 R204, R204 ;  /* 0x000000cc00cc7308 */ /* 0x000ea20000000800 */
        /* <DEDUP_REMOVED lines=29> */
[----:B------:R-:W4:Y:S01]  /*ac80*/  MUFU.EX2 R211, R211 ;  /* 0x000000d300d37308 */ /* 0x000f220000000800 */
        /* <DEDUP_REMOVED lines=93> */
[--C-:B------:R-:W-:Y:S01]  /*b260*/  FFMA.FTZ R207, R18, UR4, -R202.reuse ;  /* 0x0000000412cf7c23 */ /* 0x100fe200080108ca */
[----:B------:R-:W-:Y:S01]  /*b270*/  FFMA.FTZ R210, R19, UR4, -R202 ;  /* 0x0000000413d27c23 */ /* 0x000fe200080108ca */
[----:B------:R-:W-:Y:S01]  /*b280*/  FMUL.FTZ R16, R2, R148 ;  /* 0x0000009402107220 */ /* 0x000fe20000410000 */
[----:B--2---:R-:W-:Y:S01]  /*b290*/  F2FP.BF16.F32.PACK_AB R148, R204, R205 ;  /* 0x000000cdcc94723e */ /* 0x004fe200000010ff */
[----:B------:R-:W-:Y:S01]  /*b2a0*/  FMUL.FTZ R17, R2, R149 ;  /* 0x0000009502117220 */ /* 0x000fe20000410000 */
[C---:B-1----:R-:W-:Y:S01]  /*b2b0*/  HMMA.16816.F32.BF16 R108, R160.reuse, R168, R108 ;  /* 0x000000a8a06c723c */ /* 0x042fe2000004186c */
[----:B------:R-:W-:Y:S02]  /*b2c0*/  MUFU.EX2 R207, R207 ;  /* 0x000000cf00cf7308 */ /* 0x000fe40000000800 */
[----:B------:R-:W-:Y:S01]  /*b2d0*/  F2FP.BF16.F32.PACK_AB R149, R208, R209 ;  /* 0x000000d1d095723e */ /* 0x000fe200000010ff */
[C---:B------:R-:W-:Y:S01]  /*b2e0*/  FMUL.FTZ R18, R0.reuse, R150 ;  /* 0x0000009600127220 */ /* 0x040fe20000410000 */
[----:B----4-:R-:W-:Y:S06]  /*b2f0*/  F2FP.BF16.F32.PACK_AB R150, R211, R206 ;  /* 0x000000ced396723e */ /* 0x010fec00000010ff */
[----:B------:R-:W1:Y:S01]  /*b300*/  MUFU.EX2 R210, R210 ;  /* 0x000000d200d27308 */ /* 0x000e620000000800 */
[----:B------:R-:W-:Y:S01]  /*b310*/  FMUL.FTZ R19, R0, R151 ;  /* 0x0000009700137220 */ /* 0x000fe20000410000 */
[C---:B------:R-:W-:Y:S01]  /*b320*/  HMMA.16816.F32.BF16 R112, R160.reuse, R170, R112 ;  /* 0x000000aaa070723c */ /* 0x040fe20000041870 */
[----:B------:R-:W2:Y:S02]  /*b330*/  LDSM.16.MT88.4 R168, [R216+0x16000] ;  /* 0x01600000d8a8783b */ /* 0x000ea40000004200 */
[----:B------:R-:W-:Y:S01]  /*b340*/  FFMA.FTZ R201, R2, R241, R201 ;  /* 0x000000f102c97223 */ /* 0x000fe200000100c9 */
[----:B------:R-:W-:Y:S03]  /*b350*/  FFMA.FTZ R199, R0, R239, R199 ;  /* 0x000000ef00c77223 */ /* 0x000fe600000100c7 */
[----:B------:R-:W-:Y:S01]  /*b360*/  FADD.FTZ R200, R200, R201 ;  /* 0x000000c9c8c87221 */ /* 0x000fe20000010000 */
[C---:B-----5:R-:W-:Y:S03]  /*b370*/  HMMA.16816.F32.BF16 R116, R160.reuse, R172, R116 ;  /* 0x000000aca074723c */ /* 0x060fe60000041874 */
[----:B------:R-:W-:Y:S01]  /*b380*/  FADD.FTZ R198, R198, R199 ;  /* 0x000000c7c6c67221 */ /* 0x000fe20000010000 */
[----:B-1----:R-:W-:Y:S01]  /*b390*/  F2FP.BF16.F32.PACK_AB R151, R210, R207 ;  /* 0x000000cfd297723e */ /* 0x002fe200000010ff */
[----:B------:R-:W-:Y:S02]  /*b3a0*/  FADD.FTZ R197, R197, R200 ;  /* 0x000000c8c5c57221 */ /* 0x000fe40000010000 */
[----:B------:R-:W-:Y:S01]  /*b3b0*/  FADD.FTZ R167, R167, R198 ;  /* 0x000000c6a7a77221 */ /* 0x000fe20000010000 */
[C---:B------:R-:W-:Y:S01]  /*b3c0*/  HMMA.16816.F32.BF16 R120, R160.reuse, R174, R120 ;  /* 0x000000aea078723c */ /* 0x040fe20000041878 */
[----:B------:R-:W1:Y:S02]  /*b3d0*/  LDSM.16.MT88.4 R172, [R165+0x6000] ;  /* 0x00600000a5ac783b */ /* 0x000e640000004200 */
[----:B------:R-:W-:Y:S01]  /*b3e0*/  FADD.FTZ R196, R196, R197 ;  /* 0x000000c5c4c47221 */ /* 0x000fe20000010000 */
[----:B------:R-:W-:Y:S04]  /*b3f0*/  FADD.FTZ R166, R166, R167 ;  /* 0x000000a7a6a67221 */ /* 0x000fe80000010000 */
[----:B------:R-:W-:Y:S01]  /*b400*/  FADD.FTZ R209, R209, R166 ;  /* 0x000000a6d1d17221 */ /* 0x000fe20000010000 */
[C---:B---3--:R-:W-:Y:S03]  /*b410*/  HMMA.16816.F32.BF16 R124, R160.reuse, R156, R124 ;  /* 0x0000009ca07c723c */ /* 0x048fe6000004187c */
[----:B------:R-:W-:Y:S05]  /*b420*/  FADD.FTZ R208, R208, R209 ;  /* 0x000000d1d0d07221 */ /* 0x000fea0000010000 */
[C---:B------:R-:W-:Y:S01]  /*b430*/  HMMA.16816.F32.BF16 R128, R160.reuse, R158, R128 ;  /* 0x0000009ea080723c */ /* 0x040fe20000041880 */
[----:B------:R-:W3:Y:S07]  /*b440*/  LDSM.16.MT88.4 R156, [R222+0x6000] ;  /* 0x00600000de9c783b */ /* 0x000eee0000004200 */
[C---:B--2---:R-:W-:Y:S08]  /*b450*/  HMMA.16816.F32.BF16 R132, R160.reuse, R168, R132 ;  /* 0x000000a8a084723c */ /* 0x044ff00000041884 */
[C---:B------:R-:W-:Y:S01]  /*b460*/  HMMA.16816.F32.BF16 R136, R160.reuse, R170, R136 ;  /* 0x000000aaa088723c */ /* 0x040fe20000041888 */
[----:B------:R-:W2:Y:S07]  /*b470*/  LDSM.16.MT88.4 R168, [R221+0x10800] ;  /* 0x01080000dda8783b */ /* 0x000eae0000004200 */
[C---:B-1----:R-:W-:Y:S08]  /*b480*/  HMMA.16816.F32.BF16 R140, R160.reuse, R172, R140 ;  /* 0x000000aca08c723c */ /* 0x042ff0000004188c */
[C---:B------:R-:W-:Y:S01]  /*b490*/  HMMA.16816.F32.BF16 R144, R160.reuse, R174, R144 ;  /* 0x000000aea090723c */ /* 0x040fe20000041890 */
[----:B------:R-:W1:Y:S07]  /*b4a0*/  LDSM.16.MT88.4 R172, [R216+0x10800] ;  /* 0x01080000d8ac783b */ /* 0x000e6e0000004200 */
[C---:B---3--:R-:W-:Y:S08]  /*b4b0*/  HMMA.16816.F32.BF16 R12, R160.reuse, R156, R12 ;  /* 0x0000009ca00c723c */ /* 0x048ff0000004180c */
[----:B------:R-:W-:Y:S01]  /*b4c0*/  HMMA.16816.F32.BF16 R16, R160, R158, R16 ;  /* 0x0000009ea010723c */ /* 0x000fe20000041810 */
[----:B------:R-:W3:Y:S07]  /*b4d0*/  LDSM.16.MT88.4 R156, [R221+0x12800] ;  /* 0x01280000dd9c783b */ /* 0x000eee0000004200 */
[C---:B--2---:R-:W-:Y:S01]  /*b4e0*/  HMMA.16816.F32.BF16 R4, R148.reuse, R168, R4 ;  /* 0x000000a89404723c */ /* 0x044fe20000041804 */
[----:B------:R-:W2:Y:S07]  /*b4f0*/  LDSM.16.MT88.4 R160, [R216+0x12800] ;  /* 0x01280000d8a0783b */ /* 0x000eae0000004200 */
        /* <DEDUP_REMOVED lines=16> */
[----:B------:R-:W-:Y:S07]  /*b600*/  LDSM.16.MT88.4 R160, [R221+0x11000] ;  /* 0x01100000dda0783b */ /* 0x000fee0000004200 */
[C---:B----4-:R-:W-:Y:S08]  /*b610*/  HMMA.16816.F32.BF16 R76, R148.reuse, R168, R76 ;  /* 0x000000a8944c723c */ /* 0x050ff0000004184c */
[C---:B------:R-:W-:Y:S01]  /*b620*/  HMMA.16816.F32.BF16 R80, R148.reuse, R170, R80 ;  /* 0x000000aa9450723c */ /* 0x040fe20000041850 */
[----:B------:R-:W-:Y:S07]  /*b630*/  LDSM.16.MT88.4 R168, [R216+0x11000] ;  /* 0x01100000d8a8783b */ /* 0x000fee0000004200 */
[C---:B-1----:R-:W-:Y:S08]  /*b640*/  HMMA.16816.F32.BF16 R84, R148.reuse, R172, R84 ;  /* 0x000000ac9454723c */ /* 0x042ff00000041854 */
[C---:B------:R-:W-:Y:S01]  /*b650*/  HMMA.16816.F32.BF16 R88, R148.reuse, R174, R88 ;  /* 0x000000ae9458723c */ /* 0x040fe20000041858 */
[----:B------:R-:W-:Y:S07]  /*b660*/  LDSM.16.MT88.4 R172, [R221+0x15000] ;  /* 0x01500000ddac783b */ /* 0x000fee0000004200 */
[C---:B-----5:R-:W-:Y:S08]  /*b670*/  HMMA.16816.F32.BF16 R92, R148.reuse, R152, R92 ;  /* 0x00000098945c723c */ /* 0x060ff0000004185c */
        /* <DEDUP_REMOVED lines=8> */
[C---:B------:R-:W-:Y:S03]  /*b700*/  HMMA.16816.F32.BF16 R116, R148.reuse, R188, R116 ;  /* 0x000000bc9474723c */ /* 0x040fe60000041874 */
[--C-:B------:R-:W-:Y:S01]  /*b710*/  FFMA.FTZ R188, R20, UR4, -R203.reuse ;  /* 0x0000000414bc7c23 */ /* 0x100fe200080108cb */
[--C-:B------:R-:W-:Y:S04]  /*b720*/  FFMA.FTZ R189, R21, UR4, -R203.reuse ;  /* 0x0000000415bd7c23 */ /* 0x100fe800080108cb */
[C---:B------:R-:W-:Y:S01]  /*b730*/  HMMA.16816.F32.BF16 R120, R148.reuse, R190, R120 ;  /* 0x000000be9478723c */ /* 0x040fe20000041878 */
[----:B------:R-:W-:Y:S02]  /*b740*/  MUFU.EX2 R188, R188 ;  /* 0x000000bc00bc7308 */ /* 0x000fe40000000800 */
[--C-:B------:R-:W-:Y:S01]  /*b750*/  FFMA.FTZ R190, R22, UR4, -R202.reuse ;  /* 0x0000000416be7c23 */ /* 0x100fe200080108ca */
[--C-:B------:R-:W-:Y:S07]  /*b760*/  FFMA.FTZ R191, R23, UR4, -R202.reuse ;  /* 0x0000000417bf7c23 */ /* 0x100fee00080108ca */
[----:B------:R-:W2:Y:S01]  /*b770*/  MUFU.EX2 R189, R189 ;  /* 0x000000bd00bd7308 */ /* 0x000ea20000000800 */
[C---:B------:R-:W-:Y:S09]  /*b780*/  HMMA.16816.F32.BF16 R124, R148.reuse, R176, R124 ;  /* 0x000000b0947c723c */ /* 0x040ff2000004187c */
[----:B------:R-:W-:Y:S10]  /*b790*/  MUFU.EX2 R190, R190 ;  /* 0x000000be00be7308 */ /* 0x000ff40000000800 */
[----:B------:R-:W4:Y:S01]  /*b7a0*/  MUFU.EX2 R191, R191 ;  /* 0x000000bf00bf7308 */ /* 0x000f220000000800 */
[C---:B------:R-:W-:Y:S01]  /*b7b0*/  HMMA.16816.F32.BF16 R128, R148.reuse, R178, R128 ;  /* 0x000000b29480723c */ /* 0x040fe20000041880 */
[----:B------:R-:W-:Y:S02]  /*b7c0*/  LDSM.16.MT88.4 R176, [R165+0x5000] ;  /* 0x00500000a5b0783b */ /* 0x000fe40000004200 */
[----:B--2---:R-:W-:Y:S05]  /*b7d0*/  F2FP.BF16.F32.PACK_AB R20, R189, R188 ;  /* 0x000000bcbd14723e */ /* 0x004fea00000010ff */
[C---:B------:R-:W-:Y:S03]  /*b7e0*/  HMMA.16816.F32.BF16 R132, R148.reuse, R192, R132 ;  /* 0x000000c09484723c */ /* 0x040fe60000041884 */
[--C-:B------:R-:W-:Y:S01]  /*b7f0*/  FFMA.FTZ R192, R24, UR4, -R203.reuse ;  /* 0x0000000418c07c23 */ /* 0x100fe200080108cb */
[--C-:B------:R-:W-:Y:S01]  /*b800*/  FFMA.FTZ R193, R25, UR4, -R203.reuse ;  /* 0x0000000419c17c23 */ /* 0x100fe200080108cb */
[----:B----4-:R-:W-:Y:S03]  /*b810*/  F2FP.BF16.F32.PACK_AB R21, R191, R190 ;  /* 0x000000bebf15723e */ /* 0x010fe600000010ff */
[C---:B------:R-:W-:Y:S01]  /*b820*/  HMMA.16816.F32.BF16 R136, R148.reuse, R194, R136 ;  /* 0x000000c29488723c */ /* 0x040fe20000041888 */
[----:B------:R-:W-:Y:S02]  /*b830*/  MUFU.EX2 R192, R192 ;  /* 0x000000c000c07308 */ /* 0x000fe40000000800 */
[--C-:B------:R-:W-:Y:S01]  /*b840*/  FFMA.FTZ R194, R26, UR4, -R202.reuse ;  /* 0x000000041ac27c23 */ /* 0x100fe200080108ca */
[--C-:B------:R-:W-:Y:S07]  /*b850*/  FFMA.FTZ R195, R27, UR4, -R202.reuse ;  /* 0x000000041bc37c23 */ /* 0x100fee00080108ca */
[----:B------:R-:W2:Y:S01]  /*b860*/  MUFU.EX2 R193, R193 ;  /* 0x000000c100c17308 */ /* 0x000ea20000000800 */
[----:B------:R-:W4:Y:S01]  /*b870*/  LDSM.16.MT88.4 R24, [R165+0x1000] ;  /* 0x00100000a518783b */ /* 0x000f220000004200 */
[C---:B---3--:R-:W-:Y:S08]  /*b880*/  HMMA.16816.F32.BF16 R140, R148.reuse, R156, R140 ;  /* 0x0000009c948c723c */ /* 0x048ff0000004188c */
[----:B------:R-:W-:Y:S10]  /*b890*/  MUFU.EX2 R194, R194 ;  /* 0x000000c200c27308 */ /* 0x000ff40000000800 */
[----:B------:R-:W3:Y:S01]  /*b8a0*/  MUFU.EX2 R195, R195 ;  /* 0x000000c300c37308 */ /* 0x000ee20000000800 */
[C---:B------:R-:W-:Y:S01]  /*b8b0*/  HMMA.16816.F32.BF16 R144, R148.reuse, R158, R144 ;  /* 0x0000009e9490723c */ /* 0x040fe20000041890 */
[----:B------:R-:W5:Y:S02]  /*b8c0*/  LDSM.16.MT88.4 R156, [R222+0x1000] ;  /* 0x00100000de9c783b */ /* 0x000f640000004200 */
[----:B--2---:R-:W-:Y:S05]  /*b8d0*/  F2FP.BF16.F32.PACK_AB R22, R193, R192 ;  /* 0x000000c0c116723e */ /* 0x004fea00000010ff */
[C---:B-1----:R-:W-:Y:S03]  /*b8e0*/  HMMA.16816.F32.BF16 R12, R148.reuse, R152, R12 ;  /* 0x00000098940c723c */ /* 0x042fe6000004180c */
[----:B---3--:R-:W-:Y:S05]  /*b8f0*/  F2FP.BF16.F32.PACK_AB R23, R195, R194 ;  /* 0x000000c2c317723e */ /* 0x008fea00000010ff */
[----:B------:R-:W-:Y:S01]  /*b900*/  HMMA.16816.F32.BF16 R16, R148, R154, R16 ;  /* 0x0000009a9410723c */ /* 0x000fe20000041810 */
[----:B------:R-:W1:Y:S07]  /*b910*/  LDSM.16.MT88.4 R148, [R221+0x13000] ;  /* 0x01300000dd94783b */ /* 0x000e6e0000004200 */
        /* <DEDUP_REMOVED lines=20> */
[C---:B------:R-:W-:Y:S08]  /*ba60*/  HMMA.16816.F32.BF16 R80, R20.reuse, R162, R80 ;  /* 0x000000a21450723c */ /* 0x040ff00000041850 */
        /* <DEDUP_REMOVED lines=11> */
[--C-:B------:R-:W-:Y:S04]  /*bb20*/  FFMA.FTZ R177, R29, UR4, -R203.reuse ;  /* 0x000000041db17c23 */ /* 0x100fe800080108cb */
[C---:B------:R-:W-:Y:S01]  /*bb30*/  HMMA.16816.F32.BF16 R112, R20.reuse, R178, R112 ;  /* 0x000000b21470723c */ /* 0x040fe20000041870 */
[----:B------:R-:W-:Y:S02]  /*bb40*/  MUFU.EX2 R176, R176 ;  /* 0x000000b000b07308 */ /* 0x000fe40000000800 */
[--C-:B------:R-:W-:Y:S01]  /*bb50*/  FFMA.FTZ R178, R30, UR4, -R202.reuse ;  /* 0x000000041eb27c23 */ /* 0x100fe200080108ca */
[--C-:B------:R-:W-:Y:S07]  /*bb60*/  FFMA.FTZ R179, R31, UR4, -R202.reuse ;  /* 0x000000041fb37c23 */ /* 0x100fee00080108ca */
[----:B------:R-:W3:Y:S01]  /*bb70*/  MUFU.EX2 R177, R177 ;  /* 0x000000b100b17308 */ /* 0x000ee20000000800 */
[----:B------:R-:W-:Y:S01]  /*bb80*/  LDSM.16.MT88.4 R28, [R216+0x11800] ;  /* 0x01180000d81c783b */ /* 0x000fe20000004200 */
[C---:B------:R-:W-:Y:S08]  /*bb90*/  HMMA.16816.F32.BF16 R116, R20.reuse, R180, R116 ;  /* 0x000000b41474723c */ /* 0x040ff00000041874 */
[----:B------:R-:W-:Y:S01]  /*bba0*/  MUFU.EX2 R178, R178 ;  /* 0x000000b200b27308 */ /* 0x000fe20000000800 */
[--C-:B------:R-:W-:Y:S01]  /*bbb0*/  FFMA.FTZ R180, R32, UR4, -R203.reuse ;  /* 0x0000000420b47c23 */ /* 0x100fe200080108cb */
[--C-:B------:R-:W-:Y:S01]  /*bbc0*/  FFMA.FTZ R181, R34, UR4, -R202.reuse ;  /* 0x0000000422b57c23 */ /* 0x100fe200080108ca */
[----:B------:R-:W-:Y:S01]  /*bbd0*/  FFMA.FTZ R203, R33, UR4, -R203 ;  /* 0x0000000421cb7c23 */ /* 0x000fe200080108cb */
[----:B------:R-:W-:Y:S06]  /*bbe0*/  FFMA.FTZ R202, R35, UR4, -R202 ;  /* 0x0000000423ca7c23 */ /* 0x000fec00080108ca */
[----:B------:R-:W4:Y:S01]  /*bbf0*/  MUFU.EX2 R179, R179 ;  /* 0x000000b300b37308 */ /* 0x000f220000000800 */
[C---:B------:R-:W-:Y:S01]  /*bc00*/  HMMA.16816.F32.BF16 R120, R20.reuse, R182, R120 ;  /* 0x000000b61478723c */ /* 0x040fe20000041878 */
[----:B------:R-:W-:Y:S08]  /*bc10*/  LDSM.16.MT88.4 R32, [R165+0x1800] ;  /* 0x00180000a520783b */ /* 0x000ff00000004200 */
[----:B------:R-:W-:Y:S10]  /*bc20*/  MUFU.EX2 R180, R180 ;  /* 0x000000b400b47308 */ /* 0x000ff40000000800 */
[----:B------:R-:W2:Y:S01]  /*bc30*/  MUFU.EX2 R203, R203 ;  /* 0x000000cb00cb7308 */ /* 0x000ea20000000800 */
[C---:B-----5:R-:W-:Y:S09]  /*bc40*/  HMMA.16816.F32.BF16 R124, R20.reuse, R156, R124 ;  /* 0x0000009c147c723c */ /* 0x060ff2000004187c */
[----:B------:R-:W-:Y:S10]  /*bc50*/  MUFU.EX2 R181, R181 ;  /* 0x000000b500b57308 */ /* 0x000ff40000000800 */
[----:B------:R-:W5:Y:S01]  /*bc60*/  MUFU.EX2 R202, R202 ;  /* 0x000000ca00ca7308 */ /* 0x000f620000000800 */
[C---:B------:R-:W-:Y:S01]  /*bc70*/  HMMA.16816.F32.BF16 R128, R20.reuse, R158, R128 ;  /* 0x0000009e1480723c */ /* 0x040fe20000041880 */
[----:B------:R-:W5:Y:S07]  /*bc80*/  LDSM.16.MT88.4 R156, [R221+0x11800] ;  /* 0x01180000dd9c783b */ /* 0x000f6e0000004200 */
[C---:B------:R-:W-:Y:S08]  /*bc90*/  HMMA.16816.F32.BF16 R132, R20.reuse, R184, R132 ;  /* 0x000000b81484723c */ /* 0x040ff00000041884 */
[C---:B------:R-:W-:Y:S08]  /*bca0*/  HMMA.16816.F32.BF16 R136, R20.reuse, R186, R136 ;  /* 0x000000ba1488723c */ /* 0x040ff00000041888 */
[C---:B-1----:R-:W-:Y:S03]  /*bcb0*/  HMMA.16816.F32.BF16 R140, R20.reuse, R148, R140 ;  /* 0x00000094148c723c */ /* 0x042fe6000004188c */
[----:B---3--:R-:W-:Y:S02]  /*bcc0*/  F2FP.BF16.F32.PACK_AB R148, R177, R176 ;  /* 0x000000b0b194723e */ /* 0x008fe400000010ff */
[----:B----4-:R-:W-:Y:S03]  /*bcd0*/  F2FP.BF16.F32.PACK_AB R149, R179, R178 ;  /* 0x000000b2b395723e */ /* 0x010fe600000010ff */
[C---:B------:R-:W-:Y:S03]  /*bce0*/  HMMA.16816.F32.BF16 R144, R20.reuse, R150, R144 ;  /* 0x000000961490723c */ /* 0x040fe60000041890 */
[----:B--2---:R-:W-:Y:S02]  /*bcf0*/  F2FP.BF16.F32.PACK_AB R150, R203, R180 ;  /* 0x000000b4cb96723e */ /* 0x004fe400000010ff */
[----:B-----5:R-:W-:Y:S03]  /*bd00*/  F2FP.BF16.F32.PACK_AB R151, R202, R181 ;  /* 0x000000b5ca97723e */ /* 0x020fe600000010ff */
[C---:B------:R-:W-:Y:S08]  /*bd10*/  HMMA.16816.F32.BF16 R12, R20.reuse, R24, R12 ;  /* 0x00000018140c723c */ /* 0x040ff0000004180c */
        /* <DEDUP_REMOVED lines=25> */
[----:B---3--:R-:W-:Y:S05]  /*beb0*/  MOV R165, R164 ;  /* 0x000000a400a57202 */ /* 0x008fea0000000f00 */
        /* <DEDUP_REMOVED lines=12> */
[C---:B--2---:R-:W-:Y:S03]  /*bf80*/  HMMA.16816.F32.BF16 R132, R148.reuse, R4, R132 ;  /* 0x000000049484723c */ /* 0x044fe60000041884 */
[----:B------:R-:W-:Y:S04]  /*bf90*/  FADD.FTZ R5, R205, R196 ;  /* 0x000000c4cd057221 */ /* 0x000fe80000010000 */
[----:B------:R-:W-:Y:S01]  /*bfa0*/  FADD.FTZ R5, R204, R5 ;  /* 0x00000005cc057221 */ /* 0x000fe20000010000 */
[C---:B------:R-:W-:Y:S03]  /*bfb0*/  HMMA.16816.F32.BF16 R136, R148.reuse, R6, R136 ;  /* 0x000000069488723c */ /* 0x040fe60000041888 */
[----:B------:R-:W-:Y:S01]  /*bfc0*/  FADD.FTZ R206, R206, R5 ;  /* 0x00000005cece7221 */ /* 0x000fe20000010000 */
[----:B------:R-:W-:Y:S03]  /*bfd0*/  FADD.FTZ R5, R207, R208 ;  /* 0x000000d0cf057221 */ /* 0x000fe60000010000 */
        /* <DEDUP_REMOVED lines=9> */
[----:B------:R-:W-:Y:S01]  /*c070*/  FADD.FTZ R194, R194, R191 ;  /* 0x000000bfc2c27221 */ /* 0x000fe20000010000 */
[C---:B-1----:R-:W-:Y:S03]  /*c080*/  HMMA.16816.F32.BF16 R152, R148.reuse, R20, R12 ;  /* 0x000000149498723c */ /* 0x042fe6000004180c */
[----:B------:R-:W-:Y:S01]  /*c090*/  FADD.FTZ R193, R193, R192 ;  /* 0x000000c0c1c17221 */ /* 0x000fe20000010000 */
[----:B------:R-:W-:Y:S03]  /*c0a0*/  FADD.FTZ R195, R195, R194 ;  /* 0x000000c2c3c37221 */ /* 0x000fe60000010000 */
[----:B------:R-:W-:Y:S01]  /*c0b0*/  FADD.FTZ R176, R176, R193 ;  /* 0x000000c1b0b07221 */ /* 0x000fe20000010000 */
[----:B------:R-:W-:Y:S03]  /*c0c0*/  HMMA.16816.F32.BF16 R148, R148, R22, R16 ;  /* 0x000000169494723c */ /* 0x000fe60000041810 */
[----:B------:R-:W-:Y:S01]  /*c0d0*/  FADD.FTZ R0, R178, R195 ;  /* 0x000000c3b2007221 */ /* 0x000fe20000010000 */
[----:B------:R-:W-:Y:S03]  /*c0e0*/  FADD.FTZ R177, R177, R176 ;  /* 0x000000b0b1b17221 */ /* 0x000fe60000010000 */
[----:B------:R-:W-:Y:S01]  /*c0f0*/  FADD.FTZ R0, R179, R0 ;  /* 0x00000000b3007221 */ /* 0x000fe20000010000 */
[----:B------:R-:W-:Y:S03]  /*c100*/  FADD.FTZ R180, R180, R177 ;  /* 0x000000b1b4b47221 */ /* 0x000fe60000010000 */
[----:B------:R-:W-:Y:S01]  /*c110*/  FADD.FTZ R181, R181, R0 ;  /* 0x00000000b5b57221 */ /* 0x000fe20000010000 */
[----:B------:R-:W-:Y:S01]  /*c120*/  FADD.FTZ R241, R203, R180 ;  /* 0x000000b4cbf17221 */ /* 0x000fe20000010000 */
[----:B------:R-:W-:Y:S02]  /*c130*/  MOV R0, R3 ;  /* 0x0000000300007202 */ /* 0x000fe40000000f00 */
[----:B------:R-:W-:Y:S01]  /*c140*/  FADD.FTZ R239, R202, R181 ;  /* 0x000000b5caef7221 */ /* 0x000fe20000010000 */
[----:B------:R-:W-:Y:S06]  /*c150*/  BRA.U UP2, `(.L_x_3413) ;  /* 0xffffffb502f87547 */ /* 0x000fec000b83ffff */
.L_x_3409:
[----:B------:R-:W1:Y:S01]  /*c160*/  SHFL.BFLY PT, R0, R239, 0x2, 0x1f ;  /* 0x0c401f00ef007f89 */ /* 0x000e6200000e0000 */
[C---:B------:R-:W-:Y:S01]  /*c170*/  LOP3.LUT P1, RZ, R220.reuse, 0x10, RZ, 0xc0, !PT ;  /* 0x00000010dcff7812 */ /* 0x040fe2000782c0ff */
[----:B------:R-:W2:Y:S01]  /*c180*/  LDCU.U8 UR4, c[0x0][0x548] ;  /* 0x0000a900ff0477ac */ /* 0x000ea20008000000 */
[----:B------:R-:W-:Y:S01]  /*c190*/  LOP3.LUT P2, RZ, R220, 0x8, RZ, 0xc0, !PT ;  /* 0x00000008dcff7812 */ /* 0x000fe2000784c0ff */
[----:B------:R-:W3:Y:S01]  /*c1a0*/  SHFL.BFLY PT, R8, R241, 0x2, 0x1f ;  /* 0x0c401f00f1087f89 */ /* 0x000ee200000e0000 */
[----:B------:R-:W4:Y:S01]  /*c1b0*/  S2UR UR8, SR_CTAID.Y ;  /* 0x00000000000879c3 */ /* 0x000f220000002600 */
[----:B------:R-:W-:Y:S01]  /*c1c0*/  UISETP.NE.AND UP1, UPT, UR19, -0x1, UPT ;  /* 0xffffffff1300788c */ /* 0x000fe2000bf25270 */
[----:B------:R-:W-:Y:S01]  /*c1d0*/  LOP3.LUT R217, R217, 0x30, RZ, 0xc0, !PT ;  /* 0x00000030d9d97812 */ /* 0x000fe200078ec0ff */
[----:B------:R-:W-:Y:S01]  /*c1e0*/  USHF.L.U32 UR20, UR20, 0x6, URZ ;  /* 0x0000000614147899 */ /* 0x000fe200080006ff */
[----:B------:R-:W-:Y:S01]  /*c1f0*/  SHF.R.U32.HI R12, RZ, 0x2, R220 ;  /* 0x00000002ff0c7819 */ /* 0x000fe200000116dc */
[----:B------:R-:W-:Y:S02]  /*c200*/  BSSY.RECONVERGENT B0, `(.L_x_3414) ;  /* 0x0000150000007945 */ /* 0x000fe40003800200 */
[----:B------:R-:W-:Y:S01]  /*c210*/  UIADD3 UR20, UPT, UPT, -UR20, UR21, URZ ;  /* 0x0000001514147290 */ /* 0x000fe2000fffe1ff */
[----:B------:R-:W5:Y:S01]  /*c220*/  S2UR UR9, SR_CTAID.Z ;  /* 0x00000000000979c3 */ /* 0x000f620000002700 */
[----:B------:R-:W-:Y:S01]  /*c230*/  LOP3.LUT R12, R217, 0x7, R12, 0xf8, !PT ;  /* 0x00000007d90c7812 */ /* 0x000fe200078ef80c */
[----:B--2---:R-:W-:-:S02]  /*c240*/  UISETP.NE.AND UP2, UPT, UR4, URZ, UPT ;  /* 0x000000ff0400728c */ /* 0x004fc4000bf45270 */
[----:B------:R-:W2:Y:S01]  /*c250*/  @UP1 LDCU.64 UR4, c[0x0][0x408] ;  /* 0x00008100ff0417ac */ /* 0x000ea20008000a00 */
[----:B-1----:R-:W-:Y:S01]  /*c260*/  FADD.FTZ R9, R0, R239 ;  /* 0x000000ef00097221 */ /* 0x002fe20000010000 */
[----:B------:R-:W-:Y:S01]  /*c270*/  SHF.L.U32 R0, R220, 0x1, RZ ;  /* 0x00000001dc007819 */ /* 0x000fe200000006ff */
[----:B------:R-:W-:Y:S01]  /*c280*/  UISETP.NE.OR UP0, UPT, UR19, -0x1, !UP2 ;  /* 0xffffffff1300788c */ /* 0x000fe2000d705670 */
[----:B---3--:R-:W-:Y:S02]  /*c290*/  FADD.FTZ R8, R8, R241 ;  /* 0x000000f108087221 */ /* 0x008fe40000010000 */
[----:B------:R-:W1:Y:S01]  /*c2a0*/  SHFL.BFLY PT, R2, R9, 0x1, 0x1f ;  /* 0x0c201f0009027f89 */ /* 0x000e6200000e0000 */
[----:B------:R-:W-:-:S03]  /*c2b0*/  LOP3.LUT R219, R219, 0x6, R0, 0xf8, !PT ;  /* 0x00000006dbdb7812 */ /* 0x000fc600078ef800 */
[----:B------:R-:W3:Y:S01]  /*c2c0*/  SHFL.BFLY PT, R5, R8, 0x1, 0x1f ;  /* 0x0c201f0008057f89 */ /* 0x000ee200000e0000 */
[----:B--2---:R-:W-:Y:S01]  /*c2d0*/  @UP1 UIMAD.WIDE.U32 UR14, UR19, UR4, URZ ;  /* 0x00000004130e12a5 */ /* 0x004fe2000f8e00ff */
[----:B------:R-:W2:Y:S01]  /*c2e0*/  S2UR UR4, SR_CTAID.X ;  /* 0x00000000000479c3 */ /* 0x000ea20000002500 */
[----:B-1----:R-:W-:Y:S01]  /*c2f0*/  FADD.FTZ R2, R9, R2 ;  /* 0x0000000209027221 */ /* 0x002fe20000010000 */
[----:B---3--:R-:W-:-:S03]  /*c300*/  FADD.FTZ R4, R8, R5 ;  /* 0x0000000508047221 */ /* 0x008fc60000010000 */
[----:B------:R-:W1:Y:S01]  /*c310*/  MUFU.RCP R6, R2 ;  /* 0x0000000200067308 */ /* 0x000e620000001000 */
[----:B------:R-:W-:Y:S02]  /*c320*/  SHF.L.U32 R5, R220, 0x4, RZ ;  /* 0x00000004dc057819 */ /* 0x000fe400000006ff */
[----:B------:R-:W-:Y:S02]  /*c330*/  FSETP.NE.FTZ.AND P3, PT, R2, RZ, PT ;  /* 0x000000ff0200720b */ /* 0x000fe40003f75000 */
[----:B------:R-:W-:Y:S02]  /*c340*/  LOP3.LUT R5, R5, 0x1c0, RZ, 0xc0, !PT ;  /* 0x000001c005057812 */ /* 0x000fe400078ec0ff */
[----:B------:R-:W-:Y:S01]  /*c350*/  FSETP.NE.FTZ.AND P4, PT, R4, RZ, PT ;  /* 0x000000ff0400720b */ /* 0x000fe20003f95000 */
[----:B------:R-:W3:Y:S01]  /*c360*/  MUFU.RCP R7, R4 ;  /* 0x0000000400077308 */ /* 0x000ee20000001000 */
[----:B------:R-:W-:Y:S02]  /*c370*/  LOP3.LUT R0, R5, 0x38, R0, 0xf8, !PT ;  /* 0x0000003805007812 */ /* 0x000fe400078ef800 */
[----:B------:R-:W-:-:S02]  /*c380*/  MOV R5, 0x20 ;  /* 0x0000002000057802 */ /* 0x000fc40000000f00 */
[----:B------:R-:W-:-:S03]  /*c390*/  LOP3.LUT R0, R219, R0, RZ, 0xfc, !PT ;  /* 0x00000000db007212 */ /* 0x000fc600078efcff */
[----:B------:R-:W5:Y:S01]  /*c3a0*/  @P3 MUFU.LG2 R2, R2 ;  /* 0x0000000200023308 */ /* 0x000f620000000c00 */
[----:B------:R-:W-:Y:S01]  /*c3b0*/  LEA R9, R0, UR6, 0x1 ;  /* 0x0000000600097c11 */ /* 0x000fe2000f8e08ff */
[----:B------:R-:W4:Y:S01]  /*c3c0*/  @!UP1 LDCU.64 UR6, c[0x0][0x400] ;  /* 0x00008000ff0697ac */ /* 0x000f220008000a00 */
[----:B-1----:R-:W-:Y:S02]  /*c3d0*/  FSEL R6, R6, 1, P3 ;  /* 0x3f80000006067808 */ /* 0x002fe40001800000 */
[----:B------:R-:W-:Y:S02]  /*c3e0*/  SEL R0, R5, 0xffffffe0, !P2 ;  /* 0xffffffe005007807 */ /* 0x000fe40005000000 */
[----:B------:R-:W-:Y:S01]  /*c3f0*/  IADD3 R13, PT, PT, R9, 0x40, RZ ;  /* 0x00000040090d7810 */ /* 0x000fe20007ffe0ff */
[C---:B------:R-:W-:Y:S01]  /*c400*/  FMUL.FTZ R162, R6.reuse, R162 ;  /* 0x000000a206a27220 */ /* 0x040fe20000410000 */
[C---:B------:R-:W-:Y:S01]  /*c410*/  FMUL.FTZ R163, R6.reuse, R163 ;  /* 0x000000a306a37220 */ /* 0x040fe20000410000 */
[----:B---3--:R-:W-:Y:S01]  /*c420*/  FSEL R7, R7, 1, P4 ;  /* 0x3f80000007077808 */ /* 0x008fe20002000000 */
        /* <DEDUP_REMOVED lines=218> */
[----:B----4-:R-:W-:Y:S01]  /*d1d0*/  @!UP1 UIMAD.WIDE.U32 UR12, UR8, UR6, URZ ;  /* 0x00000006080c92a5 */ /* 0x010fe2000f8e00ff */
[----:B------:R-:W-:Y:S01]  /*d1e0*/  F2FP.BF16.F32.PACK_AB R134, R135, R134 ;  /* 0x000000868786723e */ /* 0x000fe200000010ff */
[----:B------:R-:W-:Y:S01]  /*d1f0*/  STS [R21+0x2000], R88 ;  /* 0x0020005815007388 */ /* 0x000fe20000000800 */
[----:B------:R-:W-:Y:S01]  /*d200*/  F2FP.BF16.F32.PACK_AB R136, R137, R136 ;  /* 0x000000888988723e */ /* 0x000fe200000010ff */
[----:B------:R-:W-:Y:S01]  /*d210*/  @!UP1 UIMAD UR10, UR8, UR7, UR13 ;  /* 0x00000007080a92a4 */ /* 0x000fe2000f8e020d */
[----:B------:R-:W-:Y:S01]  /*d220*/  F2FP.BF16.F32.PACK_AB R138, R139, R138 ;  /* 0x0000008a8b8a723e */ /* 0x000fe200000010ff */
[----:B------:R-:W-:Y:S01]  /*d230*/  STS [R21+0x2400], R90 ;  /* 0x0024005a15007388 */ /* 0x000fe20000000800 */
[----:B------:R-:W-:Y:S01]  /*d240*/  F2FP.BF16.F32.PACK_AB R140, R141, R140 ;  /* 0x0000008c8d8c723e */ /* 0x000fe200000010ff */
[----:B------:R-:W1:Y:S01]  /*d250*/  @!UP2 LDCU UR7, c[0x0][0x3e0] ;  /* 0x00007c00ff07a7ac */ /* 0x000e620008000800 */
[----:B------:R-:W-:Y:S01]  /*d260*/  F2FP.BF16.F32.PACK_AB R142, R143, R142 ;  /* 0x0000008e8f8e723e */ /* 0x000fe200000010ff */
[----:B------:R-:W-:Y:S01]  /*d270*/  STS [R9+0x4000], R92 ;  /* 0x0040005c09007388 */ /* 0x000fe20000000800 */
[----:B------:R-:W-:Y:S01]  /*d280*/  F2FP.BF16.F32.PACK_AB R144, R145, R144 ;  /* 0x000000909190723e */ /* 0x000fe200000010ff */
[----:B------:R-:W3:Y:S01]  /*d290*/  LDCU UR6, c[0x0][0x434] ;  /* 0x00008680ff0677ac */ /* 0x000ee20008000800 */
[----:B------:R-:W-:Y:S01]  /*d2a0*/  F2FP.BF16.F32.PACK_AB R146, R147, R146 ;  /* 0x000000929392723e */ /* 0x000fe200000010ff */
[----:B------:R-:W-:Y:S01]  /*d2b0*/  STS [R9+0x4400], R94 ;  /* 0x0044005e09007388 */ /* 0x000fe20000000800 */
[----:B------:R-:W-:Y:S01]  /*d2c0*/  F2FP.BF16.F32.PACK_AB R152, R153, R152 ;  /* 0x000000989998723e */ /* 0x000fe200000010ff */
[----:B------:R-:W4:Y:S01]  /*d2d0*/  @P3 LDC R0, c[0x0][0x458] ;  /* 0x00011600ff003b82 */ /* 0x000f220000000800 */
[----:B------:R-:W-:Y:S01]  /*d2e0*/  F2FP.BF16.F32.PACK_AB R154, R155, R154 ;  /* 0x0000009a9b9a723e */ /* 0x000fe200000010ff */
[----:B------:R-:W-:Y:S01]  /*d2f0*/  STS [R5+0x4000], R96 ;  /* 0x0040006005007388 */ /* 0x000fe20000000800 */
[----:B------:R-:W-:Y:S01]  /*d300*/  F2FP.BF16.F32.PACK_AB R7, R7, R148 ;  /* 0x000000940707723e */ /* 0x000fe200000010ff */
[----:B------:R-:W4:Y:S01]  /*d310*/  @P4 MUFU.LG2 R4, R4 ;  /* 0x0000000400044308 */ /* 0x000f220000000c00 */
[----:B------:R-:W-:Y:S01]  /*d320*/  F2FP.BF16.F32.PACK_AB R150, R151, R150 ;  /* 0x000000969796723e */ /* 0x000fe200000010ff */
[----:B------:R-:W-:Y:S01]  /*d330*/  STS [R5+0x4400], R98 ;  /* 0x0044006205007388 */ /* 0x000fe20000000800 */
[----:B------:R-:W-:Y:S01]  /*d340*/  @UP1 UIMAD UR10, UR19, UR5, UR15 ;  /* 0x00000005130a12a4 */ /* 0x000fe2000f8e020f */
[----:B------:R-:W-:Y:S01]  /*d350*/  LOP3.LUT P0, RZ, R220, 0x3, RZ, 0xc0, !PT ;  /* 0x00000003dcff7812 */ /* 0x000fe2000780c0ff */
[----:B------:R-:W2:Y:S01]  /*d360*/  @UP2 LDCU UR5, c[0x0][0x454] ;  /* 0x00008a80ff0527ac */ /* 0x000ea20008000800 */
[----:B------:R-:W-:Y:S01]  /*d370*/  STS [R11+0x4000], R100 ;  /* 0x004000640b007388 */ /* 0x000fe20000000800 */
[----:B-----5:R-:W-:Y:S01]  /*d380*/  @P3 FMUL.FTZ R2, R2, 0.69314718246459960938 ;  /* 0x3f31721802023820 */ /* 0x020fe20000410000 */
[----:B-1----:R-:W-:-:S02]  /*d390*/  @!UP2 UIMAD UR7, UR8, UR7, UR9 ;  /* 0x000000070807a2a4 */ /* 0x002fc4000f8e0209 */
[----:B------:R-:W-:Y:S01]  /*d3a0*/  STS [R11+0x4400], R102 ;  /* 0x004400660b007388 */ /* 0x000fe20000000800 */
[----:B---3--:R-:W-:Y:S02]  /*d3b0*/  @!UP0 UIMAD UR19, UR8, UR6, URZ ;  /* 0x00000006081382a4 */ /* 0x008fe4000f8e02ff */
[----:B------:R-:W-:Y:S01]  /*d3c0*/  @!UP2 UIMAD UR7, UR7, UR6, URZ ;  /* 0x000000060707a2a4 */ /* 0x000fe2000f8e02ff */
[----:B------:R-:W-:Y:S01]  /*d3d0*/  STS [R15+0x4000], R104 ;  /* 0x004000680f007388 */ /* 0x000fe20000000800 */
[----:B--2---:R-:W-:Y:S01]  /*d3e0*/  USHF.L.U32 UR6, UR4, 0x6, URZ ;  /* 0x0000000604067899 */ /* 0x004fe200080006ff */
[----:B------:R-:W-:Y:S02]  /*d3f0*/  @UP1 UMOV UR12, UR14 ;  /* 0x0000000e000c1c82 */ /* 0x000fe40008000000 */
[----:B------:R-:W-:Y:S04]  /*d400*/  STS [R15+0x4400], R106 ;  /* 0x0044006a0f007388 */ /* 0x000fe80000000800 */
[----:B------:R-:W-:Y:S01]  /*d410*/  STS [R13+0x4000], R108 ;  /* 0x0040006c0d007388 */ /* 0x000fe20000000800 */
[----:B------:R-:W-:-:S03]  /*d420*/  @UP2 UIMAD UR7, UR9, UR5, UR19 ;  /* 0x00000005090722a4 */ /* 0x000fc6000f8e0213 */
        /* <DEDUP_REMOVED lines=17> */
[----:B-1----:R-:W1:Y:S03]  /*d540*/  @P4 LDC R5, c[0x0][0x458] ;  /* 0x00011600ff054b82 */ /* 0x002e660000000800 */
[----:B------:R-:W-:Y:S04]  /*d550*/  STS [R19+0x6000], R144 ;  /* 0x0060009013007388 */ /* 0x000fe80000000800 */
[----:B------:R-:W-:Y:S04]  /*d560*/  STS [R19+0x6400], R146 ;  /* 0x0064009213007388 */ /* 0x000fe80000000800 */
[----:B------:R-:W-:Y:S04]  /*d570*/  STS [R17+0x6000], R152 ;  /* 0x0060009811007388 */ /* 0x000fe80000000800 */
[----:B------:R-:W-:Y:S01]  /*d580*/  STS [R17+0x6400], R154 ;  /* 0x0064009a11007388 */ /* 0x000fe20000000800 */
[----:B----4-:R-:W-:Y:S01]  /*d590*/  @P4 FMUL.FTZ R15, R4, 0.69314718246459960938 ;  /* 0x3f317218040f4820 */ /* 0x010fe20000410000 */
[----:B------:R-:W-:Y:S01]  /*d5a0*/  MOV R4, 0x7f800000 ;  /* 0x7f80000000047802 */ /* 0x000fe20000000f00 */
[----:B------:R-:W-:Y:S01]  /*d5b0*/  @P3 FFMA.FTZ R4, R3, R0, R2 ;  /* 0x0000000003043223 */ /* 0x000fe20000010002 */
[----:B------:R3:W-:Y:S04]  /*d5c0*/  STS [R21+0x6000], R7 ;  /* 0x0060000715007388 */ /* 0x0007e80000000800 */
[----:B------:R4:W-:Y:S01]  /*d5d0*/  STS [R21+0x6400], R150 ;  /* 0x0064009615007388 */ /* 0x0009e20000000800 */
[----:B--2---:R-:W-:Y:S01]  /*d5e0*/  MOV R13, 0x7f800000 ;  /* 0x7f800000000d7802 */ /* 0x004fe20000000f00 */
[----:B-1----:R-:W-:Y:S01]  /*d5f0*/  @P4 FFMA.FTZ R13, R164, R5, R15 ;  /* 0x00000005a40d4223 */ /* 0x002fe2000001000f */
[----:B------:R-:W-:Y:S08]  /*d600*/  BAR.SYNC.DEFER_BLOCKING 0x0 ;  /* 0x0000000000007b1d */ /* 0x000ff00000010000 */
[----:B---3--:R-:W1:Y:S01]  /*d610*/  LDC.64 R6, c[0x0][0x408] ;  /* 0x00010200ff067b82 */ /* 0x008e620000000a00 */
[----:B------:R4:W2:Y:S01]  /*d620*/  LDS.128 R8, [R235+0x1800] ;  /* 0x00180000eb087984 */ /* 0x0008a20000000c00 */
[----:B------:R-:W-:Y:S05]  /*d630*/  @P0 BRA `(.L_x_3415) ;  /* 0x0000000000300947 */ /* 0x000fea0003800000 */
[----:B------:R-:W3:Y:S01]  /*d640*/  LDCU.64 UR4, c[0x0][0x420] ;  /* 0x00008400ff0477ac */ /* 0x000ee20008000a00 */
[C---:B------:R-:W-:Y:S01]  /*d650*/  VIADD R3, R12.reuse, 0x8 ;  /* 0x000000080c037836 */ /* 0x040fe20000000000 */
[----:B------:R-:W-:Y:S01]  /*d660*/  ISETP.GE.AND P2, PT, R12, UR20, PT ;  /* 0x000000140c007c0c */ /* 0x000fe2000bf46270 */
[----:B------:R-:W-:-:S03]  /*d670*/  UIADD3 UR8, UPT, UPT, UR6, UR7, URZ ;  /* 0x0000000706087290 */ /* 0x000fc6000fffe0ff */
[----:B------:R-:W-:-:S03]  /*d680*/  ISETP.GE.AND P1, PT, R3, UR20, PT ;  /* 0x0000001403007c0c */ /* 0x000fc6000bf26270 */
[----:B------:R-:W-:Y:S01]  /*d690*/  IMAD.U32 R0, RZ, RZ, UR8 ;  /* 0x00000008ff007e24 */ /* 0x000fe2000f8e00ff */
[----:B------:R-:W-:-:S04]  /*d6a0*/  IADD3 R2, P0, PT, R12, UR8, RZ ;  /* 0x000000080c027c10 */ /* 0x000fc8000ff1e0ff */
[----:B------:R-:W-:Y:S02]  /*d6b0*/  LEA.HI.X.SX32 R3, R0, RZ, 0x1, P0 ;  /* 0x000000ff00037211 */ /* 0x000fe400000f0eff */
[----:B---3--:R-:W-:-:S04]  /*d6c0*/  LEA R14, P0, R2, UR4, 0x2 ;  /* 0x00000004020e7c11 */ /* 0x008fc8000f8010ff */
[----:B------:R-:W-:-:S05]  /*d6d0*/  LEA.HI.X R15, R2, UR5, R3, 0x2, P0 ;  /* 0x00000005020f7c11 */ /* 0x000fca00080f1403 */
[----:B------:R3:W-:Y:S04]  /*d6e0*/  @!P2 STG.E desc[UR22][R14.64], R13 ;  /* 0x0000000d0e00a986 */ /* 0x0007e8000c101916 */
[----:B------:R3:W-:Y:S02]  /*d6f0*/  @!P1 STG.E desc[UR22][R14.64+0x20], R4 ;  /* 0x000020040e009986 */ /* 0x0007e4000c101916 */
.L_x_3415:
[----:B------:R-:W-:Y:S05]  /*d700*/  BSYNC.RECONVERGENT B0 ;  /* 0x0000000000007941 */ /* 0x000fea0003800200 */
.L_x_3414:
[----:B------:R-:W5:Y:S01]  /*d710*/  LDCU.64 UR4, c[0x0][0x410] ;  /* 0x00008200ff0477ac */ /* 0x000f620008000a00 */
[----:B------:R-:W-:Y:S01]  /*d720*/  IMAD.MOV.U32 R219, RZ, RZ, RZ ;  /* 0x000000ffffdb7224 */ /* 0x000fe200078e00ff */
[----:B------:R-:W-:Y:S01]  /*d730*/  SHF.R.U32.HI R0, RZ, 0x3, R220 ;  /* 0x00000003ff007819 */ /* 0x000fe200000116dc */
[----:B------:R2:W2:Y:S01]  /*d740*/  LDS.128 R24, [R235] ;  /* 0x00000000eb187984 */ /* 0x0004a20000000c00 */
[----:B------:R-:W-:Y:S01]  /*d750*/  BSSY.RECONVERGENT B0, `(.L_x_3416) ;  /* 0x0000023000007945 */ /* 0x000fe20003800200 */
[----:B-1-3--:R-:W-:Y:S01]  /*d760*/  IMAD.WIDE.U32 R12, R6, UR6, R218 ;  /* 0x00000006060c7c25 */ /* 0x00afe2000f8e00da */
[C---:B------:R-:W-:Y:S01]  /*d770*/  ISETP.GE.AND P3, PT, R0.reuse, UR20, PT ;  /* 0x0000001400007c0c */ /* 0x040fe2000bf66270 */
[----:B----4-:R1:W3:Y:S01]  /*d780*/  LDS.128 R20, [R235+0x2000] ;  /* 0x00200000eb147984 */ /* 0x0102e20000000c00 */
[C---:B------:R-:W-:Y:S01]  /*d790*/  IADD3 R4, PT, PT, R0.reuse, 0x20, RZ ;  /* 0x0000002000047810 */ /* 0x040fe20007ffe0ff */
[----:B------:R-:W-:Y:S01]  /*d7a0*/  VIADD R3, R0, 0x10 ;  /* 0x0000001000037836 */ /* 0x000fe20000000000 */
[----:B------:R-:W-:Y:S01]  /*d7b0*/  IADD3 R12, P0, PT, R12, UR12, RZ ;  /* 0x0000000c0c0c7c10 */ /* 0x000fe2000ff1e0ff */
[----:B------:R-:W-:Y:S01]  /*d7c0*/  IMAD R2, R7, UR6, R13 ;  /* 0x0000000607027c24 */ /* 0x000fe2000f8e020d */
[----:B------:R1:W4:Y:S01]  /*d7d0*/  LDS.128 R16, [R235+0x4000] ;  /* 0x00400000eb107984 */ /* 0x0003220000000c00 */
[----:B------:R-:W-:-:S02]  /*d7e0*/  ISETP.GE.AND P1, PT, R4, UR20, PT ;  /* 0x0000001404007c0c */ /* 0x000fc4000bf26270 */
[----:B------:R-:W-:Y:S01]  /*d7f0*/  ISETP.GE.AND P2, PT, R3, UR20, PT ;  /* 0x0000001403007c0c */ /* 0x000fe2000bf46270 */
[----:B------:R-:W-:Y:S01]  /*d800*/  VIADD R3, R0, 0x30 ;  /* 0x0000003000037836 */ /* 0x000fe20000000000 */
[----:B------:R-:W-:Y:S01]  /*d810*/  IADD3.X R13, PT, PT, R2, UR10, RZ, P0, !PT ;  /* 0x0000000a020d7c10 */ /* 0x000fe200087fe4ff */
[----:B-----5:R-:W-:Y:S01]  /*d820*/  IMAD.U32 R5, RZ, RZ, UR5 ;  /* 0x00000005ff057e24 */ /* 0x020fe2000f8e00ff */
[----:B------:R-:W-:Y:S02]  /*d830*/  MOV R2, UR4 ;  /* 0x0000000400027c02 */ /* 0x000fe40008000f00 */
[----:B------:R-:W-:-:S03]  /*d840*/  ISETP.GE.AND P0, PT, R3, UR20, PT ;  /* 0x0000001403007c0c */ /* 0x000fc6000bf06270 */
[----:B------:R-:W-:Y:S02]  /*d850*/  IMAD.WIDE.U32 R2, R2, UR9, R12 ;  /* 0x0000000902027c25 */ /* 0x000fe4000f8e000c */
[----:B------:R1:W1:Y:S02]  /*d860*/  LDS.128 R12, [R235+0x6000] ;  /* 0x00600000eb0c7984 */ /* 0x0002640000000c00 */
[----:B------:R-:W-:Y:S01]  /*d870*/  IMAD R5, R5, UR9, R3 ;  /* 0x0000000905057c24 */ /* 0x000fe2000f8e0203 */
[----:B------:R-:W-:Y:S06]  /*d880*/  @P3 BRA `(.L_x_3417) ;  /* 0x00000000003c3947 */ /* 0x000fec0003800000 */
[----:B------:R-:W5:Y:S01]  /*d890*/  LDCU.64 UR4, c[0x0][0x3f0] ;  /* 0x00007e00ff0477ac */ /* 0x000f620008000a00 */
[----:B------:R-:W-:Y:S01]  /*d8a0*/  IMAD.MOV.U32 R4, RZ, RZ, R2 ;  /* 0x000000ffff047224 */ /* 0x000fe200078e0002 */
[----:B------:R-:W2:Y:S03]  /*d8b0*/  LDCU UR6, c[0x0][0x440] ;  /* 0x00008800ff0677ac */ /* 0x000ea60008000800 */
[----:B------:R-:W-:-:S04]  /*d8c0*/  IMAD.WIDE.U32 R32, R0, R6, R4 ;  /* 0x0000000600207225 */ /* 0x000fc800078e0004 */
[----:B------:R-:W-:Y:S01]  /*d8d0*/  IMAD R28, R0, R7, R33 ;  /* 0x00000007001c7224 */ /* 0x000fe200078e0221 */
[----:B-----5:R-:W-:-:S04]  /*d8e0*/  LEA R30, P3, R32, UR4, 0x1 ;  /* 0x00000004201e7c11 */ /* 0x020fc8000f8608ff */
[----:B------:R-:W-:Y:S02]  /*d8f0*/  LEA.HI.X R31, R32, UR5, R28, 0x1, P3 ;  /* 0x00000005201f7c11 */ /* 0x000fe400098f0c1c */
[----:B--2---:R-:W-:Y:S02]  /*d900*/  ISETP.GE.AND P6, PT, R218, UR6, PT ;  /* 0x00000006da007c0c */ /* 0x004fe4000bfc6270 */
[----:B------:R-:W-:Y:S02]  /*d910*/  ISETP.GE.AND P5, PT, R233, UR6, PT ;  /* 0x00000006e9007c0c */ /* 0x000fe4000bfa6270 */
[----:B------:R-:W-:Y:S02]  /*d920*/  ISETP.GE.AND P4, PT, R232, UR6, PT ;  /* 0x00000006e8007c0c */ /* 0x000fe4000bf86270 */
[----:B------:R-:W-:-:S07]  /*d930*/  ISETP.GE.AND P3, PT, R229, UR6, PT ;  /* 0x00000006e5007c0c */ /* 0x000fce000bf66270 */
[----:B------:R2:W-:Y:S04]  /*d940*/  @!P6 STG.E.128 desc[UR22][R30.64], R24 ;  /* 0x000000181e00e986 */ /* 0x0005e8000c101d16 */
[----:B---3--:R2:W-:Y:S04]  /*d950*/  @!P5 STG.E.128 desc[UR22][R30.64+0x80], R20 ;  /* 0x000080141e00d986 */ /* 0x0085e8000c101d16 */
[----:B----4-:R2:W-:Y:S04]  /*d960*/  @!P4 STG.E.128 desc[UR22][R30.64+0x100], R16 ;  /* 0x000100101e00c986 */ /* 0x0105e8000c101d16 */
[----:B-1----:R2:W-:Y:S02]  /*d970*/  @!P3 STG.E.128 desc[UR22][R30.64+0x180], R12 ;  /* 0x0001800c1e00b986 */ /* 0x0025e4000c101d16 */
.L_x_3417:
[----:B------:R-:W-:Y:S05]  /*d980*/  BSYNC.RECONVERGENT B0 ;  /* 0x0000000000007941 */ /* 0x000fea0003800200 */
.L_x_3416:
[----:B--2---:R2:W2:Y:S01]  /*d990*/  LDS.128 R24, [R235+0x800] ;  /* 0x00080000eb187984 */ /* 0x0044a20000000c00 */
[----:B------:R-:W-:Y:S03]  /*d9a0*/  BSSY.RECONVERGENT B0, `(.L_x_3418) ;  /* 0x0000019000007945 */ /* 0x000fe60003800200 */
[----:B---3--:R3:W2:Y:S04]  /*d9b0*/  LDS.128 R20, [R235+0x2800] ;  /* 0x00280000eb147984 */ /* 0x0086a80000000c00 */
[----:B----4-:R3:W4:Y:S04]  /*d9c0*/  LDS.128 R16, [R235+0x4800] ;  /* 0x00480000eb107984 */ /* 0x0107280000000c00 */
[----:B-1----:R3:W1:Y:S01]  /*d9d0*/  LDS.128 R12, [R235+0x6800] ;  /* 0x00680000eb0c7984 */ /* 0x0026620000000c00 */
[----:B------:R-:W-:Y:S05]  /*d9e0*/  @P2 BRA `(.L_x_3419) ;  /* 0x0000000000502947 */ /* 0x000fea0003800000 */
[----:B------:R-:W5:Y:S01]  /*d9f0*/  LDCU UR6, c[0x0][0x440] ;  /* 0x00008800ff0677ac */ /* 0x000f620008000800 */
[----:B------:R-:W-:Y:S01]  /*da00*/  IADD3 R29, P2, PT, R0, 0x10, RZ ;  /* 0x00000010001d7810 */ /* 0x000fe20007f5e0ff */
[----:B------:R-:W-:Y:S01]  /*da10*/  IMAD.MOV.U32 R30, RZ, RZ, R2 ;  /* 0x000000ffff1e7224 */ /* 0x000fe200078e0002 */
[----:B------:R-:W3:Y:S03]  /*da20*/  LDCU.64 UR4, c[0x0][0x3f0] ;  /* 0x00007e00ff0477ac */ /* 0x000ee60008000a00 */
        /* <DEDUP_REMOVED lines=10> */
[----:B---3--:R-:W-:-:S04]  /*dad0*/  LEA R32, P6, R30, UR4, 0x1 ;  /* 0x000000041e207c11 */ /* 0x008fc8000f8c08ff */
[----:B------:R-:W-:-:S05]  /*dae0*/  LEA.HI.X R33, R30, UR5, R28, 0x1, P6 ;  /* 0x000000051e217c11 */ /* 0x000fca000b0f0c1c */
[----:B--2---:R2:W-:Y:S04]  /*daf0*/  @!P5 STG.E.128 desc[UR22][R32.64], R24 ;  /* 0x000000182000d986 */ /* 0x0045e8000c101d16 */
[----:B------:R2:W-:Y:S04]  /*db00*/  @!P4 STG.E.128 desc[UR22][R32.64+0x80], R20 ;  /* 0x000080142000c986 */ /* 0x0005e8000c101d16 */
[----:B----4-:R2:W-:Y:S04]  /*db10*/  @!P3 STG.E.128 desc[UR22][R32.64+0x100], R16 ;  /* 0x000100102000b986 */ /* 0x0105e8000c101d16 */
[----:B-1----:R2:W-:Y:S02]  /*db20*/  @!P2 STG.E.128 desc[UR22][R32.64+0x180], R12 ;  /* 0x0001800c2000a986 */ /* 0x0025e4000c101d16 */
.L_x_3419:
[----:B------:R-:W-:Y:S05]  /*db30*/  BSYNC.RECONVERGENT B0 ;  /* 0x0000000000007941 */ /* 0x000fea0003800200 */
.L_x_3418:
[----:B--2---:R2:W2:Y:S01]  /*db40*/  LDS.128 R24, [R235+0x1000] ;  /* 0x00100000eb187984 */ /* 0x0044a20000000c00 */
[----:B------:R-:W-:Y:S03]  /*db50*/  BSSY.RECONVERGENT B0, `(.L_x_3420) ;  /* 0x0000019000007945 */ /* 0x000fe60003800200 */
[----:B------:R2:W2:Y:S04]  /*db60*/  LDS.128 R20, [R235+0x3000] ;  /* 0x00300000eb147984 */ /* 0x0004a80000000c00 */
[----:B----4-:R4:W2:Y:S04]  /*db70*/  LDS.128 R16, [R235+0x5000] ;  /* 0x00500000eb107984 */ /* 0x0108a80000000c00 */
        /* <DEDUP_REMOVED lines=20> */
[----:B------:R2:W-:Y:S04]  /*dcc0*/  @!P2 STG.E.128 desc[UR22][R32.64+0x100], R16 ;  /* 0x000100102000a986 */ /* 0x0005e8000c101d16 */
[----:B-1----:R2:W-:Y:S02]  /*dcd0*/  @!P1 STG.E.128 desc[UR22][R32.64+0x180], R12 ;  /* 0x0001800c20009986 */ /* 0x0025e4000c101d16 */
.L_x_3421:
[----:B------:R-:W-:Y:S05]  /*dce0*/  BSYNC.RECONVERGENT B0 ;  /* 0x0000000000007941 */ /* 0x000fea0003800200 */
.L_x_3420:
[----:B--2---:R2:W2:Y:S04]  /*dcf0*/  LDS.128 R16, [R235+0x3800] ;  /* 0x00380000eb107984 */ /* 0x0044a80000000c00 */
[----:B-1----:R1:W1:Y:S01]  /*dd00*/  LDS.128 R12, [R235+0x5800] ;  /* 0x00580000eb0c7984 */ /* 0x0022620000000c00 */
[----:B------:R-:W-:Y:S05]  /*dd10*/  @P0 EXIT ;  /* 0x000000000000094d */ /* 0x000fea0003800000 */
[----:B------:R-:W5:Y:S01]  /*dd20*/  LDCU.64 UR4, c[0x0][0x3f0] ;  /* 0x00007e00ff0477ac */ /* 0x000f620008000a00 */
[----:B------:R-:W-:Y:S01]  /*dd30*/  IADD3 R3, P0, PT, R0, 0x30, RZ ;  /* 0x0000003000037810 */ /* 0x000fe20007f1e0ff */
[----:B------:R1:W1:Y:S01]  /*dd40*/  LDS.128 R20, [R235+0x7800] ;  /* 0x00780000eb147984 */ /* 0x0002620000000c00 */
        /* <DEDUP_REMOVED lines=14> */
[----:B--2---:R3:W-:Y:S04]  /*de30*/  @!P2 STG.E.128 desc[UR22][R2.64+0x80], R16 ;  /* 0x000080100200a986 */ /* 0x0047e8000c101d16 */
[----:B-1----:R3:W-:Y:S01]  /*de40*/  @!P1 STG.E.128 desc[UR22][R2.64+0x100], R12 ;  /* 0x0001000c02009986 */ /* 0x0027e2000c101d16 */
[----:B------:R-:W-:Y:S05]  /*de50*/  @P0 EXIT ;  /* 0x000000000000094d */ /* 0x000fea0003800000 */
[----:B------:R-:W-:Y:S01]  /*de60*/  STG.E.128 desc[UR22][R2.64+0x180], R20 ;  /* 0x0001801402007986 */ /* 0x000fe2000c101d16 */
[----:B------:R-:W-:Y:S05]  /*de70*/  EXIT ;  /* 0x000000000000794d */ /* 0x000fea0003800000 */
.L_x_3422:
        /* <DEDUP_REMOVED lines=16> */
.L_x_7478:


//--------------------- .text._ZN5flash24flash_fwd_splitkv_kernelI23Flash_fwd_kernel_traitsILi256ELi64ELi64ELi4ELb0ELb0EN7cutlass10bfloat16_tE19Flash_kernel_traitsILi256ELi64ELi64ELi4ES3_EELb0ELb0ELb1ELb0ELb0ELb1ELb0ELb0EEEvNS_16Flash_fwd_paramsE --------------------------
	.section	.text._ZN5flash24flash_fwd_splitkv_kernelI23Flash_fwd_kernel_traitsILi256ELi64ELi64ELi4ELb0ELb0EN7cutlass10bfloat16_tE19Flash_kernel_traitsILi256ELi64ELi64ELi4ES3_EELb0ELb0ELb1ELb0ELb0ELb1ELb0ELb0EEEvNS_16Flash_fwd_paramsE,"ax",@progbits
	.align	128
        .global         _ZN5flash24flash_fwd_splitkv_kernelI23Flash_fwd_kernel_traitsILi256ELi64ELi64ELi4ELb0ELb0EN7cutlass10bfloat16_tE19Flash_kernel_traitsILi256ELi64ELi64ELi4ES3_EELb0ELb0ELb1ELb0ELb0ELb1ELb0ELb0EEEvNS_16Flash_fwd_paramsE
        .type           _ZN5flash24flash_fwd_splitkv_kernelI23Flash_fwd_kernel_traitsILi256ELi64ELi64ELi4ELb0ELb0EN7cutlass10bfloat16_tE19Flash_kernel_traitsILi256ELi64ELi64ELi4ES3_EELb0ELb0ELb1ELb0ELb0ELb1ELb0ELb0EEEvNS_16Flash_fwd_paramsE,@function
        .size           _ZN5flash24flash_fwd_splitkv_kernelI23Flash_fwd_kernel_traitsILi256ELi64ELi64ELi4ELb0ELb0EN7cutlass10bfloat16_tE19Flash_kernel_traitsILi256ELi64ELi64ELi4ES3_EELb0ELb0ELb1ELb0ELb0ELb1ELb0ELb0EEEvNS_16Flash_fwd_paramsE,(.L_x_7479 - _ZN5flash24flash_fwd_splitkv_kernelI23Flash_fwd_kernel_traitsILi256ELi64ELi64ELi4ELb0ELb0EN7cutlass10bfloat16_tE19Flash_kernel_traitsILi256ELi64ELi64ELi4ES3_EELb0ELb0ELb1ELb0ELb0ELb1ELb0ELb0EEEvNS_16Flash_fwd_paramsE)
        .other          _ZN5flash24flash_fwd_splitkv_kernelI23Flash_fwd_kernel_traitsILi256ELi64ELi64ELi4ELb0ELb0EN7cutlass10bfloat16_tE19Flash_kernel_traitsILi256ELi64ELi64ELi4ES3_EELb0ELb0ELb1ELb0ELb0ELb1ELb0ELb0EEEvNS_16Flash_fwd_paramsE,@"STO_CUDA_ENTRY STV_DEFAULT"
_ZN5flash24flash_fwd_splitkv_kernelI23Flash_fwd_kernel_traitsILi256ELi64ELi64ELi4ELb0ELb0EN7cutlass10bfloat16_tE19Flash_kernel_traitsILi256ELi64ELi64ELi4ES3_EELb0ELb0ELb1ELb0ELb0ELb1ELb0ELb0EEEvNS_16Flash_fwd_paramsE:
.text._ZN5flash24flash_fwd_splitkv_kernelI23Flash_fwd_kernel_traitsILi256ELi64ELi64ELi4ELb0ELb0EN7cutlass10bfloat16_tE19Flash_kernel_traitsILi256ELi64ELi64ELi4ES3_EELb0ELb0ELb1ELb0ELb0ELb1ELb0ELb0EEEvNS_16Flash_fwd_paramsE:
        /* <DEDUP_REMOVED lines=71> */
.L_x_3423:
        /* <DEDUP_REMOVED lines=77> */
.L_x_3426:
[----:B------:R-:W-:Y:S05]  /*0940*/  BSYNC.RECONVERGENT B0 ;  /* 0x0000000000007941 */ /* 0x000fea0003800200 */
.L_x_3425:
        /* <DEDUP_REMOVED lines=23> */
.L_x_3428:
[----:B------:R-:W-:Y:S05]  /*0ac0*/  BSYNC.RECONVERGENT B0 ;  /* 0x0000000000007941 */ /* 0x000fea0003800200 */
.L_x_3427:
        /* <DEDUP_REMOVED lines=22> */
.L_x_3430:
[----:B------:R-:W-:Y:S05]  /*0c30*/  BSYNC.RECONVERGENT B0 ;  /* 0x0000000000007941 */ /* 0x000fea0003800200 */
.L_x_3429:
        /* <DEDUP_REMOVED lines=21> */
.L_x_3432:
[----:B------:R-:W-:Y:S05]  /*0d90*/  BSYNC.RECONVERGENT B0 ;  /* 0x0000000000007941 */ /* 0x000fea0003800200 */
.L_x_3431:
        /* <DEDUP_REMOVED lines=21> */
.L_x_3424:
        /* <DEDUP_REMOVED lines=13> */
.L_x_3433:
        /* <DEDUP_REMOVED lines=99> */
.L_x_3434:
        /* <DEDUP_REMOVED lines=15> */
.L_x_3436:
[----:B------:R-:W1:Y:S01]  /*16e0*/  LDCU.64 UR10, c[0x0][0x3b8] ;  /* 0x00007700ff0a77ac */ /* 0x000e620008000a00 */
[----:B------:R-:W-:-:S04]  /*16f0*/  UIADD3 UR15, UPT, UPT, UR7, UR16, URZ ;  /* 0x00000010070f7290 */ /* 0x000fc8000fffe0ff */
[----:B-1----:R-:W-:Y:S02]  /*1700*/  UIMAD.WIDE.U32 UR4, UR15, UR10, URZ ;  /* 0x0000000a0f0472a5 */ /* 0x002fe4000f8e00ff */
[----:B------:R-:W-:-:S04]  /*1710*/  UIMAD UR15, UR15, UR11, URZ ;  /* 0x0000000b0f0f72a4 */ /* 0x000fc8000f8e02ff */
[----:B------:R-:W-:Y:S01]  /*1720*/  UIADD3 UR15, UPT, UPT, UR5, UR15, URZ ;  /* 0x0000000f050f7290 */ /* 0x000fe2000fffe0ff */
[----:B------:R-:W-:-:S11]  /*1730*/  UMOV UR14, UR4 ;  /* 0x00000004000e7c82 */ /* 0x000fd60008000000 */
.L_x_3437:
        /* <DEDUP_REMOVED lines=15> */
.L_x_3438:
[----:B------:R-:W1:Y:S01]  /*1830*/  LDCU.64 UR8, c[0x0][0x3c0] ;  /* 0x00007800ff0877ac */ /* 0x000e620008000a00 */
[----:B------:R-:W-:-:S04]  /*1840*/  UIADD3 UR7, UPT, UPT, UR7, UR16, URZ ;  /* 0x0000001007077290 */ /* 0x000fc8000fffe0ff */
[----:B-1----:R-:W-:Y:S02]  /*1850*/  UIMAD.WIDE.U32 UR4, UR7, UR8, URZ ;  /* 0x00000008070472a5 */ /* 0x002fe4000f8e00ff */
[----:B------:R-:W-:-:S04]  /*1860*/  UIMAD UR7, UR7, UR9, URZ ;  /* 0x00000009070772a4 */ /* 0x000fc8000f8e02ff */
[----:B------:R-:W-:Y:S01]  /*1870*/  UIADD3 UR5, UPT, UPT, UR5, UR7, URZ ;  /* 0x0000000705057290 */ /* 0x000fe2000fffe0ff */
[----:B------:R-:W-:-:S11]  /*1880*/  UMOV UR6, UR4 ;  /* 0x0000000400067c82 */ /* 0x000fd60008000000 */
.L_x_3439:
        /* <DEDUP_REMOVED lines=51> */
.L_x_3435:
        /* <DEDUP_REMOVED lines=90> */
.L_x_3441:
[----:B------:R-:W-:Y:S05]  /*2160*/  BSYNC.RECONVERGENT B0 ;  /* 0x0000000000007941 */ /* 0x000fea0003800200 */
.L_x_3440:
        /* <DEDUP_REMOVED lines=41> */
.L_x_3443:
[----:B------:R-:W-:Y:S05]  /*2400*/  BSYNC.RECONVERGENT B0 ;  /* 0x0000000000007941 */ /* 0x000fea0003800200 */
.L_x_3442:
        /* <DEDUP_REMOVED lines=41> */
.L_x_3445:
[----:B------:R-:W-:Y:S05]  /*26a0*/  BSYNC.RECONVERGENT B0 ;  /* 0x0000000000007941 */ /* 0x000fea0003800200 */
.L_x_3444:
        /* <DEDUP_REMOVED lines=41> */
.L_x_3447:
[----:B------:R-:W-:Y:S05]  /*2940*/  BSYNC.RECONVERGENT B0 ;  /* 0x0000000000007941 */ /* 0x000fea0003800200 */
.L_x_3446:
        /* <DEDUP_REMOVED lines=31> */
.L_x_3449:
[----:B------:R-:W-:Y:S05]  /*2b40*/  BSYNC.RECONVERGENT B0 ;  /* 0x0000000000007941 */ /* 0x000fea0003800200 */
.L_x_3448:
        /* <DEDUP_REMOVED lines=31> */
.L_x_3451:
[----:B------:R-:W-:Y:S05]  /*2d40*/  BSYNC.RECONVERGENT B0 ;  /* 0x0000000000007941 */ /* 0x000fea0003800200 */
.L_x_3450:
        /* <DEDUP_REMOVED lines=32> */
.L_x_3453:
[----:B------:R-:W-:Y:S05]  /*2f50*/  BSYNC.RECONVERGENT B0 ;  /* 0x0000000000007941 */ /* 0x000fea0003800200 */
.L_x_3452:
        /* <DEDUP_REMOVED lines=31> */
.L_x_3455:
[----:B------:R-:W-:Y:S05]  /*3150*/  BSYNC.RECONVERGENT B0 ;  /* 0x0000000000007941 */ /* 0x000fea0003800200 */
.L_x_3454:
        /* <DEDUP_REMOVED lines=48> */
.L_x_3457:
[----:B------:R2:W-:Y:S04]  /*3460*/  STS.128 [R235+0x10000], RZ ;  /* 0x010000ffeb007388 */ /* 0x0005e80000000c00 */
[----:B------:R2:W-:Y:S04]  /*3470*/  STS.128 [R235+0x12000], RZ ;  /* 0x012000ffeb007388 */ /* 0x0005e80000000c00 */
[----:B------:R2:W-:Y:S04]  /*3480*/  STS.128 [R235+0x14000], RZ ;  /* 0x014000ffeb007388 */ /* 0x0005e80000000c00 */
[----:B------:R2:W-:Y:S02]  /*3490*/  STS.128 [R235+0x16000], RZ ;  /* 0x016000ffeb007388 */ /* 0x0005e40000000c00 */
.L_x_3458:
[----:B------:R-:W-:Y:S05]  /*34a0*/  BSYNC.RECONVERGENT B0 ;  /* 0x0000000000007941 */ /* 0x000fea0003800200 */
.L_x_3456:
        /* <DEDUP_REMOVED lines=50> */
.L_x_3460:
[----:B------:R-:W-:Y:S05]  /*37d0*/  BSYNC.RECONVERGENT B0 ;  /* 0x0000000000007941 */ /* 0x000fea0003800200 */
.L_x_3459:
        /* <DEDUP_REMOVED lines=37> */
.L_x_3462:
[----:B------:R-:W-:Y:S05]  /*3a30*/  BSYNC.RECONVERGENT B0 ;  /* 0x0000000000007941 */ /* 0x000fea0003800200 */
.L_x_3461:
        /* <DEDUP_REMOVED lines=35> */
.L_x_3464:
[----:B------:R-:W-:Y:S05]  /*3c70*/  BSYNC.RECONVERGENT B0 ;  /* 0x0000000000007941 */ /* 0x000fea0003800200 */
.L_x_3463:
[----:B------:R-:W-:Y:S01]  /*3c80*/  LDSM.16.M88.4 R48, [R83] ;  /* 0x000000005330783b */ /* 0x000fe20000000200 */
[----:B------:R-:W-:Y:S01]  /*3c90*/  LOP3.LUT P6, RZ, R220, 0x2, RZ, 0xc0, !PT ;  /* 0x00000002dcff7812 */ /* 0x000fe200078cc0ff */
[----:B------:R-:W5:Y:S01]  /*3ca0*/  LDCU UR4, c[0x0][0x50c] ;  /* 0x0000a180ff0477ac */ /* 0x000f620008000800 */
[----:B-1----:R-:W-:Y:S01]  /*3cb0*/  MOV R3, 0x20 ;  /* 0x0000002000037802 */ /* 0x002fe20000000f00 */
[----:B------:R-:W1:Y:S01]  /*3cc0*/  LDSM.16.M88.4 R20, [R82+UR6+0x8000] ;  /* 0x008000065214783b */ /* 0x000e620008000200 */
[----:B------:R-:W-:Y:S01]  /*3cd0*/  IADD3 R2, PT, PT, R82, UR6, RZ ;  /* 0x0000000652027c10 */ /* 0x000fe2000fffe0ff */
[----:B------:R-:W-:Y:S01]  /*3ce0*/  UISETP.NE.AND UP1, UPT, UR18, 0x1, UPT ;  /* 0x000000011200788c */ /* 0x000fe2000bf25270 */
[----:B------:R-:W-:Y:S01]  /*3cf0*/  SEL R41, R3, 0xffffffe0, !P6 ;  /* 0xffffffe003297807 */ /* 0x000fe20007000000 */
[----:B---3--:R-:W3:Y:S01]  /*3d00*/  LDSM.16.M88.4 R12, [R82+UR6+0x8800] ;  /* 0x00880006520c783b */ /* 0x008ee20008000200 */
[----:B------:R-:W-:Y:S02]  /*3d10*/  LOP3.LUT P0, RZ, R220, 0x4, RZ, 0xc0, !PT ;  /* 0x00000004dcff7812 */ /* 0x000fe4000780c0ff */
[-C--:B------:R-:W-:Y:S01]  /*3d20*/  IADD3 R81, PT, PT, R83, R41.reuse, RZ ;  /* 0x0000002953517210 */ /* 0x080fe20007ffe0ff */
[----:B------:R-:W2:Y:S01]  /*3d30*/  LDSM.16.M88.4 R56, [R82+UR6+0x9000] ;  /* 0x009000065238783b */ /* 0x000ea20008000200 */
[----:B------:R-:W-:-:S02]  /*3d40*/  IADD3 R78, PT, PT, R2, R41, RZ ;  /* 0x00000029024e7210 */ /* 0x000fc40007ffe0ff */
[----:B------:R-:W-:Y:S01]  /*3d50*/  MOV R0, 0x40 ;  /* 0x0000004000007802 */ /* 0x000fe20000000f00 */
[----:B------:R-:W4:Y:S03]  /*3d60*/  LDSM.16.M88.4 R28, [R82+UR6+0x9800] ;  /* 0x00980006521c783b */ /* 0x000f260008000200 */
[----:B------:R-:W-:Y:S01]  /*3d70*/  SEL R0, R0, 0xffffffc0, !P0 ;  /* 0xffffffc000007807 */ /* 0x000fe20004000000 */
[----:B------:R-:W-:Y:S03]  /*3d80*/  LDSM.16.M88.4 R4, [R81] ;  /* 0x000000005104783b */ /* 0x000fe60000000200 */
[-C--:B------:R-:W-:Y:S01]  /*3d90*/  IADD3 R80, PT, PT, R83, R0.reuse, RZ ;  /* 0x0000000053507210 */ /* 0x080fe20007ffe0ff */
[----:B------:R-:W5:Y:S01]  /*3da0*/  LDSM.16.M88.4 R32, [R78+0x8000] ;  /* 0x008000004e20783b */ /* 0x000f620000000200 */
[----:B------:R-:W-:-:S02]  /*3db0*/  IADD3 R2, PT, PT, R2, R0, RZ ;  /* 0x0000000002027210 */ /* 0x000fc40007ffe0ff */
[C---:B------:R-:W-:Y:S01]  /*3dc0*/  IADD3 R79, PT, PT, R41.reuse, R80, RZ ;  /* 0x00000050294f7210 */ /* 0x040fe20007ffe0ff */
[----:B------:R-:W5:Y:S01]  /*3dd0*/  LDSM.16.M88.4 R8, [R78+0x8800] ;  /* 0x008800004e08783b */ /* 0x000f620000000200 */
[----:B------:R-:W-:-:S03]  /*3de0*/  IADD3 R0, PT, PT, R41, R2, RZ ;  /* 0x0000000229007210 */ /* 0x000fc60007ffe0ff */
[----:B------:R-:W5:Y:S04]  /*3df0*/  LDSM.16.M88.4 R72, [R78+0x9000] ;  /* 0x009000004e48783b */ /* 0x000f680000000200 */
[----:B------:R-:W5:Y:S04]  /*3e00*/  LDSM.16.M88.4 R44, [R78+0x9800] ;  /* 0x009800004e2c783b */ /* 0x000f680000000200 */
[----:B------:R-:W-:Y:S01]  /*3e10*/  LDSM.16.M88.4 R36, [R2+0x8000] ;  /* 0x008000000224783b */ /* 0x000fe20000000200 */
[C---:B-1----:R-:W-:Y:S03]  /*3e20*/  HMMA.16816.F32.BF16 R24, R48.reuse, R20, RZ ;  /* 0x000000143018723c */ /* 0x042fe600000418ff */
[----:B------:R-:W-:Y:S04]  /*3e30*/  LDSM.16.M88.4 R68, [R2+0x8800] ;  /* 0x008800000244783b */ /* 0x000fe80000000200 */
[----:B------:R-:W-:Y:S01]  /*3e40*/  LDSM.16.M88.4 R64, [R2+0x9000] ;  /* 0x009000000240783b */ /* 0x000fe20000000200 */
[C---:B---3--:R-:W-:Y:S03]  /*3e50*/  HMMA.16816.F32.BF16 R16, R48.reuse, R12, RZ ;  /* 0x0000000c3010723c */ /* 0x048fe600000418ff */
[----:B------:R-:W-:Y:S04]  /*3e60*/  LDSM.16.M88.4 R40, [R2+0x9800] ;  /* 0x009800000228783b */ /* 0x000fe80000000200 */
[----:B------:R-:W0:Y:S01]  /*3e70*/  LDGDEPBAR ;  /* 0x00000000000079af */ /* 0x000e220000000000 */
[C---:B--2---:R-:W-:Y:S08]  /*3e80*/  HMMA.16816.F32.BF16 R60, R48.reuse, R56, RZ ;  /* 0x00000038303c723c */ /* 0x044ff000000418ff */
[C---:B------:R-:W-:Y:S08]  /*3e90*/  HMMA.16816.F32.BF16 R20, R48.reuse, R22, RZ ;  /* 0x000000163014723c */ /* 0x040ff000000418ff */
[C---:B------:R-:W-:Y:S08]  /*3ea0*/  HMMA.16816.F32.BF16 R12, R48.reuse, R14, RZ ;  /* 0x0000000e300c723c */ /* 0x040ff000000418ff */
[C---:B------:R-:W-:Y:S08]  /*3eb0*/  HMMA.16816.F32.BF16 R56, R48.reuse, R58, RZ ;  /* 0x0000003a3038723c */ /* 0x040ff000000418ff */
[C---:B----4-:R-:W-:Y:S08]  /*3ec0*/  HMMA.16816.F32.BF16 R52, R48.reuse, R28, RZ ;  /* 0x0000001c3034723c */ /* 0x050ff000000418ff */
[----:B------:R-:W-:Y:S01]  /*3ed0*/  HMMA.16816.F32.BF16 R48, R48, R30, RZ ;  /* 0x0000001e3030723c */ /* 0x000fe200000418ff */
[----:B------:R-:W1:Y:S07]  /*3ee0*/  LDSM.16.M88.4 R28, [R80] ;  /* 0x00000000501c783b */ /* 0x000e6e0000000200 */
[C---:B-----5:R-:W-:Y:S08]  /*3ef0*/  HMMA.16816.F32.BF16 R24, R4.reuse, R32, R24 ;  /* 0x000000200418723c */ /* 0x060ff00000041818 */
        /* <DEDUP_REMOVED lines=197> */
[C---:B--2---:R-:W-:Y:S01]  /*4b50*/  HMMA.16816.F32.BF16 R60, R72.reuse, R24, R60 ;  /* 0x00000018483c723c */ /* 0x044fe2000004183c */
[----:B------:R-:W-:Y:S01]  /*4b60*/  FMUL.FTZ R25, R31, UR4 ;  /* 0x000000041f197c20 */ /* 0x000fe20008410000 */
[----:B------:R-:W-:Y:S01]  /*4b70*/  FMUL.FTZ R24, R30, UR4 ;  /* 0x000000041e187c20 */ /* 0x000fe20008410000 */
[----:B------:R-:W2:Y:S05]  /*4b80*/  MUFU.TANH R29, R29 ;  /* 0x0000001d001d7308 */ /* 0x000eaa0000002400 */
[C---:B------:R-:W-:Y:S03]  /*4b90*/  HMMA.16816.F32.BF16 R56, R72.reuse, R26, R56 ;  /* 0x0000001a4838723c */ /* 0x040fe60000041838 */
[----:B------:R-:W1:Y:S05]  /*4ba0*/  MUFU.TANH R24, R24 ;  /* 0x0000001800187308 */ /* 0x000e6a0000002400 */
[----:B-----5:R-:W-:Y:S01]  /*4bb0*/  HMMA.16816.F32.BF16 R52, R72, R4, R52 ;  /* 0x000000044834723c */ /* 0x020fe20000041834 */
[----:B------:R-:W-:-:S02]  /*4bc0*/  FMUL.FTZ R4, R15, UR4 ;  /* 0x000000040f047c20 */ /* 0x000fc40008410000 */
[----:B------:R-:W1:Y:S05]  /*4bd0*/  MUFU.TANH R25, R25 ;  /* 0x0000001900197308 */ /* 0x000e6a0000002400 */
[----:B------:R-:W-:Y:S03]  /*4be0*/  HMMA.16816.F32.BF16 R64, R72, R6, R64 ;  /* 0x000000064840723c */ /* 0x000fe60000041840 */
[----:B------:R-:W1:Y:S05]  /*4bf0*/  MUFU.TANH R12, R12 ;  /* 0x0000000c000c7308 */ /* 0x000e6a0000002400 */
[C---:B------:R-:W-:Y:S01]  /*4c00*/  HMMA.16816.F32.BF16 R60, R40.reuse, R8, R60 ;  /* 0x00000008283c723c */ /* 0x040fe2000004183c */
[----:B------:R-:W-:Y:S01]  /*4c10*/  FMUL.FTZ R8, R13, UR4 ;  /* 0x000000040d087c20 */ /* 0x000fe20008410000 */
[----:B------:R-:W-:Y:S01]  /*4c20*/  FMUL.FTZ R9, R14, UR4 ;  /* 0x000000040e097c20 */ /* 0x000fe20008410000 */
[----:B------:R-:W1:Y:S05]  /*4c30*/  MUFU.TANH R4, R4 ;  /* 0x0000000400047308 */ /* 0x000e6a0000002400 */
[C---:B------:R-:W-:Y:S03]  /*4c40*/  HMMA.16816.F32.BF16 R56, R40.reuse, R10, R56 ;  /* 0x0000000a2838723c */ /* 0x040fe60000041838 */
[----:B------:R-:W1:Y:S05]  /*4c50*/  MUFU.TANH R8, R8 ;  /* 0x0000000800087308 */ /* 0x000e6a0000002400 */
        /* <DEDUP_REMOVED lines=48> */
.L_x_3466:
        /* <DEDUP_REMOVED lines=12> */
[----:B--2---:R-:W-:Y:S02]  /*5020*/  IMAD.MOV R43, RZ, RZ, -R45 ;  /* 0x000000ffff2b7224 */ /* 0x004fe400078e0a2d */
        /* <DEDUP_REMOVED lines=39> */
[----:B--2---:R-:W-:Y:S02]  /*52a0*/  IMAD.MOV.U32 R44, RZ, RZ, R42 ;  /* 0x000000ffff2c7224 */ /* 0x004fe400078e002a */
        /* <DEDUP_REMOVED lines=9> */
.L_x_3467:
[----:B------:R-:W2:Y:S01]  /*5340*/  LDCU UR4, c[0x0][0x440] ;  /* 0x00008800ff0477ac */ /* 0x000ea20008000800 */
        /* <DEDUP_REMOVED lines=8> */
[----:B--2---:R-:W-:Y:S02]  /*53d0*/  ISETP.GE.AND P3, PT, R232, UR4, PT ;  /* 0x00000004e8007c0c */ /* 0x004fe4000bf66270 */
        /* <DEDUP_REMOVED lines=88> */
.L_x_3465:
[----:B------:R-:W-:Y:S01]  /*5960*/  LOP3.LUT R165, R217, 0x1f0, RZ, 0xc0, !PT ;  /* 0x000001f0d9a57812 */ /* 0x000fe200078ec0ff */
[----:B------:R-:W-:Y:S01]  /*5970*/  IMAD.U32 R16, RZ, RZ, UR20 ;  /* 0x00000014ff107e24 */ /* 0x000fe2000f8e00ff */
[----:B------:R-:W-:Y:S01]  /*5980*/  SHF.R.U32.HI R0, RZ, 0x2, R220 ;  /* 0x00000002ff007819 */ /* 0x000fe200000116dc */
[----:B------:R-:W-:Y:S01]  /*5990*/  IMAD.SHL.U32 R2, R220, 0x2, RZ ;  /* 0x00000002dc027824 */ /* 0x000fe200078e00ff */
[----:B------:R-:W3:Y:S01]  /*59a0*/  LDCU UR4, c[0x0][0x45c] ;  /* 0x00008b80ff0477ac */ /* 0x000ee20008000800 */
[----:B--2---:R-:W-:Y:S01]  /*59b0*/  IMAD R43, R16, 0x40, R165 ;  /* 0x00000040102b7824 */ /* 0x004fe200078e02a5 */
[----:B------:R-:W-:Y:S02]  /*59c0*/  LOP3.LUT R0, R0, 0x7, RZ, 0xc0, !PT ;  /* 0x0000000700007812 */ /* 0x000fe400078ec0ff */
[----:B------:R-:W-:Y:S02]  /*59d0*/  LOP3.LUT R2, R2, 0x6, RZ, 0xc0, !PT ;  /* 0x0000000602027812 */ /* 0x000fe400078ec0ff */
[----:B------:R-:W-:Y:S01]  /*59e0*/  IADD3 R42, PT, PT, R43, -UR21, R0 ;  /* 0x800000152b2a7c10 */ /* 0x000fe2000fffe000 */
[----:B------:R-:W-:Y:S01]  /*59f0*/  IMAD.U32 R43, RZ, RZ, UR16 ;  /* 0x00000010ff2b7e24 */ /* 0x000fe2000f8e00ff */
[----:B------:R-:W-:-:S02]  /*5a00*/  LOP3.LUT R45, R2, UR16, RZ, 0xfc, !PT ;  /* 0x00000010022d7c12 */ /* 0x000fc4000f8efcff */
[----:B------:R-:W-:Y:S01]  /*5a10*/  LOP3.LUT R221, R76, 0x200, R77, 0xf8, !PT ;  /* 0x000002004cdd7812 */ /* 0x000fe200078ef84d */
[----:B------:R-:W-:Y:S01]  /*5a20*/  VIADD R42, R42, UR24 ;  /* 0x000000182a2a7c36 */ /* 0x000fe20008000000 */
[C-C-:B------:R-:W-:Y:S02]  /*5a30*/  LOP3.LUT R26, R43.reuse, 0x1, R2.reuse, 0xfe, !PT ;  /* 0x000000012b1a7812 */ /* 0x140fe400078efe02 */
[C-C-:B------:R-:W-:Y:S01]  /*5a40*/  LOP3.LUT R51, R43.reuse, 0x8, R2.reuse, 0xfe, !PT ;  /* 0x000000082b337812 */ /* 0x140fe200078efe02 */
[C---:B------:R-:W-:Y:S01]  /*5a50*/  IMAD.IADD R47, R42.reuse, 0x1, -R45 ;  /* 0x000000012a2f7824 */ /* 0x040fe200078e0a2d */
[----:B------:R-:W-:Y:S01]  /*5a60*/  LOP3.LUT R30, R43, 0x11, R2, 0xfe, !PT ;  /* 0x000000112b1e7812 */ /* 0x000fe200078efe02 */
[C---:B------:R-:W-:Y:S01]  /*5a70*/  IMAD.IADD R48, R42.reuse, 0x1, -R26 ;  /* 0x000000012a307824 */ /* 0x040fe200078e0a1a */
[----:B------:R-:W-:Y:S01]  /*5a80*/  ISETP.GE.AND P4, PT, R51, UR24, PT ;  /* 0x0000001833007c0c */ /* 0x000fe2000bf86270 */
[C---:B------:R-:W-:Y:S01]  /*5a90*/  IMAD.IADD R51, R42.reuse, 0x1, -R51 ;  /* 0x000000012a337824 */ /* 0x040fe200078e0a33 */
[----:B------:R-:W-:Y:S01]  /*5aa0*/  IABS R47, R47 ;  /* 0x0000002f002f7213 */ /* 0x000fe20000000000 */
[----:B------:R-:W-:Y:S01]  /*5ab0*/  IMAD.IADD R18, R42, 0x1, -R30 ;  /* 0x000000012a127824 */ /* 0x000fe200078e0a1e */
[----:B------:R-:W-:-:S02]  /*5ac0*/  LOP3.LUT R46, R43, 0x10, R2, 0xfe, !PT ;  /* 0x000000102b2e7812 */ /* 0x000fc400078efe02 */
[----:B------:R-:W-:Y:S02]  /*5ad0*/  I2FP.F32.S32 R47, R47 ;  /* 0x0000002f002f7245 */ /* 0x000fe40000201400 */
[----:B------:R-:W-:Y:S01]  /*5ae0*/  IABS R48, R48 ;  /* 0x0000003000307213 */ /* 0x000fe20000000000 */
[C---:B------:R-:W-:Y:S01]  /*5af0*/  IMAD.IADD R49, R42.reuse, 0x1, -R46 ;  /* 0x000000012a317824 */ /* 0x040fe200078e0a2e */
[----:B------:R-:W-:Y:S01]  /*5b00*/  IABS R51, R51 ;  /* 0x0000003300337213 */ /* 0x000fe20000000000 */
[C---:B------:R-:W-:Y:S01]  /*5b10*/  FFMA.FTZ R36, R47.reuse, -UR5, R36 ;  /* 0x800000052f247c23 */ /* 0x040fe20008010024 */
[----:B-1----:R-:W-:Y:S01]  /*5b20*/  FFMA.FTZ R22, R47, -UR5, R22 ;  /* 0x800000052f167c23 */ /* 0x002fe20008010016 */
[C-C-:B------:R-:W-:Y:S02]  /*5b30*/  LOP3.LUT R47, R43.reuse, 0x9, R2.reuse, 0xfe, !PT ;  /* 0x000000092b2f7812 */ /* 0x140fe400078efe02 */
[----:B------:R-:W-:Y:S02]  /*5b40*/  IABS R18, R18 ;  /* 0x0000001200127213 */ /* 0x000fe40000000000 */
[----:B------:R-:W-:Y:S01]  /*5b50*/  LOP3.LUT R44, R43, 0x18, R2, 0xfe, !PT ;  /* 0x000000182b2c7812 */ /* 0x000fe200078efe02 */
[----:B------:R-:W-:Y:S01]  /*5b60*/  IMAD.IADD R32, R42, 0x1, -R47 ;  /* 0x000000012a207824 */ /* 0x000fe200078e0a2f */
[----:B------:R-:W-:-:S02]  /*5b70*/  I2FP.F32.S32 R48, R48 ;  /* 0x0000003000307245 */ /* 0x000fc40000201400 */
[----:B------:R-:W-:Y:S01]  /*5b80*/  I2FP.F32.S32 R51, R51 ;  /* 0x0000003300337245 */ /* 0x000fe20000201400 */
[----:B------:R-:W-:Y:S01]  /*5b90*/  IMAD.IADD R50, R42, 0x1, -R44 ;  /* 0x000000012a327824 */ /* 0x000fe200078e0a2c */
[----:B------:R-:W-:Y:S01]  /*5ba0*/  IABS R32, R32 ;  /* 0x0000002000207213 */ /* 0x000fe20000000000 */
[----:B------:R-:W-:Y:S01]  /*5bb0*/  FFMA.FTZ R48, R48, -UR5, R37 ;  /* 0x8000000530307c23 */ /* 0x000fe20008010025 */
[----:B------:R-:W-:Y:S01]  /*5bc0*/  I2FP.F32.S32 R18, R18 ;  /* 0x0000001200127245 */ /* 0x000fe20000201400 */
[----:B------:R-:W-:Y:S01]  /*5bd0*/  FFMA.FTZ R34, R51, -UR5, R20 ;  /* 0x8000000533227c23 */ /* 0x000fe20008010014 */
[----:B------:R-:W-:Y:S02]  /*5be0*/  IABS R49, R49 ;  /* 0x0000003100317213 */ /* 0x000fe40000000000 */
[----:B------:R-:W-:Y:S01]  /*5bf0*/  I2FP.F32.S32 R32, R32 ;  /* 0x0000002000207245 */ /* 0x000fe20000201400 */
[----:B------:R-:W-:Y:S01]  /*5c00*/  FFMA.FTZ R20, R18, -UR5, R29 ;  /* 0x8000000512147c23 */ /* 0x000fe2000801001d */
[----:B------:R-:W-:-:S02]  /*5c10*/  I2FP.F32.S32 R49, R49 ;  /* 0x0000003100317245 */ /* 0x000fc40000201400 */
[C-C-:B------:R-:W-:Y:S01]  /*5c20*/  LOP3.LUT R37, R43.reuse, 0x19, R2.reuse, 0xfe, !PT ;  /* 0x000000192b257812 */ /* 0x140fe200078efe02 */
[----:B------:R-:W-:Y:S01]  /*5c30*/  FFMA.FTZ R32, R32, -UR5, R21 ;  /* 0x8000000520207c23 */ /* 0x000fe20008010015 */
[----:B------:R-:W-:Y:S01]  /*5c40*/  LOP3.LUT R29, R43, 0x20, R2, 0xfe, !PT ;  /* 0x000000202b1d7812 */ /* 0x000fe200078efe02 */
[C---:B------:R-:W-:Y:S01]  /*5c50*/  VIADD R21, R42.reuse, 0x8 ;  /* 0x000000082a157836 */ /* 0x040fe20000000000 */
[----:B------:R-:W-:Y:S01]  /*5c60*/  IABS R50, R50 ;  /* 0x0000003200327213 */ /* 0x000fe20000000000 */
[----:B------:R-:W-:Y:S01]  /*5c70*/  FFMA.FTZ R16, R49, -UR5, R28 ;  /* 0x8000000531107c23 */ /* 0x000fe2000801001c */
[----:B------:R-:W-:Y:S01]  /*5c80*/  LOP3.LUT R18, R43, 0x21, R2, 0xfe, !PT ;  /* 0x000000212b127812 */ /* 0x000fe200078efe02 */
[C---:B------:R-:W-:Y:S01]  /*5c90*/  IMAD.IADD R53, R42.reuse, 0x1, -R37 ;  /* 0x000000012a357824 */ /* 0x040fe200078e0a25 */
[----:B------:R-:W-:Y:S01]  /*5ca0*/  ISETP.GE.AND P1, PT, R45, UR24, PT ;  /* 0x000000182d007c0c */ /* 0x000fe2000bf26270 */
[----:B------:R-:W-:Y:S01]  /*5cb0*/  IMAD.IADD R28, R42, 0x1, -R29 ;  /* 0x000000012a1c7824 */ /* 0x000fe200078e0a1d */
[----:B------:R-:W-:Y:S01]  /*5cc0*/  ISETP.GE.AND P5, PT, R26, UR24, PT ;  /* 0x000000181a007c0c */ /* 0x000fe2000bfa6270 */
[C---:B------:R-:W-:Y:S01]  /*5cd0*/  IMAD.IADD R49, R21.reuse, 0x1, -R45 ;  /* 0x0000000115317824 */ /* 0x040fe200078e0a2d */
[----:B------:R-:W-:Y:S01]  /*5ce0*/  IABS R53, R53 ;  /* 0x0000003500357213 */ /* 0x000fe20000000000 */
[----:B------:R-:W-:Y:S01]  /*5cf0*/  IMAD.MOV.U32 R45, RZ, RZ, R50 ;  /* 0x000000ffff2d7224 */ /* 0x000fe200078e0032 */
[----:B------:R-:W-:Y:S01]  /*5d00*/  IABS R28, R28 ;  /* 0x0000001c001c7213 */ /* 0x000fe20000000000 */
[----:B------:R-:W-:Y:S01]  /*5d10*/  IMAD.IADD R51, R42, 0x1, -R18 ;  /* 0x000000012a337824 */ /* 0x000fe200078e0a12 */
[----:B------:R-:W-:Y:S01]  /*5d20*/  IABS R49, R49 ;  /* 0x0000003100317213 */ /* 0x000fe20000000000 */
[C---:B------:R-:W-:Y:S01]  /*5d30*/  IMAD.IADD R26, R21.reuse, 0x1, -R26 ;  /* 0x00000001151a7824 */ /* 0x040fe200078e0a1a */
[----:B------:R-:W-:Y:S01]  /*5d40*/  I2FP.F32.S32 R45, R45 ;  /* 0x0000002d002d7245 */ /* 0x000fe20000201400 */
[C---:B------:R-:W-:Y:S01]  /*5d50*/  IMAD.IADD R224, R21.reuse, 0x1, -R29 ;  /* 0x0000000115e07824 */ /* 0x040fe200078e0a1d */
[----:B------:R-:W-:Y:S01]  /*5d60*/  I2FP.F32.S32 R53, R53 ;  /* 0x0000003500357245 */ /* 0x000fe20000201400 */
[----:B------:R-:W-:Y:S01]  /*5d70*/  IMAD.IADD R222, R21, 0x1, -R18 ;  /* 0x0000000115de7824 */ /* 0x000fe200078e0a12 */
[----:B------:R-:W-:Y:S01]  /*5d80*/  IABS R51, R51 ;  /* 0x0000003300337213 */ /* 0x000fe20000000000 */
[----:B------:R-:W-:Y:S01]  /*5d90*/  FFMA.FTZ R45, R45, -UR5, R12 ;  /* 0x800000052d2d7c23 */ /* 0x000fe2000801000c */
[----:B------:R-:W-:Y:S01]  /*5da0*/  I2FP.F32.S32 R28, R28 ;  /* 0x0000001c001c7245 */ /* 0x000fe20000201400 */
[----:B------:R-:W-:Y:S01]  /*5db0*/  FFMA.FTZ R12, R53, -UR5, R8 ;  /* 0x80000005350c7c23 */ /* 0x000fe20008010008 */
[----:B------:R-:W-:-:S02]  /*5dc0*/  I2FP.F32.S32 R49, R49 ;  /* 0x0000003100317245 */ /* 0x000fc40000201400 */
[----:B------:R-:W-:Y:S01]  /*5dd0*/  I2FP.F32.S32 R51, R51 ;  /* 0x0000003300337245 */ /* 0x000fe20000201400 */
[----:B------:R-:W-:Y:S01]  /*5de0*/  FFMA.FTZ R5, R28, -UR5, R5 ;  /* 0x800000051c057c23 */ /* 0x000fe20008010005 */
[----:B------:R-:W-:Y:S01]  /*5df0*/  LOP3.LUT R8, R43, 0x28, R2, 0xfe, !PT ;  /* 0x000000282b087812 */ /* 0x000fe200078efe02 */
[----:B------:R-:W-:Y:S01]  /*5e00*/  FFMA.FTZ R28, R49, -UR5, R38 ;  /* 0x80000005311c7c23 */ /* 0x000fe20008010026 */
[----:B------:R-:W-:Y:S01]  /*5e10*/  ISETP.GE.AND P3, PT, R47, UR24, PT ;  /* 0x000000182f007c0c */ /* 0x000fe2000bf66270 */
[----:B------:R-:W-:Y:S01]  /*5e20*/  FFMA.FTZ R238, R51, -UR5, R10 ;  /* 0x8000000533ee7c23 */ /* 0x000fe2000801000a */
[----:B------:R-:W-:Y:S01]  /*5e30*/  ISETP.GE.AND P2, PT, R46, UR24, PT ;  /* 0x000000182e007c0c */ /* 0x000fe2000bf46270 */
[----:B------:R-:W-:Y:S01]  /*5e40*/  IMAD.IADD R10, R42, 0x1, -R8 ;  /* 0x000000012a0a7824 */ /* 0x000fe200078e0a08 */
[----:B------:R-:W-:Y:S01]  /*5e50*/  FSEL R36, R36, -INF , !P1 ;  /* 0xff80000024247808 */ /* 0x000fe20004800000 */
[C---:B------:R-:W-:Y:S01]  /*5e60*/  IMAD.IADD R47, R21.reuse, 0x1, -R47 ;  /* 0x00000001152f7824 */ /* 0x040fe200078e0a2f */
[----:B------:R-:W-:Y:S01]  /*5e70*/  FSEL R28, R28, -INF , !P1 ;  /* 0xff8000001c1c7808 */ /* 0x000fe20004800000 */
[C---:B------:R-:W-:Y:S01]  /*5e80*/  IMAD.IADD R46, R21.reuse, 0x1, -R46 ;  /* 0x00000001152e7824 */ /* 0x040fe200078e0a2e */
[----:B------:R-:W-:Y:S01]  /*5e90*/  ISETP.GE.AND P1, PT, R30, UR24, PT ;  /* 0x000000181e007c0c */ /* 0x000fe2000bf26270 */
[----:B------:R-:W-:Y:S01]  /*5ea0*/  IMAD.IADD R30, R21, 0x1, -R30 ;  /* 0x00000001151e7824 */ /* 0x000fe200078e0a1e */
[----:B------:R-:W-:-:S02]  /*5eb0*/  IABS R26, R26 ;  /* 0x0000001a001a7213 */ /* 0x000fc40000000000 */
[----:B------:R-:W-:Y:S02]  /*5ec0*/  IABS R10, R10 ;  /* 0x0000000a000a7213 */ /* 0x000fe40000000000 */
[----:B------:R-:W-:Y:S02]  /*5ed0*/  IABS R47, R47 ;  /* 0x0000002f002f7213 */ /* 0x000fe40000000000 */
[----:B------:R-:W-:Y:S02]  /*5ee0*/  IABS R46, R46 ;  /* 0x0000002e002e7213 */ /* 0x000fe40000000000 */
[----:B------:R-:W-:Y:S02]  /*5ef0*/  IABS R30, R30 ;  /* 0x0000001e001e7213 */ /* 0x000fe40000000000 */
[----:B------:R-:W-:Y:S02]  /*5f00*/  I2FP.F32.S32 R26, R26 ;  /* 0x0000001a001a7245 */ /* 0x000fe40000201400 */
[----:B------:R-:W-:-:S02]  /*5f10*/  I2FP.F32.S32 R49, R10 ;  /* 0x0000000a00317245 */ /* 0x000fc40000201400 */
[----:B------:R-:W-:Y:S01]  /*5f20*/  I2FP.F32.S32 R10, R47 ;  /* 0x0000002f000a7245 */ /* 0x000fe20000201400 */
[----:B------:R-:W-:Y:S01]  /*5f30*/  FFMA.FTZ R26, R26, -UR5, R39 ;  /* 0x800000051a1a7c23 */ /* 0x000fe20008010027 */
[----:B------:R-:W-:Y:S01]  /*5f40*/  I2FP.F32.S32 R47, R46 ;  /* 0x0000002e002f7245 */ /* 0x000fe20000201400 */
[----:B------:R-:W-:Y:S01]  /*5f50*/  FFMA.FTZ R234, R49, -UR5, R14 ;  /* 0x8000000531ea7c23 */ /* 0x000fe2000801000e */
[----:B------:R-:W-:Y:S01]  /*5f60*/  I2FP.F32.S32 R30, R30 ;  /* 0x0000001e001e7245 */ /* 0x000fe20000201400 */
[----:B------:R-:W-:Y:S01]  /*5f70*/  FFMA.FTZ R23, R10, -UR5, R23 ;  /* 0x800000050a177c23 */ /* 0x000fe20008010017 */
[----:B------:R-:W-:Y:S02]  /*5f80*/  IMAD.IADD R14, R21, 0x1, -R44 ;  /* 0x00000001150e7824 */ /* 0x000fe400078e0a2c */
[----:B------:R-:W-:Y:S01]  /*5f90*/  FFMA.FTZ R10, R47, -UR5, R24 ;  /* 0x800000052f0a7c23 */ /* 0x000fe20008010018 */
[----:B------:R-:W-:Y:S01]  /*5fa0*/  IABS R224, R224 ;  /* 0x000000e000e07213 */ /* 0x000fe20000000000 */
[----:B------:R-:W-:Y:S01]  /*5fb0*/  FFMA.FTZ R25, R30, -UR5, R25 ;  /* 0x800000051e197c23 */ /* 0x000fe20008010019 */
[----:B------:R-:W-:-:S02]  /*5fc0*/  FSEL R30, R26, -INF , !P5 ;  /* 0xff8000001a1e7808 */ /* 0x000fc40006800000 */
[----:B------:R-:W-:Y:S02]  /*5fd0*/  FSEL R26, R22, -INF , !P4 ;  /* 0xff800000161a7808 */ /* 0x000fe40006000000 */
[----:B------:R-:W-:Y:S02]  /*5fe0*/  FSEL R22, R16, -INF , !P2 ;  /* 0xff80000010167808 */ /* 0x000fe40005000000 */
[----:B------:R-:W-:Y:S02]  /*5ff0*/  FSEL R16, R10, -INF , !P2 ;  /* 0xff8000000a107808 */ /* 0x000fe40005000000 */
[----:B------:R-:W-:Y:S02]  /*6000*/  FSEL R10, R20, -INF , !P1 ;  /* 0xff800000140a7808 */ /* 0x000fe40004800000 */
[----:B------:R-:W-:Y:S02]  /*6010*/  FSEL R20, R25, -INF , !P1 ;  /* 0xff80000019147808 */ /* 0x000fe40004800000 */
        /* <DEDUP_REMOVED lines=8> */
[----:B------:R-:W-:Y:S02]  /*60a0*/  I2FP.F32.S32 R14, R14 ;  /* 0x0000000e000e7245 */ /* 0x000fe40000201400 */
[----:B------:R-:W-:Y:S02]  /*60b0*/  I2FP.F32.S32 R23, R23 ;  /* 0x0000001700177245 */ /* 0x000fe40000201400 */
[----:B------:R-:W-:Y:S01]  /*60c0*/  I2FP.F32.S32 R224, R224 ;  /* 0x000000e000e07245 */ /* 0x000fe20000201400 */
[----:B------:R-:W-:Y:S01]  /*60d0*/  FFMA.FTZ R14, R14, -UR5, R9 ;  /* 0x800000050e0e7c23 */ /* 0x000fe20008010009 */
[----:B------:R-:W-:Y:S01]  /*60e0*/  I2FP.F32.S32 R222, R222 ;  /* 0x000000de00de7245 */ /* 0x000fe20000201400 */
[----:B------:R-:W-:Y:S01]  /*60f0*/  FFMA.FTZ R23, R23, -UR5, R4 ;  /* 0x8000000517177c23 */ /* 0x000fe20008010004 */
[----:B------:R-:W-:Y:S01]  /*6100*/  I2FP.F32.S32 R8, R8 ;  /* 0x0000000800087245 */ /* 0x000fe20000201400 */
[----:B------:R-:W-:Y:S01]  /*6110*/  FFMA.FTZ R224, R224, -UR5, R11 ;  /* 0x80000005e0e07c23 */ /* 0x000fe2000801000b */
[----:B------:R-:W-:Y:S01]  /*6120*/  FSEL R34, R34, -INF , !P4 ;  /* 0xff80000022227808 */ /* 0x000fe20006000000 */
[----:B------:R-:W-:Y:S01]  /*6130*/  FFMA.FTZ R222, R222, -UR5, R13 ;  /* 0x80000005dede7c23 */ /* 0x000fe2000801000d */
[----:B------:R-:W-:Y:S01]  /*6140*/  ISETP.GE.AND P4, PT, R37, UR24, PT ;  /* 0x0000001825007c0c */ /* 0x000fe2000bf86270 */
[----:B------:R-:W-:Y:S01]  /*6150*/  FFMA.FTZ R17, R8, -UR5, R17 ;  /* 0x8000000508117c23 */ /* 0x000fe20008010011 */
[----:B------:R-:W-:-:S02]  /*6160*/  FSEL R32, R32, -INF , !P3 ;  /* 0xff80000020207808 */ /* 0x000fc40005800000 */
[----:B------:R-:W-:Y:S02]  /*6170*/  ISETP.GE.AND P3, PT, R29, UR24, PT ;  /* 0x000000181d007c0c */ /* 0x000fe4000bf66270 */
[C-C-:B------:R-:W-:Y:S02]  /*6180*/  LOP3.LUT R13, R43.reuse, 0x29, R2.reuse, 0xfe, !PT ;  /* 0x000000292b0d7812 */ /* 0x140fe400078efe02 */
[C-C-:B------:R-:W-:Y:S02]  /*6190*/  LOP3.LUT R11, R43.reuse, 0x30, R2.reuse, 0xfe, !PT ;  /* 0x000000302b0b7812 */ /* 0x140fe400078efe02 */
[C-C-:B------:R-:W-:Y:S01]  /*61a0*/  LOP3.LUT R9, R43.reuse, 0x31, R2.reuse, 0xfe, !PT ;  /* 0x000000312b097812 */ /* 0x140fe200078efe02 */
[----:B------:R-:W-:Y:S01]  /*61b0*/  IMAD.IADD R25, R42, 0x1, -R13 ;  /* 0x000000012a197824 */ /* 0x000fe200078e0a0d */
[C-C-:B------:R-:W-:Y:S02]  /*61c0*/  LOP3.LUT R4, R43.reuse, 0x38, R2.reuse, 0xfe, !PT ;  /* 0x000000382b047812 */ /* 0x140fe400078efe02 */
[----:B------:R-:W-:-:S02]  /*61d0*/  LOP3.LUT R43, R43, 0x39, R2, 0xfe, !PT ;  /* 0x000000392b2b7812 */ /* 0x000fc400078efe02 */
[----:B------:R-:W-:Y:S02]  /*61e0*/  ISETP.GE.AND P2, PT, R18, UR24, PT ;  /* 0x0000001812007c0c */ /* 0x000fe4000bf46270 */
[----:B------:R-:W-:Y:S02]  /*61f0*/  FSEL R18, R12, -INF , !P4 ;  /* 0xff8000000c127808 */ /* 0x000fe40006000000 */
[----:B------:R-:W-:Y:S01]  /*6200*/  FSEL R12, R23, -INF , !P4 ;  /* 0xff800000170c7808 */ /* 0x000fe20006000000 */
[C---:B------:R-:W-:Y:S01]  /*6210*/  IMAD.IADD R23, R42.reuse, 0x1, -R11 ;  /* 0x000000012a177824 */ /* 0x040fe200078e0a0b */
[----:B------:R-:W-:Y:S01]  /*6220*/  FSEL R240, R5, -INF , !P3 ;  /* 0xff80000005f07808 */ /* 0x000fe20005800000 */
[C---:B------:R-:W-:Y:S01]  /*6230*/  IMAD.IADD R5, R42.reuse, 0x1, -R4 ;  /* 0x000000012a057824 */ /* 0x040fe200078e0a04 */
[----:B------:R-:W-:Y:S01]  /*6240*/  FSEL R206, R17, -INF , !P1 ;  /* 0xff80000011ce7808 */ /* 0x000fe20004800000 */
[----:B------:R-:W-:Y:S01]  /*6250*/  IMAD.IADD R17, R42, 0x1, -R9 ;  /* 0x000000012a117824 */ /* 0x000fe200078e0a09 */
[----:B------:R-:W-:Y:S01]  /*6260*/  FSEL R38, R48, -INF , !P5 ;  /* 0xff80000030267808 */ /* 0x000fe20006800000 */
[----:B------:R-:W-:Y:S01]  /*6270*/  IMAD.IADD R42, R42, 0x1, -R43 ;  /* 0x000000012a2a7824 */ /* 0x000fe200078e0a2b */
[----:B------:R-:W-:-:S02]  /*6280*/  ISETP.GE.AND P5, PT, R44, UR24, PT ;  /* 0x000000182c007c0c */ /* 0x000fc4000bfa6270 */
[----:B------:R-:W-:Y:S01]  /*6290*/  ISETP.GE.AND P4, PT, R11, UR24, PT ;  /* 0x000000180b007c0c */ /* 0x000fe2000bf86270 */
[----:B------:R-:W-:Y:S01]  /*62a0*/  IMAD.IADD R11, R21, 0x1, -R11 ;  /* 0x00000001150b7824 */ /* 0x000fe200078e0a0b */
[----:B------:R-:W-:Y:S02]  /*62b0*/  FSEL R8, R45, -INF , !P5 ;  /* 0xff8000002d087808 */ /* 0x000fe40006800000 */
[----:B------:R-:W-:Y:S02]  /*62c0*/  FSEL R14, R14, -INF , !P5 ;  /* 0xff8000000e0e7808 */ /* 0x000fe40006800000 */
[----:B------:R-:W-:Y:S02]  /*62d0*/  IABS R5, R5 ;  /* 0x0000000500057213 */ /* 0x000fe40000000000 */
[----:B------:R-:W-:Y:S01]  /*62e0*/  ISETP.GE.AND P5, PT, R13, UR24, PT ;  /* 0x000000180d007c0c */ /* 0x000fe2000bfa6270 */
[----:B------:R-:W-:Y:S01]  /*62f0*/  IMAD.IADD R13, R21, 0x1, -R13 ;  /* 0x00000001150d7824 */ /* 0x000fe200078e0a0d */
[----:B------:R-:W-:-:S02]  /*6300*/  IABS R42, R42 ;  /* 0x0000002a002a7213 */ /* 0x000fc40000000000 */
[----:B------:R-:W-:Y:S02]  /*6310*/  I2FP.F32.S32 R48, R5 ;  /* 0x0000000500307245 */ /* 0x000fe40000201400 */
[----:B------:R-:W-:Y:S02]  /*6320*/  I2FP.F32.S32 R5, R42 ;  /* 0x0000002a00057245 */ /* 0x000fe40000201400 */
[----:B------:R-:W-:Y:S01]  /*6330*/  IABS R11, R11 ;  /* 0x0000000b000b7213 */ /* 0x000fe20000000000 */
[----:B------:R-:W-:Y:S01]  /*6340*/  FFMA.FTZ R35, R48, -UR5, R35 ;  /* 0x8000000530237c23 */ /* 0x000fe20008010023 */
[----:B------:R-:W-:Y:S01]  /*6350*/  FSEL R224, R224, -INF , !P3 ;  /* 0xff800000e0e07808 */ /* 0x000fe20005800000 */
[----:B------:R-:W-:Y:S01]  /*6360*/  FFMA.FTZ R5, R5, -UR5, R40 ;  /* 0x8000000505057c23 */ /* 0x000fe20008010028 */
[----:B------:R-:W-:Y:S01]  /*6370*/  ISETP.GE.AND P3, PT, R9, UR24, PT ;  /* 0x0000001809007c0c */ /* 0x000fe2000bf66270 */
[----:B------:R-:W-:Y:S01]  /*6380*/  IMAD.IADD R9, R21, 0x1, -R9 ;  /* 0x0000000115097824 */ /* 0x000fe200078e0a09 */
[----:B------:R-:W-:-:S02]  /*6390*/  IABS R13, R13 ;  /* 0x0000000d000d7213 */ /* 0x000fc40000000000 */
[----:B------:R-:W-:Y:S02]  /*63a0*/  I2FP.F32.S32 R42, R11 ;  /* 0x0000000b002a7245 */ /* 0x000fe40000201400 */
[----:B------:R-:W-:Y:S02]  /*63b0*/  FMNMX3.FTZ R11, R36, R38, R34, !PT ;  /* 0x00000026240b7276 */ /* 0x000fe40007810022 */
[----:B------:R-:W-:Y:S01]  /*63c0*/  I2FP.F32.S32 R40, R13 ;  /* 0x0000000d00287245 */ /* 0x000fe20000201400 */
[----:B------:R-:W-:Y:S01]  /*63d0*/  FFMA.FTZ R31, R42, -UR5, R31 ;  /* 0x800000052a1f7c23 */ /* 0x000fe2000801001f */
[----:B------:R-:W-:Y:S02]  /*63e0*/  IABS R9, R9 ;  /* 0x0000000900097213 */ /* 0x000fe40000000000 */
[----:B------:R-:W-:Y:S01]  /*63f0*/  FMNMX3.FTZ R11, R11, R32, R22, !PT ;  /* 0x000000200b0b7276 */ /* 0x000fe20007810016 */
[----:B------:R-:W-:Y:S01]  /*6400*/  FFMA.FTZ R7, R40, -UR5, R7 ;  /* 0x8000000528077c23 */ /* 0x000fe20008010007 */
[----:B------:R-:W-:-:S02]  /*6410*/  FSEL R238, R238, -INF , !P2 ;  /* 0xff800000eeee7808 */ /* 0x000fc40005000000 */
[----:B------:R-:W-:Y:S02]  /*6420*/  FSEL R222, R222, -INF , !P2 ;  /* 0xff800000dede7808 */ /* 0x000fe40005000000 */
[----:B------:R-:W-:Y:S01]  /*6430*/  ISETP.GE.AND P2, PT, R4, UR24, PT ;  /* 0x0000001804007c0c */ /* 0x000fe2000bf46270 */
[C---:B------:R-:W-:Y:S01]  /*6440*/  IMAD.IADD R4, R21.reuse, 0x1, -R4 ;  /* 0x0000000115047824 */ /* 0x040fe200078e0a04 */
[----:B------:R-:W-:Y:S01]  /*6450*/  IABS R25, R25 ;  /* 0x0000001900197213 */ /* 0x000fe20000000000 */
[----:B------:R-:W-:Y:S01]  /*6460*/  IMAD.IADD R21, R21, 0x1, -R43 ;  /* 0x0000000115157824 */ /* 0x000fe200078e0a2b */
[----:B------:R-:W-:Y:S02]  /*6470*/  IABS R23, R23 ;  /* 0x0000001700177213 */ /* 0x000fe40000000000 */
[----:B------:R-:W-:Y:S02]  /*6480*/  I2FP.F32.S32 R40, R9 ;  /* 0x0000000900287245 */ /* 0x000fe40000201400 */
[----:B------:R-:W-:-:S02]  /*6490*/  FMNMX3.FTZ R9, R11, R10, R8, !PT ;  /* 0x0000000a0b097276 */ /* 0x000fc40007810008 */
[----:B------:R-:W-:Y:S01]  /*64a0*/  FMNMX3.FTZ R11, R28, R30, R26, !PT ;  /* 0x0000001e1c0b7276 */ /* 0x000fe2000781001a */
[----:B------:R-:W-:Y:S01]  /*64b0*/  FFMA.FTZ R33, R40, -UR5, R33 ;  /* 0x8000000528217c23 */ /* 0x000fe20008010021 */
[----:B------:R-:W-:Y:S02]  /*64c0*/  IABS R17, R17 ;  /* 0x0000001100117213 */ /* 0x000fe40000000000 */
[----:B------:R-:W-:Y:S02]  /*64d0*/  I2FP.F32.S32 R25, R25 ;  /* 0x0000001900197245 */ /* 0x000fe40000201400 */
[----:B------:R-:W-:Y:S02]  /*64e0*/  I2FP.F32.S32 R44, R23 ;  /* 0x00000017002c7245 */ /* 0x000fe40000201400 */
[----:B------:R-:W-:Y:S01]  /*64f0*/  IABS R4, R4 ;  /* 0x0000000400047213 */ /* 0x000fe20000000000 */
[----:B------:R-:W-:Y:S01]  /*6500*/  FFMA.FTZ R6, R25, -UR5, R6 ;  /* 0x8000000519067c23 */ /* 0x000fe20008010006 */
[----:B------:R-:W-:Y:S01]  /*6510*/  FMNMX3.FTZ R11, R11, R24, R16, !PT ;  /* 0x000000180b0b7276 */ /* 0x000fe20007810010 */
[----:B------:R-:W-:Y:S01]  /*6520*/  FFMA.FTZ R15, R44, -UR5, R15 ;  /* 0x800000052c0f7c23 */ /* 0x000fe2000801000f */
[----:B------:R-:W-:-:S02]  /*6530*/  FSEL R234, R234, -INF , !P1 ;  /* 0xff800000eaea7808 */ /* 0x000fc40004800000 */
[----:B------:R-:W-:Y:S02]  /*6540*/  I2FP.F32.S32 R46, R17 ;  /* 0x00000011002e7245 */ /* 0x000fe40000201400 */
[----:B------:R-:W-:Y:S02]  /*6550*/  ISETP.GE.AND P1, PT, R43, UR24, PT ;  /* 0x000000182b007c0c */ /* 0x000fe4000bf26270 */
[----:B------:R-:W-:Y:S01]  /*6560*/  I2FP.F32.S32 R4, R4 ;  /* 0x0000000400047245 */ /* 0x000fe20000201400 */
[----:B------:R-:W-:Y:S01]  /*6570*/  FFMA.FTZ R27, R46, -UR5, R27 ;  /* 0x800000052e1b7c23 */ /* 0x000fe2000801001b */
[----:B------:R-:W-:Y:S02]  /*6580*/  FMNMX3.FTZ R9, R9, R18, R240, !PT ;  /* 0x0000001209097276 */ /* 0x000fe400078100f0 */
[----:B------:R-:W-:Y:S01]  /*6590*/  FMNMX3.FTZ R11, R11, R20, R14, !PT ;  /* 0x000000140b0b7276 */ /* 0x000fe2000781000e */
[----:B------:R-:W-:Y:S01]  /*65a0*/  FFMA.FTZ R41, R4, -UR5, R41 ;  /* 0x8000000504297c23 */ /* 0x000fe20008010029 */
[----:B------:R-:W-:-:S02]  /*65b0*/  IABS R21, R21 ;  /* 0x0000001500157213 */ /* 0x000fc40000000000 */
[----:B------:R-:W-:Y:S02]  /*65c0*/  FSEL R209, R5, -INF , !P1 ;  /* 0xff80000005d17808 */ /* 0x000fe40004800000 */
[----:B------:R-:W-:Y:S02]  /*65d0*/  FSEL R228, R6, -INF , !P5 ;  /* 0xff80000006e47808 */ /* 0x000fe40006800000 */
[----:B------:R-:W-:Y:S02]  /*65e0*/  FSEL R216, R15, -INF , !P4 ;  /* 0xff8000000fd87808 */ /* 0x000fe40006000000 */
[----:B------:R-:W-:Y:S02]  /*65f0*/  FMNMX3.FTZ R9, R9, R238, R234, !PT ;  /* 0x000000ee09097276 */ /* 0x000fe400078100ea */
[----:B------:R-:W-:Y:S02]  /*6600*/  FMNMX3.FTZ R5, R11, R12, R224, !PT ;  /* 0x0000000c0b057276 */ /* 0x000fe400078100e0 */
[----:B------:R-:W-:-:S02]  /*6610*/  I2FP.F32.S32 R4, R21 ;  /* 0x0000001500047245 */ /* 0x000fc40000201400 */
[----:B------:R-:W-:Y:S02]  /*6620*/  FSEL R214, R27, -INF , !P3 ;  /* 0xff8000001bd67808 */ /* 0x000fe40005800000 */
[----:B------:R-:W-:Y:S01]  /*6630*/  FSEL R210, R35, -INF , !P2 ;  /* 0xff80000023d27808 */ /* 0x000fe20005000000 */
[----:B------:R-:W-:Y:S01]  /*6640*/  FFMA.FTZ R4, R4, -UR5, R19 ;  /* 0x8000000504047c23 */ /* 0x000fe20008010013 */
[----:B------:R-:W-:Y:S02]  /*6650*/  FMNMX3.FTZ R9, R9, R228, R216, !PT ;  /* 0x000000e409097276 */ /* 0x000fe400078100d8 */
[----:B------:R-:W-:Y:S02]  /*6660*/  FSEL R212, R7, -INF , !P5 ;  /* 0xff80000007d47808 */ /* 0x000fe40006800000 */
[----:B------:R-:W-:Y:S02]  /*6670*/  FSEL R208, R31, -INF , !P4 ;  /* 0xff8000001fd07808 */ /* 0x000fe40006000000 */
[----:B------:R-:W-:-:S02]  /*6680*/  FMNMX3.FTZ R5, R5, R222, R206, !PT ;  /* 0x000000de05057276 */ /* 0x000fc400078100ce */
[----:B------:R-:W-:Y:S02]  /*6690*/  FMNMX3.FTZ R6, R9, R214, R210, !PT ;  /* 0x000000d609067276 */ /* 0x000fe400078100d2 */
[----:B------:R-:W-:Y:S02]  /*66a0*/  FSEL R204, R33, -INF , !P3 ;  /* 0xff80000021cc7808 */ /* 0x000fe40005800000 */
[----:B------:R-:W-:Y:S02]  /*66b0*/  FSEL R203, R41, -INF , !P2 ;  /* 0xff80000029cb7808 */ /* 0x000fe40005000000 */
[----:B------:R-:W-:Y:S02]  /*66c0*/  FMNMX3.FTZ R5, R5, R212, R208, !PT ;  /* 0x000000d405057276 */ /* 0x000fe400078100d0 */
[----:B------:R-:W-:Y:S02]  /*66d0*/  FMNMX.FTZ R6, R209, R6, !PT ;  /* 0x00000006d1067209 */ /* 0x000fe40007810000 */
[----:B------:R-:W-:-:S02]  /*66e0*/  FSEL R202, R4, -INF , !P1 ;  /* 0xff80000004ca7808 */ /* 0x000fc40004800000 */
[----:B------:R-:W-:Y:S01]  /*66f0*/  FMNMX3.FTZ R5, R5, R204, R203, !PT ;  /* 0x000000cc05057276 */ /* 0x000fe200078100cb */
[----:B------:R-:W1:Y:S01]  /*6700*/  SHFL.BFLY PT, R7, R6, 0x2, 0x1f ;  /* 0x0c401f0006077f89 */ /* 0x000e6200000e0000 */
[----:B------:R-:W-:Y:S02]  /*6710*/  SEL R198, R3, 0xffffffe0, !P6 ;  /* 0xffffffe003c67807 */ /* 0x000fe40007000000 */
[----:B------:R-:W-:Y:S02]  /*6720*/  FMNMX.FTZ R40, R202, R5, !PT ;  /* 0x00000005ca287209 */ /* 0x000fe40007810000 */
[----:B------:R-:W-:-:S03]  /*6730*/  LEA R221, R221, UR6, 0x1 ;  /* 0x00000006dddd7c11 */ /* 0x000fc6000f8e08ff */
[----:B------:R-:W2:Y:S02]  /*6740*/  SHFL.BFLY PT, R5, R40, 0x2, 0x1f ;  /* 0x0c401f0028057f89 */ /* 0x000ea400000e0000 */
[----:B------:R-:W-:Y:S02]  /*6750*/  IMAD.IADD R200, R198, 0x1, R221 ;  /* 0x00000001c6c87824 */ /* 0x000fe400078e02dd */
[----:B------:R-:W-:Y:S01]  /*6760*/  VIADD R199, R221, 0x10040 ;  /* 0x00010040ddc77836 */ /* 0x000fe20000000000 */
[----:B------:R-:W-:Y:S04]  /*6770*/  LDSM.16.MT88.4 R156, [R221+0x10000] ;  /* 0x01000000dd9c783b */ /* 0x000fe80000004200 */
[----:B------:R-:W-:Y:S04]  /*6780*/  LDSM.16.MT88.4 R148, [R200+0x10000] ;  /* 0x01000000c894783b */ /* 0x000fe80000004200 */
[----:B------:R-:W-:Y:S01]  /*6790*/  LDSM.16.MT88.4 R48, [R200+0x12000] ;  /* 0x01200000c830783b */ /* 0x000fe20000004200 */
[----:B-1----:R-:W-:-:S03]  /*67a0*/  FMNMX.FTZ R7, R6, R7, !PT ;  /* 0x0000000706077209 */ /* 0x002fc60007810000 */
[----:B------:R-:W-:Y:S04]  /*67b0*/  LDSM.16.MT88.4 R80, [R200+0x14000] ;  /* 0x01400000c850783b */ /* 0x000fe80000004200 */
[----:B------:R-:W1:Y:S01]  /*67c0*/  SHFL.BFLY PT, R164, R7, 0x1, 0x1f ;  /* 0x0c201f0007a47f89 */ /* 0x000e6200000e0000 */
[----:B--2---:R-:W-:-:S03]  /*67d0*/  FMNMX.FTZ R5, R40, R5, !PT ;  /* 0x0000000528057209 */ /* 0x004fc60007810000 */
[----:B------:R-:W-:Y:S04]  /*67e0*/  LDSM.16.MT88.4 R112, [R200+0x16000] ;  /* 0x01600000c870783b */ /* 0x000fe80000004200 */
[----:B------:R-:W2:Y:S04]  /*67f0*/  SHFL.BFLY PT, R4, R5, 0x1, 0x1f ;  /* 0x0c201f0005047f89 */ /* 0x000ea800000e0000 */
[----:B------:R-:W-:Y:S04]  /*6800*/  LDSM.16.MT88.4 R40, [R221+0x12000] ;  /* 0x01200000dd28783b */ /* 0x000fe80000004200 */
[----:B------:R-:W-:Y:S04]  /*6810*/  LDSM.16.MT88.4 R72, [R221+0x14000] ;  /* 0x01400000dd48783b */ /* 0x000fe80000004200 */
[----:B------:R-:W-:Y:S01]  /*6820*/  LDSM.16.MT88.4 R104, [R221+0x16000] ;  /* 0x01600000dd68783b */ /* 0x000fe20000004200 */
[----:B-1----:R-:W-:-:S03]  /*6830*/  FMNMX.FTZ R164, R7, R164, !PT ;  /* 0x000000a407a47209 */ /* 0x002fc60007810000 */
[----:B------:R-:W-:Y:S01]  /*6840*/  LDSM.16.MT88.4 R180, [R200+0x16800] ;  /* 0x01680000c8b4783b */ /* 0x000fe20000004200 */
[C---:B------:R-:W-:Y:S01]  /*6850*/  FSETP.NEU.FTZ.AND P1, PT, R164.reuse, -INF , PT ;  /* 0xff800000a400780b */ /* 0x040fe20003f3d000 */
[----:B---3--:R-:W-:Y:S02]  /*6860*/  FMUL.FTZ R211, R164, UR4 ;  /* 0x00000004a4d37c20 */ /* 0x008fe40008410000 */
[----:B------:R-:W-:Y:S01]  /*6870*/  LDSM.16.MT88.4 R176, [R221+0x10800] ;  /* 0x01080000ddb0783b */ /* 0x000fe20000004200 */
[----:B--2---:R-:W-:Y:S01]  /*6880*/  FMNMX.FTZ R3, R5, R4, !PT ;  /* 0x0000000405037209 */ /* 0x004fe20007810000 */
[----:B------:R-:W-:Y:S01]  /*6890*/  VIADD R4, R221, 0x10000 ;  /* 0x00010000dd047836 */ /* 0x000fe20000000000 */
[----:B------:R-:W-:Y:S02]  /*68a0*/  FSEL R211, R211, RZ, P1 ;  /* 0x000000ffd3d37208 */ /* 0x000fe40000800000 */
[----:B------:R-:W-:Y:S01]  /*68b0*/  FSETP.NEU.FTZ.AND P1, PT, R3, -INF , PT ;  /* 0xff8000000300780b */ /* 0x000fe20003f3d000 */
[----:B------:R-:W-:-:S02]  /*68c0*/  @P0 VIADD R199, R4, 0xffffffc0 ;  /* 0xffffffc004c70836 */ /* 0x000fc40000000000 */
[----:B------:R-:W-:Y:S01]  /*68d0*/  FMUL.FTZ R205, R3, UR4 ;  /* 0x0000000403cd7c20 */ /* 0x000fe20008410000 */
[--C-:B------:R-:W-:Y:S01]  /*68e0*/  FFMA.FTZ R197, R36, UR4, -R211.reuse ;  /* 0x0000000424c57c23 */ /* 0x100fe200080108d3 */
[----:B------:R-:W-:Y:S01]  /*68f0*/  FFMA.FTZ R196, R38, UR4, -R211 ;  /* 0x0000000426c47c23 */ /* 0x000fe200080108d3 */
[----:B------:R-:W-:Y:S01]  /*6900*/  IMAD.IADD R198, R198, 0x1, R199 ;  /* 0x00000001c6c67824 */ /* 0x000fe200078e02c7 */
[----:B------:R-:W1:Y:S01]  /*6910*/  LDSM.16.MT88.4 R140, [R199] ;  /* 0x00000000c78c783b */ /* 0x000e620000004200 */
[----:B------:R-:W-:Y:S01]  /*6920*/  FSEL R205, R205, RZ, P1 ;  /* 0x000000ffcdcd7208 */ /* 0x000fe20000800000 */
[--C-:B------:R-:W-:Y:S01]  /*6930*/  FFMA.FTZ R193, R34, UR4, -R211.reuse ;  /* 0x0000000422c17c23 */ /* 0x100fe200080108d3 */
[----:B------:R-:W-:Y:S01]  /*6940*/  FFMA.FTZ R192, R32, UR4, -R211 ;  /* 0x0000000420c07c23 */ /* 0x000fe200080108d3 */
[----:B------:R-:W2:Y:S01]  /*6950*/  LDSM.16.MT88.4 R132, [R198] ;  /* 0x00000000c684783b */ /* 0x000ea20000004200 */
[----:B------:R-:W-:Y:S01]  /*6960*/  MUFU.EX2 R197, R197 ;  /* 0x000000c500c57308 */ /* 0x000fe20000000800 */
[--C-:B------:R-:W-:Y:S01]  /*6970*/  FFMA.FTZ R195, R28, UR4, -R205.reuse ;  /* 0x000000041cc37c23 */ /* 0x100fe200080108cd */
[--C-:B------:R-:W-:Y:S01]  /*6980*/  FFMA.FTZ R194, R30, UR4, -R205.reuse ;  /* 0x000000041ec27c23 */ /* 0x100fe200080108cd */
[----:B------:R-:W3:Y:S01]  /*6990*/  LDSM.16.MT88.4 R56, [R199+0x2000] ;  /* 0x00200000c738783b */ /* 0x000ee20000004200 */
[--C-:B------:R-:W-:Y:S01]  /*69a0*/  FFMA.FTZ R191, R26, UR4, -R205.reuse ;  /* 0x000000041abf7c23 */ /* 0x100fe200080108cd */
[----:B------:R-:W-:Y:S01]  /*69b0*/  FFMA.FTZ R190, R24, UR4, -R205 ;  /* 0x0000000418be7c23 */ /* 0x000fe200080108cd */
[----:B------:R-:W4:Y:S01]  /*69c0*/  MUFU.EX2 R196, R196 ;  /* 0x000000c400c47308 */ /* 0x000f220000000800 */
[----:B------:R-:W5:Y:S01]  /*69d0*/  LDSM.16.MT88.4 R64, [R198+0x2000] ;  /* 0x00200000c640783b */ /* 0x000f620000004200 */
[--C-:B------:R-:W-:Y:S01]  /*69e0*/  FFMA.FTZ R188, R10, UR4, -R211.reuse ;  /* 0x000000040abc7c23 */ /* 0x100fe200080108d3 */
[--C-:B------:R-:W-:Y:S01]  /*69f0*/  FFMA.FTZ R185, R8, UR4, -R211.reuse ;  /* 0x0000000408b97c23 */ /* 0x100fe200080108d3 */
[----:B------:R-:W-:Y:S01]  /*6a00*/  MUFU.EX2 R193, R193 ;  /* 0x000000c100c17308 */ /* 0x000fe20000000800 */
[----:B------:R-:W5:Y:S01]  /*6a10*/  LDSM.16.MT88.4 R88, [R199+0x4000] ;  /* 0x00400000c758783b */ /* 0x000f620000004200 */
[----:B------:R-:W-:Y:S01]  /*6a20*/  FFMA.FTZ R184, R18, UR4, -R211 ;  /* 0x0000000412b87c23 */ /* 0x000fe200080108d3 */
[----:B------:R-:W-:Y:S01]  /*6a30*/  FFMA.FTZ R187, R16, UR4, -R205 ;  /* 0x0000000410bb7c23 */ /* 0x000fe200080108cd */
[----:B------:R-:W1:Y:S01]  /*6a40*/  MUFU.EX2 R192, R192 ;  /* 0x000000c000c07308 */ /* 0x000e620000000800 */
[----:B------:R-:W5:Y:S01]  /*6a50*/  LDSM.16.MT88.4 R96, [R198+0x4000] ;  /* 0x00400000c660783b */ /* 0x000f620000004200 */
[----:B------:R-:W-:Y:S01]  /*6a60*/  FFMA.FTZ R189, R22, UR4, -R211 ;  /* 0x0000000416bd7c23 */ /* 0x000fe200080108d3 */
[--C-:B------:R-:W-:Y:S01]  /*6a70*/  FFMA.FTZ R186, R20, UR4, -R205.reuse ;  /* 0x0000000414ba7c23 */ /* 0x100fe200080108cd */
[----:B------:R-:W-:Y:S01]  /*6a80*/  MUFU.EX2 R195, R195 ;  /* 0x000000c300c37308 */ /* 0x000fe20000000800 */
[----:B------:R-:W5:Y:S01]  /*6a90*/  LDSM.16.MT88.4 R120, [R199+0x6000] ;  /* 0x00600000c778783b */ /* 0x000f620000004200 */
[----:B----4-:R-:W-:Y:S01]  /*6aa0*/  F2FP.BF16.F32.PACK_AB R128, R196, R197 ;  /* 0x000000c5c480723e */ /* 0x010fe200000010ff */
[--C-:B------:R-:W-:Y:S01]  /*6ab0*/  FFMA.FTZ R167, R14, UR4, -R205.reuse ;  /* 0x000000040ea77c23 */ /* 0x100fe200080108cd */
[----:B------:R-:W4:Y:S01]  /*6ac0*/  MUFU.EX2 R194, R194 ;  /* 0x000000c200c27308 */ /* 0x000f220000000800 */
[----:B------:R-:W5:Y:S01]  /*6ad0*/  LDSM.16.MT88.4 R4, [R198+0x6000] ;  /* 0x00600000c604783b */ /* 0x000f620000004200 */
        /* <DEDUP_REMOVED lines=9> */
[----:B------:R-:W-:Y:S01]  /*6b70*/  FFMA.FTZ R222, R222, UR4, -R205 ;  /* 0x00000004dede7c23 */ /* 0x000fe200080108cd */
[----:B------:R-:W-:Y:S01]  /*6b80*/  MUFU.EX2 R189, R189 ;  /* 0x000000bd00bd7308 */ /* 0x000fe20000000800 */
[----:B------:R-:W5:Y:S01]  /*6b90*/  LDSM.16.MT88.4 R12, [R200+0x14800] ;  /* 0x01480000c80c783b */ /* 0x000f620000004200 */
[----:B----4-:R-:W-:Y:S01]  /*6ba0*/  F2FP.BF16.F32.PACK_AB R129, R194, R195 ;  /* 0x000000c3c281723e */ /* 0x010fe200000010ff */
[----:B------:R-:W-:Y:S01]  /*6bb0*/  FFMA.FTZ R241, R209, UR4, -R211 ;  /* 0x00000004d1f17c23 */ /* 0x000fe200080108d3 */
[----:B------:R-:W4:Y:S01]  /*6bc0*/  MUFU.EX2 R188, R188 ;  /* 0x000000bc00bc7308 */ /* 0x000f220000000800 */
[----:B------:R-:W4:Y:S01]  /*6bd0*/  LDSM.16.MT88.4 R24, [R221+0x14800] ;  /* 0x01480000dd18783b */ /* 0x000f220000004200 */
[--C-:B------:R-:W-:Y:S01]  /*6be0*/  FFMA.FTZ R204, R204, UR4, -R205.reuse ;  /* 0x00000004cccc7c23 */ /* 0x100fe200080108cd */
[--C-:B------:R-:W-:Y:S01]  /*6bf0*/  FFMA.FTZ R239, R202, UR4, -R205.reuse ;  /* 0x00000004caef7c23 */ /* 0x100fe200080108cd */
[----:B------:R-:W-:Y:S01]  /*6c00*/  MUFU.EX2 R185, R185 ;  /* 0x000000b900b97308 */ /* 0x000fe20000000800 */
[----:B------:R-:W-:Y:S01]  /*6c10*/  LDSM.16.MT88.4 R172, [R199+0x800] ;  /* 0x00080000c7ac783b */ /* 0x000fe20000004200 */
[----:B-1----:R-:W-:Y:S01]  /*6c20*/  F2FP.BF16.F32.PACK_AB R131, R190, R191 ;  /* 0x000000bfbe83723e */ /* 0x002fe200000010ff */
[----:B------:R-:W-:Y:S01]  /*6c30*/  FFMA.FTZ R203, R203, UR4, -R205 ;  /* 0x00000004cbcb7c23 */ /* 0x000fe200080108cd */
[----:B------:R-:W-:Y:S01]  /*6c40*/  MUFU.EX2 R184, R184 ;  /* 0x000000b800b87308 */ /* 0x000fe20000000800 */
[----:B------:R-:W-:Y:S01]  /*6c50*/  LDSM.16.MT88.4 R168, [R198+0x800] ;  /* 0x00080000c6a8783b */ /* 0x000fe20000004200 */
        /* <DEDUP_REMOVED lines=12> */
[----:B------:R-:W-:Y:S01]  /*6d20*/  LDSM.16.MT88.4 R20, [R199+0x4800] ;  /* 0x00480000c714783b */ /* 0x000fe20000004200 */
[----:B------:R-:W-:Y:S01]  /*6d30*/  FADD.FTZ R190, R190, R191 ;  /* 0x000000bfbebe7221 */ /* 0x000fe20000010000 */
        /* <DEDUP_REMOVED lines=15> */
[C---:B--2---:R-:W-:Y:S08]  /*6e30*/  HMMA.16816.F32.BF16 R136, R128.reuse, R132, RZ ;  /* 0x000000848088723c */ /* 0x044ff000000418ff */
[C---:B------:R-:W-:Y:S08]  /*6e40*/  HMMA.16816.F32.BF16 R36, R128.reuse, R40, RZ ;  /* 0x000000288024723c */ /* 0x040ff000000418ff */
[C---:B---3--:R-:W-:Y:S08]  /*6e50*/  HMMA.16816.F32.BF16 R52, R128.reuse, R56, RZ ;  /* 0x000000388034723c */ /* 0x048ff000000418ff */
        /* <DEDUP_REMOVED lines=212> */
[----:B------:R-:W-:Y:S01]  /*7ba0*/  ULEA UR8, UR20, UR24, 0x6 ;  /* 0x0000001814087291 */ /* 0x000fe2000f8e30ff */
[----:B------:R-:W-:Y:S01]  /*7bb0*/  MOV R169, R164 ;  /* 0x000000a400a97202 */ /* 0x000fe20000000f00 */
[----:B------:R-:W-:Y:S01]  /*7bc0*/  UISETP.NE.U32.AND UP1, UPT, UR12, URZ, UPT ;  /* 0x000000ff0c00728c */ /* 0x000fe2000bf25070 */
[----:B------:R-:W-:Y:S01]  /*7bd0*/  SEL R216, R216, 0xffffffe0, !P6 ;  /* 0xffffffe0d8d87807 */ /* 0x000fe20007000000 */
[----:B------:R-:W-:Y:S02]  /*7be0*/  USHF.L.U32 UR29, UR18, 0x6, URZ ;  /* 0x00000006121d7899 */ /* 0x000fe400080006ff */
[----:B------:R-:W-:Y:S01]  /*7bf0*/  IADD3 R5, PT, PT, R0, UR8, R165 ;  /* 0x0000000800057c10 */ /* 0x000fe2000fffe0a5 */
[----:B------:R-:W-:Y:S01]  /*7c00*/  IMAD.MOV.U32 R0, RZ, RZ, R3 ;  /* 0x000000ffff007224 */ /* 0x000fe200078e0003 */
[----:B------:R-:W-:Y:S01]  /*7c10*/  IADD3 R216, PT, PT, R216, R221, RZ ;  /* 0x000000ddd8d87210 */ /* 0x000fe20007ffe0ff */
[----:B------:R-:W-:Y:S01]  /*7c20*/  UMOV UR26, 0x400 ;  /* 0x00000400001a7882 */ /* 0x000fe20000000000 */
[----:B------:R-:W-:Y:S01]  /*7c30*/  IADD3 R5, PT, PT, R5, -UR21, -R2 ;  /* 0x8000001505057c10 */ /* 0x000fe2000fffe802 */
[----:B------:R-:W-:Y:S01]  /*7c40*/  UISETP.NE.AND.EX UP1, UPT, UR13, URZ, UPT, UP1 ;  /* 0x000000ff0d00728c */ /* 0x000fe2000bf25310 */
[----:B------:R-:W2:Y:S03]  /*7c50*/  LDCU UR25, c[0x0][0x440] ;  /* 0x00008800ff1977ac */ /* 0x000ea60008000800 */
        /* <DEDUP_REMOVED lines=9> */
[----:B------:R-:W2:Y:S01]  /*7cf0*/  LDCU UR16, c[0x0][0x3bc] ;  /* 0x00007780ff1077ac */ /* 0x000ea20008000800 */
[----:B------:R-:W2:Y:S01]  /*7d00*/  LDCU.64 UR10, c[0x0][0x3c0] ;  /* 0x00007800ff0a77ac */ /* 0x000ea20008000a00 */
[----:B------:R-:W2:Y:S01]  /*7d10*/  LDCU.64 UR8, c[0x0][0x3b8] ;  /* 0x00007700ff0877ac */ /* 0x000ea20008000a00 */
[----:B------:R-:W2:Y:S01]  /*7d20*/  LDCU.64 UR12, c[0x0][0x3a0] ;  /* 0x00007400ff0c77ac */ /* 0x000ea20008000a00 */
[----:B------:R-:W2:Y:S01]  /*7d30*/  LDCU.64 UR14, c[0x0][0x3a8] ;  /* 0x00007500ff0e77ac */ /* 0x000ea20008000a00 */
[----:B------:R-:W-:Y:S02]  /*7d40*/  UIADD3 UR28, UPT, UPT, -UR18, 0x1, URZ ;  /* 0x00000001121c7890 */ /* 0x000fe4000fffe1ff */
[----:B------:R-:W-:-:S02]  /*7d50*/  UIADD3 UR29, UPT, UPT, UR29, -0x40, URZ ;  /* 0xffffffc01d1d7890 */ /* 0x000fc4000fffe0ff */
[----:B-1-3--:R-:W-:-:S12]  /*7d60*/  ULEA UR6, UR6, UR26, 0x18 ;  /* 0x0000001a06067291 */ /* 0x00afd8000f8ec0ff */
.L_x_3472:
        /* <DEDUP_REMOVED lines=84> */
.L_x_3469:
[----:B------:R-:W-:Y:S01]  /*82b0*/  LOP3.LUT R218, R164, 0x38, RZ, 0xc0, !PT ;  /* 0x00000038a4da7812 */ /* 0x000fe200078ec0ff */
[----:B------:R-:W-:Y:S01]  /*82c0*/  USHF.L.U32 UR26, UR18, 0x5, URZ ;  /* 0x00000005121a7899 */ /* 0x000fe200080006ff */
[----:B------:R-:W-:Y:S01]  /*82d0*/  LOP3.LUT R235, R235, 0x1e00, R164, 0xf8, !PT ;  /* 0x00001e00ebeb7812 */ /* 0x000fe200078ef8a4 */
[----:B--2---:R-:W-:Y:S01]  /*82e0*/  USHF.L.U64.HI UR18, UR18, 0x5, UR24 ;  /* 0x0000000512127899 */ /* 0x004fe20008010218 */
[C---:B------:R-:W-:Y:S01]  /*82f0*/  ISETP.GE.AND P4, PT, R218.reuse, UR25, PT ;  /* 0x00000019da007c0c */ /* 0x040fe2000bf86270 */
[----:B------:R-:W-:Y:S01]  /*8300*/  UIADD3 UR28, UPT, UPT, UR28, 0x1, URZ ;  /* 0x000000011c1c7890 */ /* 0x000fe2000fffe0ff */
[C---:B------:R-:W-:Y:S02]  /*8310*/  LOP3.LUT R233, R218.reuse, 0x40, RZ, 0xfc, !PT ;  /* 0x00000040dae97812 */ /* 0x040fe400078efcff */
[----:B------:R-:W-:Y:S01]  /*8320*/  LEA R235, R235, UR6, 0x1 ;  /* 0x00000006ebeb7c11 */ /* 0x000fe2000f8e08ff */
[----:B------:R-:W-:Y:S01]  /*8330*/  UISETP.NE.AND UP2, UPT, UR28, URZ, UPT ;  /* 0x000000ff1c00728c */ /* 0x000fe2000bf45270 */
[----:B------:R-:W-:Y:S02]  /*8340*/  ISETP.GE.AND P3, PT, R233, UR25, PT ;  /* 0x00000019e9007c0c */ /* 0x000fe4000bf66270 */
        /* <DEDUP_REMOVED lines=8> */
[----:B------:R-:W-:Y:S02]  /*83d0*/  SHF.L.U32 R165, R220, 0x5, RZ ;  /* 0x00000005dca57819 */ /* 0x000fe400000006ff */
[----:B------:R-:W-:Y:S01]  /*83e0*/  @P4 STS.128 [R235+0x10000], RZ ;  /* 0x010000ffeb004388 */ /* 0x000fe20000000c00 */
[----:B------:R-:W-:Y:S02]  /*83f0*/  IADD3 R164, P0, PT, R236, UR26, RZ ;  /* 0x0000001aeca47c10 */ /* 0x000fe4000ff1e0ff */
[----:B------:R-:W-:Y:S02]  /*8400*/  LOP3.LUT R219, R165, 0x7c00, RZ, 0xc0, !PT ;  /* 0x00007c00a5db7812 */ /* 0x000fe400078ec0ff */
[----:B------:R-:W-:Y:S01]  /*8410*/  @!PT LDS RZ, [RZ] ;  /* 0x00000000fffff984 */ /* 0x000fe20000000800 */
[----:B------:R-:W-:Y:S01]  /*8420*/  @!PT LDS RZ, [RZ] ;  /* 0x00000000fffff984 */ /* 0x000fe20000000800 */
[----:B------:R-:W-:Y:S01]  /*8430*/  @!PT LDS RZ, [RZ] ;  /* 0x00000000fffff984 */ /* 0x000fe20000000800 */
[----:B------:R-:W-:Y:S01]  /*8440*/  @!P3 LDGSTS.E.BYPASS.LTC128B.128 [R235+0x12000], desc[UR22][R236.64+0x80] ;  /* 0x12000080ecebbfae */ /* 0x000fe2000b981a16 */
[----:B------:R-:W-:Y:S02]  /*8450*/  IADD3.X R165, PT, PT, R237, UR18, RZ, P0, !PT ;  /* 0x00000012eda57c10 */ /* 0x000fe400087fe4ff */
[----:B------:R-:W-:Y:S02]  /*8460*/  IADD3 R204, P0, PT, R164, UR26, RZ ;  /* 0x0000001aa4cc7c10 */ /* 0x000fe4000ff1e0ff */
[----:B------:R-:W-:Y:S01]  /*8470*/  @P3 STS.128 [R235+0x12000], RZ ;  /* 0x012000ffeb003388 */ /* 0x000fe20000000c00 */
[----:B------:R-:W-:Y:S02]  /*8480*/  SHF.L.U32 R3, R220, 0x6, RZ ;  /* 0x00000006dc037819 */ /* 0x000fe400000006ff */
[----:B------:R-:W-:Y:S02]  /*8490*/  IADD3.X R205, PT, PT, R165, UR18, RZ, P0, !PT ;  /* 0x00000012a5cd7c10 */ /* 0x000fe400087fe4ff */
[----:B------:R-:W-:Y:S01]  /*84a0*/  @!PT LDS RZ, [RZ] ;  /* 0x00000000fffff984 */ /* 0x000fe20000000800 */
[----:B------:R-:W-:Y:S01]  /*84b0*/  @!PT LDS RZ, [RZ] ;  /* 0x00000000fffff984 */ /* 0x000fe20000000800 */
[----:B------:R-:W-:Y:S01]  /*84c0*/  @!PT LDS RZ, [RZ] ;  /* 0x00000000fffff984 */ /* 0x000fe20000000800 */
[----:B------:R-:W-:Y:S01]  /*84d0*/  @!P2 LDGSTS.E.BYPASS.LTC128B.128 [R235+0x14000], desc[UR22][R236.64+0x100] ;  /* 0x14000100ecebafae */ /* 0x000fe2000b981a16 */
[----:B------:R-:W-:Y:S02]  /*84e0*/  IADD3 R166, P0, PT, R204, UR26, RZ ;  /* 0x0000001acca67c10 */ /* 0x000fe4000ff1e0ff */
[--C-:B------:R-:W-:Y:S02]  /*84f0*/  SHF.R.U32.HI R217, RZ, 0x1, R220.reuse ;  /* 0x00000001ffd97819 */ /* 0x100fe400000116dc */
[----:B------:R-:W-:Y:S01]  /*8500*/  @P2 STS.128 [R235+0x14000], RZ ;  /* 0x014000ffeb002388 */ /* 0x000fe20000000c00 */
[----:B------:R-:W-:Y:S02]  /*8510*/  IADD3.X R167, PT, PT, R205, UR18, RZ, P0, !PT ;  /* 0x00000012cda77c10 */ /* 0x000fe400087fe4ff */
[--C-:B------:R-:W-:Y:S02]  /*8520*/  LOP3.LUT R173, R218, 0x1c0, R3.reuse, 0xf8, !PT ;  /* 0x000001c0daad7812 */ /* 0x100fe400078ef803 */
[----:B------:R-:W-:Y:S01]  /*8530*/  @!PT LDS RZ, [RZ] ;  /* 0x00000000fffff984 */ /* 0x000fe20000000800 */
[----:B------:R-:W-:Y:S01]  /*8540*/  @!PT LDS RZ, [RZ] ;  /* 0x00000000fffff984 */ /* 0x000fe20000000800 */
[----:B------:R-:W-:Y:S01]  /*8550*/  @!PT LDS RZ, [RZ] ;  /* 0x00000000fffff984 */ /* 0x000fe20000000800 */
[----:B------:R-:W-:Y:S01]  /*8560*/  @!P1 LDGSTS.E.BYPASS.LTC128B.128 [R235+0x16000], desc[UR22][R236.64+0x180] ;  /* 0x16000180eceb9fae */ /* 0x000fe2000b981a16 */
[----:B------:R-:W-:Y:S02]  /*8570*/  LOP3.LUT R224, R3, 0x400, RZ, 0xc0, !PT ;  /* 0x0000040003e07812 */ /* 0x000fe400078ec0ff */
[----:B------:R-:W-:Y:S02]  /*8580*/  LOP3.LUT R2, R217, 0x8, RZ, 0xc0, !PT ;  /* 0x00000008d9027812 */ /* 0x000fe400078ec0ff */
[----:B------:R-:W-:Y:S01]  /*8590*/  @P1 STS.128 [R235+0x16000], RZ ;  /* 0x016000ffeb001388 */ /* 0x000fe20000000c00 */
[----:B------:R-:W-:Y:S02]  /*85a0*/  LOP3.LUT R3, R219, 0x200, R3, 0xf8, !PT ;  /* 0x00000200db037812 */ /* 0x000fe400078ef803 */
[----:B------:R-:W-:Y:S02]  /*85b0*/  LOP3.LUT R171, R173, 0x8, R220, 0x78, !PT ;  /* 0x00000008adab7812 */ /* 0x000fe400078e78dc */
[----:B------:R-:W-:Y:S01]  /*85c0*/  @!PT LDS RZ, [RZ] ;  /* 0x00000000fffff984 */ /* 0x000fe20000000800 */
[----:B------:R-:W-:Y:S01]  /*85d0*/  @!PT LDS RZ, [RZ] ;  /* 0x00000000fffff984 */ /* 0x000fe20000000800 */
[----:B------:R-:W-:Y:S01]  /*85e0*/  @!PT LDS RZ, [RZ] ;  /* 0x00000000fffff984 */ /* 0x000fe20000000800 */
[----:B------:R-:W-:Y:S01]  /*85f0*/  @!P4 LDGSTS.E.BYPASS.LTC128B.128 [R235+0x10800], desc[UR22][R164.64] ;  /* 0x10800000a4ebcfae */ /* 0x000fe2000b981a16 */
[----:B------:R-:W-:Y:S02]  /*8600*/  LOP3.LUT R2, R3, R173, R2, 0xf6, !PT ;  /* 0x000000ad03027212 */ /* 0x000fe400078ef602 */
[----:B------:R-:W-:Y:S02]  /*8610*/  MOV R170, 0x20 ;  /* 0x0000002000aa7802 */ /* 0x000fe40000000f00 */
[----:B------:R-:W-:Y:S01]  /*8620*/  @P4 STS.128 [R235+0x10800], RZ ;  /* 0x010800ffeb004388 */ /* 0x000fe20000000c00 */
[----:B------:R-:W-:Y:S01]  /*8630*/  IMAD R224, R171, 0x2, R224 ;  /* 0x00000002abe07824 */ /* 0x000fe200078e02e0 */
[----:B------:R-:W-:Y:S03]  /*8640*/  LEA R225, R2, UR6, 0x1 ;  /* 0x0000000602e17c11 */ /* 0x000fe6000f8e08ff */
[----:B------:R-:W-:Y:S01]  /*8650*/  @!PT LDS RZ, [RZ] ;  /* 0x00000000fffff984 */ /* 0x000fe20000000800 */
[----:B------:R-:W-:Y:S01]  /*8660*/  @!PT LDS RZ, [RZ] ;  /* 0x00000000fffff984 */ /* 0x000fe20000000800 */
[----:B------:R-:W-:Y:S01]  /*8670*/  @!PT LDS RZ, [RZ] ;  /* 0x00000000fffff984 */ /* 0x000fe20000000800 */
[----:B------:R-:W-:Y:S01]  /*8680*/  @!P3 LDGSTS.E.BYPASS.LTC128B.128 [R235+0x12800], desc[UR22][R164.64+0x80] ;  /* 0x12800080a4ebbfae */ /* 0x000fe2000b981a16 */
[----:B------:R-:W-:Y:S01]  /*8690*/  LOP3.LUT P0, RZ, R220, 0x2, RZ, 0xc0, !PT ;  /* 0x00000002dcff7812 */ /* 0x000fe2000780c0ff */
[----:B------:R-:W-:Y:S01]  /*86a0*/  VIADD R3, R224, UR6 ;  /* 0x00000006e0037c36 */ /* 0x000fe20008000000 */
[----:B------:R-:W-:Y:S02]  /*86b0*/  MOV R2, 0x40 ;  /* 0x0000004000027802 */ /* 0x000fe40000000f00 */
[----:B------:R-:W-:Y:S01]  /*86c0*/  @P3 STS.128 [R235+0x12800], RZ ;  /* 0x012800ffeb003388 */ /* 0x000fe20000000c00 */
[----:B------:R-:W-:Y:S02]  /*86d0*/  SEL R170, R170, 0xffffffe0, !P0 ;  /* 0xffffffe0aaaa7807 */ /* 0x000fe40004000000 */
[----:B------:R-:W-:Y:S02]  /*86e0*/  LOP3.LUT P0, RZ, R220, 0x4, RZ, 0xc0, !PT ;  /* 0x00000004dcff7812 */ /* 0x000fe4000780c0ff */
[----:B------:R-:W-:Y:S01]  /*86f0*/  @!PT LDS RZ, [RZ] ;  /* 0x00000000fffff984 */ /* 0x000fe20000000800 */
[----:B------:R-:W-:Y:S01]  /*8700*/  @!PT LDS RZ, [RZ] ;  /* 0x00000000fffff984 */ /* 0x000fe20000000800 */
[----:B------:R-:W-:Y:S01]  /*8710*/  @!PT LDS RZ, [RZ] ;  /* 0x00000000fffff984 */ /* 0x000fe20000000800 */
[----:B------:R-:W-:Y:S01]  /*8720*/  @!P2 LDGSTS.E.BYPASS.LTC128B.128 [R235+0x14800], desc[UR22][R164.64+0x100] ;  /* 0x14800100a4ebafae */ /* 0x000fe2000b981a16 */
[-C--:B------:R-:W-:Y:S01]  /*8730*/  IADD3 R222, PT, PT, R170, R225.reuse, RZ ;  /* 0x000000e1aade7210 */ /* 0x080fe20007ffe0ff */
[C---:B------:R-:W-:Y:S01]  /*8740*/  IMAD.IADD R171, R3.reuse, 0x1, R170 ;  /* 0x0000000103ab7824 */ /* 0x040fe200078e02aa */
[----:B------:R-:W-:Y:S02]  /*8750*/  SEL R2, R2, 0xffffffc0, !P0 ;  /* 0xffffffc002027807 */ /* 0x000fe40004000000 */
[----:B------:R-:W-:Y:S02]  /*8760*/  @P2 STS.128 [R235+0x14800], RZ ;  /* 0x014800ffeb002388 */ /* 0x000fe40000000c00 */
[----:B------:R-:W-:Y:S03]  /*8770*/  IADD3 R223, PT, PT, R2, R225, RZ ;  /* 0x000000e102df7210 */ /* 0x000fe60007ffe0ff */
[----:B------:R-:W-:Y:S01]  /*8780*/  @!PT LDS RZ, [RZ] ;  /* 0x00000000fffff984 */ /* 0x000fe20000000800 */
[----:B------:R-:W-:Y:S01]  /*8790*/  @!PT LDS RZ, [RZ] ;  /* 0x00000000fffff984 */ /* 0x000fe20000000800 */
[----:B------:R-:W-:Y:S01]  /*87a0*/  @!PT LDS RZ, [RZ] ;  /* 0x00000000fffff984 */ /* 0x000fe20000000800 */
[----:B------:R-:W-:Y:S01]  /*87b0*/  @!P1 LDGSTS.E.BYPASS.LTC128B.128 [R235+0x16800], desc[UR22][R164.64+0x180] ;  /* 0x16800180a4eb9fae */ /* 0x000fe2000b981a16 */
[----:B------:R-:W-:Y:S01]  /*87c0*/  IMAD.IADD R3, R3, 0x1, R2 ;  /* 0x0000000103037824 */ /* 0x000fe200078e0202 */
[C---:B------:R-:W-:Y:S03]  /*87d0*/  IADD3 R168, PT, PT, R170.reuse, R223, RZ ;  /* 0x000000dfaaa87210 */ /* 0x040fe60007ffe0ff */
        /* <DEDUP_REMOVED lines=60> */
[----:B------:R-:W-:Y:S07]  /*8ba0*/  LDSM.16.M88.4 R180, [R3+0x8000] ;  /* 0x0080000003b4783b */ /* 0x000fee0000000200 */
        /* <DEDUP_REMOVED lines=189> */
[----:B------:R-:W2:Y:S01]  /*9780*/  MUFU.TANH R204, R204 ;  /* 0x000000cc00cc7308 */ /* 0x000ea20000002400 */
[----:B------:R-:W3:Y:S01]  /*9790*/  LDSM.16.M88.4 R164, [R2+0xf800] ;  /* 0x00f8000002a4783b */ /* 0x000ee20000000200 */
[----:B------:R-:W-:Y:S04]  /*97a0*/  DEPBAR.LE SB0, 0x0 ;  /* 0x000080000000791a */ /* 0x000fe80000000000 */
[----:B------:R-:W-:Y:S01]  /*97b0*/  FMUL.FTZ R213, R8, UR17 ;  /* 0x0000001108d57c20 */ /* 0x000fe20008410000 */
[C---:B-1----:R-:W-:Y:S03]  /*97c0*/  HMMA.16816.F32.BF16 R20, R200.reuse, R172, R20 ;  /* 0x000000acc814723c */ /* 0x042fe60000041814 */
[----:B------:R-:W1:Y:S01]  /*97d0*/  MUFU.TANH R205, R205 ;  /* 0x000000cd00cd7308 */ /* 0x000e620000002400 */
[----:B------:R-:W-:Y:S01]  /*97e0*/  BAR.SYNC.DEFER_BLOCKING 0x0 ;  /* 0x0000000000007b1d */ /* 0x000fe20000010000 */
[----:B------:R-:W-:Y:S01]  /*97f0*/  FMUL.FTZ R206, R14, UR17 ;  /* 0x000000110ece7c20 */ /* 0x000fe20008410000 */
[----:B------:R-:W-:Y:S01]  /*9800*/  FMUL.FTZ R212, R13, UR17 ;  /* 0x000000110dd47c20 */ /* 0x000fe20008410000 */
[----:B------:R-:W-:Y:S01]  /*9810*/  FMUL.FTZ R210, R15, UR17 ;  /* 0x000000110fd27c20 */ /* 0x000fe20008410000 */
[C---:B------:R-:W-:Y:S05]  /*9820*/  HMMA.16816.F32.BF16 R24, R200.reuse, R174, R24 ;  /* 0x000000aec818723c */ /* 0x040fea0000041818 */
[----:B------:R4:W1:Y:S01]  /*9830*/  MUFU.TANH R182, R206 ;  /* 0x000000ce00b67308 */ /* 0x0008620000002400 */
        /* <DEDUP_REMOVED lines=9> */
[----:B------:R-:W-:Y:S01]  /*98d0*/  FMUL.FTZ R238, R20, UR17 ;  /* 0x0000001114ee7c20 */ /* 0x000fe20008410000 */
[----:B------:R-:W-:Y:S06]  /*98e0*/  FMUL.FTZ R214, R22, UR17 ;  /* 0x0000001116d67c20 */ /* 0x000fec0008410000 */
[----:B------:R2:W1:Y:S01]  /*98f0*/  MUFU.TANH R198, R212 ;  /* 0x000000d400c67308 */ /* 0x0004620000002400 */
[----:B----4-:R-:W-:Y:S09]  /*9900*/  FMUL.FTZ R206, R19, UR17 ;  /* 0x0000001113ce7c20 */ /* 0x010ff20008410000 */
[----:B------:R4:W1:Y:S01]  /*9910*/  MUFU.TANH R180, R210 ;  /* 0x000000d200b47308 */ /* 0x0008620000002400 */
[C---:B---3--:R-:W-:Y:S03]  /*9920*/  HMMA.16816.F32.BF16 R28, R200.reuse, R164, R28 ;  /* 0x000000a4c81c723c */ /* 0x048fe6000004181c */
[----:B-----5:R-:W-:Y:S06]  /*9930*/  FMUL.FTZ R168, R24, UR17 ;  /* 0x0000001118a87c20 */ /* 0x020fec0008410000 */
[----:B------:R3:W1:Y:S01]  /*9940*/  MUFU.TANH R176, R208 ;  /* 0x000000d000b07308 */ /* 0x0006620000002400 */
[----:B------:R-:W-:Y:S03]  /*9950*/  HMMA.16816.F32.BF16 R32, R200, R166, R32 ;  /* 0x000000a6c820723c */ /* 0x000fe60000041820 */
[----:B--2---:R-:W-:Y:S06]  /*9960*/  FMUL.FTZ R212, R23, UR17 ;  /* 0x0000001117d47c20 */ /* 0x004fec0008410000 */
[----:B------:R2:W1:Y:S01]  /*9970*/  MUFU.TANH R172, R206 ;  /* 0x000000ce00ac7308 */ /* 0x0004620000002400 */
[----:B----4-:R-:W-:Y:S01]  /*9980*/  FMUL.FTZ R210, R25, UR17 ;  /* 0x0000001119d27c20 */ /* 0x010fe20008410000 */
[----:B------:R-:W-:Y:S01]  /*9990*/  FMUL.FTZ R165, R29, UR17 ;  /* 0x000000111da57c20 */ /* 0x000fe20008410000 */
[----:B------:R-:W-:Y:S01]  /*99a0*/  FMUL.FTZ R164, R28, UR17 ;  /* 0x000000111ca47c20 */ /* 0x000fe20008410000 */
[----:B------:R-:W-:Y:S06]  /*99b0*/  FMUL.FTZ R167, R31, UR17 ;  /* 0x000000111fa77c20 */ /* 0x000fec0008410000 */
[----:B------:R4:W1:Y:S01]  /*99c0*/  MUFU.TANH R222, R168 ;  /* 0x000000a800de7308 */ /* 0x0008620000002400 */
[----:B---3--:R-:W-:Y:S01]  /*99d0*/  FMUL.FTZ R208, R26, UR17 ;  /* 0x000000111ad07c20 */ /* 0x008fe20008410000 */
[----:B------:R-:W-:Y:S08]  /*99e0*/  FMUL.FTZ R166, R34, UR17 ;  /* 0x0000001122a67c20 */ /* 0x000ff00008410000 */
[----:B------:R3:W1:Y:S01]  /*99f0*/  MUFU.TANH R195, R165 ;  /* 0x000000a500c37308 */ /* 0x0006620000002400 */
[----:B--2---:R-:W-:Y:S09]  /*9a00*/  FMUL.FTZ R206, R27, UR17 ;  /* 0x000000111bce7c20 */ /* 0x004ff20008410000 */
[----:B------:R2:W1:Y:S01]  /*9a10*/  MUFU.TANH R224, R244 ;  /* 0x000000f400e07308 */ /* 0x0004620000002400 */
[----:B----4-:R-:W-:Y:S09]  /*9a20*/  FMUL.FTZ R168, R30, UR17 ;  /* 0x000000111ea87c20 */ /* 0x010ff20008410000 */
[----:B------:R4:W1:Y:S01]  /*9a30*/  MUFU.TANH R196, R164 ;  /* 0x000000a400c47308 */ /* 0x0008620000002400 */
[----:B---3--:R-:W-:Y:S09]  /*9a40*/  FMUL.FTZ R165, R35, UR17 ;  /* 0x0000001123a57c20 */ /* 0x008ff20008410000 */
[----:B------:R-:W3:Y:S01]  /*9a50*/  MUFU.TANH R207, R207 ;  /* 0x000000cf00cf7308 */ /* 0x000ee20000002400 */
[----:B--2---:R-:W-:Y:S09]  /*9a60*/  FMUL.FTZ R244, R32, UR17 ;  /* 0x0000001120f47c20 */ /* 0x004ff20008410000 */
[----:B------:R-:W2:Y:S01]  /*9a70*/  MUFU.TANH R209, R209 ;  /* 0x000000d100d17308 */ /* 0x000ea20000002400 */
[----:B----4-:R-:W-:Y:S09]  /*9a80*/  FMUL.FTZ R164, R33, UR17 ;  /* 0x0000001121a47c20 */ /* 0x010ff20008410000 */
[----:B------:R-:W4:Y:S10]  /*9a90*/  MUFU.TANH R213, R213 ;  /* 0x000000d500d57308 */ /* 0x000f340000002400 */
        /* <DEDUP_REMOVED lines=95> */
.L_x_3471:
        /* <DEDUP_REMOVED lines=91> */
.L_x_3470:
[C---:B--2---:R-:W-:Y:S01]  /*a640*/  IADD3 R3, PT, PT, R234.reuse, -0x8, RZ ;  /* 0xfffffff8ea037810 */ /* 0x044fe20007ffe0ff */
[----:B------:R-:W-:Y:S01]  /*a650*/  LDSM.16.MT88.4 R12, [R221+0x10000] ;  /* 0x01000000dd0c783b */ /* 0x000fe20000004200 */
[C---:B------:R-:W-:Y:S01]  /*a660*/  IADD3 R2, PT, PT, R234.reuse, -0x9, RZ ;  /* 0xfffffff7ea027810 */ /* 0x040fe20007ffe0ff */
[----:B------:R-:W-:Y:S01]  /*a670*/  UIADD3 UR7, UPT, UPT, UR7, -0x1, URZ ;  /* 0xffffffff07077890 */ /* 0x000fe2000fffe0ff */
[----:B------:R-:W-:Y:S01]  /*a680*/  IABS R3, R3 ;  /* 0x0000000300037213 */ /* 0x000fe20000000000 */
[----:B------:R-:W-:Y:S01]  /*a690*/  UIADD3 UR29, UPT, UPT, UR29, -0x40, URZ ;  /* 0xffffffc01d1d7890 */ /* 0x000fe2000fffe0ff */
[----:B------:R-:W-:Y:S01]  /*a6a0*/  IABS R2, R2 ;  /* 0x0000000200027213 */ /* 0x000fe20000000000 */
[----:B------:R-:W-:Y:S01]  /*a6b0*/  UISETP.NE.AND UP2, UPT, UR7, -0x1, UPT ;  /* 0xffffffff0700788c */ /* 0x000fe2000bf45270 */
[----:B------:R-:W-:Y:S01]  /*a6c0*/  I2FP.F32.S32 R3, R3 ;  /* 0x0000000300037245 */ /* 0x000fe20000201400 */
[----:B------:R-:W-:Y:S01]  /*a6d0*/  LDSM.16.MT88.4 R20, [R216+0x10000] ;  /* 0x01000000d814783b */ /* 0x000fe20000004200 */
[----:B------:R-:W-:Y:S02]  /*a6e0*/  I2FP.F32.S32 R2, R2 ;  /* 0x0000000200027245 */ /* 0x000fe40000201400 */
[C---:B------:R-:W-:Y:S01]  /*a6f0*/  IADD3 R4, PT, PT, R234.reuse, -0x1, RZ ;  /* 0xffffffffea047810 */ /* 0x040fe20007ffe0ff */
[C---:B------:R-:W-:Y:S01]  /*a700*/  FFMA.FTZ R204, R3.reuse, -UR5, R204 ;  /* 0x8000000503cc7c23 */ /* 0x040fe200080100cc */
[----:B-1----:R-:W-:Y:S01]  /*a710*/  FFMA.FTZ R240, R3, -UR5, R240 ;  /* 0x8000000503f07c23 */ /* 0x002fe200080100f0 */
[----:B------:R-:W-:Y:S01]  /*a720*/  IADD3 R3, PT, PT, R234, -0x20, RZ ;  /* 0xffffffe0ea037810 */ /* 0x000fe20007ffe0ff */
[----:B------:R-:W-:Y:S01]  /*a730*/  FFMA.FTZ R205, R2, -UR5, R205 ;  /* 0x8000000502cd7c23 */ /* 0x000fe200080100cd */
[----:B------:R-:W-:Y:S01]  /*a740*/  IADD3 R5, PT, PT, R234, -0x19, RZ ;  /* 0xffffffe7ea057810 */ /* 0x000fe20007ffe0ff */
[----:B------:R-:W-:Y:S01]  /*a750*/  FFMA.FTZ R242, R2, -UR5, R242 ;  /* 0x8000000502f27c23 */ /* 0x000fe200080100f2 */
[----:B------:R-:W-:Y:S02]  /*a760*/  IABS R3, R3 ;  /* 0x0000000300037213 */ /* 0x000fe40000000000 */
[----:B------:R-:W-:Y:S02]  /*a770*/  IABS R4, R4 ;  /* 0x0000000400047213 */ /* 0x000fe40000000000 */
[----:B------:R-:W-:Y:S02]  /*a780*/  IADD3 R2, PT, PT, R234, -0x11, RZ ;  /* 0xffffffefea027810 */ /* 0x000fe40007ffe0ff */
[----:B------:R-:W-:Y:S02]  /*a790*/  I2FP.F32.S32 R3, R3 ;  /* 0x0000000300037245 */ /* 0x000fe40000201400 */
[----:B------:R-:W-:Y:S02]  /*a7a0*/  IABS R5, R5 ;  /* 0x0000000500057213 */ /* 0x000fe40000000000 */
[----:B------:R-:W-:Y:S01]  /*a7b0*/  I2FP.F32.S32 R4, R4 ;  /* 0x0000000400047245 */ /* 0x000fe20000201400 */
[C---:B------:R-:W-:Y:S01]  /*a7c0*/  FFMA.FTZ R178, R3.reuse, -UR5, R178 ;  /* 0x8000000503b27c23 */ /* 0x040fe200080100b2 */
[----:B------:R-:W-:Y:S01]  /*a7d0*/  IABS R2, R2 ;  /* 0x0000000200027213 */ /* 0x000fe20000000000 */
[----:B------:R-:W-:Y:S01]  /*a7e0*/  FFMA.FTZ R214, R3, -UR5, R214 ;  /* 0x8000000503d67c23 */ /* 0x000fe200080100d6 */
[----:B------:R-:W-:Y:S01]  /*a7f0*/  I2FP.F32.S32 R5, R5 ;  /* 0x0000000500057245 */ /* 0x000fe20000201400 */
[----:B------:R-:W-:Y:S01]  /*a800*/  FFMA.FTZ R209, R4, -UR5, R209 ;  /* 0x8000000504d17c23 */ /* 0x000fe200080100d1 */
[----:B------:R-:W-:Y:S02]  /*a810*/  I2FP.F32.S32 R2, R2 ;  /* 0x0000000200027245 */ /* 0x000fe40000201400 */
[C---:B------:R-:W-:Y:S01]  /*a820*/  IADD3 R4, PT, PT, R234.reuse, -0x10, RZ ;  /* 0xfffffff0ea047810 */ /* 0x040fe20007ffe0ff */
[C---:B------:R-:W-:Y:S01]  /*a830*/  FFMA.FTZ R172, R5.reuse, -UR5, R172 ;  /* 0x8000000505ac7c23 */ /* 0x040fe200080100ac */
[----:B------:R-:W-:Y:S01]  /*a840*/  IADD3 R3, PT, PT, R234, -0x28, RZ ;  /* 0xffffffd8ea037810 */ /* 0x000fe20007ffe0ff */
[----:B------:R-:W-:Y:S01]  /*a850*/  FFMA.FTZ R198, R5, -UR5, R198 ;  /* 0x8000000505c67c23 */ /* 0x000fe200080100c6 */
[----:B------:R-:W-:Y:S01]  /*a860*/  IABS R6, R234 ;  /* 0x000000ea00067213 */ /* 0x000fe20000000000 */
[----:B------:R-:W-:Y:S01]  /*a870*/  FFMA.FTZ R180, R2, -UR5, R180 ;  /* 0x8000000502b47c23 */ /* 0x000fe200080100b4 */
[----:B------:R-:W-:Y:S01]  /*a880*/  IADD3 R9, PT, PT, R234, -0x21, RZ ;  /* 0xffffffdfea097810 */ /* 0x000fe20007ffe0ff */
[----:B------:R-:W-:Y:S01]  /*a890*/  FFMA.FTZ R211, R2, -UR5, R211 ;  /* 0x8000000502d37c23 */ /* 0x000fe200080100d3 */
[----:B------:R-:W-:Y:S02]  /*a8a0*/  IABS R4, R4 ;  /* 0x0000000400047213 */ /* 0x000fe40000000000 */
[C---:B------:R-:W-:Y:S02]  /*a8b0*/  IADD3 R174, PT, PT, R234.reuse, -0x18, RZ ;  /* 0xffffffe8eaae7810 */ /* 0x040fe40007ffe0ff */
[----:B------:R-:W-:Y:S02]  /*a8c0*/  IABS R3, R3 ;  /* 0x0000000300037213 */ /* 0x000fe40000000000 */
[C---:B------:R-:W-:Y:S02]  /*a8d0*/  IADD3 R5, PT, PT, R234.reuse, -0x30, RZ ;  /* 0xffffffd0ea057810 */ /* 0x040fe40007ffe0ff */
[----:B------:R-:W-:Y:S02]  /*a8e0*/  I2FP.F32.S32 R6, R6 ;  /* 0x0000000600067245 */ /* 0x000fe40000201400 */
[----:B------:R-:W-:Y:S02]  /*a8f0*/  IABS R9, R9 ;  /* 0x0000000900097213 */ /* 0x000fe40000000000 */
[----:B------:R-:W-:Y:S01]  /*a900*/  IADD3 R2, PT, PT, R234, -0x31, RZ ;  /* 0xffffffcfea027810 */ /* 0x000fe20007ffe0ff */
[----:B------:R-:W-:Y:S01]  /*a910*/  FFMA.FTZ R207, R6, -UR5, R207 ;  /* 0x8000000506cf7c23 */ /* 0x000fe200080100cf */
[----:B------:R-:W-:Y:S02]  /*a920*/  I2FP.F32.S32 R4, R4 ;  /* 0x0000000400047245 */ /* 0x000fe40000201400 */
[----:B------:R-:W-:Y:S02]  /*a930*/  IABS R174, R174 ;  /* 0x000000ae00ae7213 */ /* 0x000fe40000000000 */
[----:B------:R-:W-:Y:S01]  /*a940*/  I2FP.F32.S32 R3, R3 ;  /* 0x0000000300037245 */ /* 0x000fe20000201400 */
[C---:B------:R-:W-:Y:S01]  /*a950*/  FFMA.FTZ R213, R4.reuse, -UR5, R213 ;  /* 0x8000000504d57c23 */ /* 0x040fe200080100d5 */
[----:B------:R-:W-:Y:S01]  /*a960*/  IABS R5, R5 ;  /* 0x0000000500057213 */ /* 0x000fe20000000000 */
[----:B------:R-:W-:Y:S01]  /*a970*/  FFMA.FTZ R182, R4, -UR5, R182 ;  /* 0x8000000504b67c23 */ /* 0x000fe200080100b6 */
[----:B------:R-:W-:Y:S01]  /*a980*/  I2FP.F32.S32 R9, R9 ;  /* 0x0000000900097245 */ /* 0x000fe20000201400 */
[C---:B------:R-:W-:Y:S01]  /*a990*/  FFMA.FTZ R208, R3.reuse, -UR5, R208 ;  /* 0x8000000503d07c23 */ /* 0x040fe200080100d0 */
[----:B------:R-:W-:Y:S01]  /*a9a0*/  IABS R2, R2 ;  /* 0x0000000200027213 */ /* 0x000fe20000000000 */
[----:B------:R-:W-:Y:S01]  /*a9b0*/  FFMA.FTZ R238, R3, -UR5, R238 ;  /* 0x8000000503ee7c23 */ /* 0x000fe200080100ee */
[----:B------:R-:W-:Y:S01]  /*a9c0*/  IADD3 R7, PT, PT, R234, -0x29, RZ ;  /* 0xffffffd7ea077810 */ /* 0x000fe20007ffe0ff */
[C---:B------:R-:W-:Y:S01]  /*a9d0*/  FFMA.FTZ R176, R9.reuse, -UR5, R176 ;  /* 0x8000000509b07c23 */ /* 0x040fe200080100b0 */
[----:B------:R-:W-:Y:S01]  /*a9e0*/  I2FP.F32.S32 R174, R174 ;  /* 0x000000ae00ae7245 */ /* 0x000fe20000201400 */
[----:B------:R-:W-:Y:S01]  /*a9f0*/  FFMA.FTZ R212, R9, -UR5, R212 ;  /* 0x8000000509d47c23 */ /* 0x000fe200080100d4 */
[----:B------:R-:W-:Y:S02]  /*aa00*/  I2FP.F32.S32 R5, R5 ;  /* 0x0000000500057245 */ /* 0x000fe40000201400 */
[----:B------:R-:W-:Y:S01]  /*aa10*/  FMNMX3.FTZ R6, R169, R204, R205, !PT ;  /* 0x000000cca9067276 */ /* 0x000fe200078100cd */
[----:B------:R-:W-:Y:S01]  /*aa20*/  FFMA.FTZ R200, R174, -UR5, R215 ;  /* 0x80000005aec87c23 */ /* 0x000fe200080100d7 */
[----:B------:R-:W-:Y:S01]  /*aa30*/  I2FP.F32.S32 R3, R2 ;  /* 0x0000000200037245 */ /* 0x000fe20000201400 */
[C---:B------:R-:W-:Y:S01]  /*aa40*/  FFMA.FTZ R222, R5.reuse, -UR5, R222 ;  /* 0x8000000505de7c23 */ /* 0x040fe200080100de */
        /* <DEDUP_REMOVED lines=9> */
[C---:B------:R-:W-:Y:S01]  /*aae0*/  IADD3 R3, PT, PT, R234.reuse, -0x38, RZ ;  /* 0xffffffc8ea037810 */ /* 0x040fe20007ffe0ff */
[C---:B------:R-:W-:Y:S01]  /*aaf0*/  FFMA.FTZ R206, R7.reuse, -UR5, R206 ;  /* 0x8000000507ce7c23 */ /* 0x040fe200080100ce */
[C---:B------:R-:W-:Y:S01]  /*ab00*/  IADD3 R4, PT, PT, R234.reuse, -0x39, RZ ;  /* 0xffffffc7ea047810 */ /* 0x040fe20007ffe0ff */
[----:B------:R-:W-:Y:S01]  /*ab10*/  FFMA.FTZ R224, R7, -UR5, R224 ;  /* 0x8000000507e07c23 */ /* 0x000fe200080100e0 */
[C---:B------:R-:W-:Y:S02]  /*ab20*/  IADD3 R2, PT, PT, R234.reuse, -0x41, RZ ;  /* 0xffffffbfea027810 */ /* 0x040fe40007ffe0ff */
[----:B------:R-:W-:Y:S02]  /*ab30*/  FMNMX3.FTZ R5, R5, R200, R198, !PT ;  /* 0x000000c805057276 */ /* 0x000fe400078100c6 */
[----:B------:R-:W-:Y:S02]  /*ab40*/  FMNMX3.FTZ R9, R9, R182, R180, !PT ;  /* 0x000000b609097276 */ /* 0x000fe400078100b4 */
[----:B------:R-:W-:Y:S02]  /*ab50*/  IABS R3, R3 ;  /* 0x0000000300037213 */ /* 0x000fe40000000000 */
[----:B------:R-:W-:Y:S02]  /*ab60*/  IABS R4, R4 ;  /* 0x0000000400047213 */ /* 0x000fe40000000000 */
[----:B------:R-:W-:Y:S02]  /*ab70*/  IADD3 R7, PT, PT, R234, -0x40, RZ ;  /* 0xffffffc0ea077810 */ /* 0x000fe40007ffe0ff */
[----:B------:R-:W-:Y:S02]  /*ab80*/  IABS R2, R2 ;  /* 0x0000000200027213 */ /* 0x000fe40000000000 */
[----:B------:R-:W-:Y:S02]  /*ab90*/  FMNMX3.FTZ R5, R5, R178, R176, !PT ;  /* 0x000000b205057276 */ /* 0x000fe400078100b0 */
[----:B------:R-:W-:Y:S02]  /*aba0*/  FMNMX3.FTZ R9, R9, R174, R172, !PT ;  /* 0x000000ae09097276 */ /* 0x000fe400078100ac */
[----:B------:R-:W-:Y:S02]  /*abb0*/  I2FP.F32.S32 R3, R3 ;  /* 0x0000000300037245 */ /* 0x000fe40000201400 */
[----:B------:R-:W-:Y:S02]  /*abc0*/  I2FP.F32.S32 R4, R4 ;  /* 0x0000000400047245 */ /* 0x000fe40000201400 */
[----:B------:R-:W-:Y:S01]  /*abd0*/  IABS R7, R7 ;  /* 0x0000000700077213 */ /* 0x000fe20000000000 */
[----:B------:R-:W-:Y:S01]  /*abe0*/  FFMA.FTZ R196, R3, -UR5, R196 ;  /* 0x8000000503c47c23 */ /* 0x000fe200080100c4 */
[----:B------:R-:W-:Y:S01]  /*abf0*/  I2FP.F32.S32 R2, R2 ;  /* 0x0000000200027245 */ /* 0x000fe20000201400 */
[----:B------:R-:W-:Y:S01]  /*ac00*/  FFMA.FTZ R195, R4, -UR5, R195 ;  /* 0x8000000504c37c23 */ /* 0x000fe200080100c3 */
[----:B------:R-:W-:Y:S01]  /*ac10*/  FMNMX3.FTZ R5, R5, R238, R224, !PT ;  /* 0x000000ee05057276 */ /* 0x000fe200078100e0 */
[----:B------:R-:W-:Y:S01]  /*ac20*/  FFMA.FTZ R166, R3, -UR5, R166 ;  /* 0x8000000503a67c23 */ /* 0x000fe200080100a6 */
[----:B------:R-:W-:Y:S01]  /*ac30*/  FMNMX3.FTZ R9, R9, R214, R212, !PT ;  /* 0x000000d609097276 */ /* 0x000fe200078100d4 */
[----:B------:R-:W-:Y:S01]  /*ac40*/  FFMA.FTZ R171, R2, -UR5, R171 ;  /* 0x8000000502ab7c23 */ /* 0x000fe200080100ab */
[----:B------:R-:W-:Y:S01]  /*ac50*/  I2FP.F32.S32 R7, R7 ;  /* 0x0000000700077245 */ /* 0x000fe20000201400 */
[----:B------:R-:W-:Y:S01]  /*ac60*/  FFMA.FTZ R165, R4, -UR5, R165 ;  /* 0x8000000504a57c23 */ /* 0x000fe200080100a5 */
[----:B------:R-:W-:Y:S02]  /*ac70*/  FMNMX3.FTZ R5, R5, R222, R210, !PT ;  /* 0x000000de05057276 */ /* 0x000fe400078100d2 */
[----:B------:R-:W-:Y:S01]  /*ac80*/  FMNMX3.FTZ R2, R9, R208, R206, !PT ;  /* 0x000000d009027276 */ /* 0x000fe200078100ce */
[----:B------:R-:W-:Y:S01]  /*ac90*/  FFMA.FTZ R194, R7, -UR5, R194 ;  /* 0x8000000507c27c23 */ /* 0x000fe200080100c2 */
[----:B------:R-:W-:Y:S02]  /*aca0*/  FMNMX3.FTZ R5, R5, R196, R195, !PT ;  /* 0x000000c405057276 */ /* 0x000fe400078100c3 */
[----:B------:R-:W-:Y:S02]  /*acb0*/  FMNMX3.FTZ R2, R2, R168, R167, !PT ;  /* 0x000000a802027276 */ /* 0x000fe400078100a7 */
[----:B------:R-:W-:Y:S02]  /*acc0*/  FMNMX3.FTZ R4, R5, R194, R171, !PT ;  /* 0x000000c205047276 */ /* 0x000fe400078100ab */
[----:B------:R-:W-:Y:S02]  /*acd0*/  FMNMX3.FTZ R7, R2, R166, R165, !PT ;  /* 0x000000a602077276 */ /* 0x000fe400078100a5 */
[----:B------:R-:W-:Y:S01]  /*ace0*/  IADD3 R185, PT, PT, R221, 0x10040, RZ ;  /* 0x00010040ddb97810 */ /* 0x000fe20007ffe0ff */
[----:B------:R-:W1:Y:S01]  /*acf0*/  SHFL.BFLY PT, R3, R4, 0x2, 0x1f ;  /* 0x0c401f0004037f89 */ /* 0x000e6200000e0000 */
[----:B------:R-:W-:Y:S02]  /*ad00*/  @P0 IADD3 R185, PT, PT, R228, -0x40, RZ ;  /* 0xffffffc0e4b90810 */ /* 0x000fe40007ffe0ff */
[----:B------:R-:W-:Y:S05]  /*ad10*/  IADD3 R234, PT, PT, R234, 0x40, RZ ;  /* 0x00000040eaea7810 */ /* 0x000fea0007ffe0ff */
        /* <DEDUP_REMOVED lines=9> */
[C---:B------:R-:W-:Y:S01]  /*adb0*/  FADD.FTZ R5, -R164.reuse, R169 ;  /* 0x000000a9a4057221 */ /* 0x040fe20000010100 */
[C---:B------:R-:W-:Y:S01]  /*adc0*/  FMUL.FTZ R197, R164.reuse, UR4 ;  /* 0x00000004a4c57c20 */ /* 0x040fe20008410000 */
[----:B------:R-:W-:Y:S01]  /*add0*/  FSETP.NEU.FTZ.AND P2, PT, R164, -INF , PT ;  /* 0xff800000a400780b */ /* 0x000fe20003f5d000 */
[C---:B------:R-:W-:Y:S01]  /*ade0*/  FMUL.FTZ R169, R3.reuse, UR4 ;  /* 0x0000000403a97c20 */ /* 0x040fe20008410000 */
[C---:B------:R-:W-:Y:S01]  /*adf0*/  FSETP.NEU.FTZ.AND P1, PT, R3.reuse, -INF , PT ;  /* 0xff8000000300780b */ /* 0x040fe20003f3d000 */
[----:B------:R-:W-:Y:S01]  /*ae00*/  FADD.FTZ R4, -R3, R0 ;  /* 0x0000000003047221 */ /* 0x000fe20000010100 */
[----:B------:R-:W-:Y:S01]  /*ae10*/  FSEL R197, R197, RZ, P2 ;  /* 0x000000ffc5c57208 */ /* 0x000fe20001000000 */
[----:B------:R-:W-:Y:S01]  /*ae20*/  FMUL.FTZ R2, R5, UR4 ;  /* 0x0000000405027c20 */ /* 0x000fe20008410000 */
[----:B------:R-:W-:Y:S01]  /*ae30*/  FSEL R169, R169, RZ, P1 ;  /* 0x000000ffa9a97208 */ /* 0x000fe20000800000 */
[----:B------:R-:W-:Y:S02]  /*ae40*/  FMUL.FTZ R0, R4, UR4 ;  /* 0x0000000404007c20 */ /* 0x000fe40008410000 */
[--C-:B------:R-:W-:Y:S01]  /*ae50*/  FFMA.FTZ R193, R204, UR4, -R197.reuse ;  /* 0x00000004ccc17c23 */ /* 0x100fe200080108c5 */
[----:B------:R-:W-:Y:S01]  /*ae60*/  FFMA.FTZ R192, R205, UR4, -R197 ;  /* 0x00000004cdc07c23 */ /* 0x000fe200080108c5 */
[--C-:B------:R-:W-:Y:S01]  /*ae70*/  FFMA.FTZ R191, R207, UR4, -R169.reuse ;  /* 0x00000004cfbf7c23 */ /* 0x100fe200080108a9 */
[----:B------:R-:W-:Y:S01]  /*ae80*/  FFMA.FTZ R190, R209, UR4, -R169 ;  /* 0x00000004d1be7c23 */ /* 0x000fe200080108a9 */
[--C-:B------:R-:W-:Y:S01]  /*ae90*/  FFMA.FTZ R189, R213, UR4, -R197.reuse ;  /* 0x00000004d5bd7c23 */ /* 0x100fe200080108c5 */
[----:B------:R-:W-:Y:S01]  /*aea0*/  FFMA.FTZ R188, R211, UR4, -R197 ;  /* 0x00000004d3bc7c23 */ /* 0x000fe200080108c5 */
[--C-:B------:R-:W-:Y:S01]  /*aeb0*/  FFMA.FTZ R187, R240, UR4, -R169.reuse ;  /* 0x00000004f0bb7c23 */ /* 0x100fe200080108a9 */
[--C-:B------:R-:W-:Y:S01]  /*aec0*/  FFMA.FTZ R186, R242, UR4, -R169.reuse ;  /* 0x00000004f2ba7c23 */ /* 0x100fe200080108a9 */
[----:B------:R-:W1:Y:S01]  /*aed0*/  MUFU.EX2 R2, R2 ;  /* 0x0000000200027308 */ /* 0x000e620000000800 */
[--C-:B------:R-:W-:Y:S01]  /*aee0*/  FFMA.FTZ R203, R182, UR4, -R169.reuse ;  /* 0x00000004b6cb7c23 */ /* 0x100fe200080108a9 */
[----:B------:R-:W-:Y:S01]  /*aef0*/  FFMA.FTZ R202, R180, UR4, -R169 ;  /* 0x00000004b4ca7c23 */ /* 0x000fe200080108a9 */
[----:B------:R-:W-:Y:S07]  /*af00*/  FFMA.FTZ R205, R176, UR4, -R197 ;  /* 0x00000004b0cd7c23 */ /* 0x000fee00080108c5 */
[----:B------:R-:W2:Y:S01]  /*af10*/  MUFU.EX2 R0, R0 ;  /* 0x0000000000007308 */ /* 0x000ea20000000800 */
[----:B------:R-:W-:Y:S01]  /*af20*/  LDSM.16.MT88.4 R180, [R216+0x16800] ;  /* 0x01680000d8b4783b */ /* 0x000fe20000004200 */
[--C-:B------:R-:W-:Y:S01]  /*af30*/  FFMA.FTZ R201, R174, UR4, -R169.reuse ;  /* 0x00000004aec97c23 */ /* 0x100fe200080108a9 */
[----:B------:R-:W-:Y:S07]  /*af40*/  FFMA.FTZ R204, R172, UR4, -R169 ;  /* 0x00000004accc7c23 */ /* 0x000fee00080108a9 */
[----:B------:R-:W-:Y:S01]  /*af50*/  MUFU.EX2 R193, R193 ;  /* 0x000000c100c17308 */ /* 0x000fe20000000800 */
[--C-:B------:R-:W-:Y:S01]  /*af60*/  FFMA.FTZ R199, R200, UR4, -R197.reuse ;  /* 0x00000004c8c77c23 */ /* 0x100fe200080108c5 */
[--C-:B------:R-:W-:Y:S01]  /*af70*/  FFMA.FTZ R200, R178, UR4, -R197.reuse ;  /* 0x00000004b2c87c23 */ /* 0x100fe200080108c5 */
        /* <DEDUP_REMOVED lines=55> */
[----:B------:R-:W-:Y:S01]  /*b2f0*/  LDSM.16.MT88.4 R176, [R184+0x4800] ;  /* 0x00480000b8b0783b */ /* 0x000fe20000004200 */
[C---:B------:R-:W-:Y:S01]  /*b300*/  FMUL.FTZ R46, R0.reuse, R46 ;  /* 0x0000002e002e7220 */ /* 0x040fe20000410000 */
[----:B------:R-:W-:Y:S01]  /*b310*/  FMUL.FTZ R47, R0, R47 ;  /* 0x0000002f002f7220 */ /* 0x000fe20000410000 */
[C---:B------:R-:W-:Y:S01]  /*b320*/  FMUL.FTZ R48, R2.reuse, R48 ;  /* 0x0000003002307220 */ /* 0x040fe20000410000 */
[----:B------:R-:W-:Y:S01]  /*b330*/  FMUL.FTZ R49, R2, R49 ;  /* 0x0000003102317220 */ /* 0x000fe20000410000 */
[----:B------:R-:W-:Y:S01]  /*b340*/  FMUL.FTZ R50, R0, R50 ;  /* 0x0000003200327220 */ /* 0x000fe20000410000 */
[C---:B------:R-:W-:Y:S01]  /*b350*/  HMMA.16816.F32.BF16 R12, R160.reuse, R20, R12 ;  /* 0x00000014a00c723c */ /* 0x040fe2000004180c */
[----:B------:R-:W-:Y:S01]  /*b360*/  MUFU.EX2 R203, R203 ;  /* 0x000000cb00cb7308 */ /* 0x000fe20000000800 */
[----:B------:R-:W1:Y:S01]  /*b370*/  LDSM.16.MT88.4 R152, [R184] ;  /* 0x00000000b898783b */ /* 0x000e620000004200 */
[C---:B------:R-:W-:Y:S01]  /*b380*/  FMUL.FTZ R20, R2.reuse, R144 ;  /* 0x0000009002147220 */ /* 0x040fe20000410000 */
[----:B------:R-:W-:Y:S01]  /*b390*/  FMUL.FTZ R21, R2, R145 ;  /* 0x0000009102157220 */ /* 0x000fe20000410000 */
[----:B------:R-:W-:Y:S01]  /*b3a0*/  FMUL.FTZ R51, R0, R51 ;  /* 0x0000003300337220 */ /* 0x000fe20000410000 */
[C---:B------:R-:W-:Y:S01]  /*b3b0*/  FMUL.FTZ R52, R2.reuse, R52 ;  /* 0x0000003402347220 */ /* 0x040fe20000410000 */
[----:B------:R-:W-:Y:S01]  /*b3c0*/  FMUL.FTZ R53, R2, R53 ;  /* 0x0000003502357220 */ /* 0x000fe20000410000 */
[C---:B------:R-:W-:Y:S03]  /*b3d0*/  HMMA.16816.F32.BF16 R16, R160.reuse, R22, R16 ;  /* 0x00000016a010723c */ /* 0x040fe60000041810 */
[----:B------:R-:W-:Y:S01]  /*b3e0*/  MUFU.EX2 R202, R202 ;  /* 0x000000ca00ca7308 */ /* 0x000fe20000000800 */
[C---:B------:R-:W-:Y:S01]  /*b3f0*/  FMUL.FTZ R22, R0.reuse, R146 ;  /* 0x0000009200167220 */ /* 0x040fe20000410000 */
[C---:B------:R-:W-:Y:S01]  /*b400*/  FMUL.FTZ R23, R0.reuse, R147 ;  /* 0x0000009300177220 */ /* 0x040fe20000410000 */
[C---:B------:R-:W-:Y:S01]  /*b410*/  FMUL.FTZ R54, R0.reuse, R54 ;  /* 0x0000003600367220 */ /* 0x040fe20000410000 */
[----:B------:R-:W2:Y:S01]  /*b420*/  LDSM.16.MT88.4 R144, [R221+0x12000] ;  /* 0x01200000dd90783b */ /* 0x000ea20000004200 */
        /* <DEDUP_REMOVED lines=34> */
[----:B------:R-:W-:Y:S01]  /*b650*/  MUFU.EX2 R204, R204 ;  /* 0x000000cc00cc7308 */ /* 0x000fe20000000800 */
        /* <DEDUP_REMOVED lines=12> */
[----:B------:R-:W-:Y:S02]  /*b720*/  LDSM.16.MT88.4 R144, [R185+0x800] ;  /* 0x00080000b990783b */ /* 0x000fe40000004200 */
        /* <DEDUP_REMOVED lines=18> */
[C---:B------:R-:W-:Y:S03]  /*b850*/  HMMA.16816.F32.BF16 R52, R160.reuse, R132, R52 ;  /* 0x00000084a034723c */ /* 0x040fe60000041834 */
        /* <DEDUP_REMOVED lines=39> */
[C---:B--2---:R-:W-:Y:S03]  /*bad0*/  HMMA.16816.F32.BF16 R76, R160.reuse, R132, R76 ;  /* 0x00000084a04c723c */ /* 0x044fe6000004184c */
[--C-:B------:R-:W-:Y:S01]  /*bae0*/  FFMA.FTZ R209, R214, UR4, -R169.reuse ;  /* 0x00000004d6d17c23 */ /* 0x100fe200080108a9 */
[----:B------:R-:W-:Y:S01]  /*baf0*/  FFMA.FTZ R212, R212, UR4, -R169 ;  /* 0x00000004d4d47c23 */ /* 0x000fe200080108a9 */
[----:B------:R-:W-:Y:S01]  /*bb00*/  FFMA.FTZ R211, R210, UR4, -R197 ;  /* 0x00000004d2d37c23 */ /* 0x000fe200080108c5 */
[----:B------:R-:W-:Y:S01]  /*bb10*/  FFMA.FTZ R213, R206, UR4, -R169 ;  /* 0x00000004ced57c23 */ /* 0x000fe200080108a9 */
[--C-:B------:R-:W-:Y:S01]  /*bb20*/  FFMA.FTZ R224, R224, UR4, -R197.reuse ;  /* 0x00000004e0e07c23 */ /* 0x100fe200080108c5 */
[C---:B------:R-:W-:Y:S01]  /*bb30*/  HMMA.16816.F32.BF16 R80, R160.reuse, R134, R80 ;  /* 0x00000086a050723c */ /* 0x040fe20000041850 */
[----:B------:R-:W2:Y:S01]  /*bb40*/  LDSM.16.MT88.4 R132, [R221+0x16000] ;  /* 0x01600000dd84783b */ /* 0x000ea20000004200 */
[----:B------:R-:W-:Y:S01]  /*bb50*/  MUFU.EX2 R209, R209 ;  /* 0x000000d100d17308 */ /* 0x000fe20000000800 */
[----:B------:R-:W-:Y:S01]  /*bb60*/  FFMA.FTZ R222, R222, UR4, -R197 ;  /* 0x00000004dede7c23 */ /* 0x000fe200080108c5 */
[--C-:B------:R-:W-:Y:S01]  /*bb70*/  FFMA.FTZ R208, R208, UR4, -R169.reuse ;  /* 0x00000004d0d07c23 */ /* 0x100fe200080108a9 */
[----:B------:R-:W-:Y:S07]  /*bb80*/  FFMA.FTZ R168, R168, UR4, -R169 ;  /* 0x00000004a8a87c23 */ /* 0x000fee00080108a9 */
[----:B------:R-:W-:Y:S01]  /*bb90*/  MUFU.EX2 R214, R224 ;  /* 0x000000e000d67308 */ /* 0x000fe20000000800 */
[----:B------:R-:W-:Y:S01]  /*bba0*/  FFMA.FTZ R198, R198, UR4, -R197 ;  /* 0x00000004c6c67c23 */ /* 0x000fe200080108c5 */
[C---:B---3--:R-:W-:Y:S08]  /*bbb0*/  HMMA.16816.F32.BF16 R84, R160.reuse, R140, R84 ;  /* 0x0000008ca054723c */ /* 0x048ff00000041854 */
[----:B------:R-:W-:Y:S01]  /*bbc0*/  MUFU.EX2 R212, R212 ;  /* 0x000000d400d47308 */ /* 0x000fe20000000800 */
[----:B------:R-:W-:Y:S01]  /*bbd0*/  FFMA.FTZ R193, R2, R241, R193 ;  /* 0x000000f102c17223 */ /* 0x000fe200000100c1 */
[----:B------:R-:W-:Y:S08]  /*bbe0*/  FFMA.FTZ R191, R0, R239, R191 ;  /* 0x000000ef00bf7223 */ /* 0x000ff000000100bf */
[----:B------:R-:W-:Y:S01]  /*bbf0*/  MUFU.EX2 R210, R222 ;  /* 0x000000de00d27308 */ /* 0x000fe20000000800 */
[----:B------:R-:W-:Y:S01]  /*bc00*/  FADD.FTZ R192, R192, R193 ;  /* 0x000000c1c0c07221 */ /* 0x000fe20000010000 */
[C---:B------:R-:W-:Y:S01]  /*bc10*/  HMMA.16816.F32.BF16 R88, R160.reuse, R142, R88 ;  /* 0x0000008ea058723c */ /* 0x040fe20000041858 */
[----:B------:R-:W3:Y:S07]  /*bc20*/  LDSM.16.MT88.4 R140, [R216+0x16000] ;  /* 0x01600000d88c783b */ /* 0x000eee0000004200 */
[----:B------:R-:W-:Y:S01]  /*bc30*/  MUFU.EX2 R211, R211 ;  /* 0x000000d300d37308 */ /* 0x000fe20000000800 */
[----:B------:R-:W-:Y:S01]  /*bc40*/  FADD.FTZ R190, R190, R191 ;  /* 0x000000bfbebe7221 */ /* 0x000fe20000010000 */
[----:B------:R-:W-:Y:S08]  /*bc50*/  FADD.FTZ R189, R189, R192 ;  /* 0x000000c0bdbd7221 */ /* 0x000ff00000010000 */
[----:B------:R4:W-:Y:S01]  /*bc60*/  MUFU.EX2 R206, R208 ;  /* 0x000000d000ce7308 */ /* 0x0009e20000000800 */
[----:B------:R-:W-:Y:S01]  /*bc70*/  FADD.FTZ R187, R187, R190 ;  /* 0x000000bebbbb7221 */ /* 0x000fe20000010000 */
[----:B------:R-:W-:Y:S01]  /*bc80*/  FADD.FTZ R188, R188, R189 ;  /* 0x000000bdbcbc7221 */ /* 0x000fe20000010000 */
[C---:B-1----:R-:W-:Y:S07]  /*bc90*/  HMMA.16816.F32.BF16 R92, R160.reuse, R136, R92 ;  /* 0x00000088a05c723c */ /* 0x042fee000004185c */
[----:B------:R-:W-:Y:S01]  /*bca0*/  MUFU.EX2 R213, R213 ;  /* 0x000000d500d57308 */ /* 0x000fe20000000800 */
[----:B------:R-:W-:Y:S09]  /*bcb0*/  FADD.FTZ R186, R186, R187 ;  /* 0x000000bbbaba7221 */ /* 0x000ff20000010000 */
[----:B------:R-:W1:Y:S01]  /*bcc0*/  MUFU.EX2 R198, R198 ;  /* 0x000000c600c67308 */ /* 0x000e620000000800 */
[C---:B------:R-:W-:Y:S01]  /*bcd0*/  HMMA.16816.F32.BF16 R96, R160.reuse, R138, R96 ;  /* 0x0000008aa060723c */ /* 0x040fe20000041860 */
[----:B------:R-:W5:Y:S02]  /*bce0*/  LDSM.16.MT88.4 R136, [R185+0x6000] ;  /* 0x00600000b988783b */ /* 0x000f640000004200 */
[----:B----4-:R-:W-:Y:S05]  /*bcf0*/  FFMA.FTZ R208, R194, UR4, -R197 ;  /* 0x00000004c2d07c23 */ /* 0x010fea00080108c5 */
[C---:B--2---:R-:W-:Y:S01]  /*bd00*/  HMMA.16816.F32.BF16 R100, R160.reuse, R132, R100 ;  /* 0x00000084a064723c */ /* 0x044fe20000041864 */
[----:B------:R-:W-:Y:S07]  /*bd10*/  MUFU.EX2 R208, R208 ;  /* 0x000000d000d07308 */ /* 0x000fee0000000800 */
[C---:B------:R-:W-:Y:S01]  /*bd20*/  HMMA.16816.F32.BF16 R104, R160.reuse, R134, R104 ;  /* 0x00000086a068723c */ /* 0x040fe20000041868 */
[----:B------:R-:W2:Y:S07]  /*bd30*/  LDSM.16.MT88.4 R132, [R184+0x6000] ;  /* 0x00600000b884783b */ /* 0x000eae0000004200 */
[C---:B---3--:R-:W-:Y:S08]  /*bd40*/  HMMA.16816.F32.BF16 R108, R160.reuse, R140, R108 ;  /* 0x0000008ca06c723c */ /* 0x048ff0000004186c */
[C---:B------:R-:W-:Y:S01]  /*bd50*/  HMMA.16816.F32.BF16 R112, R160.reuse, R142, R112 ;  /* 0x0000008ea070723c */ /* 0x040fe20000041870 */
[----:B------:R-:W-:Y:S07]  /*bd60*/  LDSM.16.MT88.4 R140, [R216+0x10800] ;  /* 0x01080000d88c783b */ /* 0x000fee0000004200 */
[C---:B-----5:R-:W-:Y:S08]  /*bd70*/  HMMA.16816.F32.BF16 R116, R160.reuse, R136, R116 ;  /* 0x00000088a074723c */ /* 0x060ff00000041874 */
[C---:B------:R-:W-:Y:S01]  /*bd80*/  HMMA.16816.F32.BF16 R120, R160.reuse, R138, R120 ;  /* 0x0000008aa078723c */ /* 0x040fe20000041878 */
[----:B------:R-:W3:Y:S07]  /*bd90*/  LDSM.16.MT88.4 R136, [R221+0x10800] ;  /* 0x01080000dd88783b */ /* 0x000eee0000004200 */
[C---:B--2---:R-:W-:Y:S03]  /*bda0*/  HMMA.16816.F32.BF16 R124, R160.reuse, R132, R124 ;  /* 0x00000084a07c723c */ /* 0x044fe6000004187c */
[----:B-1----:R-:W-:Y:S02]  /*bdb0*/  F2FP.BF16.F32.PACK_AB R132, R198, R199 ;  /* 0x000000c7c684723e */ /* 0x002fe400000010ff */
[C---:B------:R-:W-:Y:S01]  /*bdc0*/  F2FP.BF16.F32.PACK_AB R133, R202.reuse, R203 ;  /* 0x000000cbca85723e */ /* 0x040fe200000010ff */
        /* <DEDUP_REMOVED lines=57> */
[----:B------:R-:W-:Y:S02]  /*c160*/  F2FP.BF16.F32.PACK_AB R133, R212, R209 ;  /* 0x000000d1d485723e */ /* 0x000fe400000010ff */
[----:B------:R-:W-:Y:S02]  /*c170*/  F2FP.BF16.F32.PACK_AB R134, R211, R210 ;  /* 0x000000d2d386723e */ /* 0x000fe400000010ff */
[----:B------:R-:W-:Y:S07]  /*c180*/  F2FP.BF16.F32.PACK_AB R135, R213, R206 ;  /* 0x000000ced587723e */ /* 0x000fee00000010ff */
        /* <DEDUP_REMOVED lines=15> */
[C---:B---3--:R-:W-:Y:S03]  /*c280*/  HMMA.16816.F32.BF16 R44, R132.reuse, R144, R44 ;  /* 0x00000090842c723c */ /* 0x048fe6000004182c */
[----:B------:R-:W-:Y:S01]  /*c290*/  FFMA.FTZ R145, R196, UR4, -R197 ;  /* 0x00000004c4917c23 */ /* 0x000fe200080108c5 */
[----:B------:R-:W-:Y:S01]  /*c2a0*/  FFMA.FTZ R144, R167, UR4, -R169 ;  /* 0x00000004a7907c23 */ /* 0x000fe200080108a9 */
[--C-:B------:R-:W-:Y:S01]  /*c2b0*/  FFMA.FTZ R196, R195, UR4, -R197.reuse ;  /* 0x00000004c3c47c23 */ /* 0x100fe200080108c5 */
[----:B------:R-:W-:Y:S01]  /*c2c0*/  FFMA.FTZ R197, R171, UR4, -R197 ;  /* 0x00000004abc57c23 */ /* 0x000fe200080108c5 */
[----:B------:R-:W-:Y:S01]  /*c2d0*/  MUFU.EX2 R195, R145 ;  /* 0x0000009100c37308 */ /* 0x000fe20000000800 */
[C---:B------:R-:W-:Y:S09]  /*c2e0*/  HMMA.16816.F32.BF16 R48, R132.reuse, R146, R48 ;  /* 0x000000928430723c */ /* 0x040ff20000041830 */
[----:B------:R-:W-:Y:S10]  /*c2f0*/  MUFU.EX2 R194, R144 ;  /* 0x0000009000c27308 */ /* 0x000ff40000000800 */
[----:B------:R-:W3:Y:S01]  /*c300*/  MUFU.EX2 R196, R196 ;  /* 0x000000c400c47308 */ /* 0x000ee20000000800 */
[C---:B----4-:R-:W-:Y:S09]  /*c310*/  HMMA.16816.F32.BF16 R52, R132.reuse, R148, R52 ;  /* 0x000000948434723c */ /* 0x050ff20000041834 */
[----:B------:R3:W-:Y:S10]  /*c320*/  MUFU.EX2 R167, R168 ;  /* 0x000000a800a77308 */ /* 0x0007f40000000800 */
[----:B------:R-:W4:Y:S01]  /*c330*/  MUFU.EX2 R197, R197 ;  /* 0x000000c500c57308 */ /* 0x000f220000000800 */
[C---:B------:R-:W-:Y:S01]  /*c340*/  HMMA.16816.F32.BF16 R56, R132.reuse, R150, R56 ;  /* 0x000000968438723c */ /* 0x040fe20000041838 */
[----:B------:R-:W-:Y:S07]  /*c350*/  LDSM.16.MT88.4 R148, [R216+0x11800] ;  /* 0x01180000d894783b */ /* 0x000fee0000004200 */
[C---:B------:R-:W-:Y:S03]  /*c360*/  HMMA.16816.F32.BF16 R60, R132.reuse, R156, R60 ;  /* 0x0000009c843c723c */ /* 0x040fe6000004183c */
[----:B---3--:R-:W-:Y:S02]  /*c370*/  F2FP.BF16.F32.PACK_AB R168, R196, R195 ;  /* 0x000000c3c4a8723e */ /* 0x008fe400000010ff */
[----:B----4-:R-:W-:Y:S03]  /*c380*/  F2FP.BF16.F32.PACK_AB R170, R197, R208 ;  /* 0x000000d0c5aa723e */ /* 0x010fe600000010ff */
[C---:B------:R-:W-:Y:S01]  /*c390*/  HMMA.16816.F32.BF16 R64, R132.reuse, R158, R64 ;  /* 0x0000009e8440723c */ /* 0x040fe20000041840 */
[----:B------:R-:W-:Y:S07]  /*c3a0*/  LDSM.16.MT88.4 R156, [R221+0x11800] ;  /* 0x01180000dd9c783b */ /* 0x000fee0000004200 */
[C---:B------:R-:W-:Y:S08]  /*c3b0*/  HMMA.16816.F32.BF16 R68, R132.reuse, R160, R68 ;  /* 0x000000a08444723c */ /* 0x040ff00000041844 */
[C---:B------:R-:W-:Y:S08]  /*c3c0*/  HMMA.16816.F32.BF16 R72, R132.reuse, R162, R72 ;  /* 0x000000a28448723c */ /* 0x040ff00000041848 */
[C---:B-----5:R-:W-:Y:S08]  /*c3d0*/  HMMA.16816.F32.BF16 R76, R132.reuse, R152, R76 ;  /* 0x00000098844c723c */ /* 0x060ff0000004184c */
[C---:B------:R-:W-:Y:S08]  /*c3e0*/  HMMA.16816.F32.BF16 R80, R132.reuse, R154, R80 ;  /* 0x0000009a8450723c */ /* 0x040ff00000041850 */
        /* <DEDUP_REMOVED lines=14> */
[----:B------:R-:W-:Y:S03]  /*c4d0*/  FFMA.FTZ R169, R165, UR4, -R169 ;  /* 0x00000004a5a97c23 */ /* 0x000fe600080108a9 */
[----:B------:R-:W-:Y:S01]  /*c4e0*/  MUFU.EX2 R165, R140 ;  /* 0x0000008c00a57308 */ /* 0x000fe20000000800 */
[C---:B------:R-:W-:Y:S09]  /*c4f0*/  HMMA.16816.F32.BF16 R120, R132.reuse, R142, R120 ;  /* 0x0000008e8478723c */ /* 0x040ff20000041878 */
[----:B------:R2:W3:Y:S01]  /*c500*/  MUFU.EX2 R166, R169 ;  /* 0x000000a900a67308 */ /* 0x0004e20000000800 */
[C---:B-1----:R-:W-:Y:S08]  /*c510*/  HMMA.16816.F32.BF16 R124, R132.reuse, R136, R124 ;  /* 0x00000088847c723c */ /* 0x042ff0000004187c */
[----:B------:R-:W-:Y:S01]  /*c520*/  HMMA.16816.F32.BF16 R128, R132, R138, R128 ;  /* 0x0000008a8480723c */ /* 0x000fe20000041880 */
[----:B------:R-:W1:Y:S02]  /*c530*/  LDSM.16.MT88.4 R132, [R184+0x1800] ;  /* 0x00180000b884783b */ /* 0x000e640000004200 */
[----:B--2---:R-:W-:Y:S02]  /*c540*/  F2FP.BF16.F32.PACK_AB R169, R194, R167 ;  /* 0x000000a7c2a9723e */ /* 0x004fe400000010ff */
[----:B---3--:R-:W-:Y:S07]  /*c550*/  F2FP.BF16.F32.PACK_AB R171, R166, R165 ;  /* 0x000000a5a6ab723e */ /* 0x008fee00000010ff */
        /* <DEDUP_REMOVED lines=58> */
[----:B------:R-:W-:Y:S01]  /*c900*/  FADD.FTZ R194, R194, R167 ;  /* 0x000000a7c2c27221 */ /* 0x000fe20000010000 */
[----:B------:R-:W-:Y:S02]  /*c910*/  MOV R169, R164 ;  /* 0x000000a400a97202 */ /* 0x000fe40000000f00 */
[----:B------:R-:W-:Y:S01]  /*c920*/  FADD.FTZ R208, R208, R5 ;  /* 0x00000005d0d07221 */ /* 0x000fe20000010000 */
[----:B------:R-:W-:Y:S03]  /*c930*/  FADD.FTZ R165, R165, R194 ;  /* 0x000000c2a5a57221 */ /* 0x000fe60000010000 */
[----:B------:R-:W-:Y:S01]  /*c940*/  FADD.FTZ R241, R197, R208 ;  /* 0x000000d0c5f17221 */ /* 0x000fe20000010000 */
[----:B------:R-:W-:Y:S01]  /*c950*/  FADD.FTZ R239, R166, R165 ;  /* 0x000000a5a6ef7221 */ /* 0x000fe20000010000 */
[----:B------:R-:W-:Y:S07]  /*c960*/  BRA.U UP2, `(.L_x_3472) ;  /* 0xffffffb502007547 */ /* 0x000fee000b83ffff */
.L_x_3468:
        /* <DEDUP_REMOVED lines=346> */
.L_x_3474:
[----:B------:R-:W-:Y:S05]  /*df10*/  BSYNC.RECONVERGENT B0 ;  /* 0x0000000000007941 */ /* 0x000fea0003800200 */
.L_x_3473:
        /* <DEDUP_REMOVED lines=39> */
.L_x_3476:
[----:B------:R-:W-:Y:S05]  /*e190*/  BSYNC.RECONVERGENT B0 ;  /* 0x0000000000007941 */ /* 0x000fea0003800200 */
.L_x_3475:
        /* <DEDUP_REMOVED lines=26> */
.L_x_3478:
[----:B------:R-:W-:Y:S05]  /*e340*/  BSYNC.RECONVERGENT B0 ;  /* 0x0000000000007941 */ /* 0x000fea0003800200 */
.L_x_3477:
        /* <DEDUP_REMOVED lines=26> */
.L_x_3480:
[----:B------:R-:W-:Y:S05]  /*e4f0*/  BSYNC.RECONVERGENT B0 ;  /* 0x0000000000007941 */ /* 0x000fea0003800200 */
.L_x_3479:
        /* <DEDUP_REMOVED lines=25> */
.L_x_3481:
        /* <DEDUP_REMOVED lines=15> */
.L_x_7479:


//--------------------- .text._ZN5flash24flash_fwd_splitkv_kernelI23Flash_fwd_kernel_traitsILi256ELi64ELi64ELi4ELb0ELb0EN7cutlass10bfloat16_tE19Flash_kernel_traitsILi256ELi64ELi64ELi4ES3_EELb0ELb0ELb0ELb0ELb1ELb0ELb0ELb1EEEvNS_16Flash_fwd_paramsE --------------------------
	.section	.text._ZN5flash24flash_fwd_splitkv_kernelI23Flash_fwd_kernel_traitsILi256ELi64ELi64ELi4ELb0ELb0EN7cutlass10bfloat16_tE19Flash_kernel_traitsILi256ELi64ELi64ELi4ES3_EELb0ELb0ELb0ELb0ELb1ELb0ELb0ELb1EEEvNS_16Flash_fwd_paramsE,"ax",@progbits
	.align	128
        .global         _ZN5flash24flash_fwd_splitkv_kernelI23Flash_fwd_kernel_traitsILi256ELi64ELi64ELi4ELb0ELb0EN7cutlass10bfloat16_tE19Flash_kernel_traitsILi256ELi64ELi64ELi4ES3_EELb0ELb0ELb0ELb0ELb1ELb0ELb0ELb1EEEvNS_16Flash_fwd_paramsE
        .type           _ZN5flash24flash_fwd_splitkv_kernelI23Flash_fwd_kernel_traitsILi256ELi64ELi64ELi4ELb0ELb0EN7cutlass10bfloat16_tE19Flash_kernel_traitsILi256ELi64ELi64ELi4ES3_EELb0ELb0ELb0ELb0ELb1ELb0ELb0ELb1EEEvNS_16Flash_fwd_paramsE,@function
        .size           _ZN5flash24flash_fwd_splitkv_kernelI23Flash_fwd_kernel_traitsILi256ELi64ELi64ELi4ELb0ELb0EN7cutlass10bfloat16_tE19Flash_kernel_traitsILi256ELi64ELi64ELi4ES3_EELb0ELb0ELb0ELb0ELb1ELb0ELb0ELb1EEEvNS_16Flash_fwd_paramsE,(.L_x_7480 - _ZN5flash24flash_fwd_splitkv_kernelI23Flash_fwd_kernel_traitsILi256ELi64ELi64ELi4ELb0ELb0EN7cutlass10bfloat16_tE19Flash_kernel_traitsILi256ELi64ELi64ELi4ES3_EELb0ELb0ELb0ELb0ELb1ELb0ELb0ELb1EEEvNS_16Flash_fwd_paramsE)
        .other          _ZN5flash24flash_fwd_splitkv_kernelI23Flash_fwd_kernel_traitsILi256ELi64ELi64ELi4ELb0ELb0EN7cutlass10bfloat16_tE19Flash_kernel_traitsILi256ELi64ELi64ELi4ES3_EELb0ELb0ELb0ELb0ELb1ELb0ELb0ELb1EEEvNS_16Flash_fwd_paramsE,@"STO_CUDA_ENTRY STV_DEFAULT"
_ZN5flash24flash_fwd_splitkv_kernelI23Flash_fwd_kernel_traitsILi256ELi64ELi64ELi4ELb0ELb0EN7cutlass10bfloat16_tE19Flash_kernel_traitsILi256ELi64ELi64ELi4ES3_EELb0ELb0ELb0ELb0ELb1ELb0ELb0ELb1EEEvNS_16Flash_fwd_paramsE:
.text._ZN5flash24flash_fwd_splitkv_kernelI23Flash_fwd_kernel_traitsILi256ELi64ELi64ELi4ELb0ELb0EN7cutlass10bfloat16_tE19Flash_kernel_traitsILi256ELi64ELi64ELi4ES3_EELb0ELb0ELb0ELb0ELb1ELb0ELb0ELb1EEEvNS_16Flash_fwd_paramsE:
[----:B------:R-:W-:Y:S01]  /*0000*/  LDC R1, c[0x0][0x37c] ;  /* 0x0000df00ff017b82 */ /* 0x000fe20000000800 */
[----:B------:R-:W1:Y:S01]  /*0010*/  S2R R13, SR_CTAID.Y ;  /* 0x00000000000d7919 */ /* 0x000e620000002600 */
[----:B------:R-:W2:Y:S06]  /*0020*/  LDCU.64 UR8, c[0x0][0x460] ;  /* 0x00008c00ff0877ac */ /* 0x000eac0008000a00 */
[----:B------:R-:W1:Y:S01]  /*0030*/  LDC.64 R4, c[0x0][0x460] ;  /* 0x00011800ff047b82 */ /* 0x000e620000000a00 */
[----:B------:R-:W-:Y:S01]  /*0040*/  IMAD.MOV.U32 R228, RZ, RZ, -0x1 ;  /* 0xffffffffffe47424 */ /* 0x000fe200078e00ff */
[----:B------:R-:W3:Y:S01]  /*0050*/  LDCU.64 UR4, c[0x0][0x358] ;  /* 0x00006b00ff0477ac */ /* 0x000ee20008000a00 */
[----:B------:R-:W4:Y:S05]  /*0060*/  LDCU.64 UR6, c[0x0][0x470] ;  /* 0x00008e00ff0677ac */ /* 0x000f2a0008000a00 */
[----:B------:R-:W4:Y:S01]  /*0070*/  LDC.64 R2, c[0x0][0x478] ;  /* 0x00011e00ff027b82 */ /* 0x000f220000000a00 */
[----:B--2---:R-:W-:-:S02]  /*0080*/  ISETP.NE.U32.AND P0, PT, RZ, UR8, PT ;  /* 0x00000008ff007c0c */ /* 0x004fc4000bf05070 */
[----:B------:R-:W-:Y:S02]  /*0090*/  ISETP.NE.U32.AND P3, PT, RZ, UR8, PT ;  /* 0x00000008ff007c0c */ /* 0x000fe4000bf65070 */
[----:B------:R-:W-:Y:S02]  /*00a0*/  ISETP.NE.AND.EX P0, PT, RZ, UR9, PT, P0 ;  /* 0x00000009ff007c0c */ /* 0x000fe4000bf05300 */
[----:B------:R-:W-:Y:S01]  /*00b0*/  ISETP.NE.AND.EX P3, PT, RZ, UR9, PT, P3 ;  /* 0x00000009ff007c0c */ /* 0x000fe2000bf65330 */
[----:B-1----:R-:W-:-:S04]  /*00c0*/  IMAD.WIDE.U32 R8, R13, 0x4, R4 ;  /* 0x000000040d087825 */ /* 0x002fc800078e0004 */
[----:B------:R-:W-:-:S06]  /*00d0*/  IMAD.SHL.U32 R15, R13, 0x4, RZ ;  /* 0x000000040d0f7824 */ /* 0x000fcc00078e00ff */
[----:B---3--:R-:W2:Y:S01]  /*00e0*/  @P0 LDG.E R228, desc[UR4][R8.64] ;  /* 0x0000000408e40981 */ /* 0x008ea2000c1e1900 */
[----:B----4-:R-:W-:Y:S02]  /*00f0*/  ISETP.NE.U32.AND P2, PT, RZ, UR6, PT ;  /* 0x00000006ff007c0c */ /* 0x010fe4000bf45070 */
[----:B------:R-:W-:Y:S01]  /*0100*/  ISETP.NE.U32.AND P1, PT, R2, RZ, PT ;  /* 0x000000ff0200720c */ /* 0x000fe20003f25070 */
[----:B------:R1:W2:Y:S01]  /*0110*/  @P3 LDG.E R11, desc[UR4][R8.64+0x4] ;  /* 0x00000404080b3981 */ /* 0x0002a2000c1e1900 */
[----:B------:R-:W-:Y:S01]  /*0120*/  IADD3 R108, P4, PT, R15, UR6, RZ ;  /* 0x000000060f6c7c10 */ /* 0x000fe2000ff9e0ff */
[----:B------:R-:W3:Y:S01]  /*0130*/  LDCU.U8 UR6, c[0x0][0x532] ;  /* 0x0000a640ff0677ac */ /* 0x000ee20008000000 */
[----:B------:R-:W-:Y:S02]  /*0140*/  ISETP.NE.AND.EX P1, PT, R3, RZ, PT, P1 ;  /* 0x000000ff0300720c */ /* 0x000fe40003f25310 */
[----:B------:R-:W-:Y:S01]  /*0150*/  SHF.R.U32.HI R6, RZ, 0x1e, R13 ;  /* 0x0000001eff067819 */ /* 0x000fe2000001160d */
[----:B-1----:R-:W1:Y:S03]  /*0160*/  LDC.64 R8, c[0x0][0x468] ;  /* 0x00011a00ff087b82 */ /* 0x002e660000000a00 */
[----:B------:R-:W-:-:S02]  /*0170*/  IADD3.X R109, PT, PT, R6, UR7, RZ, P4, !PT ;  /* 0x00000007066d7c10 */ /* 0x000fc4000a7fe4ff */
[----:B---3--:R-:W-:-:S05]  /*0180*/  ISETP.NE.AND P4, PT, RZ, UR6, PT ;  /* 0x00000006ff007c0c */ /* 0x008fca000bf85270 */
[----:B------:R-:W-:Y:S02]  /*0190*/  @P1 IADD3 R2, P0, PT, R15, R2, RZ ;  /* 0x000000020f021210 */ /* 0x000fe40007f1e0ff */
[----:B------:R-:W-:Y:S01]  /*01a0*/  ISETP.NE.AND.EX P2, PT, RZ, UR7, PT, P2 ;  /* 0x00000007ff007c0c */ /* 0x000fe2000bf45320 */
[----:B------:R-:W-:Y:S01]  /*01b0*/  IMAD.MOV.U32 R4, RZ, RZ, RZ ;  /* 0x000000ffff047224 */ /* 0x000fe200078e00ff */
[----:B------:R-:W3:Y:S01]  /*01c0*/  @!P3 LDC R229, c[0x0][0x434] ;  /* 0x00010d00ffe5bb82 */ /* 0x000ee20000000800 */
[----:B------:R-:W-:Y:S02]  /*01d0*/  @P1 IMAD.X R3, R6, 0x1, R3, P0 ;  /* 0x0000000106031824 */ /* 0x000fe400000e0603 */
[----:B------:R-:W-:Y:S01]  /*01e0*/  IMAD.MOV.U32 R5, RZ, RZ, -0x1 ;  /* 0xffffffffff057424 */ /* 0x000fe200078e00ff */
[----:B------:R-:W4:Y:S02]  /*01f0*/  S2R R7, SR_CTAID.X ;  /* 0x0000000000077919 */ /* 0x000f240000002500 */
[----:B------:R1:W5:Y:S02]  /*0200*/  @P1 LDG.E R65, desc[UR4][R2.64] ;  /* 0x0000000402411981 */ /* 0x000364000c1e1900 */
[----:B------:R-:W2:Y:S03]  /*0210*/  @!P1 LDC R0, c[0x0][0x43c] ;  /* 0x00010f00ff009b82 */ /* 0x000ea60000000800 */
[----:B------:R1:W5:Y:S02]  /*0220*/  @P2 LDG.E R4, desc[UR4][R108.64] ;  /* 0x000000046c042981 */ /* 0x000364000c1e1900 */
[----:B-1----:R-:W-:-:S04]  /*0230*/  ISETP.EQ.U32.AND P5, PT, R8, RZ, PT ;  /* 0x000000ff0800720c */ /* 0x002fc80003fa2070 */
[----:B------:R-:W-:Y:S02]  /*0240*/  ISETP.EQ.OR.EX P5, PT, R9, RZ, !P4, P5 ;  /* 0x000000ff0900720c */ /* 0x000fe400067a2750 */
[----:B------:R-:W-:-:S05]  /*0250*/  IADD3 R16, P0, PT, R15, R8, RZ ;  /* 0x000000080f107210 */ /* 0x000fca0007f1e0ff */
[----:B------:R-:W-:-:S06]  /*0260*/  IMAD.X R17, R6, 0x1, R9, P0 ;  /* 0x0000000106117824 */ /* 0x000fcc00000e0609 */
[----:B------:R1:W5:Y:S01]  /*0270*/  @!P5 LDG.E R5, desc[UR4][R16.64] ;  /* 0x000000041005d981 */ /* 0x000362000c1e1900 */
[----:B------:R-:W-:Y:S01]  /*0280*/  ISETP.NE.U32.AND P0, PT, R8, RZ, PT ;  /* 0x000000ff0800720c */ /* 0x000fe20003f05070 */
[----:B------:R-:W1:Y:S03]  /*0290*/  @!P1 LDC.64 R2, c[0x0][0x488] ;  /* 0x00012200ff029b82 */ /* 0x000e660000000a00 */
[----:B------:R-:W-:Y:S01]  /*02a0*/  ISETP.NE.AND.EX P0, PT, R9, RZ, PT, P0 ;  /* 0x000000ff0900720c */ /* 0x000fe20003f05300 */
[----:B----4-:R-:W-:Y:S02]  /*02b0*/  IMAD.SHL.U32 R70, R7, 0x40, RZ ;  /* 0x0000004007467824 */ /* 0x010fe400078e00ff */
[----:B--2---:R-:W-:-:S10]  /*02c0*/  @P3 IMAD.IADD R229, R11, 0x1, -R228 ;  /* 0x000000010be53824 */ /* 0x004fd400078e0ae4 */
[----:B------:R-:W2:Y:S01]  /*02d0*/  @!P0 LDC R11, c[0x0][0x438] ;  /* 0x00010e00ff0b8b82 */ /* 0x000ea20000000800 */
[----:B---3--:R-:W-:Y:S01]  /*02e0*/  ISETP.GT.AND P3, PT, R229, R70, PT ;  /* 0x00000046e500720c */ /* 0x008fe20003f64270 */
[----:B-1----:R-:W-:-:S12]  /*02f0*/  @!P0 BRA `(.L_x_3482) ;  /* 0x00000000000c8947 */ /* 0x002fd80003800000 */
[----:B------:R-:W2:Y:S02]  /*0300*/  @P4 LDG.E R8, desc[UR4][R16.64+0x4] ;  /* 0x0000040410084981 */ /* 0x000ea4000c1e1900 */
[----:B--2--5:R-:W-:-:S06]  /*0310*/  @P4 IADD3 R11, PT, PT, R8, -R5, RZ ;  /* 0x80000005080b4210 */ /* 0x024fcc0007ffe0ff */
[----:B------:R1:W5:Y:S02]  /*0320*/  @!P4 LDG.E R11, desc[UR4][R16.64] ;  /* 0x00000004100bc981 */ /* 0x000364000c1e1900 */
.L_x_3482:
[----:B------:R-:W-:Y:S05]  /*0330*/  @!P3 EXIT ;  /* 0x000000000000b94d */ /* 0x000fea0003800000 */
[----:B------:R-:W3:Y:S01]  /*0340*/  LDC R9, c[0x0][0x438] ;  /* 0x00010e00ff097b82 */ /* 0x000ee20000000800 */
[----:B------:R-:W-:Y:S01]  /*0350*/  @!P1 ISETP.NE.U32.AND P0, PT, R2, RZ, PT ;  /* 0x000000ff0200920c */ /* 0x000fe20003f05070 */
[--C-:B--2--5:R-:W-:Y:S01]  /*0360*/  IMAD.IADD R68, R11, 0x1, -R4.reuse ;  /* 0x000000010b447824 */ /* 0x124fe200078e0a04 */
[----:B------:R-:W2:Y:S01]  /*0370*/  S2R R63, SR_TID.X ;  /* 0x00000000003f7919 */ /* 0x000ea20000002100 */
[----:B------:R-:W-:Y:S01]  /*0380*/  @P1 IMAD.IADD R65, R65, 0x1, -R4 ;  /* 0x0000000141411824 */ /* 0x000fe200078e0a04 */
[----:B------:R-:W-:Y:S01]  /*0390*/  @!P1 ISETP.NE.AND.EX P0, PT, R3, RZ, PT, P0 ;  /* 0x000000ff0300920c */ /* 0x000fe20003f05300 */
[----:B------:R-:W-:-:S03]  /*03a0*/  IMAD.MOV.U32 R11, RZ, RZ, R13 ;  /* 0x000000ffff0b7224 */ /* 0x000fc600078e000d */
[----:B------:R-:W-:Y:S02]  /*03b0*/  @!P1 SEL R3, R0, RZ, P0 ;  /* 0x000000ff00039207 */ /* 0x000fe40000000000 */
[----:B------:R-:W4:Y:S03]  /*03c0*/  S2R R0, SR_CTAID.Z ;  /* 0x0000000000007919 */ /* 0x000f260000002700 */
[----:B------:R-:W-:-:S04]  /*03d0*/  @!P1 IMAD.IADD R65, R68, 0x1, R3 ;  /* 0x0000000144419824 */ /* 0x000fc800078e0203 */
[----:B------:R-:W-:-:S05]  /*03e0*/  VIADD R3, R65, 0x3f ;  /* 0x0000003f41037836 */ /* 0x000fca0000000000 */
[----:B------:R-:W-:Y:S01]  /*03f0*/  SHF.R.S32.HI R2, RZ, 0x1f, R3 ;  /* 0x0000001fff027819 */ /* 0x000fe20000011403 */
[----:B---3--:R-:W-:-:S03]  /*0400*/  VIADD R9, R9, 0x3f ;  /* 0x0000003f09097836 */ /* 0x008fc60000000000 */
[----:B------:R-:W-:Y:S02]  /*0410*/  LEA.HI R2, R2, R3, RZ, 0x6 ;  /* 0x0000000302027211 */ /* 0x000fe400078f30ff */
[----:B------:R-:W-:Y:S02]  /*0420*/  SHF.R.S32.HI R8, RZ, 0x1f, R9 ;  /* 0x0000001fff087819 */ /* 0x000fe40000011409 */
[----:B------:R-:W-:Y:S02]  /*0430*/  SHF.R.S32.HI R2, RZ, 0x6, R2 ;  /* 0x00000006ff027819 */ /* 0x000fe40000011402 */
[----:B------:R-:W-:-:S04]  /*0440*/  LEA.HI R8, R8, R9, RZ, 0x6 ;  /* 0x0000000908087211 */ /* 0x000fc800078f30ff */
[----:B------:R-:W-:-:S04]  /*0450*/  SHF.R.S32.HI R165, RZ, 0x6, R8 ;  /* 0x00000006ffa57819 */ /* 0x000fc80000011408 */
[----:B------:R-:W-:-:S04]  /*0460*/  VIMNMX R165, PT, PT, R165, R2, PT ;  /* 0x00000002a5a57248 */ /* 0x000fc80003fe0100 */
[----:B------:R-:W-:-:S13]  /*0470*/  ISETP.GT.AND P0, PT, R165, RZ, PT ;  /* 0x000000ffa500720c */ /* 0x000fda0003f04270 */
[----:B--2-4-:R-:W-:Y:S05]  /*0480*/  @P0 BRA `(.L_x_3483) ;  /* 0x0000000400d40947 */ /* 0x014fea0003800000 */
[C---:B------:R-:W-:Y:S01]  /*0490*/  ISETP.NE.AND P0, PT, R228.reuse, -0x1, PT ;  /* 0xffffffffe400780c */ /* 0x040fe20003f05270 */
[----:B------:R-:W2:Y:S01]  /*04a0*/  LDC.64 R2, c[0x0][0x408] ;  /* 0x00010200ff027b82 */ /* 0x000ea20000000a00 */
[----:B------:R-:W3:Y:S01]  /*04b0*/  LDCU UR9, c[0x0][0x3e0] ;  /* 0x00007c00ff0977ac */ /* 0x000ee20008000800 */
[----:B------:R-:W-:Y:S01]  /*04c0*/  IMAD.IADD R229, R229, 0x1, -R70 ;  /* 0x00000001e5e57824 */ /* 0x000fe200078e0a46 */
[----:B------:R-:W-:Y:S01]  /*04d0*/  BSSY.RECONVERGENT B0, `(.L_x_3484) ;  /* 0x0000027000007945 */ /* 0x000fe20003800200 */
[----:B------:R-:W4:Y:S01]  /*04e0*/  LDCU.64 UR6, c[0x0][0x410] ;  /* 0x00008200ff0677ac */ /* 0x000f220008000a00 */
[----:B------:R-:W5:Y:S07]  /*04f0*/  LDCU UR8, c[0x0][0x434] ;  /* 0x00008680ff0877ac */ /* 0x000f6e0008000800 */
[----:B------:R-:W1:Y:S01]  /*0500*/  @!P0 LDC.64 R4, c[0x0][0x400] ;  /* 0x00010000ff048b82 */ /* 0x000e620000000a00 */
[----:B--2---:R-:W-:-:S04]  /*0510*/  @P0 IMAD.WIDE.U32 R8, R228, R2, RZ ;  /* 0x00000002e4080225 */ /* 0x004fc800078e00ff */
[----:B-1----:R-:W-:Y:S01]  /*0520*/  @!P0 IMAD.WIDE.U32 R6, R13, R4, RZ ;  /* 0x000000040d068225 */ /* 0x002fe200078e00ff */
[----:B------:R-:W-:Y:S02]  /*0530*/  SHF.L.U32 R4, R63, 0x3, RZ ;  /* 0x000000033f047819 */ /* 0x000fe400000006ff */
[----:B------:R-:W-:Y:S01]  /*0540*/  @P0 MOV R6, R8 ;  /* 0x0000000800060202 */ /* 0x000fe20000000f00 */
[----:B------:R-:W-:Y:S01]  /*0550*/  @!P0 IMAD R5, R13, R5, R7 ;  /* 0x000000050d058224 */ /* 0x000fe200078e0207 */
[----:B------:R-:W-:Y:S01]  /*0560*/  LOP3.LUT R12, R4, 0x38, RZ, 0xc0, !PT ;  /* 0x00000038040c7812 */ /* 0x000fe200078ec0ff */
[----:B------:R-:W-:Y:S01]  /*0570*/  IMAD.MOV.U32 R13, RZ, RZ, RZ ;  /* 0x000000ffff0d7224 */ /* 0x000fe200078e00ff */
[----:B------:R-:W-:Y:S01]  /*0580*/  SHF.R.U32.HI R4, RZ, 0x3, R63 ;  /* 0x00000003ff047819 */ /* 0x000fe2000001163f */
[----:B------:R-:W-:Y:S02]  /*0590*/  @P0 IMAD R5, R228, R3, R9 ;  /* 0x00000003e4050224 */ /* 0x000fe400078e0209 */
[----:B------:R-:W-:Y:S01]  /*05a0*/  IMAD.WIDE.U32 R12, R70, R2, R12 ;  /* 0x00000002460c7225 */ /* 0x000fe200078e000c */
[----:B------:R-:W-:-:S03]  /*05b0*/  IADD3 R10, PT, PT, R4, 0x10, RZ ;  /* 0x00000010040a7810 */ /* 0x000fc60007ffe0ff */
[----:B------:R-:W-:Y:S01]  /*05c0*/  IMAD R8, R70, R3, R13 ;  /* 0x0000000346087224 */ /* 0x000fe200078e020d */
[----:B------:R-:W-:Y:S01]  /*05d0*/  IADD3 R12, P0, PT, R6, R12, RZ ;  /* 0x0000000c060c7210 */ /* 0x000fe20007f1e0ff */
[----:B------:R-:W-:Y:S01]  /*05e0*/  VIADD R6, R4, 0x20 ;  /* 0x0000002004067836 */ /* 0x000fe20000000000 */
[-C--:B------:R-:W-:Y:S02]  /*05f0*/  ISETP.GE.AND P3, PT, R10, R229.reuse, PT ;  /* 0x000000e50a00720c */ /* 0x080fe40003f66270 */
[----:B------:R-:W-:Y:S01]  /*0600*/  IADD3.X R13, PT, PT, R5, R8, RZ, P0, !PT ;  /* 0x00000008050d7210 */ /* 0x000fe200007fe4ff */
[----:B---3--:R-:W-:Y:S01]  /*0610*/  IMAD R5, R11, UR9, R0 ;  /* 0x000000090b057c24 */ /* 0x008fe2000f8e0200 */
[CC--:B------:R-:W-:Y:S02]  /*0620*/  ISETP.GE.AND P0, PT, R4.reuse, R229.reuse, PT ;  /* 0x000000e50400720c */ /* 0x0c0fe40003f06270 */
[----:B------:R-:W-:Y:S01]  /*0630*/  IADD3 R10, PT, PT, R4, 0x30, RZ ;  /* 0x00000030040a7810 */ /* 0x000fe20007ffe0ff */
[----:B----4-:R-:W-:Y:S01]  /*0640*/  IMAD.WIDE.U32 R12, R0, UR6, R12 ;  /* 0x00000006000c7c25 */ /* 0x010fe2000f8e000c */
[----:B------:R-:W-:-:S02]  /*0650*/  ISETP.GE.AND P2, PT, R6, R229, PT ;  /* 0x000000e50600720c */ /* 0x000fc40003f46270 */
[----:B------:R-:W-:Y:S01]  /*0660*/  ISETP.GE.AND P1, PT, R10, R229, PT ;  /* 0x000000e50a00720c */ /* 0x000fe20003f26270 */
[----:B-----5:R-:W-:Y:S02]  /*0670*/  IMAD R5, R5, UR8, R70 ;  /* 0x0000000805057c24 */ /* 0x020fe4000f8e0246 */
[----:B------:R-:W-:-:S04]  /*0680*/  IMAD R11, R0, UR7, R13 ;  /* 0x00000007000b7c24 */ /* 0x000fc8000f8e020d */
[----:B------:R-:W-:Y:S06]  /*0690*/  @P0 BRA `(.L_x_3485) ;  /* 0x0000000000280947 */ /* 0x000fec0003800000 */
[----:B------:R-:W1:Y:S01]  /*06a0*/  LDCU.64 UR6, c[0x0][0x3f0] ;  /* 0x00007e00ff0677ac */ /* 0x000e620008000a00 */
[----:B------:R-:W-:-:S05]  /*06b0*/  MOV R10, R12 ;  /* 0x0000000c000a7202 */ /* 0x000fca0000000f00 */
[----:B------:R-:W-:-:S04]  /*06c0*/  IMAD.WIDE.U32 R6, R4, R2, R10 ;  /* 0x0000000204067225 */ /* 0x000fc800078e000a */
[----:B------:R-:W-:Y:S01]  /*06d0*/  IMAD R0, R4, R3, R7 ;  /* 0x0000000304007224 */ /* 0x000fe200078e0207 */
[----:B-1----:R-:W-:-:S04]  /*06e0*/  LEA R8, P0, R6, UR6, 0x1 ;  /* 0x0000000606087c11 */ /* 0x002fc8000f8008ff */
[----:B------:R-:W-:-:S05]  /*06f0*/  LEA.HI.X R9, R6, UR7, R0, 0x1, P0 ;  /* 0x0000000706097c11 */ /* 0x000fca00080f0c00 */
[----:B------:R1:W-:Y:S04]  /*0700*/  STG.E.128 desc[UR4][R8.64], RZ ;  /* 0x000000ff08007986 */ /* 0x0003e8000c101d04 */
[----:B------:R1:W-:Y:S04]  /*0710*/  STG.E.128 desc[UR4][R8.64+0x80], RZ ;  /* 0x000080ff08007986 */ /* 0x0003e8000c101d04 */
[----:B------:R1:W-:Y:S04]  /*0720*/  STG.E.128 desc[UR4][R8.64+0x100], RZ ;  /* 0x000100ff08007986 */ /* 0x0003e8000c101d04 */
[----:B------:R1:W-:Y:S02]  /*0730*/  STG.E.128 desc[UR4][R8.64+0x180], RZ ;  /* 0x000180ff08007986 */ /* 0x0003e4000c101d04 */
.L_x_3485:
[----:B------:R-:W-:Y:S05]  /*0740*/  BSYNC.RECONVERGENT B0 ;  /* 0x0000000000007941 */ /* 0x000fea0003800200 */
.L_x_3484:
[----:B------:R-:W-:Y:S04]  /*0750*/  BSSY.RECONVERGENT B0, `(.L_x_3486) ;  /* 0x0000011000007945 */ /* 0x000fe80003800200 */
[----:B------:R-:W-:Y:S05]  /*0760*/  @P3 BRA `(.L_x_3487) ;  /* 0x00000000003c3947 */ /* 0x000fea0003800000 */
[----:B------:R-:W-:Y:S01]  /*0770*/  IADD3 R7, P0, PT, R4, 0x10, RZ ;  /* 0x0000001004077810 */ /* 0x000fe20007f1e0ff */
[----:B------:R-:W2:Y:S01]  /*0780*/  LDCU.64 UR6, c[0x0][0x3f0] ;  /* 0x00007e00ff0677ac */ /* 0x000ea20008000a00 */
[----:B-1----:R-:W-:-:S03]  /*0790*/  IMAD.MOV.U32 R8, RZ, RZ, R12 ;  /* 0x000000ffff087224 */ /* 0x002fc600078e000c */
[----:B------:R-:W-:-:S04]  /*07a0*/  IMAD.X R9, RZ, RZ, RZ, P0 ;  /* 0x000000ffff097224 */ /* 0x000fc800000e06ff */
[----:B------:R-:W-:Y:S01]  /*07b0*/  IMAD R0, R9, R2, RZ ;  /* 0x0000000209007224 */ /* 0x000fe200078e02ff */
[----:B------:R-:W-:-:S03]  /*07c0*/  MOV R9, R11 ;  /* 0x0000000b00097202 */ /* 0x000fc60000000f00 */
[C---:B------:R-:W-:Y:S02]  /*07d0*/  IMAD R0, R7.reuse, R3, R0 ;  /* 0x0000000307007224 */ /* 0x040fe400078e0200 */
[----:B------:R-:W-:-:S03]  /*07e0*/  IMAD.WIDE.U32 R8, R7, R2, R8 ;  /* 0x0000000207087225 */ /* 0x000fc600078e0008 */
[----:B--2---:R-:W-:Y:S02]  /*07f0*/  LEA R6, P0, R8, UR6, 0x1 ;  /* 0x0000000608067c11 */ /* 0x004fe4000f8008ff */
[----:B------:R-:W-:-:S04]  /*0800*/  IADD3 R7, PT, PT, R9, R0, RZ ;  /* 0x0000000009077210 */ /* 0x000fc80007ffe0ff */
[----:B------:R-:W-:-:S05]  /*0810*/  LEA.HI.X R7, R8, UR7, R7, 0x1, P0 ;  /* 0x0000000708077c11 */ /* 0x000fca00080f0c07 */
[----:B------:R2:W-:Y:S04]  /*0820*/  STG.E.128 desc[UR4][R6.64], RZ ;  /* 0x000000ff06007986 */ /* 0x0005e8000c101d04 */
[----:B------:R2:W-:Y:S04]  /*0830*/  STG.E.128 desc[UR4][R6.64+0x80], RZ ;  /* 0x000080ff06007986 */ /* 0x0005e8000c101d04 */
[----:B------:R2:W-:Y:S04]  /*0840*/  STG.E.128 desc[UR4][R6.64+0x100], RZ ;  /* 0x000100ff06007986 */ /* 0x0005e8000c101d04 */
[----:B------:R2:W-:Y:S02]  /*0850*/  STG.E.128 desc[UR4][R6.64+0x180], RZ ;  /* 0x000180ff06007986 */ /* 0x0005e4000c101d04 */
.L_x_3487:
[----:B------:R-:W-:Y:S05]  /*0860*/  BSYNC.RECONVERGENT B0 ;  /* 0x0000000000007941 */ /* 0x000fea0003800200 */
.L_x_3486:
[----:B------:R-:W-:Y:S04]  /*0870*/  BSSY.RECONVERGENT B0, `(.L_x_3488) ;  /* 0x0000011000007945 */ /* 0x000fe80003800200 */
[----:B------:R-:W-:Y:S05]  /*0880*/  @P2 BRA `(.L_x_3489) ;  /* 0x00000000003c2947 */ /* 0x000fea0003800000 */
[----:B--2---:R-:W-:Y:S01]  /*0890*/  IADD3 R7, P0, PT, R4, 0x20, RZ ;  /* 0x0000002004077810 */ /* 0x004fe20007f1e0ff */
        /* <DEDUP_REMOVED lines=14> */
.L_x_3489:
[----:B------:R-:W-:Y:S05]  /*0980*/  BSYNC.RECONVERGENT B0 ;  /* 0x0000000000007941 */ /* 0x000fea0003800200 */
.L_x_3488:
[----:B------:R-:W-:Y:S04]  /*0990*/  BSSY.RECONVERGENT B0, `(.L_x_3490) ;  /* 0x0000010000007945 */ /* 0x000fe80003800200 */
[----:B------:R-:W-:Y:S05]  /*09a0*/  @P1 BRA `(.L_x_3491) ;  /* 0x0000000000381947 */ /* 0x000fea0003800000 */
[----:B------:R-:W4:Y:S01]  /*09b0*/  LDCU.64 UR6, c[0x0][0x3f0] ;  /* 0x00007e00ff0677ac */ /* 0x000f220008000a00 */
[----:B--23--:R-:W-:Y:S02]  /*09c0*/  IADD3 R7, P0, PT, R4, 0x30, RZ ;  /* 0x0000003004077810 */ /* 0x00cfe40007f1e0ff */
[----:B------:R-:W-:Y:S02]  /*09d0*/  MOV R10, R12 ;  /* 0x0000000c000a7202 */ /* 0x000fe40000000f00 */
[----:B-1----:R-:W-:-:S03]  /*09e0*/  IADD3.X R9, PT, PT, RZ, RZ, RZ, P0, !PT ;  /* 0x000000ffff097210 */ /* 0x002fc600007fe4ff */
[----:B------:R-:W-:-:S04]  /*09f0*/  IMAD.WIDE.U32 R10, R7, R2, R10 ;  /* 0x00000002070a7225 */ /* 0x000fc800078e000a */
[----:B------:R-:W-:-:S04]  /*0a00*/  IMAD R0, R9, R2, RZ ;  /* 0x0000000209007224 */ /* 0x000fc800078e02ff */
[----:B------:R-:W-:Y:S01]  /*0a10*/  IMAD R3, R7, R3, R0 ;  /* 0x0000000307037224 */ /* 0x000fe200078e0200 */
[----:B----4-:R-:W-:-:S04]  /*0a20*/  LEA R2, P0, R10, UR6, 0x1 ;  /* 0x000000060a027c11 */ /* 0x010fc8000f8008ff */
[----:B------:R-:W-:-:S04]  /*0a30*/  IADD3 R3, PT, PT, R11, R3, RZ ;  /* 0x000000030b037210 */ /* 0x000fc80007ffe0ff */
[----:B------:R-:W-:-:S05]  /*0a40*/  LEA.HI.X R3, R10, UR7, R3, 0x1, P0 ;  /* 0x000000070a037c11 */ /* 0x000fca00080f0c03 */
[----:B------:R4:W-:Y:S04]  /*0a50*/  STG.E.128 desc[UR4][R2.64], RZ ;  /* 0x000000ff02007986 */ /* 0x0009e8000c101d04 */
[----:B------:R4:W-:Y:S04]  /*0a60*/  STG.E.128 desc[UR4][R2.64+0x80], RZ ;  /* 0x000080ff02007986 */ /* 0x0009e8000c101d04 */
[----:B------:R4:W-:Y:S04]  /*0a70*/  STG.E.128 desc[UR4][R2.64+0x100], RZ ;  /* 0x000100ff02007986 */ /* 0x0009e8000c101d04 */
[----:B------:R4:W-:Y:S02]  /*0a80*/  STG.E.128 desc[UR4][R2.64+0x180], RZ ;  /* 0x000180ff02007986 */ /* 0x0009e4000c101d04 */
.L_x_3491:
[----:B------:R-:W-:Y:S05]  /*0a90*/  BSYNC.RECONVERGENT B0 ;  /* 0x0000000000007941 */ /* 0x000fea0003800200 */
.L_x_3490:
[----:B------:R-:W5:Y:S01]  /*0aa0*/  LDCU.64 UR6, c[0x0][0x420] ;  /* 0x00008400ff0677ac */ /* 0x000f620008000a00 */
[----:B------:R-:W-:Y:S02]  /*0ab0*/  LOP3.LUT P4, R63, R63, 0x7, RZ, 0xc0, !PT ;  /* 0x000000073f3f7812 */ /* 0x000fe4000788c0ff */
[----:B------:R-:W-:Y:S02]  /*0ac0*/  IADD3 R0, P0, PT, R5, R4, RZ ;  /* 0x0000000405007210 */ /* 0x000fe40007f1e0ff */
[----:B------:R-:W-:Y:S02]  /*0ad0*/  ISETP.GE.OR P4, PT, R4, R229, P4 ;  /* 0x000000e50400720c */ /* 0x000fe40002786670 */
[C---:B------:R-:W-:Y:S02]  /*0ae0*/  ISETP.NE.OR P3, PT, R63.reuse, RZ, P3 ;  /* 0x000000ff3f00720c */ /* 0x040fe40001f65670 */
[C---:B------:R-:W-:Y:S02]  /*0af0*/  ISETP.NE.OR P2, PT, R63.reuse, RZ, P2 ;  /* 0x000000ff3f00720c */ /* 0x040fe40001745670 */
[----:B------:R-:W-:-:S02]  /*0b00*/  ISETP.NE.OR P1, PT, R63, RZ, P1 ;  /* 0x000000ff3f00720c */ /* 0x000fc40000f25670 */
[----:B------:R-:W-:Y:S02]  /*0b10*/  LEA.HI.X.SX32 R5, R5, RZ, 0x1, P0 ;  /* 0x000000ff05057211 */ /* 0x000fe400000f0eff */
[----:B-----5:R-:W-:-:S03]  /*0b20*/  LEA R4, P0, R0, UR6, 0x2 ;  /* 0x0000000600047c11 */ /* 0x020fc6000f8010ff */
[----:B----4-:R-:W-:Y:S02]  /*0b30*/  @!P4 IMAD.MOV.U32 R3, RZ, RZ, 0x7f800000 ;  /* 0x7f800000ff03c424 */ /* 0x010fe400078e00ff */
[----:B------:R-:W-:Y:S01]  /*0b40*/  @!P3 IMAD.MOV.U32 R2, RZ, RZ, 0x7f800000 ;  /* 0x7f800000ff02b424 */ /* 0x000fe200078e00ff */
[----:B------:R-:W-:Y:S01]  /*0b50*/  LEA.HI.X R5, R0, UR7, R5, 0x2, P0 ;  /* 0x0000000700057c11 */ /* 0x000fe200080f1405 */
[----:B------:R-:W-:-:S04]  /*0b60*/  @!P2 IMAD.MOV.U32 R0, RZ, RZ, 0x7f800000 ;  /* 0x7f800000ff00a424 */ /* 0x000fc800078e00ff */
[----:B------:R4:W-:Y:S04]  /*0b70*/  @!P4 STG.E desc[UR4][R4.64], R3 ;  /* 0x000000030400c986 */ /* 0x0009e8000c101904 */
[----:B------:R4:W-:Y:S04]  /*0b80*/  @!P3 STG.E desc[UR4][R4.64+0x40], R2 ;  /* 0x000040020400b986 */ /* 0x0009e8000c101904 */
[----:B------:R4:W-:Y:S01]  /*0b90*/  @!P2 STG.E desc[UR4][R4.64+0x80], R0 ;  /* 0x000080000400a986 */ /* 0x0009e2000c101904 */
[----:B------:R-:W-:Y:S05]  /*0ba0*/  @P1 EXIT ;  /* 0x000000000000194d */ /* 0x000fea0003800000 */
[----:B----4-:R-:W-:-:S05]  /*0bb0*/  MOV R3, 0x7f800000 ;  /* 0x7f80000000037802 */ /* 0x010fca0000000f00 */
[----:B------:R-:W-:Y:S01]  /*0bc0*/  STG.E desc[UR4][R4.64+0xc0], R3 ;  /* 0x0000c00304007986 */ /* 0x000fe2000c101904 */
[----:B------:R-:W-:Y:S05]  /*0bd0*/  EXIT ;  /* 0x000000000000794d */ /* 0x000fea0003800000 */
.L_x_3483:
[----:B------:R-:W2:Y:S01]  /*0be0*/  LDCU.64 UR6, c[0x0][0x4d8] ;  /* 0x00009b00ff0677ac */ /* 0x000ea20008000a00 */
[----:B------:R-:W3:Y:S01]  /*0bf0*/  LDCU.64 UR12, c[0x0][0x4e0] ;  /* 0x00009c00ff0c77ac */ /* 0x000ee20008000a00 */
[----:B--2---:R-:W-:-:S04]  /*0c00*/  UISETP.NE.U32.AND UP1, UPT, UR6, URZ, UPT ;  /* 0x000000ff0600728c */ /* 0x004fc8000bf25070 */
[----:B------:R-:W-:Y:S02]  /*0c10*/  UISETP.NE.AND.EX UP1, UPT, UR7, URZ, UPT, UP1 ;  /* 0x000000ff0700728c */ /* 0x000fe4000bf25310 */
[----:B---3--:R-:W-:-:S04]  /*0c20*/  UISETP.NE.U32.AND UP0, UPT, UR12, URZ, UPT ;  /* 0x000000ff0c00728c */ /* 0x008fc8000bf05070 */
[----:B------:R-:W-:-:S03]  /*0c30*/  UISETP.NE.AND.EX UP0, UPT, UR13, URZ, UPT, UP0 ;  /* 0x000000ff0d00728c */ /* 0x000fc6000bf05300 */
[----:B------:R-:W-:Y:S08]  /*0c40*/  BRA.U !UP1, `(.L_x_3492) ;  /* 0x00000001090c7547 */ /* 0x000ff0000b800000 */
[----:B------:R-:W-:-:S04]  /*0c50*/  IADD3 R2, P0, PT, R15, UR6, RZ ;  /* 0x000000060f027c10 */ /* 0x000fc8000ff1e0ff */
[----:B------:R-:W-:-:S05]  /*0c60*/  IADD3.X R3, PT, PT, R6, UR7, RZ, P0, !PT ;  /* 0x0000000706037c10 */ /* 0x000fca00087fe4ff */
[----:B------:R2:W5:Y:S04]  /*0c70*/  LDG.E R11, desc[UR4][R2.64] ;  /* 0x00000004020b7981 */ /* 0x000568000c1e1900 */
.L_x_3492:
[----:B------:R-:W-:Y:S05]  /*0c80*/  BRA.U !UP0, `(.L_x_3493) ;  /* 0x0000000508987547 */ /* 0x000fea000b800000 */
[----:B------:R-:W3:Y:S01]  /*0c90*/  LDC R9, c[0x0][0x4f0] ;  /* 0x00013c00ff097b82 */ /* 0x000ee20000000800 */
[----:B------:R-:W-:Y:S01]  /*0ca0*/  LEA R10, R165, 0xffffffc0, 0x6 ;  /* 0xffffffc0a50a7811 */ /* 0x000fe200078e30ff */
[----:B------:R-:W4:Y:S03]  /*0cb0*/  LDCU.64 UR6, c[0x0][0x4e8] ;  /* 0x00009d00ff0677ac */ /* 0x000f260008000a00 */
[----:B--2---:R-:W-:Y:S01]  /*0cc0*/  IABS R2, R10 ;  /* 0x0000000a00027213 */ /* 0x004fe20000000000 */
[----:B------:R-:W2:Y:S01]  /*0cd0*/  LDCU.64 UR8, c[0x0][0x3a0] ;  /* 0x00007400ff0877ac */ /* 0x000ea20008000a00 */
[----:B------:R-:W1:Y:S01]  /*0ce0*/  LDCU.64 UR14, c[0x0][0x3b8] ;  /* 0x00007700ff0e77ac */ /* 0x000e620008000a00 */
[----:B---3--:R-:W-:-:S04]  /*0cf0*/  IABS R4, R9 ;  /* 0x0000000900047213 */ /* 0x008fc80000000000 */
[----:B------:R-:W3:Y:S08]  /*0d00*/  I2F.RP R5, R4 ;  /* 0x0000000400057306 */ /* 0x000ef00000209400 */
[----:B---3--:R-:W3:Y:S02]  /*0d10*/  MUFU.RCP R14, R5 ;  /* 0x00000005000e7308 */ /* 0x008ee40000001000 */
[----:B---3--:R-:W-:-:S06]  /*0d20*/  IADD3 R14, PT, PT, R14, 0xffffffe, RZ ;  /* 0x0ffffffe0e0e7810 */ /* 0x008fcc0007ffe0ff */
[----:B------:R-:W3:Y:S02]  /*0d30*/  F2I.FTZ.U32.TRUNC.NTZ R15, R14 ;  /* 0x0000000e000f7305 */ /* 0x000ee4000021f000 */
[----:B---3--:R-:W-:Y:S01]  /*0d40*/  IMAD.MOV R3, RZ, RZ, -R15 ;  /* 0x000000ffff037224 */ /* 0x008fe200078e0a0f */
[----:B------:R-:W-:-:S03]  /*0d50*/  MOV R14, RZ ;  /* 0x000000ff000e7202 */ /* 0x000fc60000000f00 */
[----:B------:R-:W-:-:S04]  /*0d60*/  IMAD R3, R3, R4, RZ ;  /* 0x0000000403037224 */ /* 0x000fc800078e02ff */
[----:B------:R-:W-:-:S06]  /*0d70*/  IMAD.HI.U32 R3, R15, R3, R14 ;  /* 0x000000030f037227 */ /* 0x000fcc00078e000e */
[----:B------:R-:W-:-:S04]  /*0d80*/  IMAD.HI.U32 R5, R3, R2, RZ ;  /* 0x0000000203057227 */ /* 0x000fc800078e00ff */
[----:B------:R-:W-:-:S04]  /*0d90*/  IMAD.MOV R3, RZ, RZ, -R5 ;  /* 0x000000ffff037224 */ /* 0x000fc800078e0a05 */
[----:B------:R-:W-:Y:S01]  /*0da0*/  IMAD R3, R4, R3, R2 ;  /* 0x0000000304037224 */ /* 0x000fe200078e0202 */
[----:B------:R-:W-:-:S04]  /*0db0*/  LOP3.LUT R2, R10, R9, RZ, 0x3c, !PT ;  /* 0x000000090a027212 */ /* 0x000fc800078e3cff */
[----:B------:R-:W-:Y:S02]  /*0dc0*/  ISETP.GT.U32.AND P3, PT, R4, R3, PT ;  /* 0x000000030400720c */ /* 0x000fe40003f64070 */
[----:B------:R-:W-:-:S11]  /*0dd0*/  ISETP.GE.AND P1, PT, R2, RZ, PT ;  /* 0x000000ff0200720c */ /* 0x000fd60003f26270 */
[-C--:B------:R-:W-:Y:S01]  /*0de0*/  @!P3 IADD3 R3, PT, PT, R3, -R4.reuse, RZ ;  /* 0x800000040303b210 */ /* 0x080fe20007ffe0ff */
[----:B------:R-:W-:Y:S01]  /*0df0*/  @!P3 VIADD R5, R5, 0x1 ;  /* 0x000000010505b836 */ /* 0x000fe20000000000 */
[----:B------:R-:W-:Y:S02]  /*0e00*/  ISETP.NE.AND P3, PT, R9, RZ, PT ;  /* 0x000000ff0900720c */ /* 0x000fe40003f65270 */
[----:B------:R-:W-:Y:S01]  /*0e10*/  ISETP.GE.U32.AND P0, PT, R3, R4, PT ;  /* 0x000000040300720c */ /* 0x000fe20003f06070 */
[----:B----4-:R-:W-:-:S04]  /*0e20*/  IMAD.WIDE.U32 R2, R13, UR6, RZ ;  /* 0x000000060d027c25 */ /* 0x010fc8000f8e00ff */
[----:B------:R-:W-:Y:S01]  /*0e30*/  IMAD R231, R13, UR7, R3 ;  /* 0x000000070de77c24 */ /* 0x000fe2000f8e0203 */
[----:B------:R-:W3:Y:S01]  /*0e40*/  LDCU.64 UR6, c[0x0][0x3a8] ;  /* 0x00007500ff0677ac */ /* 0x000ee20008000a00 */
[----:B------:R-:W4:Y:S06]  /*0e50*/  LDC R3, c[0x0][0x3e8] ;  /* 0x0000fa00ff037b82 */ /* 0x000f2c0000000800 */
[----:B------:R-:W-:Y:S02]  /*0e60*/  @P0 IADD3 R5, PT, PT, R5, 0x1, RZ ;  /* 0x0000000105050810 */ /* 0x000fe40007ffe0ff */
[----:B------:R-:W-:-:S03]  /*0e70*/  LEA R230, P0, R2, UR12, 0x2 ;  /* 0x0000000c02e67c11 */ /* 0x000fc6000f8010ff */
[----:B------:R-:W-:Y:S01]  /*0e80*/  @!P1 IMAD.MOV R5, RZ, RZ, -R5 ;  /* 0x000000ffff059224 */ /* 0x000fe200078e0a05 */
[----:B------:R-:W-:Y:S02]  /*0e90*/  LEA.HI.X R231, R2, UR13, R231, 0x2, P0 ;  /* 0x0000000d02e77c11 */ /* 0x000fe400080f14e7 */
[----:B------:R-:W-:-:S05]  /*0ea0*/  @!P3 LOP3.LUT R5, RZ, R9, RZ, 0x33, !PT ;  /* 0x00000009ff05b212 */ /* 0x000fca00078e33ff */
[----:B------:R-:W-:-:S06]  /*0eb0*/  IMAD.WIDE R14, R5, 0x4, R230 ;  /* 0x00000004050e7825 */ /* 0x000fcc00078e02e6 */
[----:B------:R2:W3:Y:S01]  /*0ec0*/  LDG.E R14, desc[UR4][R14.64] ;  /* 0x000000040e0e7981 */ /* 0x0004e2000c1e1900 */
[----:B----4-:R-:W-:Y:S01]  /*0ed0*/  IABS R2, R3 ;  /* 0x0000000300027213 */ /* 0x010fe20000000000 */
[----:B------:R-:W-:-:S03]  /*0ee0*/  IMAD.MOV R5, RZ, RZ, -R5 ;  /* 0x000000ffff057224 */ /* 0x000fc600078e0a05 */
[----:B------:R-:W4:Y:S01]  /*0ef0*/  I2F.RP R8, R2 ;  /* 0x0000000200087306 */ /* 0x000f220000209400 */
[----:B------:R-:W-:Y:S01]  /*0f00*/  IMAD R10, R9, R5, R10 ;  /* 0x00000005090a7224 */ /* 0x000fe200078e020a */
[----:B-1----:R-:W-:-:S04]  /*0f10*/  MOV R9, UR15 ;  /* 0x0000000f00097c02 */ /* 0x002fc80008000f00 */
[----:B------:R-:W-:Y:S02]  /*0f20*/  SHF.R.S32.HI R5, RZ, 0x1f, R10 ;  /* 0x0000001fff057819 */ /* 0x000fe4000001140a */
[----:B----4-:R-:W1:Y:S02]  /*0f30*/  MUFU.RCP R16, R8 ;  /* 0x0000000800107308 */ /* 0x010e640000001000 */
[----:B-1----:R-:W-:Y:S01]  /*0f40*/  IADD3 R16, PT, PT, R16, 0xffffffe, RZ ;  /* 0x0ffffffe10107810 */ /* 0x002fe20007ffe0ff */
[----:B------:R-:W-:-:S05]  /*0f50*/  IMAD.U32 R8, RZ, RZ, UR14 ;  /* 0x0000000eff087e24 */ /* 0x000fca000f8e00ff */
[----:B------:R-:W1:Y:S02]  /*0f60*/  F2I.FTZ.U32.TRUNC.NTZ R17, R16 ;  /* 0x0000001000117305 */ /* 0x000e64000021f000 */
[----:B-1----:R-:W-:Y:S01]  /*0f70*/  IMAD.MOV R4, RZ, RZ, -R17 ;  /* 0x000000ffff047224 */ /* 0x002fe200078e0a11 */
[----:B------:R-:W-:-:S03]  /*0f80*/  MOV R16, RZ ;  /* 0x000000ff00107202 */ /* 0x000fc60000000f00 */
[----:B------:R-:W-:Y:S01]  /*0f90*/  IMAD R6, R4, R2, RZ ;  /* 0x0000000204067224 */ /* 0x000fe200078e02ff */
[----:B------:R-:W-:-:S03]  /*0fa0*/  IABS R4, R0 ;  /* 0x0000000000047213 */ /* 0x000fc60000000000 */
[----:B------:R-:W-:-:S04]  /*0fb0*/  IMAD.HI.U32 R17, R17, R6, R16 ;  /* 0x0000000611117227 */ /* 0x000fc800078e0010 */
[----:B------:R-:W-:-:S04]  /*0fc0*/  IMAD.MOV.U32 R6, RZ, RZ, R4 ;  /* 0x000000ffff067224 */ /* 0x000fc800078e0004 */
[----:B------:R-:W-:-:S05]  /*0fd0*/  IMAD.HI.U32 R4, R17, R6, RZ ;  /* 0x0000000611047227 */ /* 0x000fca00078e00ff */
[----:B-----5:R-:W-:-:S05]  /*0fe0*/  IADD3 R11, PT, PT, -R4, RZ, RZ ;  /* 0x000000ff040b7210 */ /* 0x020fca0007ffe1ff */
[----:B--2---:R-:W-:Y:S01]  /*0ff0*/  IMAD R15, R2, R11, R6 ;  /* 0x0000000b020f7224 */ /* 0x004fe200078e0206 */
[----:B------:R-:W-:-:S04]  /*1000*/  LOP3.LUT R6, RZ, R3, RZ, 0x33, !PT ;  /* 0x00000003ff067212 */ /* 0x000fc800078e33ff */
[----:B------:R-:W-:-:S13]  /*1010*/  ISETP.GT.U32.AND P0, PT, R2, R15, PT ;  /* 0x0000000f0200720c */ /* 0x000fda0003f04070 */
[----:B------:R-:W-:Y:S01]  /*1020*/  @!P0 IMAD.IADD R15, R15, 0x1, -R2 ;  /* 0x000000010f0f8824 */ /* 0x000fe200078e0a02 */
[----:B------:R-:W-:-:S04]  /*1030*/  @!P0 IADD3 R4, PT, PT, R4, 0x1, RZ ;  /* 0x0000000104048810 */ /* 0x000fc80007ffe0ff */
[----:B------:R-:W-:Y:S02]  /*1040*/  ISETP.GE.U32.AND P1, PT, R15, R2, PT ;  /* 0x000000020f00720c */ /* 0x000fe40003f26070 */
[----:B------:R-:W-:-:S04]  /*1050*/  LOP3.LUT R2, R0, R3, RZ, 0x3c, !PT ;  /* 0x0000000300027212 */ /* 0x000fc800078e3cff */
[----:B------:R-:W-:-:S07]  /*1060*/  ISETP.GE.AND P0, PT, R2, RZ, PT ;  /* 0x000000ff0200720c */ /* 0x000fce0003f06270 */
[----:B------:R-:W-:Y:S01]  /*1070*/  @P1 VIADD R4, R4, 0x1 ;  /* 0x0000000104041836 */ /* 0x000fe20000000000 */
[----:B------:R-:W-:Y:S02]  /*1080*/  ISETP.NE.AND P1, PT, R3, RZ, PT ;  /* 0x000000ff0300720c */ /* 0x000fe40003f25270 */
[----:B---3--:R-:W-:Y:S01]  /*1090*/  SHF.R.S32.HI R11, RZ, 0x1f, R14 ;  /* 0x0000001fff0b7819 */ /* 0x008fe2000001140e */
[----:B------:R-:W-:-:S04]  /*10a0*/  IMAD.WIDE.U32 R20, R14, UR8, RZ ;  /* 0x000000080e147c25 */ /* 0x000fc8000f8e00ff */
[C---:B------:R-:W-:Y:S02]  /*10b0*/  IMAD R15, R11.reuse, UR8, RZ ;  /* 0x000000080b0f7c24 */ /* 0x040fe4000f8e02ff */
[----:B------:R-:W-:Y:S02]  /*10c0*/  IMAD R11, R11, UR6, RZ ;  /* 0x000000060b0b7c24 */ /* 0x000fe4000f8e02ff */
[C---:B------:R-:W-:Y:S01]  /*10d0*/  IMAD R18, R14.reuse, UR9, R15 ;  /* 0x000000090e127c24 */ /* 0x040fe2000f8e020f */
[----:B------:R-:W1:Y:S01]  /*10e0*/  LDCU.128 UR8, c[0x0][0x3d0] ;  /* 0x00007a00ff0877ac */ /* 0x000e620008000c00 */
[C---:B------:R-:W-:Y:S02]  /*10f0*/  IMAD R16, R14.reuse, UR7, R11 ;  /* 0x000000070e107c24 */ /* 0x040fe4000f8e020b */
[----:B------:R-:W-:Y:S01]  /*1100*/  IMAD.WIDE.U32 R14, R14, UR6, RZ ;  /* 0x000000060e0e7c25 */ /* 0x000fe2000f8e00ff */
[----:B------:R-:W2:Y:S01]  /*1110*/  LDCU.64 UR6, c[0x0][0x3c0] ;  /* 0x00007800ff0677ac */ /* 0x000ea20008000a00 */
[----:B------:R-:W-:-:S02]  /*1120*/  IADD3 R19, PT, PT, R21, R18, RZ ;  /* 0x0000001215137210 */ /* 0x000fc40007ffe0ff */
[----:B------:R-:W-:Y:S01]  /*1130*/  MOV R18, R20 ;  /* 0x0000001400127202 */ /* 0x000fe20000000f00 */
[----:B------:R-:W-:Y:S01]  /*1140*/  IMAD R11, R5, R8, RZ ;  /* 0x00000008050b7224 */ /* 0x000fe200078e02ff */
[----:B------:R-:W-:Y:S02]  /*1150*/  IADD3 R17, PT, PT, R15, R16, RZ ;  /* 0x000000100f117210 */ /* 0x000fe40007ffe0ff */
[----:B------:R-:W-:Y:S01]  /*1160*/  MOV R15, R4 ;  /* 0x00000004000f7202 */ /* 0x000fe20000000f00 */
[C---:B------:R-:W-:Y:S01]  /*1170*/  IMAD R11, R10.reuse, R9, R11 ;  /* 0x000000090a0b7224 */ /* 0x040fe200078e020b */
[----:B------:R-:W-:Y:S01]  /*1180*/  MOV R16, R14 ;  /* 0x0000000e00107202 */ /* 0x000fe20000000f00 */
[----:B------:R-:W-:Y:S01]  /*1190*/  IMAD.WIDE.U32 R18, R10, R8, R18 ;  /* 0x000000080a127225 */ /* 0x000fe200078e0012 */
[----:B------:R-:W-:-:S03]  /*11a0*/  @!P0 IADD3 R15, PT, PT, -R15, RZ, RZ ;  /* 0x000000ff0f0f8210 */ /* 0x000fc60007ffe1ff */
[----:B------:R-:W-:Y:S01]  /*11b0*/  IMAD.IADD R19, R19, 0x1, R11 ;  /* 0x0000000113137824 */ /* 0x000fe200078e020b */
[----:B------:R-:W-:Y:S01]  /*11c0*/  SEL R12, R6, R15, !P1 ;  /* 0x0000000f060c7207 */ /* 0x000fe20004800000 */
[----:B--2---:R-:W-:Y:S01]  /*11d0*/  IMAD.U32 R2, RZ, RZ, UR6 ;  /* 0x00000006ff027e24 */ /* 0x004fe2000f8e00ff */
[----:B------:R-:W-:-:S03]  /*11e0*/  MOV R3, UR7 ;  /* 0x0000000700037c02 */ /* 0x000fc60008000f00 */
[----:B-1----:R-:W-:-:S04]  /*11f0*/  IMAD.WIDE.U32 R18, R12, UR8, R18 ;  /* 0x000000080c127c25 */ /* 0x002fc8000f8e0012 */
[-C--:B------:R-:W-:Y:S02]  /*1200*/  IMAD R5, R5, R2.reuse, RZ ;  /* 0x0000000205057224 */ /* 0x080fe400078e02ff */
[----:B------:R-:W-:-:S04]  /*1210*/  IMAD.WIDE.U32 R16, R10, R2, R16 ;  /* 0x000000020a107225 */ /* 0x000fc800078e0010 */
[----:B------:R-:W-:Y:S01]  /*1220*/  IMAD R5, R10, R3, R5 ;  /* 0x000000030a057224 */ /* 0x000fe200078e0205 */
[----:B------:R-:W-:-:S04]  /*1230*/  SHF.R.S32.HI R10, RZ, 0x1f, R12 ;  /* 0x0000001fff0a7819 */ /* 0x000fc8000001140c */
[----:B------:R-:W-:Y:S01]  /*1240*/  IADD3 R17, PT, PT, R17, R5, RZ ;  /* 0x0000000511117210 */ /* 0x000fe20007ffe0ff */
[C---:B------:R-:W-:Y:S02]  /*1250*/  IMAD R5, R10.reuse, UR8, RZ ;  /* 0x000000080a057c24 */ /* 0x040fe4000f8e02ff */
[----:B------:R-:W-:Y:S02]  /*1260*/  IMAD R11, R10, UR10, RZ ;  /* 0x0000000a0a0b7c24 */ /* 0x000fe4000f8e02ff */
[C---:B------:R-:W-:Y:S02]  /*1270*/  IMAD R5, R12.reuse, UR9, R5 ;  /* 0x000000090c057c24 */ /* 0x040fe4000f8e0205 */
[C---:B------:R-:W-:Y:S02]  /*1280*/  IMAD R11, R12.reuse, UR11, R11 ;  /* 0x0000000b0c0b7c24 */ /* 0x040fe4000f8e020b */
[----:B------:R-:W-:Y:S01]  /*1290*/  IMAD.WIDE.U32 R20, R12, UR10, R16 ;  /* 0x0000000a0c147c25 */ /* 0x000fe2000f8e0010 */
[----:B------:R-:W-:-:S03]  /*12a0*/  IADD3 R14, PT, PT, R19, R5, RZ ;  /* 0x00000005130e7210 */ /* 0x000fc60007ffe0ff */
[----:B------:R-:W-:Y:S01]  /*12b0*/  IMAD.MOV.U32 R16, RZ, RZ, R18 ;  /* 0x000000ffff107224 */ /* 0x000fe200078e0012 */
[----:B------:R-:W-:Y:S02]  /*12c0*/  IADD3 R12, PT, PT, R21, R11, RZ ;  /* 0x0000000b150c7210 */ /* 0x000fe40007ffe0ff */
[----:B------:R-:W-:Y:S01]  /*12d0*/  MOV R18, R20 ;  /* 0x0000001400127202 */ /* 0x000fe20000000f00 */
[----:B------:R-:W-:Y:S06]  /*12e0*/  BRA `(.L_x_3494) ;  /* 0x0000000400587947 */ /* 0x000fec0003800000 */
.L_x_3493:
[----:B------:R-:W-:-:S13]  /*12f0*/  ISETP.NE.AND P0, PT, R5, -0x1, PT ;  /* 0xffffffff0500780c */ /* 0x000fda0003f05270 */
[----:B------:R-:W-:Y:S05]  /*1300*/  @P0 BRA `(.L_x_3495) ;  /* 0x0000000000340947 */ /* 0x000fea0003800000 */
[----:B------:R-:W3:Y:S01]  /*1310*/  LDC.64 R8, c[0x0][0x3b8] ;  /* 0x0000ee00ff087b82 */ /* 0x000ee20000000a00 */
[----:B------:R-:W4:Y:S01]  /*1320*/  LDCU.64 UR6, c[0x0][0x3a0] ;  /* 0x00007400ff0677ac */ /* 0x000f220008000a00 */
[----:B--2---:R-:W-:Y:S02]  /*1330*/  SHF.R.S32.HI R3, RZ, 0x1f, R4 ;  /* 0x0000001fff037819 */ /* 0x004fe40000011404 */
[----:B-----5:R-:W-:-:S05]  /*1340*/  SHF.R.S32.HI R2, RZ, 0x1f, R11 ;  /* 0x0000001fff027819 */ /* 0x020fca000001140b */
[----:B----4-:R-:W-:-:S04]  /*1350*/  IMAD R2, R2, UR6, RZ ;  /* 0x0000000602027c24 */ /* 0x010fc8000f8e02ff */
[----:B------:R-:W-:Y:S02]  /*1360*/  IMAD R2, R11, UR7, R2 ;  /* 0x000000070b027c24 */ /* 0x000fe4000f8e0202 */
[-C--:B---3--:R-:W-:Y:S02]  /*1370*/  IMAD R3, R3, R8.reuse, RZ ;  /* 0x0000000803037224 */ /* 0x088fe400078e02ff */
[----:B------:R-:W-:-:S04]  /*1380*/  IMAD.WIDE.U32 R14, R4, R8, RZ ;  /* 0x00000008040e7225 */ /* 0x000fc800078e00ff */
[----:B------:R-:W-:-:S05]  /*1390*/  IMAD R3, R4, R9, R3 ;  /* 0x0000000904037224 */ /* 0x000fca00078e0203 */
[----:B------:R-:W-:-:S03]  /*13a0*/  IADD3 R15, PT, PT, R15, R3, RZ ;  /* 0x000000030f0f7210 */ /* 0x000fc60007ffe0ff */
[----:B-1----:R-:W-:-:S05]  /*13b0*/  IMAD.WIDE.U32 R16, R11, UR6, R14 ;  /* 0x000000060b107c25 */ /* 0x002fca000f8e000e */
[----:B------:R-:W-:Y:S01]  /*13c0*/  IADD3 R17, PT, PT, R17, R2, RZ ;  /* 0x0000000211117210 */ /* 0x000fe20007ffe0ff */
[----:B------:R-:W-:Y:S05]  /*13d0*/  BRA `(.L_x_3496) ;  /* 0x0000000000187947 */ /* 0x000fea0003800000 */
.L_x_3495:
[----:B------:R-:W1:Y:S01]  /*13e0*/  LDC.64 R8, c[0x0][0x3b8] ;  /* 0x0000ee00ff087b82 */ /* 0x000e620000000a00 */
[----:B--2---:R-:W-:-:S05]  /*13f0*/  IADD3 R2, PT, PT, R4, R5, RZ ;  /* 0x0000000504027210 */ /* 0x004fca0007ffe0ff */
[C---:B-1----:R-:W-:Y:S02]  /*1400*/  IMAD R17, R2.reuse, R9, RZ ;  /* 0x0000000902117224 */ /* 0x042fe400078e02ff */
[----:B------:R-:W-:-:S05]  /*1410*/  IMAD.WIDE.U32 R2, R2, R8, RZ ;  /* 0x0000000802027225 */ /* 0x000fca00078e00ff */
[----:B------:R-:W-:Y:S02]  /*1420*/  IADD3 R17, PT, PT, R3, R17, RZ ;  /* 0x0000001103117210 */ /* 0x000fe40007ffe0ff */
[----:B------:R-:W-:Y:S02]  /*1430*/  MOV R16, R2 ;  /* 0x0000000200107202 */ /* 0x000fe40000000f00 */
.L_x_3496:
[----:B------:R-:W-:Y:S05]  /*1440*/  @P0 BRA `(.L_x_3497) ;  /* 0x0000000000340947 */ /* 0x000fea0003800000 */
[----:B------:R-:W1:Y:S01]  /*1450*/  LDC.64 R2, c[0x0][0x3c0] ;  /* 0x0000f000ff027b82 */ /* 0x000e620000000a00 */
[----:B------:R-:W2:Y:S01]  /*1460*/  LDCU.64 UR6, c[0x0][0x3a8] ;  /* 0x00007500ff0677ac */ /* 0x000ea20008000a00 */
[----:B------:R-:W-:-:S05]  /*1470*/  SHF.R.S32.HI R5, RZ, 0x1f, R4 ;  /* 0x0000001fff057819 */ /* 0x000fca0000011404 */
[-C--:B-1----:R-:W-:Y:S01]  /*1480*/  IMAD R6, R5, R2.reuse, RZ ;  /* 0x0000000205067224 */ /* 0x082fe200078e02ff */
[----:B-----5:R-:W-:Y:S01]  /*1490*/  SHF.R.S32.HI R5, RZ, 0x1f, R11 ;  /* 0x0000001fff057819 */ /* 0x020fe2000001140b */
[----:B------:R-:W-:-:S04]  /*14a0*/  IMAD.WIDE.U32 R14, R4, R2, RZ ;  /* 0x00000002040e7225 */ /* 0x000fc800078e00ff */
[----:B------:R-:W-:Y:S02]  /*14b0*/  IMAD R6, R4, R3, R6 ;  /* 0x0000000304067224 */ /* 0x000fe400078e0206 */
[----:B--2---:R-:W-:-:S03]  /*14c0*/  IMAD R4, R5, UR6, RZ ;  /* 0x0000000605047c24 */ /* 0x004fc6000f8e02ff */
[----:B------:R-:W-:Y:S01]  /*14d0*/  IADD3 R15, PT, PT, R15, R6, RZ ;  /* 0x000000060f0f7210 */ /* 0x000fe20007ffe0ff */
[C---:B------:R-:W-:Y:S02]  /*14e0*/  IMAD R4, R11.reuse, UR7, R4 ;  /* 0x000000070b047c24 */ /* 0x040fe4000f8e0204 */
[----:B------:R-:W-:-:S05]  /*14f0*/  IMAD.WIDE.U32 R18, R11, UR6, R14 ;  /* 0x000000060b127c25 */ /* 0x000fca000f8e000e */
[----:B------:R-:W-:Y:S01]  /*1500*/  IADD3 R19, PT, PT, R19, R4, RZ ;  /* 0x0000000413137210 */ /* 0x000fe20007ffe0ff */
[----:B------:R-:W-:Y:S06]  /*1510*/  BRA `(.L_x_3498) ;  /* 0x0000000000187947 */ /* 0x000fec0003800000 */
.L_x_3497:
[----:B------:R-:W1:Y:S01]  /*1520*/  LDC.64 R2, c[0x0][0x3c0] ;  /* 0x0000f000ff027b82 */ /* 0x000e620000000a00 */
[----:B------:R-:W-:-:S05]  /*1530*/  IADD3 R4, PT, PT, R4, R5, RZ ;  /* 0x0000000504047210 */ /* 0x000fca0007ffe0ff */
[C---:B-1----:R-:W-:Y:S02]  /*1540*/  IMAD R19, R4.reuse, R3, RZ ;  /* 0x0000000304137224 */ /* 0x042fe400078e02ff */
[----:B------:R-:W-:-:S05]  /*1550*/  IMAD.WIDE.U32 R4, R4, R2, RZ ;  /* 0x0000000204047225 */ /* 0x000fca00078e00ff */
[----:B------:R-:W-:Y:S02]  /*1560*/  IADD3 R19, PT, PT, R5, R19, RZ ;  /* 0x0000001305137210 */ /* 0x000fe40007ffe0ff */
[----:B------:R-:W-:-:S07]  /*1570*/  MOV R18, R4 ;  /* 0x0000000400127202 */ /* 0x000fce0000000f00 */
.L_x_3498:
[----:B------:R-:W1:Y:S01]  /*1580*/  LDC R23, c[0x0][0x3e8] ;  /* 0x0000fa00ff177b82 */ /* 0x000e620000000800 */
[----:B------:R-:W-:Y:S02]  /*1590*/  MOV R10, RZ ;  /* 0x000000ff000a7202 */ /* 0x000fe40000000f00 */
[----:B------:R-:W-:Y:S02]  /*15a0*/  CS2R R230, SRZ ;  /* 0x0000000000e67805 */ /* 0x000fe4000001ff00 */
[----:B-1----:R-:W-:-:S04]  /*15b0*/  IABS R5, R23 ;  /* 0x0000001700057213 */ /* 0x002fc80000000000 */
[----:B------:R-:W1:Y:S08]  /*15c0*/  I2F.RP R14, R5 ;  /* 0x00000005000e7306 */ /* 0x000e700000209400 */
[----:B-1----:R-:W1:Y:S02]  /*15d0*/  MUFU.RCP R12, R14 ;  /* 0x0000000e000c7308 */ /* 0x002e640000001000 */
[----:B-1----:R-:W-:Y:S01]  /*15e0*/  IADD3 R12, PT, PT, R12, 0xffffffe, RZ ;  /* 0x0ffffffe0c0c7810 */ /* 0x002fe20007ffe0ff */
[----:B------:R-:W1:Y:S05]  /*15f0*/  LDC.64 R14, c[0x0][0x3d8] ;  /* 0x0000f600ff0e7b82 */ /* 0x000e6a0000000a00 */
[----:B-----5:R-:W2:Y:S02]  /*1600*/  F2I.FTZ.U32.TRUNC.NTZ R11, R12 ;  /* 0x0000000c000b7305 */ /* 0x020ea4000021f000 */
[----:B--2---:R-:W-:-:S04]  /*1610*/  IMAD.MOV R4, RZ, RZ, -R11 ;  /* 0x000000ffff047224 */ /* 0x004fc800078e0a0b */
[----:B------:R-:W-:Y:S01]  /*1620*/  IMAD R6, R4, R5, RZ ;  /* 0x0000000504067224 */ /* 0x000fe200078e02ff */
[----:B------:R-:W-:-:S03]  /*1630*/  IABS R4, R0 ;  /* 0x0000000000047213 */ /* 0x000fc60000000000 */
[----:B------:R-:W-:-:S04]  /*1640*/  IMAD.HI.U32 R11, R11, R6, R10 ;  /* 0x000000060b0b7227 */ /* 0x000fc800078e000a */
[----:B------:R-:W-:-:S04]  /*1650*/  IMAD.MOV.U32 R10, RZ, RZ, R4 ;  /* 0x000000ffff0a7224 */ /* 0x000fc800078e0004 */
[----:B------:R-:W-:-:S05]  /*1660*/  IMAD.HI.U32 R4, R11, R10, RZ ;  /* 0x0000000a0b047227 */ /* 0x000fca00078e00ff */
[----:B------:R-:W-:-:S05]  /*1670*/  IADD3 R6, PT, PT, -R4, RZ, RZ ;  /* 0x000000ff04067210 */ /* 0x000fca0007ffe1ff */
[C---:B------:R-:W-:Y:S02]  /*1680*/  IMAD R6, R5.reuse, R6, R10 ;  /* 0x0000000605067224 */ /* 0x040fe400078e020a */
[----:B------:R-:W2:Y:S03]  /*1690*/  LDC.64 R10, c[0x0][0x3d0] ;  /* 0x0000f400ff0a7b82 */ /* 0x000ea60000000a00 */
[----:B------:R-:W-:-:S13]  /*16a0*/  ISETP.GT.U32.AND P0, PT, R5, R6, PT ;  /* 0x000000060500720c */ /* 0x000fda0003f04070 */
[----:B------:R-:W-:Y:S01]  /*16b0*/  @!P0 IMAD.IADD R6, R6, 0x1, -R5 ;  /* 0x0000000106068824 */ /* 0x000fe200078e0a05 */
[----:B------:R-:W-:-:S04]  /*16c0*/  @!P0 IADD3 R4, PT, PT, R4, 0x1, RZ ;  /* 0x0000000104048810 */ /* 0x000fc80007ffe0ff */
[----:B------:R-:W-:Y:S02]  /*16d0*/  ISETP.GE.U32.AND P1, PT, R6, R5, PT ;  /* 0x000000050600720c */ /* 0x000fe40003f26070 */
[-C--:B------:R-:W-:Y:S02]  /*16e0*/  LOP3.LUT R5, R0, R23.reuse, RZ, 0x3c, !PT ;  /* 0x0000001700057212 */ /* 0x080fe400078e3cff */
[----:B------:R-:W-:Y:S02]  /*16f0*/  LOP3.LUT R6, RZ, R23, RZ, 0x33, !PT ;  /* 0x00000017ff067212 */ /* 0x000fe400078e33ff */
[----:B------:R-:W-:Y:S02]  /*1700*/  ISETP.GE.AND P0, PT, R5, RZ, PT ;  /* 0x000000ff0500720c */ /* 0x000fe40003f06270 */
[----:B------:R-:W-:-:S05]  /*1710*/  LEA R5, R165, 0xffffffc0, 0x6 ;  /* 0xffffffc0a5057811 */ /* 0x000fca00078e30ff */
[----:B------:R-:W-:Y:S01]  /*1720*/  @P1 VIADD R4, R4, 0x1 ;  /* 0x0000000104041836 */ /* 0x000fe20000000000 */
[----:B------:R-:W-:Y:S01]  /*1730*/  ISETP.NE.AND P1, PT, R23, RZ, PT ;  /* 0x000000ff1700720c */ /* 0x000fe20003f25270 */
[----:B------:R-:W-:-:S03]  /*1740*/  IMAD.WIDE.U32 R18, R5, R2, R18 ;  /* 0x0000000205127225 */ /* 0x000fc600078e0012 */
[----:B------:R-:W-:Y:S01]  /*1750*/  MOV R21, R4 ;  /* 0x0000000400157202 */ /* 0x000fe20000000f00 */
[----:B------:R-:W-:-:S03]  /*1760*/  IMAD R19, R5, R3, R19 ;  /* 0x0000000305137224 */ /* 0x000fc600078e0213 */
[----:B------:R-:W-:-:S04]  /*1770*/  @!P0 IADD3 R21, PT, PT, -R21, RZ, RZ ;  /* 0x000000ff15158210 */ /* 0x000fc80007ffe1ff */
[----:B------:R-:W-:Y:S01]  /*1780*/  SEL R12, R6, R21, !P1 ;  /* 0x00000015060c7207 */ /* 0x000fe20004800000 */
[----:B------:R-:W-:-:S03]  /*1790*/  IMAD.WIDE.U32 R20, R5, R8, R16 ;  /* 0x0000000805147225 */ /* 0x000fc600078e0010 */
[----:B------:R-:W-:Y:S01]  /*17a0*/  SHF.R.S32.HI R17, RZ, 0x1f, R12 ;  /* 0x0000001fff117819 */ /* 0x000fe2000001140c */
[----:B------:R-:W-:Y:S02]  /*17b0*/  IMAD R21, R5, R9, R21 ;  /* 0x0000000905157224 */ /* 0x000fe400078e0215 */
[----:B-1----:R-:W-:-:S04]  /*17c0*/  IMAD.WIDE.U32 R18, R12, R14, R18 ;  /* 0x0000000e0c127225 */ /* 0x002fc800078e0012 */
[C---:B------:R-:W-:Y:S02]  /*17d0*/  IMAD R5, R17.reuse, R14, RZ ;  /* 0x0000000e11057224 */ /* 0x040fe400078e02ff */
[-C--:B--2---:R-:W-:Y:S02]  /*17e0*/  IMAD R17, R17, R10.reuse, RZ ;  /* 0x0000000a11117224 */ /* 0x084fe400078e02ff */
[----:B------:R-:W-:-:S04]  /*17f0*/  IMAD.WIDE.U32 R20, R12, R10, R20 ;  /* 0x0000000a0c147225 */ /* 0x000fc800078e0014 */
[C---:B------:R-:W-:Y:S01]  /*1800*/  IMAD R11, R12.reuse, R11, R17 ;  /* 0x0000000b0c0b7224 */ /* 0x040fe200078e0211 */
[----:B------:R-:W-:Y:S01]  /*1810*/  MOV R16, R20 ;  /* 0x0000001400107202 */ /* 0x000fe20000000f00 */
[----:B------:R-:W-:-:S03]  /*1820*/  IMAD R5, R12, R15, R5 ;  /* 0x0000000f0c057224 */ /* 0x000fc600078e0205 */
[----:B------:R-:W-:Y:S01]  /*1830*/  IADD3 R14, PT, PT, R21, R11, RZ ;  /* 0x0000000b150e7210 */ /* 0x000fe20007ffe0ff */
[----:B------:R-:W-:-:S07]  /*1840*/  IMAD.IADD R12, R19, 0x1, R5 ;  /* 0x00000001130c7824 */ /* 0x000fce00078e0205 */
.L_x_3494:
[----:B------:R-:W-:Y:S01]  /*1850*/  IMAD.MOV.U32 R5, RZ, RZ, RZ ;  /* 0x000000ffff057224 */ /* 0x000fe200078e00ff */
[----:B------:R-:W1:Y:S01]  /*1860*/  LDC.64 R104, c[0x0][0x3b0] ;  /* 0x0000ec00ff687b82 */ /* 0x000e620000000a00 */
[----:B------:R-:W-:Y:S01]  /*1870*/  IMAD.SHL.U32 R74, R63, 0x8, RZ ;  /* 0x000000083f4a7824 */ /* 0x000fe200078e00ff */
[----:B------:R-:W2:Y:S03]  /*1880*/  LDCU.64 UR6, c[0x0][0x3c8] ;  /* 0x00007900ff0677ac */ /* 0x000ea60008000a00 */
[----:B------:R3:W5:Y:S01]  /*1890*/  @P2 LDG.E R5, desc[UR4][R108.64] ;  /* 0x000000046c052981 */ /* 0x000762000c1e1900 */
[----:B------:R-:W-:Y:S01]  /*18a0*/  ISETP.NE.AND P2, PT, R228, -0x1, PT ;  /* 0xffffffffe400780c */ /* 0x000fe20003f45270 */
[----:B------:R-:W-:Y:S01]  /*18b0*/  IMAD.MOV.U32 R107, RZ, RZ, RZ ;  /* 0x000000ffff6b7224 */ /* 0x000fe200078e00ff */
[----:B------:R-:W-:Y:S01]  /*18c0*/  SHF.R.U32.HI R106, RZ, 0x3, R63 ;  /* 0x00000003ff6a7819 */ /* 0x000fe2000001163f */
[----:B------:R-:W4:Y:S01]  /*18d0*/  LDCU.64 UR8, c[0x0][0x388] ;  /* 0x00007100ff0877ac */ /* 0x000f220008000a00 */
[----:B------:R-:W-:Y:S01]  /*18e0*/  SHF.L.U64.HI R61, R2, 0x4, R3 ;  /* 0x00000004023d7819 */ /* 0x000fe20000010203 */
[----:B------:R-:W-:Y:S01]  /*18f0*/  IMAD.SHL.U32 R166, R165, 0x40, RZ ;  /* 0x00000040a5a67824 */ /* 0x000fe200078e00ff */
[C---:B------:R-:W-:Y:S01]  /*1900*/  SHF.L.U64.HI R60, R8.reuse, 0x4, R9 ;  /* 0x00000004083c7819 */ /* 0x040fe20000010209 */
[----:B------:R-:W-:-:S02]  /*1910*/  IMAD.SHL.U32 R59, R8, 0x10, RZ ;  /* 0x00000010083b7824 */ /* 0x000fc400078e00ff */
[----:B------:R-:W-:Y:S02]  /*1920*/  IMAD.SHL.U32 R62, R2, 0x10, RZ ;  /* 0x00000010023e7824 */ /* 0x000fe400078e00ff */
[----:B------:R-:W-:Y:S02]  /*1930*/  VIADD R58, R166, 0xffffffc0 ;  /* 0xffffffc0a63a7836 */ /* 0x000fe40000000000 */
[----:B------:R-:W2:Y:S01]  /*1940*/  @!P2 LDC.64 R10, c[0x0][0x398] ;  /* 0x0000e600ff0aab82 */ /* 0x000ea20000000a00 */
[----:B-1----:R-:W-:-:S04]  /*1950*/  @P2 IMAD.WIDE.U32 R22, R228, R104, RZ ;  /* 0x00000068e4162225 */ /* 0x002fc800078e00ff */
[----:B--2---:R-:W-:-:S04]  /*1960*/  @!P2 IMAD.WIDE.U32 R20, R13, R10, RZ ;  /* 0x0000000a0d14a225 */ /* 0x004fc800078e00ff */
[----:B------:R-:W-:Y:S01]  /*1970*/  @!P2 IMAD.MOV.U32 R10, RZ, RZ, R20 ;  /* 0x000000ffff0aa224 */ /* 0x000fe200078e0014 */
[----:B------:R-:W-:Y:S01]  /*1980*/  LOP3.LUT R20, R74, 0x38, RZ, 0xc0, !PT ;  /* 0x000000384a147812 */ /* 0x000fe200078ec0ff */
[----:B------:R-:W-:Y:S01]  /*1990*/  @!P2 IMAD R11, R13, R11, R21 ;  /* 0x0000000b0d0ba224 */ /* 0x000fe200078e0215 */
[----:B------:R-:W-:Y:S01]  /*19a0*/  @P2 MOV R10, R22 ;  /* 0x00000016000a2202 */ /* 0x000fe20000000f00 */
[----:B------:R-:W-:Y:S01]  /*19b0*/  @P2 IMAD R11, R228, R105, R23 ;  /* 0x00000069e40b2224 */ /* 0x000fe200078e0217 */
[C---:B------:R-:W-:Y:S02]  /*19c0*/  IADD3 R22, P3, PT, R20.reuse, R16, RZ ;  /* 0x0000001014167210 */ /* 0x040fe40007f7e0ff */
[----:B------:R-:W-:Y:S02]  /*19d0*/  IADD3 R10, P2, PT, R20, R10, RZ ;  /* 0x0000000a140a7210 */ /* 0x000fe40007f5e0ff */
[----:B------:R-:W-:Y:S01]  /*19e0*/  IADD3.X R23, PT, PT, RZ, R14, RZ, P3, !PT ;  /* 0x0000000eff177210 */ /* 0x000fe20001ffe4ff */
[----:B------:R-:W-:-:S02]  /*19f0*/  IMAD.WIDE.U32 R14, R7, 0x40, R106 ;  /* 0x00000040070e7825 */ /* 0x000fc400078e006a */
[----:B------:R-:W1:Y:S02]  /*1a00*/  LDC R7, c[0x0][0x450] ;  /* 0x00011400ff077b82 */ /* 0x000e640000000800 */
[----:B------:R-:W-:Y:S01]  /*1a10*/  IMAD.X R11, RZ, RZ, R11, P2 ;  /* 0x000000ffff0b7224 */ /* 0x000fe200010e060b */
[----:B------:R-:W-:Y:S01]  /*1a20*/  IADD3 R16, P2, PT, R20, R18, RZ ;  /* 0x0000001214107210 */ /* 0x000fe20007f5e0ff */
[----:B------:R-:W-:-:S04]  /*1a30*/  IMAD.WIDE.U32 R18, R106, R8, R22 ;  /* 0x000000086a127225 */ /* 0x000fc800078e0016 */
[----:B------:R-:W-:-:S04]  /*1a40*/  IMAD.WIDE.U32 R10, R0, UR6, R10 ;  /* 0x00000006000a7c25 */ /* 0x000fc8000f8e000a */
[----:B------:R-:W-:Y:S01]  /*1a50*/  IMAD R11, R0, UR7, R11 ;  /* 0x00000007000b7c24 */ /* 0x000fe2000f8e020b */
[----:B------:R-:W2:Y:S01]  /*1a60*/  LDCU.64 UR6, c[0x0][0x390] ;  /* 0x00007200ff0677ac */ /* 0x000ea20008000a00 */
[----:B------:R-:W-:Y:S02]  /*1a70*/  IMAD.X R17, RZ, RZ, R12, P2 ;  /* 0x000000ffff117224 */ /* 0x000fe400010e060c */
[----:B------:R-:W-:Y:S02]  /*1a80*/  IMAD R0, R15, R104, RZ ;  /* 0x000000680f007224 */ /* 0x000fe400078e02ff */
[----:B------:R-:W-:-:S04]  /*1a90*/  IMAD.WIDE.U32 R16, R106, R2, R16 ;  /* 0x000000026a107225 */ /* 0x000fc800078e0010 */
[----:B------:R-:W-:Y:S01]  /*1aa0*/  IMAD R77, R106, R3, R17 ;  /* 0x000000036a4d7224 */ /* 0x000fe200078e0211 */
[----:B------:R-:W-:Y:S01]  /*1ab0*/  SHF.R.S32.HI R3, RZ, 0x1f, R68 ;  /* 0x0000001fff037819 */ /* 0x000fe20000011444 */
[----:B------:R-:W-:Y:S01]  /*1ac0*/  IMAD R67, R14, R105, R0 ;  /* 0x000000690e437224 */ /* 0x000fe200078e0200 */
[----:B------:R-:W-:Y:S01]  /*1ad0*/  SHF.L.U32 R76, R16, 0x1, RZ ;  /* 0x00000001104c7819 */ /* 0x000fe200000006ff */
[----:B------:R-:W-:Y:S01]  /*1ae0*/  IMAD R79, R106, R9, R19 ;  /* 0x000000096a4f7224 */ /* 0x000fe200078e0213 */
[----:B------:R-:W-:Y:S01]  /*1af0*/  LEA.HI R0, R3, R68, RZ, 0x6 ;  /* 0x0000004403007211 */ /* 0x000fe200078f30ff */
[----:B------:R-:W-:Y:S01]  /*1b00*/  IMAD.SHL.U32 R78, R18, 0x2, RZ ;  /* 0x00000002124e7824 */ /* 0x000fe200078e00ff */
[----:B------:R-:W-:Y:S01]  /*1b10*/  SHF.L.U64.HI R77, R16, 0x1, R77 ;  /* 0x00000001104d7819 */ /* 0x000fe2000001024d */
[----:B------:R-:W-:Y:S01]  /*1b20*/  IMAD.WIDE.U32 R104, R14, R104, R10 ;  /* 0x000000680e687225 */ /* 0x000fe200078e000a */
[----:B--2---:R-:W-:Y:S02]  /*1b30*/  IADD3 R76, P2, PT, R76, UR6, RZ ;  /* 0x000000064c4c7c10 */ /* 0x004fe4000ff5e0ff */
[----:B------:R-:W-:Y:S01]  /*1b40*/  SHF.R.S32.HI R0, RZ, 0x6, R0 ;  /* 0x00000006ff007819 */ /* 0x000fe20000011400 */
[----:B------:R-:W-:Y:S01]  /*1b50*/  IMAD.IADD R67, R105, 0x1, R67 ;  /* 0x0000000169437824 */ /* 0x000fe200078e0243 */
[----:B------:R-:W-:-:S02]  /*1b60*/  IADD3.X R77, PT, PT, R77, UR7, RZ, P2, !PT ;  /* 0x000000074d4d7c10 */ /* 0x000fc400097fe4ff */
[----:B------:R-:W-:Y:S02]  /*1b70*/  ISETP.GE.AND P2, PT, R0, R165, PT ;  /* 0x000000a50000720c */ /* 0x000fe40003f46270 */
[----:B------:R-:W-:Y:S01]  /*1b80*/  SHF.L.U32 R9, R63, 0x6, RZ ;  /* 0x000000063f097819 */ /* 0x000fe200000006ff */
[----:B------:R-:W-:Y:S01]  /*1b90*/  IMAD.MOV.U32 R233, RZ, RZ, R77 ;  /* 0x000000ffffe97224 */ /* 0x000fe200078e004d */
[----:B------:R-:W-:Y:S02]  /*1ba0*/  SHF.L.U64.HI R79, R18, 0x1, R79 ;  /* 0x00000001124f7819 */ /* 0x000fe4000001024f */
[----:B----4-:R-:W-:Y:S02]  /*1bb0*/  IADD3 R78, P3, PT, R78, UR8, RZ ;  /* 0x000000084e4e7c10 */ /* 0x010fe4000ff7e0ff */
[----:B------:R-:W-:Y:S02]  /*1bc0*/  LOP3.LUT R9, R9, 0x1c0, RZ, 0xc0, !PT ;  /* 0x000001c009097812 */ /* 0x000fe400078ec0ff */
[----:B------:R-:W-:-:S02]  /*1bd0*/  IADD3.X R79, PT, PT, R79, UR9, RZ, P3, !PT ;  /* 0x000000094f4f7c10 */ /* 0x000fc40009ffe4ff */
[----:B------:R-:W-:Y:S02]  /*1be0*/  SHF.R.U32.HI R3, RZ, 0x1, R63 ;  /* 0x00000001ff037819 */ /* 0x000fe4000001163f */
[----:B-1----:R-:W-:Y:S01]  /*1bf0*/  LEA.HI R69, R7, R7, RZ, 0x1 ;  /* 0x0000000707457211 */ /* 0x002fe200078f08ff */
[----:B------:R-:W-:Y:S01]  /*1c00*/  IMAD.MOV.U32 R227, RZ, RZ, R79 ;  /* 0x000000ffffe37224 */ /* 0x000fe200078e004f */
[----:B------:R-:W-:Y:S02]  /*1c10*/  LOP3.LUT R66, R9, 0x38, R74, 0xf8, !PT ;  /* 0x0000003809427812 */ /* 0x000fe400078ef84a */
[----:B------:R-:W-:Y:S02]  /*1c20*/  SHF.R.S32.HI R69, RZ, 0x1, R69 ;  /* 0x00000001ff457819 */ /* 0x000fe40000011445 */
[----:B------:R-:W-:Y:S02]  /*1c30*/  LOP3.LUT R64, R66, 0x8, R3, 0x78, !PT ;  /* 0x0000000842407812 */ /* 0x000fe400078e7803 */
[----:B------:R-:W-:-:S02]  /*1c40*/  MOV R226, R78 ;  /* 0x0000004e00e27202 */ /* 0x000fc40000000f00 */
[----:B------:R-:W-:Y:S01]  /*1c50*/  MOV R232, R76 ;  /* 0x0000004c00e87202 */ /* 0x000fe20000000f00 */
[----:B---3--:R-:W-:Y:S06]  /*1c60*/  @P2 BRA `(.L_x_3499) ;  /* 0x0000009800c82947 */ /* 0x008fec0003800000 */
[----:B------:R-:W1:Y:S01]  /*1c70*/  LDC.64 R2, c[0x0][0x4a0] ;  /* 0x00012800ff027b82 */ /* 0x000e620000000a00 */
[----:B------:R-:W2:Y:S01]  /*1c80*/  LDCU.128 UR8, c[0x0][0x490] ;  /* 0x00009200ff0877ac */ /* 0x000ea20008000c00 */
[----:B------:R-:W-:Y:S01]  /*1c90*/  IMAD.MOV.U32 R21, RZ, RZ, RZ ;  /* 0x000000ffff157224 */ /* 0x000fe200078e00ff */
[----:B------:R-:W-:Y:S01]  /*1ca0*/  VIMNMX R75, PT, PT, RZ, R0, !PT ;  /* 0x00000000ff4b7248 */ /* 0x000fe20007fe0100 */
[----:B------:R-:W-:Y:S01]  /*1cb0*/  @!P0 IMAD.MOV R4, RZ, RZ, -R4 ;  /* 0x000000ffff048224 */ /* 0x000fe200078e0a04 */
[----:B------:R-:W3:Y:S01]  /*1cc0*/  LDCU.128 UR12, c[0x0][0x4c0] ;  /* 0x00009800ff0c77ac */ /* 0x000ee20008000c00 */
[C---:B------:R-:W-:Y:S01]  /*1cd0*/  IMAD R99, R69.reuse, 0x30, RZ ;  /* 0x0000003045637824 */ /* 0x040fe200078e02ff */
[C---:B------:R-:W-:Y:S01]  /*1ce0*/  SHF.L.U32 R101, R69.reuse, 0x4, RZ ;  /* 0x0000000445657819 */ /* 0x040fe200000006ff */
[----:B------:R-:W4:Y:S01]  /*1cf0*/  LDC.64 R92, c[0x0][0x4a8] ;  /* 0x00012a00ff5c7b82 */ /* 0x000f220000000a00 */
[----:B------:R-:W2:Y:S01]  /*1d00*/  LDCU.128 UR16, c[0x0][0x4b0] ;  /* 0x00009600ff1077ac */ /* 0x000ea20008000c00 */
[----:B------:R-:W-:Y:S01]  /*1d10*/  SEL R6, R6, R4, !P1 ;  /* 0x0000000406067207 */ /* 0x000fe20004800000 */
[----:B-----5:R-:W-:Y:S01]  /*1d20*/  IMAD.IADD R4, R58, 0x1, R5 ;  /* 0x000000013a047824 */ /* 0x020fe200078e0205 */
[----:B------:R-:W-:Y:S01]  /*1d30*/  SHF.R.S32.HI R5, RZ, 0x1f, R68 ;  /* 0x0000001fff057819 */ /* 0x000fe20000011444 */
[----:B------:R-:W4:Y:S01]  /*1d40*/  LDCU.64 UR6, c[0x0][0x488] ;  /* 0x00009100ff0677ac */ /* 0x000f220008000a00 */
[----:B------:R-:W-:Y:S01]  /*1d50*/  SHF.R.S32.HI R7, RZ, 0x1f, R6 ;  /* 0x0000001fff077819 */ /* 0x000fe20000011406 */
[-C--:B------:R-:W-:Y:S01]  /*1d60*/  IMAD R11, R4, R69.reuse, RZ ;  /* 0x00000045040b7224 */ /* 0x080fe200078e02ff */
[C---:B------:R-:W-:Y:S01]  /*1d70*/  IADD3 R71, PT, PT, R106.reuse, 0x30, RZ ;  /* 0x000000306a477810 */ /* 0x040fe20007ffe0ff */
[--C-:B------:R-:W-:Y:S01]  /*1d80*/  IMAD R4, R106, R69, R20.reuse ;  /* 0x000000456a047224 */ /* 0x100fe200078e0214 */
[C---:B------:R-:W-:Y:S01]  /*1d90*/  LOP3.LUT R19, R20.reuse, 0x40, RZ, 0xfc, !PT ;  /* 0x0000004014137812 */ /* 0x040fe200078efcff */
[----:B------:R-:W-:Y:S01]  /*1da0*/  IMAD.SHL.U32 R97, R69, 0x20, RZ ;  /* 0x0000002045617824 */ /* 0x000fe200078e00ff */
[----:B------:R-:W-:Y:S01]  /*1db0*/  LOP3.LUT R18, R20, 0x80, RZ, 0xfc, !PT ;  /* 0x0000008014127812 */ /* 0x000fe200078efcff */
[----:B------:R-:W-:Y:S01]  /*1dc0*/  VIADD R73, R106, 0x10 ;  /* 0x000000106a497836 */ /* 0x000fe20000000000 */
[----:B------:R-:W-:Y:S01]  /*1dd0*/  IADD3 R82, P1, PT, R11, R4, RZ ;  /* 0x000000040b527210 */ /* 0x000fe20007f3e0ff */
[----:B---3--:R-:W-:Y:S01]  /*1de0*/  IMAD R9, R7, UR12, RZ ;  /* 0x0000000c07097c24 */ /* 0x008fe2000f8e02ff */
[----:B------:R-:W-:Y:S01]  /*1df0*/  LOP3.LUT R17, R20, 0xc0, RZ, 0xfc, !PT ;  /* 0x000000c014117812 */ /* 0x000fe200078efcff */
[C---:B-1----:R-:W-:Y:S01]  /*1e00*/  IMAD.WIDE.U32 R14, R13.reuse, R2, R20 ;  /* 0x000000020d0e7225 */ /* 0x042fe200078e0014 */
[----:B------:R-:W-:Y:S01]  /*1e10*/  MOV R94, R165 ;  /* 0x000000a5005e7202 */ /* 0x000fe20000000f00 */
[----:B--2---:R-:W-:Y:S01]  /*1e20*/  USHF.L.U32 UR20, UR16, 0x6, URZ ;  /* 0x0000000610147899 */ /* 0x004fe200080006ff */
[----:B------:R-:W-:Y:S01]  /*1e30*/  SHF.R.S32.HI R90, RZ, 0x1f, R97 ;  /* 0x0000001fff5a7819 */ /* 0x000fe20000011461 */
[C---:B------:R-:W-:Y:S01]  /*1e40*/  IMAD R15, R13.reuse, R3, R15 ;  /* 0x000000030d0f7224 */ /* 0x040fe200078e020f */
[----:B------:R-:W-:Y:S01]  /*1e50*/  SHF.R.S32.HI R88, RZ, 0x1f, R99 ;  /* 0x0000001fff587819 */ /* 0x000fe20000011463 */
[----:B------:R-:W-:-:S04]  /*1e60*/  IMAD.WIDE.U32 R2, R13, UR10, R20 ;  /* 0x0000000a0d027c25 */ /* 0x000fc8000f8e0014 */
[----:B------:R-:W-:Y:S01]  /*1e70*/  IMAD.MOV.U32 R12, RZ, RZ, R2 ;  /* 0x000000ffff0c7224 */ /* 0x000fe200078e0002 */
[----:B------:R-:W-:Y:S01]  /*1e80*/  SHF.L.U32 R2, R63, 0x2, RZ ;  /* 0x000000023f027819 */ /* 0x000fe200000006ff */
[----:B------:R-:W-:Y:S01]  /*1e90*/  IMAD R13, R13, UR11, R3 ;  /* 0x0000000b0d0d7c24 */ /* 0x000fe2000f8e0203 */
[----:B------:R-:W1:Y:S01]  /*1ea0*/  LDCU.64 UR10, c[0x0][0x4d0] ;  /* 0x00009a00ff0a77ac */ /* 0x000e620008000a00 */
[----:B------:R-:W-:Y:S01]  /*1eb0*/  IMAD R10, R6, UR13, R9 ;  /* 0x0000000d060a7c24 */ /* 0x000fe2000f8e0209 */
[----:B------:R-:W-:Y:S01]  /*1ec0*/  LOP3.LUT R2, R2, 0x1c, RZ, 0xc0, !PT ;  /* 0x0000001c02027812 */ /* 0x000fe200078ec0ff */
[----:B----4-:R-:W-:Y:S01]  /*1ed0*/  IMAD.WIDE.U32 R12, R58, R92, R12 ;  /* 0x0000005c3a0c7225 */ /* 0x010fe200078e000c */
[----:B------:R-:W-:Y:S02]  /*1ee0*/  SHF.R.S32.HI R9, RZ, 0x1f, R11 ;  /* 0x0000001fff097819 */ /* 0x000fe4000001140b */
[----:B------:R-:W-:Y:S01]  /*1ef0*/  IADD3 R3, P0, PT, -R68, R106, RZ ;  /* 0x0000006a44037210 */ /* 0x000fe20007f1e1ff */
[----:B------:R-:W-:Y:S01]  /*1f00*/  IMAD R2, R106, R69, R2 ;  /* 0x000000456a027224 */ /* 0x000fe200078e0202 */
[----:B------:R-:W-:Y:S01]  /*1f10*/  LEA.HI.X.SX32 R83, R4, R9, 0x1, P1 ;  /* 0x0000000904537211 */ /* 0x000fe200008f0eff */
[----:B------:R-:W-:Y:S01]  /*1f20*/  IMAD.WIDE.U32 R14, R58, UR16, R14 ;  /* 0x000000103a0e7c25 */ /* 0x000fe2000f8e000e */
[----:B------:R-:W-:-:S02]  /*1f30*/  IADD3.X R5, PT, PT, RZ, ~R5, RZ, P0, !PT ;  /* 0x80000005ff057210 */ /* 0x000fc400007fe4ff */
[----:B------:R-:W-:Y:S01]  /*1f40*/  IADD3 R52, P2, PT, R11, R2, RZ ;  /* 0x000000020b347210 */ /* 0x000fe20007f5e0ff */
[----:B------:R-:W-:Y:S01]  /*1f50*/  IMAD R13, R58, R93, R13 ;  /* 0x0000005d3a0d7224 */ /* 0x000fe200078e020d */
[----:B------:R-:W-:Y:S01]  /*1f60*/  SHF.L.U64.HI R83, R82, 0x1, R83 ;  /* 0x0000000152537819 */ /* 0x000fe20000010253 */
[----:B------:R-:W-:Y:S01]  /*1f70*/  IMAD R7, R7, UR18, RZ ;  /* 0x0000001207077c24 */ /* 0x000fe2000f8e02ff */
[----:B------:R-:W-:Y:S01]  /*1f80*/  LEA.HI.X.SX32 R9, R2, R9, 0x1, P2 ;  /* 0x0000000902097211 */ /* 0x000fe200010f0eff */
[----:B------:R-:W-:Y:S01]  /*1f90*/  IMAD R15, R58, UR17, R15 ;  /* 0x000000113a0f7c24 */ /* 0x000fe2000f8e020f */
[----:B------:R-:W-:Y:S01]  /*1fa0*/  SHF.L.U32 R82, R82, 0x1, RZ ;  /* 0x0000000152527819 */ /* 0x000fe200000006ff */
[C---:B------:R-:W-:Y:S02]  /*1fb0*/  IMAD R2, R6.reuse, UR19, R7 ;  /* 0x0000001306027c24 */ /* 0x040fe4000f8e0207 */
[----:B------:R-:W-:Y:S01]  /*1fc0*/  IMAD.WIDE.U32 R12, R6, UR18, R12 ;  /* 0x00000012060c7c25 */ /* 0x000fe2000f8e000c */
[----:B------:R-:W-:Y:S01]  /*1fd0*/  UMOV UR18, URZ ;  /* 0x000000ff00127c82 */ /* 0x000fe20008000000 */
[----:B------:R-:W-:-:S02]  /*1fe0*/  IADD3 R84, P1, PT, R82, UR14, RZ ;  /* 0x0000000e52547c10 */ /* 0x000fc4000ff3e0ff */
[----:B------:R-:W-:Y:S01]  /*1ff0*/  IMAD.WIDE.U32 R14, R6, UR12, R14 ;  /* 0x0000000c060e7c25 */ /* 0x000fe2000f8e000e */
[----:B------:R-:W2:Y:S01]  /*2000*/  LDCU.64 UR12, c[0x0][0x4e0] ;  /* 0x00009c00ff0c77ac */ /* 0x000ea20008000a00 */
[----:B------:R-:W-:Y:S02]  /*2010*/  IADD3.X R85, PT, PT, R83, UR15, RZ, P1, !PT ;  /* 0x0000000f53557c10 */ /* 0x000fe40008ffe4ff */
[----:B------:R-:W-:Y:S01]  /*2020*/  IMAD.IADD R13, R13, 0x1, R2 ;  /* 0x000000010d0d7824 */ /* 0x000fe200078e0202 */
[C---:B------:R-:W-:Y:S01]  /*2030*/  SHF.L.U64.HI R2, R52.reuse, 0x1, R9 ;  /* 0x0000000134027819 */ /* 0x040fe20000010209 */
[----:B------:R-:W-:Y:S01]  /*2040*/  IMAD.SHL.U32 R52, R52, 0x2, RZ ;  /* 0x0000000234347824 */ /* 0x000fe200078e00ff */
[----:B-1----:R-:W-:Y:S01]  /*2050*/  IADD3 R82, P1, PT, R82, UR10, RZ ;  /* 0x0000000a52527c10 */ /* 0x002fe2000ff3e0ff */
[----:B------:R-:W-:Y:S02]  /*2060*/  IMAD.IADD R11, R15, 0x1, R10 ;  /* 0x000000010f0b7824 */ /* 0x000fe400078e020a */
[----:B------:R-:W-:Y:S01]  /*2070*/  IMAD.MOV.U32 R10, RZ, RZ, R14 ;  /* 0x000000ffff0a7224 */ /* 0x000fe200078e000e */
[----:B------:R-:W-:Y:S01]  /*2080*/  IADD3 R24, P0, PT, R52, UR14, RZ ;  /* 0x0000000e34187c10 */ /* 0x000fe2000ff1e0ff */
[----:B------:R-:W-:Y:S01]  /*2090*/  IMAD R4, R5, UR16, RZ ;  /* 0x0000001005047c24 */ /* 0x000fe2000f8e02ff */
[----:B------:R-:W-:Y:S01]  /*20a0*/  IADD3.X R83, PT, PT, R83, UR11, RZ, P1, !PT ;  /* 0x0000000b53537c10 */ /* 0x000fe20008ffe4ff */
[----:B------:R-:W-:Y:S01]  /*20b0*/  IMAD.WIDE.U32 R6, R3, UR16, R10 ;  /* 0x0000001003067c25 */ /* 0x000fe2000f8e000a */
[----:B------:R-:W1:Y:S01]  /*20c0*/  LDCU UR16, c[0x0][0x450] ;  /* 0x00008a00ff1077ac */ /* 0x000e620008000800 */
[----:B------:R-:W-:-:S02]  /*20d0*/  IADD3.X R25, PT, PT, R2, UR15, RZ, P0, !PT ;  /* 0x0000000f02197c10 */ /* 0x000fc400087fe4ff */
[----:B------:R-:W-:Y:S01]  /*20e0*/  IMAD R81, R3, UR17, R4 ;  /* 0x0000001103517c24 */ /* 0x000fe2000f8e0204 */
[----:B------:R-:W-:Y:S01]  /*20f0*/  IADD3 R52, P0, PT, R52, UR10, RZ ;  /* 0x0000000a34347c10 */ /* 0x000fe2000ff1e0ff */
[----:B------:R-:W3:Y:S01]  /*2100*/  LDCU.U8 UR17, c[0x0][0x533] ;  /* 0x0000a660ff1177ac */ /* 0x000ee20008000000 */
[-C--:B------:R-:W-:Y:S01]  /*2110*/  IMAD R4, R5, R92.reuse, RZ ;  /* 0x0000005c05047224 */ /* 0x080fe200078e02ff */
[----:B------:R-:W-:Y:S01]  /*2120*/  LEA R80, P3, R6, UR8, 0x1 ;  /* 0x0000000806507c11 */ /* 0x000fe2000f8608ff */
[----:B------:R-:W-:Y:S01]  /*2130*/  IMAD.SHL.U32 R89, R92, 0x40, RZ ;  /* 0x000000405c597824 */ /* 0x000fe200078e00ff */
[----:B------:R-:W-:Y:S01]  /*2140*/  IADD3.X R53, PT, PT, R2, UR11, RZ, P0, !PT ;  /* 0x0000000b02357c10 */ /* 0x000fe200087fe4ff */
[C---:B------:R-:W-:Y:S01]  /*2150*/  IMAD R23, R3.reuse, R93, R4 ;  /* 0x0000005d03177224 */ /* 0x040fe200078e0204 */
[----:B------:R-:W-:Y:S01]  /*2160*/  IADD3 R0, P0, PT, RZ, -UR18, RZ ;  /* 0x80000012ff007c10 */ /* 0x000fe2000ff1e0ff */
[----:B------:R-:W-:Y:S01]  /*2170*/  IMAD.WIDE.U32 R4, R3, R92, R12 ;  /* 0x0000005c03047225 */ /* 0x000fe200078e000c */
[----:B------:R-:W-:Y:S01]  /*2180*/  SHF.L.U64.HI R93, R92, 0x4, R93 ;  /* 0x000000045c5d7819 */ /* 0x000fe2000001025d */
[----:B------:R-:W4:Y:S02]  /*2190*/  LDCU.64 UR14, c[0x0][0x3c0] ;  /* 0x00007800ff0e77ac */ /* 0x000f240008000a00 */
[----:B------:R-:W-:Y:S01]  /*21a0*/  IMAD.X R89, RZ, RZ, ~R89, P0 ;  /* 0x000000ffff597224 */ /* 0x000fe200000e0e59 */
[----:B------:R-:W-:Y:S01]  /*21b0*/  IADD3 R23, PT, PT, R5, R23, RZ ;  /* 0x0000001705177210 */ /* 0x000fe20007ffe0ff */
[----:B------:R-:W-:Y:S01]  /*21c0*/  IMAD.X R3, RZ, RZ, ~UR20, P0 ;  /* 0x80000014ff037e24 */ /* 0x000fe200080e06ff */
[----:B------:R-:W-:Y:S01]  /*21d0*/  LEA R22, P2, R4, UR6, 0x1 ;  /* 0x0000000604167c11 */ /* 0x000fe2000f8408ff */
[----:B------:R-:W-:Y:S01]  /*21e0*/  IMAD.IADD R81, R7, 0x1, R81 ;  /* 0x0000000107517824 */ /* 0x000fe200078e0251 */
[----:B------:R-:W-:Y:S01]  /*21f0*/  SHF.R.S64 R91, R0, 0x1f, R89 ;  /* 0x0000001f005b7819 */ /* 0x000fe20000001059 */
[----:B------:R-:W-:Y:S01]  /*2200*/  IMAD.SHL.U32 R95, R92, 0x10, RZ ;  /* 0x000000105c5f7824 */ /* 0x000fe200078e00ff */
[----:B------:R-:W-:Y:S01]  /*2210*/  SHF.R.S32.HI R92, RZ, 0x1f, R101 ;  /* 0x0000001fff5c7819 */ /* 0x000fe20000011465 */
[----:B------:R-:W-:Y:S01]  /*2220*/  VIADD R72, R106, 0x20 ;  /* 0x000000206a487836 */ /* 0x000fe20000000000 */
[----:B-1----:R-:W-:Y:S01]  /*2230*/  MOV R26, UR16 ;  /* 0x00000010001a7c02 */ /* 0x002fe20008000f00 */
[C---:B------:R-:W-:Y:S01]  /*2240*/  IMAD R100, R165.reuse, -0x40, R68 ;  /* 0xffffffc0a5647824 */ /* 0x040fe200078e0244 */
[----:B------:R-:W-:Y:S01]  /*2250*/  SHF.R.S64 R87, R0, 0x1f, R3 ;  /* 0x0000001f00577819 */ /* 0x000fe20000001003 */
[----:B------:R-:W-:Y:S01]  /*2260*/  IMAD R98, R165, -0x40, R65 ;  /* 0xffffffc0a5627824 */ /* 0x000fe200078e0241 */
[----:B------:R-:W-:Y:S01]  /*2270*/  SHF.R.S32.HI R86, RZ, 0x1f, R3 ;  /* 0x0000001fff567819 */ /* 0x000fe20000011403 */
[----:B------:R-:W-:Y:S01]  /*2280*/  IMAD.MOV.U32 R96, RZ, RZ, R58 ;  /* 0x000000ffff607224 */ /* 0x000fe200078e003a */
[----:B------:R-:W-:Y:S01]  /*2290*/  SHF.R.S32.HI R89, RZ, 0x1f, R89 ;  /* 0x0000001fff597819 */ /* 0x000fe20000011459 */
[----:B---3--:R-:W-:Y:S01]  /*22a0*/  UISETP.NE.AND UP0, UPT, UR17, URZ, UPT ;  /* 0x000000ff1100728c */ /* 0x008fe2000bf05270 */
[----:B------:R-:W-:Y:S01]  /*22b0*/  LEA.HI.X R81, R6, UR9, R81, 0x1, P3 ;  /* 0x0000000906517c11 */ /* 0x000fe200098f0c51 */
[----:B------:R-:W1:Y:S01]  /*22c0*/  LDCU.128 UR8, c[0x0][0x3a0] ;  /* 0x00007400ff0877ac */ /* 0x000e620008000c00 */
[----:B------:R-:W-:Y:S01]  /*22d0*/  LEA.HI.X R23, R4, UR7, R23, 0x1, P2 ;  /* 0x0000000704177c11 */ /* 0x000fe200090f0c17 */
[----:B--2-4-:R-:W3:Y:S07]  /*22e0*/  LDCU.64 UR6, c[0x0][0x3b8] ;  /* 0x00007700ff0677ac */ /* 0x014eee0008000a00 */
.L_x_3521:
[----:B------:R-:W-:Y:S01]  /*22f0*/  VIADD R98, R98, 0x40 ;  /* 0x0000004062627836 */ /* 0x000fe20000000000 */
[----:B------:R-:W-:Y:S01]  /*2300*/  BSSY.RECONVERGENT B1, `(.L_x_3500) ;  /* 0x00008e8000017945 */ /* 0x000fe20003800200 */
[----:B------:R-:W-:Y:S02]  /*2310*/  VIADD R100, R100, 0x40 ;  /* 0x0000004064647836 */ /* 0x000fe40000000000 */
[----:B------:R-:W-:Y:S01]  /*2320*/  IMAD.MOV.U32 R102, RZ, RZ, R96 ;  /* 0x000000ffff667224 */ /* 0x000fe200078e0060 */
[-C--:B------:R-:W-:Y:S01]  /*2330*/  ISETP.GE.AND P0, PT, R106, R98.reuse, PT ;  /* 0x000000626a00720c */ /* 0x080fe20003f06270 */
[----:B------:R-:W-:Y:S01]  /*2340*/  VIADD R94, R94, 0xffffffff ;  /* 0xffffffff5e5e7836 */ /* 0x000fe20000000000 */
[C---:B------:R-:W-:Y:S01]  /*2350*/  ISETP.GE.AND P5, PT, R73.reuse, R98, PT ;  /* 0x000000624900720c */ /* 0x040fe20003fa6270 */
[----:B------:R-:W-:Y:S01]  /*2360*/  VIADD R96, R96, 0xffffffc0 ;  /* 0xffffffc060607836 */ /* 0x000fe20000000000 */
[-C--:B------:R-:W-:Y:S02]  /*2370*/  ISETP.GE.AND P0, PT, R106, R100.reuse, !P0 ;  /* 0x000000646a00720c */ /* 0x080fe40004706270 */
[----:B------:R-:W-:Y:S02]  /*2380*/  ISETP.GE.AND P5, PT, R73, R100, !P5 ;  /* 0x000000644900720c */ /* 0x000fe40006fa6270 */
[CC--:B------:R-:W-:Y:S02]  /*2390*/  ISETP.GE.AND P4, PT, R72.reuse, R98.reuse, PT ;  /* 0x000000624800720c */ /* 0x0c0fe40003f86270 */
[C---:B------:R-:W-:Y:S02]  /*23a0*/  ISETP.GE.AND P3, PT, R71.reuse, R98, PT ;  /* 0x000000624700720c */ /* 0x040fe40003f66270 */
[-C--:B------:R-:W-:Y:S02]  /*23b0*/  ISETP.GE.AND P4, PT, R72, R100.reuse, !P4 ;  /* 0x000000644800720c */ /* 0x080fe40006786270 */
[----:B------:R-:W-:Y:S03]  /*23c0*/  ISETP.GE.AND P3, PT, R71, R100, !P3 ;  /* 0x000000644700720c */ /* 0x000fe60005f66270 */
[----:B------:R-:W2:Y:S02]  /*23d0*/  @P0 LDG.E.128 R28, desc[UR4][R80.64] ;  /* 0x00000004501c0981 */ /* 0x000ea4000c1e1d00 */
[----:B------:R-:W4:Y:S02]  /*23e0*/  @P5 LDC.64 R2, c[0x0][0x4b0] ;  /* 0x00012c00ff025b82 */ /* 0x000f240000000a00 */
[----:B--2---:R2:W-:Y:S01]  /*23f0*/  @P0 STG.E.128 desc[UR4][R76.64], R28 ;  /* 0x0000001c4c000986 */ /* 0x0045e2000c101d04 */
[C---:B----4-:R-:W-:Y:S03]  /*2400*/  @P5 LEA R42, P1, R2.reuse, R80, 0x5 ;  /* 0x00000050022a5211 */ /* 0x050fe600078228ff */
[----:B------:R-:W4:Y:S01]  /*2410*/  @P0 LDG.E.128 R12, desc[UR4][R80.64+0x80] ;  /* 0x00008004500c0981 */ /* 0x000f22000c1e1d00 */
[----:B------:R-:W-:Y:S02]  /*2420*/  @P5 LEA.HI.X R43, R2, R81, R3, 0x5, P1 ;  /* 0x00000051022b5211 */ /* 0x000fe400008f2c03 */
[----:B------:R-:W5:Y:S01]  /*2430*/  @P4 LDC.64 R2, c[0x0][0x4b0] ;  /* 0x00012c00ff024b82 */ /* 0x000f620000000a00 */
[C---:B------:R-:W-:Y:S04]  /*2440*/  @P5 LEA R40, P1, R62.reuse, R76, 0x1 ;  /* 0x0000004c3e285211 */ /* 0x040fe800078208ff */
[----:B------:R-:W-:Y:S02]  /*2450*/  @P5 LEA.HI.X R41, R62, R77, R61, 0x1, P1 ;  /* 0x0000004d3e295211 */ /* 0x000fe400008f0c3d */
[C---:B-1---5:R-:W-:Y:S04]  /*2460*/  @P4 LEA R38, P1, R2.reuse, R80, 0x6 ;  /* 0x0000005002264211 */ /* 0x062fe800078230ff */
[----:B------:R-:W-:Y:S02]  /*2470*/  @P4 LEA.HI.X R39, R2, R81, R3, 0x6, P1 ;  /* 0x0000005102274211 */ /* 0x000fe400008f3403 */
[----:B------:R-:W5:Y:S02]  /*2480*/  @P4 LDC.64 R2, c[0x0][0x3c0] ;  /* 0x0000f000ff024b82 */ /* 0x000f640000000a00 */
[C---:B-----5:R-:W-:Y:S04]  /*2490*/  @P4 LEA R36, P1, R2.reuse, R76, 0x6 ;  /* 0x0000004c02244211 */ /* 0x060fe800078230ff */
[----:B------:R-:W-:Y:S02]  /*24a0*/  @P4 LEA.HI.X R37, R2, R77, R3, 0x6, P1 ;  /* 0x0000004d02254211 */ /* 0x000fe400008f3403 */
[----:B------:R-:W5:Y:S01]  /*24b0*/  @P3 LDC.64 R2, c[0x0][0x4b0] ;  /* 0x00012c00ff023b82 */ /* 0x000f620000000a00 */
[----:B------:R-:W-:Y:S01]  /*24c0*/  ISETP.NE.AND P1, PT, R26, RZ, PT ;  /* 0x000000ff1a00720c */ /* 0x000fe20003f25270 */
[----:B-----5:R-:W-:Y:S01]  /*24d0*/  @P3 IMAD R3, R3, 0x60, RZ ;  /* 0x0000006003033824 */ /* 0x020fe200078e02ff */
[----:B----4-:R-:W-:Y:S04]  /*24e0*/  @P0 STG.E.128 desc[UR4][R76.64+0x80], R12 ;  /* 0x0000800c4c000986 */ /* 0x010fe8000c101d04 */
[----:B------:R-:W4:Y:S04]  /*24f0*/  @P0 LDG.E.128 R8, desc[UR4][R80.64+0x100] ;  /* 0x0001000450080981 */ /* 0x000f28000c1e1d00 */
[----:B----4-:R4:W-:Y:S04]  /*2500*/  @P0 STG.E.128 desc[UR4][R76.64+0x100], R8 ;  /* 0x000100084c000986 */ /* 0x0109e8000c101d04 */
[----:B------:R-:W5:Y:S04]  /*2510*/  @P0 LDG.E.128 R4, desc[UR4][R80.64+0x180] ;  /* 0x0001800450040981 */ /* 0x000f68000c1e1d00 */
[----:B-----5:R5:W-:Y:S04]  /*2520*/  @P0 STG.E.128 desc[UR4][R76.64+0x180], R4 ;  /* 0x000180044c000986 */ /* 0x020be8000c101d04 */
[----:B------:R-:W3:Y:S04]  /*2530*/  @P5 LDG.E.128 R32, desc[UR4][R42.64] ;  /* 0x000000042a205981 */ /* 0x000ee8000c1e1d00 */
[----:B---3--:R-:W-:Y:S04]  /*2540*/  @P5 STG.E.128 desc[UR4][R40.64], R32 ;  /* 0x0000002028005986 */ /* 0x008fe8000c101d04 */
[----:B--2---:R-:W2:Y:S04]  /*2550*/  @P5 LDG.E.128 R28, desc[UR4][R42.64+0x80] ;  /* 0x000080042a1c5981 */ /* 0x004ea8000c1e1d00 */
[----:B--2---:R-:W-:Y:S04]  /*2560*/  @P5 STG.E.128 desc[UR4][R40.64+0x80], R28 ;  /* 0x0000801c28005986 */ /* 0x004fe8000c101d04 */
[----:B----4-:R-:W2:Y:S04]  /*2570*/  @P5 LDG.E.128 R8, desc[UR4][R42.64+0x100] ;  /* 0x000100042a085981 */ /* 0x010ea8000c1e1d00 */
[----:B--2---:R-:W-:Y:S04]  /*2580*/  @P5 STG.E.128 desc[UR4][R40.64+0x100], R8 ;  /* 0x0001000828005986 */ /* 0x004fe8000c101d04 */
[----:B------:R-:W2:Y:S04]  /*2590*/  @P5 LDG.E.128 R12, desc[UR4][R42.64+0x180] ;  /* 0x000180042a0c5981 */ /* 0x000ea8000c1e1d00 */
[----:B--2---:R2:W-:Y:S04]  /*25a0*/  @P5 STG.E.128 desc[UR4][R40.64+0x180], R12 ;  /* 0x0001800c28005986 */ /* 0x0045e8000c101d04 */
[----:B-----5:R-:W3:Y:S01]  /*25b0*/  @P4 LDG.E.128 R4, desc[UR4][R38.64] ;  /* 0x0000000426044981 */ /* 0x020ee2000c1e1d00 */
[----:B--2---:R-:W-:Y:S04]  /*25c0*/  @P3 IMAD.WIDE.U32 R40, R2, 0x60, R80 ;  /* 0x0000006002283825 */ /* 0x004fe800078e0050 */
[----:B------:R-:W-:Y:S02]  /*25d0*/  @P3 IMAD.IADD R41, R41, 0x1, R3 ;  /* 0x0000000129293824 */ /* 0x000fe400078e0203 */
[----:B------:R-:W2:Y:S02]  /*25e0*/  @P3 LDC.64 R2, c[0x0][0x3c0] ;  /* 0x0000f000ff023b82 */ /* 0x000ea40000000a00 */
[----:B--2---:R-:W-:Y:S01]  /*25f0*/  @P3 IMAD R3, R3, 0x60, RZ ;  /* 0x0000006003033824 */ /* 0x004fe200078e02ff */
[----:B---3--:R-:W-:Y:S04]  /*2600*/  @P4 STG.E.128 desc[UR4][R36.64], R4 ;  /* 0x0000000424004986 */ /* 0x008fe8000c101d04 */
[----:B------:R-:W2:Y:S04]  /*2610*/  @P4 LDG.E.128 R32, desc[UR4][R38.64+0x80] ;  /* 0x0000800426204981 */ /* 0x000ea8000c1e1d00 */
[----:B--2---:R2:W-:Y:S04]  /*2620*/  @P4 STG.E.128 desc[UR4][R36.64+0x80], R32 ;  /* 0x0000802024004986 */ /* 0x0045e8000c101d04 */
[----:B------:R-:W3:Y:S01]  /*2630*/  @P4 LDG.E.128 R28, desc[UR4][R38.64+0x100] ;  /* 0x00010004261c4981 */ /* 0x000ee2000c1e1d00 */
[----:B--2---:R-:W-:Y:S04]  /*2640*/  @P3 IMAD.WIDE.U32 R32, R2, 0x60, R76 ;  /* 0x0000006002203825 */ /* 0x004fe800078e004c */
[----:B------:R-:W-:Y:S01]  /*2650*/  @P3 IMAD.IADD R33, R33, 0x1, R3 ;  /* 0x0000000121213824 */ /* 0x000fe200078e0203 */
[----:B---3--:R2:W-:Y:S04]  /*2660*/  @P4 STG.E.128 desc[UR4][R36.64+0x100], R28 ;  /* 0x0001001c24004986 */ /* 0x0085e8000c101d04 */
[----:B------:R-:W3:Y:S04]  /*2670*/  @P4 LDG.E.128 R8, desc[UR4][R38.64+0x180] ;  /* 0x0001800426084981 */ /* 0x000ee8000c1e1d00 */
[----:B---3--:R3:W-:Y:S04]  /*2680*/  @P4 STG.E.128 desc[UR4][R36.64+0x180], R8 ;  /* 0x0001800824004986 */ /* 0x0087e8000c101d04 */
[----:B------:R-:W4:Y:S04]  /*2690*/  @P3 LDG.E.128 R4, desc[UR4][R40.64] ;  /* 0x0000000428043981 */ /* 0x000f28000c1e1d00 */
[----:B----4-:R4:W-:Y:S04]  /*26a0*/  @P3 STG.E.128 desc[UR4][R32.64], R4 ;  /* 0x0000000420003986 */ /* 0x0109e8000c101d04 */
[----:B--2---:R-:W2:Y:S04]  /*26b0*/  @P3 LDG.E.128 R28, desc[UR4][R40.64+0x80] ;  /* 0x00008004281c3981 */ /* 0x004ea8000c1e1d00 */
[----:B--2---:R4:W-:Y:S04]  /*26c0*/  @P3 STG.E.128 desc[UR4][R32.64+0x80], R28 ;  /* 0x0000801c20003986 */ /* 0x0049e8000c101d04 */
[----:B------:R-:W2:Y:S04]  /*26d0*/  @P3 LDG.E.128 R12, desc[UR4][R40.64+0x100] ;  /* 0x00010004280c3981 */ /* 0x000ea8000c1e1d00 */
[----:B--2---:R4:W-:Y:S04]  /*26e0*/  @P3 STG.E.128 desc[UR4][R32.64+0x100], R12 ;  /* 0x0001000c20003986 */ /* 0x0049e8000c101d04 */
[----:B---3--:R-:W2:Y:S04]  /*26f0*/  @P3 LDG.E.128 R8, desc[UR4][R40.64+0x180] ;  /* 0x0001800428083981 */ /* 0x008ea8000c1e1d00 */
[----:B--2---:R4:W-:Y:S01]  /*2700*/  @P3 STG.E.128 desc[UR4][R32.64+0x180], R8 ;  /* 0x0001800820003986 */ /* 0x0049e2000c101d04 */
[----:B------:R-:W-:Y:S05]  /*2710*/  @P1 BRA `(.L_x_3501) ;  /* 0x0000000000d41947 */ /* 0x000fea0003800000 */
[----:B----4-:R-:W2:Y:S01]  /*2720*/  @P0 LDG.E.128 R28, desc[UR4][R22.64] ;  /* 0x00000004161c0981 */ /* 0x010ea2000c1e1d00 */
[----:B------:R-:W3:Y:S01]  /*2730*/  @P4 LDC.64 R2, c[0x0][0x4a8] ;  /* 0x00012a00ff024b82 */ /* 0x000ee20000000a00 */
[C---:B------:R-:W-:Y:S01]  /*2740*/  @P5 LEA R42, P1, R95.reuse, R22, 0x1 ;  /* 0x000000165f2a5211 */ /* 0x040fe200078208ff */
[----:B------:R-:W-:Y:S03]  /*2750*/  IMAD.MOV.U32 R26, RZ, RZ, RZ ;  /* 0x000000ffff1a7224 */ /* 0x000fe600078e00ff */
[----:B------:R-:W-:Y:S01]  /*2760*/  @P5 LEA.HI.X R43, R95, R23, R93, 0x1, P1 ;  /* 0x000000175f2b5211 */ /* 0x000fe200008f0c5d */
[----:B--2---:R2:W-:Y:S04]  /*2770*/  @P0 STG.E.128 desc[UR4][R78.64], R28 ;  /* 0x0000001c4e000986 */ /* 0x0045e8000c101d04 */
[----:B------:R-:W4:Y:S04]  /*2780*/  @P0 LDG.E.128 R12, desc[UR4][R22.64+0x80] ;  /* 0x00008004160c0981 */ /* 0x000f28000c1e1d00 */
[----:B----4-:R4:W-:Y:S04]  /*2790*/  @P0 STG.E.128 desc[UR4][R78.64+0x80], R12 ;  /* 0x0000800c4e000986 */ /* 0x0109e8000c101d04 */
[----:B------:R-:W5:Y:S04]  /*27a0*/  @P0 LDG.E.128 R8, desc[UR4][R22.64+0x100] ;  /* 0x0001000416080981 */ /* 0x000f68000c1e1d00 */
[----:B-----5:R5:W-:Y:S04]  /*27b0*/  @P0 STG.E.128 desc[UR4][R78.64+0x100], R8 ;  /* 0x000100084e000986 */ /* 0x020be8000c101d04 */
[----:B------:R-:W3:Y:S04]  /*27c0*/  @P0 LDG.E.128 R4, desc[UR4][R22.64+0x180] ;  /* 0x0001800416040981 */ /* 0x000ee8000c1e1d00 */
[----:B---3--:R3:W-:Y:S01]  /*27d0*/  @P0 STG.E.128 desc[UR4][R78.64+0x180], R4 ;  /* 0x000180044e000986 */ /* 0x0087e2000c101d04 */
[C---:B------:R-:W-:Y:S03]  /*27e0*/  @P5 LEA R40, P0, R59.reuse, R78, 0x1 ;  /* 0x0000004e3b285211 */ /* 0x040fe600078008ff */
[----:B------:R-:W2:Y:S01]  /*27f0*/  @P5 LDG.E.128 R32, desc[UR4][R42.64] ;  /* 0x000000042a205981 */ /* 0x000ea2000c1e1d00 */
[----:B------:R-:W-:Y:S02]  /*2800*/  @P5 LEA.HI.X R41, R59, R79, R60, 0x1, P0 ;  /* 0x0000004f3b295211 */ /* 0x000fe400000f0c3c */
[C---:B------:R-:W-:Y:S04]  /*2810*/  @P4 LEA R36, P0, R2.reuse, R22, 0x6 ;  /* 0x0000001602244211 */ /* 0x040fe800078030ff */
[----:B------:R-:W-:Y:S02]  /*2820*/  @P4 LEA.HI.X R37, R2, R23, R3, 0x6, P0 ;  /* 0x0000001702254211 */ /* 0x000fe400000f3403 */
[----:B------:R-:W1:Y:S02]  /*2830*/  @P4 LDC.64 R2, c[0x0][0x3b8] ;  /* 0x0000ee00ff024b82 */ /* 0x000e640000000a00 */
[C---:B-1----:R-:W-:Y:S04]  /*2840*/  @P4 LEA R38, P0, R2.reuse, R78, 0x6 ;  /* 0x0000004e02264211 */ /* 0x042fe800078030ff */
[----:B------:R-:W-:Y:S01]  /*2850*/  @P4 LEA.HI.X R39, R2, R79, R3, 0x6, P0 ;  /* 0x0000004f02274211 */ /* 0x000fe200000f3403 */
[----:B--2---:R1:W-:Y:S04]  /*2860*/  @P5 STG.E.128 desc[UR4][R40.64], R32 ;  /* 0x0000002028005986 */ /* 0x0043e8000c101d04 */
[----:B------:R-:W2:Y:S04]  /*2870*/  @P5 LDG.E.128 R28, desc[UR4][R42.64+0x80] ;  /* 0x000080042a1c5981 */ /* 0x000ea8000c1e1d00 */
[----:B--2---:R2:W-:Y:S04]  /*2880*/  @P5 STG.E.128 desc[UR4][R40.64+0x80], R28 ;  /* 0x0000801c28005986 */ /* 0x0045e8000c101d04 */
[----:B----4-:R-:W4:Y:S04]  /*2890*/  @P5 LDG.E.128 R12, desc[UR4][R42.64+0x100] ;  /* 0x000100042a0c5981 */ /* 0x010f28000c1e1d00 */
[----:B----4-:R4:W-:Y:S04]  /*28a0*/  @P5 STG.E.128 desc[UR4][R40.64+0x100], R12 ;  /* 0x0001000c28005986 */ /* 0x0109e8000c101d04 */
[----:B-----5:R-:W5:Y:S04]  /*28b0*/  @P5 LDG.E.128 R8, desc[UR4][R42.64+0x180] ;  /* 0x000180042a085981 */ /* 0x020f68000c1e1d00 */
[----:B-----5:R1:W-:Y:S04]  /*28c0*/  @P5 STG.E.128 desc[UR4][R40.64+0x180], R8 ;  /* 0x0001800828005986 */ /* 0x0203e8000c101d04 */
[----:B---3--:R-:W3:Y:S04]  /*28d0*/  @P4 LDG.E.128 R4, desc[UR4][R36.64] ;  /* 0x0000000424044981 */ /* 0x008ee8000c1e1d00 */
[----:B---3--:R3:W-:Y:S04]  /*28e0*/  @P4 STG.E.128 desc[UR4][R38.64], R4 ;  /* 0x0000000426004986 */ /* 0x0087e8000c101d04 */
[----:B-1----:R-:W5:Y:S04]  /*28f0*/  @P4 LDG.E.128 R32, desc[UR4][R36.64+0x80] ;  /* 0x0000800424204981 */ /* 0x002f68000c1e1d00 */
[----:B-----5:R3:W-:Y:S04]  /*2900*/  @P4 STG.E.128 desc[UR4][R38.64+0x80], R32 ;  /* 0x0000802026004986 */ /* 0x0207e8000c101d04 */
[----:B--2---:R-:W2:Y:S04]  /*2910*/  @P4 LDG.E.128 R28, desc[UR4][R36.64+0x100] ;  /* 0x00010004241c4981 */ /* 0x004ea8000c1e1d00 */
[----:B--2---:R3:W-:Y:S04]  /*2920*/  @P4 STG.E.128 desc[UR4][R38.64+0x100], R28 ;  /* 0x0001001c26004986 */ /* 0x0047e8000c101d04 */
[----:B----4-:R-:W2:Y:S04]  /*2930*/  @P4 LDG.E.128 R12, desc[UR4][R36.64+0x180] ;  /* 0x00018004240c4981 */ /* 0x010ea8000c1e1d00 */
[----:B--2---:R3:W-:Y:S01]  /*2940*/  @P4 STG.E.128 desc[UR4][R38.64+0x180], R12 ;  /* 0x0001800c26004986 */ /* 0x0047e2000c101d04 */
[----:B------:R-:W-:Y:S05]  /*2950*/  @!P3 BRA `(.L_x_3502) ;  /* 0x000000880008b947 */ /* 0x000fea0003800000 */
[----:B------:R-:W1:Y:S02]  /*2960*/  LDC.64 R2, c[0x0][0x4a8] ;  /* 0x00012a00ff027b82 */ /* 0x000e640000000a00 */
[----:B-1----:R-:W-:Y:S02]  /*2970*/  IMAD R3, R3, 0x60, RZ ;  /* 0x0000006003037824 */ /* 0x002fe400078e02ff */
[----:B---3--:R-:W-:Y:S05]  /*2980*/  IMAD.WIDE.U32 R32, R2, 0x60, R22 ;  /* 0x0000006002207825 */ /* 0x008fea00078e0016 */
[----:B------:R-:W-:Y:S02]  /*2990*/  IADD3 R33, PT, PT, R33, R3, RZ ;  /* 0x0000000321217210 */ /* 0x000fe40007ffe0ff */
[----:B------:R-:W1:Y:S03]  /*29a0*/  LDC.64 R2, c[0x0][0x3b8] ;  /* 0x0000ee00ff027b82 */ /* 0x000e660000000a00 */
[----:B------:R-:W2:Y:S01]  /*29b0*/  LDG.E.128 R4, desc[UR4][R32.64] ;  /* 0x0000000420047981 */ /* 0x000ea2000c1e1d00 */
[----:B-1----:R-:W-:Y:S04]  /*29c0*/  IMAD.WIDE.U32 R34, R2, 0x60, R78 ;  /* 0x0000006002227825 */ /* 0x002fe800078e004e */
[----:B------:R-:W-:Y:S05]  /*29d0*/  IMAD R3, R3, 0x60, RZ ;  /* 0x0000006003037824 */ /* 0x000fea00078e02ff */
[----:B------:R-:W-:Y:S05]  /*29e0*/  IADD3 R35, PT, PT, R35, R3, RZ ;  /* 0x0000000323237210 */ /* 0x000fea0007ffe0ff */
[----:B--2---:R2:W-:Y:S04]  /*29f0*/  STG.E.128 desc[UR4][R34.64], R4 ;  /* 0x0000000422007986 */ /* 0x0045e8000c101d04 */
[----:B------:R-:W3:Y:S04]  /*2a00*/  LDG.E.128 R28, desc[UR4][R32.64+0x80] ;  /* 0x00008004201c7981 */ /* 0x000ee8000c1e1d00 */
[----:B---3--:R2:W-:Y:S04]  /*2a10*/  STG.E.128 desc[UR4][R34.64+0x80], R28 ;  /* 0x0000801c22007986 */ /* 0x0085e8000c101d04 */
[----:B------:R-:W3:Y:S04]  /*2a20*/  LDG.E.128 R12, desc[UR4][R32.64+0x100] ;  /* 0x00010004200c7981 */ /* 0x000ee8000c1e1d00 */
[----:B---3--:R2:W-:Y:S04]  /*2a30*/  STG.E.128 desc[UR4][R34.64+0x100], R12 ;  /* 0x0001000c22007986 */ /* 0x0085e8000c101d04 */
[----:B------:R-:W3:Y:S04]  /*2a40*/  LDG.E.128 R8, desc[UR4][R32.64+0x180] ;  /* 0x0001800420087981 */ /* 0x000ee8000c1e1d00 */
[----:B---3--:R2:W-:Y:S01]  /*2a50*/  STG.E.128 desc[UR4][R34.64+0x180], R8 ;  /* 0x0001800822007986 */ /* 0x0085e2000c101d04 */
[----:B------:R-:W-:Y:S05]  /*2a60*/  BRA `(.L_x_3502) ;  /* 0x0000008400c47947 */ /* 0x000fea0003800000 */
.L_x_3501:
[----:B------:R-:W-:Y:S05]  /*2a70*/  BRA.U !UP0, `(.L_x_3503) ;  /* 0x0000003108147547 */ /* 0x000fea000b800000 */
[C---:B------:R-:W-:Y:S01]  /*2a80*/  SHF.L.U64.HI R3, R101.reuse, 0x1, R92 ;  /* 0x0000000165037819 */ /* 0x040fe2000001025c */
[----:B----4-:R-:W-:Y:S01]  /*2a90*/  IMAD.SHL.U32 R5, R101, 0x2, RZ ;  /* 0x0000000265057824 */ /* 0x010fe200078e00ff */
[----:B------:R-:W2:Y:S01]  /*2aa0*/  LDC R103, c[0x0][0x450] ;  /* 0x00011400ff677b82 */ /* 0x000ea20000000800 */
[----:B------:R-:W-:Y:S03]  /*2ab0*/  BSSY.RECONVERGENT B0, `(.L_x_3504) ;  /* 0x00000ba000007945 */ /* 0x000fe60003800200 */
[-C--:B------:R-:W-:Y:S02]  /*2ac0*/  IADD3 R28, P2, PT, R24, R5.reuse, RZ ;  /* 0x00000005181c7210 */ /* 0x080fe40007f5e0ff */
[----:B------:R-:W-:Y:S03]  /*2ad0*/  IADD3 R54, P1, PT, R52, R5, RZ ;  /* 0x0000000534367210 */ /* 0x000fe60007f3e0ff */
[--C-:B------:R-:W-:Y:S02]  /*2ae0*/  IMAD.X R29, R25, 0x1, R3.reuse, P2 ;  /* 0x00000001191d7824 */ /* 0x100fe400010e0603 */
[----:B------:R-:W-:Y:S01]  /*2af0*/  IMAD.X R55, R53, 0x1, R3, P1 ;  /* 0x0000000135377824 */ /* 0x000fe200008e0603 */
[----:B------:R-:W-:Y:S07]  /*2b00*/  @!P0 BRA `(.L_x_3505) ;  /* 0x0000000800d08947 */ /* 0x000fee0003800000 */
[-C--:B------:R-:W-:Y:S01]  /*2b10*/  ISETP.GE.AND P0, PT, R20, R26.reuse, PT ;  /* 0x0000001a1400720c */ /* 0x080fe20003f06270 */
[----:B------:R-:W3:Y:S01]  /*2b20*/  LDG.E.128 R36, desc[UR4][R22.64] ;  /* 0x0000000416247981 */ /* 0x000ee2000c1e1d00 */
[----:B------:R-:W-:Y:S11]  /*2b30*/  ISETP.GE.AND P1, PT, R19, R26, PT ;  /* 0x0000001a1300720c */ /* 0x000ff60003f26270 */
[----:B------:R-:W4:Y:S06]  /*2b40*/  @!P0 LDG.E.64 R48, desc[UR4][R52.64] ;  /* 0x0000000434308981 */ /* 0x000f2c000c1e1b00 */
[----:B------:R-:W5:Y:S01]  /*2b50*/  @!P0 LDG.E.64 R30, desc[UR4][R24.64] ;  /* 0x00000004181e8981 */ /* 0x000f62000c1e1b00 */
[C---:B---3--:R-:W-:Y:S01]  /*2b60*/  @!P0 LOP3.LUT R33, R36.reuse, 0xffff0000, RZ, 0xc0, !PT ;  /* 0xffff000024218812 */ /* 0x048fe200078ec0ff */
[----:B------:R-:W-:Y:S01]  /*2b70*/  @!P0 IMAD.U32 R46, R39, 0x10000, RZ ;  /* 0x00010000272e8824 */ /* 0x000fe200078e00ff */
[----:B------:R-:W-:Y:S01]  /*2b80*/  @!P0 LOP3.LUT R35, R37, 0xffff0000, RZ, 0xc0, !PT ;  /* 0xffff000025238812 */ /* 0x000fe200078ec0ff */
[----:B------:R-:W-:Y:S01]  /*2b90*/  @!P0 IMAD.U32 R45, R36, 0x10000, RZ ;  /* 0x00010000242d8824 */ /* 0x000fe200078e00ff */
[C---:B------:R-:W-:Y:S02]  /*2ba0*/  @!P0 LOP3.LUT R34, R38.reuse, 0xffff0000, RZ, 0xc0, !PT ;  /* 0xffff000026228812 */ /* 0x040fe400078ec0ff */
[----:B------:R-:W-:Y:S02]  /*2bb0*/  @!P0 SHF.L.U32 R44, R38, 0x10, RZ ;  /* 0x00000010262c8819 */ /* 0x000fe400000006ff */
[C---:B----4-:R-:W-:Y:S02]  /*2bc0*/  @!P0 SHF.L.U32 R43, R48.reuse, 0x10, RZ ;  /* 0x00000010302b8819 */ /* 0x050fe400000006ff */
[----:B------:R-:W-:Y:S02]  /*2bd0*/  @!P0 SHF.L.U32 R42, R49, 0x10, RZ ;  /* 0x00000010312a8819 */ /* 0x000fe400000006ff */
[----:B------:R-:W-:Y:S01]  /*2be0*/  @!P0 LOP3.LUT R47, R48, 0xffff0000, RZ, 0xc0, !PT ;  /* 0xffff0000302f8812 */ /* 0x000fe200078ec0ff */
[----:B------:R-:W-:Y:S01]  /*2bf0*/  @!P0 FMUL.FTZ R51, R33, R43 ;  /* 0x0000002b21338220 */ /* 0x000fe20000410000 */
[----:B-----5:R-:W-:Y:S01]  /*2c00*/  @!P0 SHF.L.U32 R32, R30, 0x10, RZ ;  /* 0x000000101e208819 */ /* 0x020fe200000006ff */
[----:B------:R-:W-:Y:S01]  /*2c10*/  @!P0 FMUL.FTZ R50, R34, R42 ;  /* 0x0000002a22328220 */ /* 0x000fe20000410000 */
[----:B------:R-:W-:Y:S01]  /*2c20*/  @!P0 LOP3.LUT R30, R30, 0xffff0000, RZ, 0xc0, !PT ;  /* 0xffff00001e1e8812 */ /* 0x000fe200078ec0ff */
[C---:B------:R-:W-:Y:S01]  /*2c30*/  @!P0 IMAD.U32 R27, R31.reuse, 0x10000, RZ ;  /* 0x000100001f1b8824 */ /* 0x040fe200078e00ff */
[----:B------:R-:W-:Y:S01]  /*2c40*/  @!P0 LOP3.LUT R31, R31, 0xffff0000, RZ, 0xc0, !PT ;  /* 0xffff00001f1f8812 */ /* 0x000fe200078ec0ff */
[-C--:B------:R-:W-:Y:S01]  /*2c50*/  @!P0 FMUL.FTZ R0, R33, R32.reuse ;  /* 0x0000002021008220 */ /* 0x080fe20000410000 */
[----:B------:R-:W-:Y:S01]  /*2c60*/  @!P0 LOP3.LUT R49, R49, 0xffff0000, RZ, 0xc0, !PT ;  /* 0xffff000031318812 */ /* 0x000fe200078ec0ff */
[----:B------:R-:W-:Y:S01]  /*2c70*/  @!P0 FFMA.FTZ R51, R45, R32, -R51 ;  /* 0x000000202d338223 */ /* 0x000fe20000010833 */
[----:B------:R-:W-:Y:S01]  /*2c80*/  @!P0 LOP3.LUT R32, R39, 0xffff0000, RZ, 0xc0, !PT ;  /* 0xffff000027208812 */ /* 0x000fe200078ec0ff */
[----:B------:R-:W-:Y:S01]  /*2c90*/  @!P0 FFMA.FTZ R0, R43, R45, R0 ;  /* 0x0000002d2b008223 */ /* 0x000fe20000010000 */
[----:B------:R-:W-:Y:S01]  /*2ca0*/  @!P0 FMUL.FTZ R2, R35, R30 ;  /* 0x0000001e23028220 */ /* 0x000fe20000410000 */
[----:B------:R-:W-:Y:S02]  /*2cb0*/  @!P0 IMAD.U32 R43, R37, 0x10000, RZ ;  /* 0x00010000252b8824 */ /* 0x000fe400078e00ff */
[----:B------:R-:W-:Y:S01]  /*2cc0*/  @!P0 FMUL.FTZ R3, R34, R27 ;  /* 0x0000001b22038220 */ /* 0x000fe20000410000 */
[----:B------:R-:W-:Y:S01]  /*2cd0*/  @!P0 FMUL.FTZ R57, R35, R47 ;  /* 0x0000002f23398220 */ /* 0x000fe20000410000 */
[----:B------:R-:W-:Y:S01]  /*2ce0*/  @!P0 F2FP.BF16.F32.PACK_AB R51, R0, R51 ;  /* 0x000000330033823e */ /* 0x000fe200000010ff */
[C---:B------:R-:W-:Y:S01]  /*2cf0*/  @!P0 FMUL.FTZ R111, R32.reuse, R49 ;  /* 0x00000031206f8220 */ /* 0x040fe20000410000 */
[----:B------:R-:W-:Y:S01]  /*2d00*/  @!P0 FMUL.FTZ R4, R32, R31 ;  /* 0x0000001f20048220 */ /* 0x000fe20000410000 */
[----:B------:R-:W-:Y:S01]  /*2d10*/  @!P0 FFMA.FTZ R2, R47, R43, R2 ;  /* 0x0000002b2f028223 */ /* 0x000fe20000010002 */
[----:B------:R-:W-:Y:S01]  /*2d20*/  @!P0 MOV R36, R51 ;  /* 0x0000003300248202 */ /* 0x000fe20000000f00 */
[----:B------:R-:W-:Y:S01]  /*2d30*/  @!P0 FFMA.FTZ R3, R42, R44, R3 ;  /* 0x0000002c2a038223 */ /* 0x000fe20000010003 */
[----:B------:R-:W-:Y:S01]  /*2d40*/  @!P0 FFMA.FTZ R57, R43, R30, -R57 ;  /* 0x0000001e2b398223 */ /* 0x000fe20000010839 */
[----:B------:R-:W-:Y:S01]  /*2d50*/  @!P0 FFMA.FTZ R111, R46, R31, -R111 ;  /* 0x0000001f2e6f8223 */ /* 0x000fe2000001086f */
[----:B------:R-:W-:Y:S01]  /*2d60*/  @!P0 FFMA.FTZ R4, R49, R46, R4 ;  /* 0x0000002e31048223 */ /* 0x000fe20000010004 */
[----:B------:R-:W-:Y:S02]  /*2d70*/  @!P0 FFMA.FTZ R50, R44, R27, -R50 ;  /* 0x0000001b2c328223 */ /* 0x000fe40000010832 */
[----:B------:R-:W-:Y:S02]  /*2d80*/  @!P0 F2FP.BF16.F32.PACK_AB R56, R2, R57 ;  /* 0x000000390238823e */ /* 0x000fe400000010ff */
[----:B------:R-:W-:Y:S02]  /*2d90*/  @!P0 F2FP.BF16.F32.PACK_AB R111, R4, R111 ;  /* 0x0000006f046f823e */ /* 0x000fe400000010ff */
[----:B------:R-:W-:Y:S01]  /*2da0*/  @!P0 F2FP.BF16.F32.PACK_AB R50, R3, R50 ;  /* 0x000000320332823e */ /* 0x000fe200000010ff */
[----:B------:R-:W-:Y:S02]  /*2db0*/  @!P0 IMAD.MOV.U32 R37, RZ, RZ, R56 ;  /* 0x000000ffff258224 */ /* 0x000fe400078e0038 */
[----:B------:R-:W-:Y:S01]  /*2dc0*/  @!P0 IMAD.MOV.U32 R39, RZ, RZ, R111 ;  /* 0x000000ffff278224 */ /* 0x000fe200078e006f */
[----:B------:R-:W-:Y:S02]  /*2dd0*/  @!P0 MOV R38, R50 ;  /* 0x0000003200268202 */ /* 0x000fe40000000f00 */
[----:B------:R-:W-:Y:S03]  /*2de0*/  ISETP.GE.AND P0, PT, R18, R26, PT ;  /* 0x0000001a1200720c */ /* 0x000fe60003f06270 */
[----:B------:R3:W-:Y:S08]  /*2df0*/  STG.E.128 desc[UR4][R78.64], R36 ;  /* 0x000000244e007986 */ /* 0x0007f0000c101d04 */
[----:B------:R-:W4:Y:S06]  /*2e00*/  @!P1 LDG.E.64 R30, desc[UR4][R24.64+0x40] ;  /* 0x00004004181e9981 */ /* 0x000f2c000c1e1b00 */
[----:B------:R-:W5:Y:S06]  /*2e10*/  @!P1 LDG.E.64 R46, desc[UR4][R52.64+0x40] ;  /* 0x00004004342e9981 */ /* 0x000f6c000c1e1b00 */
[----:B------:R-:W2:Y:S01]  /*2e20*/  LDG.E.128 R32, desc[UR4][R22.64+0x80] ;  /* 0x0000800416207981 */ /* 0x000ea2000c1e1d00 */
[C---:B----4-:R-:W-:Y:S01]  /*2e30*/  @!P1 SHF.L.U32 R40, R30.reuse, 0x10, RZ ;  /* 0x000000101e289819 */ /* 0x050fe200000006ff */
[C---:B------:R-:W-:Y:S01]  /*2e40*/  @!P1 IMAD.U32 R27, R31.reuse, 0x10000, RZ ;  /* 0x000100001f1b9824 */ /* 0x040fe200078e00ff */
[----:B------:R-:W-:Y:S02]  /*2e50*/  @!P1 LOP3.LUT R30, R30, 0xffff0000, RZ, 0xc0, !PT ;  /* 0xffff00001e1e9812 */ /* 0x000fe400078ec0ff */
[----:B------:R-:W-:Y:S02]  /*2e60*/  @!P1 LOP3.LUT R31, R31, 0xffff0000, RZ, 0xc0, !PT ;  /* 0xffff00001f1f9812 */ /* 0x000fe400078ec0ff */
[C---:B-----5:R-:W-:Y:S01]  /*2e70*/  @!P1 SHF.L.U32 R42, R46.reuse, 0x10, RZ ;  /* 0x000000102e2a9819 */ /* 0x060fe200000006ff */
[C---:B------:R-:W-:Y:S01]  /*2e80*/  @!P1 IMAD.U32 R44, R47.reuse, 0x10000, RZ ;  /* 0x000100002f2c9824 */ /* 0x040fe200078e00ff */
[----:B------:R-:W-:Y:S02]  /*2e90*/  @!P1 LOP3.LUT R45, R46, 0xffff0000, RZ, 0xc0, !PT ;  /* 0xffff00002e2d9812 */ /* 0x000fe400078ec0ff */
[----:B------:R-:W-:Y:S02]  /*2ea0*/  @!P1 LOP3.LUT R47, R47, 0xffff0000, RZ, 0xc0, !PT ;  /* 0xffff00002f2f9812 */ /* 0x000fe400078ec0ff */
[C---:B--2---:R-:W-:Y:S02]  /*2eb0*/  @!P1 LOP3.LUT R41, R32.reuse, 0xffff0000, RZ, 0xc0, !PT ;  /* 0xffff000020299812 */ /* 0x044fe400078ec0ff */
[----:B------:R-:W-:Y:S02]  /*2ec0*/  @!P1 SHF.L.U32 R43, R32, 0x10, RZ ;  /* 0x00000010202b9819 */ /* 0x000fe400000006ff */
[----:B---3--:R-:W-:Y:S01]  /*2ed0*/  @!P1 LOP3.LUT R37, R33, 0xffff0000, RZ, 0xc0, !PT ;  /* 0xffff000021259812 */ /* 0x008fe200078ec0ff */
[C---:B------:R-:W-:Y:S01]  /*2ee0*/  @!P1 FMUL.FTZ R50, R41.reuse, R42 ;  /* 0x0000002a29329220 */ /* 0x040fe20000410000 */
[----:B------:R-:W-:Y:S01]  /*2ef0*/  @!P1 LOP3.LUT R38, R34, 0xffff0000, RZ, 0xc0, !PT ;  /* 0xffff000022269812 */ /* 0x000fe200078ec0ff */
[-C--:B------:R-:W-:Y:S01]  /*2f00*/  @!P1 FMUL.FTZ R5, R41, R40.reuse ;  /* 0x0000002829059220 */ /* 0x080fe20000410000 */
[----:B------:R-:W-:Y:S01]  /*2f10*/  @!P1 LOP3.LUT R36, R35, 0xffff0000, RZ, 0xc0, !PT ;  /* 0xffff000023249812 */ /* 0x000fe200078ec0ff */
[----:B------:R-:W-:Y:S01]  /*2f20*/  @!P1 FFMA.FTZ R50, R43, R40, -R50 ;  /* 0x000000282b329223 */ /* 0x000fe20000010832 */
[----:B------:R-:W-:Y:S01]  /*2f30*/  @!P1 SHF.L.U32 R46, R35, 0x10, RZ ;  /* 0x00000010232e9819 */ /* 0x000fe200000006ff */
[----:B------:R-:W-:Y:S01]  /*2f40*/  @!P1 FFMA.FTZ R5, R42, R43, R5 ;  /* 0x0000002b2a059223 */ /* 0x000fe20000010005 */
[----:B------:R-:W-:Y:S01]  /*2f50*/  @!P1 SHF.L.U32 R43, R33, 0x10, RZ ;  /* 0x00000010212b9819 */ /* 0x000fe200000006ff */
[C---:B------:R-:W-:Y:S01]  /*2f60*/  @!P1 FMUL.FTZ R6, R37.reuse, R30 ;  /* 0x0000001e25069220 */ /* 0x040fe20000410000 */
[----:B------:R-:W-:Y:S01]  /*2f70*/  @!P1 FMUL.FTZ R51, R37, R45 ;  /* 0x0000002d25339220 */ /* 0x000fe20000410000 */
[----:B------:R-:W-:Y:S01]  /*2f80*/  @!P1 FMUL.FTZ R7, R38, R27 ;  /* 0x0000001b26079220 */ /* 0x000fe20000410000 */
[----:B------:R-:W-:Y:S01]  /*2f90*/  @!P1 F2FP.BF16.F32.PACK_AB R50, R5, R50 ;  /* 0x000000320532923e */ /* 0x000fe200000010ff */
[----:B------:R-:W-:Y:S02]  /*2fa0*/  @!P1 IMAD.U32 R42, R34, 0x10000, RZ ;  /* 0x00010000222a9824 */ /* 0x000fe400078e00ff */
[----:B------:R-:W-:Y:S01]  /*2fb0*/  @!P1 FMUL.FTZ R56, R38, R44 ;  /* 0x0000002c26389220 */ /* 0x000fe20000410000 */
[C---:B------:R-:W-:Y:S01]  /*2fc0*/  @!P1 FMUL.FTZ R57, R36.reuse, R47 ;  /* 0x0000002f24399220 */ /* 0x040fe20000410000 */
[----:B------:R-:W-:Y:S01]  /*2fd0*/  @!P1 MOV R32, R50 ;  /* 0x0000003200209202 */ /* 0x000fe20000000f00 */
[----:B------:R-:W-:Y:S01]  /*2fe0*/  @!P1 FMUL.FTZ R8, R36, R31 ;  /* 0x0000001f24089220 */ /* 0x000fe20000410000 */
[----:B------:R-:W-:Y:S01]  /*2ff0*/  @!P1 FFMA.FTZ R6, R45, R43, R6 ;  /* 0x0000002b2d069223 */ /* 0x000fe20000010006 */
[----:B------:R-:W-:Y:S01]  /*3000*/  @!P1 FFMA.FTZ R51, R43, R30, -R51 ;  /* 0x0000001e2b339223 */ /* 0x000fe20000010833 */
[----:B------:R-:W-:Y:S01]  /*3010*/  @!P1 FFMA.FTZ R7, R44, R42, R7 ;  /* 0x0000002a2c079223 */ /* 0x000fe20000010007 */
[----:B------:R-:W-:Y:S01]  /*3020*/  @!P1 FFMA.FTZ R57, R46, R31, -R57 ;  /* 0x0000001f2e399223 */ /* 0x000fe20000010839 */
[----:B------:R-:W-:Y:S01]  /*3030*/  @!P1 FFMA.FTZ R8, R47, R46, R8 ;  /* 0x0000002e2f089223 */ /* 0x000fe20000010008 */
[----:B------:R-:W-:Y:S01]  /*3040*/  @!P1 FFMA.FTZ R56, R42, R27, -R56 ;  /* 0x0000001b2a389223 */ /* 0x000fe20000010838 */
[----:B------:R-:W-:Y:S03]  /*3050*/  @!P1 F2FP.BF16.F32.PACK_AB R51, R6, R51 ;  /* 0x000000330633923e */ /* 0x000fe600000010ff */
[----:B------:R-:W-:Y:S02]  /*3060*/  @!P1 F2FP.BF16.F32.PACK_AB R57, R8, R57 ;  /* 0x000000390839923e */ /* 0x000fe400000010ff */
[----:B------:R-:W-:Y:S01]  /*3070*/  @!P1 F2FP.BF16.F32.PACK_AB R56, R7, R56 ;  /* 0x000000380738923e */ /* 0x000fe200000010ff */
[----:B------:R-:W-:Y:S01]  /*3080*/  @!P1 IMAD.MOV.U32 R33, RZ, RZ, R51 ;  /* 0x000000ffff219224 */ /* 0x000fe200078e0033 */
[----:B------:R-:W-:Y:S02]  /*3090*/  @!P1 MOV R35, R57 ;  /* 0x0000003900239202 */ /* 0x000fe40000000f00 */
[----:B------:R-:W-:Y:S02]  /*30a0*/  @!P1 MOV R34, R56 ;  /* 0x0000003800229202 */ /* 0x000fe40000000f00 */
[----:B------:R-:W-:Y:S03]  /*30b0*/  ISETP.GE.AND P1, PT, R17, R26, PT ;  /* 0x0000001a1100720c */ /* 0x000fe60003f26270 */
[----:B------:R2:W-:Y:S08]  /*30c0*/  STG.E.128 desc[UR4][R78.64+0x80], R32 ;  /* 0x000080204e007986 */ /* 0x0005f0000c101d04 */
[----:B------:R-:W3:Y:S06]  /*30d0*/  @!P0 LDG.E.64 R46, desc[UR4][R52.64+0x80] ;  /* 0x00008004342e8981 */ /* 0x000eec000c1e1b00 */
[----:B------:R-:W4:Y:S08]  /*30e0*/  LDG.E.128 R36, desc[UR4][R22.64+0x100] ;  /* 0x0001000416247981 */ /* 0x000f30000c1e1d00 */
[----:B------:R-:W5:Y:S01]  /*30f0*/  @!P0 LDG.E.64 R30, desc[UR4][R24.64+0x80] ;  /* 0x00008004181e8981 */ /* 0x000f62000c1e1b00 */
[C---:B---3--:R-:W-:Y:S01]  /*3100*/  @!P0 SHF.L.U32 R42, R46.reuse, 0x10, RZ ;  /* 0x000000102e2a8819 */ /* 0x048fe200000006ff */
[C---:B------:R-:W-:Y:S01]  /*3110*/  @!P0 IMAD.U32 R44, R47.reuse, 0x10000, RZ ;  /* 0x000100002f2c8824 */ /* 0x040fe200078e00ff */
[----:B------:R-:W-:Y:S02]  /*3120*/  @!P0 LOP3.LUT R45, R46, 0xffff0000, RZ, 0xc0, !PT ;  /* 0xffff00002e2d8812 */ /* 0x000fe400078ec0ff */
[----:B------:R-:W-:Y:S02]  /*3130*/  @!P0 LOP3.LUT R47, R47, 0xffff0000, RZ, 0xc0, !PT ;  /* 0xffff00002f2f8812 */ /* 0x000fe400078ec0ff */
[C---:B----4-:R-:W-:Y:S02]  /*3140*/  @!P0 LOP3.LUT R41, R36.reuse, 0xffff0000, RZ, 0xc0, !PT ;  /* 0xffff000024298812 */ /* 0x050fe400078ec0ff */
[----:B------:R-:W-:Y:S02]  /*3150*/  @!P0 SHF.L.U32 R43, R36, 0x10, RZ ;  /* 0x00000010242b8819 */ /* 0x000fe400000006ff */
[----:B--2---:R-:W-:Y:S01]  /*3160*/  @!P0 LOP3.LUT R33, R37, 0xffff0000, RZ, 0xc0, !PT ;  /* 0xffff000025218812 */ /* 0x004fe200078ec0ff */
[----:B------:R-:W-:Y:S01]  /*3170*/  @!P0 FMUL.FTZ R50, R41, R42 ;  /* 0x0000002a29328220 */ /* 0x000fe20000410000 */
[----:B------:R-:W-:Y:S02]  /*3180*/  @!P0 LOP3.LUT R34, R38, 0xffff0000, RZ, 0xc0, !PT ;  /* 0xffff000026228812 */ /* 0x000fe400078ec0ff */
[----:B-----5:R-:W-:Y:S01]  /*3190*/  @!P0 SHF.L.U32 R27, R31, 0x10, RZ ;  /* 0x000000101f1b8819 */ /* 0x020fe200000006ff */
[C---:B------:R-:W-:Y:S01]  /*31a0*/  @!P0 IMAD.U32 R40, R30.reuse, 0x10000, RZ ;  /* 0x000100001e288824 */ /* 0x040fe200078e00ff */
[----:B------:R-:W-:Y:S01]  /*31b0*/  @!P0 LOP3.LUT R30, R30, 0xffff0000, RZ, 0xc0, !PT ;  /* 0xffff00001e1e8812 */ /* 0x000fe200078ec0ff */
[----:B------:R-:W-:Y:S01]  /*31c0*/  @!P0 FMUL.FTZ R51, R33, R45 ;  /* 0x0000002d21338220 */ /* 0x000fe20000410000 */
[----:B------:R-:W-:Y:S01]  /*31d0*/  @!P0 LOP3.LUT R31, R31, 0xffff0000, RZ, 0xc0, !PT ;  /* 0xffff00001f1f8812 */ /* 0x000fe200078ec0ff */
[-C--:B------:R-:W-:Y:S01]  /*31e0*/  @!P0 FMUL.FTZ R9, R41, R40.reuse ;  /* 0x0000002829098220 */ /* 0x080fe20000410000 */
[----:B------:R-:W-:Y:S01]  /*31f0*/  @!P0 LOP3.LUT R32, R39, 0xffff0000, RZ, 0xc0, !PT ;  /* 0xffff000027208812 */ /* 0x000fe200078ec0ff */
[----:B------:R-:W-:Y:S01]  /*3200*/  @!P0 FFMA.FTZ R50, R43, R40, -R50 ;  /* 0x000000282b328223 */ /* 0x000fe20000010832 */
[----:B------:R-:W-:Y:S01]  /*3210*/  @!P0 SHF.L.U32 R46, R39, 0x10, RZ ;  /* 0x00000010272e8819 */ /* 0x000fe200000006ff */
[----:B------:R-:W-:Y:S01]  /*3220*/  @!P0 FFMA.FTZ R9, R42, R43, R9 ;  /* 0x0000002b2a098223 */ /* 0x000fe20000010009 */
[----:B------:R-:W-:Y:S01]  /*3230*/  @!P0 SHF.L.U32 R43, R37, 0x10, RZ ;  /* 0x00000010252b8819 */ /* 0x000fe200000006ff */
[----:B------:R-:W-:Y:S01]  /*3240*/  @!P0 FMUL.FTZ R10, R33, R30 ;  /* 0x0000001e210a8220 */ /* 0x000fe20000410000 */
[----:B------:R-:W-:Y:S01]  /*3250*/  @!P0 FMUL.FTZ R11, R34, R27 ;  /* 0x0000001b220b8220 */ /* 0x000fe20000410000 */
[----:B------:R-:W-:Y:S01]  /*3260*/  @!P0 IMAD.U32 R42, R38, 0x10000, RZ ;  /* 0x00010000262a8824 */ /* 0x000fe200078e00ff */
[----:B------:R-:W-:Y:S01]  /*3270*/  @!P0 F2FP.BF16.F32.PACK_AB R50, R9, R50 ;  /* 0x000000320932823e */ /* 0x000fe200000010ff */
[----:B------:R-:W-:Y:S01]  /*3280*/  @!P0 FMUL.FTZ R56, R34, R44 ;  /* 0x0000002c22388220 */ /* 0x000fe20000410000 */
[C---:B------:R-:W-:Y:S01]  /*3290*/  @!P0 FMUL.FTZ R57, R32.reuse, R47 ;  /* 0x0000002f20398220 */ /* 0x040fe20000410000 */
[----:B------:R-:W-:Y:S01]  /*32a0*/  @!P0 FMUL.FTZ R12, R32, R31 ;  /* 0x0000001f200c8220 */ /* 0x000fe20000410000 */
[----:B------:R-:W-:Y:S01]  /*32b0*/  @!P0 MOV R36, R50 ;  /* 0x0000003200248202 */ /* 0x000fe20000000f00 */
        /* <DEDUP_REMOVED lines=11> */
[----:B------:R-:W-:Y:S05]  /*3370*/  @!P0 MOV R38, R56 ;  /* 0x0000003800268202 */ /* 0x000fea0000000f00 */
        /* <DEDUP_REMOVED lines=25> */
[----:B------:R-:W-:Y:S02]  /*3510*/  @!P1 IMAD.U32 R42, R34, 0x10000, RZ ;  /* 0x00010000222a9824 */ /* 0x000fe400078e00ff */
[C---:B------:R-:W-:Y:S01]  /*3520*/  @!P1 FMUL.FTZ R15, R38.reuse, R27 ;  /* 0x0000001b260f9220 */ /* 0x040fe20000410000 */
        /* <DEDUP_REMOVED lines=9> */
[----:B------:R-:W-:Y:S01]  /*35c0*/  @!P1 FFMA.FTZ R57, R46, R31, -R57 ;  /* 0x0000001f2e399223 */ /* 0x000fe20000010839 */
[----:B------:R-:W-:Y:S01]  /*35d0*/  @!P1 FFMA.FTZ R16, R47, R46, R16 ;  /* 0x0000002e2f109223 */ /* 0x000fe20000010010 */
[----:B------:R-:W-:Y:S02]  /*35e0*/  @!P1 F2FP.BF16.F32.PACK_AB R51, R14, R51 ;  /* 0x000000330e33923e */ /* 0x000fe400000010ff */
[----:B------:R-:W-:Y:S02]  /*35f0*/  @!P1 F2FP.BF16.F32.PACK_AB R56, R15, R56 ;  /* 0x000000380f38923e */ /* 0x000fe400000010ff */
[----:B------:R-:W-:Y:S01]  /*3600*/  @!P1 F2FP.BF16.F32.PACK_AB R57, R16, R57 ;  /* 0x000000391039923e */ /* 0x000fe200000010ff */
[----:B------:R-:W-:Y:S01]  /*3610*/  @!P1 IMAD.MOV.U32 R33, RZ, RZ, R51 ;  /* 0x000000ffff219224 */ /* 0x000fe200078e0033 */
[----:B------:R-:W-:Y:S02]  /*3620*/  @!P1 MOV R34, R56 ;  /* 0x0000003800229202 */ /* 0x000fe40000000f00 */
[----:B------:R-:W-:Y:S05]  /*3630*/  @!P1 MOV R35, R57 ;  /* 0x0000003900239202 */ /* 0x000fea0000000f00 */
[----:B------:R3:W-:Y:S02]  /*3640*/  STG.E.128 desc[UR4][R78.64+0x180], R32 ;  /* 0x000180204e007986 */ /* 0x0007e4000c101d04 */
.L_x_3505:
[----:B-1----:R-:W-:Y:S05]  /*3650*/  BSYNC.RECONVERGENT B0 ;  /* 0x0000000000007941 */ /* 0x002fea0003800200 */
.L_x_3504:
[----:B------:R-:W-:Y:S04]  /*3660*/  BSSY.RECONVERGENT B0, `(.L_x_3506) ;  /* 0x00000ba000007945 */ /* 0x000fe80003800200 */
[----:B------:R-:W-:Y:S05]  /*3670*/  @!P5 BRA `(.L_x_3507) ;  /* 0x0000000800e0d947 */ /* 0x000fea0003800000 */
[----:B------:R-:W-:Y:S02]  /*3680*/  ISETP.GE.AND P0, PT, R20, R26, PT ;  /* 0x0000001a1400720c */ /* 0x000fe40003f06270 */
[----:B------:R-:W-:Y:S02]  /*3690*/  LEA R56, P1, R95, R22, 0x1 ;  /* 0x000000165f387211 */ /* 0x000fe400078208ff */
[----:B------:R-:W-:Y:S02]  /*36a0*/  LEA R50, P2, R59, R78, 0x1 ;  /* 0x0000004e3b327211 */ /* 0x000fe400078408ff */
[----:B------:R-:W-:Y:S02]  /*36b0*/  LEA.HI.X R57, R95, R23, R93, 0x1, P1 ;  /* 0x000000175f397211 */ /* 0x000fe400008f0c5d */
[----:B------:R-:W-:Y:S03]  /*36c0*/  ISETP.GE.AND P1, PT, R19, R26, PT ;  /* 0x0000001a1300720c */ /* 0x000fe60003f26270 */
[----:B------:R-:W3:Y:S08]  /*36d0*/  LDG.E.128 R36, desc[UR4][R56.64] ;  /* 0x0000000438247981 */ /* 0x000ef0000c1e1d00 */
[----:B------:R-:W4:Y:S06]  /*36e0*/  @!P0 LDG.E.64 R48, desc[UR4][R54.64] ;  /* 0x0000000436308981 */ /* 0x000f2c000c1e1b00 */
[----:B------:R-:W5:Y:S01]  /*36f0*/  @!P0 LDG.E.64 R30, desc[UR4][R28.64] ;  /* 0x000000041c1e8981 */ /* 0x000f62000c1e1b00 */
[C---:B---3--:R-:W-:Y:S01]  /*3700*/  @!P0 LOP3.LUT R33, R36.reuse, 0xffff0000, RZ, 0xc0, !PT ;  /* 0xffff000024218812 */ /* 0x048fe200078ec0ff */
[----:B------:R-:W-:Y:S01]  /*3710*/  @!P0 IMAD.U32 R46, R39, 0x10000, RZ ;  /* 0x00010000272e8824 */ /* 0x000fe200078e00ff */
[----:B------:R-:W-:Y:S02]  /*3720*/  @!P0 SHF.L.U32 R45, R36, 0x10, RZ ;  /* 0x00000010242d8819 */ /* 0x000fe400000006ff */
[C---:B------:R-:W-:Y:S02]  /*3730*/  @!P0 LOP3.LUT R34, R38.reuse, 0xffff0000, RZ, 0xc0, !PT ;  /* 0xffff000026228812 */ /* 0x040fe400078ec0ff */
[----:B------:R-:W-:Y:S02]  /*3740*/  @!P0 SHF.L.U32 R44, R38, 0x10, RZ ;  /* 0x00000010262c8819 */ /* 0x000fe400000006ff */
[C---:B----4-:R-:W-:Y:S01]  /*3750*/  @!P0 SHF.L.U32 R43, R48.reuse, 0x10, RZ ;  /* 0x00000010302b8819 */ /* 0x050fe200000006ff */
[C---:B------:R-:W-:Y:S01]  /*3760*/  @!P0 IMAD.U32 R42, R49.reuse, 0x10000, RZ ;  /* 0x00010000312a8824 */ /* 0x040fe200078e00ff */
[----:B------:R-:W-:Y:S02]  /*3770*/  @!P0 LOP3.LUT R47, R48, 0xffff0000, RZ, 0xc0, !PT ;  /* 0xffff0000302f8812 */ /* 0x000fe400078ec0ff */
[----:B------:R-:W-:Y:S01]  /*3780*/  @!P0 LOP3.LUT R49, R49, 0xffff0000, RZ, 0xc0, !PT ;  /* 0xffff000031318812 */ /* 0x000fe200078ec0ff */
[----:B------:R-:W-:Y:S01]  /*3790*/  @!P0 FMUL.FTZ R110, R34, R42 ;  /* 0x0000002a226e8220 */ /* 0x000fe20000410000 */
[C---:B-----5:R-:W-:Y:S01]  /*37a0*/  @!P0 SHF.L.U32 R32, R30.reuse, 0x10, RZ ;  /* 0x000000101e208819 */ /* 0x060fe200000006ff */
        /* <DEDUP_REMOVED lines=9> */
[----:B------:R-:W-:Y:S02]  /*3840*/  @!P0 IMAD.U32 R43, R37, 0x10000, RZ ;  /* 0x00010000252b8824 */ /* 0x000fe400078e00ff */
[C---:B------:R-:W-:Y:S01]  /*3850*/  @!P0 FMUL.FTZ R2, R33.reuse, R30 ;  /* 0x0000001e21028220 */ /* 0x040fe20000410000 */
[----:B------:R-:W-:Y:S01]  /*3860*/  @!P0 FMUL.FTZ R3, R34, R27 ;  /* 0x0000001b22038220 */ /* 0x000fe20000410000 */
[----:B------:R-:W-:Y:S01]  /*3870*/  @!P0 FMUL.FTZ R111, R33, R47 ;  /* 0x0000002f216f8220 */ /* 0x000fe20000410000 */
[----:B------:R-:W-:Y:S01]  /*3880*/  @!P0 F2FP.BF16.F32.PACK_AB R112, R0, R51 ;  /* 0x000000330070823e */ /* 0x000fe200000010ff */
[C---:B------:R-:W-:Y:S01]  /*3890*/  @!P0 FMUL.FTZ R113, R32.reuse, R49 ;  /* 0x0000003120718220 */ /* 0x040fe20000410000 */
[----:B------:R-:W-:Y:S01]  /*38a0*/  LEA.HI.X R51, R59, R79, R60, 0x1, P2 ;  /* 0x0000004f3b337211 */ /* 0x000fe200010f0c3c */
[----:B------:R-:W-:Y:S01]  /*38b0*/  @!P0 FMUL.FTZ R4, R32, R31 ;  /* 0x0000001f20048220 */ /* 0x000fe20000410000 */
[----:B------:R-:W-:Y:S01]  /*38c0*/  @!P0 MOV R36, R112 ;  /* 0x0000007000248202 */ /* 0x000fe20000000f00 */
[----:B------:R-:W-:Y:S01]  /*38d0*/  @!P0 FFMA.FTZ R2, R47, R43, R2 ;  /* 0x0000002b2f028223 */ /* 0x000fe20000010002 */
        /* <DEDUP_REMOVED lines=13> */
[----:B------:R-:W3:Y:S06]  /*39b0*/  @!P1 LDG.E.64 R30, desc[UR4][R28.64+0x40] ;  /* 0x000040041c1e9981 */ /* 0x000eec000c1e1b00 */
[----:B------:R-:W4:Y:S06]  /*39c0*/  @!P1 LDG.E.64 R46, desc[UR4][R54.64+0x40] ;  /* 0x00004004362e9981 */ /* 0x000f2c000c1e1b00 */
[----:B------:R-:W5:Y:S01]  /*39d0*/  LDG.E.128 R32, desc[UR4][R56.64+0x80] ;  /* 0x0000800438207981 */ /* 0x000f62000c1e1d00 */
[C---:B---3--:R-:W-:Y:S01]  /*39e0*/  @!P1 SHF.L.U32 R40, R30.reuse, 0x10, RZ ;  /* 0x000000101e289819 */ /* 0x048fe200000006ff */
[C---:B------:R-:W-:Y:S01]  /*39f0*/  @!P1 IMAD.U32 R27, R31.reuse, 0x10000, RZ ;  /* 0x000100001f1b9824 */ /* 0x040fe200078e00ff */
[----:B------:R-:W-:Y:S02]  /*3a00*/  @!P1 LOP3.LUT R30, R30, 0xffff0000, RZ, 0xc0, !PT ;  /* 0xffff00001e1e9812 */ /* 0x000fe400078ec0ff */
[----:B------:R-:W-:Y:S02]  /*3a10*/  @!P1 LOP3.LUT R31, R31, 0xffff0000, RZ, 0xc0, !PT ;  /* 0xffff00001f1f9812 */ /* 0x000fe400078ec0ff */
[C---:B----4-:R-:W-:Y:S01]  /*3a20*/  @!P1 SHF.L.U32 R42, R46.reuse, 0x10, RZ ;  /* 0x000000102e2a9819 */ /* 0x050fe200000006ff */
[C---:B------:R-:W-:Y:S01]  /*3a30*/  @!P1 IMAD.U32 R44, R47.reuse, 0x10000, RZ ;  /* 0x000100002f2c9824 */ /* 0x040fe200078e00ff */
[----:B------:R-:W-:Y:S02]  /*3a40*/  @!P1 LOP3.LUT R45, R46, 0xffff0000, RZ, 0xc0, !PT ;  /* 0xffff00002e2d9812 */ /* 0x000fe400078ec0ff */
[----:B------:R-:W-:Y:S02]  /*3a50*/  @!P1 LOP3.LUT R47, R47, 0xffff0000, RZ, 0xc0, !PT ;  /* 0xffff00002f2f9812 */ /* 0x000fe400078ec0ff */
[C---:B-----5:R-:W-:Y:S01]  /*3a60*/  @!P1 LOP3.LUT R41, R32.reuse, 0xffff0000, RZ, 0xc0, !PT ;  /* 0xffff000020299812 */ /* 0x060fe200078ec0ff */
[----:B------:R-:W-:Y:S01]  /*3a70*/  @!P1 IMAD.U32 R46, R35, 0x10000, RZ ;  /* 0x00010000232e9824 */ /* 0x000fe200078e00ff */
[----:B------:R-:W-:Y:S02]  /*3a80*/  @!P1 SHF.L.U32 R43, R32, 0x10, RZ ;  /* 0x00000010202b9819 */ /* 0x000fe400000006ff */
[----:B-1----:R-:W-:Y:S01]  /*3a90*/  @!P1 LOP3.LUT R37, R33, 0xffff0000, RZ, 0xc0, !PT ;  /* 0xffff000021259812 */ /* 0x002fe200078ec0ff */
[C---:B------:R-:W-:Y:S01]  /*3aa0*/  @!P1 FMUL.FTZ R110, R41.reuse, R42 ;  /* 0x0000002a296e9220 */ /* 0x040fe20000410000 */
[----:B------:R-:W-:Y:S01]  /*3ab0*/  @!P1 LOP3.LUT R38, R34, 0xffff0000, RZ, 0xc0, !PT ;  /* 0xffff000022269812 */ /* 0x000fe200078ec0ff */
[-C--:B------:R-:W-:Y:S01]  /*3ac0*/  @!P1 FMUL.FTZ R5, R41, R40.reuse ;  /* 0x0000002829059220 */ /* 0x080fe20000410000 */
[----:B------:R-:W-:Y:S01]  /*3ad0*/  @!P1 LOP3.LUT R36, R35, 0xffff0000, RZ, 0xc0, !PT ;  /* 0xffff000023249812 */ /* 0x000fe200078ec0ff */
[----:B------:R-:W-:Y:S01]  /*3ae0*/  @!P1 FFMA.FTZ R110, R43, R40, -R110 ;  /* 0x000000282b6e9223 */ /* 0x000fe2000001086e */
[----:B------:R-:W-:Y:S01]  /*3af0*/  @!P1 FMUL.FTZ R6, R37, R30 ;  /* 0x0000001e25069220 */ /* 0x000fe20000410000 */
[----:B------:R-:W-:Y:S01]  /*3b00*/  @!P1 FFMA.FTZ R5, R42, R43, R5 ;  /* 0x0000002b2a059223 */ /* 0x000fe20000010005 */
[----:B------:R-:W-:Y:S01]  /*3b10*/  @!P1 SHF.L.U32 R42, R34, 0x10, RZ ;  /* 0x00000010222a9819 */ /* 0x000fe200000006ff */
[----:B------:R-:W-:Y:S02]  /*3b20*/  @!P1 IMAD.U32 R43, R33, 0x10000, RZ ;  /* 0x00010000212b9824 */ /* 0x000fe400078e00ff */
[----:B------:R-:W-:Y:S01]  /*3b30*/  @!P1 FMUL.FTZ R7, R38, R27 ;  /* 0x0000001b26079220 */ /* 0x000fe20000410000 */
[----:B------:R-:W-:Y:S01]  /*3b40*/  @!P1 FMUL.FTZ R111, R37, R45 ;  /* 0x0000002d256f9220 */ /* 0x000fe20000410000 */
[----:B------:R-:W-:Y:S01]  /*3b50*/  @!P1 F2FP.BF16.F32.PACK_AB R110, R5, R110 ;  /* 0x0000006e056e923e */ /* 0x000fe200000010ff */
[C---:B------:R-:W-:Y:S01]  /*3b60*/  @!P1 FMUL.FTZ R113, R36.reuse, R47 ;  /* 0x0000002f24719220 */ /* 0x040fe20000410000 */
[----:B------:R-:W-:Y:S01]  /*3b70*/  @!P1 FMUL.FTZ R8, R36, R31 ;  /* 0x0000001f24089220 */ /* 0x000fe20000410000 */
        /* <DEDUP_REMOVED lines=27> */
[C---:B-----5:R-:W-:Y:S02]  /*3d30*/  @!P0 LOP3.LUT R41, R36.reuse, 0xffff0000, RZ, 0xc0, !PT ;  /* 0xffff000024298812 */ /* 0x060fe400078ec0ff */
[----:B------:R-:W-:Y:S02]  /*3d40*/  @!P0 SHF.L.U32 R43, R36, 0x10, RZ ;  /* 0x00000010242b8819 */ /* 0x000fe400000006ff */
[----:B-1----:R-:W-:Y:S01]  /*3d50*/  @!P0 LOP3.LUT R33, R37, 0xffff0000, RZ, 0xc0, !PT ;  /* 0xffff000025218812 */ /* 0x002fe200078ec0ff */
        /* <DEDUP_REMOVED lines=39> */
[----:B-1----:R-:W-:Y:S01]  /*3fd0*/  @!P1 LOP3.LUT R37, R33, 0xffff0000, RZ, 0xc0, !PT ;  /* 0xffff000021259812 */ /* 0x002fe200078ec0ff */
        /* <DEDUP_REMOVED lines=34> */
.L_x_3507:
[----:B------:R-:W-:Y:S05]  /*4200*/  BSYNC.RECONVERGENT B0 ;  /* 0x0000000000007941 */ /* 0x000fea0003800200 */
.L_x_3506:
[----:B------:R-:W-:Y:S04]  /*4210*/  BSSY.RECONVERGENT B0, `(.L_x_3508) ;  /* 0x00000c0000007945 */ /* 0x000fe80003800200 */
[----:B------:R-:W-:Y:S05]  /*4220*/  @!P4 BRA `(.L_x_3509) ;  /* 0x0000000800f8c947 */ /* 0x000fea0003800000 */
[C---:B------:R-:W-:Y:S01]  /*4230*/  LEA R40, P2, R69.reuse, R28, 0x5 ;  /* 0x0000001c45287211 */ /* 0x040fe200078428ff */
[----:B------:R-:W4:Y:S01]  /*4240*/  LDC.64 R110, c[0x0][0x4a8] ;  /* 0x00012a00ff6e7b82 */ /* 0x000f220000000a00 */
[----:B------:R-:W-:Y:S02]  /*4250*/  ISETP.GE.AND P0, PT, R20, R26, PT ;  /* 0x0000001a1400720c */ /* 0x000fe40003f06270 */
[C---:B------:R-:W-:Y:S02]  /*4260*/  LEA.HI.X.SX32 R41, R69.reuse, R29, 0x5, P2 ;  /* 0x0000001d45297211 */ /* 0x040fe400010f2eff */
[C---:B------:R-:W-:Y:S04]  /*4270*/  LEA R56, P1, R69.reuse, R54, 0x5 ;  /* 0x0000003645387211 */ /* 0x040fe800078228ff */
[----:B------:R-:W-:Y:S02]  /*4280*/  LEA.HI.X.SX32 R57, R69, R55, 0x5, P1 ;  /* 0x0000003745397211 */ /* 0x000fe400008f2eff */
[----:B------:R-:W-:Y:S03]  /*4290*/  ISETP.GE.AND P1, PT, R19, R26, PT ;  /* 0x0000001a1300720c */ /* 0x000fe60003f26270 */
[----:B-1----:R-:W5:Y:S06]  /*42a0*/  @!P0 LDG.E.64 R50, desc[UR4][R56.64] ;  /* 0x0000000438328981 */ /* 0x002f6c000c1e1b00 */
[----:B------:R-:W2:Y:S01]  /*42b0*/  @!P0 LDG.E.64 R30, desc[UR4][R40.64] ;  /* 0x00000004281e8981 */ /* 0x000ea2000c1e1b00 */
[C---:B----4-:R-:W-:Y:S04]  /*42c0*/  LEA R112, P2, R110.reuse, R22, 0x6 ;  /* 0x000000166e707211 */ /* 0x050fe800078430ff */
[----:B------:R-:W-:Y:S02]  /*42d0*/  LEA.HI.X R113, R110, R23, R111, 0x6, P2 ;  /* 0x000000176e717211 */ /* 0x000fe400010f346f */
[----:B------:R-:W1:Y:S03]  /*42e0*/  LDC.64 R110, c[0x0][0x3b8] ;  /* 0x0000ee00ff6e7b82 */ /* 0x000e660000000a00 */
[----:B---3--:R-:W3:Y:S01]  /*42f0*/  LDG.E.128 R32, desc[UR4][R112.64] ;  /* 0x0000000470207981 */ /* 0x008ee2000c1e1d00 */
[----:B-1----:R-:W-:Y:S02]  /*4300*/  LEA R114, P2, R110, R78, 0x6 ;  /* 0x0000004e6e727211 */ /* 0x002fe400078430ff */
[C---:B-----5:R-:W-:Y:S01]  /*4310*/  @!P0 SHF.L.U32 R45, R50.reuse, 0x10, RZ ;  /* 0x00000010322d8819 */ /* 0x060fe200000006ff */
[C---:B------:R-:W-:Y:S01]  /*4320*/  @!P0 IMAD.U32 R44, R51.reuse, 0x10000, RZ ;  /* 0x00010000332c8824 */ /* 0x040fe200078e00ff */
[----:B------:R-:W-:Y:S02]  /*4330*/  @!P0 LOP3.LUT R49, R50, 0xffff0000, RZ, 0xc0, !PT ;  /* 0xffff000032318812 */ /* 0x000fe400078ec0ff */
[----:B------:R-:W-:Y:S02]  /*4340*/  @!P0 LOP3.LUT R51, R51, 0xffff0000, RZ, 0xc0, !PT ;  /* 0xffff000033338812 */ /* 0x000fe400078ec0ff */
[C---:B--2---:R-:W-:Y:S01]  /*4350*/  @!P0 SHF.L.U32 R36, R30.reuse, 0x10, RZ ;  /* 0x000000101e248819 */ /* 0x044fe200000006ff */
[C---:B------:R-:W-:Y:S01]  /*4360*/  @!P0 IMAD.U32 R27, R31.reuse, 0x10000, RZ ;  /* 0x000100001f1b8824 */ /* 0x040fe200078e00ff */
[----:B------:R-:W-:Y:S02]  /*4370*/  @!P0 LOP3.LUT R30, R30, 0xffff0000, RZ, 0xc0, !PT ;  /* 0xffff00001e1e8812 */ /* 0x000fe400078ec0ff */
[----:B------:R-:W-:Y:S02]  /*4380*/  @!P0 LOP3.LUT R31, R31, 0xffff0000, RZ, 0xc0, !PT ;  /* 0xffff00001f1f8812 */ /* 0x000fe400078ec0ff */
[C---:B---3--:R-:W-:Y:S01]  /*4390*/  @!P0 LOP3.LUT R37, R32.reuse, 0xffff0000, RZ, 0xc0, !PT ;  /* 0xffff000020258812 */ /* 0x048fe200078ec0ff */
[----:B------:R-:W-:Y:S01]  /*43a0*/  @!P0 IMAD.U32 R48, R35, 0x10000, RZ ;  /* 0x0001000023308824 */ /* 0x000fe200078e00ff */
[----:B------:R-:W-:Y:S02]  /*43b0*/  @!P0 SHF.L.U32 R47, R32, 0x10, RZ ;  /* 0x00000010202f8819 */ /* 0x000fe400000006ff */
[C---:B------:R-:W-:Y:S01]  /*43c0*/  @!P0 LOP3.LUT R38, R34.reuse, 0xffff0000, RZ, 0xc0, !PT ;  /* 0xffff000022268812 */ /* 0x040fe200078ec0ff */
[C---:B------:R-:W-:Y:S01]  /*43d0*/  @!P0 FMUL.FTZ R115, R37.reuse, R45 ;  /* 0x0000002d25738220 */ /* 0x040fe20000410000 */
[----:B------:R-:W-:Y:S01]  /*43e0*/  @!P0 SHF.L.U32 R46, R34, 0x10, RZ ;  /* 0x00000010222e8819 */ /* 0x000fe200000006ff */
        /* <DEDUP_REMOVED lines=10> */
[----:B------:R-:W-:Y:S01]  /*4490*/  @!P0 FMUL.FTZ R119, R36, R51 ;  /* 0x0000003324778220 */ /* 0x000fe20000410000 */
[----:B------:R-:W-:Y:S01]  /*44a0*/  LEA.HI.X R115, R110, R79, R111, 0x6, P2 ;  /* 0x0000004f6e737211 */ /* 0x000fe200010f346f */
[----:B------:R-:W-:Y:S01]  /*44b0*/  @!P0 FMUL.FTZ R4, R36, R31 ;  /* 0x0000001f24048220 */ /* 0x000fe20000410000 */
[----:B------:R-:W-:Y:S01]  /*44c0*/  @!P0 MOV R32, R118 ;  /* 0x0000007600208202 */ /* 0x000fe20000000f00 */
[----:B------:R-:W-:Y:S01]  /*44d0*/  @!P0 FMUL.FTZ R116, R38, R44 ;  /* 0x0000002c26748220 */ /* 0x000fe20000410000 */
        /* <DEDUP_REMOVED lines=14> */
[----:B------:R-:W2:Y:S06]  /*45c0*/  @!P1 LDG.E.64 R30, desc[UR4][R40.64+0x40] ;  /* 0x00004004281e9981 */ /* 0x000eac000c1e1b00 */
[----:B------:R-:W3:Y:S06]  /*45d0*/  @!P1 LDG.E.64 R48, desc[UR4][R56.64+0x40] ;  /* 0x0000400438309981 */ /* 0x000eec000c1e1b00 */
[----:B------:R-:W4:Y:S01]  /*45e0*/  LDG.E.128 R36, desc[UR4][R112.64+0x80] ;  /* 0x0000800470247981 */ /* 0x000f22000c1e1d00 */
[C---:B--2---:R-:W-:Y:S01]  /*45f0*/  @!P1 SHF.L.U32 R42, R30.reuse, 0x10, RZ ;  /* 0x000000101e2a9819 */ /* 0x044fe200000006ff */
[C---:B------:R-:W-:Y:S01]  /*4600*/  @!P1 IMAD.U32 R27, R31.reuse, 0x10000, RZ ;  /* 0x000100001f1b9824 */ /* 0x040fe200078e00ff */
[----:B------:R-:W-:Y:S02]  /*4610*/  @!P1 LOP3.LUT R30, R30, 0xffff0000, RZ, 0xc0, !PT ;  /* 0xffff00001e1e9812 */ /* 0x000fe400078ec0ff */
[----:B------:R-:W-:Y:S02]  /*4620*/  @!P1 LOP3.LUT R31, R31, 0xffff0000, RZ, 0xc0, !PT ;  /* 0xffff00001f1f9812 */ /* 0x000fe400078ec0ff */
[C---:B---3--:R-:W-:Y:S01]  /*4630*/  @!P1 SHF.L.U32 R44, R48.reuse, 0x10, RZ ;  /* 0x00000010302c9819 */ /* 0x048fe200000006ff */
[C---:B------:R-:W-:Y:S01]  /*4640*/  @!P1 IMAD.U32 R46, R49.reuse, 0x10000, RZ ;  /* 0x00010000312e9824 */ /* 0x040fe200078e00ff */
[----:B------:R-:W-:Y:S02]  /*4650*/  @!P1 LOP3.LUT R47, R48, 0xffff0000, RZ, 0xc0, !PT ;  /* 0xffff0000302f9812 */ /* 0x000fe400078ec0ff */
[----:B------:R-:W-:Y:S02]  /*4660*/  @!P1 LOP3.LUT R49, R49, 0xffff0000, RZ, 0xc0, !PT ;  /* 0xffff000031319812 */ /* 0x000fe400078ec0ff */
[C---:B----4-:R-:W-:Y:S01]  /*4670*/  @!P1 LOP3.LUT R43, R36.reuse, 0xffff0000, RZ, 0xc0, !PT ;  /* 0xffff0000242b9812 */ /* 0x050fe200078ec0ff */
        /* <DEDUP_REMOVED lines=75> */
[----:B------:R-:W-:Y:S05]  /*4b30*/  @!P0 MOV R34, R116 ;  /* 0x0000007400228202 */ /* 0x000fea0000000f00 */
        /* <DEDUP_REMOVED lines=12> */
[C---:B----4-:R-:W-:Y:S02]  /*4c00*/  @!P1 LOP3.LUT R43, R36.reuse, 0xffff0000, RZ, 0xc0, !PT ;  /* 0xffff0000242b9812 */ /* 0x050fe400078ec0ff */
        /* <DEDUP_REMOVED lines=11> */
[----:B------:R-:W-:Y:S02]  /*4cc0*/  @!P1 IMAD.U32 R44, R38, 0x10000, RZ ;  /* 0x00010000262c9824 */ /* 0x000fe400078e00ff */
[----:B------:R-:W-:Y:S01]  /*4cd0*/  @!P1 FMUL.FTZ R111, R33, R47 ;  /* 0x0000002f216f9220 */ /* 0x000fe20000410000 */
[----:B------:R-:W-:Y:S01]  /*4ce0*/  @!P1 F2FP.BF16.F32.PACK_AB R110, R13, R110 ;  /* 0x0000006e0d6e923e */ /* 0x000fe200000010ff */
[C---:B------:R-:W-:Y:S01]  /*4cf0*/  @!P1 FMUL.FTZ R15, R34.reuse, R27 ;  /* 0x0000001b220f9220 */ /* 0x040fe20000410000 */
        /* <DEDUP_REMOVED lines=17> */
.L_x_3509:
[----:B------:R-:W-:Y:S05]  /*4e10*/  BSYNC.RECONVERGENT B0 ;  /* 0x0000000000007941 */ /* 0x000fea0003800200 */
.L_x_3508:
[----:B------:R-:W-:Y:S04]  /*4e20*/  BSSY.RECONVERGENT B0, `(.L_x_3510) ;  /* 0x00000c3000007945 */ /* 0x000fe80003800200 */
[----:B------:R-:W-:Y:S05]  /*4e30*/  @!P3 BRA `(.L_x_3511) ;  /* 0x0000000c0004b947 */ /* 0x000fea0003800000 */
[----:B------:R-:W-:Y:S01]  /*4e40*/  ISETP.GE.AND P0, PT, R20, R26, PT ;  /* 0x0000001a1400720c */ /* 0x000fe20003f06270 */
[----:B------:R-:W5:Y:S01]  /*4e50*/  LDC.64 R56, c[0x0][0x4a8] ;  /* 0x00012a00ff387b82 */ /* 0x000f620000000a00 */
[C---:B-1----:R-:W-:Y:S02]  /*4e60*/  LEA R50, P1, R69.reuse, R54, 0x6 ;  /* 0x0000003645327211 */ /* 0x042fe400078230ff */
[C---:B------:R-:W-:Y:S02]  /*4e70*/  LEA R30, P2, R69.reuse, R28, 0x6 ;  /* 0x0000001c451e7211 */ /* 0x040fe400078430ff */
[C---:B------:R-:W-:Y:S02]  /*4e80*/  LEA.HI.X.SX32 R51, R69.reuse, R55, 0x6, P1 ;  /* 0x0000003745337211 */ /* 0x040fe400008f36ff */
[----:B------:R-:W-:Y:S02]  /*4e90*/  LEA.HI.X.SX32 R31, R69, R29, 0x6, P2 ;  /* 0x0000001d451f7211 */ /* 0x000fe400010f36ff */
[----:B------:R-:W-:Y:S03]  /*4ea0*/  ISETP.GE.AND P1, PT, R19, R26, PT ;  /* 0x0000001a1300720c */ /* 0x000fe60003f26270 */
[----:B------:R-:W2:Y:S06]  /*4eb0*/  @!P0 LDG.E.64 R48, desc[UR4][R50.64] ;  /* 0x0000000432308981 */ /* 0x000eac000c1e1b00 */
[----:B------:R-:W3:Y:S01]  /*4ec0*/  @!P0 LDG.E.64 R28, desc[UR4][R30.64] ;  /* 0x000000041e1c8981 */ /* 0x000ee2000c1e1b00 */
[----:B--2---:R-:W-:Y:S01]  /*4ed0*/  @!P0 SHF.L.U32 R42, R49, 0x10, RZ ;  /* 0x00000010312a8819 */ /* 0x004fe200000006ff */
[----:B-----5:R-:W-:Y:S01]  /*4ee0*/  IMAD R57, R57, 0x60, RZ ;  /* 0x0000006039397824 */ /* 0x020fe200078e02ff */
[----:B------:R-:W-:Y:S01]  /*4ef0*/  @!P0 LOP3.LUT R47, R48, 0xffff0000, RZ, 0xc0, !PT ;  /* 0xffff0000302f8812 */ /* 0x000fe200078ec0ff */
[----:B------:R-:W-:Y:S01]  /*4f00*/  IMAD.WIDE.U32 R110, R56, 0x60, R22 ;  /* 0x00000060386e7825 */ /* 0x000fe200078e0016 */
[----:B------:R-:W-:Y:S02]  /*4f10*/  @!P0 LOP3.LUT R49, R49, 0xffff0000, RZ, 0xc0, !PT ;  /* 0xffff000031318812 */ /* 0x000fe400078ec0ff */
[----:B---3--:R-:W-:Y:S01]  /*4f20*/  @!P0 SHF.L.U32 R27, R29, 0x10, RZ ;  /* 0x000000101d1b8819 */ /* 0x008fe200000006ff */
[----:B------:R-:W-:Y:S01]  /*4f30*/  @!P0 IMAD.U32 R43, R48, 0x10000, RZ ;  /* 0x00010000302b8824 */ /* 0x000fe200078e00ff */
[----:B------:R-:W-:Y:S01]  /*4f40*/  IADD3 R111, PT, PT, R111, R57, RZ ;  /* 0x000000396f6f7210 */ /* 0x000fe20007ffe0ff */
[C---:B----4-:R-:W-:Y:S01]  /*4f50*/  @!P0 IMAD.U32 R36, R28.reuse, 0x10000, RZ ;  /* 0x000100001c248824 */ /* 0x050fe200078e00ff */
[----:B------:R-:W-:Y:S01]  /*4f60*/  @!P0 LOP3.LUT R28, R28, 0xffff0000, RZ, 0xc0, !PT ;  /* 0xffff00001c1c8812 */ /* 0x000fe200078ec0ff */
[----:B------:R-:W1:Y:S01]  /*4f70*/  LDC.64 R56, c[0x0][0x3b8] ;  /* 0x0000ee00ff387b82 */ /* 0x000e620000000a00 */
[----:B------:R-:W-:Y:S01]  /*4f80*/  @!P0 LOP3.LUT R29, R29, 0xffff0000, RZ, 0xc0, !PT ;  /* 0xffff00001d1d8812 */ /* 0x000fe200078ec0ff */
[----:B------:R-:W2:Y:S01]  /*4f90*/  LDG.E.128 R32, desc[UR4][R110.64] ;  /* 0x000000046e207981 */ /* 0x000ea2000c1e1d00 */
[----:B-1----:R-:W-:Y:S04]  /*4fa0*/  IMAD.WIDE.U32 R118, R56, 0x60, R78 ;  /* 0x0000006038767825 */ /* 0x002fe800078e004e */
[----:B------:R-:W-:Y:S01]  /*4fb0*/  IMAD R114, R57, 0x60, RZ ;  /* 0x0000006039727824 */ /* 0x000fe200078e02ff */
[----:B------:R-:W-:Y:S03]  /*4fc0*/  MOV R56, R118 ;  /* 0x0000007600387202 */ /* 0x000fe60000000f00 */
[----:B------:R-:W-:Y:S01]  /*4fd0*/  IMAD.IADD R57, R119, 0x1, R114 ;  /* 0x0000000177397824 */ /* 0x000fe200078e0272 */
[C---:B--2---:R-:W-:Y:S01]  /*4fe0*/  @!P0 LOP3.LUT R37, R32.reuse, 0xffff0000, RZ, 0xc0, !PT ;  /* 0xffff000020258812 */ /* 0x044fe200078ec0ff */
[----:B------:R-:W-:Y:S01]  /*4ff0*/  @!P0 IMAD.U32 R45, R32, 0x10000, RZ ;  /* 0x00010000202d8824 */ /* 0x000fe200078e00ff */
[C---:B------:R-:W-:Y:S01]  /*5000*/  @!P0 LOP3.LUT R38, R34.reuse, 0xffff0000, RZ, 0xc0, !PT ;  /* 0xffff000022268812 */ /* 0x040fe200078ec0ff */
[----:B------:R-:W-:Y:S01]  /*5010*/  @!P0 IMAD.U32 R44, R34, 0x10000, RZ ;  /* 0x00010000222c8824 */ /* 0x000fe200078e00ff */
[----:B------:R-:W-:Y:S01]  /*5020*/  @!P0 SHF.L.U32 R46, R35, 0x10, RZ ;  /* 0x00000010232e8819 */ /* 0x000fe200000006ff */
[C---:B------:R-:W-:Y:S01]  /*5030*/  @!P0 FMUL.FTZ R113, R37.reuse, R43 ;  /* 0x0000002b25718220 */ /* 0x040fe20000410000 */
[-C--:B------:R-:W-:Y:S01]  /*5040*/  @!P0 FMUL.FTZ R0, R37, R36.reuse ;  /* 0x0000002425008220 */ /* 0x080fe20000410000 */
[----:B------:R-:W-:Y:S01]  /*5050*/  @!P0 LOP3.LUT R37, R33, 0xffff0000, RZ, 0xc0, !PT ;  /* 0xffff000021258812 */ /* 0x000fe200078ec0ff */
[----:B------:R-:W-:Y:S01]  /*5060*/  @!P0 FMUL.FTZ R3, R38, R27 ;  /* 0x0000001b26038220 */ /* 0x000fe20000410000 */
[----:B------:R-:W-:Y:S01]  /*5070*/  @!P0 FFMA.FTZ R113, R45, R36, -R113 ;  /* 0x000000242d718223 */ /* 0x000fe20000010871 */
[----:B------:R-:W-:Y:S01]  /*5080*/  @!P0 LOP3.LUT R36, R35, 0xffff0000, RZ, 0xc0, !PT ;  /* 0xffff000023248812 */ /* 0x000fe200078ec0ff */
[----:B------:R-:W-:Y:S01]  /*5090*/  @!P0 FFMA.FTZ R0, R43, R45, R0 ;  /* 0x0000002d2b008223 */ /* 0x000fe20000010000 */
[----:B------:R-:W-:Y:S01]  /*50a0*/  @!P0 SHF.L.U32 R43, R33, 0x10, RZ ;  /* 0x00000010212b8819 */ /* 0x000fe200000006ff */
[C---:B------:R-:W-:Y:S01]  /*50b0*/  @!P0 FMUL.FTZ R2, R37.reuse, R28 ;  /* 0x0000001c25028220 */ /* 0x040fe20000410000 */
[----:B------:R-:W-:Y:S01]  /*50c0*/  @!P0 FMUL.FTZ R115, R37, R47 ;  /* 0x0000002f25738220 */ /* 0x000fe20000410000 */
[----:B------:R-:W-:Y:S01]  /*50d0*/  @!P0 FMUL.FTZ R117, R36, R49 ;  /* 0x0000003124758220 */ /* 0x000fe20000410000 */
[----:B------:R-:W-:Y:S01]  /*50e0*/  @!P0 F2FP.BF16.F32.PACK_AB R113, R0, R113 ;  /* 0x000000710071823e */ /* 0x000fe200000010ff */
[----:B------:R-:W-:Y:S01]  /*50f0*/  @!P0 FMUL.FTZ R4, R36, R29 ;  /* 0x0000001d24048220 */ /* 0x000fe20000410000 */
        /* <DEDUP_REMOVED lines=17> */
[----:B------:R-:W3:Y:S08]  /*5210*/  LDG.E.128 R36, desc[UR4][R110.64+0x80] ;  /* 0x000080046e247981 */ /* 0x000ef0000c1e1d00 */
[----:B------:R-:W4:Y:S01]  /*5220*/  @!P1 LDG.E.64 R28, desc[UR4][R30.64+0x40] ;  /* 0x000040041e1c9981 */ /* 0x000f22000c1e1b00 */
[C---:B--2---:R-:W-:Y:S01]  /*5230*/  @!P1 SHF.L.U32 R42, R46.reuse, 0x10, RZ ;  /* 0x000000102e2a9819 */ /* 0x044fe200000006ff */
[C---:B------:R-:W-:Y:S01]  /*5240*/  @!P1 IMAD.U32 R44, R47.reuse, 0x10000, RZ ;  /* 0x000100002f2c9824 */ /* 0x040fe200078e00ff */
[----:B------:R-:W-:Y:S02]  /*5250*/  @!P1 LOP3.LUT R45, R46, 0xffff0000, RZ, 0xc0, !PT ;  /* 0xffff00002e2d9812 */ /* 0x000fe400078ec0ff */
[----:B------:R-:W-:Y:S02]  /*5260*/  @!P1 LOP3.LUT R47, R47, 0xffff0000, RZ, 0xc0, !PT ;  /* 0xffff00002f2f9812 */ /* 0x000fe400078ec0ff */
[C---:B---3--:R-:W-:Y:S02]  /*5270*/  @!P1 LOP3.LUT R41, R36.reuse, 0xffff0000, RZ, 0xc0, !PT ;  /* 0xffff000024299812 */ /* 0x048fe400078ec0ff */
[----:B------:R-:W-:Y:S02]  /*5280*/  @!P1 SHF.L.U32 R43, R36, 0x10, RZ ;  /* 0x00000010242b9819 */ /* 0x000fe400000006ff */
[----:B-1----:R-:W-:Y:S01]  /*5290*/  @!P1 LOP3.LUT R33, R37, 0xffff0000, RZ, 0xc0, !PT ;  /* 0xffff000025219812 */ /* 0x002fe200078ec0ff */
[----:B------:R-:W-:Y:S01]  /*52a0*/  @!P1 FMUL.FTZ R112, R41, R42 ;  /* 0x0000002a29709220 */ /* 0x000fe20000410000 */
[----:B------:R-:W-:Y:S02]  /*52b0*/  @!P1 LOP3.LUT R34, R38, 0xffff0000, RZ, 0xc0, !PT ;  /* 0xffff000026229812 */ /* 0x000fe400078ec0ff */
[----:B----4-:R-:W-:Y:S01]  /*52c0*/  @!P1 SHF.L.U32 R27, R29, 0x10, RZ ;  /* 0x000000101d1b9819 */ /* 0x010fe200000006ff */
        /* <DEDUP_REMOVED lines=39> */
[----:B---3--:R-:W-:Y:S01]  /*5540*/  @!P0 LOP3.LUT R40, R32, 0xffff0000, RZ, 0xc0, !PT ;  /* 0xffff000020288812 */ /* 0x008fe200078ec0ff */
[----:B------:R-:W-:Y:S01]  /*5550*/  @!P0 IMAD.U32 R47, R34, 0x10000, RZ ;  /* 0x00010000222f8824 */ /* 0x000fe200078e00ff */
        /* <DEDUP_REMOVED lines=10> */
[----:B------:R-:W-:Y:S01]  /*5600*/  @!P0 SHF.L.U32 R45, R33, 0x10, RZ ;  /* 0x00000010212d8819 */ /* 0x000fe200000006ff */
[----:B------:R-:W-:Y:S01]  /*5610*/  @!P0 FFMA.FTZ R112, R44, R27, -R112 ;  /* 0x0000001b2c708223 */ /* 0x000fe20000010870 */
[----:B------:R-:W-:Y:S01]  /*5620*/  @!P0 LOP3.LUT R27, R34, 0xffff0000, RZ, 0xc0, !PT ;  /* 0xffff0000221b8812 */ /* 0x000fe200078ec0ff */
[----:B------:R-:W-:Y:S01]  /*5630*/  @!P0 FMUL.FTZ R10, R37, R28 ;  /* 0x0000001c250a8220 */ /* 0x000fe20000410000 */
[----:B------:R-:W-:Y:S01]  /*5640*/  @!P0 FFMA.FTZ R9, R42, R44, R9 ;  /* 0x0000002c2a098223 */ /* 0x000fe20000010009 */
[----:B------:R-:W-:Y:S01]  /*5650*/  @!P0 SHF.L.U32 R42, R35, 0x10, RZ ;  /* 0x00000010232a8819 */ /* 0x000fe200000006ff */
[C---:B------:R-:W-:Y:S01]  /*5660*/  @!P0 FMUL.FTZ R115, R36.reuse, R49 ;  /* 0x0000003124738220 */ /* 0x040fe20000410000 */
[C---:B------:R-:W-:Y:S01]  /*5670*/  @!P0 FMUL.FTZ R11, R27.reuse, R26 ;  /* 0x0000001a1b0b8220 */ /* 0x040fe20000410000 */
        /* <DEDUP_REMOVED lines=16> */
[----:B------:R1:W-:Y:S08]  /*5780*/  STG.E.128 desc[UR4][R56.64+0x100], R32 ;  /* 0x0001002038007986 */ /* 0x0003f0000c101d04 */
[----:B------:R-:W2:Y:S06]  /*5790*/  @!P1 LDG.E.64 R50, desc[UR4][R50.64+0xc0] ;  /* 0x0000c00432329981 */ /* 0x000eac000c1e1b00 */
[----:B------:R-:W3:Y:S08]  /*57a0*/  LDG.E.128 R36, desc[UR4][R110.64+0x180] ;  /* 0x000180046e247981 */ /* 0x000ef0000c1e1d00 */
[----:B------:R4:W5:Y:S01]  /*57b0*/  @!P1 LDG.E.64 R26, desc[UR4][R30.64+0xc0] ;  /* 0x0000c0041e1a9981 */ /* 0x000962000c1e1b00 */
[C---:B--2---:R-:W-:Y:S01]  /*57c0*/  @!P1 SHF.L.U32 R42, R50.reuse, 0x10, RZ ;  /* 0x00000010322a9819 */ /* 0x044fe200000006ff */
[C---:B------:R-:W-:Y:S01]  /*57d0*/  @!P1 IMAD.U32 R46, R51.reuse, 0x10000, RZ ;  /* 0x00010000332e9824 */ /* 0x040fe200078e00ff */
[----:B------:R-:W-:Y:S02]  /*57e0*/  @!P1 LOP3.LUT R43, R50, 0xffff0000, RZ, 0xc0, !PT ;  /* 0xffff0000322b9812 */ /* 0x000fe400078ec0ff */
[----:B------:R-:W-:Y:S02]  /*57f0*/  @!P1 LOP3.LUT R49, R51, 0xffff0000, RZ, 0xc0, !PT ;  /* 0xffff000033319812 */ /* 0x000fe400078ec0ff */
[----:B---3--:R-:W-:Y:S01]  /*5800*/  @!P1 LOP3.LUT R40, R36, 0xffff0000, RZ, 0xc0, !PT ;  /* 0xffff000024289812 */ /* 0x008fe200078ec0ff */
[----:B------:R-:W-:Y:S01]  /*5810*/  @!P1 IMAD.U32 R47, R38, 0x10000, RZ ;  /* 0x00010000262f9824 */ /* 0x000fe200078e00ff */
[----:B------:R-:W-:Y:S02]  /*5820*/  @!P1 SHF.L.U32 R44, R36, 0x10, RZ ;  /* 0x00000010242c9819 */ /* 0x000fe400000006ff */
[----:B----4-:R-:W-:Y:S01]  /*5830*/  @!P1 LOP3.LUT R31, R37, 0xffff0000, RZ, 0xc0, !PT ;  /* 0xffff0000251f9812 */ /* 0x010fe200078ec0ff */
[----:B------:R-:W-:Y:S01]  /*5840*/  @!P1 FMUL.FTZ R110, R40, R42 ;  /* 0x0000002a286e9220 */ /* 0x000fe20000410000 */
[----:B------:R-:W-:Y:S02]  /*5850*/  @!P1 LOP3.LUT R30, R39, 0xffff0000, RZ, 0xc0, !PT ;  /* 0xffff0000271e9812 */ /* 0x000fe400078ec0ff */
[C---:B-----5:R-:W-:Y:S01]  /*5860*/  @!P1 LOP3.LUT R28, R26.reuse, 0xffff0000, RZ, 0xc0, !PT ;  /* 0xffff00001a1c9812 */ /* 0x060fe200078ec0ff */
[----:B------:R-:W-:Y:S01]  /*5870*/  @!P1 IMAD.U32 R29, R26, 0x10000, RZ ;  /* 0x000100001a1d9824 */ /* 0x000fe200078e00ff */
[----:B------:R-:W-:Y:S01]  /*5880*/  @!P1 SHF.L.U32 R26, R27, 0x10, RZ ;  /* 0x000000101b1a9819 */ /* 0x000fe200000006ff */
[----:B------:R-:W-:Y:S01]  /*5890*/  @!P1 FMUL.FTZ R111, R31, R43 ;  /* 0x0000002b1f6f9220 */ /* 0x000fe20000410000 */
[----:B------:R-:W-:Y:S01]  /*58a0*/  @!P1 LOP3.LUT R27, R27, 0xffff0000, RZ, 0xc0, !PT ;  /* 0xffff00001b1b9812 */ /* 0x000fe200078ec0ff */
[-C--:B------:R-:W-:Y:S01]  /*58b0*/  @!P1 FMUL.FTZ R13, R40, R29.reuse ;  /* 0x0000001d280d9220 */ /* 0x080fe20000410000 */
[----:B------:R-:W-:Y:S01]  /*58c0*/  @!P1 SHF.L.U32 R45, R37, 0x10, RZ ;  /* 0x00000010252d9819 */ /* 0x000fe200000006ff */
[----:B------:R-:W-:Y:S01]  /*58d0*/  @!P1 FFMA.FTZ R110, R44, R29, -R110 ;  /* 0x0000001d2c6e9223 */ /* 0x000fe2000001086e */
[----:B------:R-:W-:Y:S01]  /*58e0*/  @!P1 LOP3.LUT R29, R38, 0xffff0000, RZ, 0xc0, !PT ;  /* 0xffff0000261d9812 */ /* 0x000fe200078ec0ff */
[----:B------:R-:W-:Y:S01]  /*58f0*/  @!P1 FFMA.FTZ R13, R42, R44, R13 ;  /* 0x0000002c2a0d9223 */ /* 0x000fe2000001000d */
[----:B------:R-:W-:Y:S01]  /*5900*/  @!P1 SHF.L.U32 R42, R39, 0x10, RZ ;  /* 0x00000010272a9819 */ /* 0x000fe200000006ff */
[----:B------:R-:W-:Y:S01]  /*5910*/  @!P1 FMUL.FTZ R14, R31, R28 ;  /* 0x0000001c1f0e9220 */ /* 0x000fe20000410000 */
[C---:B------:R-:W-:Y:S01]  /*5920*/  @!P1 FMUL.FTZ R113, R30.reuse, R49 ;  /* 0x000000311e719220 */ /* 0x040fe20000410000 */
[----:B------:R-:W-:Y:S01]  /*5930*/  @!P1 FMUL.FTZ R15, R29, R26 ;  /* 0x0000001a1d0f9220 */ /* 0x000fe20000410000 */
[----:B------:R-:W-:Y:S01]  /*5940*/  @!P1 F2FP.BF16.F32.PACK_AB R110, R13, R110 ;  /* 0x0000006e0d6e923e */ /* 0x000fe200000010ff */
[----:B------:R-:W-:Y:S01]  /*5950*/  @!P1 FMUL.FTZ R112, R29, R46 ;  /* 0x0000002e1d709220 */ /* 0x000fe20000410000 */
[----:B------:R-:W-:Y:S01]  /*5960*/  @!P1 FMUL.FTZ R16, R30, R27 ;  /* 0x0000001b1e109220 */ /* 0x000fe20000410000 */
[----:B------:R-:W-:Y:S01]  /*5970*/  @!P1 FFMA.FTZ R14, R43, R45, R14 ;  /* 0x0000002d2b0e9223 */ /* 0x000fe2000001000e */
[----:B------:R-:W-:Y:S01]  /*5980*/  @!P1 MOV R36, R110 ;  /* 0x0000006e00249202 */ /* 0x000fe20000000f00 */
        /* <DEDUP_REMOVED lines=12> */
.L_x_3511:
[----:B------:R-:W-:Y:S05]  /*5a50*/  BSYNC.RECONVERGENT B0 ;  /* 0x0000000000007941 */ /* 0x000fea0003800200 */
.L_x_3510:
[----:B------:R-:W1:Y:S01]  /*5a60*/  LDC R26, c[0x0][0x450] ;  /* 0x00011400ff1a7b82 */ /* 0x000e620000000800 */
[----:B--2---:R-:W-:Y:S05]  /*5a70*/  IMAD.U32 R103, R103, -0x20, RZ ;  /* 0xffffffe067677824 */ /* 0x004fea00078e00ff */
[C---:B------:R-:W-:Y:S02]  /*5a80*/  LEA R24, P1, R103.reuse, R24, 0x1 ;  /* 0x0000001867187211 */ /* 0x040fe400078208ff */
[C---:B------:R-:W-:Y:S02]  /*5a90*/  LEA R52, P0, R103.reuse, R52, 0x1 ;  /* 0x0000003467347211 */ /* 0x040fe400078008ff */
[C---:B------:R-:W-:Y:S02]  /*5aa0*/  LEA.HI.X.SX32 R25, R103.reuse, R25, 0x1, P1 ;  /* 0x0000001967197211 */ /* 0x040fe400008f0eff */
[----:B------:R-:W-:Y:S01]  /*5ab0*/  LEA.HI.X.SX32 R53, R103, R53, 0x1, P0 ;  /* 0x0000003567357211 */ /* 0x000fe200000f0eff */
[----:B------:R-:W-:Y:S05]  /*5ac0*/  BRA `(.L_x_3502) ;  /* 0x0000005400ac7947 */ /* 0x000fea0003800000 */
.L_x_3503:
[----:B----4-:R-:W-:Y:S01]  /*5ad0*/  LEA.HI R10, R26, R26, RZ, 0x1 ;  /* 0x0000001a1a0a7211 */ /* 0x010fe200078f08ff */
[----:B------:R-:W2:Y:S01]  /*5ae0*/  LDC R48, c[0x0][0x450] ;  /* 0x00011400ff307b82 */ /* 0x000ea20000000800 */
[----:B------:R-:W-:Y:S01]  /*5af0*/  SHF.R.U32.HI R9, RZ, 0x1, R26 ;  /* 0x00000001ff097819 */ /* 0x000fe2000001161a */
[----:B------:R-:W-:Y:S01]  /*5b00*/  BSSY.RECONVERGENT B0, `(.L_x_3512) ;  /* 0x0000154000007945 */ /* 0x000fe20003800200 */
[----:B------:R-:W-:Y:S05]  /*5b10*/  SHF.R.S32.HI R10, RZ, 0x1, R10 ;  /* 0x00000001ff0a7819 */ /* 0x000fea000001140a */
[----:B------:R-:W-:Y:S05]  /*5b20*/  IMAD.MOV R10, RZ, RZ, -R10 ;  /* 0x000000ffff0a7224 */ /* 0x000fea00078e0a0a */
[----:B------:R-:W-:Y:S01]  /*5b30*/  SHF.R.S32.HI R49, RZ, 0x1f, R10 ;  /* 0x0000001fff317819 */ /* 0x000fe2000001140a */
[----:B------:R-:W-:Y:S06]  /*5b40*/  @!P0 BRA `(.L_x_3513) ;  /* 0x00000014003c8947 */ /* 0x000fec0003800000 */
[C---:B------:R-:W-:Y:S01]  /*5b50*/  ISETP.GE.AND P0, PT, R20.reuse, R26, PT ;  /* 0x0000001a1400720c */ /* 0x040fe20003f06270 */
[----:B------:R-:W3:Y:S11]  /*5b60*/  LDG.E.128 R36, desc[UR4][R22.64] ;  /* 0x0000000416247981 */ /* 0x000ef6000c1e1d00 */
        /* <DEDUP_REMOVED lines=11> */
[----:B------:R-:W4:Y:S03]  /*5c20*/  @!P0 LDG.E.128 R12, desc[UR4][R12.64] ;  /* 0x000000040c0c8981 */ /* 0x000f26000c1e1d00 */
[----:B------:R-:W-:Y:S02]  /*5c30*/  @!P0 IADD3.X R31, PT, PT, R0, R85, RZ, P1, !PT ;  /* 0x00000055001f8210 */ /* 0x000fe40000ffe4ff */
[----:B------:R-:W-:Y:S03]  /*5c40*/  ISETP.GE.U32.OR P1, PT, R20, R9, P0 ;  /* 0x000000091400720c */ /* 0x000fe60000726470 */
[----:B------:R-:W5:Y:S08]  /*5c50*/  @!P0 LDG.E.128 R40, desc[UR4][R40.64] ;  /* 0x0000000428288981 */ /* 0x000f70000c1e1d00 */
[----:B------:R-:W2:Y:S01]  /*5c60*/  @!P0 LDG.E.128 R32, desc[UR4][R30.64] ;  /* 0x000000041e208981 */ /* 0x000ea2000c1e1d00 */
[C---:B----4-:R-:W-:Y:S01]  /*5c70*/  @!P0 LOP3.LUT R2, R12.reuse, 0xffff0000, RZ, 0xc0, !PT ;  /* 0xffff00000c028812 */ /* 0x050fe200078ec0ff */
[C---:B------:R-:W-:Y:S01]  /*5c80*/  @!P0 IMAD.U32 R3, R13.reuse, 0x10000, RZ ;  /* 0x000100000d038824 */ /* 0x040fe200078e00ff */
[----:B------:R-:W-:Y:S01]  /*5c90*/  @!P0 LOP3.LUT R4, R13, 0xffff0000, RZ, 0xc0, !PT ;  /* 0xffff00000d048812 */ /* 0x000fe200078ec0ff */
[----:B------:R-:W-:Y:S01]  /*5ca0*/  @!P0 IMAD.U32 R0, R12, 0x10000, RZ ;  /* 0x000100000c008824 */ /* 0x000fe200078e00ff */
[C---:B------:R-:W-:Y:S01]  /*5cb0*/  @!P0 LOP3.LUT R11, R15.reuse, 0xffff0000, RZ, 0xc0, !PT ;  /* 0xffff00000f0b8812 */ /* 0x040fe200078ec0ff */
[----:B------:R-:W-:Y:S01]  /*5cc0*/  @!P0 IMAD.U32 R7, R15, 0x10000, RZ ;  /* 0x000100000f078824 */ /* 0x000fe200078e00ff */
[----:B------:R-:W-:Y:S02]  /*5cd0*/  @!P0 SHF.L.U32 R5, R14, 0x10, RZ ;  /* 0x000000100e058819 */ /* 0x000fe400000006ff */
[C---:B-----5:R-:W-:Y:S01]  /*5ce0*/  @!P0 LOP3.LUT R27, R40.reuse, 0xffff0000, RZ, 0xc0, !PT ;  /* 0xffff0000281b8812 */ /* 0x060fe200078ec0ff */
[----:B------:R-:W-:Y:S01]  /*5cf0*/  @!P0 IMAD.U32 R29, R40, 0x10000, RZ ;  /* 0x00010000281d8824 */ /* 0x000fe200078e00ff */
[----:B------:R-:W-:Y:S01]  /*5d00*/  @!P0 SHF.L.U32 R16, R41, 0x10, RZ ;  /* 0x0000001029108819 */ /* 0x000fe200000006ff */
[----:B------:R-:W-:Y:S01]  /*5d10*/  @!P0 IMAD.U32 R12, R43, 0x10000, RZ ;  /* 0x000100002b0c8824 */ /* 0x000fe200078e00ff */
[----:B------:R-:W-:Y:S01]  /*5d20*/  @!P0 LOP3.LUT R6, R14, 0xffff0000, RZ, 0xc0, !PT ;  /* 0xffff00000e068812 */ /* 0x000fe200078ec0ff */
[----:B------:R-:W-:Y:S01]  /*5d30*/  @!P1 FADD.FTZ R27, -R27, -RZ ;  /* 0x800000ff1b1b9221 */ /* 0x000fe20000010100 */
[----:B------:R-:W-:Y:S01]  /*5d40*/  @!P0 LOP3.LUT R15, R41, 0xffff0000, RZ, 0xc0, !PT ;  /* 0xffff0000290f8812 */ /* 0x000fe200078ec0ff */
[----:B------:R-:W-:Y:S01]  /*5d50*/  @!P1 FADD.FTZ R16, -R16, -RZ ;  /* 0x800000ff10109221 */ /* 0x000fe20000010100 */
[----:B------:R-:W-:Y:S01]  /*5d60*/  @!P0 LOP3.LUT R13, R42, 0xffff0000, RZ, 0xc0, !PT ;  /* 0xffff00002a0d8812 */ /* 0x000fe200078ec0ff */
[----:B------:R-:W-:Y:S01]  /*5d70*/  @!P1 FADD.FTZ R29, -R29, -RZ ;  /* 0x800000ff1d1d9221 */ /* 0x000fe20000010100 */
[----:B------:R-:W-:Y:S01]  /*5d80*/  @!P0 LOP3.LUT R8, R43, 0xffff0000, RZ, 0xc0, !PT ;  /* 0xffff00002b088812 */ /* 0x000fe200078ec0ff */
[----:B------:R-:W-:Y:S01]  /*5d90*/  @!P0 FMUL.FTZ R2, R2, R27 ;  /* 0x0000001b02028220 */ /* 0x000fe20000410000 */
[----:B---3--:R-:W-:Y:S01]  /*5da0*/  @!P0 SHF.L.U32 R27, R36, 0x10, RZ ;  /* 0x00000010241b8819 */ /* 0x008fe200000006ff */
[----:B------:R-:W-:Y:S01]  /*5db0*/  @!P0 IMAD.U32 R14, R42, 0x10000, RZ ;  /* 0x000100002a0e8824 */ /* 0x000fe200078e00ff */
[----:B--2---:R-:W-:Y:S01]  /*5dc0*/  @!P0 LOP3.LUT R28, R32, 0xffff0000, RZ, 0xc0, !PT ;  /* 0xffff0000201c8812 */ /* 0x004fe200078ec0ff */
[----:B------:R-:W-:Y:S01]  /*5dd0*/  @!P0 FMUL.FTZ R3, R3, R16 ;  /* 0x0000001003038220 */ /* 0x000fe20000410000 */
[----:B------:R-:W-:Y:S01]  /*5de0*/  @!P0 LOP3.LUT R31, R33, 0xffff0000, RZ, 0xc0, !PT ;  /* 0xffff0000211f8812 */ /* 0x000fe200078ec0ff */
[----:B------:R-:W-:Y:S01]  /*5df0*/  @!P0 FMUL.FTZ R0, R0, R29 ;  /* 0x0000001d00008220 */ /* 0x000fe20000410000 */
[----:B------:R-:W-:Y:S01]  /*5e00*/  @!P0 LOP3.LUT R29, R36, 0xffff0000, RZ, 0xc0, !PT ;  /* 0xffff0000241d8812 */ /* 0x000fe200078ec0ff */
[----:B------:R-:W-:Y:S01]  /*5e10*/  @!P0 IMAD.U32 R16, R32, 0x10000, RZ ;  /* 0x0001000020108824 */ /* 0x000fe200078e00ff */
[----:B------:R-:W-:Y:S01]  /*5e20*/  @!P0 LOP3.LUT R32, R34, 0xffff0000, RZ, 0xc0, !PT ;  /* 0xffff000022208812 */ /* 0x000fe200078ec0ff */
[----:B------:R-:W-:Y:S01]  /*5e30*/  @!P1 FADD.FTZ R15, -R15, -RZ ;  /* 0x800000ff0f0f9221 */ /* 0x000fe20000010100 */
[----:B------:R-:W-:Y:S01]  /*5e40*/  @!P1 FADD.FTZ R14, -R14, -RZ ;  /* 0x800000ff0e0e9221 */ /* 0x000fe20000010100 */
[----:B------:R-:W-:Y:S01]  /*5e50*/  @!P1 FADD.FTZ R13, -R13, -RZ ;  /* 0x800000ff0d0d9221 */ /* 0x000fe20000010100 */
[----:B------:R-:W-:Y:S01]  /*5e60*/  @!P1 FADD.FTZ R12, -R12, -RZ ;  /* 0x800000ff0c0c9221 */ /* 0x000fe20000010100 */
[----:B------:R-:W-:Y:S01]  /*5e70*/  @!P1 FADD.FTZ R8, -R8, -RZ ;  /* 0x800000ff08089221 */ /* 0x000fe20000010100 */
[----:B------:R-:W-:Y:S01]  /*5e80*/  ISETP.GE.AND P1, PT, R19, R26, PT ;  /* 0x0000001a1300720c */ /* 0x000fe20003f26270 */
[----:B------:R-:W-:Y:S01]  /*5e90*/  @!P0 FFMA.FTZ R0, R27, R16, R0 ;  /* 0x000000101b008223 */ /* 0x000fe20000010000 */
[----:B------:R-:W-:Y:S01]  /*5ea0*/  @!P0 SHF.L.U32 R16, R37, 0x10, RZ ;  /* 0x0000001025108819 */ /* 0x000fe200000006ff */
[----:B------:R-:W-:Y:S01]  /*5eb0*/  @!P0 IMAD.U32 R30, R33, 0x10000, RZ ;  /* 0x00010000211e8824 */ /* 0x000fe200078e00ff */
[----:B------:R-:W-:Y:S01]  /*5ec0*/  @!P0 LOP3.LUT R27, R37, 0xffff0000, RZ, 0xc0, !PT ;  /* 0xffff0000251b8812 */ /* 0x000fe200078ec0ff */
[----:B------:R-:W-:Y:S01]  /*5ed0*/  @!P0 FMUL.FTZ R4, R4, R15 ;  /* 0x0000000f04048220 */ /* 0x000fe20000410000 */
[----:B------:R-:W-:Y:S01]  /*5ee0*/  @!P0 SHF.L.U32 R33, R35, 0x10, RZ ;  /* 0x0000001023218819 */ /* 0x000fe200000006ff */
[----:B------:R-:W-:Y:S01]  /*5ef0*/  @!P0 FFMA.FTZ R2, R29, R28, R2 ;  /* 0x0000001c1d028223 */ /* 0x000fe20000010002 */
[----:B------:R-:W-:Y:S01]  /*5f00*/  @!P0 FFMA.FTZ R3, R16, R30, R3 ;  /* 0x0000001e10038223 */ /* 0x000fe20000010003 */
[----:B------:R-:W-:Y:S01]  /*5f10*/  @!P0 FMUL.FTZ R5, R5, R14 ;  /* 0x0000000e05058220 */ /* 0x000fe20000410000 */
[C---:B------:R-:W-:Y:S02]  /*5f20*/  @!P0 IMAD.U32 R28, R38.reuse, 0x10000, RZ ;  /* 0x00010000261c8824 */ /* 0x040fe400078e00ff */
[----:B------:R-:W-:Y:S01]  /*5f30*/  @!P0 FFMA.FTZ R4, R27, R31, R4 ;  /* 0x0000001f1b048223 */ /* 0x000fe20000010004 */
[----:B------:R-:W-:Y:S01]  /*5f40*/  @!P0 LOP3.LUT R27, R38, 0xffff0000, RZ, 0xc0, !PT ;  /* 0xffff0000261b8812 */ /* 0x000fe200078ec0ff */
[----:B------:R-:W-:Y:S01]  /*5f50*/  @!P0 IMAD.U32 R29, R34, 0x10000, RZ ;  /* 0x00010000221d8824 */ /* 0x000fe200078e00ff */
[----:B------:R-:W-:Y:S01]  /*5f60*/  @!P0 F2FP.BF16.F32.PACK_AB R2, R2, R0 ;  /* 0x000000000202823e */ /* 0x000fe200000010ff */
[----:B------:R-:W-:Y:S01]  /*5f70*/  @!P0 FMUL.FTZ R6, R6, R13 ;  /* 0x0000000d06068220 */ /* 0x000fe20000410000 */
[----:B------:R-:W-:Y:S01]  /*5f80*/  @!P0 LOP3.LUT R34, R35, 0xffff0000, RZ, 0xc0, !PT ;  /* 0xffff000023228812 */ /* 0x000fe200078ec0ff */
[----:B------:R-:W-:Y:S01]  /*5f90*/  @!P0 FFMA.FTZ R5, R28, R29, R5 ;  /* 0x0000001d1c058223 */ /* 0x000fe20000010005 */
[----:B------:R-:W-:Y:S01]  /*5fa0*/  @!P0 F2FP.BF16.F32.PACK_AB R29, R4, R3 ;  /* 0x00000003041d823e */ /* 0x000fe200000010ff */
[----:B------:R-:W-:Y:S01]  /*5fb0*/  @!P0 FFMA.FTZ R6, R27, R32, R6 ;  /* 0x000000201b068223 */ /* 0x000fe20000010006 */
[----:B------:R-:W-:Y:S01]  /*5fc0*/  @!P1 IADD3 R4, P6, PT, R10, 0x40, RZ ;  /* 0x000000400a049810 */ /* 0x000fe20007fde0ff */
[----:B------:R-:W-:Y:S01]  /*5fd0*/  @!P0 FMUL.FTZ R7, R7, R12 ;  /* 0x0000000c07078220 */ /* 0x000fe20000410000 */
[C---:B------:R-:W-:Y:S01]  /*5fe0*/  @!P0 LOP3.LUT R3, R39.reuse, 0xffff0000, RZ, 0xc0, !PT ;  /* 0xffff000027038812 */ /* 0x040fe200078ec0ff */
[----:B------:R-:W-:Y:S01]  /*5ff0*/  @!P0 IMAD.U32 R0, R39, 0x10000, RZ ;  /* 0x0001000027008824 */ /* 0x000fe200078e00ff */
[----:B------:R-:W-:Y:S01]  /*6000*/  @!P1 ISETP.GE.U32.AND P2, PT, R19, R9, PT ;  /* 0x000000091300920c */ /* 0x000fe20003f46070 */
[----:B------:R-:W-:Y:S01]  /*6010*/  @!P0 FMUL.FTZ R8, R11, R8 ;  /* 0x000000080b088220 */ /* 0x000fe20000410000 */
[----:B------:R-:W-:Y:S01]  /*6020*/  @!P0 F2FP.BF16.F32.PACK_AB R5, R6, R5 ;  /* 0x000000050605823e */ /* 0x000fe200000010ff */
[----:B------:R-:W-:Y:S01]  /*6030*/  @!P0 FFMA.FTZ R7, R0, R33, R7 ;  /* 0x0000002100078223 */ /* 0x000fe20000010007 */
[----:B------:R-:W-:Y:S01]  /*6040*/  @!P1 SEL R4, R4, 0x40, P2 ;  /* 0x0000004004049807 */ /* 0x000fe20001000000 */
[----:B------:R-:W-:Y:S01]  /*6050*/  @!P1 IMAD.X R0, RZ, RZ, R49, P6 ;  /* 0x000000ffff009224 */ /* 0x000fe200030e0631 */
[----:B------:R-:W-:Y:S01]  /*6060*/  @!P0 MOV R36, R2 ;  /* 0x0000000200248202 */ /* 0x000fe20000000f00 */
[----:B------:R-:W-:Y:S01]  /*6070*/  @!P0 FFMA.FTZ R8, R3, R34, R8 ;  /* 0x0000002203088223 */ /* 0x000fe20000010008 */
[----:B------:R-:W-:Y:S01]  /*6080*/  @!P0 MOV R38, R5 ;  /* 0x0000000500268202 */ /* 0x000fe20000000f00 */
[----:B------:R-:W-:Y:S01]  /*6090*/  @!P0 IMAD.MOV.U32 R37, RZ, RZ, R29 ;  /* 0x000000ffff258224 */ /* 0x000fe200078e001d */
[----:B------:R-:W-:Y:S02]  /*60a0*/  @!P1 SEL R27, R0, RZ, P2 ;  /* 0x000000ff001b9207 */ /* 0x000fe40001000000 */
[----:B------:R-:W-:Y:S02]  /*60b0*/  @!P0 F2FP.BF16.F32.PACK_AB R8, R8, R7 ;  /* 0x000000070808823e */ /* 0x000fe400000010ff */
[C---:B------:R-:W-:Y:S01]  /*60c0*/  @!P1 SHF.L.U64.HI R0, R4.reuse, 0x1, R27 ;  /* 0x0000000104009819 */ /* 0x040fe2000001021b */
[----:B------:R-:W-:Y:S01]  /*60d0*/  @!P1 IMAD.SHL.U32 R27, R4, 0x2, RZ ;  /* 0x00000002041b9824 */ /* 0x000fe200078e00ff */
[----:B------:R-:W-:Y:S01]  /*60e0*/  @!P1 SEL R3, R9, R10, !P2 ;  /* 0x0000000a09039207 */ /* 0x000fe20005000000 */
[----:B------:R-:W-:Y:S03]  /*60f0*/  @!P0 IMAD.MOV.U32 R39, RZ, RZ, R8 ;  /* 0x000000ffff278224 */ /* 0x000fe600078e0008 */
[----:B------:R-:W-:Y:S01]  /*6100*/  @!P1 IADD3 R44, P0, PT, R27, R82, RZ ;  /* 0x000000521b2c9210 */ /* 0x000fe20007f1e0ff */
[----:B------:R-:W-:Y:S01]  /*6110*/  @!P1 IMAD.WIDE R6, R3, 0x2, R22 ;  /* 0x0000000203069825 */ /* 0x000fe200078e0216 */
[----:B------:R2:W-:Y:S03]  /*6120*/  STG.E.128 desc[UR4][R78.64], R36 ;  /* 0x000000244e007986 */ /* 0x0005e6000c101d04 */
[C---:B------:R-:W-:Y:S01]  /*6130*/  @!P1 IMAD.X R45, R0.reuse, 0x1, R83, P0 ;  /* 0x00000001002d9824 */ /* 0x040fe200000e0653 */
[----:B------:R-:W-:Y:S04]  /*6140*/  @!P1 IADD3 R30, P0, PT, R27, R84, RZ ;  /* 0x000000541b1e9210 */ /* 0x000fe80007f1e0ff */
[----:B------:R-:W-:Y:S01]  /*6150*/  @!P1 IADD3.X R31, PT, PT, R0, R85, RZ, P0, !PT ;  /* 0x00000055001f9210 */ /* 0x000fe200007fe4ff */
[----:B------:R-:W3:Y:S01]  /*6160*/  @!P1 LDG.E.128 R44, desc[UR4][R44.64] ;  /* 0x000000042c2c9981 */ /* 0x000ee2000c1e1d00 */
[----:B------:R-:W-:Y:S07]  /*6170*/  ISETP.GE.U32.OR P0, PT, R19, R9, P1 ;  /* 0x000000091300720c */ /* 0x000fee0000f06470 */
[----:B------:R-:W4:Y:S08]  /*6180*/  @!P1 LDG.E.128 R4, desc[UR4][R6.64+0x80] ;  /* 0x0000800406049981 */ /* 0x000f30000c1e1d00 */
[----:B------:R-:W5:Y:S08]  /*6190*/  LDG.E.128 R40, desc[UR4][R22.64+0x80] ;  /* 0x0000800416287981 */ /* 0x000f70000c1e1d00 */
[----:B------:R5:W2:Y:S01]  /*61a0*/  @!P1 LDG.E.128 R32, desc[UR4][R30.64] ;  /* 0x000000041e209981 */ /* 0x000aa2000c1e1d00 */
[----:B---3--:R-:W-:Y:S01]  /*61b0*/  @!P1 LOP3.LUT R27, R44, 0xffff0000, RZ, 0xc0, !PT ;  /* 0xffff00002c1b9812 */ /* 0x008fe200078ec0ff */
[----:B------:R-:W-:Y:S01]  /*61c0*/  @!P1 IMAD.U32 R14, R46, 0x10000, RZ ;  /* 0x000100002e0e9824 */ /* 0x000fe200078e00ff */
[C---:B------:R-:W-:Y:S01]  /*61d0*/  @!P1 SHF.L.U32 R16, R45.reuse, 0x10, RZ ;  /* 0x000000102d109819 */ /* 0x040fe200000006ff */
[----:B------:R-:W-:Y:S01]  /*61e0*/  @!P1 IMAD.U32 R29, R44, 0x10000, RZ ;  /* 0x000100002c1d9824 */ /* 0x000fe200078e00ff */
[----:B------:R-:W-:Y:S01]  /*61f0*/  @!P1 LOP3.LUT R15, R45, 0xffff0000, RZ, 0xc0, !PT ;  /* 0xffff00002d0f9812 */ /* 0x000fe200078ec0ff */
[----:B------:R-:W-:Y:S01]  /*6200*/  @!P0 FADD.FTZ R27, -R27, -RZ ;  /* 0x800000ff1b1b8221 */ /* 0x000fe20000010100 */
[----:B------:R-:W-:Y:S01]  /*6210*/  @!P1 LOP3.LUT R13, R46, 0xffff0000, RZ, 0xc0, !PT ;  /* 0xffff00002e0d9812 */ /* 0x000fe200078ec0ff */
[----:B------:R-:W-:Y:S01]  /*6220*/  @!P0 FADD.FTZ R29, -R29, -RZ ;  /* 0x800000ff1d1d8221 */ /* 0x000fe20000010100 */
[C---:B----4-:R-:W-:Y:S01]  /*6230*/  @!P1 LOP3.LUT R2, R4.reuse, 0xffff0000, RZ, 0xc0, !PT ;  /* 0xffff000004029812 */ /* 0x050fe200078ec0ff */
[C---:B------:R-:W-:Y:S01]  /*6240*/  @!P1 IMAD.U32 R8, R7.reuse, 0x10000, RZ ;  /* 0x0001000007089824 */ /* 0x040fe200078e00ff */
[----:B------:R-:W-:Y:S01]  /*6250*/  @!P1 LOP3.LUT R12, R7, 0xffff0000, RZ, 0xc0, !PT ;  /* 0xffff0000070c9812 */ /* 0x000fe200078ec0ff */
[C---:B------:R-:W-:Y:S01]  /*6260*/  @!P1 IMAD.U32 R7, R47.reuse, 0x10000, RZ ;  /* 0x000100002f079824 */ /* 0x040fe200078e00ff */
[----:B------:R-:W-:Y:S01]  /*6270*/  @!P1 LOP3.LUT R11, R47, 0xffff0000, RZ, 0xc0, !PT ;  /* 0xffff00002f0b9812 */ /* 0x000fe200078ec0ff */
[----:B------:R-:W-:Y:S01]  /*6280*/  @!P1 IMAD.U32 R0, R4, 0x10000, RZ ;  /* 0x0001000004009824 */ /* 0x000fe200078e00ff */
[C---:B------:R-:W-:Y:S01]  /*6290*/  @!P1 LOP3.LUT R4, R5.reuse, 0xffff0000, RZ, 0xc0, !PT ;  /* 0xffff000005049812 */ /* 0x040fe200078ec0ff */
[----:B------:R-:W-:Y:S01]  /*62a0*/  @!P1 IMAD.U32 R3, R5, 0x10000, RZ ;  /* 0x0001000005039824 */ /* 0x000fe200078e00ff */
[----:B-----5:R-:W-:Y:S01]  /*62b0*/  @!P1 SHF.L.U32 R30, R41, 0x10, RZ ;  /* 0x00000010291e9819 */ /* 0x020fe200000006ff */
[----:B------:R-:W-:Y:S01]  /*62c0*/  @!P0 FADD.FTZ R16, -R16, -RZ ;  /* 0x800000ff10108221 */ /* 0x000fe20000010100 */
[----:B------:R-:W-:Y:S01]  /*62d0*/  @!P1 SHF.L.U32 R5, R6, 0x10, RZ ;  /* 0x0000001006059819 */ /* 0x000fe200000006ff */
[----:B------:R-:W-:Y:S01]  /*62e0*/  @!P1 FMUL.FTZ R2, R2, R27 ;  /* 0x0000001b02029220 */ /* 0x000fe20000410000 */
[----:B------:R-:W-:Y:S01]  /*62f0*/  @!P1 SHF.L.U32 R27, R40, 0x10, RZ ;  /* 0x00000010281b9819 */ /* 0x000fe200000006ff */
[----:B------:R-:W-:Y:S01]  /*6300*/  @!P0 FADD.FTZ R15, -R15, -RZ ;  /* 0x800000ff0f0f8221 */ /* 0x000fe20000010100 */
[----:B------:R-:W-:Y:S01]  /*6310*/  @!P1 LOP3.LUT R6, R6, 0xffff0000, RZ, 0xc0, !PT ;  /* 0xffff000006069812 */ /* 0x000fe200078ec0ff */
[----:B------:R-:W-:Y:S01]  /*6320*/  @!P1 FMUL.FTZ R0, R0, R29 ;  /* 0x0000001d00009220 */ /* 0x000fe20000410000 */
[----:B--2---:R-:W-:Y:S01]  /*6330*/  @!P1 LOP3.LUT R28, R32, 0xffff0000, RZ, 0xc0, !PT ;  /* 0xffff0000201c9812 */ /* 0x004fe200078ec0ff */
[----:B------:R-:W-:Y:S01]  /*6340*/  @!P1 FMUL.FTZ R3, R3, R16 ;  /* 0x0000001003039220 */ /* 0x000fe20000410000 */
[----:B------:R-:W-:Y:S01]  /*6350*/  @!P1 LOP3.LUT R29, R40, 0xffff0000, RZ, 0xc0, !PT ;  /* 0xffff0000281d9812 */ /* 0x000fe200078ec0ff */
[----:B------:R-:W-:Y:S01]  /*6360*/  @!P0 FADD.FTZ R14, -R14, -RZ ;  /* 0x800000ff0e0e8221 */ /* 0x000fe20000010100 */
[----:B------:R-:W-:Y:S01]  /*6370*/  @!P0 FADD.FTZ R13, -R13, -RZ ;  /* 0x800000ff0d0d8221 */ /* 0x000fe20000010100 */
[----:B------:R-:W-:Y:S01]  /*6380*/  @!P0 FADD.FTZ R7, -R7, -RZ ;  /* 0x800000ff07078221 */ /* 0x000fe20000010100 */
[----:B------:R-:W-:Y:S01]  /*6390*/  @!P0 FADD.FTZ R11, -R11, -RZ ;  /* 0x800000ff0b0b8221 */ /* 0x000fe20000010100 */
[----:B------:R-:W-:Y:S01]  /*63a0*/  ISETP.GE.AND P0, PT, R18, R26, PT ;  /* 0x0000001a1200720c */ /* 0x000fe20003f06270 */
[----:B------:R-:W-:Y:S01]  /*63b0*/  @!P1 IMAD.U32 R16, R32, 0x10000, RZ ;  /* 0x0001000020109824 */ /* 0x000fe200078e00ff */
[C---:B------:R-:W-:Y:S01]  /*63c0*/  @!P1 LOP3.LUT R32, R33.reuse, 0xffff0000, RZ, 0xc0, !PT ;  /* 0xffff000021209812 */ /* 0x040fe200078ec0ff */
[----:B------:R-:W-:Y:S01]  /*63d0*/  @!P1 IMAD.U32 R31, R33, 0x10000, RZ ;  /* 0x00010000211f9824 */ /* 0x000fe200078e00ff */
[----:B------:R-:W-:Y:S01]  /*63e0*/  @!P1 LOP3.LUT R33, R41, 0xffff0000, RZ, 0xc0, !PT ;  /* 0xffff000029219812 */ /* 0x000fe200078ec0ff */
[----:B------:R-:W-:Y:S01]  /*63f0*/  @!P1 FMUL.FTZ R4, R4, R15 ;  /* 0x0000000f04049220 */ /* 0x000fe20000410000 */
[----:B------:R-:W-:Y:S01]  /*6400*/  @!P1 FFMA.FTZ R0, R27, R16, R0 ;  /* 0x000000101b009223 */ /* 0x000fe20000010000 */
[----:B------:R-:W-:Y:S01]  /*6410*/  @!P1 FFMA.FTZ R2, R29, R28, R2 ;  /* 0x0000001c1d029223 */ /* 0x000fe20000010002 */
[----:B------:R-:W-:Y:S01]  /*6420*/  @!P1 LOP3.LUT R28, R34, 0xffff0000, RZ, 0xc0, !PT ;  /* 0xffff0000221c9812 */ /* 0x000fe200078ec0ff */
[----:B------:R-:W-:Y:S01]  /*6430*/  @!P1 FFMA.FTZ R3, R30, R31, R3 ;  /* 0x0000001f1e039223 */ /* 0x000fe20000010003 */
[----:B------:R-:W-:Y:S01]  /*6440*/  @!P1 SHF.L.U32 R29, R35, 0x10, RZ ;  /* 0x00000010231d9819 */ /* 0x000fe200000006ff */
[----:B------:R-:W-:Y:S01]  /*6450*/  @!P1 FFMA.FTZ R4, R33, R32, R4 ;  /* 0x0000002021049223 */ /* 0x000fe20000010004 */
[----:B------:R-:W-:Y:S01]  /*6460*/  @!P1 F2FP.BF16.F32.PACK_AB R2, R2, R0 ;  /* 0x000000000202923e */ /* 0x000fe200000010ff */
[----:B------:R-:W-:Y:S01]  /*6470*/  @!P1 IMAD.U32 R27, R34, 0x10000, RZ ;  /* 0x00010000221b9824 */ /* 0x000fe200078e00ff */
[----:B------:R-:W-:Y:S01]  /*6480*/  @!P1 LOP3.LUT R30, R35, 0xffff0000, RZ, 0xc0, !PT ;  /* 0xffff0000231e9812 */ /* 0x000fe200078ec0ff */
[----:B------:R-:W-:Y:S01]  /*6490*/  @!P1 FMUL.FTZ R5, R5, R14 ;  /* 0x0000000e05059220 */ /* 0x000fe20000410000 */
[----:B------:R-:W-:Y:S01]  /*64a0*/  @!P1 F2FP.BF16.F32.PACK_AB R33, R4, R3 ;  /* 0x000000030421923e */ /* 0x000fe200000010ff */
[----:B------:R-:W-:Y:S01]  /*64b0*/  @!P1 IMAD.U32 R16, R42, 0x10000, RZ ;  /* 0x000100002a109824 */ /* 0x000fe200078e00ff */
[----:B------:R-:W-:Y:S01]  /*64c0*/  @!P0 IADD3 R4, P6, PT, R10, 0x80, RZ ;  /* 0x000000800a048810 */ /* 0x000fe20007fde0ff */
[----:B------:R-:W-:Y:S01]  /*64d0*/  @!P1 FMUL.FTZ R6, R6, R13 ;  /* 0x0000000d06069220 */ /* 0x000fe20000410000 */
[C---:B------:R-:W-:Y:S01]  /*64e0*/  @!P1 LOP3.LUT R3, R43.reuse, 0xffff0000, RZ, 0xc0, !PT ;  /* 0xffff00002b039812 */ /* 0x040fe200078ec0ff */
[----:B------:R-:W-:Y:S01]  /*64f0*/  @!P1 FFMA.FTZ R5, R16, R27, R5 ;  /* 0x0000001b10059223 */ /* 0x000fe20000010005 */
[----:B------:R-:W-:Y:S01]  /*6500*/  @!P1 LOP3.LUT R27, R42, 0xffff0000, RZ, 0xc0, !PT ;  /* 0xffff00002a1b9812 */ /* 0x000fe200078ec0ff */
[----:B------:R-:W-:Y:S01]  /*6510*/  @!P1 FMUL.FTZ R7, R8, R7 ;  /* 0x0000000708079220 */ /* 0x000fe20000410000 */
[----:B------:R-:W-:Y:S01]  /*6520*/  @!P0 ISETP.GE.U32.AND P2, PT, R18, R9, PT ;  /* 0x000000091200820c */ /* 0x000fe20003f46070 */
[----:B------:R-:W-:Y:S02]  /*6530*/  @!P1 IMAD.U32 R0, R43, 0x10000, RZ ;  /* 0x000100002b009824 */ /* 0x000fe400078e00ff */
[----:B------:R-:W-:Y:S01]  /*6540*/  @!P1 FMUL.FTZ R8, R12, R11 ;  /* 0x0000000b0c089220 */ /* 0x000fe20000410000 */
[----:B------:R-:W-:Y:S01]  /*6550*/  @!P1 FFMA.FTZ R6, R27, R28, R6 ;  /* 0x0000001c1b069223 */ /* 0x000fe20000010006 */
[----:B------:R-:W-:Y:S01]  /*6560*/  @!P0 SEL R4, R4, 0x80, P2 ;  /* 0x0000008004048807 */ /* 0x000fe20001000000 */
[----:B------:R-:W-:Y:S02]  /*6570*/  @!P0 IMAD.X R16, RZ, RZ, R49, P6 ;  /* 0x000000ffff108224 */ /* 0x000fe400030e0631 */
[----:B------:R-:W-:Y:S01]  /*6580*/  @!P1 FFMA.FTZ R7, R0, R29, R7 ;  /* 0x0000001d00079223 */ /* 0x000fe20000010007 */
[----:B------:R-:W-:Y:S01]  /*6590*/  @!P1 FFMA.FTZ R8, R3, R30, R8 ;  /* 0x0000001e03089223 */ /* 0x000fe20000010008 */
[----:B------:R-:W-:Y:S01]  /*65a0*/  @!P1 F2FP.BF16.F32.PACK_AB R5, R6, R5 ;  /* 0x000000050605923e */ /* 0x000fe200000010ff */
[----:B------:R-:W-:Y:S01]  /*65b0*/  @!P1 IMAD.MOV.U32 R40, RZ, RZ, R2 ;  /* 0x000000ffff289224 */ /* 0x000fe200078e0002 */
[----:B------:R-:W-:Y:S01]  /*65c0*/  @!P0 SEL R27, R16, RZ, P2 ;  /* 0x000000ff101b8207 */ /* 0x000fe20001000000 */
[----:B------:R-:W-:Y:S01]  /*65d0*/  @!P1 IMAD.MOV.U32 R41, RZ, RZ, R33 ;  /* 0x000000ffff299224 */ /* 0x000fe200078e0021 */
[----:B------:R-:W-:Y:S02]  /*65e0*/  @!P1 F2FP.BF16.F32.PACK_AB R8, R8, R7 ;  /* 0x000000070808923e */ /* 0x000fe400000010ff */
[C---:B------:R-:W-:Y:S02]  /*65f0*/  @!P0 SHF.L.U64.HI R0, R4.reuse, 0x1, R27 ;  /* 0x0000000104008819 */ /* 0x040fe4000001021b */
[----:B------:R-:W-:Y:S01]  /*6600*/  @!P0 SHF.L.U32 R27, R4, 0x1, RZ ;  /* 0x00000001041b8819 */ /* 0x000fe200000006ff */
[----:B------:R-:W-:Y:S01]  /*6610*/  @!P1 IMAD.MOV.U32 R43, RZ, RZ, R8 ;  /* 0x000000ffff2b9224 */ /* 0x000fe200078e0008 */
[----:B------:R-:W-:Y:S02]  /*6620*/  @!P1 MOV R42, R5 ;  /* 0x00000005002a9202 */ /* 0x000fe40000000f00 */
[----:B------:R-:W-:Y:S02]  /*6630*/  @!P0 IADD3 R44, P1, PT, R27, R82, RZ ;  /* 0x000000521b2c8210 */ /* 0x000fe40007f3e0ff */
[----:B------:R-:W-:Y:S01]  /*6640*/  @!P0 SEL R3, R9, R10, !P2 ;  /* 0x0000000a09038207 */ /* 0x000fe20005000000 */
[----:B------:R2:W-:Y:S02]  /*6650*/  STG.E.128 desc[UR4][R78.64+0x80], R40 ;  /* 0x000080284e007986 */ /* 0x0005e4000c101d04 */
[C---:B------:R-:W-:Y:S01]  /*6660*/  @!P0 IMAD.X R45, R0.reuse, 0x1, R83, P1 ;  /* 0x00000001002d8824 */ /* 0x040fe200008e0653 */
[----:B------:R-:W-:Y:S01]  /*6670*/  @!P0 IADD3 R30, P1, PT, R27, R84, RZ ;  /* 0x000000541b1e8210 */ /* 0x000fe20007f3e0ff */
[----:B------:R-:W-:Y:S03]  /*6680*/  @!P0 IMAD.WIDE R6, R3, 0x2, R22 ;  /* 0x0000000203068825 */ /* 0x000fe600078e0216 */
[----:B------:R-:W-:Y:S01]  /*6690*/  @!P0 IADD3.X R31, PT, PT, R0, R85, RZ, P1, !PT ;  /* 0x00000055001f8210 */ /* 0x000fe20000ffe4ff */
[----:B------:R-:W3:Y:S01]  /*66a0*/  @!P0 LDG.E.128 R44, desc[UR4][R44.64] ;  /* 0x000000042c2c8981 */ /* 0x000ee2000c1e1d00 */
[----:B------:R-:W-:Y:S07]  /*66b0*/  ISETP.GE.U32.OR P1, PT, R18, R9, P0 ;  /* 0x000000091200720c */ /* 0x000fee0000726470 */
[----:B------:R-:W4:Y:S08]  /*66c0*/  @!P0 LDG.E.128 R4, desc[UR4][R6.64+0x100] ;  /* 0x0001000406048981 */ /* 0x000f30000c1e1d00 */
[----:B------:R-:W5:Y:S08]  /*66d0*/  @!P0 LDG.E.128 R32, desc[UR4][R30.64] ;  /* 0x000000041e208981 */ /* 0x000f70000c1e1d00 */
[----:B------:R-:W2:Y:S01]  /*66e0*/  LDG.E.128 R36, desc[UR4][R22.64+0x100] ;  /* 0x0001000416247981 */ /* 0x000ea2000c1e1d00 */
[C---:B---3--:R-:W-:Y:S01]  /*66f0*/  @!P0 SHF.L.U32 R16, R45.reuse, 0x10, RZ ;  /* 0x000000102d108819 */ /* 0x048fe200000006ff */
[C---:B------:R-:W-:Y:S01]  /*6700*/  @!P0 IMAD.U32 R29, R44.reuse, 0x10000, RZ ;  /* 0x000100002c1d8824 */ /* 0x040fe200078e00ff */
[----:B------:R-:W-:Y:S01]  /*6710*/  @!P0 LOP3.LUT R27, R44, 0xffff0000, RZ, 0xc0, !PT ;  /* 0xffff00002c1b8812 */ /* 0x000fe200078ec0ff */
[----:B------:R-:W-:Y:S01]  /*6720*/  @!P0 IMAD.U32 R14, R46, 0x10000, RZ ;  /* 0x000100002e0e8824 */ /* 0x000fe200078e00ff */
[----:B------:R-:W-:Y:S01]  /*6730*/  @!P0 LOP3.LUT R15, R45, 0xffff0000, RZ, 0xc0, !PT ;  /* 0xffff00002d0f8812 */ /* 0x000fe200078ec0ff */
[----:B------:R-:W-:Y:S01]  /*6740*/  @!P1 FADD.FTZ R16, -R16, -RZ ;  /* 0x800000ff10109221 */ /* 0x000fe20000010100 */
[----:B------:R-:W-:Y:S01]  /*6750*/  @!P0 LOP3.LUT R13, R46, 0xffff0000, RZ, 0xc0, !PT ;  /* 0xffff00002e0d8812 */ /* 0x000fe200078ec0ff */
[----:B------:R-:W-:Y:S01]  /*6760*/  @!P1 FADD.FTZ R29, -R29, -RZ ;  /* 0x800000ff1d1d9221 */ /* 0x000fe20000010100 */
[----:B----4-:R-:W-:Y:S01]  /*6770*/  @!P0 SHF.L.U32 R3, R5, 0x10, RZ ;  /* 0x0000001005038819 */ /* 0x010fe200000006ff */
[C---:B------:R-:W-:Y:S01]  /*6780*/  @!P0 IMAD.U32 R0, R4.reuse, 0x10000, RZ ;  /* 0x0001000004008824 */ /* 0x040fe200078e00ff */
[----:B------:R-:W-:Y:S01]  /*6790*/  @!P0 LOP3.LUT R2, R4, 0xffff0000, RZ, 0xc0, !PT ;  /* 0xffff000004028812 */ /* 0x000fe200078ec0ff */
[----:B------:R-:W-:Y:S01]  /*67a0*/  @!P1 FADD.FTZ R27, -R27, -RZ ;  /* 0x800000ff1b1b9221 */ /* 0x000fe20000010100 */
[----:B------:R-:W-:Y:S01]  /*67b0*/  @!P0 SHF.L.U32 R8, R7, 0x10, RZ ;  /* 0x0000001007088819 */ /* 0x000fe200000006ff */
[----:B------:R-:W-:Y:S01]  /*67c0*/  @!P0 FMUL.FTZ R3, R3, R16 ;  /* 0x0000001003038220 */ /* 0x000fe20000410000 */
[----:B------:R-:W-:Y:S01]  /*67d0*/  @!P0 LOP3.LUT R12, R7, 0xffff0000, RZ, 0xc0, !PT ;  /* 0xffff0000070c8812 */ /* 0x000fe200078ec0ff */
[----:B------:R-:W-:Y:S01]  /*67e0*/  @!P1 FADD.FTZ R15, -R15, -RZ ;  /* 0x800000ff0f0f9221 */ /* 0x000fe20000010100 */
[C---:B------:R-:W-:Y:S01]  /*67f0*/  @!P0 SHF.L.U32 R7, R47.reuse, 0x10, RZ ;  /* 0x000000102f078819 */ /* 0x040fe200000006ff */
[----:B------:R-:W-:Y:S01]  /*6800*/  @!P0 FMUL.FTZ R0, R0, R29 ;  /* 0x0000001d00008220 */ /* 0x000fe20000410000 */
[----:B------:R-:W-:Y:S01]  /*6810*/  @!P0 LOP3.LUT R11, R47, 0xffff0000, RZ, 0xc0, !PT ;  /* 0xffff00002f0b8812 */ /* 0x000fe200078ec0ff */
[----:B------:R-:W-:Y:S01]  /*6820*/  @!P0 FMUL.FTZ R2, R2, R27 ;  /* 0x0000001b02028220 */ /* 0x000fe20000410000 */
[----:B------:R-:W-:Y:S01]  /*6830*/  @!P0 LOP3.LUT R4, R5, 0xffff0000, RZ, 0xc0, !PT ;  /* 0xffff000005048812 */ /* 0x000fe200078ec0ff */
[----:B------:R-:W-:Y:S01]  /*6840*/  @!P1 FADD.FTZ R14, -R14, -RZ ;  /* 0x800000ff0e0e9221 */ /* 0x000fe20000010100 */
[C---:B-----5:R-:W-:Y:S01]  /*6850*/  @!P0 SHF.L.U32 R16, R32.reuse, 0x10, RZ ;  /* 0x0000001020108819 */ /* 0x060fe200000006ff */
[----:B------:R-:W-:Y:S01]  /*6860*/  @!P1 FADD.FTZ R13, -R13, -RZ ;  /* 0x800000ff0d0d9221 */ /* 0x000fe20000010100 */
[----:B------:R-:W-:Y:S01]  /*6870*/  @!P0 LOP3.LUT R28, R32, 0xffff0000, RZ, 0xc0, !PT ;  /* 0xffff0000201c8812 */ /* 0x000fe200078ec0ff */
[C---:B--2---:R-:W-:Y:S01]  /*6880*/  @!P0 IMAD.U32 R27, R36.reuse, 0x10000, RZ ;  /* 0x00010000241b8824 */ /* 0x044fe200078e00ff */
[----:B------:R-:W-:Y:S01]  /*6890*/  @!P0 LOP3.LUT R29, R36, 0xffff0000, RZ, 0xc0, !PT ;  /* 0xffff0000241d8812 */ /* 0x000fe200078ec0ff */
[----:B------:R-:W-:Y:S01]  /*68a0*/  @!P1 FADD.FTZ R7, -R7, -RZ ;  /* 0x800000ff07079221 */ /* 0x000fe20000010100 */
[----:B------:R-:W-:Y:S01]  /*68b0*/  @!P0 LOP3.LUT R32, R33, 0xffff0000, RZ, 0xc0, !PT ;  /* 0xffff000021208812 */ /* 0x000fe200078ec0ff */
[----:B------:R-:W-:Y:S01]  /*68c0*/  @!P1 FADD.FTZ R11, -R11, -RZ ;  /* 0x800000ff0b0b9221 */ /* 0x000fe20000010100 */
[----:B------:R-:W-:Y:S01]  /*68d0*/  @!P0 SHF.L.U32 R30, R37, 0x10, RZ ;  /* 0x00000010251e8819 */ /* 0x000fe200000006ff */
[----:B------:R-:W-:Y:S01]  /*68e0*/  @!P0 IMAD.U32 R31, R33, 0x10000, RZ ;  /* 0x00010000211f8824 */ /* 0x000fe200078e00ff */
[----:B------:R-:W-:Y:S01]  /*68f0*/  @!P0 LOP3.LUT R33, R37, 0xffff0000, RZ, 0xc0, !PT ;  /* 0xffff000025218812 */ /* 0x000fe200078ec0ff */
[----:B------:R-:W-:Y:S01]  /*6900*/  @!P0 IMAD.U32 R5, R6, 0x10000, RZ ;  /* 0x0001000006058824 */ /* 0x000fe200078e00ff */
[----:B------:R-:W-:Y:S01]  /*6910*/  ISETP.GE.AND P1, PT, R17, R26, PT ;  /* 0x0000001a1100720c */ /* 0x000fe20003f26270 */
[----:B------:R-:W-:Y:S01]  /*6920*/  @!P0 FMUL.FTZ R4, R4, R15 ;  /* 0x0000000f04048220 */ /* 0x000fe20000410000 */
[----:B------:R-:W-:Y:S01]  /*6930*/  @!P0 LOP3.LUT R6, R6, 0xffff0000, RZ, 0xc0, !PT ;  /* 0xffff000006068812 */ /* 0x000fe200078ec0ff */
[----:B------:R-:W-:Y:S01]  /*6940*/  @!P0 FFMA.FTZ R0, R27, R16, R0 ;  /* 0x000000101b008223 */ /* 0x000fe20000010000 */
[C---:B------:R-:W-:Y:S01]  /*6950*/  @!P0 SHF.L.U32 R27, R34.reuse, 0x10, RZ ;  /* 0x00000010221b8819 */ /* 0x040fe200000006ff */
[----:B------:R-:W-:Y:S01]  /*6960*/  @!P0 FFMA.FTZ R2, R29, R28, R2 ;  /* 0x0000001c1d028223 */ /* 0x000fe20000010002 */
[----:B------:R-:W-:Y:S01]  /*6970*/  @!P0 LOP3.LUT R28, R34, 0xffff0000, RZ, 0xc0, !PT ;  /* 0xffff0000221c8812 */ /* 0x000fe200078ec0ff */
[----:B------:R-:W-:Y:S01]  /*6980*/  @!P0 FMUL.FTZ R5, R5, R14 ;  /* 0x0000000e05058220 */ /* 0x000fe20000410000 */
[----:B------:R-:W-:Y:S01]  /*6990*/  @!P0 FFMA.FTZ R3, R30, R31, R3 ;  /* 0x0000001f1e038223 */ /* 0x000fe20000010003 */
[----:B------:R-:W-:Y:S01]  /*69a0*/  @!P0 LOP3.LUT R30, R35, 0xffff0000, RZ, 0xc0, !PT ;  /* 0xffff0000231e8812 */ /* 0x000fe200078ec0ff */
[----:B------:R-:W-:Y:S01]  /*69b0*/  @!P0 IMAD.U32 R16, R38, 0x10000, RZ ;  /* 0x0001000026108824 */ /* 0x000fe200078e00ff */
[----:B------:R-:W-:Y:S01]  /*69c0*/  @!P0 F2FP.BF16.F32.PACK_AB R2, R2, R0 ;  /* 0x000000000202823e */ /* 0x000fe200000010ff */
[----:B------:R-:W-:Y:S01]  /*69d0*/  @!P0 FFMA.FTZ R4, R33, R32, R4 ;  /* 0x0000002021048223 */ /* 0x000fe20000010004 */
[----:B------:R-:W-:Y:S01]  /*69e0*/  @!P0 SHF.L.U32 R0, R39, 0x10, RZ ;  /* 0x0000001027008819 */ /* 0x000fe200000006ff */
[----:B------:R-:W-:Y:S01]  /*69f0*/  @!P0 FFMA.FTZ R5, R16, R27, R5 ;  /* 0x0000001b10058223 */ /* 0x000fe20000010005 */
[----:B------:R-:W-:Y:S01]  /*6a00*/  @!P0 LOP3.LUT R27, R38, 0xffff0000, RZ, 0xc0, !PT ;  /* 0xffff0000261b8812 */ /* 0x000fe200078ec0ff */
[----:B------:R-:W-:Y:S01]  /*6a10*/  @!P0 IMAD.U32 R29, R35, 0x10000, RZ ;  /* 0x00010000231d8824 */ /* 0x000fe200078e00ff */
[----:B------:R-:W-:Y:S01]  /*6a20*/  @!P0 F2FP.BF16.F32.PACK_AB R33, R4, R3 ;  /* 0x000000030421823e */ /* 0x000fe200000010ff */
[----:B------:R-:W-:Y:S01]  /*6a30*/  @!P0 FMUL.FTZ R6, R6, R13 ;  /* 0x0000000d06068220 */ /* 0x000fe20000410000 */
[----:B------:R-:W-:Y:S01]  /*6a40*/  @!P0 LOP3.LUT R3, R39, 0xffff0000, RZ, 0xc0, !PT ;  /* 0xffff000027038812 */ /* 0x000fe200078ec0ff */
[----:B------:R-:W-:Y:S01]  /*6a50*/  @!P0 FMUL.FTZ R7, R8, R7 ;  /* 0x0000000708078220 */ /* 0x000fe20000410000 */
[----:B------:R-:W-:Y:S01]  /*6a60*/  @!P1 IADD3 R4, P6, PT, R10, 0xc0, RZ ;  /* 0x000000c00a049810 */ /* 0x000fe20007fde0ff */
[----:B------:R-:W-:Y:S01]  /*6a70*/  @!P0 FMUL.FTZ R8, R12, R11 ;  /* 0x0000000b0c088220 */ /* 0x000fe20000410000 */
[----:B------:R-:W-:Y:S01]  /*6a80*/  @!P1 ISETP.GE.U32.AND P2, PT, R17, R9, PT ;  /* 0x000000091100920c */ /* 0x000fe20003f46070 */
[----:B------:R-:W-:Y:S01]  /*6a90*/  @!P0 FFMA.FTZ R6, R27, R28, R6 ;  /* 0x0000001c1b068223 */ /* 0x000fe20000010006 */
[----:B------:R-:W-:Y:S01]  /*6aa0*/  @!P0 MOV R37, R33 ;  /* 0x0000002100258202 */ /* 0x000fe20000000f00 */
[----:B------:R-:W-:Y:S01]  /*6ab0*/  @!P0 FFMA.FTZ R7, R0, R29, R7 ;  /* 0x0000001d00078223 */ /* 0x000fe20000010007 */
[----:B------:R-:W-:Y:S01]  /*6ac0*/  @!P1 SEL R4, R4, 0xc0, P2 ;  /* 0x000000c004049807 */ /* 0x000fe20001000000 */
[----:B------:R-:W-:Y:S01]  /*6ad0*/  @!P0 FFMA.FTZ R8, R3, R30, R8 ;  /* 0x0000001e03088223 */ /* 0x000fe20000010008 */
[----:B------:R-:W-:Y:S01]  /*6ae0*/  @!P0 F2FP.BF16.F32.PACK_AB R5, R6, R5 ;  /* 0x000000050605823e */ /* 0x000fe200000010ff */
[----:B------:R-:W-:Y:S01]  /*6af0*/  @!P1 IMAD.X R16, RZ, RZ, R49, P6 ;  /* 0x000000ffff109224 */ /* 0x000fe200030e0631 */
[----:B------:R-:W-:Y:S01]  /*6b00*/  @!P1 SHF.L.U32 R29, R4, 0x1, RZ ;  /* 0x00000001041d9819 */ /* 0x000fe200000006ff */
[----:B------:R-:W-:Y:S01]  /*6b10*/  @!P0 IMAD.MOV.U32 R36, RZ, RZ, R2 ;  /* 0x000000ffff248224 */ /* 0x000fe200078e0002 */
[----:B------:R-:W-:Y:S01]  /*6b20*/  @!P0 F2FP.BF16.F32.PACK_AB R8, R8, R7 ;  /* 0x000000070808823e */ /* 0x000fe200000010ff */
[----:B------:R-:W-:Y:S01]  /*6b30*/  @!P0 IMAD.MOV.U32 R38, RZ, RZ, R5 ;  /* 0x000000ffff268224 */ /* 0x000fe200078e0005 */
[----:B------:R-:W-:Y:S02]  /*6b40*/  @!P1 SEL R27, R16, RZ, P2 ;  /* 0x000000ff101b9207 */ /* 0x000fe40001000000 */
[----:B------:R-:W-:Y:S02]  /*6b50*/  @!P0 MOV R39, R8 ;  /* 0x0000000800278202 */ /* 0x000fe40000000f00 */
[----:B------:R-:W-:Y:S02]  /*6b60*/  @!P1 SHF.L.U64.HI R0, R4, 0x1, R27 ;  /* 0x0000000104009819 */ /* 0x000fe4000001021b */
[----:B------:R-:W-:Y:S01]  /*6b70*/  @!P1 IADD3 R32, P0, PT, R29, R82, RZ ;  /* 0x000000521d209210 */ /* 0x000fe20007f1e0ff */
[----:B------:R2:W-:Y:S01]  /*6b80*/  STG.E.128 desc[UR4][R78.64+0x100], R36 ;  /* 0x000100244e007986 */ /* 0x0005e2000c101d04 */
[----:B------:R-:W-:Y:S03]  /*6b90*/  @!P1 SEL R3, R9, R10, !P2 ;  /* 0x0000000a09039207 */ /* 0x000fe60005000000 */
[C---:B------:R-:W-:Y:S01]  /*6ba0*/  @!P1 IMAD.X R33, R0.reuse, 0x1, R83, P0 ;  /* 0x0000000100219824 */ /* 0x040fe200000e0653 */
[----:B------:R-:W-:Y:S01]  /*6bb0*/  @!P1 IADD3 R28, P0, PT, R29, R84, RZ ;  /* 0x000000541d1c9210 */ /* 0x000fe20007f1e0ff */
[----:B------:R-:W-:Y:S02]  /*6bc0*/  @!P1 IMAD.WIDE R6, R3, 0x2, R22 ;  /* 0x0000000203069825 */ /* 0x000fe400078e0216 */
[----:B------:R-:W3:Y:S01]  /*6bd0*/  LDG.E.128 R40, desc[UR4][R22.64+0x180] ;  /* 0x0001800416287981 */ /* 0x000ee2000c1e1d00 */
[----:B------:R-:W-:Y:S02]  /*6be0*/  @!P1 IADD3.X R29, PT, PT, R0, R85, RZ, P0, !PT ;  /* 0x00000055001d9210 */ /* 0x000fe400007fe4ff */
[----:B------:R-:W-:Y:S05]  /*6bf0*/  ISETP.GE.U32.OR P0, PT, R17, R9, P1 ;  /* 0x000000091100720c */ /* 0x000fea0000f06470 */
[----:B------:R-:W4:Y:S08]  /*6c00*/  @!P1 LDG.E.128 R32, desc[UR4][R32.64] ;  /* 0x0000000420209981 */ /* 0x000f30000c1e1d00 */
[----:B------:R-:W5:Y:S08]  /*6c10*/  @!P1 LDG.E.128 R4, desc[UR4][R6.64+0x180] ;  /* 0x0001800406049981 */ /* 0x000f70000c1e1d00 */
[----:B------:R1:W2:Y:S01]  /*6c20*/  @!P1 LDG.E.128 R44, desc[UR4][R28.64] ;  /* 0x000000041c2c9981 */ /* 0x0002a2000c1e1d00 */
[----:B---3--:R-:W-:Y:S02]  /*6c30*/  @!P1 SHF.L.U32 R30, R41, 0x10, RZ ;  /* 0x00000010291e9819 */ /* 0x008fe400000006ff */
[C---:B----4-:R-:W-:Y:S01]  /*6c40*/  @!P1 LOP3.LUT R27, R32.reuse, 0xffff0000, RZ, 0xc0, !PT ;  /* 0xffff0000201b9812 */ /* 0x050fe200078ec0ff */
[----:B-1----:R-:W-:Y:S01]  /*6c50*/  @!P1 IMAD.U32 R29, R32, 0x10000, RZ ;  /* 0x00010000201d9824 */ /* 0x002fe200078e00ff */
[C---:B------:R-:W-:Y:S01]  /*6c60*/  @!P1 SHF.L.U32 R16, R33.reuse, 0x10, RZ ;  /* 0x0000001021109819 */ /* 0x040fe200000006ff */
[C---:B------:R-:W-:Y:S01]  /*6c70*/  @!P1 IMAD.U32 R14, R34.reuse, 0x10000, RZ ;  /* 0x00010000220e9824 */ /* 0x040fe200078e00ff */
[----:B------:R-:W-:Y:S01]  /*6c80*/  @!P1 LOP3.LUT R15, R33, 0xffff0000, RZ, 0xc0, !PT ;  /* 0xffff0000210f9812 */ /* 0x000fe200078ec0ff */
[----:B------:R-:W-:Y:S01]  /*6c90*/  @!P0 FADD.FTZ R27, -R27, -RZ ;  /* 0x800000ff1b1b8221 */ /* 0x000fe20000010100 */
[----:B------:R-:W-:Y:S01]  /*6ca0*/  @!P1 LOP3.LUT R13, R34, 0xffff0000, RZ, 0xc0, !PT ;  /* 0xffff0000220d9812 */ /* 0x000fe200078ec0ff */
[----:B------:R-:W-:Y:S01]  /*6cb0*/  @!P0 FADD.FTZ R29, -R29, -RZ ;  /* 0x800000ff1d1d8221 */ /* 0x000fe20000010100 */
[----:B-----5:R-:W-:Y:S01]  /*6cc0*/  @!P1 LOP3.LUT R2, R4, 0xffff0000, RZ, 0xc0, !PT ;  /* 0xffff000004029812 */ /* 0x020fe200078ec0ff */
[----:B------:R-:W-:Y:S01]  /*6cd0*/  @!P0 FADD.FTZ R16, -R16, -RZ ;  /* 0x800000ff10108221 */ /* 0x000fe20000010100 */
[----:B------:R-:W-:Y:S01]  /*6ce0*/  @!P1 SHF.L.U32 R3, R5, 0x10, RZ ;  /* 0x0000001005039819 */ /* 0x000fe200000006ff */
[----:B------:R-:W-:Y:S01]  /*6cf0*/  @!P1 IMAD.U32 R0, R4, 0x10000, RZ ;  /* 0x0001000004009824 */ /* 0x000fe200078e00ff */
[C---:B------:R-:W-:Y:S01]  /*6d00*/  @!P1 SHF.L.U32 R8, R7.reuse, 0x10, RZ ;  /* 0x0000001007089819 */ /* 0x040fe200000006ff */
[----:B------:R-:W-:Y:S01]  /*6d10*/  @!P1 FMUL.FTZ R2, R2, R27 ;  /* 0x0000001b02029220 */ /* 0x000fe20000410000 */
[----:B------:R-:W-:Y:S01]  /*6d20*/  @!P1 LOP3.LUT R12, R7, 0xffff0000, RZ, 0xc0, !PT ;  /* 0xffff0000070c9812 */ /* 0x000fe200078ec0ff */
[----:B------:R-:W-:Y:S01]  /*6d30*/  @!P1 FMUL.FTZ R3, R3, R16 ;  /* 0x0000001003039220 */ /* 0x000fe20000410000 */
[----:B------:R-:W-:Y:S01]  /*6d40*/  @!P1 SHF.L.U32 R7, R35, 0x10, RZ ;  /* 0x0000001023079819 */ /* 0x000fe200000006ff */
[----:B------:R-:W-:Y:S01]  /*6d50*/  @!P1 IMAD.U32 R27, R40, 0x10000, RZ ;  /* 0x00010000281b9824 */ /* 0x000fe200078e00ff */
[----:B------:R-:W-:Y:S01]  /*6d60*/  @!P1 LOP3.LUT R4, R5, 0xffff0000, RZ, 0xc0, !PT ;  /* 0xffff000005049812 */ /* 0x000fe200078ec0ff */
[----:B------:R-:W-:Y:S01]  /*6d70*/  @!P1 FMUL.FTZ R0, R0, R29 ;  /* 0x0000001d00009220 */ /* 0x000fe20000410000 */
[----:B------:R-:W-:Y:S01]  /*6d80*/  @!P1 LOP3.LUT R11, R35, 0xffff0000, RZ, 0xc0, !PT ;  /* 0xffff0000230b9812 */ /* 0x000fe200078ec0ff */
[C---:B--2---:R-:W-:Y:S01]  /*6d90*/  @!P1 IMAD.U32 R16, R44.reuse, 0x10000, RZ ;  /* 0x000100002c109824 */ /* 0x044fe200078e00ff */
[----:B------:R-:W-:Y:S01]  /*6da0*/  @!P1 LOP3.LUT R28, R44, 0xffff0000, RZ, 0xc0, !PT ;  /* 0xffff00002c1c9812 */ /* 0x000fe200078ec0ff */
[----:B------:R-:W-:Y:S01]  /*6db0*/  @!P1 IMAD.U32 R33, R46, 0x10000, RZ ;  /* 0x000100002e219824 */ /* 0x000fe200078e00ff */
[----:B------:R-:W-:Y:S01]  /*6dc0*/  @!P1 LOP3.LUT R29, R40, 0xffff0000, RZ, 0xc0, !PT ;  /* 0xffff0000281d9812 */ /* 0x000fe200078ec0ff */
[C---:B------:R-:W-:Y:S01]  /*6dd0*/  @!P1 IMAD.U32 R5, R6.reuse, 0x10000, RZ ;  /* 0x0001000006059824 */ /* 0x040fe200078e00ff */
[----:B------:R-:W-:Y:S01]  /*6de0*/  @!P1 LOP3.LUT R6, R6, 0xffff0000, RZ, 0xc0, !PT ;  /* 0xffff000006069812 */ /* 0x000fe200078ec0ff */
[----:B------:R-:W-:Y:S01]  /*6df0*/  @!P0 FADD.FTZ R15, -R15, -RZ ;  /* 0x800000ff0f0f8221 */ /* 0x000fe20000010100 */
[C---:B------:R-:W-:Y:S01]  /*6e00*/  @!P1 SHF.L.U32 R31, R45.reuse, 0x10, RZ ;  /* 0x000000102d1f9819 */ /* 0x040fe200000006ff */
[----:B------:R-:W-:Y:S01]  /*6e10*/  @!P0 FADD.FTZ R14, -R14, -RZ ;  /* 0x800000ff0e0e8221 */ /* 0x000fe20000010100 */
[----:B------:R-:W-:Y:S01]  /*6e20*/  @!P1 LOP3.LUT R32, R45, 0xffff0000, RZ, 0xc0, !PT ;  /* 0xffff00002d209812 */ /* 0x000fe200078ec0ff */
[----:B------:R-:W-:Y:S01]  /*6e30*/  @!P1 FFMA.FTZ R0, R27, R16, R0 ;  /* 0x000000101b009223 */ /* 0x000fe20000010000 */
        /* <DEDUP_REMOVED lines=10> */
[----:B------:R-:W-:Y:S01]  /*6ee0*/  @!P1 LOP3.LUT R36, R47, 0xffff0000, RZ, 0xc0, !PT ;  /* 0xffff00002f249812 */ /* 0x000fe200078ec0ff */
[----:B------:R-:W-:Y:S01]  /*6ef0*/  @!P1 IMAD.U32 R16, R42, 0x10000, RZ ;  /* 0x000100002a109824 */ /* 0x000fe200078e00ff */
[----:B------:R-:W-:Y:S01]  /*6f00*/  @!P1 F2FP.BF16.F32.PACK_AB R0, R2, R0 ;  /* 0x000000000200923e */ /* 0x000fe200000010ff */
[----:B------:R-:W-:Y:S01]  /*6f10*/  @!P1 FMUL.FTZ R5, R5, R14 ;  /* 0x0000000e05059220 */ /* 0x000fe20000410000 */
        /* <DEDUP_REMOVED lines=18> */
.L_x_3513:
[----:B-1----:R-:W-:Y:S05]  /*7040*/  BSYNC.RECONVERGENT B0 ;  /* 0x0000000000007941 */ /* 0x002fea0003800200 */
.L_x_3512:
[----:B------:R-:W-:Y:S04]  /*7050*/  BSSY.RECONVERGENT B0, `(.L_x_3514) ;  /* 0x0000156000007945 */ /* 0x000fe80003800200 */
[----:B------:R-:W-:Y:S05]  /*7060*/  @!P5 BRA `(.L_x_3515) ;  /* 0x000000140050d947 */ /* 0x000fea0003800000 */
[C---:B------:R-:W-:Y:S02]  /*7070*/  ISETP.GE.AND P0, PT, R20.reuse, R26, PT ;  /* 0x0000001a1400720c */ /* 0x040fe40003f06270 */
[----:B------:R-:W-:Y:S02]  /*7080*/  LEA R12, P2, R95, R22, 0x1 ;  /* 0x000000165f0c7211 */ /* 0x000fe400078408ff */
[----:B------:R-:W-:Y:S02]  /*7090*/  LEA R44, P5, R59, R78, 0x1 ;  /* 0x0000004e3b2c7211 */ /* 0x000fe400078a08ff */
[----:B------:R-:W-:Y:S02]  /*70a0*/  LEA.HI.X R13, R95, R23, R93, 0x1, P2 ;  /* 0x000000175f0d7211 */ /* 0x000fe400010f0c5d */
[----:B------:R-:W-:Y:S03]  /*70b0*/  LEA.HI.X R45, R59, R79, R60, 0x1, P5 ;  /* 0x0000004f3b2d7211 */ /* 0x000fe600028f0c3c */
[----:B------:R-:W4:Y:S02]  /*70c0*/  LDG.E.128 R36, desc[UR4][R12.64] ;  /* 0x000000040c247981 */ /* 0x000f24000c1e1d00 */
[----:B------:R-:W-:Y:S04]  /*70d0*/  @!P0 ISETP.GE.U32.AND P1, PT, R20, R9, PT ;  /* 0x000000091400820c */ /* 0x000fe80003f26070 */
[----:B------:R-:W-:Y:S02]  /*70e0*/  @!P0 SEL R0, R10, RZ, P1 ;  /* 0x000000ff0a008207 */ /* 0x000fe40000800000 */
[----:B------:R-:W-:Y:S02]  /*70f0*/  @!P0 SEL R3, R9, R10, !P1 ;  /* 0x0000000a09038207 */ /* 0x000fe40004800000 */
[----:B------:R-:W-:Y:S02]  /*7100*/  @!P0 SEL R5, R49, RZ, P1 ;  /* 0x000000ff31058207 */ /* 0x000fe40000800000 */
[----:B------:R-:W-:Y:S01]  /*7110*/  @!P0 IADD3 R0, P1, PT, R101, R0, RZ ;  /* 0x0000000065008210 */ /* 0x000fe20007f3e0ff */
[----:B------:R-:W-:Y:S04]  /*7120*/  @!P0 IMAD.WIDE R6, R3, 0x2, R12 ;  /* 0x0000000203068825 */ /* 0x000fe800078e020c */
[----:B------:R-:W-:Y:S02]  /*7130*/  @!P0 IMAD.X R5, R92, 0x1, R5, P1 ;  /* 0x000000015c058824 */ /* 0x000fe400008e0605 */
[C---:B------:R-:W-:Y:S03]  /*7140*/  @!P0 IMAD.SHL.U32 R3, R0.reuse, 0x2, RZ ;  /* 0x0000000200038824 */ /* 0x040fe600078e00ff */
[----:B------:R-:W-:Y:S02]  /*7150*/  @!P0 SHF.L.U64.HI R0, R0, 0x1, R5 ;  /* 0x0000000100008819 */ /* 0x000fe40000010205 */
[C---:B---3--:R-:W-:Y:S01]  /*7160*/  @!P0 IADD3 R40, P1, PT, R3.reuse, R82, RZ ;  /* 0x0000005203288210 */ /* 0x048fe20007f3e0ff */
[----:B------:R-:W3:Y:S03]  /*7170*/  @!P0 LDG.E.128 R4, desc[UR4][R6.64] ;  /* 0x0000000406048981 */ /* 0x000ee6000c1e1d00 */
[C---:B------:R-:W-:Y:S02]  /*7180*/  @!P0 IADD3.X R41, PT, PT, R0.reuse, R83, RZ, P1, !PT ;  /* 0x0000005300298210 */ /* 0x040fe40000ffe4ff */
[----:B------:R-:W-:Y:S04]  /*7190*/  @!P0 IADD3 R28, P1, PT, R3, R84, RZ ;  /* 0x00000054031c8210 */ /* 0x000fe80007f3e0ff */
[----:B------:R-:W5:Y:S01]  /*71a0*/  @!P0 LDG.E.128 R40, desc[UR4][R40.64] ;  /* 0x0000000428288981 */ /* 0x000f62000c1e1d00 */
[----:B------:R-:W-:Y:S01]  /*71b0*/  @!P0 IMAD.X R29, R0, 0x1, R85, P1 ;  /* 0x00000001001d8824 */ /* 0x000fe200008e0655 */
[----:B------:R-:W-:Y:S06]  /*71c0*/  ISETP.GE.U32.OR P1, PT, R20, R9, P0 ;  /* 0x000000091400720c */ /* 0x000fec0000726470 */
[----:B------:R1:W2:Y:S01]  /*71d0*/  @!P0 LDG.E.128 R32, desc[UR4][R28.64] ;  /* 0x000000041c208981 */ /* 0x0002a2000c1e1d00 */
[C---:B---3--:R-:W-:Y:S01]  /*71e0*/  @!P0 LOP3.LUT R14, R7.reuse, 0xffff0000, RZ, 0xc0, !PT ;  /* 0xffff0000070e8812 */ /* 0x048fe200078ec0ff */
[----:B------:R-:W-:Y:S01]  /*71f0*/  @!P0 IMAD.U32 R8, R7, 0x10000, RZ ;  /* 0x0001000007088824 */ /* 0x000fe200078e00ff */
[C---:B------:R-:W-:Y:S01]  /*7200*/  @!P0 LOP3.LUT R2, R4.reuse, 0xffff0000, RZ, 0xc0, !PT ;  /* 0xffff000004028812 */ /* 0x040fe200078ec0ff */
[----:B------:R-:W-:Y:S01]  /*7210*/  @!P0 IMAD.U32 R0, R4, 0x10000, RZ ;  /* 0x0001000004008824 */ /* 0x000fe200078e00ff */
[C---:B------:R-:W-:Y:S02]  /*7220*/  @!P0 SHF.L.U32 R3, R5.reuse, 0x10, RZ ;  /* 0x0000001005038819 */ /* 0x040fe400000006ff */
[----:B------:R-:W-:Y:S01]  /*7230*/  @!P0 LOP3.LUT R4, R5, 0xffff0000, RZ, 0xc0, !PT ;  /* 0xffff000005048812 */ /* 0x000fe200078ec0ff */
[C---:B------:R-:W-:Y:S01]  /*7240*/  @!P0 IMAD.U32 R5, R6.reuse, 0x10000, RZ ;  /* 0x0001000006058824 */ /* 0x040fe200078e00ff */
[----:B------:R-:W-:Y:S01]  /*7250*/  @!P0 LOP3.LUT R6, R6, 0xffff0000, RZ, 0xc0, !PT ;  /* 0xffff000006068812 */ /* 0x000fe200078ec0ff */
[C---:B-----5:R-:W-:Y:S01]  /*7260*/  @!P0 IMAD.U32 R16, R42.reuse, 0x10000, RZ ;  /* 0x000100002a108824 */ /* 0x060fe200078e00ff */
[----:B------:R-:W-:Y:S01]  /*7270*/  @!P0 SHF.L.U32 R7, R43, 0x10, RZ ;  /* 0x000000102b078819 */ /* 0x000fe200000006ff */
[----:B-1----:R-:W-:Y:S01]  /*7280*/  @!P0 IMAD.U32 R28, R41, 0x10000, RZ ;  /* 0x00010000291c8824 */ /* 0x002fe200078e00ff */
[----:B------:R-:W-:Y:S01]  /*7290*/  @!P0 LOP3.LUT R15, R42, 0xffff0000, RZ, 0xc0, !PT ;  /* 0xffff00002a0f8812 */ /* 0x000fe200078ec0ff */
[----:B------:R-:W-:Y:S01]  /*72a0*/  @!P1 FADD.FTZ R16, -R16, -RZ ;  /* 0x800000ff10109221 */ /* 0x000fe20000010100 */
[----:B------:R-:W-:Y:S01]  /*72b0*/  @!P0 LOP3.LUT R11, R43, 0xffff0000, RZ, 0xc0, !PT ;  /* 0xffff00002b0b8812 */ /* 0x000fe200078ec0ff */
[----:B------:R-:W-:Y:S01]  /*72c0*/  @!P1 FADD.FTZ R7, -R7, -RZ ;  /* 0x800000ff07079221 */ /* 0x000fe20000010100 */
[C---:B------:R-:W-:Y:S01]  /*72d0*/  @!P0 SHF.L.U32 R31, R40.reuse, 0x10, RZ ;  /* 0x00000010281f8819 */ /* 0x040fe200000006ff */
[----:B------:R-:W-:Y:S01]  /*72e0*/  @!P1 FADD.FTZ R15, -R15, -RZ ;  /* 0x800000ff0f0f9221 */ /* 0x000fe20000010100 */
[----:B------:R-:W-:Y:S01]  /*72f0*/  @!P0 LOP3.LUT R27, R41, 0xffff0000, RZ, 0xc0, !PT ;  /* 0xffff0000291b8812 */ /* 0x000fe200078ec0ff */
[----:B------:R-:W-:Y:S01]  /*7300*/  @!P1 FADD.FTZ R11, -R11, -RZ ;  /* 0x800000ff0b0b9221 */ /* 0x000fe20000010100 */
[----:B------:R-:W-:Y:S01]  /*7310*/  @!P0 LOP3.LUT R29, R40, 0xffff0000, RZ, 0xc0, !PT ;  /* 0xffff0000281d8812 */ /* 0x000fe200078ec0ff */
[----:B------:R-:W-:Y:S01]  /*7320*/  @!P1 FADD.FTZ R31, -R31, -RZ ;  /* 0x800000ff1f1f9221 */ /* 0x000fe20000010100 */
[----:B--2---:R-:W-:Y:S01]  /*7330*/  @!P0 LOP3.LUT R30, R33, 0xffff0000, RZ, 0xc0, !PT ;  /* 0xffff0000211e8812 */ /* 0x004fe200078ec0ff */
[----:B------:R-:W-:Y:S01]  /*7340*/  @!P1 FADD.FTZ R27, -R27, -RZ ;  /* 0x800000ff1b1b9221 */ /* 0x000fe20000010100 */
[----:B------:R-:W-:Y:S01]  /*7350*/  @!P1 FADD.FTZ R28, -R28, -RZ ;  /* 0x800000ff1c1c9221 */ /* 0x000fe20000010100 */
[----:B------:R-:W-:Y:S01]  /*7360*/  @!P1 FADD.FTZ R29, -R29, -RZ ;  /* 0x800000ff1d1d9221 */ /* 0x000fe20000010100 */
[----:B------:R-:W-:Y:S01]  /*7370*/  ISETP.GE.AND P1, PT, R19, R26, PT ;  /* 0x0000001a1300720c */ /* 0x000fe20003f26270 */
[----:B------:R-:W-:Y:S01]  /*7380*/  @!P0 FMUL.FTZ R7, R8, R7 ;  /* 0x0000000708078220 */ /* 0x000fe20000410000 */
[----:B------:R-:W-:Y:S01]  /*7390*/  @!P0 FMUL.FTZ R5, R5, R16 ;  /* 0x0000001005058220 */ /* 0x000fe20000410000 */
[----:B------:R-:W-:Y:S01]  /*73a0*/  @!P0 LOP3.LUT R16, R32, 0xffff0000, RZ, 0xc0, !PT ;  /* 0xffff000020108812 */ /* 0x000fe200078ec0ff */
[----:B------:R-:W-:Y:S01]  /*73b0*/  @!P0 FMUL.FTZ R6, R6, R15 ;  /* 0x0000000f06068220 */ /* 0x000fe20000410000 */
[----:B----4-:R-:W-:Y:S01]  /*73c0*/  @!P0 LOP3.LUT R15, R36, 0xffff0000, RZ, 0xc0, !PT ;  /* 0xffff0000240f8812 */ /* 0x010fe200078ec0ff */
[----:B------:R-:W-:Y:S01]  /*73d0*/  @!P0 FMUL.FTZ R8, R14, R11 ;  /* 0x0000000b0e088220 */ /* 0x000fe20000410000 */
[----:B------:R-:W-:Y:S02]  /*73e0*/  @!P0 IMAD.U32 R14, R32, 0x10000, RZ ;  /* 0x00010000200e8824 */ /* 0x000fe400078e00ff */
[----:B------:R-:W-:Y:S01]  /*73f0*/  @!P0 FMUL.FTZ R0, R0, R31 ;  /* 0x0000001f00008220 */ /* 0x000fe20000410000 */
[----:B------:R-:W-:Y:S01]  /*7400*/  @!P0 FMUL.FTZ R4, R4, R27 ;  /* 0x0000001b04048220 */ /* 0x000fe20000410000 */
[----:B------:R-:W-:Y:S01]  /*7410*/  @!P0 SHF.L.U32 R27, R33, 0x10, RZ ;  /* 0x00000010211b8819 */ /* 0x000fe200000006ff */
[----:B------:R-:W-:Y:S02]  /*7420*/  @!P0 IMAD.U32 R11, R36, 0x10000, RZ ;  /* 0x00010000240b8824 */ /* 0x000fe400078e00ff */
[----:B------:R-:W-:Y:S01]  /*7430*/  @!P0 FMUL.FTZ R2, R2, R29 ;  /* 0x0000001d02028220 */ /* 0x000fe20000410000 */
[----:B------:R-:W-:Y:S01]  /*7440*/  @!P0 LOP3.LUT R29, R37, 0xffff0000, RZ, 0xc0, !PT ;  /* 0xffff0000251d8812 */ /* 0x000fe200078ec0ff */
[----:B------:R-:W-:Y:S01]  /*7450*/  @!P0 FMUL.FTZ R3, R3, R28 ;  /* 0x0000001c03038220 */ /* 0x000fe20000410000 */
[----:B------:R-:W-:Y:S01]  /*7460*/  @!P1 ISETP.GE.U32.AND P2, PT, R19, R9, PT ;  /* 0x000000091300920c */ /* 0x000fe20003f46070 */
[----:B------:R-:W-:Y:S02]  /*7470*/  @!P0 IMAD.U32 R28, R37, 0x10000, RZ ;  /* 0x00010000251c8824 */ /* 0x000fe400078e00ff */
[----:B------:R-:W-:Y:S01]  /*7480*/  @!P0 FFMA.FTZ R0, R11, R14, R0 ;  /* 0x0000000e0b008223 */ /* 0x000fe20000010000 */
[C---:B------:R-:W-:Y:S01]  /*7490*/  @!P0 SHF.L.U32 R11, R34.reuse, 0x10, RZ ;  /* 0x00000010220b8819 */ /* 0x040fe200000006ff */
[----:B------:R-:W-:Y:S01]  /*74a0*/  @!P0 FFMA.FTZ R2, R15, R16, R2 ;  /* 0x000000100f028223 */ /* 0x000fe20000010002 */
[----:B------:R-:W-:Y:S01]  /*74b0*/  @!P0 LOP3.LUT R15, R34, 0xffff0000, RZ, 0xc0, !PT ;  /* 0xffff0000220f8812 */ /* 0x000fe200078ec0ff */
[----:B------:R-:W-:Y:S01]  /*74c0*/  @!P0 FFMA.FTZ R3, R28, R27, R3 ;  /* 0x0000001b1c038223 */ /* 0x000fe20000010003 */
[----:B------:R-:W-:Y:S01]  /*74d0*/  @!P0 LOP3.LUT R27, R35, 0xffff0000, RZ, 0xc0, !PT ;  /* 0xffff0000231b8812 */ /* 0x000fe200078ec0ff */
[----:B------:R-:W-:Y:S01]  /*74e0*/  @!P0 IMAD.U32 R14, R38, 0x10000, RZ ;  /* 0x00010000260e8824 */ /* 0x000fe200078e00ff */
[----:B------:R-:W-:Y:S01]  /*74f0*/  @!P0 F2FP.BF16.F32.PACK_AB R2, R2, R0 ;  /* 0x000000000202823e */ /* 0x000fe200000010ff */
[----:B------:R-:W-:Y:S01]  /*7500*/  @!P0 FFMA.FTZ R4, R29, R30, R4 ;  /* 0x0000001e1d048223 */ /* 0x000fe20000010004 */
[----:B------:R-:W-:Y:S02]  /*7510*/  @!P0 IMAD.U32 R16, R35, 0x10000, RZ ;  /* 0x0001000023108824 */ /* 0x000fe400078e00ff */
[----:B------:R-:W-:Y:S01]  /*7520*/  @!P0 FFMA.FTZ R5, R14, R11, R5 ;  /* 0x0000000b0e058223 */ /* 0x000fe20000010005 */
[----:B------:R-:W-:Y:S01]  /*7530*/  @!P0 LOP3.LUT R11, R38, 0xffff0000, RZ, 0xc0, !PT ;  /* 0xffff0000260b8812 */ /* 0x000fe200078ec0ff */
[C---:B------:R-:W-:Y:S01]  /*7540*/  @!P0 IMAD.U32 R0, R39.reuse, 0x10000, RZ ;  /* 0x0001000027008824 */ /* 0x040fe200078e00ff */
[----:B------:R-:W-:Y:S02]  /*7550*/  @!P0 F2FP.BF16.F32.PACK_AB R29, R4, R3 ;  /* 0x00000003041d823e */ /* 0x000fe400000010ff */
[----:B------:R-:W-:Y:S01]  /*7560*/  @!P0 LOP3.LUT R3, R39, 0xffff0000, RZ, 0xc0, !PT ;  /* 0xffff000027038812 */ /* 0x000fe200078ec0ff */
[----:B------:R-:W-:Y:S01]  /*7570*/  @!P0 FFMA.FTZ R6, R11, R15, R6 ;  /* 0x0000000f0b068223 */ /* 0x000fe20000010006 */
[----:B------:R-:W-:Y:S01]  /*7580*/  @!P0 MOV R36, R2 ;  /* 0x0000000200248202 */ /* 0x000fe20000000f00 */
[----:B------:R-:W-:Y:S01]  /*7590*/  @!P0 FFMA.FTZ R7, R0, R16, R7 ;  /* 0x0000001000078223 */ /* 0x000fe20000010007 */
[----:B------:R-:W-:Y:S01]  /*75a0*/  @!P1 SEL R2, R10, RZ, P2 ;  /* 0x000000ff0a029207 */ /* 0x000fe20001000000 */
[----:B------:R-:W-:Y:S01]  /*75b0*/  @!P0 FFMA.FTZ R8, R3, R27, R8 ;  /* 0x0000001b03088223 */ /* 0x000fe20000010008 */
[----:B------:R-:W-:Y:S01]  /*75c0*/  @!P1 SEL R11, R49, RZ, P2 ;  /* 0x000000ff310b9207 */ /* 0x000fe20001000000 */
[----:B------:R-:W-:Y:S01]  /*75d0*/  @!P0 IMAD.MOV.U32 R37, RZ, RZ, R29 ;  /* 0x000000ffff258224 */ /* 0x000fe200078e001d */
[----:B------:R-:W-:Y:S02]  /*75e0*/  @!P1 IADD3 R2, P6, PT, R101, R2, RZ ;  /* 0x0000000265029210 */ /* 0x000fe40007fde0ff */
[----:B------:R-:W-:Y:S02]  /*75f0*/  @!P1 SEL R3, R9, R10, !P2 ;  /* 0x0000000a09039207 */ /* 0x000fe40005000000 */
[----:B------:R-:W-:Y:S01]  /*7600*/  @!P0 F2FP.BF16.F32.PACK_AB R5, R6, R5 ;  /* 0x000000050605823e */ /* 0x000fe200000010ff */
[----:B------:R-:W-:Y:S01]  /*7610*/  @!P1 IMAD.X R11, R92, 0x1, R11, P6 ;  /* 0x000000015c0b9824 */ /* 0x000fe200030e060b */
[----:B------:R-:W-:Y:S01]  /*7620*/  @!P0 F2FP.BF16.F32.PACK_AB R8, R8, R7 ;  /* 0x000000070808823e */ /* 0x000fe200000010ff */
[----:B------:R-:W-:Y:S01]  /*7630*/  @!P1 IMAD.WIDE R6, R3, 0x2, R12 ;  /* 0x0000000203069825 */ /* 0x000fe200078e020c */
[C---:B------:R-:W-:Y:S02]  /*7640*/  @!P1 SHF.L.U32 R3, R2.reuse, 0x1, RZ ;  /* 0x0000000102039819 */ /* 0x040fe400000006ff */
[----:B------:R-:W-:Y:S01]  /*7650*/  @!P1 SHF.L.U64.HI R0, R2, 0x1, R11 ;  /* 0x0000000102009819 */ /* 0x000fe2000001020b */
[----:B------:R-:W-:Y:S02]  /*7660*/  @!P0 IMAD.MOV.U32 R38, RZ, RZ, R5 ;  /* 0x000000ffff268224 */ /* 0x000fe400078e0005 */
[----:B------:R-:W-:Y:S01]  /*7670*/  @!P0 IMAD.MOV.U32 R39, RZ, RZ, R8 ;  /* 0x000000ffff278224 */ /* 0x000fe200078e0008 */
[C---:B------:R-:W-:Y:S04]  /*7680*/  @!P1 IADD3 R112, P0, PT, R3.reuse, R82, RZ ;  /* 0x0000005203709210 */ /* 0x040fe80007f1e0ff */
[C---:B------:R-:W-:Y:S01]  /*7690*/  @!P1 IADD3.X R113, PT, PT, R0.reuse, R83, RZ, P0, !PT ;  /* 0x0000005300719210 */ /* 0x040fe200007fe4ff */
[----:B------:R1:W-:Y:S01]  /*76a0*/  STG.E.128 desc[UR4][R44.64], R36 ;  /* 0x000000242c007986 */ /* 0x0003e2000c101d04 */
[----:B------:R-:W-:Y:S05]  /*76b0*/  @!P1 IADD3 R28, P0, PT, R3, R84, RZ ;  /* 0x00000054031c9210 */ /* 0x000fea0007f1e0ff */
[----:B------:R-:W-:Y:S01]  /*76c0*/  @!P1 IMAD.X R29, R0, 0x1, R85, P0 ;  /* 0x00000001001d9824 */ /* 0x000fe200000e0655 */
[----:B------:R-:W-:Y:S01]  /*76d0*/  ISETP.GE.U32.OR P0, PT, R19, R9, P1 ;  /* 0x000000091300720c */ /* 0x000fe20000f06470 */
[----:B------:R-:W2:Y:S08]  /*76e0*/  @!P1 LDG.E.128 R4, desc[UR4][R6.64+0x80] ;  /* 0x0000800406049981 */ /* 0x000eb0000c1e1d00 */
[----:B------:R-:W3:Y:S08]  /*76f0*/  @!P1 LDG.E.128 R112, desc[UR4][R112.64+0x80] ;  /* 0x0000800470709981 */ /* 0x000ef0000c1e1d00 */
[----:B------:R-:W4:Y:S08]  /*7700*/  LDG.E.128 R32, desc[UR4][R12.64+0x80] ;  /* 0x000080040c207981 */ /* 0x000f30000c1e1d00 */
[----:B------:R5:W4:Y:S01]  /*7710*/  @!P1 LDG.E.128 R40, desc[UR4][R28.64+0x80] ;  /* 0x000080041c289981 */ /* 0x000b22000c1e1d00 */
[C---:B--2---:R-:W-:Y:S01]  /*7720*/  @!P1 LOP3.LUT R14, R7.reuse, 0xffff0000, RZ, 0xc0, !PT ;  /* 0xffff0000070e9812 */ /* 0x044fe200078ec0ff */
[----:B------:R-:W-:Y:S01]  /*7730*/  @!P1 IMAD.U32 R8, R7, 0x10000, RZ ;  /* 0x0001000007089824 */ /* 0x000fe200078e00ff */
[C---:B------:R-:W-:Y:S01]  /*7740*/  @!P1 LOP3.LUT R2, R4.reuse, 0xffff0000, RZ, 0xc0, !PT ;  /* 0xffff000004029812 */ /* 0x040fe200078ec0ff */
[----:B------:R-:W-:Y:S01]  /*7750*/  @!P1 IMAD.U32 R0, R4, 0x10000, RZ ;  /* 0x0001000004009824 */ /* 0x000fe200078e00ff */
[C---:B------:R-:W-:Y:S02]  /*7760*/  @!P1 SHF.L.U32 R3, R5.reuse, 0x10, RZ ;  /* 0x0000001005039819 */ /* 0x040fe400000006ff */
[----:B------:R-:W-:Y:S01]  /*7770*/  @!P1 LOP3.LUT R4, R5, 0xffff0000, RZ, 0xc0, !PT ;  /* 0xffff000005049812 */ /* 0x000fe200078ec0ff */
[----:B------:R-:W-:Y:S01]  /*7780*/  @!P1 IMAD.U32 R5, R6, 0x10000, RZ ;  /* 0x0001000006059824 */ /* 0x000fe200078e00ff */
[C---:B---3--:R-:W-:Y:S01]  /*7790*/  @!P1 SHF.L.U32 R7, R115.reuse, 0x10, RZ ;  /* 0x0000001073079819 */ /* 0x048fe200000006ff */
[----:B------:R-:W-:Y:S01]  /*77a0*/  @!P1 IMAD.U32 R16, R114, 0x10000, RZ ;  /* 0x0001000072109824 */ /* 0x000fe200078e00ff */
[----:B------:R-:W-:Y:S01]  /*77b0*/  @!P1 LOP3.LUT R11, R115, 0xffff0000, RZ, 0xc0, !PT ;  /* 0xffff0000730b9812 */ /* 0x000fe200078ec0ff */
[----:B-----5:R-:W-:Y:S01]  /*77c0*/  @!P1 IMAD.U32 R28, R113, 0x10000, RZ ;  /* 0x00010000711c9824 */ /* 0x020fe200078e00ff */
[----:B------:R-:W-:Y:S01]  /*77d0*/  @!P1 SHF.L.U32 R31, R112, 0x10, RZ ;  /* 0x00000010701f9819 */ /* 0x000fe200000006ff */
[----:B------:R-:W-:Y:S01]  /*77e0*/  @!P0 FADD.FTZ R7, -R7, -RZ ;  /* 0x800000ff07078221 */ /* 0x000fe20000010100 */
[----:B------:R-:W-:Y:S01]  /*77f0*/  @!P1 LOP3.LUT R15, R114, 0xffff0000, RZ, 0xc0, !PT ;  /* 0xffff0000720f9812 */ /* 0x000fe200078ec0ff */
[----:B------:R-:W-:Y:S01]  /*7800*/  @!P0 FADD.FTZ R11, -R11, -RZ ;  /* 0x800000ff0b0b8221 */ /* 0x000fe20000010100 */
[----:B------:R-:W-:Y:S01]  /*7810*/  @!P1 LOP3.LUT R27, R113, 0xffff0000, RZ, 0xc0, !PT ;  /* 0xffff0000711b9812 */ /* 0x000fe200078ec0ff */
[----:B------:R-:W-:Y:S01]  /*7820*/  @!P0 FADD.FTZ R31, -R31, -RZ ;  /* 0x800000ff1f1f8221 */ /* 0x000fe20000010100 */
[----:B------:R-:W-:Y:S01]  /*7830*/  @!P1 LOP3.LUT R29, R112, 0xffff0000, RZ, 0xc0, !PT ;  /* 0xffff0000701d9812 */ /* 0x000fe200078ec0ff */
[----:B------:R-:W-:Y:S01]  /*7840*/  @!P0 FADD.FTZ R16, -R16, -RZ ;  /* 0x800000ff10108221 */ /* 0x000fe20000010100 */
[----:B------:R-:W-:Y:S01]  /*7850*/  @!P1 LOP3.LUT R6, R6, 0xffff0000, RZ, 0xc0, !PT ;  /* 0xffff000006069812 */ /* 0x000fe200078ec0ff */
[----:B------:R-:W-:Y:S01]  /*7860*/  @!P0 FADD.FTZ R15, -R15, -RZ ;  /* 0x800000ff0f0f8221 */ /* 0x000fe20000010100 */
[----:B------:R-:W-:Y:S01]  /*7870*/  @!P1 FMUL.FTZ R7, R8, R7 ;  /* 0x0000000708079220 */ /* 0x000fe20000410000 */
[----:B------:R-:W-:Y:S01]  /*7880*/  @!P0 FADD.FTZ R27, -R27, -RZ ;  /* 0x800000ff1b1b8221 */ /* 0x000fe20000010100 */
[----:B----4-:R-:W-:Y:S01]  /*7890*/  @!P1 LOP3.LUT R30, R43, 0xffff0000, RZ, 0xc0, !PT ;  /* 0xffff00002b1e9812 */ /* 0x010fe200078ec0ff */
[----:B------:R-:W-:Y:S01]  /*78a0*/  @!P1 FMUL.FTZ R8, R14, R11 ;  /* 0x0000000b0e089220 */ /* 0x000fe20000410000 */
[----:B------:R-:W-:Y:S02]  /*78b0*/  @!P1 IMAD.U32 R14, R40, 0x10000, RZ ;  /* 0x00010000280e9824 */ /* 0x000fe400078e00ff */
[----:B------:R-:W-:Y:S01]  /*78c0*/  @!P0 FADD.FTZ R29, -R29, -RZ ;  /* 0x800000ff1d1d8221 */ /* 0x000fe20000010100 */
[----:B------:R-:W-:Y:S01]  /*78d0*/  @!P1 FMUL.FTZ R0, R0, R31 ;  /* 0x0000001f00009220 */ /* 0x000fe20000410000 */
[----:B------:R-:W-:Y:S02]  /*78e0*/  @!P1 IMAD.U32 R11, R32, 0x10000, RZ ;  /* 0x00010000200b9824 */ /* 0x000fe400078e00ff */
[----:B------:R-:W-:Y:S01]  /*78f0*/  @!P0 FADD.FTZ R28, -R28, -RZ ;  /* 0x800000ff1c1c8221 */ /* 0x000fe20000010100 */
[----:B------:R-:W-:Y:S01]  /*7900*/  ISETP.GE.AND P0, PT, R18, R26, PT ;  /* 0x0000001a1200720c */ /* 0x000fe20003f06270 */
[----:B------:R-:W-:Y:S01]  /*7910*/  @!P1 FMUL.FTZ R5, R5, R16 ;  /* 0x0000001005059220 */ /* 0x000fe20000410000 */
[----:B------:R-:W-:Y:S01]  /*7920*/  @!P1 LOP3.LUT R16, R40, 0xffff0000, RZ, 0xc0, !PT ;  /* 0xffff000028109812 */ /* 0x000fe200078ec0ff */
[----:B------:R-:W-:Y:S01]  /*7930*/  @!P1 FMUL.FTZ R6, R6, R15 ;  /* 0x0000000f06069220 */ /* 0x000fe20000410000 */
[----:B------:R-:W-:Y:S01]  /*7940*/  @!P1 LOP3.LUT R15, R32, 0xffff0000, RZ, 0xc0, !PT ;  /* 0xffff0000200f9812 */ /* 0x000fe200078ec0ff */
[----:B------:R-:W-:Y:S01]  /*7950*/  @!P1 FMUL.FTZ R4, R4, R27 ;  /* 0x0000001b04049220 */ /* 0x000fe20000410000 */
[----:B------:R-:W-:Y:S01]  /*7960*/  @!P1 SHF.L.U32 R27, R41, 0x10, RZ ;  /* 0x00000010291b9819 */ /* 0x000fe200000006ff */
[----:B------:R-:W-:Y:S01]  /*7970*/  @!P1 FMUL.FTZ R2, R2, R29 ;  /* 0x0000001d02029220 */ /* 0x000fe20000410000 */
[----:B------:R-:W-:Y:S01]  /*7980*/  @!P1 SHF.L.U32 R29, R43, 0x10, RZ ;  /* 0x000000102b1d9819 */ /* 0x000fe200000006ff */
[----:B------:R-:W-:Y:S01]  /*7990*/  @!P1 FFMA.FTZ R0, R11, R14, R0 ;  /* 0x0000000e0b009223 */ /* 0x000fe20000010000 */
[----:B------:R-:W-:Y:S01]  /*79a0*/  @!P1 LOP3.LUT R11, R33, 0xffff0000, RZ, 0xc0, !PT ;  /* 0xffff0000210b9812 */ /* 0x000fe200078ec0ff */
[----:B------:R-:W-:Y:S01]  /*79b0*/  @!P1 FMUL.FTZ R3, R3, R28 ;  /* 0x0000001c03039220 */ /* 0x000fe20000410000 */
[----:B------:R-:W-:Y:S01]  /*79c0*/  @!P1 LOP3.LUT R28, R41, 0xffff0000, RZ, 0xc0, !PT ;  /* 0xffff0000291c9812 */ /* 0x000fe200078ec0ff */
[----:B------:R-:W-:Y:S01]  /*79d0*/  @!P1 IMAD.U32 R14, R33, 0x10000, RZ ;  /* 0x00010000210e9824 */ /* 0x000fe200078e00ff */
[----:B------:R-:W-:Y:S01]  /*79e0*/  @!P0 ISETP.GE.U32.AND P2, PT, R18, R9, PT ;  /* 0x000000091200820c */ /* 0x000fe20003f46070 */
[----:B------:R-:W-:Y:S01]  /*79f0*/  @!P1 FFMA.FTZ R2, R15, R16, R2 ;  /* 0x000000100f029223 */ /* 0x000fe20000010002 */
[----:B------:R-:W-:Y:S01]  /*7a00*/  @!P1 LOP3.LUT R16, R42, 0xffff0000, RZ, 0xc0, !PT ;  /* 0xffff00002a109812 */ /* 0x000fe200078ec0ff */
[----:B------:R-:W-:Y:S01]  /*7a10*/  @!P1 FFMA.FTZ R3, R14, R27, R3 ;  /* 0x0000001b0e039223 */ /* 0x000fe20000010003 */
[----:B------:R-:W-:Y:S02]  /*7a20*/  @!P1 IMAD.U32 R15, R42, 0x10000, RZ ;  /* 0x000100002a0f9824 */ /* 0x000fe400078e00ff */
[----:B------:R-:W-:Y:S01]  /*7a30*/  @!P1 FFMA.FTZ R4, R11, R28, R4 ;  /* 0x0000001c0b049223 */ /* 0x000fe20000010004 */
[C---:B------:R-:W-:Y:S01]  /*7a40*/  @!P1 LOP3.LUT R11, R34.reuse, 0xffff0000, RZ, 0xc0, !PT ;  /* 0xffff0000220b9812 */ /* 0x040fe200078ec0ff */
[----:B------:R-:W-:Y:S01]  /*7a50*/  @!P1 IMAD.U32 R14, R34, 0x10000, RZ ;  /* 0x00010000220e9824 */ /* 0x000fe200078e00ff */
[----:B------:R-:W-:Y:S01]  /*7a60*/  @!P1 F2FP.BF16.F32.PACK_AB R2, R2, R0 ;  /* 0x000000000202923e */ /* 0x000fe200000010ff */
[C---:B------:R-:W-:Y:S02]  /*7a70*/  @!P1 IMAD.U32 R0, R35.reuse, 0x10000, RZ ;  /* 0x0001000023009824 */ /* 0x040fe400078e00ff */
[----:B------:R-:W-:Y:S01]  /*7a80*/  @!P1 FFMA.FTZ R5, R14, R15, R5 ;  /* 0x0000000f0e059223 */ /* 0x000fe20000010005 */
[----:B------:R-:W-:Y:S01]  /*7a90*/  @!P1 LOP3.LUT R15, R35, 0xffff0000, RZ, 0xc0, !PT ;  /* 0xffff0000230f9812 */ /* 0x000fe200078ec0ff */
[----:B------:R-:W-:Y:S01]  /*7aa0*/  @!P1 FFMA.FTZ R6, R11, R16, R6 ;  /* 0x000000100b069223 */ /* 0x000fe20000010006 */
[----:B------:R-:W-:Y:S01]  /*7ab0*/  @!P0 SEL R14, R10, RZ, P2 ;  /* 0x000000ff0a0e8207 */ /* 0x000fe20001000000 */
[----:B------:R-:W-:Y:S01]  /*7ac0*/  @!P1 FFMA.FTZ R7, R0, R29, R7 ;  /* 0x0000001d00079223 */ /* 0x000fe20000010007 */
[----:B------:R-:W-:Y:S01]  /*7ad0*/  @!P0 SEL R11, R49, RZ, P2 ;  /* 0x000000ff310b8207 */ /* 0x000fe20001000000 */
[----:B------:R-:W-:Y:S01]  /*7ae0*/  @!P1 FFMA.FTZ R8, R15, R30, R8 ;  /* 0x0000001e0f089223 */ /* 0x000fe20000010008 */
[----:B------:R-:W-:Y:S01]  /*7af0*/  @!P0 IADD3 R14, P5, PT, R101, R14, RZ ;  /* 0x0000000e650e8210 */ /* 0x000fe20007fbe0ff */
[----:B------:R-:W-:Y:S01]  /*7b00*/  @!P1 IMAD.MOV.U32 R32, RZ, RZ, R2 ;  /* 0x000000ffff209224 */ /* 0x000fe200078e0002 */
[----:B------:R-:W-:Y:S02]  /*7b10*/  @!P1 F2FP.BF16.F32.PACK_AB R6, R6, R5 ;  /* 0x000000050606923e */ /* 0x000fe400000010ff */
[----:B------:R-:W-:Y:S01]  /*7b20*/  @!P1 F2FP.BF16.F32.PACK_AB R7, R8, R7 ;  /* 0x000000070807923e */ /* 0x000fe200000010ff */
[----:B------:R-:W-:Y:S01]  /*7b30*/  @!P0 IMAD.SHL.U32 R29, R14, 0x2, RZ ;  /* 0x000000020e1d8824 */ /* 0x000fe200078e00ff */
[----:B------:R-:W-:Y:S01]  /*7b40*/  @!P1 F2FP.BF16.F32.PACK_AB R15, R4, R3 ;  /* 0x00000003040f923e */ /* 0x000fe200000010ff */
[----:B------:R-:W-:Y:S01]  /*7b50*/  @!P1 IMAD.MOV.U32 R34, RZ, RZ, R6 ;  /* 0x000000ffff229224 */ /* 0x000fe200078e0006 */
[----:B------:R-:W-:Y:S01]  /*7b60*/  @!P0 IADD3.X R11, PT, PT, R92, R11, RZ, P5, !PT ;  /* 0x0000000b5c0b8210 */ /* 0x000fe20002ffe4ff */
[----:B------:R-:W-:Y:S01]  /*7b70*/  @!P1 IMAD.MOV.U32 R35, RZ, RZ, R7 ;  /* 0x000000ffff239224 */ /* 0x000fe200078e0007 */
[----:B------:R-:W-:Y:S02]  /*7b80*/  @!P1 MOV R33, R15 ;  /* 0x0000000f00219202 */ /* 0x000fe40000000f00 */
[----:B------:R-:W-:Y:S02]  /*7b90*/  @!P0 SEL R3, R9, R10, !P2 ;  /* 0x0000000a09038207 */ /* 0x000fe40005000000 */
[----:B------:R-:W-:Y:S01]  /*7ba0*/  @!P0 SHF.L.U64.HI R0, R14, 0x1, R11 ;  /* 0x000000010e008819 */ /* 0x000fe2000001020b */
[----:B------:R2:W-:Y:S01]  /*7bb0*/  STG.E.128 desc[UR4][R44.64+0x80], R32 ;  /* 0x000080202c007986 */ /* 0x0005e2000c101d04 */
[----:B------:R-:W-:Y:S01]  /*7bc0*/  @!P0 IADD3 R112, P1, PT, R29, R82, RZ ;  /* 0x000000521d708210 */ /* 0x000fe20007f3e0ff */
[----:B------:R-:W-:Y:S03]  /*7bd0*/  @!P0 IMAD.WIDE R4, R3, 0x2, R12 ;  /* 0x0000000203048825 */ /* 0x000fe600078e020c */
[C---:B------:R-:W-:Y:S02]  /*7be0*/  @!P0 IADD3.X R113, PT, PT, R0.reuse, R83, RZ, P1, !PT ;  /* 0x0000005300718210 */ /* 0x040fe40000ffe4ff */
[----:B------:R-:W-:Y:S01]  /*7bf0*/  @!P0 IADD3 R28, P1, PT, R29, R84, RZ ;  /* 0x000000541d1c8210 */ /* 0x000fe20007f3e0ff */
[----:B------:R-:W3:Y:S04]  /*7c00*/  @!P0 LDG.E.128 R4, desc[UR4][R4.64+0x100] ;  /* 0x0001000404048981 */ /* 0x000ee8000c1e1d00 */
[----:B------:R-:W-:Y:S01]  /*7c10*/  @!P0 IMAD.X R29, R0, 0x1, R85, P1 ;  /* 0x00000001001d8824 */ /* 0x000fe200008e0655 */
[----:B------:R-:W-:Y:S03]  /*7c20*/  ISETP.GE.U32.OR P1, PT, R18, R9, P0 ;  /* 0x000000091200720c */ /* 0x000fe60000726470 */
[----:B------:R-:W4:Y:S08]  /*7c30*/  @!P0 LDG.E.128 R112, desc[UR4][R112.64+0x100] ;  /* 0x0001000470708981 */ /* 0x000f30000c1e1d00 */
[----:B------:R5:W2:Y:S08]  /*7c40*/  @!P0 LDG.E.128 R40, desc[UR4][R28.64+0x100] ;  /* 0x000100041c288981 */ /* 0x000ab0000c1e1d00 */
[----:B-1----:R-:W2:Y:S01]  /*7c50*/  LDG.E.128 R36, desc[UR4][R12.64+0x100] ;  /* 0x000100040c247981 */ /* 0x002ea2000c1e1d00 */
[C---:B---3--:R-:W-:Y:S01]  /*7c60*/  @!P0 LOP3.LUT R14, R7.reuse, 0xffff0000, RZ, 0xc0, !PT ;  /* 0xffff0000070e8812 */ /* 0x048fe200078ec0ff */
[----:B------:R-:W-:Y:S01]  /*7c70*/  @!P0 IMAD.U32 R8, R7, 0x10000, RZ ;  /* 0x0001000007088824 */ /* 0x000fe200078e00ff */
[C---:B------:R-:W-:Y:S01]  /*7c80*/  @!P0 LOP3.LUT R2, R4.reuse, 0xffff0000, RZ, 0xc0, !PT ;  /* 0xffff000004028812 */ /* 0x040fe200078ec0ff */
[----:B------:R-:W-:Y:S01]  /*7c90*/  @!P0 IMAD.U32 R0, R4, 0x10000, RZ ;  /* 0x0001000004008824 */ /* 0x000fe200078e00ff */
[C---:B------:R-:W-:Y:S02]  /*7ca0*/  @!P0 SHF.L.U32 R3, R5.reuse, 0x10, RZ ;  /* 0x0000001005038819 */ /* 0x040fe400000006ff */
[----:B------:R-:W-:Y:S01]  /*7cb0*/  @!P0 LOP3.LUT R4, R5, 0xffff0000, RZ, 0xc0, !PT ;  /* 0xffff000005048812 */ /* 0x000fe200078ec0ff */
[----:B------:R-:W-:Y:S01]  /*7cc0*/  @!P0 IMAD.U32 R5, R6, 0x10000, RZ ;  /* 0x0001000006058824 */ /* 0x000fe200078e00ff */
[----:B----4-:R-:W-:Y:S01]  /*7cd0*/  @!P0 SHF.L.U32 R31, R112, 0x10, RZ ;  /* 0x00000010701f8819 */ /* 0x010fe200000006ff */
[----:B------:R-:W-:Y:S01]  /*7ce0*/  @!P0 IMAD.U32 R16, R114, 0x10000, RZ ;  /* 0x0001000072108824 */ /* 0x000fe200078e00ff */
[----:B-----5:R-:W-:Y:S01]  /*7cf0*/  @!P0 LOP3.LUT R29, R112, 0xffff0000, RZ, 0xc0, !PT ;  /* 0xffff0000701d8812 */ /* 0x020fe200078ec0ff */
[C---:B------:R-:W-:Y:S01]  /*7d00*/  @!P0 IMAD.U32 R28, R113.reuse, 0x10000, RZ ;  /* 0x00010000711c8824 */ /* 0x040fe200078e00ff */
[----:B------:R-:W-:Y:S01]  /*7d10*/  @!P0 LOP3.LUT R27, R113, 0xffff0000, RZ, 0xc0, !PT ;  /* 0xffff0000711b8812 */ /* 0x000fe200078ec0ff */
[----:B------:R-:W-:Y:S01]  /*7d20*/  @!P1 FADD.FTZ R31, -R31, -RZ ;  /* 0x800000ff1f1f9221 */ /* 0x000fe20000010100 */
[----:B------:R-:W-:Y:S01]  /*7d30*/  @!P0 LOP3.LUT R15, R114, 0xffff0000, RZ, 0xc0, !PT ;  /* 0xffff0000720f8812 */ /* 0x000fe200078ec0ff */
[----:B------:R-:W-:Y:S01]  /*7d40*/  @!P1 FADD.FTZ R29, -R29, -RZ ;  /* 0x800000ff1d1d9221 */ /* 0x000fe20000010100 */
[----:B------:R-:W-:Y:S01]  /*7d50*/  @!P0 SHF.L.U32 R7, R115, 0x10, RZ ;  /* 0x0000001073078819 */ /* 0x000fe200000006ff */
[----:B--2---:R-:W-:Y:S01]  /*7d60*/  @!P0 IMAD.U32 R33, R43, 0x10000, RZ ;  /* 0x000100002b218824 */ /* 0x004fe200078e00ff */
        /* <DEDUP_REMOVED lines=10> */
[----:B------:R-:W-:Y:S01]  /*7e10*/  @!P1 FADD.FTZ R11, -R11, -RZ ;  /* 0x800000ff0b0b9221 */ /* 0x000fe20000010100 */
[----:B------:R-:W-:Y:S01]  /*7e20*/  ISETP.GE.AND P1, PT, R17, R26, PT ;  /* 0x0000001a1100720c */ /* 0x000fe20003f26270 */
[----:B------:R-:W-:Y:S01]  /*7e30*/  @!P0 FMUL.FTZ R5, R5, R16 ;  /* 0x0000001005058220 */ /* 0x000fe20000410000 */
[----:B------:R-:W-:Y:S01]  /*7e40*/  @!P0 LOP3.LUT R16, R40, 0xffff0000, RZ, 0xc0, !PT ;  /* 0xffff000028108812 */ /* 0x000fe200078ec0ff */
[----:B------:R-:W-:Y:S01]  /*7e50*/  @!P0 FMUL.FTZ R7, R8, R7 ;  /* 0x0000000708078220 */ /* 0x000fe20000410000 */
[----:B------:R-:W-:Y:S01]  /*7e60*/  @!P0 FMUL.FTZ R6, R6, R15 ;  /* 0x0000000f06068220 */ /* 0x000fe20000410000 */
[----:B------:R-:W-:Y:S01]  /*7e70*/  @!P0 LOP3.LUT R15, R36, 0xffff0000, RZ, 0xc0, !PT ;  /* 0xffff0000240f8812 */ /* 0x000fe200078ec0ff */
[----:B------:R-:W-:Y:S01]  /*7e80*/  @!P0 FMUL.FTZ R8, R14, R11 ;  /* 0x0000000b0e088220 */ /* 0x000fe20000410000 */
[----:B------:R-:W-:Y:S02]  /*7e90*/  @!P0 IMAD.U32 R14, R40, 0x10000, RZ ;  /* 0x00010000280e8824 */ /* 0x000fe400078e00ff */
[----:B------:R-:W-:Y:S01]  /*7ea0*/  @!P0 FMUL.FTZ R0, R0, R31 ;  /* 0x0000001f00008220 */ /* 0x000fe20000410000 */
[----:B------:R-:W-:Y:S01]  /*7eb0*/  @!P0 SHF.L.U32 R31, R42, 0x10, RZ ;  /* 0x000000102a1f8819 */ /* 0x000fe200000006ff */
[----:B------:R-:W-:Y:S02]  /*7ec0*/  @!P0 IMAD.U32 R11, R36, 0x10000, RZ ;  /* 0x00010000240b8824 */ /* 0x000fe400078e00ff */
[----:B------:R-:W-:Y:S01]  /*7ed0*/  @!P0 FMUL.FTZ R2, R2, R29 ;  /* 0x0000001d02028220 */ /* 0x000fe20000410000 */
[----:B------:R-:W-:Y:S01]  /*7ee0*/  @!P0 LOP3.LUT R29, R37, 0xffff0000, RZ, 0xc0, !PT ;  /* 0xffff0000251d8812 */ /* 0x000fe200078ec0ff */
[----:B------:R-:W-:Y:S01]  /*7ef0*/  @!P0 FMUL.FTZ R3, R3, R28 ;  /* 0x0000001c03038220 */ /* 0x000fe20000410000 */
[----:B------:R-:W-:Y:S01]  /*7f00*/  @!P1 ISETP.GE.U32.AND P2, PT, R17, R9, PT ;  /* 0x000000091100920c */ /* 0x000fe20003f46070 */
[----:B------:R-:W-:Y:S01]  /*7f10*/  @!P0 FMUL.FTZ R4, R4, R27 ;  /* 0x0000001b04048220 */ /* 0x000fe20000410000 */
[----:B------:R-:W-:Y:S01]  /*7f20*/  @!P0 SHF.L.U32 R28, R37, 0x10, RZ ;  /* 0x00000010251c8819 */ /* 0x000fe200000006ff */
[----:B------:R-:W-:Y:S02]  /*7f30*/  @!P0 IMAD.U32 R27, R41, 0x10000, RZ ;  /* 0x00010000291b8824 */ /* 0x000fe400078e00ff */
        /* <DEDUP_REMOVED lines=8> */
[----:B------:R-:W-:Y:S01]  /*7fc0*/  @!P0 IMAD.U32 R14, R38, 0x10000, RZ ;  /* 0x00010000260e8824 */ /* 0x000fe200078e00ff */
[C---:B------:R-:W-:Y:S02]  /*7fd0*/  @!P0 SHF.L.U32 R16, R39.reuse, 0x10, RZ ;  /* 0x0000001027108819 */ /* 0x040fe400000006ff */
[----:B------:R-:W-:Y:S01]  /*7fe0*/  @!P0 F2FP.BF16.F32.PACK_AB R3, R4, R3 ;  /* 0x000000030403823e */ /* 0x000fe200000010ff */
[----:B------:R-:W-:Y:S01]  /*7ff0*/  @!P0 FFMA.FTZ R5, R14, R31, R5 ;  /* 0x0000001f0e058223 */ /* 0x000fe20000010005 */
[----:B------:R-:W-:Y:S01]  /*8000*/  @!P0 F2FP.BF16.F32.PACK_AB R0, R2, R0 ;  /* 0x000000000200823e */ /* 0x000fe200000010ff */
[----:B------:R-:W-:Y:S01]  /*8010*/  @!P1 IMAD.X R14, R92, 0x1, R15, P5 ;  /* 0x000000015c0e9824 */ /* 0x000fe200028e060f */
[----:B------:R-:W-:Y:S01]  /*8020*/  @!P0 LOP3.LUT R15, R39, 0xffff0000, RZ, 0xc0, !PT ;  /* 0xffff0000270f8812 */ /* 0x000fe200078ec0ff */
[----:B------:R-:W-:Y:S01]  /*8030*/  @!P0 FFMA.FTZ R6, R11, R32, R6 ;  /* 0x000000200b068223 */ /* 0x000fe20000010006 */
[----:B------:R-:W-:Y:S01]  /*8040*/  @!P0 MOV R36, R0 ;  /* 0x0000000000248202 */ /* 0x000fe20000000f00 */
[----:B------:R-:W-:Y:S01]  /*8050*/  @!P0 FFMA.FTZ R7, R16, R33, R7 ;  /* 0x0000002110078223 */ /* 0x000fe20000010007 */
[----:B------:R-:W-:Y:S01]  /*8060*/  @!P1 SHF.L.U64.HI R14, R29, 0x1, R14 ;  /* 0x000000011d0e9819 */ /* 0x000fe2000001020e */
[----:B------:R-:W-:Y:S01]  /*8070*/  @!P0 FFMA.FTZ R8, R15, R34, R8 ;  /* 0x000000220f088223 */ /* 0x000fe20000010008 */
[----:B------:R-:W-:Y:S01]  /*8080*/  @!P0 F2FP.BF16.F32.PACK_AB R6, R6, R5 ;  /* 0x000000050606823e */ /* 0x000fe200000010ff */
[----:B------:R-:W-:Y:S01]  /*8090*/  @!P0 IMAD.MOV.U32 R37, RZ, RZ, R3 ;  /* 0x000000ffff258224 */ /* 0x000fe200078e0003 */
[----:B------:R-:W-:Y:S02]  /*80a0*/  @!P1 SHF.L.U32 R29, R29, 0x1, RZ ;  /* 0x000000011d1d9819 */ /* 0x000fe400000006ff */
[----:B------:R-:W-:Y:S02]  /*80b0*/  @!P0 F2FP.BF16.F32.PACK_AB R7, R8, R7 ;  /* 0x000000070807823e */ /* 0x000fe400000010ff */
[----:B------:R-:W-:Y:S02]  /*80c0*/  @!P0 MOV R38, R6 ;  /* 0x0000000600268202 */ /* 0x000fe40000000f00 */
[----:B------:R-:W-:Y:S01]  /*80d0*/  @!P1 IADD3 R112, P5, PT, R29, R82, RZ ;  /* 0x000000521d709210 */ /* 0x000fe20007fbe0ff */
[----:B------:R-:W-:Y:S01]  /*80e0*/  @!P0 IMAD.MOV.U32 R39, RZ, RZ, R7 ;  /* 0x000000ffff278224 */ /* 0x000fe200078e0007 */
[----:B------:R-:W-:Y:S02]  /*80f0*/  @!P1 SEL R3, R9, R10, !P2 ;  /* 0x0000000a09039207 */ /* 0x000fe40005000000 */
[----:B------:R-:W-:Y:S01]  /*8100*/  @!P1 IADD3 R28, P0, PT, R29, R84, RZ ;  /* 0x000000541d1c9210 */ /* 0x000fe20007f1e0ff */
[C---:B------:R-:W-:Y:S01]  /*8110*/  @!P1 IMAD.X R113, R14.reuse, 0x1, R83, P5 ;  /* 0x000000010e719824 */ /* 0x040fe200028e0653 */
[----:B------:R1:W-:Y:S01]  /*8120*/  STG.E.128 desc[UR4][R44.64+0x100], R36 ;  /* 0x000100242c007986 */ /* 0x0003e2000c101d04 */
[----:B------:R-:W-:Y:S01]  /*8130*/  @!P1 IMAD.WIDE R4, R3, 0x2, R12 ;  /* 0x0000000203049825 */ /* 0x000fe200078e020c */
[----:B------:R-:W-:Y:S02]  /*8140*/  @!P1 IADD3.X R29, PT, PT, R14, R85, RZ, P0, !PT ;  /* 0x000000550e1d9210 */ /* 0x000fe400007fe4ff */
[----:B------:R-:W-:Y:S04]  /*8150*/  ISETP.GE.U32.OR P0, PT, R17, R9, P1 ;  /* 0x000000091100720c */ /* 0x000fe80000f06470 */
[----:B------:R-:W2:Y:S08]  /*8160*/  @!P1 LDG.E.128 R112, desc[UR4][R112.64+0x180] ;  /* 0x0001800470709981 */ /* 0x000eb0000c1e1d00 */
[----:B------:R-:W3:Y:S08]  /*8170*/  @!P1 LDG.E.128 R4, desc[UR4][R4.64+0x180] ;  /* 0x0001800404049981 */ /* 0x000ef0000c1e1d00 */
[----:B------:R3:W4:Y:S08]  /*8180*/  @!P1 LDG.E.128 R40, desc[UR4][R28.64+0x180] ;  /* 0x000180041c289981 */ /* 0x000730000c1e1d00 */
[----:B------:R5:W4:Y:S01]  /*8190*/  LDG.E.128 R32, desc[UR4][R12.64+0x180] ;  /* 0x000180040c207981 */ /* 0x000b22000c1e1d00 */
[----:B--2---:R-:W-:Y:S01]  /*81a0*/  @!P1 SHF.L.U32 R11, R115, 0x10, RZ ;  /* 0x00000010730b9819 */ /* 0x004fe200000006ff */
        /* <DEDUP_REMOVED lines=11> */
[----:B---3--:R-:W-:Y:S01]  /*8260*/  @!P1 LOP3.LUT R29, R4, 0xffff0000, RZ, 0xc0, !PT ;  /* 0xffff0000041d9812 */ /* 0x008fe200078ec0ff */
[----:B------:R-:W-:Y:S01]  /*8270*/  @!P0 FADD.FTZ R16, -R16, -RZ ;  /* 0x800000ff10108221 */ /* 0x000fe20000010100 */
[----:B-----5:R-:W-:Y:S01]  /*8280*/  @!P1 SHF.L.U32 R12, R7, 0x10, RZ ;  /* 0x00000010070c9819 */ /* 0x020fe200000006ff */
[----:B------:R-:W-:Y:S01]  /*8290*/  @!P1 IMAD.U32 R31, R4, 0x10000, RZ ;  /* 0x00010000041f9824 */ /* 0x000fe200078e00ff */
[----:B------:R-:W-:Y:S01]  /*82a0*/  @!P1 SHF.L.U32 R4, R5, 0x10, RZ ;  /* 0x0000001005049819 */ /* 0x000fe200000006ff */
[----:B------:R-:W-:Y:S01]  /*82b0*/  @!P0 FADD.FTZ R0, -R0, -RZ ;  /* 0x800000ff00008221 */ /* 0x000fe20000010100 */
[----:B------:R-:W-:Y:S01]  /*82c0*/  @!P1 LOP3.LUT R27, R6, 0xffff0000, RZ, 0xc0, !PT ;  /* 0xffff0000061b9812 */ /* 0x000fe200078ec0ff */
[----:B------:R-:W-:Y:S01]  /*82d0*/  @!P0 FADD.FTZ R3, -R3, -RZ ;  /* 0x800000ff03038221 */ /* 0x000fe20000010100 */
[----:B------:R-:W-:Y:S01]  /*82e0*/  @!P1 LOP3.LUT R13, R7, 0xffff0000, RZ, 0xc0, !PT ;  /* 0xffff0000070d9812 */ /* 0x000fe200078ec0ff */
[----:B------:R-:W-:Y:S01]  /*82f0*/  @!P1 FMUL.FTZ R7, R12, R11 ;  /* 0x0000000b0c079220 */ /* 0x000fe20000410000 */
[----:B------:R-:W-:Y:S01]  /*8300*/  @!P1 LOP3.LUT R5, R5, 0xffff0000, RZ, 0xc0, !PT ;  /* 0xffff000005059812 */ /* 0x000fe200078ec0ff */
[----:B------:R-:W-:Y:S01]  /*8310*/  @!P1 IMAD.U32 R28, R6, 0x10000, RZ ;  /* 0x00010000061c9824 */ /* 0x000fe200078e00ff */
[----:B----4-:R-:W-:Y:S01]  /*8320*/  @!P1 SHF.L.U32 R30, R43, 0x10, RZ ;  /* 0x000000102b1e9819 */ /* 0x010fe200000006ff */
[----:B------:R-:W-:Y:S01]  /*8330*/  @!P0 FADD.FTZ R2, -R2, -RZ ;  /* 0x800000ff02028221 */ /* 0x000fe20000010100 */
[C---:B------:R-:W-:Y:S02]  /*8340*/  @!P1 IMAD.U32 R11, R32.reuse, 0x10000, RZ ;  /* 0x00010000200b9824 */ /* 0x040fe400078e00ff */
[----:B------:R-:W-:Y:S01]  /*8350*/  @!P1 FMUL.FTZ R8, R13, R8 ;  /* 0x000000080d089220 */ /* 0x000fe20000410000 */
[----:B------:R-:W-:Y:S01]  /*8360*/  @!P1 LOP3.LUT R13, R32, 0xffff0000, RZ, 0xc0, !PT ;  /* 0xffff0000200d9812 */ /* 0x000fe200078ec0ff */
[----:B------:R-:W-:Y:S02]  /*8370*/  @!P1 IMAD.U32 R12, R40, 0x10000, RZ ;  /* 0x00010000280c9824 */ /* 0x000fe400078e00ff */
[----:B------:R-:W-:Y:S01]  /*8380*/  @!P1 FMUL.FTZ R0, R31, R0 ;  /* 0x000000001f009220 */ /* 0x000fe20000410000 */
[----:B------:R-:W-:Y:S01]  /*8390*/  @!P1 LOP3.LUT R31, R43, 0xffff0000, RZ, 0xc0, !PT ;  /* 0xffff00002b1f9812 */ /* 0x000fe200078ec0ff */
[----:B------:R-:W-:Y:S01]  /*83a0*/  @!P1 FMUL.FTZ R3, R4, R3 ;  /* 0x0000000304039220 */ /* 0x000fe20000410000 */
[----:B------:R-:W-:Y:S01]  /*83b0*/  @!P1 FMUL.FTZ R6, R27, R14 ;  /* 0x0000000e1b069220 */ /* 0x000fe20000410000 */
[----:B------:R-:W-:Y:S01]  /*83c0*/  @!P1 LOP3.LUT R14, R40, 0xffff0000, RZ, 0xc0, !PT ;  /* 0xffff0000280e9812 */ /* 0x000fe200078ec0ff */
[----:B------:R-:W-:Y:S01]  /*83d0*/  @!P1 FMUL.FTZ R4, R5, R16 ;  /* 0x0000001005049220 */ /* 0x000fe20000410000 */
[----:B------:R-:W-:Y:S01]  /*83e0*/  @!P1 SHF.L.U32 R16, R33, 0x10, RZ ;  /* 0x0000001021109819 */ /* 0x000fe200000006ff */
[----:B------:R-:W-:Y:S01]  /*83f0*/  @!P1 FMUL.FTZ R2, R29, R2 ;  /* 0x000000021d029220 */ /* 0x000fe20000410000 */
[C---:B------:R-:W-:Y:S01]  /*8400*/  @!P1 LOP3.LUT R27, R41.reuse, 0xffff0000, RZ, 0xc0, !PT ;  /* 0xffff0000291b9812 */ /* 0x040fe200078ec0ff */
[----:B------:R-:W-:Y:S01]  /*8410*/  @!P1 FMUL.FTZ R5, R28, R15 ;  /* 0x0000000f1c059220 */ /* 0x000fe20000410000 */
[----:B------:R-:W-:Y:S01]  /*8420*/  @!P1 SHF.L.U32 R15, R41, 0x10, RZ ;  /* 0x00000010290f9819 */ /* 0x000fe200000006ff */
[----:B------:R-:W-:Y:S01]  /*8430*/  @!P1 FFMA.FTZ R0, R11, R12, R0 ;  /* 0x0000000c0b009223 */ /* 0x000fe20000010000 */
[----:B------:R-:W-:Y:S01]  /*8440*/  @!P1 LOP3.LUT R11, R33, 0xffff0000, RZ, 0xc0, !PT ;  /* 0xffff0000210b9812 */ /* 0x000fe200078ec0ff */
[----:B------:R-:W-:Y:S01]  /*8450*/  @!P1 FFMA.FTZ R2, R13, R14, R2 ;  /* 0x0000000e0d029223 */ /* 0x000fe20000010002 */
[----:B------:R-:W-:Y:S01]  /*8460*/  @!P1 LOP3.LUT R29, R42, 0xffff0000, RZ, 0xc0, !PT ;  /* 0xffff00002a1d9812 */ /* 0x000fe200078ec0ff */
[C---:B------:R-:W-:Y:S01]  /*8470*/  @!P1 IMAD.U32 R12, R34.reuse, 0x10000, RZ ;  /* 0x00010000220c9824 */ /* 0x040fe200078e00ff */
[----:B------:R-:W-:Y:S01]  /*8480*/  @!P1 LOP3.LUT R13, R34, 0xffff0000, RZ, 0xc0, !PT ;  /* 0xffff0000220d9812 */ /* 0x000fe200078ec0ff */
[----:B------:R-:W-:Y:S01]  /*8490*/  @!P1 IMAD.U32 R28, R42, 0x10000, RZ ;  /* 0x000100002a1c9824 */ /* 0x000fe200078e00ff */
[C---:B------:R-:W-:Y:S01]  /*84a0*/  @!P1 SHF.L.U32 R14, R35.reuse, 0x10, RZ ;  /* 0x00000010230e9819 */ /* 0x040fe200000006ff */
[----:B------:R-:W-:Y:S01]  /*84b0*/  @!P1 FFMA.FTZ R3, R16, R15, R3 ;  /* 0x0000000f10039223 */ /* 0x000fe20000010003 */
[----:B------:R-:W-:Y:S01]  /*84c0*/  @!P1 LOP3.LUT R15, R35, 0xffff0000, RZ, 0xc0, !PT ;  /* 0xffff0000230f9812 */ /* 0x000fe200078ec0ff */
[----:B------:R-:W-:Y:S01]  /*84d0*/  @!P1 FFMA.FTZ R4, R11, R27, R4 ;  /* 0x0000001b0b049223 */ /* 0x000fe20000010004 */
[----:B------:R-:W-:Y:S01]  /*84e0*/  @!P1 F2FP.BF16.F32.PACK_AB R0, R2, R0 ;  /* 0x000000000200923e */ /* 0x000fe200000010ff */
        /* <DEDUP_REMOVED lines=12> */
.L_x_3515:
[----:B------:R-:W-:Y:S05]  /*85b0*/  BSYNC.RECONVERGENT B0 ;  /* 0x0000000000007941 */ /* 0x000fea0003800200 */
.L_x_3514:
[----:B------:R-:W-:Y:S04]  /*85c0*/  BSSY.RECONVERGENT B0, `(.L_x_3516) ;  /* 0x0000159000007945 */ /* 0x000fe80003800200 */
[----:B------:R-:W-:Y:S05]  /*85d0*/  @!P4 BRA `(.L_x_3517) ;  /* 0x00000014005cc947 */ /* 0x000fea0003800000 */
[C---:B------:R-:W-:Y:S01]  /*85e0*/  ISETP.GE.AND P0, PT, R20.reuse, R26, PT ;  /* 0x0000001a1400720c */ /* 0x040fe20003f06270 */
[----:B------:R-:W4:Y:S11]  /*85f0*/  LDC.64 R2, c[0x0][0x4a8] ;  /* 0x00012a00ff027b82 */ /* 0x000f360000000a00 */
[----:B------:R-:W-:Y:S01]  /*8600*/  @!UPT UIADD3 URZ, UPT, UPT, URZ, URZ, URZ ;  /* 0x000000fffffff290 */ /* 0x000fe2000fffe0ff */
[----:B------:R-:W-:Y:S04]  /*8610*/  @!P0 ISETP.GE.U32.AND P1, PT, R20, R9, PT ;  /* 0x000000091400820c */ /* 0x000fe80003f26070 */
[----:B------:R-:W-:Y:S02]  /*8620*/  @!P0 SEL R0, R10, RZ, P1 ;  /* 0x000000ff0a008207 */ /* 0x000fe40000800000 */
[----:B------:R-:W-:Y:S02]  /*8630*/  @!P0 SEL R11, R49, RZ, P1 ;  /* 0x000000ff310b8207 */ /* 0x000fe40000800000 */
[C---:B----4-:R-:W-:Y:S04]  /*8640*/  LEA R12, P2, R2.reuse, R22, 0x6 ;  /* 0x00000016020c7211 */ /* 0x050fe800078430ff */
[----:B------:R-:W-:Y:S02]  /*8650*/  LEA.HI.X R13, R2, R23, R3, 0x6, P2 ;  /* 0x00000017020d7211 */ /* 0x000fe400010f3403 */
[----:B------:R-:W-:Y:S02]  /*8660*/  @!P0 IADD3 R7, P2, PT, R97, R0, RZ ;  /* 0x0000000061078210 */ /* 0x000fe40007f5e0ff */
[----:B------:R-:W-:Y:S01]  /*8670*/  @!P0 SEL R3, R9, R10, !P1 ;  /* 0x0000000a09038207 */ /* 0x000fe20004800000 */
[----:B-1----:R-:W4:Y:S02]  /*8680*/  LDG.E.128 R36, desc[UR4][R12.64] ;  /* 0x000000040c247981 */ /* 0x002f24000c1e1d00 */
[----:B------:R-:W-:Y:S02]  /*8690*/  @!P0 IMAD.X R0, R90, 0x1, R11, P2 ;  /* 0x000000015a008824 */ /* 0x000fe400010e060b */
[----:B------:R-:W-:Y:S02]  /*86a0*/  @!P0 IMAD.SHL.U32 R11, R7, 0x2, RZ ;  /* 0x00000002070b8824 */ /* 0x000fe400078e00ff */
[----:B------:R-:W-:Y:S01]  /*86b0*/  @!P0 IMAD.WIDE R4, R3, 0x2, R12 ;  /* 0x0000000203048825 */ /* 0x000fe200078e020c */
[----:B------:R-:W-:Y:S02]  /*86c0*/  @!P0 SHF.L.U64.HI R0, R7, 0x1, R0 ;  /* 0x0000000107008819 */ /* 0x000fe40000010200 */
[C---:B---3--:R-:W-:Y:S03]  /*86d0*/  @!P0 IADD3 R40, P1, PT, R11.reuse, R82, RZ ;  /* 0x000000520b288210 */ /* 0x048fe60007f3e0ff */
[----:B------:R-:W3:Y:S01]  /*86e0*/  @!P0 LDG.E.128 R4, desc[UR4][R4.64] ;  /* 0x0000000404048981 */ /* 0x000ee2000c1e1d00 */
[C---:B------:R-:W-:Y:S02]  /*86f0*/  @!P0 IADD3.X R41, PT, PT, R0.reuse, R83, RZ, P1, !PT ;  /* 0x0000005300298210 */ /* 0x040fe40000ffe4ff */
[----:B------:R-:W-:Y:S05]  /*8700*/  @!P0 IADD3 R28, P1, PT, R11, R84, RZ ;  /* 0x000000540b1c8210 */ /* 0x000fea0007f3e0ff */
        /* <DEDUP_REMOVED lines=10> */
[----:B------:R-:W-:Y:S01]  /*87b0*/  @!P0 IMAD.U32 R5, R6, 0x10000, RZ ;  /* 0x0001000006058824 */ /* 0x000fe200078e00ff */
[C---:B-----5:R-:W-:Y:S01]  /*87c0*/  @!P0 LOP3.LUT R15, R42.reuse, 0xffff0000, RZ, 0xc0, !PT ;  /* 0xffff00002a0f8812 */ /* 0x060fe200078ec0ff */
[----:B------:R-:W-:Y:S01]  /*87d0*/  @!P0 IMAD.U32 R16, R42, 0x10000, RZ ;  /* 0x000100002a108824 */ /* 0x000fe200078e00ff */
[----:B------:R-:W-:Y:S01]  /*87e0*/  @!P0 SHF.L.U32 R7, R43, 0x10, RZ ;  /* 0x000000102b078819 */ /* 0x000fe200000006ff */
[----:B-1----:R-:W-:Y:S01]  /*87f0*/  @!P0 IMAD.U32 R28, R41, 0x10000, RZ ;  /* 0x00010000291c8824 */ /* 0x002fe200078e00ff */
        /* <DEDUP_REMOVED lines=10> */
[----:B--2---:R-:W-:Y:S01]  /*88a0*/  @!P0 SHF.L.U32 R30, R35, 0x10, RZ ;  /* 0x00000010231e8819 */ /* 0x004fe200000006ff */
[----:B------:R-:W-:Y:S01]  /*88b0*/  @!P1 FADD.FTZ R28, -R28, -RZ ;  /* 0x800000ff1c1c9221 */ /* 0x000fe20000010100 */
[----:B------:R-:W-:Y:S01]  /*88c0*/  @!P1 FADD.FTZ R11, -R11, -RZ ;  /* 0x800000ff0b0b9221 */ /* 0x000fe20000010100 */
[----:B------:R-:W-:Y:S01]  /*88d0*/  @!P1 FADD.FTZ R27, -R27, -RZ ;  /* 0x800000ff1b1b9221 */ /* 0x000fe20000010100 */
[----:B------:R-:W-:Y:S01]  /*88e0*/  ISETP.GE.AND P1, PT, R19, R26, PT ;  /* 0x0000001a1300720c */ /* 0x000fe20003f26270 */
[----:B------:R-:W-:Y:S01]  /*88f0*/  @!P0 FMUL.FTZ R5, R5, R16 ;  /* 0x0000001005058220 */ /* 0x000fe20000410000 */
[----:B------:R-:W-:Y:S01]  /*8900*/  @!P0 FMUL.FTZ R6, R6, R15 ;  /* 0x0000000f06068220 */ /* 0x000fe20000410000 */
[----:B------:R-:W-:Y:S01]  /*8910*/  @!P0 FMUL.FTZ R7, R8, R7 ;  /* 0x0000000708078220 */ /* 0x000fe20000410000 */
[----:B------:R-:W-:Y:S02]  /*8920*/  @!P0 IMAD.U32 R16, R32, 0x10000, RZ ;  /* 0x0001000020108824 */ /* 0x000fe400078e00ff */
[----:B------:R-:W-:Y:S01]  /*8930*/  @!P0 FMUL.FTZ R0, R0, R31 ;  /* 0x0000001f00008220 */ /* 0x000fe20000410000 */
[----:B------:R-:W-:Y:S01]  /*8940*/  @!P0 LOP3.LUT R31, R35, 0xffff0000, RZ, 0xc0, !PT ;  /* 0xffff0000231f8812 */ /* 0x000fe200078ec0ff */
[----:B------:R-:W-:Y:S01]  /*8950*/  @!P0 FMUL.FTZ R2, R2, R29 ;  /* 0x0000001d02028220 */ /* 0x000fe20000410000 */
[----:B------:R-:W-:Y:S01]  /*8960*/  @!P0 LOP3.LUT R29, R33, 0xffff0000, RZ, 0xc0, !PT ;  /* 0xffff0000211d8812 */ /* 0x000fe200078ec0ff */
[----:B------:R-:W-:Y:S01]  /*8970*/  @!P0 FMUL.FTZ R3, R3, R28 ;  /* 0x0000001c03038220 */ /* 0x000fe20000410000 */
[----:B------:R-:W-:Y:S01]  /*8980*/  @!P0 LOP3.LUT R28, R32, 0xffff0000, RZ, 0xc0, !PT ;  /* 0xffff0000201c8812 */ /* 0x000fe200078ec0ff */
[----:B----4-:R-:W-:Y:S02]  /*8990*/  @!P0 IMAD.U32 R15, R36, 0x10000, RZ ;  /* 0x00010000240f8824 */ /* 0x010fe400078e00ff */
[----:B------:R-:W-:Y:S01]  /*89a0*/  @!P0 FMUL.FTZ R8, R14, R11 ;  /* 0x0000000b0e088220 */ /* 0x000fe20000410000 */
[----:B------:R-:W-:Y:S01]  /*89b0*/  @!P0 SHF.L.U32 R11, R33, 0x10, RZ ;  /* 0x00000010210b8819 */ /* 0x000fe200000006ff */
[----:B------:R-:W-:Y:S01]  /*89c0*/  @!P0 FMUL.FTZ R4, R4, R27 ;  /* 0x0000001b04048220 */ /* 0x000fe20000410000 */
[----:B------:R-:W-:Y:S01]  /*89d0*/  @!P0 LOP3.LUT R27, R36, 0xffff0000, RZ, 0xc0, !PT ;  /* 0xffff0000241b8812 */ /* 0x000fe200078ec0ff */
[----:B------:R-:W1:Y:S01]  /*89e0*/  LDC.64 R32, c[0x0][0x3b8] ;  /* 0x0000ee00ff207b82 */ /* 0x000e620000000a00 */
[----:B------:R-:W-:Y:S01]  /*89f0*/  @!P1 ISETP.GE.U32.AND P2, PT, R19, R9, PT ;  /* 0x000000091300920c */ /* 0x000fe20003f46070 */
[----:B------:R-:W-:Y:S01]  /*8a00*/  @!P0 FFMA.FTZ R0, R15, R16, R0 ;  /* 0x000000100f008223 */ /* 0x000fe20000010000 */
[C---:B------:R-:W-:Y:S01]  /*8a10*/  @!P0 LOP3.LUT R15, R37.reuse, 0xffff0000, RZ, 0xc0, !PT ;  /* 0xffff0000250f8812 */ /* 0x040fe200078ec0ff */
[----:B------:R-:W-:Y:S02]  /*8a20*/  @!P0 IMAD.U32 R14, R37, 0x10000, RZ ;  /* 0x00010000250e8824 */ /* 0x000fe400078e00ff */
[----:B------:R-:W-:Y:S01]  /*8a30*/  @!P0 FFMA.FTZ R2, R27, R28, R2 ;  /* 0x0000001c1b028223 */ /* 0x000fe20000010002 */
[C---:B------:R-:W-:Y:S01]  /*8a40*/  @!P0 LOP3.LUT R28, R34.reuse, 0xffff0000, RZ, 0xc0, !PT ;  /* 0xffff0000221c8812 */ /* 0x040fe200078ec0ff */
[----:B------:R-:W-:Y:S02]  /*8a50*/  @!P0 IMAD.U32 R27, R34, 0x10000, RZ ;  /* 0x00010000221b8824 */ /* 0x000fe400078e00ff */
[----:B------:R-:W-:Y:S01]  /*8a60*/  @!P0 FFMA.FTZ R3, R14, R11, R3 ;  /* 0x0000000b0e038223 */ /* 0x000fe20000010003 */
[----:B------:R-:W-:Y:S01]  /*8a70*/  @!P0 LOP3.LUT R11, R38, 0xffff0000, RZ, 0xc0, !PT ;  /* 0xffff0000260b8812 */ /* 0x000fe200078ec0ff */
[----:B------:R-:W-:Y:S01]  /*8a80*/  @!P0 FFMA.FTZ R4, R15, R29, R4 ;  /* 0x0000001d0f048223 */ /* 0x000fe20000010004 */
[----:B------:R-:W-:Y:S01]  /*8a90*/  @!P0 F2FP.BF16.F32.PACK_AB R2, R2, R0 ;  /* 0x000000000202823e */ /* 0x000fe200000010ff */
[----:B------:R-:W-:Y:S02]  /*8aa0*/  @!P0 IMAD.U32 R16, R38, 0x10000, RZ ;  /* 0x0001000026108824 */ /* 0x000fe400078e00ff */
[C---:B------:R-:W-:Y:S01]  /*8ab0*/  @!P0 IMAD.U32 R0, R39.reuse, 0x10000, RZ ;  /* 0x0001000027008824 */ /* 0x040fe200078e00ff */
[----:B------:R-:W-:Y:S01]  /*8ac0*/  @!P0 F2FP.BF16.F32.PACK_AB R15, R4, R3 ;  /* 0x00000003040f823e */ /* 0x000fe200000010ff */
        /* <DEDUP_REMOVED lines=11> */
[----:B------:R-:W-:Y:S01]  /*8b80*/  @!P1 IMAD.X R11, R90, 0x1, R11, P5 ;  /* 0x000000015a0b9824 */ /* 0x000fe200028e060b */
[C---:B-1----:R-:W-:Y:S01]  /*8b90*/  LEA R44, P4, R32.reuse, R78, 0x6 ;  /* 0x0000004e202c7211 */ /* 0x042fe200078830ff */
[----:B------:R-:W-:Y:S01]  /*8ba0*/  @!P0 IMAD.MOV.U32 R38, RZ, RZ, R5 ;  /* 0x000000ffff268224 */ /* 0x000fe200078e0005 */
[----:B------:R-:W-:Y:S01]  /*8bb0*/  @!P0 MOV R36, R2 ;  /* 0x0000000200248202 */ /* 0x000fe20000000f00 */
[----:B------:R-:W-:Y:S01]  /*8bc0*/  @!P0 IMAD.MOV.U32 R39, RZ, RZ, R8 ;  /* 0x000000ffff278224 */ /* 0x000fe200078e0008 */
[----:B------:R-:W-:Y:S02]  /*8bd0*/  LEA.HI.X R45, R32, R79, R33, 0x6, P4 ;  /* 0x0000004f202d7211 */ /* 0x000fe400020f3421 */
[C---:B------:R-:W-:Y:S02]  /*8be0*/  @!P1 SHF.L.U32 R29, R4.reuse, 0x1, RZ ;  /* 0x00000001041d9819 */ /* 0x040fe400000006ff */
[----:B------:R-:W-:Y:S01]  /*8bf0*/  @!P1 SEL R3, R9, R10, !P2 ;  /* 0x0000000a09039207 */ /* 0x000fe20005000000 */
[----:B------:R1:W-:Y:S01]  /*8c00*/  STG.E.128 desc[UR4][R44.64], R36 ;  /* 0x000000242c007986 */ /* 0x0003e2000c101d04 */
[----:B------:R-:W-:Y:S02]  /*8c10*/  @!P1 SHF.L.U64.HI R0, R4, 0x1, R11 ;  /* 0x0000000104009819 */ /* 0x000fe4000001020b */
[----:B------:R-:W-:Y:S01]  /*8c20*/  @!P1 IADD3 R112, P0, PT, R29, R82, RZ ;  /* 0x000000521d709210 */ /* 0x000fe20007f1e0ff */
[----:B------:R-:W-:Y:S03]  /*8c30*/  @!P1 IMAD.WIDE R6, R3, 0x2, R12 ;  /* 0x0000000203069825 */ /* 0x000fe600078e020c */
[C---:B------:R-:W-:Y:S01]  /*8c40*/  @!P1 IADD3.X R113, PT, PT, R0.reuse, R83, RZ, P0, !PT ;  /* 0x0000005300719210 */ /* 0x040fe200007fe4ff */
[----:B------:R-:W2:Y:S01]  /*8c50*/  LDG.E.128 R32, desc[UR4][R12.64+0x80] ;  /* 0x000080040c207981 */ /* 0x000ea2000c1e1d00 */
[----:B------:R-:W-:Y:S05]  /*8c60*/  @!P1 IADD3 R28, P0, PT, R29, R84, RZ ;  /* 0x000000541d1c9210 */ /* 0x000fea0007f1e0ff */
[----:B------:R-:W-:Y:S01]  /*8c70*/  @!P1 IMAD.X R29, R0, 0x1, R85, P0 ;  /* 0x00000001001d9824 */ /* 0x000fe200000e0655 */
[----:B------:R-:W-:Y:S01]  /*8c80*/  ISETP.GE.U32.OR P0, PT, R19, R9, P1 ;  /* 0x000000091300720c */ /* 0x000fe20000f06470 */
[----:B------:R-:W3:Y:S08]  /*8c90*/  @!P1 LDG.E.128 R4, desc[UR4][R6.64+0x80] ;  /* 0x0000800406049981 */ /* 0x000ef0000c1e1d00 */
[----:B------:R-:W4:Y:S08]  /*8ca0*/  @!P1 LDG.E.128 R112, desc[UR4][R112.64+0x80] ;  /* 0x0000800470709981 */ /* 0x000f30000c1e1d00 */
        /* <DEDUP_REMOVED lines=8> */
[C---:B----4-:R-:W-:Y:S01]  /*8d30*/  @!P1 SHF.L.U32 R7, R115.reuse, 0x10, RZ ;  /* 0x0000001073079819 */ /* 0x050fe200000006ff */
        /* <DEDUP_REMOVED lines=13> */
[----:B--2---:R-:W-:Y:S01]  /*8e10*/  @!P1 LOP3.LUT R30, R43, 0xffff0000, RZ, 0xc0, !PT ;  /* 0xffff00002b1e9812 */ /* 0x004fe200078ec0ff */
[----:B------:R-:W-:Y:S01]  /*8e20*/  @!P1 FMUL.FTZ R7, R8, R7 ;  /* 0x0000000708079220 */ /* 0x000fe20000410000 */
[----:B------:R-:W-:Y:S01]  /*8e30*/  @!P0 FADD.FTZ R27, -R27, -RZ ;  /* 0x800000ff1b1b8221 */ /* 0x000fe20000010100 */
        /* <DEDUP_REMOVED lines=142> */
[----:B------:R3:W5:Y:S08]  /*9720*/  @!P1 LDG.E.128 R40, desc[UR4][R28.64+0x180] ;  /* 0x000180041c289981 */ /* 0x000770000c1e1d00 */
        /* <DEDUP_REMOVED lines=15> */
[----:B-1----:R-:W-:Y:S01]  /*9820*/  @!P1 SHF.L.U32 R12, R7, 0x10, RZ ;  /* 0x00000010070c9819 */ /* 0x002fe200000006ff */
        /* <DEDUP_REMOVED lines=9> */
[----:B-----5:R-:W-:Y:S01]  /*98c0*/  @!P1 SHF.L.U32 R30, R43, 0x10, RZ ;  /* 0x000000102b1e9819 */ /* 0x020fe200000006ff */
[----:B------:R-:W-:Y:S01]  /*98d0*/  @!P0 FADD.FTZ R2, -R2, -RZ ;  /* 0x800000ff02028221 */ /* 0x000fe20000010100 */
[C---:B----4-:R-:W-:Y:S02]  /*98e0*/  @!P1 IMAD.U32 R11, R32.reuse, 0x10000, RZ ;  /* 0x00010000200b9824 */ /* 0x050fe400078e00ff */
        /* <DEDUP_REMOVED lines=38> */
.L_x_3517:
[----:B------:R-:W-:Y:S05]  /*9b50*/  BSYNC.RECONVERGENT B0 ;  /* 0x0000000000007941 */ /* 0x000fea0003800200 */
.L_x_3516:
[----:B------:R-:W-:Y:S04]  /*9b60*/  BSSY.RECONVERGENT B0, `(.L_x_3518) ;  /* 0x000015b000007945 */ /* 0x000fe80003800200 */
[----:B------:R-:W-:Y:S05]  /*9b70*/  @!P3 BRA `(.L_x_3519) ;  /* 0x000000140064b947 */ /* 0x000fea0003800000 */
[C---:B------:R-:W-:Y:S01]  /*9b80*/  ISETP.GE.AND P0, PT, R20.reuse, R26, PT ;  /* 0x0000001a1400720c */ /* 0x040fe20003f06270 */
[----:B------:R-:W5:Y:S11]  /*9b90*/  LDC.64 R12, c[0x0][0x4a8] ;  /* 0x00012a00ff0c7b82 */ /* 0x000f760000000a00 */
[----:B------:R-:W-:Y:S01]  /*9ba0*/  @!UPT UIADD3 URZ, UPT, UPT, URZ, URZ, URZ ;  /* 0x000000fffffff290 */ /* 0x000fe2000fffe0ff */
[-C--:B------:R-:W-:Y:S04]  /*9bb0*/  @!P0 ISETP.GE.U32.AND P1, PT, R20, R9.reuse, PT ;  /* 0x000000091400820c */ /* 0x080fe80003f26070 */
[----:B------:R-:W-:Y:S02]  /*9bc0*/  @!P0 SEL R0, R10, RZ, P1 ;  /* 0x000000ff0a008207 */ /* 0x000fe40000800000 */
[----:B------:R-:W-:Y:S02]  /*9bd0*/  @!P0 SEL R11, R49, RZ, P1 ;  /* 0x000000ff310b8207 */ /* 0x000fe40000800000 */
[----:B------:R-:W-:Y:S01]  /*9be0*/  @!P0 IADD3 R5, P2, PT, R99, R0, RZ ;  /* 0x0000000063058210 */ /* 0x000fe20007f5e0ff */
[----:B-----5:R-:W-:Y:S02]  /*9bf0*/  IMAD R3, R13, 0x60, RZ ;  /* 0x000000600d037824 */ /* 0x020fe400078e02ff */
[----:B------:R-:W-:Y:S04]  /*9c00*/  IMAD.WIDE.U32 R12, R12, 0x60, R22 ;  /* 0x000000600c0c7825 */ /* 0x000fe800078e0016 */
[----:B------:R-:W-:Y:S01]  /*9c10*/  @!P0 IMAD.X R0, R88, 0x1, R11, P2 ;  /* 0x0000000158008824 */ /* 0x000fe200010e060b */
[----:B------:R-:W-:Y:S01]  /*9c20*/  @!P0 SHF.L.U32 R11, R5, 0x1, RZ ;  /* 0x00000001050b8819 */ /* 0x000fe200000006ff */
[----:B------:R-:W-:Y:S01]  /*9c30*/  IMAD.IADD R13, R13, 0x1, R3 ;  /* 0x000000010d0d7824 */ /* 0x000fe200078e0203 */
[----:B------:R-:W-:Y:S02]  /*9c40*/  @!P0 SEL R3, R9, R10, !P1 ;  /* 0x0000000a09038207 */ /* 0x000fe40004800000 */
[----:B------:R-:W-:Y:S02]  /*9c50*/  @!P0 SHF.L.U64.HI R0, R5, 0x1, R0 ;  /* 0x0000000105008819 */ /* 0x000fe40000010200 */
[----:B---3--:R-:W-:Y:S01]  /*9c60*/  @!P0 IADD3 R40, P1, PT, R11, R82, RZ ;  /* 0x000000520b288210 */ /* 0x008fe20007f3e0ff */
[----:B------:R-:W-:Y:S01]  /*9c70*/  @!P0 IMAD.WIDE R6, R3, 0x2, R12 ;  /* 0x0000000203068825 */ /* 0x000fe200078e020c */
[----:B-1----:R-:W3:Y:S03]  /*9c80*/  LDG.E.128 R36, desc[UR4][R12.64] ;  /* 0x000000040c247981 */ /* 0x002ee6000c1e1d00 */
[C---:B------:R-:W-:Y:S01]  /*9c90*/  @!P0 IMAD.X R41, R0.reuse, 0x1, R83, P1 ;  /* 0x0000000100298824 */ /* 0x040fe200008e0653 */
[----:B------:R-:W-:Y:S04]  /*9ca0*/  @!P0 IADD3 R28, P1, PT, R11, R84, RZ ;  /* 0x000000540b1c8210 */ /* 0x000fe80007f3e0ff */
[----:B------:R-:W5:Y:S01]  /*9cb0*/  @!P0 LDG.E.128 R4, desc[UR4][R6.64] ;  /* 0x0000000406048981 */ /* 0x000f62000c1e1d00 */
[----:B------:R-:W-:Y:S01]  /*9cc0*/  @!P0 IMAD.X R29, R0, 0x1, R85, P1 ;  /* 0x00000001001d8824 */ /* 0x000fe200008e0655 */
[----:B------:R-:W-:Y:S06]  /*9cd0*/  ISETP.GE.U32.OR P1, PT, R20, R9, P0 ;  /* 0x000000091400720c */ /* 0x000fec0000726470 */
[----:B------:R-:W2:Y:S08]  /*9ce0*/  @!P0 LDG.E.128 R40, desc[UR4][R40.64] ;  /* 0x0000000428288981 */ /* 0x000eb0000c1e1d00 */
[----:B----4-:R1:W4:Y:S01]  /*9cf0*/  @!P0 LDG.E.128 R32, desc[UR4][R28.64] ;  /* 0x000000041c208981 */ /* 0x010322000c1e1d00 */
[----:B-----5:R-:W-:Y:S01]  /*9d00*/  @!P0 SHF.L.U32 R8, R7, 0x10, RZ ;  /* 0x0000001007088819 */ /* 0x020fe200000006ff */
[----:B------:R-:W-:Y:S01]  /*9d10*/  @!P0 IMAD.U32 R3, R5, 0x10000, RZ ;  /* 0x0001000005038824 */ /* 0x000fe200078e00ff */
[----:B------:R-:W-:Y:S02]  /*9d20*/  @!P0 LOP3.LUT R14, R7, 0xffff0000, RZ, 0xc0, !PT ;  /* 0xffff0000070e8812 */ /* 0x000fe400078ec0ff */
[C---:B------:R-:W-:Y:S02]  /*9d30*/  @!P0 SHF.L.U32 R0, R4.reuse, 0x10, RZ ;  /* 0x0000001004008819 */ /* 0x040fe400000006ff */
[----:B------:R-:W-:Y:S02]  /*9d40*/  @!P0 LOP3.LUT R2, R4, 0xffff0000, RZ, 0xc0, !PT ;  /* 0xffff000004028812 */ /* 0x000fe400078ec0ff */
[C---:B--2---:R-:W-:Y:S01]  /*9d50*/  @!P0 LOP3.LUT R11, R43.reuse, 0xffff0000, RZ, 0xc0, !PT ;  /* 0xffff00002b0b8812 */ /* 0x044fe200078ec0ff */
[----:B------:R-:W-:Y:S01]  /*9d60*/  @!P0 IMAD.U32 R7, R43, 0x10000, RZ ;  /* 0x000100002b078824 */ /* 0x000fe200078e00ff */
[----:B------:R-:W-:Y:S01]  /*9d70*/  @!P0 SHF.L.U32 R16, R42, 0x10, RZ ;  /* 0x000000102a108819 */ /* 0x000fe200000006ff */
[----:B------:R-:W-:Y:S01]  /*9d80*/  @!P0 IMAD.U32 R31, R40, 0x10000, RZ ;  /* 0x00010000281f8824 */ /* 0x000fe200078e00ff */
[----:B------:R-:W-:Y:S01]  /*9d90*/  @!P0 LOP3.LUT R15, R42, 0xffff0000, RZ, 0xc0, !PT ;  /* 0xffff00002a0f8812 */ /* 0x000fe200078ec0ff */
[----:B------:R-:W-:Y:S01]  /*9da0*/  @!P1 FADD.FTZ R7, -R7, -RZ ;  /* 0x800000ff07079221 */ /* 0x000fe20000010100 */
[----:B------:R-:W-:Y:S01]  /*9db0*/  @!P0 LOP3.LUT R4, R5, 0xffff0000, RZ, 0xc0, !PT ;  /* 0xffff000005048812 */ /* 0x000fe200078ec0ff */
[----:B------:R-:W-:Y:S01]  /*9dc0*/  @!P1 FADD.FTZ R11, -R11, -RZ ;  /* 0x800000ff0b0b9221 */ /* 0x000fe20000010100 */
[----:B-1----:R-:W-:Y:S01]  /*9dd0*/  @!P0 LOP3.LUT R29, R40, 0xffff0000, RZ, 0xc0, !PT ;  /* 0xffff0000281d8812 */ /* 0x002fe200078ec0ff */
[C---:B------:R-:W-:Y:S01]  /*9de0*/  @!P0 IMAD.U32 R28, R41.reuse, 0x10000, RZ ;  /* 0x00010000291c8824 */ /* 0x040fe200078e00ff */
[----:B------:R-:W-:Y:S01]  /*9df0*/  @!P0 LOP3.LUT R27, R41, 0xffff0000, RZ, 0xc0, !PT ;  /* 0xffff0000291b8812 */ /* 0x000fe200078ec0ff */
[----:B------:R-:W-:Y:S01]  /*9e00*/  @!P1 FADD.FTZ R31, -R31, -RZ ;  /* 0x800000ff1f1f9221 */ /* 0x000fe20000010100 */
[C---:B------:R-:W-:Y:S01]  /*9e10*/  @!P0 IMAD.U32 R5, R6.reuse, 0x10000, RZ ;  /* 0x0001000006058824 */ /* 0x040fe200078e00ff */
[----:B------:R-:W-:Y:S01]  /*9e20*/  @!P0 LOP3.LUT R6, R6, 0xffff0000, RZ, 0xc0, !PT ;  /* 0xffff000006068812 */ /* 0x000fe200078ec0ff */
[----:B------:R-:W-:Y:S01]  /*9e30*/  @!P0 FMUL.FTZ R7, R8, R7 ;  /* 0x0000000708078220 */ /* 0x000fe20000410000 */
[----:B------:R-:W-:Y:S01]  /*9e40*/  @!P1 FADD.FTZ R16, -R16, -RZ ;  /* 0x800000ff10109221 */ /* 0x000fe20000010100 */
[----:B------:R-:W-:Y:S01]  /*9e50*/  @!P1 FADD.FTZ R15, -R15, -RZ ;  /* 0x800000ff0f0f9221 */ /* 0x000fe20000010100 */
[----:B------:R-:W-:Y:S01]  /*9e60*/  @!P0 FMUL.FTZ R8, R14, R11 ;  /* 0x0000000b0e088220 */ /* 0x000fe20000410000 */
[----:B----4-:R-:W-:Y:S01]  /*9e70*/  @!P0 SHF.L.U32 R14, R32, 0x10, RZ ;  /* 0x00000010200e8819 */ /* 0x010fe200000006ff */
[----:B------:R-:W-:Y:S01]  /*9e80*/  @!P0 FMUL.FTZ R0, R0, R31 ;  /* 0x0000001f00008220 */ /* 0x000fe20000410000 */
[----:B------:R-:W-:Y:S01]  /*9e90*/  @!P1 FADD.FTZ R29, -R29, -RZ ;  /* 0x800000ff1d1d9221 */ /* 0x000fe20000010100 */
[----:B------:R-:W-:Y:S01]  /*9ea0*/  @!P1 FADD.FTZ R28, -R28, -RZ ;  /* 0x800000ff1c1c9221 */ /* 0x000fe20000010100 */
[----:B------:R-:W-:Y:S01]  /*9eb0*/  @!P1 FADD.FTZ R27, -R27, -RZ ;  /* 0x800000ff1b1b9221 */ /* 0x000fe20000010100 */
[----:B------:R-:W-:Y:S01]  /*9ec0*/  ISETP.GE.AND P1, PT, R19, R26, PT ;  /* 0x0000001a1300720c */ /* 0x000fe20003f26270 */
[----:B---3--:R-:W-:Y:S02]  /*9ed0*/  @!P0 IMAD.U32 R11, R36, 0x10000, RZ ;  /* 0x00010000240b8824 */ /* 0x008fe400078e00ff */
[----:B------:R-:W-:Y:S01]  /*9ee0*/  @!P0 FMUL.FTZ R5, R5, R16 ;  /* 0x0000001005058220 */ /* 0x000fe20000410000 */
[----:B------:R-:W-:Y:S01]  /*9ef0*/  @!P0 LOP3.LUT R16, R32, 0xffff0000, RZ, 0xc0, !PT ;  /* 0xffff000020108812 */ /* 0x000fe200078ec0ff */
[----:B------:R-:W-:Y:S01]  /*9f00*/  @!P0 FMUL.FTZ R6, R6, R15 ;  /* 0x0000000f06068220 */ /* 0x000fe20000410000 */
[----:B------:R-:W-:Y:S01]  /*9f10*/  @!P0 LOP3.LUT R15, R36, 0xffff0000, RZ, 0xc0, !PT ;  /* 0xffff0000240f8812 */ /* 0x000fe200078ec0ff */
[----:B------:R-:W-:Y:S01]  /*9f20*/  @!P0 FMUL.FTZ R2, R2, R29 ;  /* 0x0000001d02028220 */ /* 0x000fe20000410000 */
[----:B------:R-:W-:Y:S01]  /*9f30*/  @!P0 FMUL.FTZ R3, R3, R28 ;  /* 0x0000001c03038220 */ /* 0x000fe20000410000 */
[----:B------:R-:W-:Y:S01]  /*9f40*/  @!P0 LOP3.LUT R28, R33, 0xffff0000, RZ, 0xc0, !PT ;  /* 0xffff0000211c8812 */ /* 0x000fe200078ec0ff */
[----:B------:R-:W-:Y:S01]  /*9f50*/  @!P0 FMUL.FTZ R4, R4, R27 ;  /* 0x0000001b04048220 */ /* 0x000fe20000410000 */
[----:B------:R-:W-:Y:S01]  /*9f60*/  @!P0 FFMA.FTZ R0, R11, R14, R0 ;  /* 0x0000000e0b008223 */ /* 0x000fe20000010000 */
[----:B------:R-:W-:Y:S01]  /*9f70*/  @!P0 LOP3.LUT R11, R37, 0xffff0000, RZ, 0xc0, !PT ;  /* 0xffff0000250b8812 */ /* 0x000fe200078ec0ff */
[----:B------:R-:W-:Y:S01]  /*9f80*/  @!P0 IMAD.U32 R27, R33, 0x10000, RZ ;  /* 0x00010000211b8824 */ /* 0x000fe200078e00ff */
[----:B------:R-:W-:Y:S01]  /*9f90*/  @!P1 ISETP.GE.U32.AND P2, PT, R19, R9, PT ;  /* 0x000000091300920c */ /* 0x000fe20003f46070 */
[----:B------:R-:W-:Y:S02]  /*9fa0*/  @!P0 IMAD.U32 R14, R37, 0x10000, RZ ;  /* 0x00010000250e8824 */ /* 0x000fe400078e00ff */
[----:B------:R-:W-:Y:S01]  /*9fb0*/  @!P0 FFMA.FTZ R2, R15, R16, R2 ;  /* 0x000000100f028223 */ /* 0x000fe20000010002 */
[----:B------:R-:W-:Y:S01]  /*9fc0*/  @!P0 LOP3.LUT R15, R34, 0xffff0000, RZ, 0xc0, !PT ;  /* 0xffff0000220f8812 */ /* 0x000fe200078ec0ff */
[----:B------:R-:W1:Y:S01]  /*9fd0*/  LDC.64 R30, c[0x0][0x3b8] ;  /* 0x0000ee00ff1e7b82 */ /* 0x000e620000000a00 */
[----:B------:R-:W-:Y:S01]  /*9fe0*/  @!P0 FFMA.FTZ R3, R14, R27, R3 ;  /* 0x0000001b0e038223 */ /* 0x000fe20000010003 */
[----:B------:R-:W-:Y:S01]  /*9ff0*/  @!P0 SHF.L.U32 R14, R38, 0x10, RZ ;  /* 0x00000010260e8819 */ /* 0x000fe200000006ff */
[----:B------:R-:W-:Y:S01]  /*a000*/  @!P0 FFMA.FTZ R4, R11, R28, R4 ;  /* 0x0000001c0b048223 */ /* 0x000fe20000010004 */
[----:B------:R-:W-:Y:S01]  /*a010*/  @!P0 F2FP.BF16.F32.PACK_AB R2, R2, R0 ;  /* 0x000000000202823e */ /* 0x000fe200000010ff */
[----:B------:R-:W-:Y:S01]  /*a020*/  @!P0 IMAD.U32 R11, R34, 0x10000, RZ ;  /* 0x00010000220b8824 */ /* 0x000fe200078e00ff */
[----:B------:R-:W-:Y:S01]  /*a030*/  @!P0 SHF.L.U32 R0, R39, 0x10, RZ ;  /* 0x0000001027008819 */ /* 0x000fe200000006ff */
[C---:B------:R-:W-:Y:S01]  /*a040*/  @!P0 IMAD.U32 R16, R35.reuse, 0x10000, RZ ;  /* 0x0001000023108824 */ /* 0x040fe200078e00ff */
[----:B------:R-:W-:Y:S01]  /*a050*/  @!P0 F2FP.BF16.F32.PACK_AB R29, R4, R3 ;  /* 0x00000003041d823e */ /* 0x000fe200000010ff */
[----:B------:R-:W-:Y:S01]  /*a060*/  @!P0 FFMA.FTZ R5, R14, R11, R5 ;  /* 0x0000000b0e058223 */ /* 0x000fe20000010005 */
[----:B------:R-:W-:Y:S01]  /*a070*/  @!P0 LOP3.LUT R11, R38, 0xffff0000, RZ, 0xc0, !PT ;  /* 0xffff0000260b8812 */ /* 0x000fe200078ec0ff */
[----:B------:R-:W-:Y:S01]  /*a080*/  @!P0 IMAD.MOV.U32 R36, RZ, RZ, R2 ;  /* 0x000000ffff248224 */ /* 0x000fe200078e0002 */
[----:B------:R-:W-:Y:S01]  /*a090*/  @!P0 LOP3.LUT R27, R35, 0xffff0000, RZ, 0xc0, !PT ;  /* 0xffff0000231b8812 */ /* 0x000fe200078ec0ff */
[----:B------:R-:W-:Y:S01]  /*a0a0*/  @!P0 IMAD.MOV.U32 R37, RZ, RZ, R29 ;  /* 0x000000ffff258224 */ /* 0x000fe200078e001d */
[----:B------:R-:W-:Y:S01]  /*a0b0*/  @!P0 LOP3.LUT R3, R39, 0xffff0000, RZ, 0xc0, !PT ;  /* 0xffff000027038812 */ /* 0x000fe200078ec0ff */
[----:B------:R-:W-:Y:S01]  /*a0c0*/  @!P0 FFMA.FTZ R6, R11, R15, R6 ;  /* 0x0000000f0b068223 */ /* 0x000fe20000010006 */
[----:B------:R-:W-:Y:S01]  /*a0d0*/  @!P0 FFMA.FTZ R7, R0, R16, R7 ;  /* 0x0000001000078223 */ /* 0x000fe20000010007 */
[----:B------:R-:W-:Y:S02]  /*a0e0*/  @!P1 SEL R0, R10, RZ, P2 ;  /* 0x000000ff0a009207 */ /* 0x000fe40001000000 */
[----:B------:R-:W-:Y:S01]  /*a0f0*/  @!P0 FFMA.FTZ R8, R3, R27, R8 ;  /* 0x0000001b03088223 */ /* 0x000fe20000010008 */
[----:B------:R-:W-:Y:S02]  /*a100*/  @!P1 SEL R3, R49, RZ, P2 ;  /* 0x000000ff31039207 */ /* 0x000fe40001000000 */
[----:B------:R-:W-:Y:S02]  /*a110*/  @!P1 IADD3 R29, P3, PT, R99, R0, RZ ;  /* 0x00000000631d9210 */ /* 0x000fe40007f7e0ff */
[----:B------:R-:W-:Y:S01]  /*a120*/  @!P0 F2FP.BF16.F32.PACK_AB R8, R8, R7 ;  /* 0x000000070808823e */ /* 0x000fe200000010ff */
[----:B-1----:R-:W-:Y:S01]  /*a130*/  IMAD.WIDE.U32 R44, R30, 0x60, R78 ;  /* 0x000000601e2c7825 */ /* 0x002fe200078e004e */
[----:B------:R-:W-:Y:S02]  /*a140*/  @!P1 IADD3.X R0, PT, PT, R88, R3, RZ, P3, !PT ;  /* 0x0000000358009210 */ /* 0x000fe40001ffe4ff */
[----:B------:R-:W-:Y:S01]  /*a150*/  @!P0 F2FP.BF16.F32.PACK_AB R5, R6, R5 ;  /* 0x000000050605823e */ /* 0x000fe200000010ff */
[----:B------:R-:W-:Y:S01]  /*a160*/  IMAD R31, R31, 0x60, RZ ;  /* 0x000000601f1f7824 */ /* 0x000fe200078e02ff */
[C---:B------:R-:W-:Y:S01]  /*a170*/  @!P1 SHF.L.U64.HI R0, R29.reuse, 0x1, R0 ;  /* 0x000000011d009819 */ /* 0x040fe20000010200 */
[----:B------:R-:W-:Y:S01]  /*a180*/  @!P1 IMAD.SHL.U32 R29, R29, 0x2, RZ ;  /* 0x000000021d1d9824 */ /* 0x000fe200078e00ff */
[----:B------:R-:W-:Y:S01]  /*a190*/  @!P0 MOV R38, R5 ;  /* 0x0000000500268202 */ /* 0x000fe20000000f00 */
[----:B------:R-:W-:Y:S01]  /*a1a0*/  IMAD.IADD R45, R45, 0x1, R31 ;  /* 0x000000012d2d7824 */ /* 0x000fe200078e021f */
[----:B------:R-:W-:Y:S01]  /*a1b0*/  @!P1 SEL R3, R9, R10, !P2 ;  /* 0x0000000a09039207 */ /* 0x000fe20005000000 */
[----:B------:R-:W-:Y:S01]  /*a1c0*/  @!P0 IMAD.MOV.U32 R39, RZ, RZ, R8 ;  /* 0x000000ffff278224 */ /* 0x000fe200078e0008 */
[----:B------:R-:W-:Y:S03]  /*a1d0*/  @!P1 IADD3 R112, P0, PT, R29, R82, RZ ;  /* 0x000000521d709210 */ /* 0x000fe60007f1e0ff */
[----:B------:R-:W-:Y:S01]  /*a1e0*/  @!P1 IMAD.WIDE R6, R3, 0x2, R12 ;  /* 0x0000000203069825 */ /* 0x000fe200078e020c */
[----:B------:R1:W-:Y:S03]  /*a1f0*/  STG.E.128 desc[UR4][R44.64], R36 ;  /* 0x000000242c007986 */ /* 0x0003e6000c101d04 */
[C---:B------:R-:W-:Y:S01]  /*a200*/  @!P1 IMAD.X R113, R0.reuse, 0x1, R83, P0 ;  /* 0x0000000100719824 */ /* 0x040fe200000e0653 */
[----:B------:R-:W-:Y:S04]  /*a210*/  @!P1 IADD3 R28, P0, PT, R29, R84, RZ ;  /* 0x000000541d1c9210 */ /* 0x000fe80007f1e0ff */
[----:B------:R-:W-:Y:S01]  /*a220*/  @!P1 IADD3.X R29, PT, PT, R0, R85, RZ, P0, !PT ;  /* 0x00000055001d9210 */ /* 0x000fe200007fe4ff */
[----:B------:R-:W2:Y:S01]  /*a230*/  @!P1 LDG.E.128 R4, desc[UR4][R6.64+0x80] ;  /* 0x0000800406049981 */ /* 0x000ea2000c1e1d00 */
[----:B------:R-:W-:Y:S07]  /*a240*/  ISETP.GE.U32.OR P0, PT, R19, R9, P1 ;  /* 0x000000091300720c */ /* 0x000fee0000f06470 */
[----:B------:R-:W3:Y:S08]  /*a250*/  @!P1 LDG.E.128 R112, desc[UR4][R112.64+0x80] ;  /* 0x0000800470709981 */ /* 0x000ef0000c1e1d00 */
[----:B------:R-:W4:Y:S08]  /*a260*/  LDG.E.128 R32, desc[UR4][R12.64+0x80] ;  /* 0x000080040c207981 */ /* 0x000f30000c1e1d00 */
[----:B------:R5:W4:Y:S01]  /*a270*/  @!P1 LDG.E.128 R40, desc[UR4][R28.64+0x80] ;  /* 0x000080041c289981 */ /* 0x000b22000c1e1d00 */
[C---:B--2---:R-:W-:Y:S01]  /*a280*/  @!P1 LOP3.LUT R14, R7.reuse, 0xffff0000, RZ, 0xc0, !PT ;  /* 0xffff0000070e9812 */ /* 0x044fe200078ec0ff */
[----:B------:R-:W-:Y:S01]  /*a290*/  @!P1 IMAD.U32 R8, R7, 0x10000, RZ ;  /* 0x0001000007089824 */ /* 0x000fe200078e00ff */
[C---:B------:R-:W-:Y:S01]  /*a2a0*/  @!P1 LOP3.LUT R2, R4.reuse, 0xffff0000, RZ, 0xc0, !PT ;  /* 0xffff000004029812 */ /* 0x040fe200078ec0ff */
[----:B------:R-:W-:Y:S01]  /*a2b0*/  @!P1 IMAD.U32 R0, R4, 0x10000, RZ ;  /* 0x0001000004009824 */ /* 0x000fe200078e00ff */
[C---:B------:R-:W-:Y:S01]  /*a2c0*/  @!P1 LOP3.LUT R4, R5.reuse, 0xffff0000, RZ, 0xc0, !PT ;  /* 0xffff000005049812 */ /* 0x040fe200078ec0ff */
[----:B------:R-:W-:Y:S01]  /*a2d0*/  @!P1 IMAD.U32 R3, R5, 0x10000, RZ ;  /* 0x0001000005039824 */ /* 0x000fe200078e00ff */
[----:B------:R-:W-:Y:S02]  /*a2e0*/  @!P1 SHF.L.U32 R5, R6, 0x10, RZ ;  /* 0x0000001006059819 */ /* 0x000fe400000006ff */
[C---:B---3--:R-:W-:Y:S01]  /*a2f0*/  @!P1 LOP3.LUT R11, R115.reuse, 0xffff0000, RZ, 0xc0, !PT ;  /* 0xffff0000730b9812 */ /* 0x048fe200078ec0ff */
[----:B------:R-:W-:Y:S01]  /*a300*/  @!P1 IMAD.U32 R7, R115, 0x10000, RZ ;  /* 0x0001000073079824 */ /* 0x000fe200078e00ff */
[----:B------:R-:W-:Y:S01]  /*a310*/  @!P1 LOP3.LUT R15, R114, 0xffff0000, RZ, 0xc0, !PT ;  /* 0xffff0000720f9812 */ /* 0x000fe200078ec0ff */
[C---:B------:R-:W-:Y:S01]  /*a320*/  @!P1 IMAD.U32 R31, R112.reuse, 0x10000, RZ ;  /* 0x00010000701f9824 */ /* 0x040fe200078e00ff */
[----:B-----5:R-:W-:Y:S01]  /*a330*/  @!P1 LOP3.LUT R29, R112, 0xffff0000, RZ, 0xc0, !PT ;  /* 0xffff0000701d9812 */ /* 0x020fe200078ec0ff */
[----:B------:R-:W-:Y:S01]  /*a340*/  @!P0 FADD.FTZ R7, -R7, -RZ ;  /* 0x800000ff07078221 */ /* 0x000fe20000010100 */
[----:B------:R-:W-:Y:S01]  /*a350*/  @!P1 SHF.L.U32 R28, R113, 0x10, RZ ;  /* 0x00000010711c9819 */ /* 0x000fe200000006ff */
[----:B------:R-:W-:Y:S01]  /*a360*/  @!P0 FADD.FTZ R11, -R11, -RZ ;  /* 0x800000ff0b0b8221 */ /* 0x000fe20000010100 */
[----:B------:R-:W-:Y:S01]  /*a370*/  @!P1 LOP3.LUT R27, R113, 0xffff0000, RZ, 0xc0, !PT ;  /* 0xffff0000711b9812 */ /* 0x000fe200078ec0ff */
[----:B------:R-:W-:Y:S01]  /*a380*/  @!P1 IMAD.U32 R16, R114, 0x10000, RZ ;  /* 0x0001000072109824 */ /* 0x000fe200078e00ff */
[----:B------:R-:W-:Y:S01]  /*a390*/  @!P1 LOP3.LUT R6, R6, 0xffff0000, RZ, 0xc0, !PT ;  /* 0xffff000006069812 */ /* 0x000fe200078ec0ff */
[----:B------:R-:W-:Y:S01]  /*a3a0*/  @!P0 FADD.FTZ R31, -R31, -RZ ;  /* 0x800000ff1f1f8221 */ /* 0x000fe20000010100 */
[----:B------:R-:W-:Y:S01]  /*a3b0*/  @!P1 FMUL.FTZ R7, R8, R7 ;  /* 0x0000000708079220 */ /* 0x000fe20000410000 */
[----:B------:R-:W-:Y:S01]  /*a3c0*/  @!P1 FMUL.FTZ R8, R14, R11 ;  /* 0x0000000b0e089220 */ /* 0x000fe20000410000 */
[----:B----4-:R-:W-:Y:S01]  /*a3d0*/  @!P1 SHF.L.U32 R11, R32, 0x10, RZ ;  /* 0x00000010200b9819 */ /* 0x010fe200000006ff */
[----:B------:R-:W-:Y:S01]  /*a3e0*/  @!P0 FADD.FTZ R16, -R16, -RZ ;  /* 0x800000ff10108221 */ /* 0x000fe20000010100 */
[----:B------:R-:W-:Y:S01]  /*a3f0*/  @!P1 LOP3.LUT R30, R43, 0xffff0000, RZ, 0xc0, !PT ;  /* 0xffff00002b1e9812 */ /* 0x000fe200078ec0ff */
[----:B------:R-:W-:Y:S01]  /*a400*/  @!P0 FADD.FTZ R15, -R15, -RZ ;  /* 0x800000ff0f0f8221 */ /* 0x000fe20000010100 */
[----:B------:R-:W-:Y:S02]  /*a410*/  @!P1 IMAD.U32 R14, R40, 0x10000, RZ ;  /* 0x00010000280e9824 */ /* 0x000fe400078e00ff */
[----:B------:R-:W-:Y:S01]  /*a420*/  @!P1 FMUL.FTZ R0, R0, R31 ;  /* 0x0000001f00009220 */ /* 0x000fe20000410000 */
[----:B------:R-:W-:Y:S01]  /*a430*/  @!P0 FADD.FTZ R29, -R29, -RZ ;  /* 0x800000ff1d1d8221 */ /* 0x000fe20000010100 */
[----:B------:R-:W-:Y:S01]  /*a440*/  @!P0 FADD.FTZ R28, -R28, -RZ ;  /* 0x800000ff1c1c8221 */ /* 0x000fe20000010100 */
[----:B------:R-:W-:Y:S01]  /*a450*/  @!P0 FADD.FTZ R27, -R27, -RZ ;  /* 0x800000ff1b1b8221 */ /* 0x000fe20000010100 */
[----:B------:R-:W-:Y:S01]  /*a460*/  ISETP.GE.AND P0, PT, R18, R26, PT ;  /* 0x0000001a1200720c */ /* 0x000fe20003f06270 */
[----:B------:R-:W-:Y:S01]  /*a470*/  @!P1 FMUL.FTZ R5, R5, R16 ;  /* 0x0000001005059220 */ /* 0x000fe20000410000 */
[----:B------:R-:W-:Y:S01]  /*a480*/  @!P1 LOP3.LUT R16, R40, 0xffff0000, RZ, 0xc0, !PT ;  /* 0xffff000028109812 */ /* 0x000fe200078ec0ff */
[----:B------:R-:W-:Y:S01]  /*a490*/  @!P1 FMUL.FTZ R6, R6, R15 ;  /* 0x0000000f06069220 */ /* 0x000fe20000410000 */
[----:B------:R-:W-:Y:S01]  /*a4a0*/  @!P1 LOP3.LUT R15, R32, 0xffff0000, RZ, 0xc0, !PT ;  /* 0xffff0000200f9812 */ /* 0x000fe200078ec0ff */
[----:B------:R-:W-:Y:S01]  /*a4b0*/  @!P1 FFMA.FTZ R0, R11, R14, R0 ;  /* 0x0000000e0b009223 */ /* 0x000fe20000010000 */
[C---:B------:R-:W-:Y:S01]  /*a4c0*/  @!P1 SHF.L.U32 R14, R33.reuse, 0x10, RZ ;  /* 0x00000010210e9819 */ /* 0x040fe200000006ff */
[----:B------:R-:W-:Y:S01]  /*a4d0*/  @!P1 FMUL.FTZ R2, R2, R29 ;  /* 0x0000001d02029220 */ /* 0x000fe20000410000 */
[----:B------:R-:W-:Y:S01]  /*a4e0*/  @!P1 LOP3.LUT R11, R33, 0xffff0000, RZ, 0xc0, !PT ;  /* 0xffff0000210b9812 */ /* 0x000fe200078ec0ff */
[----:B------:R-:W-:Y:S01]  /*a4f0*/  @!P1 FMUL.FTZ R4, R4, R27 ;  /* 0x0000001b04049220 */ /* 0x000fe20000410000 */
[----:B------:R-:W-:Y:S01]  /*a500*/  @!P1 SHF.L.U32 R29, R43, 0x10, RZ ;  /* 0x000000102b1d9819 */ /* 0x000fe200000006ff */
[----:B------:R-:W-:Y:S02]  /*a510*/  @!P1 IMAD.U32 R27, R41, 0x10000, RZ ;  /* 0x00010000291b9824 */ /* 0x000fe400078e00ff */
[----:B------:R-:W-:Y:S01]  /*a520*/  @!P1 FMUL.FTZ R3, R3, R28 ;  /* 0x0000001c03039220 */ /* 0x000fe20000410000 */
[----:B------:R-:W-:Y:S01]  /*a530*/  @!P1 LOP3.LUT R28, R41, 0xffff0000, RZ, 0xc0, !PT ;  /* 0xffff0000291c9812 */ /* 0x000fe200078ec0ff */
[----:B------:R-:W-:Y:S01]  /*a540*/  @!P1 FFMA.FTZ R2, R15, R16, R2 ;  /* 0x000000100f029223 */ /* 0x000fe20000010002 */
[----:B------:R-:W-:Y:S01]  /*a550*/  @!P1 LOP3.LUT R16, R42, 0xffff0000, RZ, 0xc0, !PT ;  /* 0xffff00002a109812 */ /* 0x000fe200078ec0ff */
[----:B------:R-:W-:Y:S01]  /*a560*/  @!P1 FFMA.FTZ R3, R14, R27, R3 ;  /* 0x0000001b0e039223 */ /* 0x000fe20000010003 */
[----:B------:R-:W-:Y:S01]  /*a570*/  @!P0 ISETP.GE.U32.AND P2, PT, R18, R9, PT ;  /* 0x000000091200820c */ /* 0x000fe20003f46070 */
[----:B------:R-:W-:Y:S01]  /*a580*/  @!P1 IMAD.U32 R15, R42, 0x10000, RZ ;  /* 0x000100002a0f9824 */ /* 0x000fe200078e00ff */
[----:B------:R-:W-:Y:S01]  /*a590*/  @!P1 F2FP.BF16.F32.PACK_AB R2, R2, R0 ;  /* 0x000000000202923e */ /* 0x000fe200000010ff */
[C---:B------:R-:W-:Y:S01]  /*a5a0*/  @!P1 IMAD.U32 R14, R34.reuse, 0x10000, RZ ;  /* 0x00010000220e9824 */ /* 0x040fe200078e00ff */
[----:B------:R-:W-:Y:S01]  /*a5b0*/  @!P1 SHF.L.U32 R0, R35, 0x10, RZ ;  /* 0x0000001023009819 */ /* 0x000fe200000006ff */
[----:B------:R-:W-:Y:S01]  /*a5c0*/  @!P1 FFMA.FTZ R4, R11, R28, R4 ;  /* 0x0000001c0b049223 */ /* 0x000fe20000010004 */
[----:B------:R-:W-:Y:S01]  /*a5d0*/  @!P1 LOP3.LUT R11, R34, 0xffff0000, RZ, 0xc0, !PT ;  /* 0xffff0000220b9812 */ /* 0x000fe200078ec0ff */
[----:B------:R-:W-:Y:S01]  /*a5e0*/  @!P1 FFMA.FTZ R5, R14, R15, R5 ;  /* 0x0000000f0e059223 */ /* 0x000fe20000010005 */
[----:B------:R-:W-:Y:S01]  /*a5f0*/  @!P1 LOP3.LUT R15, R35, 0xffff0000, RZ, 0xc0, !PT ;  /* 0xffff0000230f9812 */ /* 0x000fe200078ec0ff */
[----:B------:R-:W-:Y:S01]  /*a600*/  @!P1 IMAD.MOV.U32 R32, RZ, RZ, R2 ;  /* 0x000000ffff209224 */ /* 0x000fe200078e0002 */
[----:B------:R-:W-:Y:S01]  /*a610*/  @!P0 SEL R14, R10, RZ, P2 ;  /* 0x000000ff0a0e8207 */ /* 0x000fe20001000000 */
[----:B------:R-:W-:Y:S01]  /*a620*/  @!P1 FFMA.FTZ R6, R11, R16, R6 ;  /* 0x000000100b069223 */ /* 0x000fe20000010006 */
[----:B------:R-:W-:Y:S01]  /*a630*/  @!P0 SEL R11, R49, RZ, P2 ;  /* 0x000000ff310b8207 */ /* 0x000fe20001000000 */
[----:B------:R-:W-:Y:S01]  /*a640*/  @!P1 FFMA.FTZ R7, R0, R29, R7 ;  /* 0x0000001d00079223 */ /* 0x000fe20000010007 */
[----:B------:R-:W-:Y:S01]  /*a650*/  @!P0 IADD3 R14, P3, PT, R99, R14, RZ ;  /* 0x0000000e630e8210 */ /* 0x000fe20007f7e0ff */
[----:B------:R-:W-:Y:S01]  /*a660*/  @!P1 FFMA.FTZ R8, R15, R30, R8 ;  /* 0x0000001e0f089223 */ /* 0x000fe20000010008 */
[----:B------:R-:W-:Y:S02]  /*a670*/  @!P1 F2FP.BF16.F32.PACK_AB R6, R6, R5 ;  /* 0x000000050606923e */ /* 0x000fe400000010ff */
[----:B------:R-:W-:Y:S01]  /*a680*/  @!P1 F2FP.BF16.F32.PACK_AB R27, R4, R3 ;  /* 0x00000003041b923e */ /* 0x000fe200000010ff */
[----:B------:R-:W-:Y:S01]  /*a690*/  @!P0 IMAD.X R11, R88, 0x1, R11, P3 ;  /* 0x00000001580b8824 */ /* 0x000fe200018e060b */
[----:B------:R-:W-:Y:S01]  /*a6a0*/  @!P1 F2FP.BF16.F32.PACK_AB R7, R8, R7 ;  /* 0x000000070807923e */ /* 0x000fe200000010ff */
[----:B------:R-:W-:Y:S01]  /*a6b0*/  @!P1 IMAD.MOV.U32 R34, RZ, RZ, R6 ;  /* 0x000000ffff229224 */ /* 0x000fe200078e0006 */
[C---:B------:R-:W-:Y:S02]  /*a6c0*/  @!P0 SHF.L.U32 R15, R14.reuse, 0x1, RZ ;  /* 0x000000010e0f8819 */ /* 0x040fe400000006ff */
[----:B------:R-:W-:Y:S02]  /*a6d0*/  @!P1 MOV R33, R27 ;  /* 0x0000001b00219202 */ /* 0x000fe40000000f00 */
[----:B------:R-:W-:Y:S02]  /*a6e0*/  @!P1 MOV R35, R7 ;  /* 0x0000000700239202 */ /* 0x000fe40000000f00 */
[----:B------:R-:W-:Y:S02]  /*a6f0*/  @!P0 SEL R3, R9, R10, !P2 ;  /* 0x0000000a09038207 */ /* 0x000fe40005000000 */
[----:B------:R-:W-:Y:S01]  /*a700*/  @!P0 SHF.L.U64.HI R0, R14, 0x1, R11 ;  /* 0x000000010e008819 */ /* 0x000fe2000001020b */
[----:B------:R2:W-:Y:S01]  /*a710*/  STG.E.128 desc[UR4][R44.64+0x80], R32 ;  /* 0x000080202c007986 */ /* 0x0005e2000c101d04 */
[----:B------:R-:W-:Y:S01]  /*a720*/  @!P0 IADD3 R112, P1, PT, R15, R82, RZ ;  /* 0x000000520f708210 */ /* 0x000fe20007f3e0ff */
[----:B------:R-:W-:Y:S01]  /*a730*/  @!P0 IMAD.WIDE R4, R3, 0x2, R12 ;  /* 0x0000000203048825 */ /* 0x000fe200078e020c */
[----:B------:R-:W-:Y:S03]  /*a740*/  ISETP.GE.U32.OR P2, PT, R18, R9, P0 ;  /* 0x000000091200720c */ /* 0x000fe60000746470 */
[C---:B------:R-:W-:Y:S01]  /*a750*/  @!P0 IMAD.X R113, R0.reuse, 0x1, R83, P1 ;  /* 0x0000000100718824 */ /* 0x040fe200008e0653 */
[----:B------:R-:W-:Y:S01]  /*a760*/  @!P0 IADD3 R14, P1, PT, R15, R84, RZ ;  /* 0x000000540f0e8210 */ /* 0x000fe20007f3e0ff */
[----:B------:R-:W3:Y:S03]  /*a770*/  @!P0 LDG.E.128 R4, desc[UR4][R4.64+0x100] ;  /* 0x0001000404048981 */ /* 0x000ee6000c1e1d00 */
[----:B------:R-:W-:Y:S02]  /*a780*/  @!P0 IADD3.X R15, PT, PT, R0, R85, RZ, P1, !PT ;  /* 0x00000055000f8210 */ /* 0x000fe40000ffe4ff */
[----:B------:R-:W-:Y:S03]  /*a790*/  ISETP.GE.AND P1, PT, R17, R26, PT ;  /* 0x0000001a1100720c */ /* 0x000fe60003f26270 */
[----:B------:R-:W4:Y:S08]  /*a7a0*/  @!P0 LDG.E.128 R112, desc[UR4][R112.64+0x100] ;  /* 0x0001000470708981 */ /* 0x000f30000c1e1d00 */
[----:B------:R5:W2:Y:S08]  /*a7b0*/  @!P0 LDG.E.128 R40, desc[UR4][R14.64+0x100] ;  /* 0x000100040e288981 */ /* 0x000ab0000c1e1d00 */
[----:B-1----:R-:W2:Y:S01]  /*a7c0*/  LDG.E.128 R36, desc[UR4][R12.64+0x100] ;  /* 0x000100040c247981 */ /* 0x002ea2000c1e1d00 */
[C---:B---3--:R-:W-:Y:S01]  /*a7d0*/  @!P0 SHF.L.U32 R8, R7.reuse, 0x10, RZ ;  /* 0x0000001007088819 */ /* 0x048fe200000006ff */
[C---:B------:R-:W-:Y:S01]  /*a7e0*/  @!P0 IMAD.U32 R0, R4.reuse, 0x10000, RZ ;  /* 0x0001000004008824 */ /* 0x040fe200078e00ff */
[----:B-----5:R-:W-:Y:S02]  /*a7f0*/  @!P0 LOP3.LUT R14, R7, 0xffff0000, RZ, 0xc0, !PT ;  /* 0xffff0000070e8812 */ /* 0x020fe400078ec0ff */
[----:B------:R-:W-:Y:S02]  /*a800*/  @!P0 LOP3.LUT R2, R4, 0xffff0000, RZ, 0xc0, !PT ;  /* 0xffff000004028812 */ /* 0x000fe400078ec0ff */
[----:B------:R-:W-:Y:S02]  /*a810*/  @!P0 SHF.L.U32 R3, R5, 0x10, RZ ;  /* 0x0000001005038819 */ /* 0x000fe400000006ff */
[C---:B----4-:R-:W-:Y:S01]  /*a820*/  @!P0 SHF.L.U32 R7, R115.reuse, 0x10, RZ ;  /* 0x0000001073078819 */ /* 0x050fe200000006ff */
[C---:B------:R-:W-:Y:S01]  /*a830*/  @!P0 IMAD.U32 R16, R114.reuse, 0x10000, RZ ;  /* 0x0001000072108824 */ /* 0x040fe200078e00ff */
[----:B------:R-:W-:Y:S01]  /*a840*/  @!P0 LOP3.LUT R15, R114, 0xffff0000, RZ, 0xc0, !PT ;  /* 0xffff0000720f8812 */ /* 0x000fe200078ec0ff */
[----:B------:R-:W-:Y:S01]  /*a850*/  @!P0 IMAD.U32 R31, R112, 0x10000, RZ ;  /* 0x00010000701f8824 */ /* 0x000fe200078e00ff */
[----:B------:R-:W-:Y:S01]  /*a860*/  @!P0 LOP3.LUT R11, R115, 0xffff0000, RZ, 0xc0, !PT ;  /* 0xffff0000730b8812 */ /* 0x000fe200078ec0ff */
[----:B------:R-:W-:Y:S01]  /*a870*/  @!P2 FADD.FTZ R16, -R16, -RZ ;  /* 0x800000ff1010a221 */ /* 0x000fe20000010100 */
[----:B------:R-:W-:Y:S01]  /*a880*/  @!P0 LOP3.LUT R4, R5, 0xffff0000, RZ, 0xc0, !PT ;  /* 0xffff000005048812 */ /* 0x000fe200078ec0ff */
[----:B------:R-:W-:Y:S01]  /*a890*/  @!P0 IMAD.U32 R5, R6, 0x10000, RZ ;  /* 0x0001000006058824 */ /* 0x000fe200078e00ff */
[----:B------:R-:W-:Y:S01]  /*a8a0*/  @!P0 LOP3.LUT R29, R112, 0xffff0000, RZ, 0xc0, !PT ;  /* 0xffff0000701d8812 */ /* 0x000fe200078ec0ff */
[----:B--2---:R-:W-:Y:S01]  /*a8b0*/  @!P0 IMAD.U32 R30, R42, 0x10000, RZ ;  /* 0x000100002a1e8824 */ /* 0x004fe200078e00ff */
[----:B------:R-:W-:Y:S01]  /*a8c0*/  @!P0 LOP3.LUT R6, R6, 0xffff0000, RZ, 0xc0, !PT ;  /* 0xffff000006068812 */ /* 0x000fe200078ec0ff */
[----:B------:R-:W-:Y:S01]  /*a8d0*/  @!P2 FADD.FTZ R31, -R31, -RZ ;  /* 0x800000ff1f1fa221 */ /* 0x000fe20000010100 */
[----:B------:R-:W-:Y:S01]  /*a8e0*/  @!P0 SHF.L.U32 R26, R113, 0x10, RZ ;  /* 0x00000010711a8819 */ /* 0x000fe200000006ff */
[----:B------:R-:W-:Y:S01]  /*a8f0*/  @!P0 FMUL.FTZ R5, R5, R16 ;  /* 0x0000001005058220 */ /* 0x000fe20000410000 */
[----:B------:R-:W-:Y:S01]  /*a900*/  @!P0 LOP3.LUT R27, R113, 0xffff0000, RZ, 0xc0, !PT ;  /* 0xffff0000711b8812 */ /* 0x000fe200078ec0ff */
[----:B------:R-:W-:Y:S01]  /*a910*/  @!P2 FADD.FTZ R7, -R7, -RZ ;  /* 0x800000ff0707a221 */ /* 0x000fe20000010100 */
[----:B------:R-:W-:Y:S01]  /*a920*/  @!P0 LOP3.LUT R16, R40, 0xffff0000, RZ, 0xc0, !PT ;  /* 0xffff000028108812 */ /* 0x000fe200078ec0ff */
[----:B------:R-:W-:Y:S01]  /*a930*/  @!P2 FADD.FTZ R15, -R15, -RZ ;  /* 0x800000ff0f0fa221 */ /* 0x000fe20000010100 */
[----:B------:R-:W-:Y:S01]  /*a940*/  @!P0 LOP3.LUT R28, R41, 0xffff0000, RZ, 0xc0, !PT ;  /* 0xffff0000291c8812 */ /* 0x000fe200078ec0ff */
[----:B------:R-:W-:Y:S01]  /*a950*/  @!P2 FADD.FTZ R11, -R11, -RZ ;  /* 0x800000ff0b0ba221 */ /* 0x000fe20000010100 */
[----:B------:R-:W-:Y:S01]  /*a960*/  @!P0 SHF.L.U32 R32, R43, 0x10, RZ ;  /* 0x000000102b208819 */ /* 0x000fe200000006ff */
[----:B------:R-:W-:Y:S01]  /*a970*/  @!P2 FADD.FTZ R29, -R29, -RZ ;  /* 0x800000ff1d1da221 */ /* 0x000fe20000010100 */
[----:B------:R-:W-:Y:S01]  /*a980*/  @!P0 LOP3.LUT R33, R43, 0xffff0000, RZ, 0xc0, !PT ;  /* 0xffff00002b218812 */ /* 0x000fe200078ec0ff */
[----:B------:R-:W-:Y:S01]  /*a990*/  @!P0 FMUL.FTZ R7, R8, R7 ;  /* 0x0000000708078220 */ /* 0x000fe20000410000 */
[----:B------:R-:W-:Y:S01]  /*a9a0*/  @!P2 FADD.FTZ R27, -R27, -RZ ;  /* 0x800000ff1b1ba221 */ /* 0x000fe20000010100 */
[----:B------:R-:W-:Y:S01]  /*a9b0*/  @!P0 FMUL.FTZ R6, R6, R15 ;  /* 0x0000000f06068220 */ /* 0x000fe20000410000 */
[----:B------:R-:W-:Y:S01]  /*a9c0*/  @!P0 LOP3.LUT R15, R36, 0xffff0000, RZ, 0xc0, !PT ;  /* 0xffff0000240f8812 */ /* 0x000fe200078ec0ff */
[----:B------:R-:W-:Y:S01]  /*a9d0*/  @!P0 FMUL.FTZ R8, R14, R11 ;  /* 0x0000000b0e088220 */ /* 0x000fe20000410000 */
[----:B------:R-:W-:Y:S01]  /*a9e0*/  @!P2 FADD.FTZ R26, -R26, -RZ ;  /* 0x800000ff1a1aa221 */ /* 0x000fe20000010100 */
[----:B------:R-:W-:Y:S01]  /*a9f0*/  @!P1 ISETP.GE.U32.AND P2, PT, R17, R9, PT ;  /* 0x000000091100920c */ /* 0x000fe20003f46070 */
[----:B------:R-:W-:Y:S02]  /*aa00*/  @!P0 IMAD.U32 R14, R40, 0x10000, RZ ;  /* 0x00010000280e8824 */ /* 0x000fe400078e00ff */
[----:B------:R-:W-:Y:S01]  /*aa10*/  @!P0 FMUL.FTZ R0, R0, R31 ;  /* 0x0000001f00008220 */ /* 0x000fe20000410000 */
[----:B------:R-:W-:Y:S01]  /*aa20*/  @!P0 LOP3.LUT R31, R42, 0xffff0000, RZ, 0xc0, !PT ;  /* 0xffff00002a1f8812 */ /* 0x000fe200078ec0ff */
[----:B------:R-:W-:Y:S01]  /*aa30*/  @!P0 IMAD.U32 R11, R36, 0x10000, RZ ;  /* 0x00010000240b8824 */ /* 0x000fe200078e00ff */
[----:B------:R-:W-:Y:S01]  /*aa40*/  @!P1 SEL R49, R49, RZ, P2 ;  /* 0x000000ff31319207 */ /* 0x000fe20001000000 */
        /* <DEDUP_REMOVED lines=8> */
[----:B------:R-:W-:Y:S01]  /*aad0*/  @!P0 FFMA.FTZ R2, R15, R16, R2 ;  /* 0x000000100f028223 */ /* 0x000fe20000010002 */
[----:B------:R-:W-:Y:S01]  /*aae0*/  @!P1 SEL R16, R10, RZ, P2 ;  /* 0x000000ff0a109207 */ /* 0x000fe20001000000 */
[----:B------:R-:W-:Y:S01]  /*aaf0*/  @!P0 FFMA.FTZ R3, R26, R27, R3 ;  /* 0x0000001b1a038223 */ /* 0x000fe20000010003 */
[----:B------:R-:W-:Y:S01]  /*ab00*/  @!P0 LOP3.LUT R15, R39, 0xffff0000, RZ, 0xc0, !PT ;  /* 0xffff0000270f8812 */ /* 0x000fe200078ec0ff */
[----:B------:R-:W-:Y:S01]  /*ab10*/  @!P0 IMAD.U32 R14, R38, 0x10000, RZ ;  /* 0x00010000260e8824 */ /* 0x000fe200078e00ff */
[----:B------:R-:W-:Y:S01]  /*ab20*/  @!P1 IADD3 R27, P3, PT, R99, R16, RZ ;  /* 0x00000010631b9210 */ /* 0x000fe20007f7e0ff */
[----:B------:R-:W-:Y:S01]  /*ab30*/  @!P0 FFMA.FTZ R4, R29, R28, R4 ;  /* 0x0000001c1d048223 */ /* 0x000fe20000010004 */
[----:B------:R-:W-:Y:S01]  /*ab40*/  @!P0 SHF.L.U32 R16, R39, 0x10, RZ ;  /* 0x0000001027108819 */ /* 0x000fe200000006ff */
[----:B------:R-:W-:Y:S01]  /*ab50*/  @!P0 FFMA.FTZ R5, R14, R30, R5 ;  /* 0x0000001e0e058223 */ /* 0x000fe20000010005 */
[----:B------:R-:W-:Y:S01]  /*ab60*/  @!P0 F2FP.BF16.F32.PACK_AB R0, R2, R0 ;  /* 0x000000000200823e */ /* 0x000fe200000010ff */
[----:B------:R-:W-:Y:S01]  /*ab70*/  @!P0 FFMA.FTZ R6, R11, R31, R6 ;  /* 0x0000001f0b068223 */ /* 0x000fe20000010006 */
[----:B------:R-:W-:Y:S01]  /*ab80*/  @!P0 F2FP.BF16.F32.PACK_AB R3, R4, R3 ;  /* 0x000000030403823e */ /* 0x000fe200000010ff */
[----:B------:R-:W-:Y:S01]  /*ab90*/  @!P0 FFMA.FTZ R7, R16, R32, R7 ;  /* 0x0000002010078223 */ /* 0x000fe20000010007 */
[----:B------:R-:W-:Y:S01]  /*aba0*/  @!P0 MOV R36, R0 ;  /* 0x0000000000248202 */ /* 0x000fe20000000f00 */
[----:B------:R-:W-:Y:S01]  /*abb0*/  @!P0 FFMA.FTZ R8, R15, R33, R8 ;  /* 0x000000210f088223 */ /* 0x000fe20000010008 */
[----:B------:R-:W-:Y:S01]  /*abc0*/  @!P0 F2FP.BF16.F32.PACK_AB R6, R6, R5 ;  /* 0x000000050606823e */ /* 0x000fe200000010ff */
[----:B------:R-:W-:Y:S02]  /*abd0*/  @!P1 IMAD.X R14, R88, 0x1, R49, P3 ;  /* 0x00000001580e9824 */ /* 0x000fe400018e0631 */
        /* <DEDUP_REMOVED lines=8> */
[----:B------:R1:W-:Y:S01]  /*ac60*/  STG.E.128 desc[UR4][R44.64+0x100], R36 ;  /* 0x000100242c007986 */ /* 0x0003e2000c101d04 */
[----:B------:R-:W-:Y:S01]  /*ac70*/  @!P1 IADD3 R26, P0, PT, R27, R84, RZ ;  /* 0x000000541b1a9210 */ /* 0x000fe20007f1e0ff */
[C---:B------:R-:W-:Y:S02]  /*ac80*/  @!P1 IMAD.X R29, R14.reuse, 0x1, R83, P3 ;  /* 0x000000010e1d9824 */ /* 0x040fe400018e0653 */
[----:B------:R-:W-:Y:S01]  /*ac90*/  @!P1 IMAD.WIDE R4, R3, 0x2, R12 ;  /* 0x0000000203049825 */ /* 0x000fe200078e020c */
[----:B------:R-:W-:Y:S02]  /*aca0*/  @!P1 IADD3.X R27, PT, PT, R14, R85, RZ, P0, !PT ;  /* 0x000000550e1b9210 */ /* 0x000fe400007fe4ff */
[----:B------:R-:W-:Y:S01]  /*acb0*/  ISETP.GE.U32.OR P0, PT, R17, R9, P1 ;  /* 0x000000091100720c */ /* 0x000fe20000f06470 */
[----:B------:R-:W2:Y:S08]  /*acc0*/  @!P1 LDG.E.128 R28, desc[UR4][R28.64+0x180] ;  /* 0x000180041c1c9981 */ /* 0x000eb0000c1e1d00 */
[----:B------:R-:W3:Y:S08]  /*acd0*/  @!P1 LDG.E.128 R4, desc[UR4][R4.64+0x180] ;  /* 0x0001800404049981 */ /* 0x000ef0000c1e1d00 */
[----:B------:R3:W4:Y:S08]  /*ace0*/  @!P1 LDG.E.128 R40, desc[UR4][R26.64+0x180] ;  /* 0x000180041a289981 */ /* 0x000730000c1e1d00 */
[----:B------:R5:W4:Y:S01]  /*acf0*/  LDG.E.128 R32, desc[UR4][R12.64+0x180] ;  /* 0x000180040c207981 */ /* 0x000b22000c1e1d00 */
[C---:B--2---:R-:W-:Y:S01]  /*ad00*/  @!P1 SHF.L.U32 R3, R29.reuse, 0x10, RZ ;  /* 0x000000101d039819 */ /* 0x044fe200000006ff */
[----:B------:R-:W-:Y:S01]  /*ad10*/  @!P1 IMAD.U32 R11, R30, 0x10000, RZ ;  /* 0x000100001e0b9824 */ /* 0x000fe200078e00ff */
[----:B------:R-:W-:Y:S01]  /*ad20*/  @!P1 LOP3.LUT R14, R29, 0xffff0000, RZ, 0xc0, !PT ;  /* 0xffff00001d0e9812 */ /* 0x000fe200078ec0ff */
[----:B------:R-:W-:Y:S01]  /*ad30*/  @!P1 IMAD.U32 R0, R28, 0x10000, RZ ;  /* 0x000100001c009824 */ /* 0x000fe200078e00ff */
[----:B------:R-:W-:Y:S01]  /*ad40*/  @!P1 LOP3.LUT R10, R30, 0xffff0000, RZ, 0xc0, !PT ;  /* 0xffff00001e0a9812 */ /* 0x000fe200078ec0ff */
[----:B------:R-:W-:Y:S01]  /*ad50*/  @!P0 FADD.FTZ R11, -R11, -RZ ;  /* 0x800000ff0b0b8221 */ /* 0x000fe20000010100 */
[----:B------:R-:W-:Y:S01]  /*ad60*/  @!P1 SHF.L.U32 R9, R31, 0x10, RZ ;  /* 0x000000101f099819 */ /* 0x000fe200000006ff */
[----:B------:R-:W-:Y:S01]  /*ad70*/  @!P0 FADD.FTZ R14, -R14, -RZ ;  /* 0x800000ff0e0e8221 */ /* 0x000fe20000010100 */
[C---:B---3--:R-:W-:Y:S01]  /*ad80*/  @!P1 LOP3.LUT R27, R4.reuse, 0xffff0000, RZ, 0xc0, !PT ;  /* 0xffff0000041b9812 */ /* 0x048fe200078ec0ff */
[----:B------:R-:W-:Y:S01]  /*ad90*/  @!P1 IMAD.U32 R29, R4, 0x10000, RZ ;  /* 0x00010000041d9824 */ /* 0x000fe200078e00ff */
[----:B------:R-:W-:Y:S01]  /*ada0*/  @!P1 LOP3.LUT R2, R28, 0xffff0000, RZ, 0xc0, !PT ;  /* 0xffff00001c029812 */ /* 0x000fe200078ec0ff */
[----:B------:R-:W-:Y:S01]  /*adb0*/  @!P0 FADD.FTZ R9, -R9, -RZ ;  /* 0x800000ff09098221 */ /* 0x000fe20000010100 */
[----:B------:R-:W-:Y:S01]  /*adc0*/  @!P1 LOP3.LUT R8, R31, 0xffff0000, RZ, 0xc0, !PT ;  /* 0xffff00001f089812 */ /* 0x000fe200078ec0ff */
[----:B------:R-:W-:Y:S01]  /*add0*/  @!P0 FADD.FTZ R10, -R10, -RZ ;  /* 0x800000ff0a0a8221 */ /* 0x000fe20000010100 */
[C---:B------:R-:W-:Y:S01]  /*ade0*/  @!P1 SHF.L.U32 R4, R5.reuse, 0x10, RZ ;  /* 0x0000001005049819 */ /* 0x040fe200000006ff */
[C---:B------:R-:W-:Y:S01]  /*adf0*/  @!P1 IMAD.U32 R16, R6.reuse, 0x10000, RZ ;  /* 0x0001000006109824 */ /* 0x040fe200078e00ff */
[----:B------:R-:W-:Y:S01]  /*ae00*/  @!P1 LOP3.LUT R5, R5, 0xffff0000, RZ, 0xc0, !PT ;  /* 0xffff000005059812 */ /* 0x000fe200078ec0ff */
[----:B------:R-:W-:Y:S01]  /*ae10*/  @!P0 FADD.FTZ R3, -R3, -RZ ;  /* 0x800000ff03038221 */ /* 0x000fe20000010100 */
[----:B------:R-:W-:Y:S01]  /*ae20*/  @!P1 LOP3.LUT R15, R6, 0xffff0000, RZ, 0xc0, !PT ;  /* 0xffff0000060f9812 */ /* 0x000fe200078ec0ff */
[----:B------:R-:W-:Y:S01]  /*ae30*/  @!P0 FADD.FTZ R0, -R0, -RZ ;  /* 0x800000ff00008221 */ /* 0x000fe20000010100 */
[C---:B-----5:R-:W-:Y:S01]  /*ae40*/  @!P1 SHF.L.U32 R12, R7.reuse, 0x10, RZ ;  /* 0x00000010070c9819 */ /* 0x060fe200000006ff */
[----:B------:R-:W-:Y:S01]  /*ae50*/  @!P1 FMUL.FTZ R3, R4, R3 ;  /* 0x0000000304039220 */ /* 0x000fe20000410000 */
[----:B------:R-:W-:Y:S01]  /*ae60*/  @!P1 LOP3.LUT R13, R7, 0xffff0000, RZ, 0xc0, !PT ;  /* 0xffff0000070d9812 */ /* 0x000fe200078ec0ff */
[----:B------:R-:W-:Y:S01]  /*ae70*/  @!P0 FADD.FTZ R2, -R2, -RZ ;  /* 0x800000ff02028221 */ /* 0x000fe20000010100 */
[----:B----4-:R-:W-:Y:S01]  /*ae80*/  @!P1 LOP3.LUT R26, R42, 0xffff0000, RZ, 0xc0, !PT ;  /* 0xffff00002a1a9812 */ /* 0x010fe200078ec0ff */
[----:B------:R-:W-:Y:S01]  /*ae90*/  @!P0 FADD.FTZ R8, -R8, -RZ ;  /* 0x800000ff08088221 */ /* 0x000fe20000010100 */
[----:B------:R-:W-:Y:S01]  /*aea0*/  @!P1 LOP3.LUT R28, R43, 0xffff0000, RZ, 0xc0, !PT ;  /* 0xffff00002b1c9812 */ /* 0x000fe200078ec0ff */
[----:B------:R-:W-:Y:S01]  /*aeb0*/  @!P1 FMUL.FTZ R4, R5, R14 ;  /* 0x0000000e05049220 */ /* 0x000fe20000410000 */
[----:B------:R-:W-:Y:S01]  /*aec0*/  @!P1 SHF.L.U32 R14, R33, 0x10, RZ ;  /* 0x00000010210e9819 */ /* 0x000fe200000006ff */
[----:B------:R-:W-:Y:S01]  /*aed0*/  @!P1 FMUL.FTZ R7, R12, R9 ;  /* 0x000000090c079220 */ /* 0x000fe20000410000 */
[----:B------:R-:W-:Y:S01]  /*aee0*/  @!P1 LOP3.LUT R12, R40, 0xffff0000, RZ, 0xc0, !PT ;  /* 0xffff0000280c9812 */ /* 0x000fe200078ec0ff */
[----:B------:R-:W-:Y:S01]  /*aef0*/  @!P1 FMUL.FTZ R6, R15, R10 ;  /* 0x0000000a0f069220 */ /* 0x000fe20000410000 */
[----:B------:R-:W-:Y:S01]  /*af00*/  @!P1 LOP3.LUT R15, R41, 0xffff0000, RZ, 0xc0, !PT ;  /* 0xffff0000290f9812 */ /* 0x000fe200078ec0ff */
[----:B------:R-:W-:Y:S02]  /*af10*/  @!P1 IMAD.U32 R9, R32, 0x10000, RZ ;  /* 0x0001000020099824 */ /* 0x000fe400078e00ff */
[----:B------:R-:W-:Y:S01]  /*af20*/  @!P1 FMUL.FTZ R5, R16, R11 ;  /* 0x0000000b10059220 */ /* 0x000fe20000410000 */
[----:B------:R-:W-:Y:S01]  /*af30*/  @!P1 LOP3.LUT R11, R32, 0xffff0000, RZ, 0xc0, !PT ;  /* 0xffff0000200b9812 */ /* 0x000fe200078ec0ff */
[----:B------:R-:W-:Y:S02]  /*af40*/  @!P1 IMAD.U32 R10, R40, 0x10000, RZ ;  /* 0x00010000280a9824 */ /* 0x000fe400078e00ff */
[----:B------:R-:W-:Y:S01]  /*af50*/  @!P1 FMUL.FTZ R0, R29, R0 ;  /* 0x000000001d009220 */ /* 0x000fe20000410000 */
[----:B------:R-:W-:Y:S01]  /*af60*/  @!P1 FMUL.FTZ R2, R27, R2 ;  /* 0x000000021b029220 */ /* 0x000fe20000410000 */
[----:B------:R-:W-:Y:S01]  /*af70*/  @!P1 SHF.L.U32 R27, R43, 0x10, RZ ;  /* 0x000000102b1b9819 */ /* 0x000fe200000006ff */
[----:B------:R-:W-:Y:S01]  /*af80*/  @!P1 FMUL.FTZ R8, R13, R8 ;  /* 0x000000080d089220 */ /* 0x000fe20000410000 */
[----:B------:R-:W-:Y:S01]  /*af90*/  @!P1 SHF.L.U32 R13, R41, 0x10, RZ ;  /* 0x00000010290d9819 */ /* 0x000fe200000006ff */
[----:B------:R-:W-:Y:S01]  /*afa0*/  @!P1 FFMA.FTZ R0, R9, R10, R0 ;  /* 0x0000000a09009223 */ /* 0x000fe20000010000 */
[----:B------:R-:W-:Y:S01]  /*afb0*/  @!P1 LOP3.LUT R9, R33, 0xffff0000, RZ, 0xc0, !PT ;  /* 0xffff000021099812 */ /* 0x000fe200078ec0ff */
[----:B------:R-:W-:Y:S01]  /*afc0*/  @!P1 FFMA.FTZ R2, R11, R12, R2 ;  /* 0x0000000c0b029223 */ /* 0x000fe20000010002 */
[C---:B------:R-:W-:Y:S01]  /*afd0*/  @!P1 LOP3.LUT R11, R34.reuse, 0xffff0000, RZ, 0xc0, !PT ;  /* 0xffff0000220b9812 */ /* 0x040fe200078ec0ff */
[----:B------:R-:W-:Y:S01]  /*afe0*/  @!P1 IMAD.U32 R10, R34, 0x10000, RZ ;  /* 0x00010000220a9824 */ /* 0x000fe200078e00ff */
[C---:B------:R-:W-:Y:S01]  /*aff0*/  @!P1 SHF.L.U32 R12, R35.reuse, 0x10, RZ ;  /* 0x00000010230c9819 */ /* 0x040fe200000006ff */
[----:B------:R-:W-:Y:S01]  /*b000*/  @!P1 IMAD.U32 R16, R42, 0x10000, RZ ;  /* 0x000100002a109824 */ /* 0x000fe200078e00ff */
[----:B------:R-:W-:Y:S01]  /*b010*/  @!P1 F2FP.BF16.F32.PACK_AB R0, R2, R0 ;  /* 0x000000000200923e */ /* 0x000fe200000010ff */
[----:B------:R-:W-:Y:S01]  /*b020*/  @!P1 FFMA.FTZ R3, R14, R13, R3 ;  /* 0x0000000d0e039223 */ /* 0x000fe20000010003 */
[----:B------:R-:W-:Y:S01]  /*b030*/  @!P1 LOP3.LUT R13, R35, 0xffff0000, RZ, 0xc0, !PT ;  /* 0xffff0000230d9812 */ /* 0x000fe200078ec0ff */
[----:B------:R-:W-:Y:S01]  /*b040*/  @!P1 FFMA.FTZ R4, R9, R15, R4 ;  /* 0x0000000f09049223 */ /* 0x000fe20000010004 */
[----:B------:R-:W-:Y:S01]  /*b050*/  @!P1 FFMA.FTZ R5, R10, R16, R5 ;  /* 0x000000100a059223 */ /* 0x000fe20000010005 */
[----:B------:R-:W-:Y:S01]  /*b060*/  @!P1 FFMA.FTZ R6, R11, R26, R6 ;  /* 0x0000001a0b069223 */ /* 0x000fe20000010006 */
[----:B------:R-:W-:Y:S01]  /*b070*/  @!P1 FFMA.FTZ R7, R12, R27, R7 ;  /* 0x0000001b0c079223 */ /* 0x000fe20000010007 */
[----:B------:R-:W-:Y:S01]  /*b080*/  @!P1 FFMA.FTZ R8, R13, R28, R8 ;  /* 0x0000001c0d089223 */ /* 0x000fe20000010008 */
[----:B------:R-:W-:Y:S01]  /*b090*/  @!P1 F2FP.BF16.F32.PACK_AB R3, R4, R3 ;  /* 0x000000030403923e */ /* 0x000fe200000010ff */
[----:B------:R-:W-:Y:S01]  /*b0a0*/  @!P1 IMAD.MOV.U32 R32, RZ, RZ, R0 ;  /* 0x000000ffff209224 */ /* 0x000fe200078e0000 */
[----:B------:R-:W-:Y:S02]  /*b0b0*/  @!P1 F2FP.BF16.F32.PACK_AB R5, R6, R5 ;  /* 0x000000050605923e */ /* 0x000fe400000010ff */
[----:B------:R-:W-:Y:S02]  /*b0c0*/  @!P1 F2FP.BF16.F32.PACK_AB R8, R8, R7 ;  /* 0x000000070808923e */ /* 0x000fe400000010ff */
[----:B------:R-:W-:Y:S01]  /*b0d0*/  @!P1 MOV R33, R3 ;  /* 0x0000000300219202 */ /* 0x000fe20000000f00 */
[----:B------:R-:W-:Y:S01]  /*b0e0*/  @!P1 IMAD.MOV.U32 R34, RZ, RZ, R5 ;  /* 0x000000ffff229224 */ /* 0x000fe200078e0005 */
[----:B------:R-:W-:Y:S05]  /*b0f0*/  @!P1 MOV R35, R8 ;  /* 0x0000000800239202 */ /* 0x000fea0000000f00 */
[----:B------:R1:W-:Y:S02]  /*b100*/  STG.E.128 desc[UR4][R44.64+0x180], R32 ;  /* 0x000180202c007986 */ /* 0x0003e4000c101d04 */
.L_x_3519:
[----:B------:R-:W-:Y:S05]  /*b110*/  BSYNC.RECONVERGENT B0 ;  /* 0x0000000000007941 */ /* 0x000fea0003800200 */
.L_x_3518:
[----:B------:R-:W1:Y:S01]  /*b120*/  LDC R26, c[0x0][0x450] ;  /* 0x00011400ff1a7b82 */ /* 0x000e620000000800 */
[----:B--2---:R-:W-:Y:S05]  /*b130*/  IMAD.U32 R3, R48, -0x20, RZ ;  /* 0xffffffe030037824 */ /* 0x004fea00078e00ff */
[C---:B------:R-:W-:Y:S02]  /*b140*/  LEA R84, P1, R3.reuse, R84, 0x1 ;  /* 0x0000005403547211 */ /* 0x040fe400078208ff */
[C---:B------:R-:W-:Y:S02]  /*b150*/  LEA R82, P0, R3.reuse, R82, 0x1 ;  /* 0x0000005203527211 */ /* 0x040fe400078008ff */
[C---:B------:R-:W-:Y:S02]  /*b160*/  LEA.HI.X.SX32 R85, R3.reuse, R85, 0x1, P1 ;  /* 0x0000005503557211 */ /* 0x040fe400008f0eff */
[----:B------:R-:W-:Y:S09]  /*b170*/  LEA.HI.X.SX32 R83, R3, R83, 0x1, P0 ;  /* 0x0000005303537211 */ /* 0x000ff200000f0eff */
.L_x_3502:
[----:B------:R-:W-:Y:S05]  /*b180*/  BSYNC.RECONVERGENT B1 ;  /* 0x0000000000017941 */ /* 0x000fea0003800200 */
.L_x_3500:
[----:B------:R-:W-:Y:S04]  /*b190*/  ISETP.NE.U32.AND P2, PT, RZ, UR12, PT ;  /* 0x0000000cff007c0c */ /* 0x000fe8000bf45070 */
[----:B------:R-:W-:Y:S11]  /*b1a0*/  ISETP.NE.AND.EX P2, PT, RZ, UR13, PT, P2 ;  /* 0x0000000dff007c0c */ /* 0x000ff6000bf45320 */
[----:B------:R-:W-:Y:S02]  /*b1b0*/  @!UPT UIADD3 URZ, UPT, UPT, URZ, URZ, URZ ;  /* 0x000000fffffff290 */ /* 0x000fe4000fffe0ff */
[----:B------:R-:W5:Y:S01]  /*b1c0*/  @!P2 LDC R2, c[0x0][0x3c0] ;  /* 0x0000f000ff02ab82 */ /* 0x000f620000000800 */
[----:B------:R-:W-:Y:S07]  /*b1d0*/  @!P2 IMAD.MOV.U32 R3, RZ, RZ, RZ ;  /* 0x000000ffff03a224 */ /* 0x000fee00078e00ff */
[----:B------:R-:W4:Y:S01]  /*b1e0*/  @!P2 LDC R0, c[0x0][0x3b8] ;  /* 0x0000ee00ff00ab82 */ /* 0x000f220000000800 */
[----:B------:R-:W-:Y:S01]  /*b1f0*/  @!P2 IADD3 R3, P0, PT, RZ, -R3, RZ ;  /* 0x80000003ff03a210 */ /* 0x000fe20007f1e0ff */
[----:B----4-:R-:W-:Y:S02]  /*b200*/  @!P2 IMAD.SHL.U32 R0, R0, 0x40, RZ ;  /* 0x000000400000a824 */ /* 0x010fe400078e00ff */
[----:B-----5:R-:W-:Y:S02]  /*b210*/  @!P2 IMAD.SHL.U32 R2, R2, 0x40, RZ ;  /* 0x000000400202a824 */ /* 0x020fe400078e00ff */
[----:B------:R-:W-:Y:S02]  /*b220*/  @!P2 IMAD.X R0, RZ, RZ, ~R0, P0 ;  /* 0x000000ffff00a224 */ /* 0x000fe400000e0e00 */
[----:B------:R-:W-:Y:S05]  /*b230*/  @!P2 IMAD.X R2, RZ, RZ, ~R2, P0 ;  /* 0x000000ffff02a224 */ /* 0x000fea00000e0e02 */
[C---:B--23--:R-:W-:Y:S02]  /*b240*/  @!P2 SHF.R.S64 R5, R3.reuse, 0x1f, R2 ;  /* 0x0000001f0305a819 */ /* 0x04cfe40000001002 */
[----:B------:R-:W-:Y:S02]  /*b250*/  @!P2 SHF.R.S64 R3, R3, 0x1f, R0 ;  /* 0x0000001f0303a819 */ /* 0x000fe40000001000 */
[----:B------:R-:W-:Y:S02]  /*b260*/  @!P2 IADD3 R76, P1, PT, R5, R76, RZ ;  /* 0x0000004c054ca210 */ /* 0x000fe40007f3e0ff */
[----:B------:R-:W-:Y:S02]  /*b270*/  @!P2 IADD3 R78, P0, PT, R3, R78, RZ ;  /* 0x0000004e034ea210 */ /* 0x000fe40007f1e0ff */
[----:B------:R-:W-:Y:S02]  /*b280*/  @!P2 LEA.HI.X.SX32 R77, R2, R77, 0x1, P1 ;  /* 0x0000004d024da211 */ /* 0x000fe400008f0eff */
[----:B------:R-:W-:Y:S01]  /*b290*/  @!P2 LEA.HI.X.SX32 R79, R0, R79, 0x1, P0 ;  /* 0x0000004f004fa211 */ /* 0x000fe200000f0eff */
[----:B------:R-:W-:Y:S08]  /*b2a0*/  @!P2 BRA `(.L_x_3520) ;  /* 0x000000040020a947 */ /* 0x000ff00003800000 */
[----:B------:R-:W-:Y:S11]  /*b2b0*/  ISETP.GT.AND P0, PT, R94, R75, PT ;  /* 0x0000004b5e00720c */ /* 0x000ff60003f04270 */
[----:B------:R-:W-:Y:S02]  /*b2c0*/  @!UPT UIADD3 URZ, UPT, UPT, URZ, URZ, URZ ;  /* 0x000000fffffff290 */ /* 0x000fe4000fffe0ff */
[----:B------:R-:W-:Y:S05]  /*b2d0*/  @!P0 BRA `(.L_x_3520) ;  /* 0x0000000400148947 */ /* 0x000fea0003800000 */
[----:B------:R-:W2:Y:S01]  /*b2e0*/  LDC R3, c[0x0][0x4f0] ;  /* 0x00013c00ff037b82 */ /* 0x000ea20000000800 */
[----:B------:R-:W-:Y:S02]  /*b2f0*/  MOV R8, RZ ;  /* 0x000000ff00087202 */ /* 0x000fe40000000f00 */
[----:B------:R-:W-:Y:S02]  /*b300*/  IABS R4, R102 ;  /* 0x0000006600047213 */ /* 0x000fe40000000000 */
[----:B--2---:R-:W-:Y:S04]  /*b310*/  IABS R0, R3 ;  /* 0x0000000300007213 */ /* 0x004fe80000000000 */
[----:B------:R-:W2:Y:S10]  /*b320*/  I2F.RP R7, R0 ;  /* 0x0000000000077306 */ /* 0x000eb40000209400 */
[----:B--2---:R-:W2:Y:S02]  /*b330*/  MUFU.RCP R2, R7 ;  /* 0x0000000700027308 */ /* 0x004ea40000001000 */
[----:B--2---:R-:W-:Y:S08]  /*b340*/  VIADD R6, R2, 0xffffffe ;  /* 0x0ffffffe02067836 */ /* 0x004ff00000000000 */
[----:B------:R-:W2:Y:S02]  /*b350*/  F2I.FTZ.U32.TRUNC.NTZ R9, R6 ;  /* 0x0000000600097305 */ /* 0x000ea4000021f000 */
[--C-:B--2---:R-:W-:Y:S04]  /*b360*/  IMAD.MOV R2, RZ, RZ, -R9.reuse ;  /* 0x000000ffff027224 */ /* 0x104fe800078e0a09 */
        /* <DEDUP_REMOVED lines=60> */
.L_x_3520:
[----:B------:R-:W-:Y:S02]  /*b730*/  ISETP.GT.AND P0, PT, R94, R75, PT ;  /* 0x0000004b5e00720c */ /* 0x000fe40003f04270 */
[----:B------:R-:W-:Y:S02]  /*b740*/  IADD3 R80, P2, PT, R80, R87, RZ ;  /* 0x0000005750507210 */ /* 0x000fe40007f5e0ff */
[----:B------:R-:W-:Y:S03]  /*b750*/  IADD3 R22, P1, PT, R22, R91, RZ ;  /* 0x0000005b16167210 */ /* 0x000fe60007f3e0ff */
[----:B------:R-:W-:Y:S02]  /*b760*/  IMAD.X R81, R81, 0x1, R86, P2 ;  /* 0x0000000151517824 */ /* 0x000fe400010e0656 */
[----:B------:R-:W-:Y:S04]  /*b770*/  IMAD.X R23, R23, 0x1, R89, P1 ;  /* 0x0000000117177824 */ /* 0x000fe800008e0659 */
[----:B------:R-:W-:Y:S05]  /*b780*/  @P0 BRA `(.L_x_3521) ;  /* 0xffffff6800d80947 */ /* 0x000fea000383ffff */
.L_x_3499:
[----:B------:R-:W2:Y:S01]  /*b790*/  LDC R23, c[0x0][0x450] ;  /* 0x00011400ff177b82 */ /* 0x000ea20000000800 */
[----:B------:R-:W-:Y:S01]  /*b7a0*/  LOP3.LUT R0, R74, 0x1f8, RZ, 0xc0, !PT ;  /* 0x000001f84a007812 */ /* 0x000fe200078ec0ff */
[----:B------:R-:W-:Y:S01]  /*b7b0*/  UMOV UR7, 0x400 ;  /* 0x0000040000077882 */ /* 0x000fe20000000000 */
[----:B------:R-:W-:Y:S02]  /*b7c0*/  BSSY.RECONVERGENT B2, `(.L_x_3522) ;  /* 0x00008b2000027945 */ /* 0x000fe40003800200 */
[----:B-----5:R-:W-:-:S03]  /*b7d0*/  LOP3.LUT R5, R0, 0x38, R63, 0x78, !PT ;  /* 0x0000003800057812 */ /* 0x020fc600078e783f */
[----:B------:R-:W3:Y:S01]  /*b7e0*/  S2UR UR6, SR_CgaCtaId ;  /* 0x00000000000679c3 */ /* 0x000ee20000008800 */
[----:B------:R-:W-:-:S07]  /*b7f0*/  LOP3.LUT R74, R5, 0x1e00, R74, 0xf8, !PT ;  /* 0x00001e00054a7812 */ /* 0x000fce00078ef84a */
[----:B------:R-:W4:Y:S08]  /*b800*/  LDC.64 R2, c[0x0][0x3b0] ;  /* 0x0000ec00ff027b82 */ /* 0x000f300000000a00 */
[----:B------:R-:W-:Y:S01]  /*b810*/  BAR.SYNC.DEFER_BLOCKING 0x0 ;  /* 0x0000000000007b1d */ /* 0x000fe20000010000 */
[----:B--2---:R-:W-:Y:S01]  /*b820*/  ISETP.NE.AND P0, PT, R23, RZ, PT ;  /* 0x000000ff1700720c */ /* 0x004fe20003f05270 */
[----:B---3--:R-:W-:-:S06]  /*b830*/  ULEA UR6, UR6, UR7, 0x18 ;  /* 0x0000000706067291 */ /* 0x008fcc000f8ec0ff */
[----:B------:R-:W-:Y:S02]  /*b840*/  LEA R239, R74, UR6, 0x1 ;  /* 0x000000064aef7c11 */ /* 0x000fe4000f8e08ff */
[C---:B----4-:R-:W-:Y:S01]  /*b850*/  SHF.L.U64.HI R40, R2.reuse, 0x4, R3 ;  /* 0x0000000402287819 */ /* 0x050fe20000010203 */
[----:B------:R-:W-:-:S03]  /*b860*/  IMAD.SHL.U32 R43, R2, 0x10, RZ ;  /* 0x00000010022b7824 */ /* 0x000fc600078e00ff */
[----:B------:R-:W-:Y:S05]  /*b870*/  @P0 BRA `(.L_x_3523) ;  /* 0x0000000000c00947 */ /* 0x000fea0003800000 */
[----:B------:R-:W2:Y:S01]  /*b880*/  LDCU.64 UR8, c[0x0][0x380] ;  /* 0x00007000ff0877ac */ /* 0x000ea20008000a00 */
[----:B------:R-:W-:Y:S01]  /*b890*/  IMAD.IADD R5, R229, 0x1, -R70 ;  /* 0x00000001e5057824 */ /* 0x000fe200078e0a46 */
[----:B------:R-:W-:Y:S01]  /*b8a0*/  BSSY.RECONVERGENT B0, `(.L_x_3524) ;  /* 0x0000021000007945 */ /* 0x000fe20003800200 */
[C---:B------:R-:W-:Y:S02]  /*b8b0*/  VIADD R22, R106.reuse, 0x10 ;  /* 0x000000106a167836 */ /* 0x040fe40000000000 */
[C---:B------:R-:W-:Y:S01]  /*b8c0*/  VIADD R42, R106.reuse, 0x20 ;  /* 0x000000206a2a7836 */ /* 0x040fe20000000000 */
[-C--:B------:R-:W-:Y:S02]  /*b8d0*/  ISETP.GE.AND P2, PT, R106, R5.reuse, PT ;  /* 0x000000056a00720c */ /* 0x080fe40003f46270 */
[----:B------:R-:W-:Y:S02]  /*b8e0*/  ISETP.GE.AND P1, PT, R22, R5, PT ;  /* 0x000000051600720c */ /* 0x000fe40003f26270 */
[----:B--2---:R-:W-:-:S04]  /*b8f0*/  LEA R6, P0, R104, UR8, 0x1 ;  /* 0x0000000868067c11 */ /* 0x004fc8000f8008ff */
[----:B------:R-:W-:-:S07]  /*b900*/  LEA.HI.X R7, R104, UR9, R67, 0x1, P0 ;  /* 0x0000000968077c11 */ /* 0x000fce00080f0c43 */
[C---:B------:R-:W-:Y:S01]  /*b910*/  @!P1 LEA R8, P0, R43.reuse, R6, 0x1 ;  /* 0x000000062b089211 */ /* 0x040fe200078008ff */
[----:B------:R-:W-:Y:S01]  /*b920*/  @!PT LDS RZ, [RZ] ;  /* 0x00000000fffff984 */ /* 0x000fe20000000800 */
[----:B------:R-:W-:Y:S01]  /*b930*/  @!PT LDS RZ, [RZ] ;  /* 0x00000000fffff984 */ /* 0x000fe20000000800 */
[----:B------:R-:W-:Y:S01]  /*b940*/  @!PT LDS RZ, [RZ] ;  /* 0x00000000fffff984 */ /* 0x000fe20000000800 */
[----:B------:R2:W-:Y:S03]  /*b950*/  @!P2 LDGSTS.E.BYPASS.LTC128B.128 [R239], desc[UR4][R6.64] ;  /* 0x0000000006efafae */ /* 0x0005e6000b981a04 */
[----:B------:R-:W-:Y:S01]  /*b960*/  @!P1 LEA.HI.X R9, R43, R7, R40, 0x1, P0 ;  /* 0x000000072b099211 */ /* 0x000fe200000f0c28 */
[----:B------:R-:W-:Y:S01]  /*b970*/  VIADD R40, R106, 0x30 ;  /* 0x000000306a287836 */ /* 0x000fe20000000000 */
[-C--:B------:R-:W-:Y:S01]  /*b980*/  ISETP.GE.AND P0, PT, R42, R5.reuse, PT ;  /* 0x000000052a00720c */ /* 0x080fe20003f06270 */
[----:B------:R2:W-:Y:S04]  /*b990*/  @!P2 LDGSTS.E.BYPASS.LTC128B.128 [R239+0x2000], desc[UR4][R6.64+0x80] ;  /* 0x0200008006efafae */ /* 0x0005e8000b981a04 */
[----:B------:R2:W-:Y:S04]  /*b9a0*/  @!P2 LDGSTS.E.BYPASS.LTC128B.128 [R239+0x4000], desc[UR4][R6.64+0x100] ;  /* 0x0400010006efafae */ /* 0x0005e8000b981a04 */
[----:B------:R2:W-:Y:S04]  /*b9b0*/  @!P2 LDGSTS.E.BYPASS.LTC128B.128 [R239+0x6000], desc[UR4][R6.64+0x180] ;  /* 0x0600018006efafae */ /* 0x0005e8000b981a04 */
[----:B------:R2:W-:Y:S04]  /*b9c0*/  @!P1 LDGSTS.E.BYPASS.LTC128B.128 [R239+0x800], desc[UR4][R8.64] ;  /* 0x0080000008ef9fae */ /* 0x0005e8000b981a04 */
[----:B------:R2:W-:Y:S04]  /*b9d0*/  @!P1 LDGSTS.E.BYPASS.LTC128B.128 [R239+0x2800], desc[UR4][R8.64+0x80] ;  /* 0x0280008008ef9fae */ /* 0x0005e8000b981a04 */
[----:B------:R2:W-:Y:S04]  /*b9e0*/  @!P1 LDGSTS.E.BYPASS.LTC128B.128 [R239+0x4800], desc[UR4][R8.64+0x100] ;  /* 0x0480010008ef9fae */ /* 0x0005e8000b981a04 */
[----:B------:R2:W-:Y:S01]  /*b9f0*/  @!P1 LDGSTS.E.BYPASS.LTC128B.128 [R239+0x6800], desc[UR4][R8.64+0x180] ;  /* 0x0680018008ef9fae */ /* 0x0005e2000b981a04 */
[----:B------:R-:W-:Y:S01]  /*ba00*/  ISETP.GE.AND P1, PT, R40, R5, PT ;  /* 0x000000052800720c */ /* 0x000fe20003f26270 */
[----:B------:R-:W-:-:S12]  /*ba10*/  @P0 BRA `(.L_x_3525) ;  /* 0x0000000000240947 */ /* 0x000fd80003800000 */
[----:B------:R-:W-:-:S04]  /*ba20*/  LEA R4, P0, R2, R6, 0x6 ;  /* 0x0000000602047211 */ /* 0x000fc800078030ff */
[----:B------:R-:W-:-:S05]  /*ba30*/  LEA.HI.X R5, R2, R7, R3, 0x6, P0 ;  /* 0x0000000702057211 */ /* 0x000fca00000f3403 */
[----:B------:R-:W-:Y:S01]  /*ba40*/  @!PT LDS RZ, [RZ] ;  /* 0x00000000fffff984 */ /* 0x000fe20000000800 */
[----:B------:R-:W-:Y:S01]  /*ba50*/  @!PT LDS RZ, [RZ] ;  /* 0x00000000fffff984 */ /* 0x000fe20000000800 */
[----:B------:R-:W-:Y:S01]  /*ba60*/  @!PT LDS RZ, [RZ] ;  /* 0x00000000fffff984 */ /* 0x000fe20000000800 */
[----:B------:R3:W-:Y:S04]  /*ba70*/  LDGSTS.E.BYPASS.LTC128B.128 [R239+0x1000], desc[UR4][R4.64] ;  /* 0x0100000004ef7fae */ /* 0x0007e8000b981a04 */
[----:B------:R3:W-:Y:S04]  /*ba80*/  LDGSTS.E.BYPASS.LTC128B.128 [R239+0x3000], desc[UR4][R4.64+0x80] ;  /* 0x0300008004ef7fae */ /* 0x0007e8000b981a04 */
[----:B------:R3:W-:Y:S04]  /*ba90*/  LDGSTS.E.BYPASS.LTC128B.128 [R239+0x5000], desc[UR4][R4.64+0x100] ;  /* 0x0500010004ef7fae */ /* 0x0007e8000b981a04 */
[----:B------:R3:W-:Y:S02]  /*baa0*/  LDGSTS.E.BYPASS.LTC128B.128 [R239+0x7000], desc[UR4][R4.64+0x180] ;  /* 0x0700018004ef7fae */ /* 0x0007e4000b981a04 */
.L_x_3525:
[----:B------:R-:W-:Y:S05]  /*bab0*/  BSYNC.RECONVERGENT B0 ;  /* 0x0000000000007941 */ /* 0x000fea0003800200 */
.L_x_3524:
[----:B------:R-:W-:Y:S05]  /*bac0*/  @P1 BRA `(.L_x_3526) ;  /* 0x0000008800041947 */ /* 0x000fea0003800000 */
[----:B------:R-:W-:Y:S02]  /*bad0*/  IMAD R3, R3, 0x60, RZ ;  /* 0x0000006003037824 */ /* 0x000fe400078e02ff */
[----:B--2---:R-:W-:-:S05]  /*bae0*/  IMAD.WIDE.U32 R6, R2, 0x60, R6 ;  /* 0x0000006002067825 */ /* 0x004fca00078e0006 */
[----:B------:R-:W-:-:S05]  /*baf0*/  IADD3 R7, PT, PT, R7, R3, RZ ;  /* 0x0000000307077210 */ /* 0x000fca0007ffe0ff */
[----:B------:R-:W-:Y:S01]  /*bb00*/  @!PT LDS RZ, [RZ] ;  /* 0x00000000fffff984 */ /* 0x000fe20000000800 */
[----:B------:R-:W-:Y:S01]  /*bb10*/  @!PT LDS RZ, [RZ] ;  /* 0x00000000fffff984 */ /* 0x000fe20000000800 */
[----:B------:R-:W-:Y:S01]  /*bb20*/  @!PT LDS RZ, [RZ] ;  /* 0x00000000fffff984 */ /* 0x000fe20000000800 */
[----:B------:R4:W-:Y:S04]  /*bb30*/  LDGSTS.E.BYPASS.LTC128B.128 [R239+0x1800], desc[UR4][R6.64] ;  /* 0x0180000006ef7fae */ /* 0x0009e8000b981a04 */
[----:B------:R4:W-:Y:S04]  /*bb40*/  LDGSTS.E.BYPASS.LTC128B.128 [R239+0x3800], desc[UR4][R6.64+0x80] ;  /* 0x0380008006ef7fae */ /* 0x0009e8000b981a04 */
[----:B------:R4:W-:Y:S04]  /*bb50*/  LDGSTS.E.BYPASS.LTC128B.128 [R239+0x5800], desc[UR4][R6.64+0x100] ;  /* 0x0580010006ef7fae */ /* 0x0009e8000b981a04 */
[----:B------:R4:W-:Y:S01]  /*bb60*/  LDGSTS.E.BYPASS.LTC128B.128 [R239+0x7800], desc[UR4][R6.64+0x180] ;  /* 0x0780018006ef7fae */ /* 0x0009e2000b981a04 */
[----:B------:R-:W-:Y:S05]  /*bb70*/  BRA `(.L_x_3526) ;  /* 0x0000008400d87947 */ /* 0x000fea0003800000 */
.L_x_3523:
[----:B------:R-:W2:Y:S01]  /*bb80*/  LDCU.64 UR8, c[0x0][0x470] ;  /* 0x00008e00ff0877ac */ /* 0x000ea20008000a00 */
[----:B------:R-:W-:Y:S01]  /*bb90*/  IMAD.MOV.U32 R5, RZ, RZ, RZ ;  /* 0x000000ffff057224 */ /* 0x000fe200078e00ff */
[----:B--2---:R-:W-:-:S04]  /*bba0*/  ISETP.NE.U32.AND P0, PT, RZ, UR8, PT ;  /* 0x00000008ff007c0c */ /* 0x004fc8000bf05070 */
[----:B------:R-:W-:Y:S01]  /*bbb0*/  ISETP.NE.AND.EX P0, PT, RZ, UR9, PT, P0 ;  /* 0x00000009ff007c0c */ /* 0x000fe2000bf05300 */
[----:B------:R-:W2:Y:S01]  /*bbc0*/  LDCU.U8 UR7, c[0x0][0x533] ;  /* 0x0000a660ff0777ac */ /* 0x000ea20008000000 */
[----:B------:R-:W1:Y:S11]  /*bbd0*/  LDCU.64 UR8, c[0x0][0x380] ;  /* 0x00007000ff0877ac */ /* 0x000e760008000a00 */
[----:B------:R-:W3:Y:S01]  /*bbe0*/  @P0 LDG.E R5, desc[UR4][R108.64] ;  /* 0x000000046c050981 */ /* 0x000ee2000c1e1900 */
[----:B------:R-:W-:-:S05]  /*bbf0*/  IMAD.SHL.U32 R0, R63, 0x4, RZ ;  /* 0x000000043f007824 */ /* 0x000fca00078e00ff */
[----:B------:R-:W-:Y:S01]  /*bc00*/  LOP3.LUT R0, R0, 0x1c, RZ, 0xc0, !PT ;  /* 0x0000001c00007812 */ /* 0x000fe200078ec0ff */
[----:B--2---:R-:W-:Y:S01]  /*bc10*/  UISETP.NE.AND UP0, UPT, UR7, URZ, UPT ;  /* 0x000000ff0700728c */ /* 0x004fe2000bf05270 */
[----:B-1----:R-:W-:-:S04]  /*bc20*/  LEA R44, P0, R104, UR8, 0x1 ;  /* 0x00000008682c7c11 */ /* 0x002fc8000f8008ff */
[----:B------:R-:W-:Y:S01]  /*bc30*/  LEA.HI.X R45, R104, UR9, R67, 0x1, P0 ;  /* 0x00000009682d7c11 */ /* 0x000fe200080f0c43 */
[----:B---3--:R-:W-:-:S04]  /*bc40*/  IMAD.IADD R4, R68, 0x1, R5 ;  /* 0x0000000144047824 */ /* 0x008fc800078e0205 */
[----:B------:R-:W-:-:S05]  /*bc50*/  IMAD R4, R69, R4, RZ ;  /* 0x0000000445047224 */ /* 0x000fca00078e02ff */
[----:B------:R-:W-:-:S04]  /*bc60*/  IADD3 R5, P2, PT, R0, R4, RZ ;  /* 0x0000000400057210 */ /* 0x000fc80007f5e0ff */
[----:B------:R-:W-:Y:S02]  /*bc70*/  IADD3 R0, P1, PT, R0, R5, RZ ;  /* 0x0000000500007210 */ /* 0x000fe40007f3e0ff */
[----:B------:R-:W-:-:S05]  /*bc80*/  LEA.HI.X.SX32 R4, R4, RZ, 0x1, P2 ;  /* 0x000000ff04047211 */ /* 0x000fca00010f0eff */
[----:B------:R-:W-:Y:S01]  /*bc90*/  IMAD.X R36, RZ, RZ, R4, P1 ;  /* 0x000000ffff247224 */ /* 0x000fe200008e0604 */
[----:B------:R-:W-:Y:S06]  /*bca0*/  BRA.U !UP0, `(.L_x_3527) ;  /* 0x0000002d08d47547 */ /* 0x000fec000b800000 */
[----:B------:R-:W1:Y:S01]  /*bcb0*/  LDCU.64 UR10, c[0x0][0x4c8] ;  /* 0x00009900ff0a77ac */ /* 0x000e620008000a00 */
[----:B------:R-:W-:Y:S01]  /*bcc0*/  IMAD.IADD R17, R229, 0x1, -R70 ;  /* 0x00000001e5117824 */ /* 0x000fe200078e0a46 */
[C---:B------:R-:W-:Y:S01]  /*bcd0*/  SHF.L.U64.HI R4, R5.reuse, 0x1, R4 ;  /* 0x0000000105047819 */ /* 0x040fe20000010204 */
[----:B------:R-:W-:Y:S01]  /*bce0*/  IMAD.SHL.U32 R18, R5, 0x2, RZ ;  /* 0x0000000205127824 */ /* 0x000fe200078e00ff */
[----:B------:R-:W2:Y:S01]  /*bcf0*/  LDCU.64 UR8, c[0x0][0x4d0] ;  /* 0x00009a00ff0877ac */ /* 0x000ea20008000a00 */
[----:B------:R-:W-:Y:S01]  /*bd00*/  BSSY.RECONVERGENT B1, `(.L_x_3528) ;  /* 0x00000ba000017945 */ /* 0x000fe20003800200 */
[----:B------:R-:W-:Y:S02]  /*bd10*/  ISETP.GE.AND P2, PT, R106, R17, PT ;  /* 0x000000116a00720c */ /* 0x000fe40003f46270 */
[C---:B-1----:R-:W-:Y:S02]  /*bd20*/  IADD3 R24, P1, PT, R18.reuse, UR10, RZ ;  /* 0x0000000a12187c10 */ /* 0x042fe4000ff3e0ff */
[----:B--2---:R-:W-:-:S02]  /*bd30*/  IADD3 R18, P0, PT, R18, UR8, RZ ;  /* 0x0000000812127c10 */ /* 0x004fc4000ff1e0ff */
[C---:B------:R-:W-:Y:S02]  /*bd40*/  IADD3.X R25, PT, PT, R4.reuse, UR11, RZ, P1, !PT ;  /* 0x0000000b04197c10 */ /* 0x040fe40008ffe4ff */
[----:B------:R-:W-:-:S05]  /*bd50*/  IADD3.X R19, PT, PT, R4, UR9, RZ, P0, !PT ;  /* 0x0000000904137c10 */ /* 0x000fca00087fe4ff */
[----:B------:R-:W-:Y:S05]  /*bd60*/  @P2 BRA `(.L_x_3529) ;  /* 0x0000000800cc2947 */ /* 0x000fea0003800000 */
[----:B------:R1:W5:Y:S04]  /*bd70*/  LDG.E.128 R28, desc[UR4][R44.64+0x80] ;  /* 0x000080042c1c7981 */ /* 0x000368000c1e1d00 */
[----:B------:R1:W5:Y:S04]  /*bd80*/  LDG.E.128 R12, desc[UR4][R44.64+0x100] ;  /* 0x000100042c0c7981 */ /* 0x000368000c1e1d00 */
[----:B------:R1:W5:Y:S04]  /*bd90*/  LDG.E.128 R8, desc[UR4][R44.64+0x180] ;  /* 0x000180042c087981 */ /* 0x000368000c1e1d00 */
        /* <DEDUP_REMOVED lines=26> */
[----:B------:R-:W-:Y:S01]  /*bf40*/  SHF.L.U32 R33, R4, 0x10, RZ ;  /* 0x0000001004217819 */ /* 0x000fe200000006ff */
[-C--:B------:R-:W-:Y:S01]  /*bf50*/  FMUL.FTZ R16, R37, R32.reuse ;  /* 0x0000002025107220 */ /* 0x080fe20000410000 */
[C---:B------:R-:W-:Y:S01]  /*bf60*/  FMUL.FTZ R47, R41.reuse, R5 ;  /* 0x00000005292f7220 */ /* 0x040fe20000410000 */
[----:B------:R-:W-:Y:S01]  /*bf70*/  FMUL.FTZ R4, R41, R7 ;  /* 0x0000000729047220 */ /* 0x000fe20000410000 */
[C---:B------:R-:W-:Y:S01]  /*bf80*/  FFMA.FTZ R34, R39.reuse, R32, -R34 ;  /* 0x0000002027227223 */ /* 0x040fe20000010822 */
[C---:B------:R-:W-:Y:S01]  /*bf90*/  FMUL.FTZ R37, R38.reuse, R33 ;  /* 0x0000002126257220 */ /* 0x040fe20000410000 */
[----:B------:R-:W-:Y:S01]  /*bfa0*/  FMUL.FTZ R38, R38, R35 ;  /* 0x0000002326267220 */ /* 0x000fe20000410000 */
[----:B------:R-:W-:Y:S01]  /*bfb0*/  FFMA.FTZ R39, R39, R26, R16 ;  /* 0x0000001a27277223 */ /* 0x000fe20000010010 */
        /* <DEDUP_REMOVED lines=8> */
.L_x_3531:
[----:B------:R-:W-:Y:S05]  /*c040*/  BSYNC.RECONVERGENT B0 ;  /* 0x0000000000007941 */ /* 0x000fea0003800200 */
.L_x_3530:
[----:B-----5:R2:W-:Y:S01]  /*c050*/  STS.128 [R239], R32 ;  /* 0x00000020ef007388 */ /* 0x0205e20000000c00 */
[----:B------:R-:W-:Y:S01]  /*c060*/  LOP3.LUT R0, R20, 0x40, RZ, 0xfc, !PT ;  /* 0x0000004014007812 */ /* 0x000fe200078efcff */
[----:B------:R-:W-:Y:S03]  /*c070*/  BSSY.RECONVERGENT B0, `(.L_x_3532) ;  /* 0x0000029000007945 */ /* 0x000fe60003800200 */
[----:B------:R-:W-:-:S13]  /*c080*/  ISETP.GE.AND P0, PT, R0, R23, PT ;  /* 0x000000170000720c */ /* 0x000fda0003f06270 */
[----:B------:R-:W-:Y:S05]  /*c090*/  @P0 BRA `(.L_x_3533) ;  /* 0x0000000000980947 */ /* 0x000fea0003800000 */
[----:B------:R-:W3:Y:S04]  /*c0a0*/  LDG.E.64 R4, desc[UR4][R18.64+0x40] ;  /* 0x0000400412047981 */ /* 0x000ee8000c1e1b00 */
[----:B------:R-:W4:Y:S01]  /*c0b0*/  LDG.E.64 R6, desc[UR4][R24.64+0x40] ;  /* 0x0000400418067981 */ /* 0x000f22000c1e1b00 */
[C---:B------:R-:W-:Y:S01]  /*c0c0*/  SHF.L.U32 R16, R29.reuse, 0x10, RZ ;  /* 0x000000101d107819 */ /* 0x040fe200000006ff */
[----:B--2---:R-:W-:Y:S01]  /*c0d0*/  IMAD.U32 R32, R30, 0x10000, RZ ;  /* 0x000100001e207824 */ /* 0x004fe200078e00ff */
[----:B------:R-:W-:Y:S02]  /*c0e0*/  LOP3.LUT R0, R29, 0xffff0000, RZ, 0xc0, !PT ;  /* 0xffff00001d007812 */ /* 0x000fe400078ec0ff */
[C---:B------:R-:W-:Y:S02]  /*c0f0*/  SHF.L.U32 R35, R31.reuse, 0x10, RZ ;  /* 0x000000101f237819 */ /* 0x040fe400000006ff */
[----:B------:R-:W-:-:S02]  /*c100*/  LOP3.LUT R33, R31, 0xffff0000, RZ, 0xc0, !PT ;  /* 0xffff00001f217812 */ /* 0x000fc400078ec0ff */
[C---:B------:R-:W-:Y:S02]  /*c110*/  SHF.L.U32 R22, R28.reuse, 0x10, RZ ;  /* 0x000000101c167819 */ /* 0x040fe400000006ff */
[----:B------:R-:W-:Y:S02]  /*c120*/  LOP3.LUT R34, R28, 0xffff0000, RZ, 0xc0, !PT ;  /* 0xffff00001c227812 */ /* 0x000fe400078ec0ff */
[----:B------:R-:W-:Y:S02]  /*c130*/  LOP3.LUT R36, R30, 0xffff0000, RZ, 0xc0, !PT ;  /* 0xffff00001e247812 */ /* 0x000fe400078ec0ff */
[----:B---3--:R-:W-:Y:S02]  /*c140*/  LOP3.LUT R29, R4, 0xffff0000, RZ, 0xc0, !PT ;  /* 0xffff0000041d7812 */ /* 0x008fe400078ec0ff */
        /* <DEDUP_REMOVED lines=27> */
.L_x_3533:
[----:B------:R-:W-:Y:S05]  /*c300*/  BSYNC.RECONVERGENT B0 ;  /* 0x0000000000007941 */ /* 0x000fea0003800200 */
.L_x_3532:
[----:B------:R3:W-:Y:S01]  /*c310*/  STS.128 [R239+0x2000], R28 ;  /* 0x0020001cef007388 */ /* 0x0007e20000000c00 */
[----:B------:R-:W-:Y:S01]  /*c320*/  LOP3.LUT R0, R20, 0x80, RZ, 0xfc, !PT ;  /* 0x0000008014007812 */ /* 0x000fe200078efcff */
[----:B------:R-:W-:Y:S03]  /*c330*/  BSSY.RECONVERGENT B0, `(.L_x_3534) ;  /* 0x0000029000007945 */ /* 0x000fe60003800200 */
[----:B------:R-:W-:-:S13]  /*c340*/  ISETP.GE.AND P0, PT, R0, R23, PT ;  /* 0x000000170000720c */ /* 0x000fda0003f06270 */
[----:B------:R-:W-:Y:S05]  /*c350*/  @P0 BRA `(.L_x_3535) ;  /* 0x0000000000980947 */ /* 0x000fea0003800000 */
[----:B------:R-:W4:Y:S04]  /*c360*/  LDG.E.64 R4, desc[UR4][R18.64+0x80] ;  /* 0x0000800412047981 */ /* 0x000f28000c1e1b00 */
[----:B------:R-:W5:Y:S01]  /*c370*/  LDG.E.64 R6, desc[UR4][R24.64+0x80] ;  /* 0x0000800418067981 */ /* 0x000f62000c1e1b00 */
[C---:B------:R-:W-:Y:S01]  /*c380*/  LOP3.LUT R0, R13.reuse, 0xffff0000, RZ, 0xc0, !PT ;  /* 0xffff00000d007812 */ /* 0x040fe200078ec0ff */
[----:B------:R-:W-:Y:S01]  /*c390*/  IMAD.U32 R26, R14, 0x10000, RZ ;  /* 0x000100000e1a7824 */ /* 0x000fe200078e00ff */
[----:B------:R-:W-:Y:S02]  /*c3a0*/  SHF.L.U32 R16, R13, 0x10, RZ ;  /* 0x000000100d107819 */ /* 0x000fe400000006ff */
[C---:B------:R-:W-:Y:S02]  /*c3b0*/  SHF.L.U32 R13, R12.reuse, 0x10, RZ ;  /* 0x000000100c0d7819 */ /* 0x040fe400000006ff */
[----:B---3--:R-:W-:-:S02]  /*c3c0*/  LOP3.LUT R28, R12, 0xffff0000, RZ, 0xc0, !PT ;  /* 0xffff00000c1c7812 */ /* 0x008fc400078ec0ff */
[C---:B--2---:R-:W-:Y:S02]  /*c3d0*/  SHF.L.U32 R33, R15.reuse, 0x10, RZ ;  /* 0x000000100f217819 */ /* 0x044fe400000006ff */
[----:B------:R-:W-:Y:S02]  /*c3e0*/  LOP3.LUT R31, R15, 0xffff0000, RZ, 0xc0, !PT ;  /* 0xffff00000f1f7812 */ /* 0x000fe400078ec0ff */
[----:B------:R-:W-:Y:S02]  /*c3f0*/  LOP3.LUT R30, R14, 0xffff0000, RZ, 0xc0, !PT ;  /* 0xffff00000e1e7812 */ /* 0x000fe400078ec0ff */
[----:B----4-:R-:W-:Y:S02]  /*c400*/  LOP3.LUT R27, R4, 0xffff0000, RZ, 0xc0, !PT ;  /* 0xffff0000041b7812 */ /* 0x010fe400078ec0ff */
[----:B------:R-:W-:Y:S02]  /*c410*/  LOP3.LUT R12, R5, 0xffff0000, RZ, 0xc0, !PT ;  /* 0xffff0000050c7812 */ /* 0x000fe400078ec0ff */
[----:B-----5:R-:W-:Y:S01]  /*c420*/  LOP3.LUT R29, R6, 0xffff0000, RZ, 0xc0, !PT ;  /* 0xffff0000061d7812 */ /* 0x020fe200078ec0ff */
        /* <DEDUP_REMOVED lines=25> */
.L_x_3535:
[----:B------:R-:W-:Y:S05]  /*c5c0*/  BSYNC.RECONVERGENT B0 ;  /* 0x0000000000007941 */ /* 0x000fea0003800200 */
.L_x_3534:
[----:B------:R4:W-:Y:S01]  /*c5d0*/  STS.128 [R239+0x4000], R12 ;  /* 0x0040000cef007388 */ /* 0x0009e20000000c00 */
[----:B------:R-:W-:Y:S01]  /*c5e0*/  LOP3.LUT R0, R20, 0xc0, RZ, 0xfc, !PT ;  /* 0x000000c014007812 */ /* 0x000fe200078efcff */
[----:B------:R-:W-:Y:S03]  /*c5f0*/  BSSY.RECONVERGENT B0, `(.L_x_3536) ;  /* 0x0000029000007945 */ /* 0x000fe60003800200 */
[----:B------:R-:W-:-:S13]  /*c600*/  ISETP.GE.AND P0, PT, R0, R23, PT ;  /* 0x000000170000720c */ /* 0x000fda0003f06270 */
[----:B------:R-:W-:Y:S05]  /*c610*/  @P0 BRA `(.L_x_3537) ;  /* 0x0000000000980947 */ /* 0x000fea0003800000 */
[----:B------:R-:W5:Y:S04]  /*c620*/  LDG.E.64 R4, desc[UR4][R18.64+0xc0] ;  /* 0x0000c00412047981 */ /* 0x000f68000c1e1b00 */
[----:B------:R-:W2:Y:S01]  /*c630*/  LDG.E.64 R6, desc[UR4][R24.64+0xc0] ;  /* 0x0000c00418067981 */ /* 0x000ea2000c1e1b00 */
[C---:B------:R-:W-:Y:S01]  /*c640*/  LOP3.LUT R0, R9.reuse, 0xffff0000, RZ, 0xc0, !PT ;  /* 0xffff000009007812 */ /* 0x040fe200078ec0ff */
[----:B------:R-:W-:Y:S01]  /*c650*/  IMAD.U32 R16, R10, 0x10000, RZ ;  /* 0x000100000a107824 */ /* 0x000fe200078e00ff */
[----:B----4-:R-:W-:Y:S02]  /*c660*/  SHF.L.U32 R12, R9, 0x10, RZ ;  /* 0x00000010090c7819 */ /* 0x010fe400000006ff */
[C---:B------:R-:W-:Y:S02]  /*c670*/  SHF.L.U32 R9, R8.reuse, 0x10, RZ ;  /* 0x0000001008097819 */ /* 0x040fe400000006ff */
[----:B------:R-:W-:-:S02]  /*c680*/  LOP3.LUT R22, R8, 0xffff0000, RZ, 0xc0, !PT ;  /* 0xffff000008167812 */ /* 0x000fc400078ec0ff */
[C---:B---3--:R-:W-:Y:S02]  /*c690*/  SHF.L.U32 R29, R11.reuse, 0x10, RZ ;  /* 0x000000100b1d7819 */ /* 0x048fe400000006ff */
[----:B------:R-:W-:Y:S02]  /*c6a0*/  LOP3.LUT R27, R11, 0xffff0000, RZ, 0xc0, !PT ;  /* 0xffff00000b1b7812 */ /* 0x000fe400078ec0ff */
[----:B------:R-:W-:Y:S02]  /*c6b0*/  LOP3.LUT R26, R10, 0xffff0000, RZ, 0xc0, !PT ;  /* 0xffff00000a1a7812 */ /* 0x000fe400078ec0ff */
[----:B-----5:R-:W-:Y:S02]  /*c6c0*/  LOP3.LUT R13, R4, 0xffff0000, RZ, 0xc0, !PT ;  /* 0xffff0000040d7812 */ /* 0x020fe400078ec0ff */
[----:B------:R-:W-:Y:S02]  /*c6d0*/  LOP3.LUT R8, R5, 0xffff0000, RZ, 0xc0, !PT ;  /* 0xffff000005087812 */ /* 0x000fe400078ec0ff */
[----:B--2---:R-:W-:Y:S01]  /*c6e0*/  LOP3.LUT R15, R6, 0xffff0000, RZ, 0xc0, !PT ;  /* 0xffff0000060f7812 */ /* 0x004fe200078ec0ff */
        /* <DEDUP_REMOVED lines=25> */
.L_x_3537:
[----:B------:R-:W-:Y:S05]  /*c880*/  BSYNC.RECONVERGENT B0 ;  /* 0x0000000000007941 */ /* 0x000fea0003800200 */
.L_x_3536:
[----:B------:R1:W-:Y:S02]  /*c890*/  STS.128 [R239+0x6000], R8 ;  /* 0x00600008ef007388 */ /* 0x0003e40000000c00 */
.L_x_3529:
[----:B------:R-:W-:Y:S05]  /*c8a0*/  BSYNC.RECONVERGENT B1 ;  /* 0x0000000000017941 */ /* 0x000fea0003800200 */
.L_x_3528:
[----:B------:R-:W-:Y:S01]  /*c8b0*/  IADD3 R22, PT, PT, R106, 0x10, RZ ;  /* 0x000000106a167810 */ /* 0x000fe20007ffe0ff */
[----:B------:R-:W-:Y:S03]  /*c8c0*/  BSSY.RECONVERGENT B1, `(.L_x_3538) ;  /* 0x00000ba000017945 */ /* 0x000fe60003800200 */
[----:B------:R-:W-:-:S13]  /*c8d0*/  ISETP.GE.AND P0, PT, R22, R17, PT ;  /* 0x000000111600720c */ /* 0x000fda0003f06270 */
[----:B------:R-:W-:Y:S05]  /*c8e0*/  @P0 BRA `(.L_x_3539) ;  /* 0x0000000800dc0947 */ /* 0x000fea0003800000 */
[----:B------:R-:W-:-:S04]  /*c8f0*/  LEA R4, P0, R43, R44, 0x1 ;  /* 0x0000002c2b047211 */ /* 0x000fc800078008ff */
[----:B------:R-:W-:-:S05]  /*c900*/  LEA.HI.X R5, R43, R45, R40, 0x1, P0 ;  /* 0x0000002d2b057211 */ /* 0x000fca00000f0c28 */
[----:B---3--:R3:W5:Y:S04]  /*c910*/  LDG.E.128 R28, desc[UR4][R4.64+0x80] ;  /* 0x00008004041c7981 */ /* 0x008768000c1e1d00 */
[----:B----4-:R3:W5:Y:S04]  /*c920*/  LDG.E.128 R12, desc[UR4][R4.64+0x100] ;  /* 0x00010004040c7981 */ /* 0x010768000c1e1d00 */
[----:B-1----:R3:W5:Y:S04]  /*c930*/  LDG.E.128 R8, desc[UR4][R4.64+0x180] ;  /* 0x0001800404087981 */ /* 0x002768000c1e1d00 */
[----:B--2---:R3:W5:Y:S01]  /*c940*/  LDG.E.128 R32, desc[UR4][R4.64] ;  /* 0x0000000404207981 */ /* 0x004762000c1e1d00 */
[----:B------:R-:W-:Y:S01]  /*c950*/  ISETP.GE.AND P0, PT, R20, R23, PT ;  /* 0x000000171400720c */ /* 0x000fe20003f06270 */
[----:B------:R-:W-:-:S12]  /*c960*/  BSSY.RECONVERGENT B0, `(.L_x_3540) ;  /* 0x0000029000007945 */ /* 0x000fd80003800200 */
[----:B------:R-:W-:Y:S05]  /*c970*/  @P0 BRA `(.L_x_3541) ;  /* 0x00000000009c0947 */ /* 0x000fea0003800000 */
[----:B---3--:R-:W2:Y:S04]  /*c980*/  LDG.E.64 R4, desc[UR4][R18.64] ;  /* 0x0000000412047981 */ /* 0x008ea8000c1e1b00 */
        /* <DEDUP_REMOVED lines=13> */
[-C--:B------:R-:W-:Y:S01]  /*ca60*/  FMUL.FTZ R36, R33, R0.reuse ;  /* 0x0000000021247220 */ /* 0x080fe20000410000 */
[----:B------:R-:W-:Y:S01]  /*ca70*/  LOP3.LUT R32, R7, 0xffff0000, RZ, 0xc0, !PT ;  /* 0xffff000007207812 */ /* 0x000fe200078ec0ff */
[-C--:B------:R-:W-:Y:S01]  /*ca80*/  FMUL.FTZ R41, R27, R37.reuse ;  /* 0x000000251b297220 */ /* 0x080fe20000410000 */
[----:B------:R-:W-:Y:S01]  /*ca90*/  SHF.L.U32 R7, R7, 0x10, RZ ;  /* 0x0000001007077819 */ /* 0x000fe200000006ff */
[C---:B------:R-:W-:Y:S01]  /*caa0*/  FMUL.FTZ R0, R35.reuse, R0 ;  /* 0x0000000023007220 */ /* 0x040fe20000410000 */
[----:B------:R-:W-:Y:S01]  /*cab0*/  FFMA.FTZ R36, R35, R16, -R36 ;  /* 0x0000001023247223 */ /* 0x000fe20000010824 */
[----:B------:R-:W-:Y:S01]  /*cac0*/  SHF.L.U32 R35, R4, 0x10, RZ ;  /* 0x0000001004237819 */ /* 0x000fe200000006ff */
[C---:B------:R-:W-:Y:S01]  /*cad0*/  FFMA.FTZ R41, R32.reuse, R38, -R41 ;  /* 0x0000002620297223 */ /* 0x040fe20000010829 */
[----:B------:R-:W-:Y:S01]  /*cae0*/  FFMA.FTZ R33, R33, R16, R0 ;  /* 0x0000001021217223 */ /* 0x000fe20000010000 */
[----:B------:R-:W-:Y:S01]  /*caf0*/  FMUL.FTZ R0, R32, R37 ;  /* 0x0000002520007220 */ /* 0x000fe20000410000 */
[----:B------:R-:W-:Y:S01]  /*cb00*/  SHF.L.U32 R37, R6, 0x10, RZ ;  /* 0x0000001006257819 */ /* 0x000fe200000006ff */
[----:B------:R-:W-:Y:S01]  /*cb10*/  FMUL.FTZ R4, R35, R40 ;  /* 0x0000002823047220 */ /* 0x000fe20000410000 */
[----:B------:R-:W-:Y:S01]  /*cb20*/  FMUL.FTZ R6, R5, R34 ;  /* 0x0000002205067220 */ /* 0x000fe20000410000 */
[----:B------:R-:W-:Y:S01]  /*cb30*/  FFMA.FTZ R0, R27, R38, R0 ;  /* 0x000000261b007223 */ /* 0x000fe20000010000 */
[----:B------:R-:W-:Y:S01]  /*cb40*/  FMUL.FTZ R34, R7, R34 ;  /* 0x0000002207227220 */ /* 0x000fe20000410000 */
[C---:B------:R-:W-:Y:S01]  /*cb50*/  FMUL.FTZ R40, R37.reuse, R40 ;  /* 0x0000002825287220 */ /* 0x040fe20000410000 */
[-C--:B------:R-:W-:Y:S01]  /*cb60*/  FFMA.FTZ R4, R37, R26.reuse, -R4 ;  /* 0x0000001a25047223 */ /* 0x080fe20000010804 */
[-C--:B------:R-:W-:Y:S01]  /*cb70*/  FFMA.FTZ R6, R7, R39.reuse, -R6 ;  /* 0x0000002707067223 */ /* 0x080fe20000010806 */
[----:B------:R-:W-:Y:S01]  /*cb80*/  FFMA.FTZ R5, R5, R39, R34 ;  /* 0x0000002705057223 */ /* 0x000fe20000010022 */
[----:B------:R-:W-:Y:S01]  /*cb90*/  FFMA.FTZ R35, R35, R26, R40 ;  /* 0x0000001a23237223 */ /* 0x000fe20000010028 */
[----:B------:R-:W-:-:S02]  /*cba0*/  F2FP.BF16.F32.PACK_AB R0, R0, R41 ;  /* 0x000000290000723e */ /* 0x000fc400000010ff */
[----:B------:R-:W-:Y:S02]  /*cbb0*/  F2FP.BF16.F32.PACK_AB R33, R33, R36 ;  /* 0x000000242121723e */ /* 0x000fe400000010ff */
[----:B------:R-:W-:Y:S02]  /*cbc0*/  F2FP.BF16.F32.PACK_AB R32, R35, R4 ;  /* 0x000000042320723e */ /* 0x000fe400000010ff */
[----:B------:R-:W-:Y:S02]  /*cbd0*/  F2FP.BF16.F32.PACK_AB R34, R5, R6 ;  /* 0x000000060522723e */ /* 0x000fe400000010ff */
[----:B------:R-:W-:Y:S02]  /*cbe0*/  MOV R35, R0 ;  /* 0x0000000000237202 */ /* 0x000fe40000000f00 */
.L_x_3541:
[----:B------:R-:W-:Y:S05]  /*cbf0*/  BSYNC.RECONVERGENT B0 ;  /* 0x0000000000007941 */ /* 0x000fea0003800200 */
.L_x_3540:
[----:B-----5:R1:W-:Y:S01]  /*cc00*/  STS.128 [R239+0x800], R32 ;  /* 0x00080020ef007388 */ /* 0x0203e20000000c00 */
[----:B------:R-:W-:Y:S01]  /*cc10*/  LOP3.LUT R0, R20, 0x40, RZ, 0xfc, !PT ;  /* 0x0000004014007812 */ /* 0x000fe200078efcff */
[----:B------:R-:W-:Y:S03]  /*cc20*/  BSSY.RECONVERGENT B0, `(.L_x_3542) ;  /* 0x000002a000007945 */ /* 0x000fe60003800200 */
[----:B------:R-:W-:-:S13]  /*cc30*/  ISETP.GE.AND P0, PT, R0, R23, PT ;  /* 0x000000170000720c */ /* 0x000fda0003f06270 */
[----:B------:R-:W-:Y:S05]  /*cc40*/  @P0 BRA `(.L_x_3543) ;  /* 0x00000000009c0947 */ /* 0x000fea0003800000 */
[----:B---3--:R-:W2:Y:S04]  /*cc50*/  LDG.E.64 R4, desc[UR4][R18.64+0x40] ;  /* 0x0000400412047981 */ /* 0x008ea8000c1e1b00 */
[----:B------:R-:W3:Y:S01]  /*cc60*/  LDG.E.64 R6, desc[UR4][R24.64+0x40] ;  /* 0x0000400418067981 */ /* 0x000ee2000c1e1b00 */
[C---:B------:R-:W-:Y:S01]  /*cc70*/  SHF.L.U32 R16, R29.reuse, 0x10, RZ ;  /* 0x000000101d107819 */ /* 0x040fe200000006ff */
[----:B-1----:R-:W-:Y:S01]  /*cc80*/  IMAD.U32 R35, R30, 0x10000, RZ ;  /* 0x000100001e237824 */ /* 0x002fe200078e00ff */
        /* <DEDUP_REMOVED lines=35> */
.L_x_3543:
[----:B------:R-:W-:Y:S05]  /*cec0*/  BSYNC.RECONVERGENT B0 ;  /* 0x0000000000007941 */ /* 0x000fea0003800200 */
.L_x_3542:
[----:B------:R2:W-:Y:S01]  /*ced0*/  STS.128 [R239+0x2800], R28 ;  /* 0x0028001cef007388 */ /* 0x0005e20000000c00 */
[----:B------:R-:W-:Y:S01]  /*cee0*/  LOP3.LUT R0, R20, 0x80, RZ, 0xfc, !PT ;  /* 0x0000008014007812 */ /* 0x000fe200078efcff */
[----:B------:R-:W-:Y:S03]  /*cef0*/  BSSY.RECONVERGENT B0, `(.L_x_3544) ;  /* 0x0000029000007945 */ /* 0x000fe60003800200 */
[----:B------:R-:W-:-:S13]  /*cf00*/  ISETP.GE.AND P0, PT, R0, R23, PT ;  /* 0x000000170000720c */ /* 0x000fda0003f06270 */
[----:B------:R-:W-:Y:S05]  /*cf10*/  @P0 BRA `(.L_x_3545) ;  /* 0x0000000000980947 */ /* 0x000fea0003800000 */
[----:B---3--:R-:W3:Y:S04]  /*cf20*/  LDG.E.64 R4, desc[UR4][R18.64+0x80] ;  /* 0x0000800412047981 */ /* 0x008ee8000c1e1b00 */
[----:B------:R-:W4:Y:S01]  /*cf30*/  LDG.E.64 R6, desc[UR4][R24.64+0x80] ;  /* 0x0000800418067981 */ /* 0x000f22000c1e1b00 */
[C---:B------:R-:W-:Y:S01]  /*cf40*/  SHF.L.U32 R16, R13.reuse, 0x10, RZ ;  /* 0x000000100d107819 */ /* 0x040fe200000006ff */
[----:B--2---:R-:W-:Y:S01]  /*cf50*/  IMAD.U32 R30, R14, 0x10000, RZ ;  /* 0x000100000e1e7824 */ /* 0x004fe200078e00ff */
[----:B------:R-:W-:Y:S02]  /*cf60*/  LOP3.LUT R0, R13, 0xffff0000, RZ, 0xc0, !PT ;  /* 0xffff00000d007812 */ /* 0x000fe400078ec0ff */
[C---:B------:R-:W-:Y:S02]  /*cf70*/  SHF.L.U32 R31, R15.reuse, 0x10, RZ ;  /* 0x000000100f1f7819 */ /* 0x040fe400000006ff */
[----:B------:R-:W-:-:S02]  /*cf80*/  LOP3.LUT R29, R15, 0xffff0000, RZ, 0xc0, !PT ;  /* 0xffff00000f1d7812 */ /* 0x000fc400078ec0ff */
[C---:B------:R-:W-:Y:S02]  /*cf90*/  SHF.L.U32 R13, R12.reuse, 0x10, RZ ;  /* 0x000000100c0d7819 */ /* 0x040fe400000006ff */
[----:B-1----:R-:W-:Y:S02]  /*cfa0*/  LOP3.LUT R32, R12, 0xffff0000, RZ, 0xc0, !PT ;  /* 0xffff00000c207812 */ /* 0x002fe400078ec0ff */
[----:B------:R-:W-:Y:S02]  /*cfb0*/  LOP3.LUT R14, R14, 0xffff0000, RZ, 0xc0, !PT ;  /* 0xffff00000e0e7812 */ /* 0x000fe400078ec0ff */
[----:B---3--:R-:W-:Y:S02]  /*cfc0*/  LOP3.LUT R15, R4, 0xffff0000, RZ, 0xc0, !PT ;  /* 0xffff0000040f7812 */ /* 0x008fe400078ec0ff */
        /* <DEDUP_REMOVED lines=27> */
.L_x_3545:
[----:B------:R-:W-:Y:S05]  /*d180*/  BSYNC.RECONVERGENT B0 ;  /* 0x0000000000007941 */ /* 0x000fea0003800200 */
.L_x_3544:
[----:B------:R4:W-:Y:S01]  /*d190*/  STS.128 [R239+0x4800], R12 ;  /* 0x0048000cef007388 */ /* 0x0009e20000000c00 */
[----:B------:R-:W-:Y:S01]  /*d1a0*/  LOP3.LUT R0, R20, 0xc0, RZ, 0xfc, !PT ;  /* 0x000000c014007812 */ /* 0x000fe200078efcff */
[----:B------:R-:W-:Y:S03]  /*d1b0*/  BSSY.RECONVERGENT B0, `(.L_x_3546) ;  /* 0x0000029000007945 */ /* 0x000fe60003800200 */
[----:B------:R-:W-:-:S13]  /*d1c0*/  ISETP.GE.AND P0, PT, R0, R23, PT ;  /* 0x000000170000720c */ /* 0x000fda0003f06270 */
[----:B------:R-:W-:Y:S05]  /*d1d0*/  @P0 BRA `(.L_x_3547) ;  /* 0x0000000000980947 */ /* 0x000fea0003800000 */
[----:B---3--:R-:W3:Y:S04]  /*d1e0*/  LDG.E.64 R4, desc[UR4][R18.64+0xc0] ;  /* 0x0000c00412047981 */ /* 0x008ee8000c1e1b00 */
[----:B------:R-:W5:Y:S01]  /*d1f0*/  LDG.E.64 R6, desc[UR4][R24.64+0xc0] ;  /* 0x0000c00418067981 */ /* 0x000f62000c1e1b00 */
[C---:B------:R-:W-:Y:S01]  /*d200*/  SHF.L.U32 R26, R11.reuse, 0x10, RZ ;  /* 0x000000100b1a7819 */ /* 0x040fe200000006ff */
[----:B------:R-:W-:Y:S01]  /*d210*/  IMAD.U32 R27, R10, 0x10000, RZ ;  /* 0x000100000a1b7824 */ /* 0x000fe200078e00ff */
[----:B------:R-:W-:Y:S02]  /*d220*/  LOP3.LUT R16, R11, 0xffff0000, RZ, 0xc0, !PT ;  /* 0xffff00000b107812 */ /* 0x000fe400078ec0ff */
[C---:B------:R-:W-:Y:S02]  /*d230*/  LOP3.LUT R0, R9.reuse, 0xffff0000, RZ, 0xc0, !PT ;  /* 0xffff000009007812 */ /* 0x040fe400078ec0ff */
[----:B----4-:R-:W-:-:S02]  /*d240*/  SHF.L.U32 R12, R9, 0x10, RZ ;  /* 0x00000010090c7819 */ /* 0x010fc400000006ff */
[C---:B------:R-:W-:Y:S02]  /*d250*/  SHF.L.U32 R9, R8.reuse, 0x10, RZ ;  /* 0x0000001008097819 */ /* 0x040fe400000006ff */
[----:B--2---:R-:W-:Y:S02]  /*d260*/  LOP3.LUT R28, R8, 0xffff0000, RZ, 0xc0, !PT ;  /* 0xffff0000081c7812 */ /* 0x004fe400078ec0ff */
[----:B------:R-:W-:Y:S02]  /*d270*/  LOP3.LUT R29, R10, 0xffff0000, RZ, 0xc0, !PT ;  /* 0xffff00000a1d7812 */ /* 0x000fe400078ec0ff */
[----:B---3--:R-:W-:Y:S02]  /*d280*/  LOP3.LUT R11, R4, 0xffff0000, RZ, 0xc0, !PT ;  /* 0xffff0000040b7812 */ /* 0x008fe400078ec0ff */
[----:B------:R-:W-:Y:S02]  /*d290*/  LOP3.LUT R8, R5, 0xffff0000, RZ, 0xc0, !PT ;  /* 0xffff000005087812 */ /* 0x000fe400078ec0ff */
[----:B-----5:R-:W-:Y:S01]  /*d2a0*/  LOP3.LUT R15, R6, 0xffff0000, RZ, 0xc0, !PT ;  /* 0xffff0000060f7812 */ /* 0x020fe200078ec0ff */
        /* <DEDUP_REMOVED lines=14> */
[-C--:B------:R-:W-:Y:S01]  /*d390*/  FMUL.FTZ R7, R0, R29.reuse ;  /* 0x0000001d00077220 */ /* 0x080fe20000410000 */
        /* <DEDUP_REMOVED lines=10> */
.L_x_3547:
[----:B------:R-:W-:Y:S05]  /*d440*/  BSYNC.RECONVERGENT B0 ;  /* 0x0000000000007941 */ /* 0x000fea0003800200 */
.L_x_3546:
[----:B------:R1:W-:Y:S02]  /*d450*/  STS.128 [R239+0x6800], R8 ;  /* 0x00680008ef007388 */ /* 0x0003e40000000c00 */
.L_x_3539:
[----:B------:R-:W-:Y:S05]  /*d460*/  BSYNC.RECONVERGENT B1 ;  /* 0x0000000000017941 */ /* 0x000fea0003800200 */
.L_x_3538:
[----:B------:R-:W-:Y:S01]  /*d470*/  IADD3 R42, PT, PT, R106, 0x20, RZ ;  /* 0x000000206a2a7810 */ /* 0x000fe20007ffe0ff */
[----:B------:R-:W-:Y:S03]  /*d480*/  BSSY.RECONVERGENT B1, `(.L_x_3548) ;  /* 0x00000ba000017945 */ /* 0x000fe60003800200 */
[----:B------:R-:W-:-:S13]  /*d490*/  ISETP.GE.AND P0, PT, R42, R17, PT ;  /* 0x000000112a00720c */ /* 0x000fda0003f06270 */
[----:B------:R-:W-:Y:S05]  /*d4a0*/  @P0 BRA `(.L_x_3549) ;  /* 0x0000000800dc0947 */ /* 0x000fea0003800000 */
[----:B---3--:R-:W-:-:S04]  /*d4b0*/  LEA R4, P0, R2, R44, 0x6 ;  /* 0x0000002c02047211 */ /* 0x008fc800078030ff */
[----:B------:R-:W-:-:S05]  /*d4c0*/  LEA.HI.X R5, R2, R45, R3, 0x6, P0 ;  /* 0x0000002d02057211 */ /* 0x000fca00000f3403 */
[----:B--2---:R2:W5:Y:S04]  /*d4d0*/  LDG.E.128 R28, desc[UR4][R4.64+0x80] ;  /* 0x00008004041c7981 */ /* 0x004568000c1e1d00 */
[----:B----4-:R2:W5:Y:S04]  /*d4e0*/  LDG.E.128 R12, desc[UR4][R4.64+0x100] ;  /* 0x00010004040c7981 */ /* 0x010568000c1e1d00 */
[----:B-1----:R2:W5:Y:S04]  /*d4f0*/  LDG.E.128 R8, desc[UR4][R4.64+0x180] ;  /* 0x0001800404087981 */ /* 0x002568000c1e1d00 */
[----:B------:R2:W5:Y:S01]  /*d500*/  LDG.E.128 R32, desc[UR4][R4.64] ;  /* 0x0000000404207981 */ /* 0x000562000c1e1d00 */
        /* <DEDUP_REMOVED lines=42> */
.L_x_3551:
[----:B------:R-:W-:Y:S05]  /*d7b0*/  BSYNC.RECONVERGENT B0 ;  /* 0x0000000000007941 */ /* 0x000fea0003800200 */
.L_x_3550:
[----:B-----5:R1:W-:Y:S01]  /*d7c0*/  STS.128 [R239+0x1000], R32 ;  /* 0x00100020ef007388 */ /* 0x0203e20000000c00 */
[----:B------:R-:W-:Y:S01]  /*d7d0*/  LOP3.LUT R0, R20, 0x40, RZ, 0xfc, !PT ;  /* 0x0000004014007812 */ /* 0x000fe200078efcff */
[----:B------:R-:W-:Y:S03]  /*d7e0*/  BSSY.RECONVERGENT B0, `(.L_x_3552) ;  /* 0x000002a000007945 */ /* 0x000fe60003800200 */
[----:B------:R-:W-:-:S13]  /*d7f0*/  ISETP.GE.AND P0, PT, R0, R23, PT ;  /* 0x000000170000720c */ /* 0x000fda0003f06270 */
[----:B------:R-:W-:Y:S05]  /*d800*/  @P0 BRA `(.L_x_3553) ;  /* 0x00000000009c0947 */ /* 0x000fea0003800000 */
[----:B--2---:R-:W2:Y:S04]  /*d810*/  LDG.E.64 R4, desc[UR4][R18.64+0x40] ;  /* 0x0000400412047981 */ /* 0x004ea8000c1e1b00 */
        /* <DEDUP_REMOVED lines=38> */
.L_x_3553:
[----:B------:R-:W-:Y:S05]  /*da80*/  BSYNC.RECONVERGENT B0 ;  /* 0x0000000000007941 */ /* 0x000fea0003800200 */
.L_x_3552:
[----:B------:R3:W-:Y:S01]  /*da90*/  STS.128 [R239+0x3000], R28 ;  /* 0x0030001cef007388 */ /* 0x0007e20000000c00 */
[----:B------:R-:W-:Y:S01]  /*daa0*/  LOP3.LUT R0, R20, 0x80, RZ, 0xfc, !PT ;  /* 0x0000008014007812 */ /* 0x000fe200078efcff */
[----:B------:R-:W-:Y:S03]  /*dab0*/  BSSY.RECONVERGENT B0, `(.L_x_3554) ;  /* 0x0000029000007945 */ /* 0x000fe60003800200 */
[----:B------:R-:W-:-:S13]  /*dac0*/  ISETP.GE.AND P0, PT, R0, R23, PT ;  /* 0x000000170000720c */ /* 0x000fda0003f06270 */
[----:B------:R-:W-:Y:S05]  /*dad0*/  @P0 BRA `(.L_x_3555) ;  /* 0x0000000000980947 */ /* 0x000fea0003800000 */
[----:B--2---:R-:W2:Y:S04]  /*dae0*/  LDG.E.64 R4, desc[UR4][R18.64+0x80] ;  /* 0x0000800412047981 */ /* 0x004ea8000c1e1b00 */
[----:B------:R-:W4:Y:S01]  /*daf0*/  LDG.E.64 R6, desc[UR4][R24.64+0x80] ;  /* 0x0000800418067981 */ /* 0x000f22000c1e1b00 */
[C---:B------:R-:W-:Y:S01]  /*db00*/  SHF.L.U32 R16, R13.reuse, 0x10, RZ ;  /* 0x000000100d107819 */ /* 0x040fe200000006ff */
[----:B---3--:R-:W-:Y:S01]  /*db10*/  IMAD.U32 R30, R14, 0x10000, RZ ;  /* 0x000100000e1e7824 */ /* 0x008fe200078e00ff */
[----:B------:R-:W-:Y:S02]  /*db20*/  LOP3.LUT R0, R13, 0xffff0000, RZ, 0xc0, !PT ;  /* 0xffff00000d007812 */ /* 0x000fe400078ec0ff */
[C---:B------:R-:W-:Y:S02]  /*db30*/  SHF.L.U32 R31, R15.reuse, 0x10, RZ ;  /* 0x000000100f1f7819 */ /* 0x040fe400000006ff */
[----:B------:R-:W-:-:S02]  /*db40*/  LOP3.LUT R29, R15, 0xffff0000, RZ, 0xc0, !PT ;  /* 0xffff00000f1d7812 */ /* 0x000fc400078ec0ff */
[C---:B------:R-:W-:Y:S02]  /*db50*/  SHF.L.U32 R13, R12.reuse, 0x10, RZ ;  /* 0x000000100c0d7819 */ /* 0x040fe400000006ff */
[----:B-1----:R-:W-:Y:S02]  /*db60*/  LOP3.LUT R32, R12, 0xffff0000, RZ, 0xc0, !PT ;  /* 0xffff00000c207812 */ /* 0x002fe400078ec0ff */
        /* <DEDUP_REMOVED lines=29> */
.L_x_3555:
[----:B------:R-:W-:Y:S05]  /*dd40*/  BSYNC.RECONVERGENT B0 ;  /* 0x0000000000007941 */ /* 0x000fea0003800200 */
.L_x_3554:
[----:B------:R4:W-:Y:S01]  /*dd50*/  STS.128 [R239+0x5000], R12 ;  /* 0x0050000cef007388 */ /* 0x0009e20000000c00 */
[----:B------:R-:W-:Y:S01]  /*dd60*/  LOP3.LUT R0, R20, 0xc0, RZ, 0xfc, !PT ;  /* 0x000000c014007812 */ /* 0x000fe200078efcff */
[----:B------:R-:W-:Y:S03]  /*dd70*/  BSSY.RECONVERGENT B0, `(.L_x_3556) ;  /* 0x0000029000007945 */ /* 0x000fe60003800200 */
[----:B------:R-:W-:-:S13]  /*dd80*/  ISETP.GE.AND P0, PT, R0, R23, PT ;  /* 0x000000170000720c */ /* 0x000fda0003f06270 */
[----:B------:R-:W-:Y:S05]  /*dd90*/  @P0 BRA `(.L_x_3557) ;  /* 0x0000000000980947 */ /* 0x000fea0003800000 */
[----:B--2---:R-:W2:Y:S04]  /*dda0*/  LDG.E.64 R4, desc[UR4][R18.64+0xc0] ;  /* 0x0000c00412047981 */ /* 0x004ea8000c1e1b00 */
[----:B------:R-:W5:Y:S01]  /*ddb0*/  LDG.E.64 R6, desc[UR4][R24.64+0xc0] ;  /* 0x0000c00418067981 */ /* 0x000f62000c1e1b00 */
[C---:B------:R-:W-:Y:S01]  /*ddc0*/  SHF.L.U32 R26, R11.reuse, 0x10, RZ ;  /* 0x000000100b1a7819 */ /* 0x040fe200000006ff */
[----:B------:R-:W-:Y:S01]  /*ddd0*/  IMAD.U32 R27, R10, 0x10000, RZ ;  /* 0x000100000a1b7824 */ /* 0x000fe200078e00ff */
[----:B------:R-:W-:Y:S02]  /*dde0*/  LOP3.LUT R16, R11, 0xffff0000, RZ, 0xc0, !PT ;  /* 0xffff00000b107812 */ /* 0x000fe400078ec0ff */
[C---:B------:R-:W-:Y:S02]  /*ddf0*/  LOP3.LUT R0, R9.reuse, 0xffff0000, RZ, 0xc0, !PT ;  /* 0xffff000009007812 */ /* 0x040fe400078ec0ff */
[----:B----4-:R-:W-:-:S02]  /*de00*/  SHF.L.U32 R12, R9, 0x10, RZ ;  /* 0x00000010090c7819 */ /* 0x010fc400000006ff */
[C---:B------:R-:W-:Y:S02]  /*de10*/  SHF.L.U32 R9, R8.reuse, 0x10, RZ ;  /* 0x0000001008097819 */ /* 0x040fe400000006ff */
[----:B---3--:R-:W-:Y:S02]  /*de20*/  LOP3.LUT R28, R8, 0xffff0000, RZ, 0xc0, !PT ;  /* 0xffff0000081c7812 */ /* 0x008fe400078ec0ff */
[----:B------:R-:W-:Y:S02]  /*de30*/  LOP3.LUT R29, R10, 0xffff0000, RZ, 0xc0, !PT ;  /* 0xffff00000a1d7812 */ /* 0x000fe400078ec0ff */
[----:B--2---:R-:W-:Y:S02]  /*de40*/  LOP3.LUT R11, R4, 0xffff0000, RZ, 0xc0, !PT ;  /* 0xffff0000040b7812 */ /* 0x004fe400078ec0ff */
        /* <DEDUP_REMOVED lines=27> */
.L_x_3557:
[----:B------:R-:W-:Y:S05]  /*e000*/  BSYNC.RECONVERGENT B0 ;  /* 0x0000000000007941 */ /* 0x000fea0003800200 */
.L_x_3556:
[----:B------:R1:W-:Y:S02]  /*e010*/  STS.128 [R239+0x7000], R8 ;  /* 0x00700008ef007388 */ /* 0x0003e40000000c00 */
.L_x_3549:
[----:B------:R-:W-:Y:S05]  /*e020*/  BSYNC.RECONVERGENT B1 ;  /* 0x0000000000017941 */ /* 0x000fea0003800200 */
.L_x_3548:
[----:B------:R-:W-:-:S04]  /*e030*/  IADD3 R40, PT, PT, R106, 0x30, RZ ;  /* 0x000000306a287810 */ /* 0x000fc80007ffe0ff */
[----:B------:R-:W-:-:S13]  /*e040*/  ISETP.GE.AND P0, PT, R40, R17, PT ;  /* 0x000000112800720c */ /* 0x000fda0003f06270 */
[----:B------:R-:W-:Y:S05]  /*e050*/  @P0 BRA `(.L_x_3526) ;  /* 0x0000006000a00947 */ /* 0x000fea0003800000 */
[----:B-1----:R-:W-:-:S04]  /*e060*/  IMAD.WIDE.U32 R44, R2, 0x60, R44 ;  /* 0x00000060022c7825 */ /* 0x002fc800078e002c */
[----:B------:R-:W-:Y:S01]  /*e070*/  IMAD R3, R3, 0x60, RZ ;  /* 0x0000006003037824 */ /* 0x000fe200078e02ff */
[----:B------:R-:W-:-:S04]  /*e080*/  MOV R2, R44 ;  /* 0x0000002c00027202 */ /* 0x000fc80000000f00 */
[----:B------:R-:W-:-:S05]  /*e090*/  IADD3 R3, PT, PT, R3, R45, RZ ;  /* 0x0000002d03037210 */ /* 0x000fca0007ffe0ff */
[----:B--23--:R1:W5:Y:S04]  /*e0a0*/  LDG.E.128 R28, desc[UR4][R2.64+0x80] ;  /* 0x00008004021c7981 */ /* 0x00c368000c1e1d00 */
[----:B----4-:R1:W5:Y:S04]  /*e0b0*/  LDG.E.128 R12, desc[UR4][R2.64+0x100] ;  /* 0x00010004020c7981 */ /* 0x010368000c1e1d00 */
[----:B------:R1:W5:Y:S04]  /*e0c0*/  LDG.E.128 R8, desc[UR4][R2.64+0x180] ;  /* 0x0001800402087981 */ /* 0x000368000c1e1d00 */
[----:B------:R1:W5:Y:S01]  /*e0d0*/  LDG.E.128 R32, desc[UR4][R2.64] ;  /* 0x0000000402207981 */ /* 0x000362000c1e1d00 */
[----:B------:R-:W-:Y:S01]  /*e0e0*/  ISETP.GE.AND P0, PT, R20, R23, PT ;  /* 0x000000171400720c */ /* 0x000fe20003f06270 */
[----:B------:R-:W-:-:S12]  /*e0f0*/  BSSY.RECONVERGENT B0, `(.L_x_3558) ;  /* 0x0000028000007945 */ /* 0x000fd80003800200 */
[----:B------:R-:W-:Y:S05]  /*e100*/  @P0 BRA `(.L_x_3559) ;  /* 0x0000000000980947 */ /* 0x000fea0003800000 */
[----:B-1----:R-:W2:Y:S04]  /*e110*/  LDG.E.64 R2, desc[UR4][R18.64] ;  /* 0x0000000412027981 */ /* 0x002ea8000c1e1b00 */
[----:B------:R-:W3:Y:S01]  /*e120*/  LDG.E.64 R4, desc[UR4][R24.64] ;  /* 0x0000000418047981 */ /* 0x000ee2000c1e1b00 */
[C---:B-----5:R-:W-:Y:S02]  /*e130*/  SHF.L.U32 R6, R33.reuse, 0x10, RZ ;  /* 0x0000001021067819 */ /* 0x060fe400000006ff */
[----:B------:R-:W-:Y:S02]  /*e140*/  LOP3.LUT R0, R33, 0xffff0000, RZ, 0xc0, !PT ;  /* 0xffff000021007812 */ /* 0x000fe400078ec0ff */
[----:B------:R-:W-:Y:S02]  /*e150*/  LOP3.LUT R33, R35, 0xffff0000, RZ, 0xc0, !PT ;  /* 0xffff000023217812 */ /* 0x000fe400078ec0ff */
[----:B------:R-:W-:-:S02]  /*e160*/  SHF.L.U32 R7, R32, 0x10, RZ ;  /* 0x0000001020077819 */ /* 0x000fc400000006ff */
[----:B------:R-:W-:Y:S02]  /*e170*/  LOP3.LUT R36, R32, 0xffff0000, RZ, 0xc0, !PT ;  /* 0xffff000020247812 */ /* 0x000fe400078ec0ff */
[----:B------:R-:W-:Y:S01]  /*e180*/  SHF.L.U32 R37, R35, 0x10, RZ ;  /* 0x0000001023257819 */ /* 0x000fe200000006ff */
[C---:B------:R-:W-:Y:S01]  /*e190*/  IMAD.U32 R35, R34.reuse, 0x10000, RZ ;  /* 0x0001000022237824 */ /* 0x040fe200078e00ff */
        /* <DEDUP_REMOVED lines=29> */
.L_x_3559:
[----:B------:R-:W-:Y:S05]  /*e370*/  BSYNC.RECONVERGENT B0 ;  /* 0x0000000000007941 */ /* 0x000fea0003800200 */
.L_x_3558:
[----:B-----5:R2:W-:Y:S01]  /*e380*/  STS.128 [R239+0x1800], R32 ;  /* 0x00180020ef007388 */ /* 0x0205e20000000c00 */
[----:B------:R-:W-:Y:S01]  /*e390*/  LOP3.LUT R0, R20, 0x40, RZ, 0xfc, !PT ;  /* 0x0000004014007812 */ /* 0x000fe200078efcff */
[----:B------:R-:W-:Y:S03]  /*e3a0*/  BSSY.RECONVERGENT B0, `(.L_x_3560) ;  /* 0x0000029000007945 */ /* 0x000fe60003800200 */
[----:B------:R-:W-:-:S13]  /*e3b0*/  ISETP.GE.AND P0, PT, R0, R23, PT ;  /* 0x000000170000720c */ /* 0x000fda0003f06270 */
[----:B------:R-:W-:Y:S05]  /*e3c0*/  @P0 BRA `(.L_x_3561) ;  /* 0x0000000000980947 */ /* 0x000fea0003800000 */
[----:B-1----:R-:W3:Y:S04]  /*e3d0*/  LDG.E.64 R2, desc[UR4][R18.64+0x40] ;  /* 0x0000400412027981 */ /* 0x002ee8000c1e1b00 */
[----:B------:R-:W4:Y:S01]  /*e3e0*/  LDG.E.64 R4, desc[UR4][R24.64+0x40] ;  /* 0x0000400418047981 */ /* 0x000f22000c1e1b00 */
[C---:B------:R-:W-:Y:S02]  /*e3f0*/  SHF.L.U32 R6, R29.reuse, 0x10, RZ ;  /* 0x000000101d067819 */ /* 0x040fe400000006ff */
[----:B------:R-:W-:Y:S02]  /*e400*/  LOP3.LUT R0, R29, 0xffff0000, RZ, 0xc0, !PT ;  /* 0xffff00001d007812 */ /* 0x000fe400078ec0ff */
[----:B------:R-:W-:Y:S02]  /*e410*/  LOP3.LUT R29, R31, 0xffff0000, RZ, 0xc0, !PT ;  /* 0xffff00001f1d7812 */ /* 0x000fe400078ec0ff */
[----:B------:R-:W-:-:S02]  /*e420*/  SHF.L.U32 R7, R28, 0x10, RZ ;  /* 0x000000101c077819 */ /* 0x000fc400000006ff */
[----:B--2---:R-:W-:Y:S02]  /*e430*/  LOP3.LUT R32, R28, 0xffff0000, RZ, 0xc0, !PT ;  /* 0xffff00001c207812 */ /* 0x004fe400078ec0ff */
[----:B------:R-:W-:Y:S01]  /*e440*/  SHF.L.U32 R33, R31, 0x10, RZ ;  /* 0x000000101f217819 */ /* 0x000fe200000006ff */
[C---:B------:R-:W-:Y:S01]  /*e450*/  IMAD.U32 R31, R30.reuse, 0x10000, RZ ;  /* 0x000100001e1f7824 */ /* 0x040fe200078e00ff */
        /* <DEDUP_REMOVED lines=29> */
.L_x_3561:
[----:B------:R-:W-:Y:S05]  /*e630*/  BSYNC.RECONVERGENT B0 ;  /* 0x0000000000007941 */ /* 0x000fea0003800200 */
.L_x_3560:
[----:B------:R3:W-:Y:S01]  /*e640*/  STS.128 [R239+0x3800], R28 ;  /* 0x0038001cef007388 */ /* 0x0007e20000000c00 */
[----:B------:R-:W-:Y:S01]  /*e650*/  LOP3.LUT R0, R20, 0x80, RZ, 0xfc, !PT ;  /* 0x0000008014007812 */ /* 0x000fe200078efcff */
[----:B------:R-:W-:Y:S03]  /*e660*/  BSSY.RECONVERGENT B0, `(.L_x_3562) ;  /* 0x000002a000007945 */ /* 0x000fe60003800200 */
[----:B------:R-:W-:-:S13]  /*e670*/  ISETP.GE.AND P0, PT, R0, R23, PT ;  /* 0x000000170000720c */ /* 0x000fda0003f06270 */
[----:B------:R-:W-:Y:S05]  /*e680*/  @P0 BRA `(.L_x_3563) ;  /* 0x00000000009c0947 */ /* 0x000fea0003800000 */
[----:B-1----:R-:W4:Y:S04]  /*e690*/  LDG.E.64 R2, desc[UR4][R18.64+0x80] ;  /* 0x0000800412027981 */ /* 0x002f28000c1e1b00 */
[----:B------:R-:W5:Y:S01]  /*e6a0*/  LDG.E.64 R4, desc[UR4][R24.64+0x80] ;  /* 0x0000800418047981 */ /* 0x000f62000c1e1b00 */
[C---:B------:R-:W-:Y:S01]  /*e6b0*/  SHF.L.U32 R6, R13.reuse, 0x10, RZ ;  /* 0x000000100d067819 */ /* 0x040fe200000006ff */
[----:B---3--:R-:W-:Y:S01]  /*e6c0*/  IMAD.U32 R28, R14, 0x10000, RZ ;  /* 0x000100000e1c7824 */ /* 0x008fe200078e00ff */
[----:B------:R-:W-:Y:S02]  /*e6d0*/  LOP3.LUT R0, R13, 0xffff0000, RZ, 0xc0, !PT ;  /* 0xffff00000d007812 */ /* 0x000fe400078ec0ff */
[C---:B------:R-:W-:Y:S02]  /*e6e0*/  SHF.L.U32 R7, R12.reuse, 0x10, RZ ;  /* 0x000000100c077819 */ /* 0x040fe400000006ff */
[----:B------:R-:W-:-:S02]  /*e6f0*/  LOP3.LUT R29, R12, 0xffff0000, RZ, 0xc0, !PT ;  /* 0xffff00000c1d7812 */ /* 0x000fc400078ec0ff */
[C---:B------:R-:W-:Y:S02]  /*e700*/  LOP3.LUT R26, R15.reuse, 0xffff0000, RZ, 0xc0, !PT ;  /* 0xffff00000f1a7812 */ /* 0x040fe400078ec0ff */
[----:B------:R-:W-:Y:S02]  /*e710*/  SHF.L.U32 R27, R15, 0x10, RZ ;  /* 0x000000100f1b7819 */ /* 0x000fe400000006ff */
[----:B------:R-:W-:Y:S02]  /*e720*/  LOP3.LUT R30, R14, 0xffff0000, RZ, 0xc0, !PT ;  /* 0xffff00000e1e7812 */ /* 0x000fe400078ec0ff */
[----:B----4-:R-:W-:Y:S02]  /*e730*/  LOP3.LUT R13, R2, 0xffff0000, RZ, 0xc0, !PT ;  /* 0xffff0000020d7812 */ /* 0x010fe400078ec0ff */
[C---:B------:R-:W-:Y:S01]  /*e740*/  LOP3.LUT R12, R3.reuse, 0xffff0000, RZ, 0xc0, !PT ;  /* 0xffff0000030c7812 */ /* 0x040fe200078ec0ff */
[----:B------:R-:W-:Y:S01]  /*e750*/  IMAD.U32 R3, R3, 0x10000, RZ ;  /* 0x0001000003037824 */ /* 0x000fe200078e00ff */
[----:B-----5:R-:W-:Y:S01]  /*e760*/  LOP3.LUT R17, R4, 0xffff0000, RZ, 0xc0, !PT ;  /* 0xffff000004117812 */ /* 0x020fe200078ec0ff */
[----:B------:R-:W-:Y:S01]  /*e770*/  FMUL.FTZ R16, R13, R0 ;  /* 0x000000000d107220 */ /* 0x000fe20000410000 */
[----:B------:R-:W-:Y:S01]  /*e780*/  LOP3.LUT R15, R5, 0xffff0000, RZ, 0xc0, !PT ;  /* 0xffff0000050f7812 */ /* 0x000fe200078ec0ff */
[----:B------:R-:W-:Y:S01]  /*e790*/  FMUL.FTZ R14, R12, R26 ;  /* 0x0000001a0c0e7220 */ /* 0x000fe20000410000 */
[----:B------:R-:W-:Y:S01]  /*e7a0*/  SHF.L.U32 R2, R2, 0x10, RZ ;  /* 0x0000001002027819 */ /* 0x000fe200000006ff */
[C---:B------:R-:W-:Y:S01]  /*e7b0*/  FMUL.FTZ R0, R17.reuse, R0 ;  /* 0x0000000011007220 */ /* 0x040fe20000410000 */
[----:B------:R-:W-:Y:S01]  /*e7c0*/  SHF.L.U32 R4, R4, 0x10, RZ ;  /* 0x0000001004047819 */ /* 0x000fe200000006ff */
[----:B------:R-:W-:Y:S01]  /*e7d0*/  FFMA.FTZ R16, R17, R6, -R16 ;  /* 0x0000000611107223 */ /* 0x000fe20000010810 */
[----:B------:R-:W-:Y:S01]  /*e7e0*/  SHF.L.U32 R5, R5, 0x10, RZ ;  /* 0x0000001005057819 */ /* 0x000fe200000006ff */
[C---:B------:R-:W-:Y:S01]  /*e7f0*/  FMUL.FTZ R17, R15.reuse, R26 ;  /* 0x0000001a0f117220 */ /* 0x040fe20000410000 */
[----:B------:R-:W-:Y:S01]  /*e800*/  FFMA.FTZ R14, R15, R27, -R14 ;  /* 0x0000001b0f0e7223 */ /* 0x000fe2000001080e */
[----:B------:R-:W-:Y:S01]  /*e810*/  FFMA.FTZ R13, R13, R6, R0 ;  /* 0x000000060d0d7223 */ /* 0x000fe20000010000 */
[-C--:B------:R-:W-:Y:S01]  /*e820*/  FMUL.FTZ R15, R2, R29.reuse ;  /* 0x0000001d020f7220 */ /* 0x080fe20000410000 */
[----:B------:R-:W-:Y:S01]  /*e830*/  FMUL.FTZ R29, R4, R29 ;  /* 0x0000001d041d7220 */ /* 0x000fe20000410000 */
[-C--:B------:R-:W-:Y:S01]  /*e840*/  FMUL.FTZ R0, R3, R30.reuse ;  /* 0x0000001e03007220 */ /* 0x080fe20000410000 */
[----:B------:R-:W-:Y:S01]  /*e850*/  FFMA.FTZ R17, R12, R27, R17 ;  /* 0x0000001b0c117223 */ /* 0x000fe20000010011 */
        /* <DEDUP_REMOVED lines=9> */
[----:B------:R-:W-:Y:S02]  /*e8f0*/  MOV R15, R17 ;  /* 0x00000011000f7202 */ /* 0x000fe40000000f00 */
.L_x_3563:
[----:B------:R-:W-:Y:S05]  /*e900*/  BSYNC.RECONVERGENT B0 ;  /* 0x0000000000007941 */ /* 0x000fea0003800200 */
.L_x_3562:
[----:B------:R4:W-:Y:S01]  /*e910*/  STS.128 [R239+0x5800], R12 ;  /* 0x0058000cef007388 */ /* 0x0009e20000000c00 */
[----:B------:R-:W-:Y:S01]  /*e920*/  LOP3.LUT R20, R20, 0xc0, RZ, 0xfc, !PT ;  /* 0x000000c014147812 */ /* 0x000fe200078efcff */
[----:B------:R-:W-:Y:S03]  /*e930*/  BSSY.RECONVERGENT B0, `(.L_x_3564) ;  /* 0x000002a000007945 */ /* 0x000fe60003800200 */
[----:B------:R-:W-:-:S13]  /*e940*/  ISETP.GE.AND P0, PT, R20, R23, PT ;  /* 0x000000171400720c */ /* 0x000fda0003f06270 */
[----:B------:R-:W-:Y:S05]  /*e950*/  @P0 BRA `(.L_x_3565) ;  /* 0x00000000009c0947 */ /* 0x000fea0003800000 */
[----:B------:R-:W5:Y:S04]  /*e960*/  LDG.E.64 R18, desc[UR4][R18.64+0xc0] ;  /* 0x0000c00412127981 */ /* 0x000f68000c1e1b00 */
[----:B------:R-:W2:Y:S01]  /*e970*/  LDG.E.64 R24, desc[UR4][R24.64+0xc0] ;  /* 0x0000c00418187981 */ /* 0x000ea2000c1e1b00 */
[C---:B------:R-:W-:Y:S02]  /*e980*/  LOP3.LUT R0, R9.reuse, 0xffff0000, RZ, 0xc0, !PT ;  /* 0xffff000009007812 */ /* 0x040fe400078ec0ff */
[----:B-1----:R-:W-:Y:S02]  /*e990*/  SHF.L.U32 R2, R9, 0x10, RZ ;  /* 0x0000001009027819 */ /* 0x002fe400000006ff */
[----:B------:R-:W-:Y:S02]  /*e9a0*/  LOP3.LUT R9, R11, 0xffff0000, RZ, 0xc0, !PT ;  /* 0xffff00000b097812 */ /* 0x000fe400078ec0ff */
[----:B------:R-:W-:-:S02]  /*e9b0*/  SHF.L.U32 R3, R8, 0x10, RZ ;  /* 0x0000001008037819 */ /* 0x000fc400000006ff */
[----:B----4-:R-:W-:Y:S02]  /*e9c0*/  LOP3.LUT R12, R8, 0xffff0000, RZ, 0xc0, !PT ;  /* 0xffff0000080c7812 */ /* 0x010fe400078ec0ff */
[----:B------:R-:W-:Y:S01]  /*e9d0*/  SHF.L.U32 R13, R11, 0x10, RZ ;  /* 0x000000100b0d7819 */ /* 0x000fe200000006ff */
[C---:B------:R-:W-:Y:S01]  /*e9e0*/  IMAD.U32 R11, R10.reuse, 0x10000, RZ ;  /* 0x000100000a0b7824 */ /* 0x040fe200078e00ff */
[----:B------:R-:W-:Y:S02]  /*e9f0*/  LOP3.LUT R10, R10, 0xffff0000, RZ, 0xc0, !PT ;  /* 0xffff00000a0a7812 */ /* 0x000fe400078ec0ff */
[----:B-----5:R-:W-:Y:S02]  /*ea00*/  LOP3.LUT R5, R18, 0xffff0000, RZ, 0xc0, !PT ;  /* 0xffff000012057812 */ /* 0x020fe400078ec0ff */
[C---:B------:R-:W-:Y:S01]  /*ea10*/  LOP3.LUT R4, R19.reuse, 0xffff0000, RZ, 0xc0, !PT ;  /* 0xffff000013047812 */ /* 0x040fe200078ec0ff */
[----:B------:R-:W-:Y:S01]  /*ea20*/  IMAD.U32 R19, R19, 0x10000, RZ ;  /* 0x0001000013137824 */ /* 0x000fe200078e00ff */
[----:B--2---:R-:W-:Y:S01]  /*ea30*/  LOP3.LUT R7, R24, 0xffff0000, RZ, 0xc0, !PT ;  /* 0xffff000018077812 */ /* 0x004fe200078ec0ff */
[-C--:B------:R-:W-:Y:S01]  /*ea40*/  FMUL.FTZ R8, R5, R0.reuse ;  /* 0x0000000005087220 */ /* 0x080fe20000410000 */
[C---:B------:R-:W-:Y:S01]  /*ea50*/  LOP3.LUT R6, R25.reuse, 0xffff0000, RZ, 0xc0, !PT ;  /* 0xffff000019067812 */ /* 0x040fe200078ec0ff */
[-C--:B------:R-:W-:Y:S01]  /*ea60*/  FMUL.FTZ R15, R4, R9.reuse ;  /* 0x00000009040f7220 */ /* 0x080fe20000410000 */
[----:B------:R-:W-:Y:S01]  /*ea70*/  SHF.L.U32 R25, R25, 0x10, RZ ;  /* 0x0000001019197819 */ /* 0x000fe200000006ff */
[----:B------:R-:W-:Y:S01]  /*ea80*/  FMUL.FTZ R0, R7, R0 ;  /* 0x0000000007007220 */ /* 0x000fe20000410000 */
[----:B------:R-:W-:Y:S01]  /*ea90*/  SHF.L.U32 R18, R18, 0x10, RZ ;  /* 0x0000001012127819 */ /* 0x000fe200000006ff */
[----:B------:R-:W-:Y:S01]  /*eaa0*/  FMUL.FTZ R9, R6, R9 ;  /* 0x0000000906097220 */ /* 0x000fe20000410000 */
[----:B------:R-:W-:Y:S01]  /*eab0*/  SHF.L.U32 R24, R24, 0x10, RZ ;  /* 0x0000001018187819 */ /* 0x000fe200000006ff */
[----:B------:R-:W-:Y:S01]  /*eac0*/  FFMA.FTZ R5, R5, R2, R0 ;  /* 0x0000000205057223 */ /* 0x000fe20000010000 */
[----:B------:R-:W-:Y:S01]  /*ead0*/  FMUL.FTZ R0, R19, R10 ;  /* 0x0000000a13007220 */ /* 0x000fe20000410000 */
[----:B------:R-:W-:Y:S01]  /*eae0*/  FFMA.FTZ R8, R7, R2, -R8 ;  /* 0x0000000207087223 */ /* 0x000fe20000010808 */
[-C--:B------:R-:W-:Y:S01]  /*eaf0*/  FFMA.FTZ R4, R4, R13.reuse, R9 ;  /* 0x0000000d04047223 */ /* 0x080fe20000010009 */
[C---:B------:R-:W-:Y:S01]  /*eb00*/  FMUL.FTZ R10, R25.reuse, R10 ;  /* 0x0000000a190a7220 */ /* 0x040fe20000410000 */
[----:B------:R-:W-:Y:S01]  /*eb10*/  FFMA.FTZ R15, R6, R13, -R15 ;  /* 0x0000000d060f7223 */ /* 0x000fe2000001080f */
        /* <DEDUP_REMOVED lines=11> */
.L_x_3565:
[----:B------:R-:W-:Y:S05]  /*ebd0*/  BSYNC.RECONVERGENT B0 ;  /* 0x0000000000007941 */ /* 0x000fea0003800200 */
.L_x_3564:
[----:B------:R1:W-:Y:S01]  /*ebe0*/  STS.128 [R239+0x7800], R8 ;  /* 0x00780008ef007388 */ /* 0x0003e20000000c00 */
[----:B------:R-:W-:Y:S05]  /*ebf0*/  BRA `(.L_x_3526) ;  /* 0x0000005400b87947 */ /* 0x000fea0003800000 */
.L_x_3527:
[----:B------:R-:W-:Y:S01]  /*ec00*/  IMAD.IADD R37, R229, 0x1, -R70 ;  /* 0x00000001e5257824 */ /* 0x000fe200078e0a46 */
[----:B------:R-:W-:Y:S01]  /*ec10*/  LEA.HI R4, R23, R23, RZ, 0x1 ;  /* 0x0000001717047211 */ /* 0x000fe200078f08ff */
[----:B------:R-:W-:Y:S01]  /*ec20*/  BSSY.RECONVERGENT B1, `(.L_x_3566) ;  /* 0x000015e000017945 */ /* 0x000fe20003800200 */
[----:B------:R-:W-:Y:S02]  /*ec30*/  SHF.R.U32.HI R41, RZ, 0x1, R23 ;  /* 0x00000001ff297819 */ /* 0x000fe40000011617 */
[----:B------:R-:W-:Y:S02]  /*ec40*/  ISETP.GE.AND P0, PT, R106, R37, PT ;  /* 0x000000256a00720c */ /* 0x000fe40003f06270 */
[----:B------:R-:W-:-:S05]  /*ec50*/  SHF.R.S32.HI R4, RZ, 0x1, R4 ;  /* 0x00000001ff047819 */ /* 0x000fca0000011404 */
[----:B------:R-:W-:-:S05]  /*ec60*/  IMAD.MOV R38, RZ, RZ, -R4 ;  /* 0x000000ffff267224 */ /* 0x000fca00078e0a04 */
[----:B------:R-:W-:Y:S01]  /*ec70*/  SHF.R.S32.HI R39, RZ, 0x1f, R38 ;  /* 0x0000001fff277819 */ /* 0x000fe20000011426 */
[----:B------:R-:W-:Y:S06]  /*ec80*/  @P0 BRA `(.L_x_3567) ;  /* 0x00000014005c0947 */ /* 0x000fec0003800000 */
[----:B------:R1:W5:Y:S04]  /*ec90*/  LDG.E.128 R12, desc[UR4][R44.64+0x80] ;  /* 0x000080042c0c7981 */ /* 0x000368000c1e1d00 */
[----:B------:R1:W5:Y:S04]  /*eca0*/  LDG.E.128 R8, desc[UR4][R44.64+0x100] ;  /* 0x000100042c087981 */ /* 0x000368000c1e1d00 */
[----:B------:R1:W5:Y:S04]  /*ecb0*/  LDG.E.128 R4, desc[UR4][R44.64+0x180] ;  /* 0x000180042c047981 */ /* 0x000368000c1e1d00 */
        /* <DEDUP_REMOVED lines=30> */
[C---:B---3--:R-:W-:Y:S01]  /*eea0*/  IMAD.U32 R48, R16.reuse, 0x10000, RZ ;  /* 0x0001000010307824 */ /* 0x048fe200078e00ff */
[----:B------:R-:W-:Y:S01]  /*eeb0*/  LOP3.LUT R35, R16, 0xffff0000, RZ, 0xc0, !PT ;  /* 0xffff000010237812 */ /* 0x000fe200078ec0ff */
[C---:B------:R-:W-:Y:S01]  /*eec0*/  IMAD.U32 R16, R17.reuse, 0x10000, RZ ;  /* 0x0001000011107824 */ /* 0x040fe200078e00ff */
[----:B------:R-:W-:Y:S01]  /*eed0*/  LOP3.LUT R51, R17, 0xffff0000, RZ, 0xc0, !PT ;  /* 0xffff000011337812 */ /* 0x000fe200078ec0ff */
[----:B------:R-:W-:Y:S01]  /*eee0*/  IMAD.U32 R17, R19, 0x10000, RZ ;  /* 0x0001000013117824 */ /* 0x000fe200078e00ff */
[C---:B------:R-:W-:Y:S01]  /*eef0*/  SHF.L.U32 R50, R18.reuse, 0x10, RZ ;  /* 0x0000001012327819 */ /* 0x040fe200000006ff */
[----:B----4-:R-:W-:Y:S01]  /*ef00*/  IMAD.U32 R53, R29, 0x10000, RZ ;  /* 0x000100001d357824 */ /* 0x010fe200078e00ff */
        /* <DEDUP_REMOVED lines=46> */
.L_x_3569:
[----:B------:R-:W-:Y:S05]  /*f1f0*/  BSYNC.RECONVERGENT B0 ;  /* 0x0000000000007941 */ /* 0x000fea0003800200 */
.L_x_3568:
[----:B-----5:R2:W-:Y:S01]  /*f200*/  STS.128 [R239], R32 ;  /* 0x00000020ef007388 */ /* 0x0205e20000000c00 */
[----:B------:R-:W-:Y:S01]  /*f210*/  LOP3.LUT R16, R20, 0x40, RZ, 0xfc, !PT ;  /* 0x0000004014107812 */ /* 0x000fe200078efcff */
[----:B------:R-:W-:Y:S03]  /*f220*/  BSSY.RECONVERGENT B0, `(.L_x_3570) ;  /* 0x0000052000007945 */ /* 0x000fe60003800200 */
[----:B------:R-:W-:-:S13]  /*f230*/  ISETP.GE.AND P0, PT, R16, R23, PT ;  /* 0x000000171000720c */ /* 0x000fda0003f06270 */
        /* <DEDUP_REMOVED lines=10> */
[----:B---3--:R-:W-:-:S04]  /*f2e0*/  IADD3 R16, P0, PT, R24, UR8, RZ ;  /* 0x0000000818107c10 */ /* 0x008fc8000ff1e0ff */
[----:B------:R-:W-:Y:S01]  /*f2f0*/  IADD3.X R17, PT, PT, R22, UR9, RZ, P0, !PT ;  /* 0x0000000916117c10 */ /* 0x000fe200087fe4ff */
[----:B------:R-:W3:Y:S01]  /*f300*/  LDCU.64 UR8, c[0x0][0x4c8] ;  /* 0x00009900ff0877ac */ /* 0x000ee20008000a00 */
[----:B------:R-:W-:-:S04]  /*f310*/  IMAD.WIDE R28, R25, 0x2, R44 ;  /* 0x00000002191c7825 */ /* 0x000fc800078e022c */
[----:B------:R-:W4:Y:S04]  /*f320*/  LDG.E.128 R16, desc[UR4][R16.64+0x80] ;  /* 0x0000800410107981 */ /* 0x000f28000c1e1d00 */
[----:B------:R-:W5:Y:S01]  /*f330*/  LDG.E.128 R28, desc[UR4][R28.64+0x80] ;  /* 0x000080041c1c7981 */ /* 0x000f62000c1e1d00 */
[----:B---3--:R-:W-:-:S04]  /*f340*/  IADD3 R24, P0, PT, R24, UR8, RZ ;  /* 0x0000000818187c10 */ /* 0x008fc8000ff1e0ff */
[----:B------:R-:W-:-:S06]  /*f350*/  IADD3.X R25, PT, PT, R22, UR9, RZ, P0, !PT ;  /* 0x0000000916197c10 */ /* 0x000fcc00087fe4ff */
[----:B------:R-:W3:Y:S01]  /*f360*/  LDG.E.128 R24, desc[UR4][R24.64+0x80] ;  /* 0x0000800418187981 */ /* 0x000ee2000c1e1d00 */
[C---:B--2---:R-:W-:Y:S01]  /*f370*/  SHF.L.U32 R32, R12.reuse, 0x10, RZ ;  /* 0x000000100c207819 */ /* 0x044fe200000006ff */
        /* <DEDUP_REMOVED lines=18> */
[C---:B-----5:R-:W-:Y:S01]  /*f4a0*/  SHF.L.U32 R48, R28.reuse, 0x10, RZ ;  /* 0x000000101c307819 */ /* 0x060fe200000006ff */
[----:B------:R-:W-:Y:S01]  /*f4b0*/  @!P1 FADD.FTZ R19, -R19, -RZ ;  /* 0x800000ff13139221 */ /* 0x000fe20000010100 */
[----:B------:R-:W-:Y:S01]  /*f4c0*/  LOP3.LUT R49, R28, 0xffff0000, RZ, 0xc0, !PT ;  /* 0xffff00001c317812 */ /* 0x000fe200078ec0ff */
[C---:B------:R-:W-:Y:S01]  /*f4d0*/  IMAD.U32 R28, R29.reuse, 0x10000, RZ ;  /* 0x000100001d1c7824 */ /* 0x040fe200078e00ff */
[----:B------:R-:W-:Y:S01]  /*f4e0*/  LOP3.LUT R50, R29, 0xffff0000, RZ, 0xc0, !PT ;  /* 0xffff00001d327812 */ /* 0x000fe200078ec0ff */
[----:B------:R-:W-:Y:S01]  /*f4f0*/  @!P1 FADD.FTZ R16, -R16, -RZ ;  /* 0x800000ff10109221 */ /* 0x000fe20000010100 */
[C---:B------:R-:W-:Y:S01]  /*f500*/  LOP3.LUT R29, R30.reuse, 0xffff0000, RZ, 0xc0, !PT ;  /* 0xffff00001e1d7812 */ /* 0x040fe200078ec0ff */
[----:B------:R-:W-:Y:S01]  /*f510*/  @!P1 FADD.FTZ R15, -R15, -RZ ;  /* 0x800000ff0f0f9221 */ /* 0x000fe20000010100 */
[----:B------:R-:W-:Y:S01]  /*f520*/  LOP3.LUT R52, R31, 0xffff0000, RZ, 0xc0, !PT ;  /* 0xffff00001f347812 */ /* 0x000fe200078ec0ff */
[----:B------:R-:W-:Y:S01]  /*f530*/  @!P1 FADD.FTZ R47, -R47, -RZ ;  /* 0x800000ff2f2f9221 */ /* 0x000fe20000010100 */
[----:B------:R-:W-:Y:S01]  /*f540*/  SHF.L.U32 R51, R30, 0x10, RZ ;  /* 0x000000101e337819 */ /* 0x000fe200000006ff */
[----:B------:R-:W-:-:S02]  /*f550*/  IMAD.U32 R30, R31, 0x10000, RZ ;  /* 0x000100001f1e7824 */ /* 0x000fc400078e00ff */
[----:B------:R-:W-:Y:S01]  /*f560*/  FMUL.FTZ R29, R29, R18 ;  /* 0x000000121d1d7220 */ /* 0x000fe20000410000 */
[----:B------:R-:W-:Y:S01]  /*f570*/  FMUL.FTZ R52, R52, R19 ;  /* 0x0000001334347220 */ /* 0x000fe20000410000 */
[----:B---3--:R-:W-:Y:S01]  /*f580*/  SHF.L.U32 R19, R24, 0x10, RZ ;  /* 0x0000001018137819 */ /* 0x008fe200000006ff */
        /* <DEDUP_REMOVED lines=9> */
[C---:B------:R-:W-:Y:S01]  /*f620*/  SHF.L.U32 R28, R26.reuse, 0x10, RZ ;  /* 0x000000101a1c7819 */ /* 0x040fe200000006ff */
        /* <DEDUP_REMOVED lines=17> */
.L_x_3571:
[----:B------:R-:W-:Y:S05]  /*f740*/  BSYNC.RECONVERGENT B0 ;  /* 0x0000000000007941 */ /* 0x000fea0003800200 */
.L_x_3570:
[----:B------:R3:W-:Y:S01]  /*f750*/  STS.128 [R239+0x2000], R12 ;  /* 0x0020000cef007388 */ /* 0x0007e20000000c00 */
[----:B------:R-:W-:Y:S01]  /*f760*/  LOP3.LUT R16, R20, 0x80, RZ, 0xfc, !PT ;  /* 0x0000008014107812 */ /* 0x000fe200078efcff */
[----:B------:R-:W-:Y:S03]  /*f770*/  BSSY.RECONVERGENT B0, `(.L_x_3572) ;  /* 0x0000052000007945 */ /* 0x000fe60003800200 */
[----:B------:R-:W-:-:S13]  /*f780*/  ISETP.GE.AND P0, PT, R16, R23, PT ;  /* 0x000000171000720c */ /* 0x000fda0003f06270 */
[----:B------:R-:W-:Y:S05]  /*f790*/  @P0 BRA `(.L_x_3573) ;  /* 0x00000004003c0947 */ /* 0x000fea0003800000 */
[----:B------:R-:W4:Y:S01]  /*f7a0*/  LDCU.64 UR8, c[0x0][0x4d0] ;  /* 0x00009a00ff0877ac */ /* 0x000f220008000a00 */
[----:B------:R-:W-:-:S04]  /*f7b0*/  ISETP.GE.U32.AND P1, PT, R16, R41, PT ;  /* 0x000000291000720c */ /* 0x000fc80003f26070 */
[----:B---3--:R-:W-:Y:S02]  /*f7c0*/  SEL R13, R38, RZ, P1 ;  /* 0x000000ff260d7207 */ /* 0x008fe40000800000 */
        /* <DEDUP_REMOVED lines=15> */
[C---:B------:R-:W-:Y:S01]  /*f8c0*/  SHF.L.U32 R28, R8.reuse, 0x10, RZ ;  /* 0x00000010081c7819 */ /* 0x040fe200000006ff */
[C---:B------:R-:W-:Y:S01]  /*f8d0*/  IMAD.U32 R30, R9.reuse, 0x10000, RZ ;  /* 0x00010000091e7824 */ /* 0x040fe200078e00ff */
[----:B------:R-:W-:Y:S01]  /*f8e0*/  LOP3.LUT R22, R8, 0xffff0000, RZ, 0xc0, !PT ;  /* 0xffff000008167812 */ /* 0x000fe200078ec0ff */
[C---:B------:R-:W-:Y:S01]  /*f8f0*/  IMAD.U32 R29, R10.reuse, 0x10000, RZ ;  /* 0x000100000a1d7824 */ /* 0x040fe200078e00ff */
[----:B------:R-:W-:Y:S02]  /*f900*/  LOP3.LUT R8, R9, 0xffff0000, RZ, 0xc0, !PT ;  /* 0xffff000009087812 */ /* 0x000fe400078ec0ff */
[C---:B------:R-:W-:Y:S02]  /*f910*/  LOP3.LUT R9, R11.reuse, 0xffff0000, RZ, 0xc0, !PT ;  /* 0xffff00000b097812 */ /* 0x040fe400078ec0ff */
[----:B--2---:R-:W-:Y:S02]  /*f920*/  SHF.L.U32 R32, R11, 0x10, RZ ;  /* 0x000000100b207819 */ /* 0x004fe400000006ff */
        /* <DEDUP_REMOVED lines=54> */
.L_x_3573:
[----:B------:R-:W-:Y:S05]  /*fc90*/  BSYNC.RECONVERGENT B0 ;  /* 0x0000000000007941 */ /* 0x000fea0003800200 */
.L_x_3572:
[----:B------:R4:W-:Y:S01]  /*fca0*/  STS.128 [R239+0x4000], R8 ;  /* 0x00400008ef007388 */ /* 0x0009e20000000c00 */
[----:B---3--:R-:W-:Y:S01]  /*fcb0*/  LOP3.LUT R12, R20, 0xc0, RZ, 0xfc, !PT ;  /* 0x000000c0140c7812 */ /* 0x008fe200078efcff */
[----:B------:R-:W-:Y:S03]  /*fcc0*/  BSSY.RECONVERGENT B0, `(.L_x_3574) ;  /* 0x0000052000007945 */ /* 0x000fe60003800200 */
[----:B------:R-:W-:-:S13]  /*fcd0*/  ISETP.GE.AND P0, PT, R12, R23, PT ;  /* 0x000000170c00720c */ /* 0x000fda0003f06270 */
[----:B------:R-:W-:Y:S05]  /*fce0*/  @P0 BRA `(.L_x_3575) ;  /* 0x00000004003c0947 */ /* 0x000fea0003800000 */
[----:B------:R-:W3:Y:S01]  /*fcf0*/  LDCU.64 UR8, c[0x0][0x4d0] ;  /* 0x00009a00ff0877ac */ /* 0x000ee20008000a00 */
[----:B------:R-:W-:-:S04]  /*fd00*/  ISETP.GE.U32.AND P1, PT, R12, R41, PT ;  /* 0x000000290c00720c */ /* 0x000fc80003f26070 */
[----:B----4-:R-:W-:Y:S02]  /*fd10*/  SEL R9, R38, RZ, P1 ;  /* 0x000000ff26097207 */ /* 0x010fe40000800000 */
        /* <DEDUP_REMOVED lines=34> */
[C---:B--2---:R-:W-:Y:S01]  /*ff40*/  SHF.L.U32 R32, R16.reuse, 0x10, RZ ;  /* 0x0000001010207819 */ /* 0x044fe200000006ff */
        /* <DEDUP_REMOVED lines=41> */
.L_x_3575:
[----:B------:R-:W-:Y:S05]  /*101e0*/  BSYNC.RECONVERGENT B0 ;  /* 0x0000000000007941 */ /* 0x000fea0003800200 */
.L_x_3574:
[----:B------:R3:W-:Y:S02]  /*101f0*/  STS.128 [R239+0x6000], R4 ;  /* 0x00600004ef007388 */ /* 0x0007e40000000c00 */
.L_x_3567:
[----:B------:R-:W-:Y:S05]  /*10200*/  BSYNC.RECONVERGENT B1 ;  /* 0x0000000000017941 */ /* 0x000fea0003800200 */
.L_x_3566:
[----:B------:R-:W-:Y:S01]  /*10210*/  IADD3 R22, PT, PT, R106, 0x10, RZ ;  /* 0x000000106a167810 */ /* 0x000fe20007ffe0ff */
[----:B------:R-:W-:Y:S03]  /*10220*/  BSSY.RECONVERGENT B1, `(.L_x_3576) ;  /* 0x0000158000017945 */ /* 0x000fe60003800200 */
[----:B------:R-:W-:-:S13]  /*10230*/  ISETP.GE.AND P0, PT, R22, R37, PT ;  /* 0x000000251600720c */ /* 0x000fda0003f06270 */
[----:B------:R-:W-:Y:S05]  /*10240*/  @P0 BRA `(.L_x_3577) ;  /* 0x0000001400540947 */ /* 0x000fea0003800000 */
[----:B------:R-:W-:-:S04]  /*10250*/  LEA R52, P0, R43, R44, 0x1 ;  /* 0x0000002c2b347211 */ /* 0x000fc800078008ff */
[----:B------:R-:W-:-:S05]  /*10260*/  LEA.HI.X R53, R43, R45, R40, 0x1, P0 ;  /* 0x0000002d2b357211 */ /* 0x000fca00000f0c28 */
[----:B------:R1:W5:Y:S04]  /*10270*/  LDG.E.128 R24, desc[UR4][R52.64+0x80] ;  /* 0x0000800434187981 */ /* 0x000368000c1e1d00 */
[----:B------:R1:W5:Y:S04]  /*10280*/  LDG.E.128 R16, desc[UR4][R52.64+0x100] ;  /* 0x0001000434107981 */ /* 0x000368000c1e1d00 */
[----:B------:R1:W5:Y:S04]  /*10290*/  LDG.E.128 R12, desc[UR4][R52.64+0x180] ;  /* 0x00018004340c7981 */ /* 0x000368000c1e1d00 */
[----:B--2---:R1:W5:Y:S01]  /*102a0*/  LDG.E.128 R32, desc[UR4][R52.64] ;  /* 0x0000000434207981 */ /* 0x004362000c1e1d00 */
[----:B------:R-:W-:Y:S01]  /*102b0*/  ISETP.GE.AND P0, PT, R20, R23, PT ;  /* 0x000000171400720c */ /* 0x000fe20003f06270 */
[----:B------:R-:W-:-:S12]  /*102c0*/  BSSY.RECONVERGENT B0, `(.L_x_3578) ;  /* 0x0000050000007945 */ /* 0x000fd80003800200 */
[----:B------:R-:W-:Y:S05]  /*102d0*/  @P0 BRA `(.L_x_3579) ;  /* 0x0000000400380947 */ /* 0x000fea0003800000 */
[----:B------:R-:W-:Y:S01]  /*102e0*/  ISETP.GE.U32.AND P1, PT, R20, R41, PT ;  /* 0x000000291400720c */ /* 0x000fe20003f26070 */
[----:B------:R-:W2:Y:S03]  /*102f0*/  LDCU.64 UR8, c[0x0][0x4d0] ;  /* 0x00009a00ff0877ac */ /* 0x000ea60008000a00 */
[----:B---3--:R-:W-:Y:S02]  /*10300*/  SEL R5, R38, RZ, P1 ;  /* 0x000000ff26057207 */ /* 0x008fe40000800000 */
[----:B----4-:R-:W-:Y:S02]  /*10310*/  SEL R9, R39, RZ, P1 ;  /* 0x000000ff27097207 */ /* 0x010fe40000800000 */
        /* <DEDUP_REMOVED lines=43> */
[----:B------:R-:W-:Y:S01]  /*105d0*/  LOP3.LUT R68, R31, 0xffff0000, RZ, 0xc0, !PT ;  /* 0xffff00001f447812 */ /* 0x000fe200078ec0ff */
[----:B------:R-:W-:Y:S01]  /*105e0*/  FMUL.FTZ R35, R35, R28 ;  /* 0x0000001c23237220 */ /* 0x000fe20000410000 */
[----:B------:R-:W-:Y:S01]  /*105f0*/  SHF.L.U32 R30, R31, 0x10, RZ ;  /* 0x000000101f1e7819 */ /* 0x000fe200000006ff */
[----:B------:R-:W-:Y:S01]  /*10600*/  @!P1 FADD.FTZ R49, -R49, -RZ ;  /* 0x800000ff31319221 */ /* 0x000fe20000010100 */
[----:B------:R-:W-:Y:S01]  /*10610*/  FMUL.FTZ R29, R6, R29 ;  /* 0x0000001d061d7220 */ /* 0x000fe20000410000 */
[----:B------:R-:W-:Y:S01]  /*10620*/  FMUL.FTZ R68, R7, R68 ;  /* 0x0000004407447220 */ /* 0x000fe20000410000 */
[C---:B--2---:R-:W-:Y:S01]  /*10630*/  IMAD.U32 R28, R8.reuse, 0x10000, RZ ;  /* 0x00010000081c7824 */ /* 0x044fe200078e00ff */
[----:B------:R-:W-:Y:S01]  /*10640*/  LOP3.LUT R6, R8, 0xffff0000, RZ, 0xc0, !PT ;  /* 0xffff000008067812 */ /* 0x000fe200078ec0ff */
[----:B------:R-:W-:Y:S01]  /*10650*/  FMUL.FTZ R51, R4, R51 ;  /* 0x0000003304337220 */ /* 0x000fe20000410000 */
[----:B------:R-:W-:Y:S01]  /*10660*/  FMUL.FTZ R5, R5, R30 ;  /* 0x0000001e05057220 */ /* 0x000fe20000410000 */
[----:B------:R-:W-:Y:S01]  /*10670*/  IMAD.U32 R7, R10, 0x10000, RZ ;  /* 0x000100000a077824 */ /* 0x000fe200078e00ff */
[----:B------:R-:W-:Y:S01]  /*10680*/  SHF.L.U32 R8, R11, 0x10, RZ ;  /* 0x000000100b087819 */ /* 0x000fe200000006ff */
[----:B------:R-:W-:Y:S01]  /*10690*/  FMUL.FTZ R47, R47, R54 ;  /* 0x000000362f2f7220 */ /* 0x000fe20000410000 */
[C---:B------:R-:W-:Y:S01]  /*106a0*/  SHF.L.U32 R4, R9.reuse, 0x10, RZ ;  /* 0x0000001009047819 */ /* 0x040fe200000006ff */
[----:B------:R-:W-:Y:S01]  /*106b0*/  FMUL.FTZ R55, R50, R55 ;  /* 0x0000003732377220 */ /* 0x000fe20000410000 */
[----:B------:R-:W-:Y:S01]  /*106c0*/  LOP3.LUT R30, R9, 0xffff0000, RZ, 0xc0, !PT ;  /* 0xffff0000091e7812 */ /* 0x000fe200078ec0ff */
        /* <DEDUP_REMOVED lines=15> */
.L_x_3579:
[----:B------:R-:W-:Y:S05]  /*107c0*/  BSYNC.RECONVERGENT B0 ;  /* 0x0000000000007941 */ /* 0x000fea0003800200 */
.L_x_3578:
[----:B-----5:R2:W-:Y:S01]  /*107d0*/  STS.128 [R239+0x800], R32 ;  /* 0x00080020ef007388 */ /* 0x0205e20000000c00 */
[----:B---3--:R-:W-:Y:S01]  /*107e0*/  LOP3.LUT R4, R20, 0x40, RZ, 0xfc, !PT ;  /* 0x0000004014047812 */ /* 0x008fe200078efcff */
[----:B------:R-:W-:Y:S03]  /*107f0*/  BSSY.RECONVERGENT B0, `(.L_x_3580) ;  /* 0x0000051000007945 */ /* 0x000fe60003800200 */
[----:B------:R-:W-:-:S13]  /*10800*/  ISETP.GE.AND P0, PT, R4, R23, PT ;  /* 0x000000170400720c */ /* 0x000fda0003f06270 */
[----:B------:R-:W-:Y:S05]  /*10810*/  @P0 BRA `(.L_x_3581) ;  /* 0x0000000400380947 */ /* 0x000fea0003800000 */
[----:B------:R-:W-:Y:S01]  /*10820*/  ISETP.GE.U32.AND P1, PT, R4, R41, PT ;  /* 0x000000290400720c */ /* 0x000fe20003f26070 */
[----:B------:R-:W3:Y:S03]  /*10830*/  LDCU.64 UR8, c[0x0][0x4d0] ;  /* 0x00009a00ff0877ac */ /* 0x000ee60008000a00 */
[----:B------:R-:W-:Y:S02]  /*10840*/  SEL R5, R38, RZ, P1 ;  /* 0x000000ff26057207 */ /* 0x000fe40000800000 */
[----:B----4-:R-:W-:Y:S02]  /*10850*/  SEL R9, R39, RZ, P1 ;  /* 0x000000ff27097207 */ /* 0x010fe40000800000 */
        /* <DEDUP_REMOVED lines=26> */
[----:B-----5:R-:W-:Y:S01]  /*10a00*/  IMAD.U32 R49, R28, 0x10000, RZ ;  /* 0x000100001c317824 */ /* 0x020fe200078e00ff */
        /* <DEDUP_REMOVED lines=20> */
[----:B------:R-:W-:Y:S01]  /*10b50*/  FMUL.FTZ R27, R27, R28 ;  /* 0x0000001c1b1b7220 */ /* 0x000fe20000410000 */
[C---:B---3--:R-:W-:Y:S01]  /*10b60*/  IMAD.U32 R31, R8.reuse, 0x10000, RZ ;  /* 0x00010000081f7824 */ /* 0x048fe200078e00ff */
        /* <DEDUP_REMOVED lines=25> */
.L_x_3581:
[----:B------:R-:W-:Y:S05]  /*10d00*/  BSYNC.RECONVERGENT B0 ;  /* 0x0000000000007941 */ /* 0x000fea0003800200 */
.L_x_3580:
[----:B------:R3:W-:Y:S01]  /*10d10*/  STS.128 [R239+0x2800], R24 ;  /* 0x00280018ef007388 */ /* 0x0007e20000000c00 */
[----:B------:R-:W-:Y:S01]  /*10d20*/  LOP3.LUT R4, R20, 0x80, RZ, 0xfc, !PT ;  /* 0x0000008014047812 */ /* 0x000fe200078efcff */
[----:B------:R-:W-:Y:S03]  /*10d30*/  BSSY.RECONVERGENT B0, `(.L_x_3582) ;  /* 0x0000051000007945 */ /* 0x000fe60003800200 */
[----:B------:R-:W-:-:S13]  /*10d40*/  ISETP.GE.AND P0, PT, R4, R23, PT ;  /* 0x000000170400720c */ /* 0x000fda0003f06270 */
[----:B------:R-:W-:Y:S05]  /*10d50*/  @P0 BRA `(.L_x_3583) ;  /* 0x0000000400380947 */ /* 0x000fea0003800000 */
[----:B------:R-:W-:Y:S01]  /*10d60*/  ISETP.GE.U32.AND P1, PT, R4, R41, PT ;  /* 0x000000290400720c */ /* 0x000fe20003f26070 */
[----:B------:R-:W5:Y:S03]  /*10d70*/  LDCU.64 UR8, c[0x0][0x4d0] ;  /* 0x00009a00ff0877ac */ /* 0x000f660008000a00 */
[----:B------:R-:W-:Y:S02]  /*10d80*/  SEL R5, R38, RZ, P1 ;  /* 0x000000ff26057207 */ /* 0x000fe40000800000 */
[----:B----4-:R-:W-:Y:S02]  /*10d90*/  SEL R9, R39, RZ, P1 ;  /* 0x000000ff27097207 */ /* 0x010fe40000800000 */
[----:B------:R-:W-:Y:S02]  /*10da0*/  IADD3 R4, P0, PT, R5, R0, RZ ;  /* 0x0000000005047210 */ /* 0x000fe40007f1e0ff */
[----:B------:R-:W-:-:S03]  /*10db0*/  SEL R11, R41, R38, !P1 ;  /* 0x00000026290b7207 */ /* 0x000fc60004800000 */
[----:B------:R-:W-:Y:S02]  /*10dc0*/  IMAD.X R9, R9, 0x1, R36, P0 ;  /* 0x0000000109097824 */ /* 0x000fe400000e0624 */
[----:B------:R-:W-:-:S03]  /*10dd0*/  IMAD.SHL.U32 R8, R4, 0x2, RZ ;  /* 0x0000000204087824 */ /* 0x000fc600078e00ff */
[----:B------:R-:W-:Y:S02]  /*10de0*/  SHF.L.U64.HI R9, R4, 0x1, R9 ;  /* 0x0000000104097819 */ /* 0x000fe40000010209 */
[----:B-----5:R-:W-:-:S04]  /*10df0*/  IADD3 R4, P0, PT, R8, UR8, RZ ;  /* 0x0000000808047c10 */ /* 0x020fc8000ff1e0ff */
[----:B------:R-:W-:Y:S01]  /*10e00*/  IADD3.X R5, PT, PT, R9, UR9, RZ, P0, !PT ;  /* 0x0000000909057c10 */ /* 0x000fe200087fe4ff */
[----:B------:R-:W4:Y:S01]  /*10e10*/  LDCU.64 UR8, c[0x0][0x4c8] ;  /* 0x00009900ff0877ac */ /* 0x000f220008000a00 */
[----:B---3--:R-:W-:-:S04]  /*10e20*/  IMAD.WIDE R24, R11, 0x2, R52 ;  /* 0x000000020b187825 */ /* 0x008fc800078e0234 */
[----:B------:R-:W3:Y:S04]  /*10e30*/  LDG.E.128 R4, desc[UR4][R4.64+0x100] ;  /* 0x0001000404047981 */ /* 0x000ee8000c1e1d00 */
[----:B------:R-:W5:Y:S01]  /*10e40*/  LDG.E.128 R24, desc[UR4][R24.64+0x100] ;  /* 0x0001000418187981 */ /* 0x000f62000c1e1d00 */
[----:B----4-:R-:W-:-:S04]  /*10e50*/  IADD3 R8, P0, PT, R8, UR8, RZ ;  /* 0x0000000808087c10 */ /* 0x010fc8000ff1e0ff */
[----:B------:R-:W-:-:S06]  /*10e60*/  IADD3.X R9, PT, PT, R9, UR9, RZ, P0, !PT ;  /* 0x0000000909097c10 */ /* 0x000fcc00087fe4ff */
[----:B------:R-:W4:Y:S01]  /*10e70*/  LDG.E.128 R8, desc[UR4][R8.64+0x100] ;  /* 0x0001000408087981 */ /* 0x000f22000c1e1d00 */
        /* <DEDUP_REMOVED lines=8> */
[C---:B---3--:R-:W-:Y:S01]  /*10f00*/  IMAD.U32 R32, R4.reuse, 0x10000, RZ ;  /* 0x0001000004207824 */ /* 0x048fe200078e00ff */
[----:B------:R-:W-:Y:S01]  /*10f10*/  LOP3.LUT R19, R4, 0xffff0000, RZ, 0xc0, !PT ;  /* 0xffff000004137812 */ /* 0x000fe200078ec0ff */
[----:B------:R-:W-:Y:S01]  /*10f20*/  IMAD.U32 R34, R6, 0x10000, RZ ;  /* 0x0001000006227824 */ /* 0x000fe200078e00ff */
[C---:B------:R-:W-:Y:S01]  /*10f30*/  SHF.L.U32 R4, R5.reuse, 0x10, RZ ;  /* 0x0000001005047819 */ /* 0x040fe200000006ff */
[----:B-----5:R-:W-:Y:S01]  /*10f40*/  IMAD.U32 R49, R26, 0x10000, RZ ;  /* 0x000100001a317824 */ /* 0x020fe200078e00ff */
        /* <DEDUP_REMOVED lines=47> */
.L_x_3583:
[----:B------:R-:W-:Y:S05]  /*11240*/  BSYNC.RECONVERGENT B0 ;  /* 0x0000000000007941 */ /* 0x000fea0003800200 */
.L_x_3582:
        /* <DEDUP_REMOVED lines=17> */
[----:B-1----:R-:W-:-:S04]  /*11360*/  IMAD.WIDE R16, R11, 0x2, R52 ;  /* 0x000000020b107825 */ /* 0x002fc800078e0234 */
[----:B------:R-:W5:Y:S04]  /*11370*/  LDG.E.128 R4, desc[UR4][R4.64+0x180] ;  /* 0x0001800404047981 */ /* 0x000f68000c1e1d00 */
[----:B------:R-:W2:Y:S01]  /*11380*/  LDG.E.128 R16, desc[UR4][R16.64+0x180] ;  /* 0x0001800410107981 */ /* 0x000ea2000c1e1d00 */
[----:B----4-:R-:W-:-:S04]  /*11390*/  IADD3 R8, P0, PT, R8, UR8, RZ ;  /* 0x0000000808087c10 */ /* 0x010fc8000ff1e0ff */
[----:B------:R-:W-:-:S06]  /*113a0*/  IADD3.X R9, PT, PT, R9, UR9, RZ, P0, !PT ;  /* 0x0000000909097c10 */ /* 0x000fcc00087fe4ff */
[----:B------:R-:W4:Y:S01]  /*113b0*/  LDG.E.128 R8, desc[UR4][R8.64+0x180] ;  /* 0x0001800408087981 */ /* 0x000f22000c1e1d00 */
[C---:B---3--:R-:W-:Y:S01]  /*113c0*/  SHF.L.U32 R25, R12.reuse, 0x10, RZ ;  /* 0x000000100c197819 */ /* 0x048fe200000006ff */
[C---:B------:R-:W-:Y:S01]  /*113d0*/  IMAD.U32 R27, R13.reuse, 0x10000, RZ ;  /* 0x000100000d1b7824 */ /* 0x040fe200078e00ff */
[----:B------:R-:W-:Y:S01]  /*113e0*/  LOP3.LUT R24, R12, 0xffff0000, RZ, 0xc0, !PT ;  /* 0xffff00000c187812 */ /* 0x000fe200078ec0ff */
[C---:B------:R-:W-:Y:S01]  /*113f0*/  IMAD.U32 R26, R14.reuse, 0x10000, RZ ;  /* 0x000100000e1a7824 */ /* 0x040fe200078e00ff */
[----:B------:R-:W-:Y:S02]  /*11400*/  LOP3.LUT R12, R13, 0xffff0000, RZ, 0xc0, !PT ;  /* 0xffff00000d0c7812 */ /* 0x000fe400078ec0ff */
[C---:B------:R-:W-:Y:S02]  /*11410*/  LOP3.LUT R13, R15.reuse, 0xffff0000, RZ, 0xc0, !PT ;  /* 0xffff00000f0d7812 */ /* 0x040fe400078ec0ff */
[----:B------:R-:W-:Y:S02]  /*11420*/  SHF.L.U32 R29, R15, 0x10, RZ ;  /* 0x000000100f1d7819 */ /* 0x000fe400000006ff */
[----:B------:R-:W-:Y:S01]  /*11430*/  LOP3.LUT R14, R14, 0xffff0000, RZ, 0xc0, !PT ;  /* 0xffff00000e0e7812 */ /* 0x000fe200078ec0ff */
[C---:B-----5:R-:W-:Y:S01]  /*11440*/  IMAD.U32 R28, R4.reuse, 0x10000, RZ ;  /* 0x00010000041c7824 */ /* 0x060fe200078e00ff */
[----:B------:R-:W-:Y:S01]  /*11450*/  LOP3.LUT R15, R4, 0xffff0000, RZ, 0xc0, !PT ;  /* 0xffff0000040f7812 */ /* 0x000fe200078ec0ff */
[----:B------:R-:W-:Y:S01]  /*11460*/  IMAD.U32 R30, R6, 0x10000, RZ ;  /* 0x00010000061e7824 */ /* 0x000fe200078e00ff */
[C---:B------:R-:W-:Y:S01]  /*11470*/  SHF.L.U32 R4, R5.reuse, 0x10, RZ ;  /* 0x0000001005047819 */ /* 0x040fe200000006ff */
[----:B--2---:R-:W-:Y:S01]  /*11480*/  IMAD.U32 R43, R18, 0x10000, RZ ;  /* 0x00010000122b7824 */ /* 0x004fe200078e00ff */
        /* <DEDUP_REMOVED lines=47> */
.L_x_3585:
[----:B------:R-:W-:Y:S05]  /*11780*/  BSYNC.RECONVERGENT B0 ;  /* 0x0000000000007941 */ /* 0x000fea0003800200 */
.L_x_3584:
[----:B------:R1:W-:Y:S02]  /*11790*/  STS.128 [R239+0x6800], R12 ;  /* 0x0068000cef007388 */ /* 0x0003e40000000c00 */
.L_x_3577:
[----:B------:R-:W-:Y:S05]  /*117a0*/  BSYNC.RECONVERGENT B1 ;  /* 0x0000000000017941 */ /* 0x000fea0003800200 */
.L_x_3576:
[----:B------:R-:W-:Y:S01]  /*117b0*/  IADD3 R42, PT, PT, R106, 0x20, RZ ;  /* 0x000000206a2a7810 */ /* 0x000fe20007ffe0ff */
[----:B------:R-:W-:Y:S03]  /*117c0*/  BSSY.RECONVERGENT B1, `(.L_x_3586) ;  /* 0x0000158000017945 */ /* 0x000fe60003800200 */
[----:B------:R-:W-:-:S13]  /*117d0*/  ISETP.GE.AND P0, PT, R42, R37, PT ;  /* 0x000000252a00720c */ /* 0x000fda0003f06270 */
[----:B------:R-:W-:Y:S05]  /*117e0*/  @P0 BRA `(.L_x_3587) ;  /* 0x0000001400540947 */ /* 0x000fea0003800000 */
[----:B-1----:R-:W-:-:S04]  /*117f0*/  LEA R52, P0, R2, R44, 0x6 ;  /* 0x0000002c02347211 */ /* 0x002fc800078030ff */
[----:B------:R-:W-:-:S05]  /*11800*/  LEA.HI.X R53, R2, R45, R3, 0x6, P0 ;  /* 0x0000002d02357211 */ /* 0x000fca00000f3403 */
[----:B---3--:R1:W5:Y:S04]  /*11810*/  LDG.E.128 R24, desc[UR4][R52.64+0x80] ;  /* 0x0000800434187981 */ /* 0x008368000c1e1d00 */
        /* <DEDUP_REMOVED lines=8> */
[----:B------:R-:W-:Y:S02]  /*118a0*/  SEL R5, R38, RZ, P1 ;  /* 0x000000ff26057207 */ /* 0x000fe40000800000 */
        /* <DEDUP_REMOVED lines=75> */
.L_x_3589:
[----:B------:R-:W-:Y:S05]  /*11d60*/  BSYNC.RECONVERGENT B0 ;  /* 0x0000000000007941 */ /* 0x000fea0003800200 */
.L_x_3588:
[----:B-----5:R2:W-:Y:S01]  /*11d70*/  STS.128 [R239+0x1000], R32 ;  /* 0x00100020ef007388 */ /* 0x0205e20000000c00 */
[----:B------:R-:W-:Y:S01]  /*11d80*/  LOP3.LUT R4, R20, 0x40, RZ, 0xfc, !PT ;  /* 0x0000004014047812 */ /* 0x000fe200078efcff */
        /* <DEDUP_REMOVED lines=57> */
[C---:B---3--:R-:W-:Y:S01]  /*12120*/  SHF.L.U32 R5, R9.reuse, 0x10, RZ ;  /* 0x0000001009057819 */ /* 0x048fe200000006ff */
        /* <DEDUP_REMOVED lines=23> */
.L_x_3591:
[----:B------:R-:W-:Y:S05]  /*122a0*/  BSYNC.RECONVERGENT B0 ;  /* 0x0000000000007941 */ /* 0x000fea0003800200 */
.L_x_3590:
        /* <DEDUP_REMOVED lines=83> */
.L_x_3593:
[----:B------:R-:W-:Y:S05]  /*127e0*/  BSYNC.RECONVERGENT B0 ;  /* 0x0000000000007941 */ /* 0x000fea0003800200 */
.L_x_3592:
        /* <DEDUP_REMOVED lines=83> */
.L_x_3595:
[----:B------:R-:W-:Y:S05]  /*12d20*/  BSYNC.RECONVERGENT B0 ;  /* 0x0000000000007941 */ /* 0x000fea0003800200 */
.L_x_3594:
[----:B------:R1:W-:Y:S02]  /*12d30*/  STS.128 [R239+0x7000], R12 ;  /* 0x0070000cef007388 */ /* 0x0003e40000000c00 */
.L_x_3587:
[----:B------:R-:W-:Y:S05]  /*12d40*/  BSYNC.RECONVERGENT B1 ;  /* 0x0000000000017941 */ /* 0x000fea0003800200 */
.L_x_3586:
[----:B------:R-:W-:-:S04]  /*12d50*/  IADD3 R40, PT, PT, R106, 0x30, RZ ;  /* 0x000000306a287810 */ /* 0x000fc80007ffe0ff */
[----:B------:R-:W-:-:S13]  /*12d60*/  ISETP.GE.AND P0, PT, R40, R37, PT ;  /* 0x000000252800720c */ /* 0x000fda0003f06270 */
[----:B------:R-:W-:Y:S05]  /*12d70*/  @P0 BRA `(.L_x_3526) ;  /* 0x0000001400580947 */ /* 0x000fea0003800000 */
[----:B------:R-:W-:-:S04]  /*12d80*/  IMAD.WIDE.U32 R48, R2, 0x60, R44 ;  /* 0x0000006002307825 */ /* 0x000fc800078e002c */
[----:B------:R-:W-:-:S05]  /*12d90*/  IMAD R3, R3, 0x60, RZ ;  /* 0x0000006003037824 */ /* 0x000fca00078e02ff */
[----:B------:R-:W-:-:S05]  /*12da0*/  IADD3 R49, PT, PT, R3, R49, RZ ;  /* 0x0000003103317210 */ /* 0x000fca0007ffe0ff */
[----:B---3--:R3:W5:Y:S04]  /*12db0*/  LDG.E.128 R24, desc[UR4][R48.64+0x80] ;  /* 0x0000800430187981 */ /* 0x008768000c1e1d00 */
[----:B-1----:R3:W5:Y:S04]  /*12dc0*/  LDG.E.128 R16, desc[UR4][R48.64+0x100] ;  /* 0x0001000430107981 */ /* 0x002768000c1e1d00 */
[----:B------:R3:W5:Y:S04]  /*12dd0*/  LDG.E.128 R12, desc[UR4][R48.64+0x180] ;  /* 0x00018004300c7981 */ /* 0x000768000c1e1d00 */
[----:B--2---:R3:W5:Y:S01]  /*12de0*/  LDG.E.128 R32, desc[UR4][R48.64] ;  /* 0x0000000430207981 */ /* 0x004762000c1e1d00 */
[----:B------:R-:W-:Y:S01]  /*12df0*/  ISETP.GE.AND P0, PT, R20, R23, PT ;  /* 0x000000171400720c */ /* 0x000fe20003f06270 */
[----:B------:R-:W-:-:S12]  /*12e00*/  BSSY.RECONVERGENT B0, `(.L_x_3596) ;  /* 0x0000050000007945 */ /* 0x000fd80003800200 */
[----:B------:R-:W-:Y:S05]  /*12e10*/  @P0 BRA `(.L_x_3597) ;  /* 0x0000000400380947 */ /* 0x000fea0003800000 */
[----:B------:R-:W-:Y:S01]  /*12e20*/  ISETP.GE.U32.AND P1, PT, R20, R41, PT ;  /* 0x000000291400720c */ /* 0x000fe20003f26070 */
[----:B------:R-:W1:Y:S03]  /*12e30*/  LDCU.64 UR8, c[0x0][0x4d0] ;  /* 0x00009a00ff0877ac */ /* 0x000e660008000a00 */
[----:B------:R-:W-:Y:S02]  /*12e40*/  SEL R5, R38, RZ, P1 ;  /* 0x000000ff26057207 */ /* 0x000fe40000800000 */
[----:B------:R-:W-:Y:S02]  /*12e50*/  SEL R3, R39, RZ, P1 ;  /* 0x000000ff27037207 */ /* 0x000fe40000800000 */
[----:B------:R-:W-:Y:S02]  /*12e60*/  IADD3 R4, P0, PT, R5, R0, RZ ;  /* 0x0000000005047210 */ /* 0x000fe40007f1e0ff */
[----:B----4-:R-:W-:-:S03]  /*12e70*/  SEL R9, R41, R38, !P1 ;  /* 0x0000002629097207 */ /* 0x010fc60004800000 */
        /* <DEDUP_REMOVED lines=20> */
[C---:B--2---:R-:W-:Y:S01]  /*12fc0*/  IMAD.U32 R35, R4.reuse, 0x10000, RZ ;  /* 0x0001000004237824 */ /* 0x044fe200078e00ff */
        /* <DEDUP_REMOVED lines=27> */
[----:B------:R-:W-:Y:S01]  /*13180*/  FMUL.FTZ R29, R7, R30 ;  /* 0x0000001e071d7220 */ /* 0x000fe20000410000 */
[C---:B---3--:R-:W-:Y:S01]  /*13190*/  IMAD.U32 R7, R8.reuse, 0x10000, RZ ;  /* 0x0001000008077824 */ /* 0x048fe200078e00ff */
[----:B------:R-:W-:Y:S01]  /*131a0*/  LOP3.LUT R5, R8, 0xffff0000, RZ, 0xc0, !PT ;  /* 0xffff000008057812 */ /* 0x000fe200078ec0ff */
[----:B------:R-:W-:Y:S01]  /*131b0*/  FMUL.FTZ R34, R34, R53 ;  /* 0x0000003522227220 */ /* 0x000fe20000410000 */
[C---:B------:R-:W-:Y:S01]  /*131c0*/  SHF.L.U32 R4, R9.reuse, 0x10, RZ ;  /* 0x0000001009047819 */ /* 0x040fe200000006ff */
[----:B------:R-:W-:Y:S01]  /*131d0*/  IMAD.U32 R35, R10, 0x10000, RZ ;  /* 0x000100000a237824 */ /* 0x000fe200078e00ff */
[----:B------:R-:W-:Y:S01]  /*131e0*/  LOP3.LUT R8, R9, 0xffff0000, RZ, 0xc0, !PT ;  /* 0xffff000009087812 */ /* 0x000fe200078ec0ff */
[----:B------:R-:W-:Y:S01]  /*131f0*/  FMUL.FTZ R46, R46, R55 ;  /* 0x000000372e2e7220 */ /* 0x000fe20000410000 */
[----:B------:R-:W-:Y:S01]  /*13200*/  LOP3.LUT R31, R10, 0xffff0000, RZ, 0xc0, !PT ;  /* 0xffff00000a1f7812 */ /* 0x000fe200078ec0ff */
[----:B------:R-:W-:Y:S01]  /*13210*/  FMUL.FTZ R47, R47, R52 ;  /* 0x000000342f2f7220 */ /* 0x000fe20000410000 */
[----:B------:R-:W-:Y:S01]  /*13220*/  SHF.L.U32 R9, R11, 0x10, RZ ;  /* 0x000000100b097819 */ /* 0x000fe200000006ff */
        /* <DEDUP_REMOVED lines=13> */
.L_x_3597:
[----:B------:R-:W-:Y:S05]  /*13300*/  BSYNC.RECONVERGENT B0 ;  /* 0x0000000000007941 */ /* 0x000fea0003800200 */
.L_x_3596:
[----:B-----5:R1:W-:Y:S01]  /*13310*/  STS.128 [R239+0x1800], R32 ;  /* 0x00180020ef007388 */ /* 0x0203e20000000c00 */
[----:B------:R-:W-:Y:S01]  /*13320*/  LOP3.LUT R2, R20, 0x40, RZ, 0xfc, !PT ;  /* 0x0000004014027812 */ /* 0x000fe200078efcff */
[----:B------:R-:W-:Y:S03]  /*13330*/  BSSY.RECONVERGENT B0, `(.L_x_3598) ;  /* 0x0000051000007945 */ /* 0x000fe60003800200 */
[----:B------:R-:W-:-:S13]  /*13340*/  ISETP.GE.AND P0, PT, R2, R23, PT ;  /* 0x000000170200720c */ /* 0x000fda0003f06270 */
[----:B------:R-:W-:Y:S05]  /*13350*/  @P0 BRA `(.L_x_3599) ;  /* 0x0000000400380947 */ /* 0x000fea0003800000 */
[----:B------:R-:W-:Y:S01]  /*13360*/  ISETP.GE.U32.AND P1, PT, R2, R41, PT ;  /* 0x000000290200720c */ /* 0x000fe20003f26070 */
[----:B------:R-:W2:Y:S03]  /*13370*/  LDCU.64 UR8, c[0x0][0x4d0] ;  /* 0x00009a00ff0877ac */ /* 0x000ea60008000a00 */
[----:B------:R-:W-:Y:S02]  /*13380*/  SEL R5, R38, RZ, P1 ;  /* 0x000000ff26057207 */ /* 0x000fe40000800000 */
[----:B------:R-:W-:Y:S02]  /*13390*/  SEL R3, R39, RZ, P1 ;  /* 0x000000ff27037207 */ /* 0x000fe40000800000 */
[----:B------:R-:W-:Y:S02]  /*133a0*/  IADD3 R4, P0, PT, R5, R0, RZ ;  /* 0x0000000005047210 */ /* 0x000fe40007f1e0ff */
[----:B----4-:R-:W-:-:S03]  /*133b0*/  SEL R9, R41, R38, !P1 ;  /* 0x0000002629097207 */ /* 0x010fc60004800000 */
[----:B------:R-:W-:Y:S02]  /*133c0*/  IMAD.X R3, R3, 0x1, R36, P0 ;  /* 0x0000000103037824 */ /* 0x000fe400000e0624 */
[----:B------:R-:W-:-:S03]  /*133d0*/  IMAD.SHL.U32 R2, R4, 0x2, RZ ;  /* 0x0000000204027824 */ /* 0x000fc600078e00ff */
[----:B------:R-:W-:Y:S02]  /*133e0*/  SHF.L.U64.HI R3, R4, 0x1, R3 ;  /* 0x0000000104037819 */ /* 0x000fe40000010203 */
[----:B--2---:R-:W-:-:S04]  /*133f0*/  IADD3 R4, P0, PT, R2, UR8, RZ ;  /* 0x0000000802047c10 */ /* 0x004fc8000ff1e0ff */
[----:B------:R-:W-:Y:S01]  /*13400*/  IADD3.X R5, PT, PT, R3, UR9, RZ, P0, !PT ;  /* 0x0000000903057c10 */ /* 0x000fe200087fe4ff */
[----:B------:R-:W2:Y:S01]  /*13410*/  LDCU.64 UR8, c[0x0][0x4c8] ;  /* 0x00009900ff0877ac */ /* 0x000ea20008000a00 */
[----:B------:R-:W-:-:S04]  /*13420*/  IMAD.WIDE R28, R9, 0x2, R48 ;  /* 0x00000002091c7825 */ /* 0x000fc800078e0230 */
[----:B------:R-:W4:Y:S04]  /*13430*/  LDG.E.128 R4, desc[UR4][R4.64+0x80] ;  /* 0x0000800404047981 */ /* 0x000f28000c1e1d00 */
[----:B------:R-:W5:Y:S01]  /*13440*/  LDG.E.128 R28, desc[UR4][R28.64+0x80] ;  /* 0x000080041c1c7981 */ /* 0x000f62000c1e1d00 */
[----:B--2---:R-:W-:-:S04]  /*13450*/  IADD3 R8, P0, PT, R2, UR8, RZ ;  /* 0x0000000802087c10 */ /* 0x004fc8000ff1e0ff */
[----:B------:R-:W-:-:S06]  /*13460*/  IADD3.X R9, PT, PT, R3, UR9, RZ, P0, !PT ;  /* 0x0000000903097c10 */ /* 0x000fcc00087fe4ff */
[----:B------:R-:W2:Y:S01]  /*13470*/  LDG.E.128 R8, desc[UR4][R8.64+0x80] ;  /* 0x0000800408087981 */ /* 0x000ea2000c1e1d00 */
[C---:B-1----:R-:W-:Y:S01]  /*13480*/  SHF.L.U32 R32, R24.reuse, 0x10, RZ ;  /* 0x0000001018207819 */ /* 0x042fe200000006ff */
        /* <DEDUP_REMOVED lines=11> */
[----:B-----5:R-:W-:Y:S01]  /*13540*/  IMAD.U32 R44, R28, 0x10000, RZ ;  /* 0x000100001c2c7824 */ /* 0x020fe200078e00ff */
[----:B------:R-:W-:Y:S01]  /*13550*/  LOP3.LUT R43, R5, 0xffff0000, RZ, 0xc0, !PT ;  /* 0xffff0000052b7812 */ /* 0x000fe200078ec0ff */
[----:B------:R-:W-:Y:S01]  /*13560*/  IMAD.U32 R46, R30, 0x10000, RZ ;  /* 0x000100001e2e7824 */ /* 0x000fe200078e00ff */
        /* <DEDUP_REMOVED lines=20> */
[C---:B--2---:R-:W-:Y:S01]  /*136b0*/  LOP3.LUT R5, R8.reuse, 0xffff0000, RZ, 0xc0, !PT ;  /* 0xffff000008057812 */ /* 0x044fe200078ec0ff */
[----:B------:R-:W-:Y:S01]  /*136c0*/  FMUL.FTZ R7, R7, R30 ;  /* 0x0000001e07077220 */ /* 0x000fe20000410000 */
[----:B------:R-:W-:Y:S01]  /*136d0*/  IMAD.U32 R30, R8, 0x10000, RZ ;  /* 0x00010000081e7824 */ /* 0x000fe200078e00ff */
[C---:B------:R-:W-:Y:S01]  /*136e0*/  SHF.L.U32 R4, R9.reuse, 0x10, RZ ;  /* 0x0000001009047819 */ /* 0x040fe200000006ff */
[C---:B------:R-:W-:Y:S01]  /*136f0*/  IMAD.U32 R31, R10.reuse, 0x10000, RZ ;  /* 0x000100000a1f7824 */ /* 0x040fe200078e00ff */
        /* <DEDUP_REMOVED lines=20> */
.L_x_3599:
[----:B------:R-:W-:Y:S05]  /*13840*/  BSYNC.RECONVERGENT B0 ;  /* 0x0000000000007941 */ /* 0x000fea0003800200 */
.L_x_3598:
        /* <DEDUP_REMOVED lines=8> */
[----:B------:R-:W-:Y:S02]  /*138d0*/  SEL R3, R39, RZ, P1 ;  /* 0x000000ff27037207 */ /* 0x000fe40000800000 */
[----:B------:R-:W-:Y:S02]  /*138e0*/  IADD3 R4, P0, PT, R5, R0, RZ ;  /* 0x0000000005047210 */ /* 0x000fe40007f1e0ff */
[----:B----4-:R-:W-:-:S03]  /*138f0*/  SEL R9, R41, R38, !P1 ;  /* 0x0000002629097207 */ /* 0x010fc60004800000 */
[----:B------:R-:W-:Y:S02]  /*13900*/  IMAD.X R3, R3, 0x1, R36, P0 ;  /* 0x0000000103037824 */ /* 0x000fe400000e0624 */
[----:B------:R-:W-:-:S03]  /*13910*/  IMAD.SHL.U32 R2, R4, 0x2, RZ ;  /* 0x0000000204027824 */ /* 0x000fc600078e00ff */
[----:B------:R-:W-:Y:S02]  /*13920*/  SHF.L.U64.HI R3, R4, 0x1, R3 ;  /* 0x0000000104037819 */ /* 0x000fe40000010203 */
[----:B-----5:R-:W-:-:S04]  /*13930*/  IADD3 R4, P0, PT, R2, UR8, RZ ;  /* 0x0000000802047c10 */ /* 0x020fc8000ff1e0ff */
[----:B------:R-:W-:Y:S01]  /*13940*/  IADD3.X R5, PT, PT, R3, UR9, RZ, P0, !PT ;  /* 0x0000000903057c10 */ /* 0x000fe200087fe4ff */
[----:B------:R-:W4:Y:S01]  /*13950*/  LDCU.64 UR8, c[0x0][0x4c8] ;  /* 0x00009900ff0877ac */ /* 0x000f220008000a00 */
[----:B--2---:R-:W-:-:S04]  /*13960*/  IMAD.WIDE R24, R9, 0x2, R48 ;  /* 0x0000000209187825 */ /* 0x004fc800078e0230 */
[----:B------:R-:W2:Y:S04]  /*13970*/  LDG.E.128 R4, desc[UR4][R4.64+0x100] ;  /* 0x0001000404047981 */ /* 0x000ea8000c1e1d00 */
        /* <DEDUP_REMOVED lines=14> */
[----:B-1----:R-:W-:Y:S01]  /*13a60*/  IMAD.U32 R32, R6, 0x10000, RZ ;  /* 0x0001000006207824 */ /* 0x002fe200078e00ff */
        /* <DEDUP_REMOVED lines=24> */
[C---:B----4-:R-:W-:Y:S01]  /*13bf0*/  LOP3.LUT R5, R8.reuse, 0xffff0000, RZ, 0xc0, !PT ;  /* 0xffff000008057812 */ /* 0x050fe200078ec0ff */
        /* <DEDUP_REMOVED lines=24> */
.L_x_3601:
[----:B------:R-:W-:Y:S05]  /*13d80*/  BSYNC.RECONVERGENT B0 ;  /* 0x0000000000007941 */ /* 0x000fea0003800200 */
.L_x_3600:
[----:B------:R1:W-:Y:S01]  /*13d90*/  STS.128 [R239+0x5800], R16 ;  /* 0x00580010ef007388 */ /* 0x0003e20000000c00 */
[----:B------:R-:W-:Y:S01]  /*13da0*/  LOP3.LUT R20, R20, 0xc0, RZ, 0xfc, !PT ;  /* 0x000000c014147812 */ /* 0x000fe200078efcff */
[----:B------:R-:W-:Y:S03]  /*13db0*/  BSSY.RECONVERGENT B0, `(.L_x_3602) ;  /* 0x0000051000007945 */ /* 0x000fe60003800200 */
[----:B------:R-:W-:-:S13]  /*13dc0*/  ISETP.GE.AND P0, PT, R20, R23, PT ;  /* 0x000000171400720c */ /* 0x000fda0003f06270 */
[----:B------:R-:W-:Y:S05]  /*13dd0*/  @P0 BRA `(.L_x_3603) ;  /* 0x0000000400380947 */ /* 0x000fea0003800000 */
[----:B------:R-:W5:Y:S01]  /*13de0*/  LDCU.64 UR8, c[0x0][0x4d0] ;  /* 0x00009a00ff0877ac */ /* 0x000f620008000a00 */
[----:B------:R-:W-:-:S04]  /*13df0*/  ISETP.GE.U32.AND P1, PT, R20, R41, PT ;  /* 0x000000291400720c */ /* 0x000fc80003f26070 */
[----:B------:R-:W-:Y:S02]  /*13e00*/  SEL R3, R38, RZ, P1 ;  /* 0x000000ff26037207 */ /* 0x000fe40000800000 */
[----:B------:R-:W-:Y:S02]  /*13e10*/  SEL R39, R39, RZ, P1 ;  /* 0x000000ff27277207 */ /* 0x000fe40000800000 */
[----:B------:R-:W-:Y:S02]  /*13e20*/  IADD3 R3, P0, PT, R3, R0, RZ ;  /* 0x0000000003037210 */ /* 0x000fe40007f1e0ff */
[----:B------:R-:W-:-:S03]  /*13e30*/  SEL R41, R41, R38, !P1 ;  /* 0x0000002629297207 */ /* 0x000fc60004800000 */
[----:B------:R-:W-:Y:S02]  /*13e40*/  IMAD.X R2, R39, 0x1, R36, P0 ;  /* 0x0000000127027824 */ /* 0x000fe400000e0624 */
[----:B------:R-:W-:Y:S02]  /*13e50*/  IMAD.SHL.U32 R0, R3, 0x2, RZ ;  /* 0x0000000203007824 */ /* 0x000fe400078e00ff */
[----:B-1----:R-:W-:Y:S01]  /*13e60*/  IMAD.WIDE R16, R41, 0x2, R48 ;  /* 0x0000000229107825 */ /* 0x002fe200078e0230 */
[----:B------:R-:W-:Y:S02]  /*13e70*/  SHF.L.U64.HI R2, R3, 0x1, R2 ;  /* 0x0000000103027819 */ /* 0x000fe40000010202 */
[----:B-----5:R-:W-:-:S03]  /*13e80*/  IADD3 R4, P0, PT, R0, UR8, RZ ;  /* 0x0000000800047c10 */ /* 0x020fc6000ff1e0ff */
[----:B------:R-:W5:Y:S01]  /*13e90*/  LDG.E.128 R16, desc[UR4][R16.64+0x180] ;  /* 0x0001800410107981 */ /* 0x000f62000c1e1d00 */
[----:B------:R-:W-:Y:S01]  /*13ea0*/  IADD3.X R5, PT, PT, R2, UR9, RZ, P0, !PT ;  /* 0x0000000902057c10 */ /* 0x000fe200087fe4ff */
[----:B------:R-:W4:Y:S05]  /*13eb0*/  LDCU.64 UR8, c[0x0][0x4c8] ;  /* 0x00009900ff0877ac */ /* 0x000f2a0008000a00 */
[----:B------:R-:W3:Y:S01]  /*13ec0*/  LDG.E.128 R4, desc[UR4][R4.64+0x180] ;  /* 0x0001800404047981 */ /* 0x000ee2000c1e1d00 */
        /* <DEDUP_REMOVED lines=10> */
[----:B--2---:R-:W-:Y:S01]  /*13f70*/  SHF.L.U32 R24, R15, 0x10, RZ ;  /* 0x000000100f187819 */ /* 0x004fe200000006ff */
[C---:B-----5:R-:W-:Y:S01]  /*13f80*/  IMAD.U32 R23, R16.reuse, 0x10000, RZ ;  /* 0x0001000010177824 */ /* 0x060fe200078e00ff */
[----:B------:R-:W-:Y:S01]  /*13f90*/  LOP3.LUT R15, R16, 0xffff0000, RZ, 0xc0, !PT ;  /* 0xffff0000100f7812 */ /* 0x000fe200078ec0ff */
[----:B------:R-:W-:Y:S01]  /*13fa0*/  IMAD.U32 R25, R18, 0x10000, RZ ;  /* 0x0001000012197824 */ /* 0x000fe200078e00ff */
[----:B------:R-:W-:-:S02]  /*13fb0*/  SHF.L.U32 R14, R17, 0x10, RZ ;  /* 0x00000010110e7819 */ /* 0x000fc400000006ff */
[----:B------:R-:W-:Y:S02]  /*13fc0*/  LOP3.LUT R26, R17, 0xffff0000, RZ, 0xc0, !PT ;  /* 0xffff0000111a7812 */ /* 0x000fe400078ec0ff */
[----:B------:R-:W-:Y:S01]  /*13fd0*/  LOP3.LUT R17, R18, 0xffff0000, RZ, 0xc0, !PT ;  /* 0xffff000012117812 */ /* 0x000fe200078ec0ff */
[----:B---3--:R-:W-:Y:S01]  /*13fe0*/  IMAD.U32 R18, R4, 0x10000, RZ ;  /* 0x0001000004127824 */ /* 0x008fe200078e00ff */
[C---:B------:R-:W-:Y:S01]  /*13ff0*/  SHF.L.U32 R16, R19.reuse, 0x10, RZ ;  /* 0x0000001013107819 */ /* 0x040fe200000006ff */
[----:B------:R-:W-:Y:S01]  /*14000*/  IMAD.U32 R28, R6, 0x10000, RZ ;  /* 0x00010000061c7824 */ /* 0x000fe200078e00ff */
        /* <DEDUP_REMOVED lines=43> */
.L_x_3603:
[----:B------:R-:W-:Y:S05]  /*142c0*/  BSYNC.RECONVERGENT B0 ;  /* 0x0000000000007941 */ /* 0x000fea0003800200 */
.L_x_3602:
[----:B------:R1:W-:Y:S02]  /*142d0*/  STS.128 [R239+0x7800], R12 ;  /* 0x0078000cef007388 */ /* 0x0003e40000000c00 */
.L_x_3526:
[----:B------:R-:W-:Y:S05]  /*142e0*/  BSYNC.RECONVERGENT B2 ;  /* 0x0000000000027941 */ /* 0x000fea0003800200 */
.L_x_3522:
[----:B--234-:R-:W-:Y:S02]  /*142f0*/  IMAD.IADD R7, R65, 0x1, -R58 ;  /* 0x0000000141077824 */ /* 0x01cfe400078e0a3a */
[----:B------:R-:W-:Y:S02]  /*14300*/  IMAD.SHL.U32 R220, R63, 0x20, RZ ;  /* 0x000000203fdc7824 */ /* 0x000fe400078e00ff */
[----:B------:R-:W-:Y:S01]  /*14310*/  IMAD.MOV.U32 R0, RZ, RZ, 0x20 ;  /* 0x00000020ff007424 */ /* 0x000fe200078e00ff */
[-C--:B------:R-:W-:Y:S02]  /*14320*/  ISETP.GE.AND P4, PT, R42, R7.reuse, PT ;  /* 0x000000072a00720c */ /* 0x080fe40003f86270 */
[-C--:B------:R-:W-:Y:S02]  /*14330*/  ISETP.GE.AND P3, PT, R40, R7.reuse, PT ;  /* 0x000000072800720c */ /* 0x080fe40003f66270 */
[-C--:B------:R-:W-:Y:S02]  /*14340*/  ISETP.GE.AND P5, PT, R22, R7.reuse, PT ;  /* 0x000000071600720c */ /* 0x080fe40003fa6270 */
[----:B------:R-:W-:-:S02]  /*14350*/  ISETP.GE.AND P6, PT, R106, R7, PT ;  /* 0x000000076a00720c */ /* 0x000fc40003fc6270 */
[-C--:B------:R-:W-:Y:S02]  /*14360*/  ISETP.GE.AND P2, PT, R42, R7.reuse, PT ;  /* 0x000000072a00720c */ /* 0x080fe40003f46270 */
[----:B------:R-:W-:Y:S02]  /*14370*/  ISETP.GE.AND P1, PT, R40, R7, PT ;  /* 0x000000072800720c */ /* 0x000fe40003f26270 */
[----:B------:R-:W-:Y:S01]  /*14380*/  LOP3.LUT R220, R220, 0x7c00, RZ, 0xc0, !PT ;  /* 0x00007c00dcdc7812 */ /* 0x000fe200078ec0ff */
[----:B------:R-:W2:Y:S04]  /*14390*/  @!P4 LDC.64 R4, c[0x0][0x3b8] ;  /* 0x0000ee00ff04cb82 */ /* 0x000ea80000000a00 */
[CC--:B-1----:R-:W-:Y:S02]  /*143a0*/  @!P5 LEA R12, P0, R59.reuse, R226.reuse, 0x1 ;  /* 0x000000e23b0cd211 */ /* 0x0c2fe400078008ff */
[----:B------:R-:W-:Y:S01]  /*143b0*/  @!PT LDS RZ, [RZ] ;  /* 0x00000000fffff984 */ /* 0x000fe20000000800 */
[----:B------:R-:W-:Y:S01]  /*143c0*/  @!PT LDS RZ, [RZ] ;  /* 0x00000000fffff984 */ /* 0x000fe20000000800 */
[----:B------:R-:W-:Y:S01]  /*143d0*/  @!PT LDS RZ, [RZ] ;  /* 0x00000000fffff984 */ /* 0x000fe20000000800 */
[----:B------:R-:W-:Y:S02]  /*143e0*/  @!P6 LDGSTS.E.BYPASS.LTC128B.128 [R239+0x8000], desc[UR4][R226.64] ;  /* 0x08000000e2efefae */ /* 0x000fe4000b981a04 */
[----:B------:R-:W1:Y:S01]  /*143f0*/  @!P3 LDC.64 R2, c[0x0][0x3b8] ;  /* 0x0000ee00ff02bb82 */ /* 0x000e620000000a00 */
[----:B------:R-:W-:Y:S01]  /*14400*/  @!P5 LEA.HI.X R13, R59, R227, R60, 0x1, P0 ;  /* 0x000000e33b0dd211 */ /* 0x000fe200000f0c3c */
[----:B------:R-:W-:Y:S04]  /*14410*/  @!P6 LDGSTS.E.BYPASS.LTC128B.128 [R239+0xa000], desc[UR4][R226.64+0x80] ;  /* 0x0a000080e2efefae */ /* 0x000fe8000b981a04 */
[----:B------:R-:W-:Y:S04]  /*14420*/  @!P6 LDGSTS.E.BYPASS.LTC128B.128 [R239+0xc000], desc[UR4][R226.64+0x100] ;  /* 0x0c000100e2efefae */ /* 0x000fe8000b981a04 */
[----:B------:R-:W-:Y:S04]  /*14430*/  @!P6 LDGSTS.E.BYPASS.LTC128B.128 [R239+0xe000], desc[UR4][R226.64+0x180] ;  /* 0x0e000180e2efefae */ /* 0x000fe8000b981a04 */
[----:B------:R-:W-:Y:S01]  /*14440*/  @!P5 LDGSTS.E.BYPASS.LTC128B.128 [R239+0x8800], desc[UR4][R12.64] ;  /* 0x088000000cefdfae */ /* 0x000fe2000b981a04 */
[----:B--2---:R-:W-:-:S03]  /*14450*/  @!P4 LEA R8, P0, R4, R226, 0x6 ;  /* 0x000000e20408c211 */ /* 0x004fc600078030ff */
[----:B------:R-:W-:Y:S01]  /*14460*/  @!P5 LDGSTS.E.BYPASS.LTC128B.128 [R239+0xa800], desc[UR4][R12.64+0x80] ;  /* 0x0a8000800cefdfae */ /* 0x000fe2000b981a04 */
[----:B------:R-:W-:-:S03]  /*14470*/  @!P4 LEA.HI.X R9, R4, R227, R5, 0x6, P0 ;  /* 0x000000e30409c211 */ /* 0x000fc600000f3405 */
[----:B------:R-:W-:Y:S01]  /*14480*/  @!P5 LDGSTS.E.BYPASS.LTC128B.128 [R239+0xc800], desc[UR4][R12.64+0x100] ;  /* 0x0c8001000cefdfae */ /* 0x000fe2000b981a04 */
[----:B------:R-:W-:Y:S01]  /*14490*/  ISETP.GE.AND P0, PT, R22, R7, PT ;  /* 0x000000071600720c */ /* 0x000fe20003f06270 */
[----:B-1----:R-:W-:Y:S01]  /*144a0*/  @!P3 IMAD.WIDE.U32 R10, R2, 0x60, R226 ;  /* 0x00000060020ab825 */ /* 0x002fe200078e00e2 */
[----:B------:R-:W1:Y:S01]  /*144b0*/  @!P2 LDC.64 R6, c[0x0][0x3c0] ;  /* 0x0000f000ff06ab82 */ /* 0x000e620000000a00 */
[----:B------:R-:W-:Y:S02]  /*144c0*/  @!P5 LDGSTS.E.BYPASS.LTC128B.128 [R239+0xe800], desc[UR4][R12.64+0x180] ;  /* 0x0e8001800cefdfae */ /* 0x000fe4000b981a04 */
[----:B------:R-:W-:Y:S02]  /*144d0*/  @!P3 IMAD R3, R3, 0x60, RZ ;  /* 0x000000600303b824 */ /* 0x000fe400078e02ff */
[----:B------:R-:W-:Y:S01]  /*144e0*/  @!P3 IMAD.MOV.U32 R14, RZ, RZ, R10 ;  /* 0x000000ffff0eb224 */ /* 0x000fe200078e000a */
[----:B------:R-:W-:Y:S01]  /*144f0*/  @!P4 LDGSTS.E.BYPASS.LTC128B.128 [R239+0x9000], desc[UR4][R8.64] ;  /* 0x0900000008efcfae */ /* 0x000fe2000b981a04 */
[----:B------:R-:W-:Y:S01]  /*14500*/  @!P3 IMAD.IADD R15, R3, 0x1, R11 ;  /* 0x00000001030fb824 */ /* 0x000fe200078e020b */
[----:B------:R-:W2:Y:S01]  /*14510*/  @!P1 LDC.64 R4, c[0x0][0x3c0] ;  /* 0x0000f000ff049b82 */ /* 0x000ea20000000a00 */
[----:B------:R-:W-:Y:S01]  /*14520*/  IMAD.SHL.U32 R3, R63, 0x40, RZ ;  /* 0x000000403f037824 */ /* 0x000fe200078e00ff */
[----:B------:R-:W-:Y:S01]  /*14530*/  @!P4 LDGSTS.E.BYPASS.LTC128B.128 [R239+0xb000], desc[UR4][R8.64+0x80] ;  /* 0x0b00008008efcfae */ /* 0x000fe2000b981a04 */
[----:B------:R-:W-:-:S03]  /*14540*/  LOP3.LUT R11, R66, 0x8, R63, 0x78, !PT ;  /* 0x00000008420b7812 */ /* 0x000fc600078e783f */
[----:B------:R-:W-:Y:S01]  /*14550*/  @!P4 LDGSTS.E.BYPASS.LTC128B.128 [R239+0xd000], desc[UR4][R8.64+0x100] ;  /* 0x0d00010008efcfae */ /* 0x000fe2000b981a04 */
[----:B------:R-:W-:-:S03]  /*14560*/  LOP3.LUT R2, R3, 0x400, RZ, 0xc0, !PT ;  /* 0x0000040003027812 */ /* 0x000fc600078ec0ff */
[----:B------:R3:W-:Y:S01]  /*14570*/  @!P4 LDGSTS.E.BYPASS.LTC128B.128 [R239+0xf000], desc[UR4][R8.64+0x180] ;  /* 0x0f00018008efcfae */ /* 0x0007e2000b981a04 */
[C---:B------:R-:W-:Y:S01]  /*14580*/  @!P0 LEA R10, P4, R62.reuse, R232, 0x1 ;  /* 0x000000e83e0a8211 */ /* 0x040fe200078808ff */
[----:B------:R-:W-:Y:S02]  /*14590*/  IMAD R2, R11, 0x2, R2 ;  /* 0x000000020b027824 */ /* 0x000fe400078e0202 */
[----:B------:R-:W-:Y:S01]  /*145a0*/  @!P3 LDGSTS.E.BYPASS.LTC128B.128 [R239+0x9800], desc[UR4][R14.64] ;  /* 0x098000000eefbfae */ /* 0x000fe2000b981a04 */
[----:B------:R-:W-:Y:S01]  /*145b0*/  @!P0 LEA.HI.X R11, R62, R233, R61, 0x1, P4 ;  /* 0x000000e93e0b8211 */ /* 0x000fe200020f0c3d */
[----:B------:R-:W-:Y:S02]  /*145c0*/  VIADD R57, R2, UR6 ;  /* 0x0000000602397c36 */ /* 0x000fe40008000000 */
[----:B------:R-:W-:Y:S04]  /*145d0*/  @!P3 LDGSTS.E.BYPASS.LTC128B.128 [R239+0xb800], desc[UR4][R14.64+0x80] ;  /* 0x0b8000800eefbfae */ /* 0x000fe8000b981a04 */
[----:B------:R-:W-:Y:S01]  /*145e0*/  @!P3 LDGSTS.E.BYPASS.LTC128B.128 [R239+0xd800], desc[UR4][R14.64+0x100] ;  /* 0x0d8001000eefbfae */ /* 0x000fe2000b981a04 */
[----:B--2---:R-:W-:-:S03]  /*145f0*/  @!P1 IMAD R5, R5, 0x60, RZ ;  /* 0x0000006005059824 */ /* 0x004fc600078e02ff */
[----:B------:R-:W-:Y:S04]  /*14600*/  @!P3 LDGSTS.E.BYPASS.LTC128B.128 [R239+0xf800], desc[UR4][R14.64+0x180] ;  /* 0x0f8001800eefbfae */ /* 0x000fe8000b981a04 */
[----:B------:R-:W0:Y:S01]  /*14610*/  LDGDEPBAR ;  /* 0x00000000000079af */ /* 0x000e220000000000 */
[----:B---3--:R-:W-:Y:S02]  /*14620*/  LOP3.LUT R9, R220, 0x200, R3, 0xf8, !PT ;  /* 0x00000200dc097812 */ /* 0x008fe400078ef803 */
[----:B-1----:R-:W-:-:S03]  /*14630*/  @!P2 LEA R8, P3, R6, R232, 0x6 ;  /* 0x000000e80608a211 */ /* 0x002fc600078630ff */
[----:B------:R-:W-:Y:S01]  /*14640*/  IMAD.IADD R64, R64, 0x1, R9 ;  /* 0x0000000140407824 */ /* 0x000fe200078e0209 */
[----:B------:R-:W-:Y:S01]  /*14650*/  @!P2 LEA.HI.X R9, R6, R233, R7, 0x6, P3 ;  /* 0x000000e90609a211 */ /* 0x000fe200018f3407 */
[----:B------:R-:W-:-:S03]  /*14660*/  @!P1 IMAD.WIDE.U32 R6, R4, 0x60, R232 ;  /* 0x0000006004069825 */ /* 0x000fc600078e00e8 */
[----:B------:R-:W-:Y:S01]  /*14670*/  LEA R93, R64, UR6, 0x1 ;  /* 0x00000006405d7c11 */ /* 0x000fe2000f8e08ff */
[----:B------:R-:W-:Y:S01]  /*14680*/  @!P1 IMAD.IADD R7, R5, 0x1, R7 ;  /* 0x0000000105079824 */ /* 0x000fe200078e0207 */
[----:B------:R-:W-:-:S04]  /*14690*/  DEPBAR.LE SB0, 0x0 ;  /* 0x000080000000791a */ /* 0x000fc80000000000 */
[----:B------:R-:W-:Y:S06]  /*146a0*/  BAR.SYNC.DEFER_BLOCKING 0x0 ;  /* 0x0000000000007b1d */ /* 0x000fec0000010000 */
        /* <DEDUP_REMOVED lines=34> */
[C---:B------:R-:W-:Y:S01]  /*148d0*/  LOP3.LUT P2, RZ, R63.reuse, 0x2, RZ, 0xc0, !PT ;  /* 0x000000023fff7812 */ /* 0x040fe2000784c0ff */
[----:B------:R-:W-:-:S02]  /*148e0*/  IMAD.SHL.U32 R63, R63, 0x2, RZ ;  /* 0x000000023f3f7824 */ /* 0x000fc400078e00ff */
[----:B------:R-:W-:Y:S01]  /*148f0*/  @P1 STS.128 [R239+0x11800], RZ ;  /* 0x011800ffef001388 */ /* 0x000fe20000000c00 */
[----:B------:R-:W-:Y:S02]  /*14900*/  SEL R0, R0, 0xffffffe0, !P2 ;  /* 0xffffffe000007807 */ /* 0x000fe40005000000 */
[----:B------:R-:W-:Y:S01]  /*14910*/  LOP3.LUT R63, R63, 0x6, RZ, 0xc0, !PT ;  /* 0x000000063f3f7812 */ /* 0x000fe200078ec0ff */
        /* <DEDUP_REMOVED lines=12> */
[----:B------:R-:W-:Y:S04]  /*149e0*/  LDSM.16.M88.4 R52, [R93] ;  /* 0x000000005d34783b */ /* 0x000fe80000000200 */
[----:B------:R-:W3:Y:S04]  /*149f0*/  LDSM.16.M88.4 R24, [R2+UR6+0x8000] ;  /* 0x008000060218783b */ /* 0x000ee80008000200 */
[----:B------:R-:W4:Y:S04]  /*14a00*/  LDSM.16.M88.4 R16, [R2+UR6+0x8800] ;  /* 0x008800060210783b */ /* 0x000f280008000200 */
[----:B------:R-:W-:Y:S04]  /*14a10*/  LDSM.16.M88.4 R40, [R64] ;  /* 0x000000004028783b */ /* 0x000fe80000000200 */
[----:B------:R-:W-:Y:S04]  /*14a20*/  LDSM.16.M88.4 R72, [R2+UR6+0x9000] ;  /* 0x009000060248783b */ /* 0x000fe80008000200 */
[----:B-1----:R-:W-:Y:S04]  /*14a30*/  LDSM.16.M88.4 R8, [R61+0x8800] ;  /* 0x008800003d08783b */ /* 0x002fe80000000200 */
[----:B--2---:R-:W1:Y:S04]  /*14a40*/  LDSM.16.M88.4 R4, [R61+0x8000] ;  /* 0x008000003d04783b */ /* 0x004e680000000200 */
[----:B------:R-:W2:Y:S04]  /*14a50*/  LDSM.16.M88.4 R32, [R2+UR6+0x9800] ;  /* 0x009800060220783b */ /* 0x000ea80008000200 */
[----:B------:R-:W5:Y:S04]  /*14a60*/  LDSM.16.M88.4 R12, [R61+0x9000] ;  /* 0x009000003d0c783b */ /* 0x000f680000000200 */
[----:B------:R-:W5:Y:S04]  /*14a70*/  LDSM.16.M88.4 R84, [R61+0x9800] ;  /* 0x009800003d54783b */ /* 0x000f680000000200 */
[----:B------:R-:W0:Y:S01]  /*14a80*/  LDGDEPBAR ;  /* 0x00000000000079af */ /* 0x000e220000000000 */
[C---:B---3--:R-:W-:Y:S08]  /*14a90*/  HMMA.16816.F32.BF16 R28, R52.reuse, R24, RZ ;  /* 0x00000018341c723c */ /* 0x048ff000000418ff */
[C---:B----4-:R-:W-:Y:S08]  /*14aa0*/  HMMA.16816.F32.BF16 R20, R52.reuse, R16, RZ ;  /* 0x000000103414723c */ /* 0x050ff000000418ff */
[C---:B------:R-:W-:Y:S08]  /*14ab0*/  HMMA.16816.F32.BF16 R24, R52.reuse, R26, RZ ;  /* 0x0000001a3418723c */ /* 0x040ff000000418ff */
[----:B------:R-:W-:Y:S08]  /*14ac0*/  HMMA.16816.F32.BF16 R16, R52, R18, RZ ;  /* 0x000000123410723c */ /* 0x000ff000000418ff */
[----:B-1----:R-:W-:Y:S01]  /*14ad0*/  HMMA.16816.F32.BF16 R28, R40, R4, R28 ;  /* 0x00000004281c723c */ /* 0x002fe2000004181c */
[----:B------:R-:W-:-:S05]  /*14ae0*/  IMAD.MOV.U32 R4, RZ, RZ, 0x40 ;  /* 0x00000040ff047424 */ /* 0x000fca00078e00ff */
[----:B------:R-:W-:Y:S02]  /*14af0*/  SEL R4, R4, 0xffffffc0, !P0 ;  /* 0xffffffc004047807 */ /* 0x000fe40004000000 */
[----:B------:R-:W-:Y:S03]  /*14b00*/  HMMA.16816.F32.BF16 R76, R52, R72, RZ ;  /* 0x00000048344c723c */ /* 0x000fe600000418ff */
[--C-:B------:R-:W-:Y:S02]  /*14b10*/  IMAD.IADD R67, R93, 0x1, R4.reuse ;  /* 0x000000015d437824 */ /* 0x100fe400078e0204 */
[----:B------:R-:W-:Y:S02]  /*14b20*/  IMAD.IADD R57, R57, 0x1, R4 ;  /* 0x0000000139397824 */ /* 0x000fe400078e0204 */
[C---:B------:R-:W-:Y:S01]  /*14b30*/  IMAD.IADD R62, R0.reuse, 0x1, R67 ;  /* 0x00000001003e7824 */ /* 0x040fe200078e0243 */
[----:B------:R-:W-:Y:S01]  /*14b40*/  HMMA.16816.F32.BF16 R24, R40, R6, R24 ;  /* 0x000000062818723c */ /* 0x000fe20000041818 */
[----:B------:R-:W-:Y:S01]  /*14b50*/  LDSM.16.M88.4 R4, [R67] ;  /* 0x000000004304783b */ /* 0x000fe20000000200 */
[----:B------:R-:W-:-:S03]  /*14b60*/  IMAD.IADD R56, R0, 0x1, R57 ;  /* 0x0000000100387824 */ /* 0x000fc600078e0239 */
[----:B------:R-:W1:Y:S03]  /*14b70*/  LDSM.16.M88.4 R48, [R57+0x8000] ;  /* 0x008000003930783b */ /* 0x000e660000000200 */
[C---:B------:R-:W-:Y:S01]  /*14b80*/  HMMA.16816.F32.BF16 R20, R40.reuse, R8, R20 ;  /* 0x000000082814723c */ /* 0x040fe20000041814 */
[----:B------:R-:W3:Y:S04]  /*14b90*/  LDSM.16.M88.4 R36, [R57+0x8800] ;  /* 0x008800003924783b */ /* 0x000ee80000000200 */
[----:B------:R-:W-:Y:S03]  /*14ba0*/  LDSM.16.M88.4 R80, [R57+0x9800] ;  /* 0x009800003950783b */ /* 0x000fe60000000200 */
[----:B------:R-:W-:Y:S01]  /*14bb0*/  HMMA.16816.F32.BF16 R16, R40, R10, R16 ;  /* 0x0000000a2810723c */ /* 0x000fe20000041810 */
[----:B------:R-:W4:Y:S04]  /*14bc0*/  LDSM.16.M88.4 R8, [R57+0x9000] ;  /* 0x009000003908783b */ /* 0x000f280000000200 */
[----:B------:R-:W-:Y:S03]  /*14bd0*/  LDSM.16.M88.4 R44, [R56+0x8000] ;  /* 0x00800000382c783b */ /* 0x000fe60000000200 */
[C---:B------:R-:W-:Y:S01]  /*14be0*/  HMMA.16816.F32.BF16 R72, R52.reuse, R74, RZ ;  /* 0x0000004a3448723c */ /* 0x040fe200000418ff */
[----:B------:R-:W-:Y:S07]  /*14bf0*/  LDSM.16.M88.4 R88, [R67+0x2000] ;  /* 0x002000004358783b */ /* 0x000fee0000000200 */
[C---:B--2---:R-:W-:Y:S08]  /*14c00*/  HMMA.16816.F32.BF16 R68, R52.reuse, R32, RZ ;  /* 0x000000203444723c */ /* 0x044ff000000418ff */
[----:B------:R-:W-:Y:S01]  /*14c10*/  HMMA.16816.F32.BF16 R52, R52, R34, RZ ;  /* 0x000000223434723c */ /* 0x000fe200000418ff */
[----:B------:R-:W2:Y:S07]  /*14c20*/  LDSM.16.M88.4 R32, [R62] ;  /* 0x000000003e20783b */ /* 0x000eae0000000200 */
[C---:B-----5:R-:W-:Y:S08]  /*14c30*/  HMMA.16816.F32.BF16 R76, R40.reuse, R12, R76 ;  /* 0x0000000c284c723c */ /* 0x060ff0000004184c */
[C---:B------:R-:W-:Y:S01]  /*14c40*/  HMMA.16816.F32.BF16 R72, R40.reuse, R14, R72 ;  /* 0x0000000e2848723c */ /* 0x040fe20000041848 */
[----:B------:R-:W5:Y:S07]  /*14c50*/  LDSM.16.M88.4 R12, [R56+0x8800] ;  /* 0x00880000380c783b */ /* 0x000f6e0000000200 */
[C---:B------:R-:W-:Y:S08]  /*14c60*/  HMMA.16816.F32.BF16 R68, R40.reuse, R84, R68 ;  /* 0x000000542844723c */ /* 0x040ff00000041844 */
[----:B------:R-:W-:Y:S01]  /*14c70*/  HMMA.16816.F32.BF16 R52, R40, R86, R52 ;  /* 0x000000562834723c */ /* 0x000fe20000041834 */
[----:B------:R-:W5:Y:S04]  /*14c80*/  LDSM.16.M88.4 R40, [R56+0x9000] ;  /* 0x009000003828783b */ /* 0x000f680000000200 */
[----:B------:R-:W-:Y:S03]  /*14c90*/  LDSM.16.M88.4 R84, [R2+UR6+0xb000] ;  /* 0x00b000060254783b */ /* 0x000fe60008000200 */
[C---:B-1----:R-:W-:Y:S08]  /*14ca0*/  HMMA.16816.F32.BF16 R28, R4.reuse, R48, R28 ;  /* 0x00000030041c723c */ /* 0x042ff0000004181c */
[C---:B------:R-:W-:Y:S01]  /*14cb0*/  HMMA.16816.F32.BF16 R24, R4.reuse, R50, R24 ;  /* 0x000000320418723c */ /* 0x040fe20000041818 */
[----:B------:R-:W-:Y:S07]  /*14cc0*/  LDSM.16.M88.4 R48, [R93+0x2000] ;  /* 0x002000005d30783b */ /* 0x000fee0000000200 */
[C---:B---3--:R-:W-:Y:S08]  /*14cd0*/  HMMA.16816.F32.BF16 R20, R4.reuse, R36, R20 ;  /* 0x000000240414723c */ /* 0x048ff00000041814 */
[C---:B------:R-:W-:Y:S01]  /*14ce0*/  HMMA.16816.F32.BF16 R16, R4.reuse, R38, R16 ;  /* 0x000000260410723c */ /* 0x040fe20000041810 */
[----:B------:R-:W1:Y:S07]  /*14cf0*/  LDSM.16.M88.4 R36, [R56+0x9800] ;  /* 0x009800003824783b */ /* 0x000e6e0000000200 */
[C---:B----4-:R-:W-:Y:S08]  /*14d00*/  HMMA.16816.F32.BF16 R76, R4.reuse, R8, R76 ;  /* 0x00000008044c723c */ /* 0x050ff0000004184c */
[C---:B------:R-:W-:Y:S01]  /*14d10*/  HMMA.16816.F32.BF16 R72, R4.reuse, R10, R72 ;  /* 0x0000000a0448723c */ /* 0x040fe20000041848 */
[----:B------:R-:W3:Y:S07]  /*14d20*/  LDSM.16.M88.4 R8, [R2+UR6+0xa000] ;  /* 0x00a000060208783b */ /* 0x000eee0008000200 */
[C---:B------:R-:W-:Y:S08]  /*14d30*/  HMMA.16816.F32.BF16 R68, R4.reuse, R80, R68 ;  /* 0x000000500444723c */ /* 0x040ff00000041844 */
[----:B------:R-:W-:Y:S01]  /*14d40*/  HMMA.16816.F32.BF16 R52, R4, R82, R52 ;  /* 0x000000520434723c */ /* 0x000fe20000041834 */
[----:B------:R-:W4:Y:S04]  /*14d50*/  LDSM.16.M88.4 R4, [R2+UR6+0xa800] ;  /* 0x00a800060204783b */ /* 0x000f280008000200 */
[----:B------:R-:W4:Y:S03]  /*14d60*/  LDSM.16.M88.4 R80, [R2+UR6+0xb800] ;  /* 0x00b800060250783b */ /* 0x000f260008000200 */
[C---:B--2---:R-:W-:Y:S08]  /*14d70*/  HMMA.16816.F32.BF16 R28, R32.reuse, R44, R28 ;  /* 0x0000002c201c723c */ /* 0x044ff0000004181c */
[C---:B------:R-:W-:Y:S01]  /*14d80*/  HMMA.16816.F32.BF16 R24, R32.reuse, R46, R24 ;  /* 0x0000002e2018723c */ /* 0x040fe20000041818 */
[----:B------:R-:W-:Y:S07]  /*14d90*/  LDSM.16.M88.4 R44, [R61+0xa000] ;  /* 0x00a000003d2c783b */ /* 0x000fee0000000200 */
[C---:B-----5:R-:W-:Y:S08]  /*14da0*/  HMMA.16816.F32.BF16 R20, R32.reuse, R12, R20 ;  /* 0x0000000c2014723c */ /* 0x060ff00000041814 */
[C---:B------:R-:W-:Y:S01]  /*14db0*/  HMMA.16816.F32.BF16 R16, R32.reuse, R14, R16 ;  /* 0x0000000e2010723c */ /* 0x040fe20000041810 */
[----:B------:R-:W2:Y:S07]  /*14dc0*/  LDSM.16.M88.4 R12, [R64+0x2000] ;  /* 0x00200000400c783b */ /* 0x000eae0000000200 */
[C---:B------:R-:W-:Y:S08]  /*14dd0*/  HMMA.16816.F32.BF16 R76, R32.reuse, R40, R76 ;  /* 0x00000028204c723c */ /* 0x040ff0000004184c */
[C---:B------:R-:W-:Y:S01]  /*14de0*/  HMMA.16816.F32.BF16 R72, R32.reuse, R42, R72 ;  /* 0x0000002a2048723c */ /* 0x040fe20000041848 */
[----:B------:R-:W5:Y:S07]  /*14df0*/  LDSM.16.M88.4 R40, [R61+0xa800] ;  /* 0x00a800003d28783b */ /* 0x000f6e0000000200 */
[C---:B-1----:R-:W-:Y:S08]  /*14e00*/  HMMA.16816.F32.BF16 R68, R32.reuse, R36, R68 ;  /* 0x000000242044723c */ /* 0x042ff00000041844 */
[----:B------:R-:W-:Y:S01]  /*14e10*/  HMMA.16816.F32.BF16 R52, R32, R38, R52 ;  /* 0x000000262034723c */ /* 0x000fe20000041834 */
[----:B------:R-:W1:Y:S04]  /*14e20*/  LDSM.16.M88.4 R36, [R61+0xb000] ;  /* 0x00b000003d24783b */ /* 0x000e680000000200 */
[----:B------:R-:W1:Y:S03]  /*14e30*/  LDSM.16.M88.4 R32, [R61+0xb800] ;  /* 0x00b800003d20783b */ /* 0x000e660000000200 */
[C---:B---3--:R-:W-:Y:S08]  /*14e40*/  HMMA.16816.F32.BF16 R28, R48.reuse, R8, R28 ;  /* 0x00000008301c723c */ /* 0x048ff0000004181c */
[C---:B------:R-:W-:Y:S01]  /*14e50*/  HMMA.16816.F32.BF16 R24, R48.reuse, R10, R24 ;  /* 0x0000000a3018723c */ /* 0x040fe20000041818 */
[----:B------:R-:W3:Y:S07]  /*14e60*/  LDSM.16.M88.4 R8, [R57+0xa000] ;  /* 0x00a000003908783b */ /* 0x000eee0000000200 */
[C---:B----4-:R-:W-:Y:S08]  /*14e70*/  HMMA.16816.F32.BF16 R20, R48.reuse, R4, R20 ;  /* 0x000000043014723c */ /* 0x050ff00000041814 */
[C---:B------:R-:W-:Y:S01]  /*14e80*/  HMMA.16816.F32.BF16 R16, R48.reuse, R6, R16 ;  /* 0x000000063010723c */ /* 0x040fe20000041810 */
[----:B------:R-:W4:Y:S07]  /*14e90*/  LDSM.16.M88.4 R4, [R57+0xa800] ;  /* 0x00a800003904783b */ /* 0x000f2e0000000200 */
[C---:B------:R-:W-:Y:S08]  /*14ea0*/  HMMA.16816.F32.BF16 R76, R48.reuse, R84, R76 ;  /* 0x00000054304c723c */ /* 0x040ff0000004184c */
[C---:B------:R-:W-:Y:S01]  /*14eb0*/  HMMA.16816.F32.BF16 R72, R48.reuse, R86, R72 ;  /* 0x000000563048723c */ /* 0x040fe20000041848 */
[----:B------:R-:W4:Y:S07]  /*14ec0*/  LDSM.16.M88.4 R84, [R57+0xb000] ;  /* 0x00b000003954783b */ /* 0x000f2e0000000200 */
[C---:B------:R-:W-:Y:S08]  /*14ed0*/  HMMA.16816.F32.BF16 R68, R48.reuse, R80, R68 ;  /* 0x000000503044723c */ /* 0x040ff00000041844 */
[----:B------:R-:W-:Y:S01]  /*14ee0*/  HMMA.16816.F32.BF16 R52, R48, R82, R52 ;  /* 0x000000523034723c */ /* 0x000fe20000041834 */
[----:B------:R-:W4:Y:S04]  /*14ef0*/  LDSM.16.M88.4 R80, [R57+0xb800] ;  /* 0x00b800003950783b */ /* 0x000f280000000200 */
[----:B------:R-:W-:Y:S03]  /*14f00*/  LDSM.16.M88.4 R48, [R62+0x2000] ;  /* 0x002000003e30783b */ /* 0x000fe60000000200 */
[C---:B--2---:R-:W-:Y:S08]  /*14f10*/  HMMA.16816.F32.BF16 R28, R12.reuse, R44, R28 ;  /* 0x0000002c0c1c723c */ /* 0x044ff0000004181c */
[C---:B------:R-:W-:Y:S01]  /*14f20*/  HMMA.16816.F32.BF16 R24, R12.reuse, R46, R24 ;  /* 0x0000002e0c18723c */ /* 0x040fe20000041818 */
[----:B------:R-:W2:Y:S07]  /*14f30*/  LDSM.16.M88.4 R44, [R56+0xa000] ;  /* 0x00a00000382c783b */ /* 0x000eae0000000200 */
[C---:B-----5:R-:W-:Y:S08]  /*14f40*/  HMMA.16816.F32.BF16 R20, R12.reuse, R40, R20 ;  /* 0x000000280c14723c */ /* 0x060ff00000041814 */
[C---:B------:R-:W-:Y:S01]  /*14f50*/  HMMA.16816.F32.BF16 R16, R12.reuse, R42, R16 ;  /* 0x0000002a0c10723c */ /* 0x040fe20000041810 */
[----:B------:R-:W5:Y:S07]  /*14f60*/  LDSM.16.M88.4 R40, [R56+0xa800] ;  /* 0x00a800003828783b */ /* 0x000f6e0000000200 */
[C---:B-1----:R-:W-:Y:S08]  /*14f70*/  HMMA.16816.F32.BF16 R76, R12.reuse, R36, R76 ;  /* 0x000000240c4c723c */ /* 0x042ff0000004184c */
[C---:B------:R-:W-:Y:S01]  /*14f80*/  HMMA.16816.F32.BF16 R72, R12.reuse, R38, R72 ;  /* 0x000000260c48723c */ /* 0x040fe20000041848 */
[----:B------:R-:W1:Y:S07]  /*14f90*/  LDSM.16.M88.4 R36, [R56+0xb000] ;  /* 0x00b000003824783b */ /* 0x000e6e0000000200 */
[C---:B------:R-:W-:Y:S08]  /*14fa0*/  HMMA.16816.F32.BF16 R68, R12.reuse, R32, R68 ;  /* 0x000000200c44723c */ /* 0x040ff00000041844 */
[----:B------:R-:W-:Y:S01]  /*14fb0*/  HMMA.16816.F32.BF16 R52, R12, R34, R52 ;  /* 0x000000220c34723c */ /* 0x000fe20000041834 */
[----:B------:R-:W-:Y:S04]  /*14fc0*/  LDSM.16.M88.4 R12, [R93+0x4000] ;  /* 0x004000005d0c783b */ /* 0x000fe80000000200 */
[----:B------:R-:W-:Y:S03]  /*14fd0*/  LDSM.16.M88.4 R32, [R56+0xb800] ;  /* 0x00b800003820783b */ /* 0x000fe60000000200 */
[C---:B---3--:R-:W-:Y:S01]  /*14fe0*/  HMMA.16816.F32.BF16 R28, R88.reuse, R8, R28 ;  /* 0x00000008581c723c */ /* 0x048fe2000004181c */
[----:B------:R-:W-:Y:S07]  /*14ff0*/  LDSM.16.M88.4 R92, [R93+0x6000] ;  /* 0x006000005d5c783b */ /* 0x000fee0000000200 */
[C---:B------:R-:W-:Y:S01]  /*15000*/  HMMA.16816.F32.BF16 R24, R88.reuse, R10, R24 ;  /* 0x0000000a5818723c */ /* 0x040fe20000041818 */
[----:B------:R-:W3:Y:S07]  /*15010*/  LDSM.16.M88.4 R8, [R2+UR6+0xc000] ;  /* 0x00c000060208783b */ /* 0x000eee0008000200 */
[C---:B----4-:R-:W-:Y:S08]  /*15020*/  HMMA.16816.F32.BF16 R20, R88.reuse, R4, R20 ;  /* 0x000000045814723c */ /* 0x050ff00000041814 */
[C---:B------:R-:W-:Y:S01]  /*15030*/  HMMA.16816.F32.BF16 R16, R88.reuse, R6, R16 ;  /* 0x000000065810723c */ /* 0x040fe20000041810 */
[----:B------:R-:W4:Y:S07]  /*15040*/  LDSM.16.M88.4 R4, [R2+UR6+0xc800] ;  /* 0x00c800060204783b */ /* 0x000f2e0008000200 */
[C---:B------:R-:W-:Y:S08]  /*15050*/  HMMA.16816.F32.BF16 R76, R88.reuse, R84, R76 ;  /* 0x00000054584c723c */ /* 0x040ff0000004184c */
[C---:B------:R-:W-:Y:S01]  /*15060*/  HMMA.16816.F32.BF16 R72, R88.reuse, R86, R72 ;  /* 0x000000565848723c */ /* 0x040fe20000041848 */
[----:B------:R-:W-:Y:S07]  /*15070*/  LDSM.16.M88.4 R84, [R57+0xf800] ;  /* 0x00f800003954783b */ /* 0x000fee0000000200 */
[C---:B------:R-:W-:Y:S08]  /*15080*/  HMMA.16816.F32.BF16 R68, R88.reuse, R80, R68 ;  /* 0x000000505844723c */ /* 0x040ff00000041844 */
[----:B------:R-:W-:Y:S01]  /*15090*/  HMMA.16816.F32.BF16 R52, R88, R82, R52 ;  /* 0x000000525834723c */ /* 0x000fe20000041834 */
[----:B------:R-:W-:Y:S07]  /*150a0*/  LDSM.16.M88.4 R80, [R2+UR6+0xd800] ;  /* 0x00d800060250783b */ /* 0x000fee0008000200 */
[C---:B--2---:R-:W-:Y:S08]  /*150b0*/  HMMA.16816.F32.BF16 R28, R48.reuse, R44, R28 ;  /* 0x0000002c301c723c */ /* 0x044ff0000004181c */
[C---:B------:R-:W-:Y:S01]  /*150c0*/  HMMA.16816.F32.BF16 R24, R48.reuse, R46, R24 ;  /* 0x0000002e3018723c */ /* 0x040fe20000041818 */
[----:B------:R-:W2:Y:S07]  /*150d0*/  LDSM.16.M88.4 R44, [R2+UR6+0xd000] ;  /* 0x00d00006022c783b */ /* 0x000eae0008000200 */
[C---:B-----5:R-:W-:Y:S08]  /*150e0*/  HMMA.16816.F32.BF16 R20, R48.reuse, R40, R20 ;  /* 0x000000283014723c */ /* 0x060ff00000041814 */
[C---:B------:R-:W-:Y:S01]  /*150f0*/  HMMA.16816.F32.BF16 R16, R48.reuse, R42, R16 ;  /* 0x0000002a3010723c */ /* 0x040fe20000041810 */
[----:B------:R-:W-:Y:S07]  /*15100*/  LDSM.16.M88.4 R40, [R61+0xd800] ;  /* 0x00d800003d28783b */ /* 0x000fee0000000200 */
[C---:B-1----:R-:W-:Y:S08]  /*15110*/  HMMA.16816.F32.BF16 R76, R48.reuse, R36, R76 ;  /* 0x00000024304c723c */ /* 0x042ff0000004184c */
[----:B------:R-:W-:Y:S01]  /*15120*/  HMMA.16816.F32.BF16 R72, R48, R38, R72 ;  /* 0x000000263048723c */ /* 0x000fe20000041848 */
[----:B------:R-:W-:Y:S07]  /*15130*/  LDSM.16.M88.4 R36, [R64+0x4000] ;  /* 0x004000004024783b */ /* 0x000fee0000000200 */
[C---:B---3--:R-:W-:Y:S08]  /*15140*/  HMMA.16816.F32.BF16 R28, R12.reuse, R8, R28 ;  /* 0x000000080c1c723c */ /* 0x048ff0000004181c */
[----:B------:R-:W-:Y:S01]  /*15150*/  HMMA.16816.F32.BF16 R24, R12, R10, R24 ;  /* 0x0000000a0c18723c */ /* 0x000fe20000041818 */
[----:B------:R-:W1:Y:S07]  /*15160*/  LDSM.16.M88.4 R8, [R61+0xc800] ;  /* 0x00c800003d08783b */ /* 0x000e6e0000000200 */
[C---:B------:R-:W-:Y:S08]  /*15170*/  HMMA.16816.F32.BF16 R68, R48.reuse, R32, R68 ;  /* 0x000000203044723c */ /* 0x040ff00000041844 */
[----:B------:R-:W-:Y:S01]  /*15180*/  HMMA.16816.F32.BF16 R52, R48, R34, R52 ;  /* 0x000000223034723c */ /* 0x000fe20000041834 */
[----:B------:R-:W3:Y:S04]  /*15190*/  LDSM.16.M88.4 R32, [R61+0xc000] ;  /* 0x00c000003d20783b */ /* 0x000ee80000000200 */
[----:B------:R-:W-:Y:S03]  /*151a0*/  LDSM.16.M88.4 R48, [R67+0x4000] ;  /* 0x004000004330783b */ /* 0x000fe60000000200 */
[C---:B----4-:R-:W-:Y:S08]  /*151b0*/  HMMA.16816.F32.BF16 R20, R12.reuse, R4, R20 ;  /* 0x000000040c14723c */ /* 0x050ff00000041814 */
[C---:B------:R-:W-:Y:S01]  /*151c0*/  HMMA.16816.F32.BF16 R16, R12.reuse, R6, R16 ;  /* 0x000000060c10723c */ /* 0x040fe20000041810 */
[----:B------:R-:W4:Y:S07]  /*151d0*/  LDSM.16.M88.4 R4, [R61+0xd000] ;  /* 0x00d000003d04783b */ /* 0x000f2e0000000200 */
[C---:B--2---:R-:W-:Y:S08]  /*151e0*/  HMMA.16816.F32.BF16 R76, R12.reuse, R44, R76 ;  /* 0x0000002c0c4c723c */ /* 0x044ff0000004184c */
[C---:B------:R-:W-:Y:S01]  /*151f0*/  HMMA.16816.F32.BF16 R72, R12.reuse, R46, R72 ;  /* 0x0000002e0c48723c */ /* 0x040fe20000041848 */
[----:B------:R-:W2:Y:S07]  /*15200*/  LDSM.16.M88.4 R44, [R57+0xc000] ;  /* 0x00c00000392c783b */ /* 0x000eae0000000200 */
[C---:B------:R-:W-:Y:S08]  /*15210*/  HMMA.16816.F32.BF16 R68, R12.reuse, R80, R68 ;  /* 0x000000500c44723c */ /* 0x040ff00000041844 */
[----:B------:R-:W-:Y:S01]  /*15220*/  HMMA.16816.F32.BF16 R52, R12, R82, R52 ;  /* 0x000000520c34723c */ /* 0x000fe20000041834 */
[----:B------:R-:W5:Y:S04]  /*15230*/  LDSM.16.M88.4 R12, [R57+0xc800] ;  /* 0x00c80000390c783b */ /* 0x000f680000000200 */
[----:B------:R-:W-:Y:S03]  /*15240*/  LDSM.16.M88.4 R80, [R2+UR6+0xe000] ;  /* 0x00e000060250783b */ /* 0x000fe60008000200 */
[C---:B-1----:R-:W-:Y:S08]  /*15250*/  HMMA.16816.F32.BF16 R20, R36.reuse, R8, R20 ;  /* 0x000000082414723c */ /* 0x042ff00000041814 */
[C---:B------:R-:W-:Y:S01]  /*15260*/  HMMA.16816.F32.BF16 R16, R36.reuse, R10, R16 ;  /* 0x0000000a2410723c */ /* 0x040fe20000041810 */
[----:B------:R-:W1:Y:S07]  /*15270*/  LDSM.16.M88.4 R8, [R57+0xd000] ;  /* 0x00d000003908783b */ /* 0x000e6e0000000200 */
[C---:B---3--:R-:W-:Y:S08]  /*15280*/  HMMA.16816.F32.BF16 R28, R36.reuse, R32, R28 ;  /* 0x00000020241c723c */ /* 0x048ff0000004181c */
[C---:B------:R-:W-:Y:S01]  /*15290*/  HMMA.16816.F32.BF16 R24, R36.reuse, R34, R24 ;  /* 0x000000222418723c */ /* 0x040fe20000041818 */
[----:B------:R-:W-:Y:S07]  /*152a0*/  LDSM.16.M88.4 R32, [R56+0xc000] ;  /* 0x00c000003820783b */ /* 0x000fee0000000200 */
[C---:B----4-:R-:W-:Y:S08]  /*152b0*/  HMMA.16816.F32.BF16 R76, R36.reuse, R4, R76 ;  /* 0x00000004244c723c */ /* 0x050ff0000004184c */
[C---:B------:R-:W-:Y:S01]  /*152c0*/  HMMA.16816.F32.BF16 R72, R36.reuse, R6, R72 ;  /* 0x000000062448723c */ /* 0x040fe20000041848 */
[----:B------:R-:W3:Y:S07]  /*152d0*/  LDSM.16.M88.4 R4, [R57+0xd800] ;  /* 0x00d800003904783b */ /* 0x000eee0000000200 */
[C---:B------:R-:W-:Y:S08]  /*152e0*/  HMMA.16816.F32.BF16 R68, R36.reuse, R40, R68 ;  /* 0x000000282444723c */ /* 0x040ff00000041844 */
[----:B------:R-:W-:Y:S01]  /*152f0*/  HMMA.16816.F32.BF16 R52, R36, R42, R52 ;  /* 0x0000002a2434723c */ /* 0x000fe20000041834 */
[----:B------:R-:W-:Y:S04]  /*15300*/  LDSM.16.M88.4 R36, [R62+0x4000] ;  /* 0x004000003e24783b */ /* 0x000fe80000000200 */
[----:B------:R-:W-:Y:S03]  /*15310*/  LDSM.16.M88.4 R40, [R56+0xd000] ;  /* 0x00d000003828783b */ /* 0x000fe60000000200 */
[C---:B--2---:R-:W-:Y:S08]  /*15320*/  HMMA.16816.F32.BF16 R28, R48.reuse, R44, R28 ;  /* 0x0000002c301c723c */ /* 0x044ff0000004181c */
[C---:B------:R-:W-:Y:S01]  /*15330*/  HMMA.16816.F32.BF16 R24, R48.reuse, R46, R24 ;  /* 0x0000002e3018723c */ /* 0x040fe20000041818 */
[----:B------:R-:W2:Y:S07]  /*15340*/  LDSM.16.M88.4 R44, [R56+0xc800] ;  /* 0x00c80000382c783b */ /* 0x000eae0000000200 */
[C---:B-----5:R-:W-:Y:S08]  /*15350*/  HMMA.16816.F32.BF16 R20, R48.reuse, R12, R20 ;  /* 0x0000000c3014723c */ /* 0x060ff00000041814 */
[C---:B------:R-:W-:Y:S01]  /*15360*/  HMMA.16816.F32.BF16 R16, R48.reuse, R14, R16 ;  /* 0x0000000e3010723c */ /* 0x040fe20000041810 */
[----:B------:R-:W4:Y:S07]  /*15370*/  LDSM.16.M88.4 R12, [R56+0xd800] ;  /* 0x00d80000380c783b */ /* 0x000f2e0000000200 */
[C---:B-1----:R-:W-:Y:S08]  /*15380*/  HMMA.16816.F32.BF16 R76, R48.reuse, R8, R76 ;  /* 0x00000008304c723c */ /* 0x042ff0000004184c */
[C---:B------:R-:W-:Y:S01]  /*15390*/  HMMA.16816.F32.BF16 R72, R48.reuse, R10, R72 ;  /* 0x0000000a3048723c */ /* 0x040fe20000041848 */
[----:B------:R-:W1:Y:S07]  /*153a0*/  LDSM.16.M88.4 R8, [R2+UR6+0xe800] ;  /* 0x00e800060208783b */ /* 0x000e6e0008000200 */
[C---:B---3--:R-:W-:Y:S08]  /*153b0*/  HMMA.16816.F32.BF16 R68, R48.reuse, R4, R68 ;  /* 0x000000043044723c */ /* 0x048ff00000041844 */
[----:B------:R-:W-:Y:S01]  /*153c0*/  HMMA.16816.F32.BF16 R52, R48, R6, R52 ;  /* 0x000000063034723c */ /* 0x000fe20000041834 */
[----:B------:R-:W3:Y:S04]  /*153d0*/  LDSM.16.M88.4 R4, [R2+UR6+0xf000] ;  /* 0x00f000060204783b */ /* 0x000ee80008000200 */
[----:B------:R-:W-:Y:S03]  /*153e0*/  LDSM.16.M88.4 R48, [R67+0x6000] ;  /* 0x006000004330783b */ /* 0x000fe60000000200 */
[C---:B--2---:R-:W-:Y:S08]  /*153f0*/  HMMA.16816.F32.BF16 R20, R36.reuse, R44, R20 ;  /* 0x0000002c2414723c */ /* 0x044ff00000041814 */
[C---:B------:R-:W-:Y:S01]  /*15400*/  HMMA.16816.F32.BF16 R16, R36.reuse, R46, R16 ;  /* 0x0000002e2410723c */ /* 0x040fe20000041810 */
[----:B------:R-:W-:Y:S07]  /*15410*/  LDSM.16.M88.4 R44, [R61+0xf800] ;  /* 0x00f800003d2c783b */ /* 0x000fee0000000200 */
[C---:B----4-:R-:W-:Y:S08]  /*15420*/  HMMA.16816.F32.BF16 R68, R36.reuse, R12, R68 ;  /* 0x0000000c2444723c */ /* 0x050ff00000041844 */
[C---:B------:R-:W-:Y:S01]  /*15430*/  HMMA.16816.F32.BF16 R52, R36.reuse, R14, R52 ;  /* 0x0000000e2434723c */ /* 0x040fe20000041834 */
[----:B------:R-:W2:Y:S07]  /*15440*/  LDSM.16.M88.4 R12, [R2+UR6+0xf800] ;  /* 0x00f80006020c783b */ /* 0x000eae0008000200 */
        /* <DEDUP_REMOVED lines=10> */
[C---:B------:R-:W-:Y:S08]  /*154f0*/  HMMA.16816.F32.BF16 R28, R92.reuse, R80, R28 ;  /* 0x000000505c1c723c */ /* 0x040ff0000004181c */
[C---:B---3--:R-:W-:Y:S08]  /*15500*/  HMMA.16816.F32.BF16 R76, R92.reuse, R4, R76 ;  /* 0x000000045c4c723c */ /* 0x048ff0000004184c */
[C---:B------:R-:W-:Y:S01]  /*15510*/  HMMA.16816.F32.BF16 R72, R92.reuse, R6, R72 ;  /* 0x000000065c48723c */ /* 0x040fe20000041848 */
[----:B------:R-:W3:Y:S07]  /*15520*/  LDSM.16.M88.4 R4, [R57+0xe000] ;  /* 0x00e000003904783b */ /* 0x000eee0000000200 */
[C---:B------:R-:W-:Y:S08]  /*15530*/  HMMA.16816.F32.BF16 R24, R92.reuse, R82, R24 ;  /* 0x000000525c18723c */ /* 0x040ff00000041818 */
[C---:B--2---:R-:W-:Y:S01]  /*15540*/  HMMA.16816.F32.BF16 R80, R92.reuse, R12, R68 ;  /* 0x0000000c5c50723c */ /* 0x044fe20000041844 */
[----:B------:R-:W2:Y:S07]  /*15550*/  LDSM.16.M88.4 R68, [R57+0xe800] ;  /* 0x00e800003944783b */ /* 0x000eae0000000200 */
[----:B------:R-:W-:Y:S01]  /*15560*/  HMMA.16816.F32.BF16 R52, R92, R14, R52 ;  /* 0x0000000e5c34723c */ /* 0x000fe20000041834 */
[----:B------:R-:W5:Y:S04]  /*15570*/  LDSM.16.M88.4 R12, [R57+0xf000] ;  /* 0x00f00000390c783b */ /* 0x000f680000000200 */
[----:B------:R-:W-:Y:S03]  /*15580*/  LDSM.16.M88.4 R92, [R56+0xe000] ;  /* 0x00e00000385c783b */ /* 0x000fe60000000200 */
[C---:B----4-:R-:W-:Y:S01]  /*15590*/  HMMA.16816.F32.BF16 R88, R36.reuse, R32, R28 ;  /* 0x000000202458723c */ /* 0x050fe2000004181c */
[----:B------:R-:W4:Y:S07]  /*155a0*/  LDSM.16.M88.4 R28, [R62+0x6000] ;  /* 0x006000003e1c783b */ /* 0x000f2e0000000200 */
[C---:B------:R-:W-:Y:S08]  /*155b0*/  HMMA.16816.F32.BF16 R24, R36.reuse, R34, R24 ;  /* 0x000000222418723c */ /* 0x040ff00000041818 */
[C---:B-1----:R-:W-:Y:S08]  /*155c0*/  HMMA.16816.F32.BF16 R20, R36.reuse, R8, R20 ;  /* 0x000000082414723c */ /* 0x042ff00000041814 */
[C---:B------:R-:W-:Y:S01]  /*155d0*/  HMMA.16816.F32.BF16 R16, R36.reuse, R10, R16 ;  /* 0x0000000a2410723c */ /* 0x040fe20000041810 */
[----:B------:R-:W1:Y:S07]  /*155e0*/  LDSM.16.M88.4 R8, [R56+0xe800] ;  /* 0x00e800003808783b */ /* 0x000e6e0000000200 */
[----:B------:R-:W-:Y:S01]  /*155f0*/  HMMA.16816.F32.BF16 R76, R36, R40, R76 ;  /* 0x00000028244c723c */ /* 0x000fe2000004184c */
[----:B------:R-:W-:-:S04]  /*15600*/  IMAD.IADD R40, R58, 0x1, R63 ;  /* 0x000000013a287824 */ /* 0x000fc800078e023f */
[C---:B------:R-:W-:Y:S01]  /*15610*/  VIADD R2, R40.reuse, 0x8 ;  /* 0x0000000828027836 */ /* 0x040fe20000000000 */
[-C--:B------:R-:W-:Y:S02]  /*15620*/  ISETP.GE.AND P1, PT, R40, R65.reuse, PT ;  /* 0x000000412800720c */ /* 0x080fe40003f26270 */
[----:B------:R-:W-:Y:S02]  /*15630*/  HMMA.16816.F32.BF16 R72, R36, R42, R72 ;  /* 0x0000002a2448723c */ /* 0x000fe40000041848 */
[----:B------:R-:W-:Y:S01]  /*15640*/  ISETP.GE.AND P6, PT, R2, R65, PT ;  /* 0x000000410200720c */ /* 0x000fe20003fc6270 */
[----:B------:R-:W-:-:S05]  /*15650*/  VIADD R2, R40, 0x9 ;  /* 0x0000000928027836 */ /* 0x000fca0000000000 */
[----:B---3--:R-:W-:Y:S01]  /*15660*/  HMMA.16816.F32.BF16 R88, R48, R4, R88 ;  /* 0x000000043058723c */ /* 0x008fe20000041858 */
[----:B------:R-:W-:Y:S01]  /*15670*/  ISETP.GE.AND P5, PT, R2, R65, PT ;  /* 0x000000410200720c */ /* 0x000fe20003fa6270 */
[----:B------:R-:W-:-:S06]  /*15680*/  VIADD R2, R40, 0x11 ;  /* 0x0000001128027836 */ /* 0x000fcc0000000000 */
[C---:B------:R-:W-:Y:S01]  /*15690*/  HMMA.16816.F32.BF16 R24, R48.reuse, R6, R24 ;  /* 0x000000063018723c */ /* 0x040fe20000041818 */
[----:B------:R-:W3:Y:S07]  /*156a0*/  LDSM.16.M88.4 R4, [R56+0xf000] ;  /* 0x00f000003804783b */ /* 0x000eee0000000200 */
[C---:B--2---:R-:W-:Y:S08]  /*156b0*/  HMMA.16816.F32.BF16 R20, R48.reuse, R68, R20 ;  /* 0x000000443014723c */ /* 0x044ff00000041814 */
[----:B-----5:R-:W-:Y:S01]  /*156c0*/  HMMA.16816.F32.BF16 R76, R48, R12, R76 ;  /* 0x0000000c304c723c */ /* 0x020fe2000004184c */
[----:B------:R-:W-:-:S05]  /*156d0*/  VIADD R12, R40, 0x1 ;  /* 0x00000001280c7836 */ /* 0x000fca0000000000 */
[----:B------:R-:W-:Y:S02]  /*156e0*/  ISETP.GE.AND P4, PT, R12, R65, PT ;  /* 0x000000410c00720c */ /* 0x000fe40003f86270 */
[C---:B------:R-:W-:Y:S08]  /*156f0*/  HMMA.16816.F32.BF16 R16, R48.reuse, R70, R16 ;  /* 0x000000463010723c */ /* 0x040ff00000041810 */
[----:B------:R-:W-:Y:S01]  /*15700*/  HMMA.16816.F32.BF16 R72, R48, R14, R72 ;  /* 0x0000000e3048723c */ /* 0x000fe20000041848 */
[----:B------:R-:W2:Y:S01]  /*15710*/  LDSM.16.M88.4 R12, [R56+0xf800] ;  /* 0x00f80000380c783b */ /* 0x000ea20000000200 */
[----:B------:R-:W-:-:S06]  /*15720*/  DEPBAR.LE SB0, 0x0 ;  /* 0x000080000000791a */ /* 0x000fcc0000000000 */
[----:B----4-:R-:W-:Y:S08]  /*15730*/  HMMA.16816.F32.BF16 R88, R28, R92, R88 ;  /* 0x0000005c1c58723c */ /* 0x010ff00000041858 */
[C---:B------:R-:W-:Y:S08]  /*15740*/  HMMA.16816.F32.BF16 R80, R36.reuse, R44, R80 ;  /* 0x0000002c2450723c */ /* 0x040ff00000041850 */
[----:B------:R-:W-:Y:S03]  /*15750*/  HMMA.16816.F32.BF16 R52, R36, R46, R52 ;  /* 0x0000002e2434723c */ /* 0x000fe60000041834 */
[----:B------:R-:W-:-:S02]  /*15760*/  FSEL R88, R88, -INF , !P1 ;  /* 0xff80000058587808 */ /* 0x000fc40004800000 */
[----:B------:R-:W-:-:S03]  /*15770*/  FSEL R91, R91, -INF , !P4 ;  /* 0xff8000005b5b7808 */ /* 0x000fc60006000000 */
[C---:B------:R-:W-:Y:S08]  /*15780*/  HMMA.16816.F32.BF16 R24, R28.reuse, R94, R24 ;  /* 0x0000005e1c18723c */ /* 0x040ff00000041818 */
[----:B-1----:R-:W-:Y:S01]  /*15790*/  HMMA.16816.F32.BF16 R32, R28, R8, R20 ;  /* 0x000000081c20723c */ /* 0x002fe20000041814 */
[----:B------:R-:W-:Y:S01]  /*157a0*/  VIADD R8, R40, 0x10 ;  /* 0x0000001028087836 */ /* 0x000fe20000000000 */
[----:B------:R-:W-:-:S02]  /*157b0*/  FSEL R23, R90, -INF , !P1 ;  /* 0xff8000005a177808 */ /* 0x000fc40004800000 */
[-C--:B------:R-:W-:Y:S01]  /*157c0*/  ISETP.GE.AND P1, PT, R2, R65.reuse, PT ;  /* 0x000000410200720c */ /* 0x080fe20003f26270 */
[----:B------:R-:W-:Y:S01]  /*157d0*/  VIADD R2, R40, 0x19 ;  /* 0x0000001928027836 */ /* 0x000fe20000000000 */
[-C--:B------:R-:W-:Y:S01]  /*157e0*/  ISETP.GE.AND P3, PT, R8, R65.reuse, PT ;  /* 0x000000410800720c */ /* 0x080fe20003f66270 */
[----:B------:R-:W-:Y:S01]  /*157f0*/  VIADD R8, R40, 0x18 ;  /* 0x0000001828087836 */ /* 0x000fe20000000000 */
[----:B------:R-:W-:Y:S01]  /*15800*/  HMMA.16816.F32.BF16 R36, R28, R10, R16 ;  /* 0x0000000a1c24723c */ /* 0x000fe20000041810 */
[----:B------:R-:W-:Y:S02]  /*15810*/  FSEL R18, R89, -INF , !P4 ;  /* 0xff80000059127808 */ /* 0x000fe40006000000 */
[----:B------:R-:W-:Y:S02]  /*15820*/  FSEL R11, R26, -INF , !P6 ;  /* 0xff8000001a0b7808 */ /* 0x000fe40007000000 */
[-C--:B------:R-:W-:Y:S01]  /*15830*/  ISETP.GE.AND P4, PT, R8, R65.reuse, PT ;  /* 0x000000410800720c */ /* 0x080fe20003f86270 */
[----:B------:R-:W-:Y:S01]  /*15840*/  VIADD R8, R40, 0x20 ;  /* 0x0000002028087836 */ /* 0x000fe20000000000 */
[----:B------:R-:W-:Y:S01]  /*15850*/  FSEL R24, R24, -INF , !P6 ;  /* 0xff80000018187808 */ /* 0x000fe20007000000 */
[----:B------:R-:W-:Y:S01]  /*15860*/  HMMA.16816.F32.BF16 R80, R48, R84, R80 ;  /* 0x000000543050723c */ /* 0x000fe20000041850 */
[----:B------:R-:W-:Y:S01]  /*15870*/  ISETP.GE.AND P6, PT, R2, R65, PT ;  /* 0x000000410200720c */ /* 0x000fe20003fc6270 */
[----:B------:R-:W-:Y:S01]  /*15880*/  VIADD R2, R40, 0x21 ;  /* 0x0000002128027836 */ /* 0x000fe20000000000 */
[----:B------:R-:W-:-:S02]  /*15890*/  FSEL R27, R27, -INF , !P5 ;  /* 0xff8000001b1b7808 */ /* 0x000fc40006800000 */
[----:B------:R-:W-:Y:S02]  /*158a0*/  FSEL R9, R34, -INF , !P3 ;  /* 0xff80000022097808 */ /* 0x000fe40005800000 */
[----:B------:R-:W-:Y:S01]  /*158b0*/  FSEL R21, R35, -INF , !P1 ;  /* 0xff80000023157808 */ /* 0x000fe20004800000 */
[----:B------:R-:W-:Y:S01]  /*158c0*/  HMMA.16816.F32.BF16 R52, R48, R86, R52 ;  /* 0x000000563034723c */ /* 0x000fe20000041834 */
[----:B------:R-:W-:Y:S02]  /*158d0*/  FSEL R16, R33, -INF , !P1 ;  /* 0xff80000021107808 */ /* 0x000fe40004800000 */
[----:B------:R-:W-:Y:S02]  /*158e0*/  FSEL R17, R38, -INF , !P4 ;  /* 0xff80000026117808 */ /* 0x000fe40006000000 */
[----:B------:R-:W-:Y:S02]  /*158f0*/  FSEL R19, R39, -INF , !P6 ;  /* 0xff80000027137808 */ /* 0x000fe40007000000 */
[----:B------:R-:W-:Y:S01]  /*15900*/  FSEL R10, R37, -INF , !P6 ;  /* 0xff800000250a7808 */ /* 0x000fe20007000000 */
[----:B---3--:R-:W-:Y:S01]  /*15910*/  HMMA.16816.F32.BF16 R72, R28, R6, R72 ;  /* 0x000000061c48723c */ /* 0x008fe20000041848 */
[----:B------:R-:W-:-:S07]  /*15920*/  VIADD R6, R40, 0x29 ;  /* 0x0000002928067836 */ /* 0x000fce0000000000 */
[C---:B------:R-:W-:Y:S01]  /*15930*/  HMMA.16816.F32.BF16 R76, R28.reuse, R4, R76 ;  /* 0x000000041c4c723c */ /* 0x040fe2000004184c */
[----:B------:R-:W-:Y:S01]  /*15940*/  FSEL R4, R25, -INF , !P5 ;  /* 0xff80000019047808 */ /* 0x000fe20006800000 */
[----:B------:R-:W-:Y:S01]  /*15950*/  BAR.SYNC.DEFER_BLOCKING 0x0 ;  /* 0x0000000000007b1d */ /* 0x000fe20000010000 */
[-C--:B------:R-:W-:Y:S02]  /*15960*/  ISETP.GE.AND P5, PT, R8, R65.reuse, PT ;  /* 0x000000410800720c */ /* 0x080fe40003fa6270 */
[----:B------:R-:W-:Y:S02]  /*15970*/  FSEL R8, R32, -INF , !P3 ;  /* 0xff80000020087808 */ /* 0x000fe40005800000 */
[----:B------:R-:W-:Y:S01]  /*15980*/  ISETP.GE.AND P3, PT, R2, R65, PT ;  /* 0x000000410200720c */ /* 0x000fe20003f66270 */
[C---:B------:R-:W-:Y:S01]  /*15990*/  VIADD R2, R40.reuse, 0x28 ;  /* 0x0000002828027836 */ /* 0x040fe20000000000 */
[----:B--2---:R-:W-:Y:S01]  /*159a0*/  HMMA.16816.F32.BF16 R80, R28, R12, R80 ;  /* 0x0000000c1c50723c */ /* 0x004fe20000041850 */
[----:B------:R-:W-:-:S03]  /*159b0*/  VIADD R12, R40, 0x30 ;  /* 0x00000030280c7836 */ /* 0x000fc60000000000 */
[-C--:B------:R-:W-:Y:S02]  /*159c0*/  ISETP.GE.AND P1, PT, R2, R65.reuse, PT ;  /* 0x000000410200720c */ /* 0x080fe40003f26270 */
[----:B------:R-:W-:Y:S02]  /*159d0*/  FSEL R2, R36, -INF , !P4 ;  /* 0xff80000024027808 */ /* 0x000fe40006000000 */
[----:B------:R-:W-:Y:S01]  /*159e0*/  ISETP.GE.AND P4, PT, R6, R65, PT ;  /* 0x000000410600720c */ /* 0x000fe20003f86270 */
[----:B------:R-:W-:Y:S01]  /*159f0*/  HMMA.16816.F32.BF16 R52, R28, R14, R52 ;  /* 0x0000000e1c34723c */ /* 0x000fe20000041834 */
[----:B------:R-:W-:Y:S01]  /*15a00*/  VIADD R6, R40, 0x31 ;  /* 0x0000003128067836 */ /* 0x000fe20000000000 */
[----:B------:R-:W-:Y:S02]  /*15a10*/  FSEL R197, R78, -INF , !P5 ;  /* 0xff8000004ec57808 */ /* 0x000fe40006800000 */
[----:B------:R-:W-:Y:S02]  /*15a20*/  FSEL R177, R75, -INF , !P4 ;  /* 0xff8000004bb17808 */ /* 0x000fe40006000000 */
[----:B------:R-:W-:-:S02]  /*15a30*/  FSEL R176, R73, -INF , !P4 ;  /* 0xff80000049b07808 */ /* 0x000fc40006000000 */
[----:B------:R-:W-:Y:S02]  /*15a40*/  ISETP.NE.AND P4, PT, R165, 0x1, PT ;  /* 0x00000001a500780c */ /* 0x000fe40003f85270 */
[----:B------:R-:W-:Y:S02]  /*15a50*/  FSEL R202, R76, -INF , !P5 ;  /* 0xff8000004cca7808 */ /* 0x000fe40006800000 */
[----:B------:R-:W-:Y:S01]  /*15a60*/  ISETP.GE.AND P5, PT, R6, R65, PT ;  /* 0x000000410600720c */ /* 0x000fe20003fa6270 */
[C---:B------:R-:W-:Y:S01]  /*15a70*/  VIADD R6, R40.reuse, 0x38 ;  /* 0x0000003828067836 */ /* 0x040fe20000000000 */
[----:B------:R-:W-:Y:S01]  /*15a80*/  FSEL R203, R79, -INF , !P3 ;  /* 0xff8000004fcb7808 */ /* 0x000fe20005800000 */
[----:B------:R-:W-:Y:S01]  /*15a90*/  VIADD R40, R40, 0x39 ;  /* 0x0000003928287836 */ /* 0x000fe20000000000 */
[----:B------:R-:W-:Y:S02]  /*15aa0*/  FSEL R198, R77, -INF , !P3 ;  /* 0xff8000004dc67808 */ /* 0x000fe40005800000 */
[----:B------:R-:W-:-:S02]  /*15ab0*/  FSEL R179, R74, -INF , !P1 ;  /* 0xff8000004ab37808 */ /* 0x000fc40004800000 */
[----:B------:R-:W-:Y:S02]  /*15ac0*/  FSEL R178, R72, -INF , !P1 ;  /* 0xff80000048b27808 */ /* 0x000fe40004800000 */
[-C--:B------:R-:W-:Y:S02]  /*15ad0*/  ISETP.GE.AND P6, PT, R12, R65.reuse, PT ;  /* 0x000000410c00720c */ /* 0x080fe40003fc6270 */
[-C--:B------:R-:W-:Y:S02]  /*15ae0*/  ISETP.GE.AND P3, PT, R6, R65.reuse, PT ;  /* 0x000000410600720c */ /* 0x080fe40003f66270 */
[----:B------:R-:W-:Y:S02]  /*15af0*/  ISETP.GE.AND P1, PT, R40, R65, PT ;  /* 0x000000412800720c */ /* 0x000fe40003f26270 */
        /* <DEDUP_REMOVED lines=8> */
[----:B------:R-:W-:Y:S06]  /*15b80*/  @!P4 BRA `(.L_x_3604) ;  /* 0x000000040094c947 */ /* 0x000fec0003800000 */
        /* <DEDUP_REMOVED lines=12> */
.L_x_3605:
[----:B------:R-:W1:Y:S01]  /*15c50*/  LDC R7, c[0x0][0x4f0] ;  /* 0x00013c00ff077b82 */ /* 0x000e620000000800 */
[----:B------:R-:W-:Y:S01]  /*15c60*/  IADD3 R20, PT, PT, R166, -0x80, RZ ;  /* 0xffffff80a6147810 */ /* 0x000fe20007ffe0ff */
[----:B------:R-:W2:Y:S01]  /*15c70*/  LDCU.64 UR10, c[0x0][0x3b8] ;  /* 0x00007700ff0a77ac */ /* 0x000ea20008000a00 */
[----:B------:R-:W-:Y:S02]  /*15c80*/  IABS R13, R58 ;  /* 0x0000003a000d7213 */ /* 0x000fe40000000000 */
[----:B------:R-:W-:Y:S01]  /*15c90*/  IABS R12, R20 ;  /* 0x00000014000c7213 */ /* 0x000fe20000000000 */
[----:B------:R-:W3:Y:S01]  /*15ca0*/  LDCU.64 UR8, c[0x0][0x3a0] ;  /* 0x00007400ff0877ac */ /* 0x000ee20008000a00 */
[-C--:B-1----:R-:W-:Y:S02]  /*15cb0*/  IABS R5, R7.reuse ;  /* 0x0000000700057213 */ /* 0x082fe40000000000 */
[-C--:B------:R-:W-:Y:S02]  /*15cc0*/  LOP3.LUT R20, R20, R7.reuse, RZ, 0x3c, !PT ;  /* 0x0000000714147212 */ /* 0x080fe400078e3cff */
[----:B------:R-:W1:Y:S01]  /*15cd0*/  I2F.RP R6, R5 ;  /* 0x0000000500067306 */ /* 0x000e620000209400 */
[----:B------:R-:W-:-:S07]  /*15ce0*/  LOP3.LUT R58, R58, R7, RZ, 0x3c, !PT ;  /* 0x000000073a3a7212 */ /* 0x000fce00078e3cff */
        /* <DEDUP_REMOVED lines=15> */
[----:B------:R-:W-:Y:S01]  /*15de0*/  @!P3 IMAD.IADD R6, R6, 0x1, -R5 ;  /* 0x000000010606b824 */ /* 0x000fe200078e0a05 */
[----:B------:R-:W-:Y:S01]  /*15df0*/  @!P3 IADD3 R15, PT, PT, R15, 0x1, RZ ;  /* 0x000000010f0fb810 */ /* 0x000fe20007ffe0ff */
[----:B------:R-:W-:Y:S01]  /*15e00*/  @!P1 VIADD R22, R22, 0x1 ;  /* 0x0000000116169836 */ /* 0x000fe20000000000 */
[-C--:B------:R-:W-:Y:S02]  /*15e10*/  @!P1 IADD3 R14, PT, PT, R14, -R5.reuse, RZ ;  /* 0x800000050e0e9210 */ /* 0x080fe40007ffe0ff */
[-C--:B------:R-:W-:Y:S02]  /*15e20*/  ISETP.GE.U32.AND P5, PT, R6, R5.reuse, PT ;  /* 0x000000050600720c */ /* 0x080fe40003fa6070 */
[----:B------:R-:W-:Y:S02]  /*15e30*/  ISETP.GE.U32.AND P6, PT, R14, R5, PT ;  /* 0x000000050e00720c */ /* 0x000fe40003fc6070 */
[----:B------:R-:W-:Y:S02]  /*15e40*/  ISETP.GE.AND P1, PT, R20, RZ, PT ;  /* 0x000000ff1400720c */ /* 0x000fe40003f26270 */
[----:B------:R-:W-:-:S02]  /*15e50*/  ISETP.GE.AND P3, PT, R58, RZ, PT ;  /* 0x000000ff3a00720c */ /* 0x000fc40003f66270 */
[----:B------:R-:W-:-:S05]  /*15e60*/  LOP3.LUT R5, RZ, R7, RZ, 0x33, !PT ;  /* 0x00000007ff057212 */ /* 0x000fca00078e33ff */
[----:B------:R-:W-:Y:S01]  /*15e70*/  @P5 VIADD R15, R15, 0x1 ;  /* 0x000000010f0f5836 */ /* 0x000fe20000000000 */
[----:B------:R-:W-:Y:S02]  /*15e80*/  ISETP.NE.AND P5, PT, R7, RZ, PT ;  /* 0x000000ff0700720c */ /* 0x000fe40003fa5270 */
[----:B------:R-:W-:Y:S01]  /*15e90*/  @P6 IADD3 R22, PT, PT, R22, 0x1, RZ ;  /* 0x0000000116166810 */ /* 0x000fe20007ffe0ff */
[----:B------:R-:W-:-:S03]  /*15ea0*/  @!P1 IMAD.MOV R15, RZ, RZ, -R15 ;  /* 0x000000ffff0f9224 */ /* 0x000fc600078e0a0f */
[----:B------:R-:W-:Y:S02]  /*15eb0*/  @!P3 IADD3 R22, PT, PT, -R22, RZ, RZ ;  /* 0x000000ff1616b210 */ /* 0x000fe40007ffe1ff */
        /* <DEDUP_REMOVED lines=10> */
[C---:B------:R-:W-:Y:S01]  /*15f60*/  IMAD R5, R12.reuse, UR11, R5 ;  /* 0x0000000b0c057c24 */ /* 0x040fe2000f8e0205 */
        /* <DEDUP_REMOVED lines=10> */
.L_x_3606:
[----:B------:R-:W1:Y:S01]  /*16010*/  LDCU UR7, c[0x0][0x3bc] ;  /* 0x00007780ff0777ac */ /* 0x000e620008000800 */
[C---:B------:R-:W-:Y:S01]  /*16020*/  LEA R6, P1, R59.reuse, R226, 0x1 ;  /* 0x000000e23b067211 */ /* 0x040fe200078208ff */
[----:B------:R-:W-:Y:S01]  /*16030*/  @!PT LDS RZ, [RZ] ;  /* 0x00000000fffff984 */ /* 0x000fe20000000800 */
[----:B------:R-:W-:Y:S01]  /*16040*/  @!PT LDS RZ, [RZ] ;  /* 0x00000000fffff984 */ /* 0x000fe20000000800 */
[----:B------:R-:W-:Y:S01]  /*16050*/  @!PT LDS RZ, [RZ] ;  /* 0x00000000fffff984 */ /* 0x000fe20000000800 */
[----:B------:R2:W-:Y:S01]  /*16060*/  LDGSTS.E.BYPASS.LTC128B.128 [R239+0x8000], desc[UR4][R226.64] ;  /* 0x08000000e2ef7fae */ /* 0x0005e2000b981a04 */
[----:B------:R-:W-:Y:S02]  /*16070*/  USHF.L.U32 UR8, UR10, 0x5, URZ ;  /* 0x000000050a087899 */ /* 0x000fe400080006ff */
[----:B------:R-:W-:Y:S01]  /*16080*/  LEA.HI.X R7, R59, R227, R60, 0x1, P1 ;  /* 0x000000e33b077211 */ /* 0x000fe200008f0c3c */
[----:B------:R2:W-:Y:S03]  /*16090*/  LDGSTS.E.BYPASS.LTC128B.128 [R239+0xa000], desc[UR4][R226.64+0x80] ;  /* 0x0a000080e2ef7fae */ /* 0x0005e6000b981a04 */
[----:B------:R-:W-:Y:S01]  /*160a0*/  IADD3 R14, P1, PT, R6, UR8, RZ ;  /* 0x00000008060e7c10 */ /* 0x000fe2000ff3e0ff */
[----:B------:R2:W-:Y:S04]  /*160b0*/  LDGSTS.E.BYPASS.LTC128B.128 [R239+0xc000], desc[UR4][R226.64+0x100] ;  /* 0x0c000100e2ef7fae */ /* 0x0005e8000b981a04 */
[----:B------:R2:W-:Y:S01]  /*160c0*/  LDGSTS.E.BYPASS.LTC128B.128 [R239+0xe000], desc[UR4][R226.64+0x180] ;  /* 0x0e000180e2ef7fae */ /* 0x0005e2000b981a04 */
[----:B-1----:R-:W-:-:S03]  /*160d0*/  USHF.L.U64.HI UR7, UR10, 0x5, UR7 ;  /* 0x000000050a077899 */ /* 0x002fc60008010207 */
[----:B------:R2:W-:Y:S04]  /*160e0*/  LDGSTS.E.BYPASS.LTC128B.128 [R239+0x8800], desc[UR4][R6.64] ;  /* 0x0880000006ef7fae */ /* 0x0005e8000b981a04 */
[----:B------:R2:W-:Y:S01]  /*160f0*/  LDGSTS.E.BYPASS.LTC128B.128 [R239+0xa800], desc[UR4][R6.64+0x80] ;  /* 0x0a80008006ef7fae */ /* 0x0005e2000b981a04 */
[----:B------:R-:W-:Y:S02]  /*16100*/  IADD3.X R15, PT, PT, R7, UR7, RZ, P1, !PT ;  /* 0x00000007070f7c10 */ /* 0x000fe40008ffe4ff */
[----:B------:R-:W-:Y:S01]  /*16110*/  IADD3 R12, P1, PT, R14, UR8, RZ ;  /* 0x000000080e0c7c10 */ /* 0x000fe2000ff3e0ff */
[----:B------:R2:W-:Y:S03]  /*16120*/  LDGSTS.E.BYPASS.LTC128B.128 [R239+0xc800], desc[UR4][R6.64+0x100] ;  /* 0x0c80010006ef7fae */ /* 0x0005e6000b981a04 */
[----:B------:R-:W-:Y:S01]  /*16130*/  IADD3.X R13, PT, PT, R15, UR7, RZ, P1, !PT ;  /* 0x000000070f0d7c10 */ /* 0x000fe20008ffe4ff */
        /* <DEDUP_REMOVED lines=10> */
.L_x_3604:
[----:B------:R-:W-:Y:S01]  /*161e0*/  FMNMX3.FTZ R5, R88, R18, R24, !PT ;  /* 0x0000001258057276 */ /* 0x000fe20007810018 */
[----:B------:R-:W1:Y:S01]  /*161f0*/  S2R R219, SR_TID.X ;  /* 0x0000000000db7919 */ /* 0x000e620000002100 */
[----:B--2---:R-:W-:Y:S01]  /*16200*/  FMNMX3.FTZ R6, R23, R91, R11, !PT ;  /* 0x0000005b17067276 */ /* 0x004fe2000781000b */
[----:B------:R-:W2:Y:S01]  /*16210*/  LDCU UR4, c[0x0][0x45c] ;  /* 0x00008b80ff0477ac */ /* 0x000ea20008000800 */
        /* <DEDUP_REMOVED lines=15> */
[----:B-1----:R-:W-:Y:S02]  /*16310*/  SHF.L.U32 R218, R219, 0x3, RZ ;  /* 0x00000003dbda7819 */ /* 0x002fe400000006ff */
[----:B------:R-:W-:Y:S01]  /*16320*/  SHF.R.U32.HI R217, RZ, 0x1, R219 ;  /* 0x00000001ffd97819 */ /* 0x000fe200000116db */
[----:B------:R-:W1:Y:S01]  /*16330*/  SHFL.BFLY PT, R6, R15, 0x2, 0x1f ;  /* 0x0c401f000f067f89 */ /* 0x000e6200000e0000 */
[----:B------:R-:W-:-:S04]  /*16340*/  LOP3.LUT R218, R218, 0x38, RZ, 0xc0, !PT ;  /* 0x00000038dada7812 */ /* 0x000fc800078ec0ff */
[----:B------:R-:W-:Y:S02]  /*16350*/  LOP3.LUT R13, R218, 0x1c0, R3, 0xf8, !PT ;  /* 0x000001c0da0d7812 */ /* 0x000fe400078ef803 */
[----:B---3--:R-:W-:Y:S02]  /*16360*/  FMNMX.FTZ R7, R12, R7, !PT ;  /* 0x000000070c077209 */ /* 0x008fe40007810000 */
[----:B------:R-:W-:Y:S02]  /*16370*/  LOP3.LUT R12, R217, 0x8, RZ, 0xc0, !PT ;  /* 0x00000008d90c7812 */ /* 0x000fe400078ec0ff */
[----:B-1----:R-:W-:Y:S01]  /*16380*/  FMNMX.FTZ R6, R15, R6, !PT ;  /* 0x000000060f067209 */ /* 0x002fe20007810000 */
[----:B------:R-:W1:Y:S01]  /*16390*/  SHFL.BFLY PT, R164, R7, 0x1, 0x1f ;  /* 0x0c201f0007a47f89 */ /* 0x000e6200000e0000 */
        /* <DEDUP_REMOVED lines=11> */
[C---:B------:R-:W-:Y:S01]  /*16450*/  FSETP.NEU.FTZ.AND P1, PT, R164.reuse, -INF , PT ;  /* 0xff800000a400780b */ /* 0x040fe20003f3d000 */
[----:B--2---:R-:W-:Y:S01]  /*16460*/  FMUL.FTZ R211, R164, UR4 ;  /* 0x00000004a4d37c20 */ /* 0x004fe20008410000 */
[----:B---3--:R-:W-:Y:S01]  /*16470*/  FMNMX.FTZ R3, R6, R5, !PT ;  /* 0x0000000506037209 */ /* 0x008fe20007810000 */
[----:B------:R-:W2:Y:S03]  /*16480*/  LDSM.16.MT88.4 R140, [R196+0x16000] ;  /* 0x01600000c48c783b */ /* 0x000ea60000004200 */
[----:B------:R-:W-:Y:S01]  /*16490*/  FSEL R211, R211, RZ, P1 ;  /* 0x000000ffd3d37208 */ /* 0x000fe20000800000 */
[C---:B------:R-:W-:Y:S01]  /*164a0*/  FMUL.FTZ R204, R3.reuse, UR4 ;  /* 0x0000000403cc7c20 */ /* 0x040fe20008410000 */
[----:B------:R-:W-:Y:S01]  /*164b0*/  FSETP.NEU.FTZ.AND P1, PT, R3, -INF , PT ;  /* 0xff8000000300780b */ /* 0x000fe20003f3d000 */
[----:B------:R-:W-:Y:S02]  /*164c0*/  LDSM.16.MT88.4 R68, [R221+0x12000] ;  /* 0x01200000dd44783b */ /* 0x000fe40000004200 */
[--C-:B------:R-:W-:Y:S01]  /*164d0*/  FFMA.FTZ R186, R4, UR4, -R211.reuse ;  /* 0x0000000404ba7c23 */ /* 0x100fe200080108d3 */
[----:B------:R-:W-:Y:S01]  /*164e0*/  IADD3 R4, PT, PT, R221, 0x10000, RZ ;  /* 0x00010000dd047810 */ /* 0x000fe20007ffe0ff */
[----:B------:R-:W-:Y:S01]  /*164f0*/  LDSM.16.MT88.4 R100, [R221+0x14000] ;  /* 0x01400000dd64783b */ /* 0x000fe20000004200 */
[----:B------:R-:W-:Y:S01]  /*16500*/  FSEL R204, R204, RZ, P1 ;  /* 0x000000ffcccc7208 */ /* 0x000fe20000800000 */
[--C-:B------:R-:W-:Y:S01]  /*16510*/  FFMA.FTZ R193, R88, UR4, -R211.reuse ;  /* 0x0000000458c17c23 */ /* 0x100fe200080108d3 */
[----:B------:R-:W-:Y:S01]  /*16520*/  @P0 IADD3 R194, PT, PT, R4, -0x40, RZ ;  /* 0xffffffc004c20810 */ /* 0x000fe20007ffe0ff */
[----:B------:R-:W-:Y:S01]  /*16530*/  LDSM.16.MT88.4 R132, [R221+0x16000] ;  /* 0x01600000dd84783b */ /* 0x000fe20000004200 */
[--C-:B------:R-:W-:Y:S01]  /*16540*/  FFMA.FTZ R190, R18, UR4, -R211.reuse ;  /* 0x0000000412be7c23 */ /* 0x100fe200080108d3 */
[--C-:B------:R-:W-:Y:S01]  /*16550*/  FFMA.FTZ R189, R24, UR4, -R211.reuse ;  /* 0x0000000418bd7c23 */ /* 0x100fe200080108d3 */
[----:B------:R-:W-:Y:S01]  /*16560*/  IADD3 R192, PT, PT, R0, R194, RZ ;  /* 0x000000c200c07210 */ /* 0x000fe20007ffe0ff */
[----:B------:R-:W3:Y:S01]  /*16570*/  LDSM.16.MT88.4 R52, [R194] ;  /* 0x00000000c234783b */ /* 0x000ee20000004200 */
[--C-:B------:R-:W-:Y:S01]  /*16580*/  FFMA.FTZ R191, R23, UR4, -R204.reuse ;  /* 0x0000000417bf7c23 */ /* 0x100fe200080108cc */
[--C-:B------:R-:W-:Y:S01]  /*16590*/  FFMA.FTZ R188, R91, UR4, -R204.reuse ;  /* 0x000000045bbc7c23 */ /* 0x100fe200080108cc */
[--C-:B------:R-:W-:Y:S01]  /*165a0*/  FFMA.FTZ R187, R11, UR4, -R204.reuse ;  /* 0x000000040bbb7c23 */ /* 0x100fe200080108cc */
[----:B------:R-:W3:Y:S01]  /*165b0*/  LDSM.16.MT88.4 R60, [R192] ;  /* 0x00000000c03c783b */ /* 0x000ee20000004200 */
[--C-:B------:R-:W-:Y:S01]  /*165c0*/  FFMA.FTZ R184, R27, UR4, -R204.reuse ;  /* 0x000000041bb87c23 */ /* 0x100fe200080108cc */
[----:B------:R-:W-:Y:S01]  /*165d0*/  MUFU.EX2 R193, R193 ;  /* 0x000000c100c17308 */ /* 0x000fe20000000800 */
[--C-:B------:R-:W-:Y:S01]  /*165e0*/  FFMA.FTZ R181, R2, UR4, -R211.reuse ;  /* 0x0000000402b57c23 */ /* 0x100fe200080108d3 */
[----:B------:R-:W3:Y:S01]  /*165f0*/  LDSM.16.MT88.4 R84, [R194+0x2000] ;  /* 0x00200000c254783b */ /* 0x000ee20000004200 */
[--C-:B------:R-:W-:Y:S01]  /*16600*/  FFMA.FTZ R185, R8, UR4, -R211.reuse ;  /* 0x0000000408b97c23 */ /* 0x100fe200080108d3 */
[----:B------:R-:W4:Y:S01]  /*16610*/  MUFU.EX2 R190, R190 ;  /* 0x000000be00be7308 */ /* 0x000f220000000800 */
[--C-:B------:R-:W-:Y:S01]  /*16620*/  FFMA.FTZ R2, R10, UR4, -R211.reuse ;  /* 0x000000040a027c23 */ /* 0x100fe200080108d3 */
[----:B------:R-:W3:Y:S01]  /*16630*/  LDSM.16.MT88.4 R92, [R192+0x2000] ;  /* 0x00200000c05c783b */ /* 0x000ee20000004200 */
[--C-:B------:R-:W-:Y:S01]  /*16640*/  FFMA.FTZ R183, R9, UR4, -R204.reuse ;  /* 0x0000000409b77c23 */ /* 0x100fe200080108cc */
[----:B------:R-:W-:Y:S01]  /*16650*/  MUFU.EX2 R189, R189 ;  /* 0x000000bd00bd7308 */ /* 0x000fe20000000800 */
[--C-:B------:R-:W-:Y:S01]  /*16660*/  FFMA.FTZ R182, R16, UR4, -R211.reuse ;  /* 0x0000000410b67c23 */ /* 0x100fe200080108d3 */
[----:B------:R-:W3:Y:S01]  /*16670*/  LDSM.16.MT88.4 R116, [R194+0x4000] ;  /* 0x00400000c274783b */ /* 0x000ee20000004200 */
[--C-:B------:R-:W-:Y:S01]  /*16680*/  FFMA.FTZ R180, R21, UR4, -R204.reuse ;  /* 0x0000000415b47c23 */ /* 0x100fe200080108cc */
[----:B------:R-:W5:Y:S01]  /*16690*/  MUFU.EX2 R186, R186 ;  /* 0x000000ba00ba7308 */ /* 0x000f620000000800 */
[--C-:B------:R-:W-:Y:S01]  /*166a0*/  FFMA.FTZ R167, R17, UR4, -R204.reuse ;  /* 0x0000000411a77c23 */ /* 0x100fe200080108cc */
[----:B------:R-:W3:Y:S01]  /*166b0*/  LDSM.16.MT88.4 R124, [R192+0x4000] ;  /* 0x00400000c07c783b */ /* 0x000ee20000004200 */
[--C-:B------:R-:W-:Y:S01]  /*166c0*/  FFMA.FTZ R0, R19, UR4, -R204.reuse ;  /* 0x0000000413007c23 */ /* 0x100fe200080108cc */
[----:B------:R-:W-:Y:S01]  /*166d0*/  MUFU.EX2 R191, R191 ;  /* 0x000000bf00bf7308 */ /* 0x000fe20000000800 */
[--C-:B------:R-:W-:Y:S01]  /*166e0*/  FFMA.FTZ R195, R202, UR4, -R211.reuse ;  /* 0x00000004cac37c23 */ /* 0x100fe200080108d3 */
[----:B------:R-:W3:Y:S01]  /*166f0*/  LDSM.16.MT88.4 R148, [R194+0x6000] ;  /* 0x00600000c294783b */ /* 0x000ee20000004200 */
[----:B----4-:R-:W-:Y:S01]  /*16700*/  F2FP.BF16.F32.PACK_AB R152, R190, R193 ;  /* 0x000000c1be98723e */ /* 0x010fe200000010ff */
[----:B------:R-:W4:Y:S01]  /*16710*/  MUFU.EX2 R188, R188 ;  /* 0x000000bc00bc7308 */ /* 0x000f220000000800 */
[--C-:B------:R-:W-:Y:S01]  /*16720*/  FFMA.FTZ R202, R198, UR4, -R211.reuse ;  /* 0x00000004c6ca7c23 */ /* 0x100fe200080108d3 */
[----:B------:R-:W3:Y:S01]  /*16730*/  LDSM.16.MT88.4 R4, [R192+0x6000] ;  /* 0x00600000c004783b */ /* 0x000ee20000004200 */
[--C-:B------:R-:W-:Y:S01]  /*16740*/  FFMA.FTZ R205, R203, UR4, -R204.reuse ;  /* 0x00000004cbcd7c23 */ /* 0x100fe200080108cc */
[----:B------:R-:W-:Y:S01]  /*16750*/  MUFU.EX2 R187, R187 ;  /* 0x000000bb00bb7308 */ /* 0x000fe20000000800 */
[--C-:B------:R-:W-:Y:S01]  /*16760*/  FFMA.FTZ R198, R178, UR4, -R211.reuse ;  /* 0x00000004b2c67c23 */ /* 0x100fe200080108d3 */
[----:B------:R-:W3:Y:S01]  /*16770*/  LDSM.16.MT88.4 R8, [R196+0x12800] ;  /* 0x01280000c408783b */ /* 0x000ee20000004200 */
[----:B-----5:R-:W-:Y:S01]  /*16780*/  F2FP.BF16.F32.PACK_AB R154, R186, R189 ;  /* 0x000000bdba9a723e */ /* 0x020fe200000010ff */
[----:B------:R-:W5:Y:S01]  /*16790*/  MUFU.EX2 R184, R184 ;  /* 0x000000b800b87308 */ /* 0x000f620000000800 */
[--C-:B------:R-:W-:Y:S01]  /*167a0*/  FFMA.FTZ R206, R197, UR4, -R204.reuse ;  /* 0x00000004c5ce7c23 */ /* 0x100fe200080108cc */
[----:B------:R-:W3:Y:S01]  /*167b0*/  LDSM.16.MT88.4 R12, [R196+0x10800] ;  /* 0x01080000c40c783b */ /* 0x000ee20000004200 */
[--C-:B------:R-:W-:Y:S01]  /*167c0*/  FFMA.FTZ R203, R179, UR4, -R204.reuse ;  /* 0x00000004b3cb7c23 */ /* 0x100fe200080108cc */
[----:B------:R-:W-:Y:S01]  /*167d0*/  MUFU.EX2 R185, R185 ;  /* 0x000000b900b97308 */ /* 0x000fe20000000800 */
[--C-:B------:R-:W-:Y:S01]  /*167e0*/  FFMA.FTZ R210, R177, UR4, -R204.reuse ;  /* 0x00000004b1d27c23 */ /* 0x100fe200080108cc */
[----:B----4-:R-:W-:Y:S01]  /*167f0*/  F2FP.BF16.F32.PACK_AB R153, R188, R191 ;  /* 0x000000bfbc99723e */ /* 0x010fe200000010ff */
[----:B------:R-:W4:Y:S01]  /*16800*/  LDSM.16.MT88.4 R16, [R196+0x16800] ;  /* 0x01680000c410783b */ /* 0x000f220000004200 */
[----:B------:R-:W4:Y:S01]  /*16810*/  MUFU.EX2 R182, R182 ;  /* 0x000000b600b67308 */ /* 0x000f220000000800 */
[--C-:B------:R-:W-:Y:S01]  /*16820*/  FFMA.FTZ R176, R176, UR4, -R211.reuse ;  /* 0x00000004b0b07c23 */ /* 0x100fe200080108d3 */
[----:B------:R-:W-:Y:S01]  /*16830*/  FFMA.FTZ R201, R201, UR4, -R204 ;  /* 0x00000004c9c97c23 */ /* 0x000fe200080108cc */
[----:B------:R-:W4:Y:S01]  /*16840*/  LDSM.16.MT88.4 R20, [R196+0x14800] ;  /* 0x01480000c414783b */ /* 0x000f220000004200 */
[----:B------:R-:W-:Y:S01]  /*16850*/  MUFU.EX2 R181, R181 ;  /* 0x000000b500b57308 */ /* 0x000fe20000000800 */
[----:B------:R-:W-:Y:S01]  /*16860*/  FFMA.FTZ R243, R207, UR4, -R211 ;  /* 0x00000004cff37c23 */ /* 0x000fe200080108d3 */
[----:B-----5:R-:W-:Y:S01]  /*16870*/  F2FP.BF16.F32.PACK_AB R155, R184, R187 ;  /* 0x000000bbb89b723e */ /* 0x020fe200000010ff */
[----:B------:R-:W-:Y:S01]  /*16880*/  LDSM.16.MT88.4 R24, [R221+0x14800] ;  /* 0x01480000dd18783b */ /* 0x000fe20000004200 */
[----:B------:R-:W-:Y:S01]  /*16890*/  MUFU.EX2 R2, R2 ;  /* 0x0000000200027308 */ /* 0x000fe20000000800 */
[----:B------:R-:W-:Y:S01]  /*168a0*/  FADD.FTZ R190, R193, R190 ;  /* 0x000000bec1be7221 */ /* 0x000fe20000010000 */
[----:B------:R-:W-:Y:S01]  /*168b0*/  FADD.FTZ R188, R191, R188 ;  /* 0x000000bcbfbc7221 */ /* 0x000fe20000010000 */
[----:B------:R-:W-:Y:S01]  /*168c0*/  LDSM.16.MT88.4 R172, [R194+0x800] ;  /* 0x00080000c2ac783b */ /* 0x000fe20000004200 */
[----:B------:R-:W-:Y:S01]  /*168d0*/  MUFU.EX2 R183, R183 ;  /* 0x000000b700b77308 */ /* 0x000fe20000000800 */
[C---:B------:R-:W-:Y:S01]  /*168e0*/  HMMA.16816.F32.BF16 R72, R152.reuse, R76, RZ ;  /* 0x0000004c9848723c */ /* 0x040fe200000418ff */
[----:B------:R-:W-:Y:S01]  /*168f0*/  FADD.FTZ R189, R189, R190 ;  /* 0x000000bebdbd7221 */ /* 0x000fe20000010000 */
[----:B------:R-:W-:Y:S01]  /*16900*/  LDSM.16.MT88.4 R168, [R192+0x800] ;  /* 0x00080000c0a8783b */ /* 0x000fe20000004200 */
[----:B------:R-:W5:Y:S01]  /*16910*/  MUFU.EX2 R180, R180 ;  /* 0x000000b400b47308 */ /* 0x000f620000000800 */
[----:B------:R-:W-:Y:S01]  /*16920*/  FADD.FTZ R187, R187, R188 ;  /* 0x000000bcbbbb7221 */ /* 0x000fe20000010000 */
[----:B------:R-:W-:Y:S01]  /*16930*/  FADD.FTZ R186, R186, R189 ;  /* 0x000000bdbaba7221 */ /* 0x000fe20000010000 */
[----:B------:R-:W-:Y:S01]  /*16940*/  LDSM.16.MT88.4 R32, [R194+0x2800] ;  /* 0x00280000c220783b */ /* 0x000fe20000004200 */
[----:B------:R-:W-:Y:S01]  /*16950*/  MUFU.EX2 R167, R167 ;  /* 0x000000a700a77308 */ /* 0x000fe20000000800 */
[C---:B------:R-:W-:Y:S01]  /*16960*/  HMMA.16816.F32.BF16 R76, R152.reuse, R78, RZ ;  /* 0x0000004e984c723c */ /* 0x040fe200000418ff */
[----:B------:R-:W-:Y:S01]  /*16970*/  FADD.FTZ R184, R184, R187 ;  /* 0x000000bbb8b87221 */ /* 0x000fe20000010000 */
[----:B------:R-:W-:Y:S01]  /*16980*/  LDSM.16.MT88.4 R28, [R192+0x2800] ;  /* 0x00280000c01c783b */ /* 0x000fe20000004200 */
[----:B------:R-:W5:Y:S04]  /*16990*/  MUFU.EX2 R0, R0 ;  /* 0x0000000000007308 */ /* 0x000f680000000800 */
[----:B------:R-:W-:Y:S01]  /*169a0*/  MUFU.EX2 R195, R195 ;  /* 0x000000c300c37308 */ /* 0x000fe20000000800 */
[C---:B------:R-:W-:Y:S03]  /*169b0*/  HMMA.16816.F32.BF16 R40, R152.reuse, R44, RZ ;  /* 0x0000002c9828723c */ /* 0x040fe600000418ff */
[----:B------:R-:W5:Y:S04]  /*169c0*/  MUFU.EX2 R202, R202 ;  /* 0x000000ca00ca7308 */ /* 0x000f680000000800 */
[----:B------:R-:W-:Y:S01]  /*169d0*/  MUFU.EX2 R198, R198 ;  /* 0x000000c600c67308 */ /* 0x000fe20000000800 */
[C---:B-1----:R-:W-:Y:S03]  /*169e0*/  HMMA.16816.F32.BF16 R104, R152.reuse, R108, RZ ;  /* 0x0000006c9868723c */ /* 0x042fe600000418ff */
[----:B------:R1:W-:Y:S04]  /*169f0*/  MUFU.EX2 R197, R176 ;  /* 0x000000b000c57308 */ /* 0x0003e80000000800 */
[----:B------:R-:W-:Y:S01]  /*16a00*/  MUFU.EX2 R206, R206 ;  /* 0x000000ce00ce7308 */ /* 0x000fe20000000800 */
[C---:B--2---:R-:W-:Y:S03]  /*16a10*/  HMMA.16816.F32.BF16 R136, R152.reuse, R140, RZ ;  /* 0x0000008c9888723c */ /* 0x044fe600000418ff */
[----:B------:R-:W2:Y:S04]  /*16a20*/  MUFU.EX2 R205, R205 ;  /* 0x000000cd00cd7308 */ /* 0x000ea80000000800 */
[----:B------:R-:W-:Y:S01]  /*16a30*/  MUFU.EX2 R203, R203 ;  /* 0x000000cb00cb7308 */ /* 0x000fe20000000800 */
[C---:B------:R-:W-:Y:S01]  /*16a40*/  HMMA.16816.F32.BF16 R160, R152.reuse, R36, RZ ;  /* 0x0000002498a0723c */ /* 0x040fe200000418ff */
[----:B-1----:R-:W-:Y:S02]  /*16a50*/  LDSM.16.MT88.4 R176, [R221+0x11000] ;  /* 0x01100000ddb0783b */ /* 0x002fe40000004200 */
[----:B------:R-:W1:Y:S04]  /*16a60*/  MUFU.EX2 R210, R210 ;  /* 0x000000d200d27308 */ /* 0x000e680000000800 */
[----:B------:R-:W-:Y:S01]  /*16a70*/  MUFU.EX2 R243, R243 ;  /* 0x000000f300f37308 */ /* 0x000fe20000000800 */
        /* <DEDUP_REMOVED lines=38> */
[----:B------:R-:W3:Y:S07]  /*16ce0*/  LDSM.16.MT88.4 R8, [R221+0x12800] ;  /* 0x01280000dd08783b */ /* 0x000eee0000004200 */
[C---:B------:R-:W-:Y:S08]  /*16cf0*/  HMMA.16816.F32.BF16 R40, R4.reuse, R12, R40 ;  /* 0x0000000c0428723c */ /* 0x040ff00000041828 */
[C---:B------:R-:W-:Y:S01]  /*16d00*/  HMMA.16816.F32.BF16 R44, R4.reuse, R14, R44 ;  /* 0x0000000e042c723c */ /* 0x040fe2000004182c */
[----:B------:R-:W4:Y:S07]  /*16d10*/  LDSM.16.MT88.4 R12, [R221+0x10800] ;  /* 0x01080000dd0c783b */ /* 0x000f2e0000004200 */
[C---:B------:R-:W-:Y:S08]  /*16d20*/  HMMA.16816.F32.BF16 R136, R4.reuse, R16, R136 ;  /* 0x000000100488723c */ /* 0x040ff00000041888 */
[C---:B------:R-:W-:Y:S01]  /*16d30*/  HMMA.16816.F32.BF16 R140, R4.reuse, R18, R140 ;  /* 0x00000012048c723c */ /* 0x040fe2000004188c */
[----:B------:R-:W5:Y:S07]  /*16d40*/  LDSM.16.MT88.4 R16, [R192+0x4800] ;  /* 0x00480000c010783b */ /* 0x000f6e0000004200 */
[C---:B------:R-:W-:Y:S08]  /*16d50*/  HMMA.16816.F32.BF16 R104, R4.reuse, R20, R104 ;  /* 0x000000140468723c */ /* 0x040ff00000041868 */
[C---:B---3--:R-:W-:Y:S08]  /*16d60*/  HMMA.16816.F32.BF16 R64, R4.reuse, R8, R64 ;  /* 0x000000080440723c */ /* 0x048ff00000041840 */
[C---:B------:R-:W-:Y:S01]  /*16d70*/  HMMA.16816.F32.BF16 R68, R4.reuse, R10, R68 ;  /* 0x0000000a0444723c */ /* 0x040fe20000041844 */
[----:B------:R-:W3:Y:S07]  /*16d80*/  LDSM.16.MT88.4 R8, [R194+0x6800] ;  /* 0x00680000c208783b */ /* 0x000eee0000004200 */
[C---:B------:R-:W-:Y:S01]  /*16d90*/  HMMA.16816.F32.BF16 R108, R4.reuse, R22, R108 ;  /* 0x00000016046c723c */ /* 0x040fe2000004186c */
[----:B------:R-:W2:Y:S07]  /*16da0*/  LDSM.16.MT88.4 R20, [R194+0x4800] ;  /* 0x00480000c214783b */ /* 0x000eae0000004200 */
[C---:B----4-:R-:W-:Y:S08]  /*16db0*/  HMMA.16816.F32.BF16 R160, R4.reuse, R12, R160 ;  /* 0x0000000c04a0723c */ /* 0x050ff000000418a0 */
[C---:B------:R-:W-:Y:S01]  /*16dc0*/  HMMA.16816.F32.BF16 R36, R4.reuse, R14, R36 ;  /* 0x0000000e0424723c */ /* 0x040fe20000041824 */
[----:B------:R-:W4:Y:S07]  /*16dd0*/  LDSM.16.MT88.4 R12, [R221+0x16800] ;  /* 0x01680000dd0c783b */ /* 0x000f2e0000004200 */
[C---:B------:R-:W-:Y:S08]  /*16de0*/  HMMA.16816.F32.BF16 R96, R4.reuse, R24, R96 ;  /* 0x000000180460723c */ /* 0x040ff00000041860 */
[C---:B------:R-:W-:Y:S01]  /*16df0*/  HMMA.16816.F32.BF16 R100, R4.reuse, R26, R100 ;  /* 0x0000001a0464723c */ /* 0x040fe20000041864 */
[----:B------:R-:W1:Y:S07]  /*16e00*/  LDSM.16.MT88.4 R24, [R192+0x6800] ;  /* 0x00680000c018783b */ /* 0x000e6e0000004200 */
[C---:B-----5:R-:W-:Y:S08]  /*16e10*/  HMMA.16816.F32.BF16 R120, R4.reuse, R16, R120 ;  /* 0x000000100478723c */ /* 0x060ff00000041878 */
[C---:B------:R-:W-:Y:S01]  /*16e20*/  HMMA.16816.F32.BF16 R124, R4.reuse, R18, R124 ;  /* 0x00000012047c723c */ /* 0x040fe2000004187c */
[----:B------:R-:W5:Y:S07]  /*16e30*/  LDSM.16.MT88.4 R16, [R196+0x13000] ;  /* 0x01300000c410783b */ /* 0x000f6e0000004200 */
        /* <DEDUP_REMOVED lines=29> */
[C---:B-----5:R-:W-:Y:S08]  /*17010*/  HMMA.16816.F32.BF16 R72, R4.reuse, R16, R72 ;  /* 0x000000100448723c */ /* 0x060ff00000041848 */
        /* <DEDUP_REMOVED lines=34> */
[C---:B------:R-:W-:Y:S03]  /*17240*/  HMMA.16816.F32.BF16 R48, R4.reuse, R172, R48 ;  /* 0x000000ac0430723c */ /* 0x040fe60000041830 */
[----:B------:R-:W3:Y:S04]  /*17250*/  MUFU.EX2 R177, R177 ;  /* 0x000000b100b17308 */ /* 0x000ee80000000800 */
[----:B------:R-:W3:Y:S01]  /*17260*/  MUFU.EX2 R204, R204 ;  /* 0x000000cc00cc7308 */ /* 0x000ee20000000800 */
        /* <DEDUP_REMOVED lines=13> */
[C---:B----4-:R-:W-:Y:S08]  /*17340*/  HMMA.16816.F32.BF16 R120, R4.reuse, R12, R120 ;  /* 0x0000000c0478723c */ /* 0x050ff00000041878 */
[C---:B------:R-:W-:Y:S01]  /*17350*/  HMMA.16816.F32.BF16 R124, R4.reuse, R14, R124 ;  /* 0x0000000e047c723c */ /* 0x040fe2000004187c */
[----:B------:R-:W2:Y:S07]  /*17360*/  LDSM.16.MT88.4 R12, [R196+0x11800] ;  /* 0x01180000c40c783b */ /* 0x000eae0000004200 */
[C---:B-1----:R-:W-:Y:S08]  /*17370*/  HMMA.16816.F32.BF16 R144, R4.reuse, R16, R144 ;  /* 0x000000100490723c */ /* 0x042ff00000041890 */
[C---:B------:R-:W-:Y:S01]  /*17380*/  HMMA.16816.F32.BF16 R148, R4.reuse, R18, R148 ;  /* 0x000000120494723c */ /* 0x040fe20000041894 */
[----:B------:R-:W1:Y:S07]  /*17390*/  LDSM.16.MT88.4 R16, [R196+0x17800] ;  /* 0x01780000c410783b */ /* 0x000e6e0000004200 */
[C---:B-----5:R-:W-:Y:S08]  /*173a0*/  HMMA.16816.F32.BF16 R156, R4.reuse, R24, R156 ;  /* 0x00000018049c723c */ /* 0x060ff0000004189c */
[----:B------:R-:W-:Y:S01]  /*173b0*/  HMMA.16816.F32.BF16 R152, R4, R26, R152 ;  /* 0x0000001a0498723c */ /* 0x000fe20000041898 */
[----:B---3--:R-:W-:Y:S01]  /*173c0*/  F2FP.BF16.F32.PACK_AB R4, R177, R176 ;  /* 0x000000b0b104723e */ /* 0x008fe200000010ff */
[----:B------:R-:W-:Y:S01]  /*173d0*/  LDSM.16.MT88.4 R24, [R221+0x13800] ;  /* 0x01380000dd18783b */ /* 0x000fe20000004200 */
[----:B------:R-:W-:-:S02]  /*173e0*/  F2FP.BF16.F32.PACK_AB R5, R200, R179 ;  /* 0x000000b3c805723e */ /* 0x000fc400000010ff */
[----:B------:R-:W-:Y:S02]  /*173f0*/  F2FP.BF16.F32.PACK_AB R6, R243, R178 ;  /* 0x000000b2f306723e */ /* 0x000fe400000010ff */
[----:B------:R-:W-:-:S07]  /*17400*/  F2FP.BF16.F32.PACK_AB R7, R204, R199 ;  /* 0x000000c7cc07723e */ /* 0x000fce00000010ff */
[C---:B------:R-:W-:Y:S08]  /*17410*/  HMMA.16816.F32.BF16 R72, R4.reuse, R8, R72 ;  /* 0x000000080448723c */ /* 0x040ff00000041848 */
        /* <DEDUP_REMOVED lines=8> */
[C---:B------:R-:W-:Y:S08]  /*174a0*/  HMMA.16816.F32.BF16 R104, R4.reuse, R20, R104 ;  /* 0x000000140468723c */ /* 0x040ff00000041868 */
[C---:B---3--:R-:W-:Y:S08]  /*174b0*/  HMMA.16816.F32.BF16 R160, R4.reuse, R8, R160 ;  /* 0x0000000804a0723c */ /* 0x048ff000000418a0 */
[C---:B------:R-:W-:Y:S01]  /*174c0*/  HMMA.16816.F32.BF16 R36, R4.reuse, R10, R36 ;  /* 0x0000000a0424723c */ /* 0x040fe20000041824 */
[----:B------:R-:W3:Y:S07]  /*174d0*/  LDSM.16.MT88.4 R8, [R221+0x17800] ;  /* 0x01780000dd08783b */ /* 0x000eee0000004200 */
        /* <DEDUP_REMOVED lines=41> */
[C---:B-1----:R-:W-:Y:S08]  /*17770*/  HMMA.16816.F32.BF16 R156, R4.reuse, R16, R156 ;  /* 0x00000010049c723c */ /* 0x042ff0000004189c */
[----:B------:R-:W-:Y:S01]  /*17780*/  HMMA.16816.F32.BF16 R152, R4, R18, R152 ;  /* 0x000000120498723c */ /* 0x000fe20000041898 */
[----:B------:R-:W-:-:S04]  /*17790*/  NOP ;  /* 0x0000000000007918 */ /* 0x000fc80000000000 */
[----:B------:R-:W-:-:S15]  /*177a0*/  @!P4 BRA `(.L_x_3607) ;  /* 0x0000003800d8c947 */ /* 0x000fde0003800000 */
[----:B------:R-:W1:Y:S01]  /*177b0*/  S2UR UR6, SR_CgaCtaId ;  /* 0x00000000000679c3 */ /* 0x000e620000008800 */
[----:B------:R-:W-:Y:S01]  /*177c0*/  UISETP.NE.U32.AND UP0, UPT, UR12, URZ, UPT ;  /* 0x000000ff0c00728c */ /* 0x000fe2000bf05070 */
[----:B------:R-:W-:Y:S01]  /*177d0*/  MOV R216, 0x20 ;  /* 0x0000002000d87802 */ /* 0x000fe20000000f00 */
[----:B------:R-:W-:Y:S01]  /*177e0*/  VIADD R236, R165, 0xfffffffe ;  /* 0xfffffffea5ec7836 */ /* 0x000fe20000000000 */
[----:B------:R-:W-:Y:S01]  /*177f0*/  MOV R0, R3 ;  /* 0x0000000300007202 */ /* 0x000fe20000000f00 */
[----:B------:R-:W-:Y:S01]  /*17800*/  UISETP.NE.AND.EX UP0, UPT, UR13, URZ, UPT, UP0 ;  /* 0x000000ff0d00728c */ /* 0x000fe2000bf05300 */
[----:B------:R-:W-:Y:S01]  /*17810*/  SEL R216, R216, 0xffffffe0, !P2 ;  /* 0xffffffe0d8d87807 */ /* 0x000fe20005000000 */
[----:B------:R-:W-:Y:S01]  /*17820*/  VIADD R237, R166, 0xffffffc0 ;  /* 0xffffffc0a6ed7836 */ /* 0x000fe20000000000 */
[----:B------:R-:W-:Y:S01]  /*17830*/  IADD3 R234, PT, PT, R221, 0x10000, RZ ;  /* 0x00010000ddea7810 */ /* 0x000fe20007ffe0ff */
[----:B------:R-:W-:Y:S01]  /*17840*/  IMAD.MOV.U32 R165, RZ, RZ, R164 ;  /* 0x000000ffffa57224 */ /* 0x000fe200078e00a4 */
[----:B------:R-:W-:Y:S01]  /*17850*/  UMOV UR5, 0x400 ;  /* 0x0000040000057882 */ /* 0x000fe20000000000 */
[----:B------:R-:W-:Y:S01]  /*17860*/  PLOP3.LUT P1, PT, PT, PT, UP0, 0x80, 0x8 ;  /* 0x000000000008781c */ /* 0x000fe20003f2f008 */
[----:B------:R-:W-:Y:S01]  /*17870*/  IMAD.MOV.U32 R235, RZ, RZ, RZ ;  /* 0x000000ffffeb7224 */ /* 0x000fe200078e00ff */
[----:B------:R-:W2:Y:S01]  /*17880*/  LDCU UR4, c[0x0][0x45c] ;  /* 0x00008b80ff0477ac */ /* 0x000ea20008000800 */
[----:B------:R-:W-:Y:S01]  /*17890*/  IMAD.IADD R216, R216, 0x1, R221 ;  /* 0x00000001d8d87824 */ /* 0x000fe200078e02dd */
[----:B------:R-:W3:Y:S01]  /*178a0*/  LDCU.64 UR12, c[0x0][0x358] ;  /* 0x00006b00ff0c77ac */ /* 0x000ee20008000a00 */
[----:B------:R-:W4:Y:S01]  /*178b0*/  LDCU.64 UR8, c[0x0][0x3a0] ;  /* 0x00007400ff0877ac */ /* 0x000f220008000a00 */
[----:B------:R-:W2:Y:S01]  /*178c0*/  LDCU.64 UR10, c[0x0][0x3a8] ;  /* 0x00007500ff0a77ac */ /* 0x000ea20008000a00 */
[----:B-1----:R-:W-:-:S12]  /*178d0*/  ULEA UR6, UR6, UR5, 0x18 ;  /* 0x0000000506067291 */ /* 0x002fd8000f8ec0ff */
.L_x_3611:
[----:B------:R-:W-:Y:S01]  /*178e0*/  @!P1 IADD3 R2, P0, PT, RZ, -R235, RZ ;  /* 0x800000ebff029210 */ /* 0x000fe20007f1e0ff */
[----:B------:R-:W1:Y:S01]  /*178f0*/  S2R R219, SR_TID.X ;  /* 0x0000000000db7919 */ /* 0x000e620000002100 */
[----:B------:R-:W5:Y:S01]  /*17900*/  @!P1 LDC R6, c[0x0][0x3c0] ;  /* 0x0000f000ff069b82 */ /* 0x000f620000000800 */
[----:B------:R-:W-:Y:S07]  /*17910*/  DEPBAR.LE SB0, 0x0 ;  /* 0x000080000000791a */ /* 0x000fee0000000000 */
[----:B------:R-:W2:Y:S08]  /*17920*/  LDC R9, c[0x0][0x3c4] ;  /* 0x0000f100ff097b82 */ /* 0x000eb00000000800 */
[----:B------:R-:W-:Y:S01]  /*17930*/  BAR.SYNC.DEFER_BLOCKING 0x0 ;  /* 0x0000000000007b1d */ /* 0x000fe20000010000 */
[----:B------:R-:W-:Y:S02]  /*17940*/  IMAD.MOV.U32 R4, RZ, RZ, R232 ;  /* 0x000000ffff047224 */ /* 0x000fe400078e00e8 */
[----:B-1----:R-:W-:Y:S02]  /*17950*/  IMAD.SHL.U32 R218, R219, 0x8, RZ ;  /* 0x00000008dbda7824 */ /* 0x002fe400078e00ff */
[----:B-----5:R-:W-:Y:S04]  /*17960*/  @!P1 IMAD.SHL.U32 R3, R6, 0x40, RZ ;  /* 0x0000004006039824 */ /* 0x020fe800078e00ff */
[----:B------:R-:W-:Y:S05]  /*17970*/  @!P1 IMAD.X R3, RZ, RZ, ~R3, P0 ;  /* 0x000000ffff039224 */ /* 0x000fea00000e0e03 */
[----:B------:R-:W-:Y:S02]  /*17980*/  @!P1 SHF.R.S64 R5, R2, 0x1f, R3 ;  /* 0x0000001f02059819 */ /* 0x000fe40000001003 */
[----:B------:R-:W-:Y:S02]  /*17990*/  MOV R2, R233 ;  /* 0x000000e900027202 */ /* 0x000fe40000000f00 */
[----:B------:R-:W-:Y:S04]  /*179a0*/  @!P1 IADD3 R8, P0, PT, R232, R5, RZ ;  /* 0x00000005e8089210 */ /* 0x000fe80007f1e0ff */
[----:B------:R-:W-:Y:S02]  /*179b0*/  @!P1 LEA.HI.X.SX32 R233, R3, R233, 0x1, P0 ;  /* 0x000000e903e99211 */ /* 0x000fe400000f0eff */
[----:B------:R-:W-:Y:S02]  /*179c0*/  LOP3.LUT R3, R219, 0x38, RZ, 0xc0, !PT ;  /* 0x00000038db037812 */ /* 0x000fe400078ec0ff */
[----:B------:R-:W-:Y:S01]  /*179d0*/  @!P1 MOV R232, R8 ;  /* 0x0000000800e89202 */ /* 0x000fe20000000f00 */
[----:B--2---:R-:W-:Y:S06]  /*179e0*/  @!P1 BRA `(.L_x_3608) ;  /* 0x0000000000f49947 */ /* 0x004fec0003800000 */
[----:B------:R-:W-:Y:S01]  /*179f0*/  VIADD R7, R237, 0xffffffc0 ;  /* 0xffffffc0ed077836 */ /* 0x000fe20000000000 */
[----:B------:R-:W1:Y:S01]  /*17a00*/  LDC R8, c[0x0][0x4f0] ;  /* 0x00013c00ff087b82 */ /* 0x000e620000000800 */
[----:B------:R-:W-:Y:S03]  /*17a10*/  IABS R11, R237 ;  /* 0x000000ed000b7213 */ /* 0x000fe60000000000 */
[----:B------:R-:W-:Y:S02]  /*17a20*/  IABS R10, R7 ;  /* 0x00000007000a7213 */ /* 0x000fe40000000000 */
[-C--:B-1----:R-:W-:Y:S02]  /*17a30*/  IABS R5, R8.reuse ;  /* 0x0000000800057213 */ /* 0x082fe40000000000 */
[----:B------:R-:W-:Y:S02]  /*17a40*/  LOP3.LUT R7, R7, R8, RZ, 0x3c, !PT ;  /* 0x0000000807077212 */ /* 0x000fe400078e3cff */
[----:B------:R-:W1:Y:S02]  /*17a50*/  I2F.RP R6, R5 ;  /* 0x0000000500067306 */ /* 0x000e640000209400 */
[----:B------:R-:W-:Y:S08]  /*17a60*/  ISETP.GE.AND P0, PT, R7, RZ, PT ;  /* 0x000000ff0700720c */ /* 0x000ff00003f06270 */
        /* <DEDUP_REMOVED lines=12> */
[C---:B------:R-:W-:Y:S01]  /*17b30*/  IMAD R11, R5.reuse, R12, R11 ;  /* 0x0000000c050b7224 */ /* 0x040fe200078e020b */
[----:B------:R-:W1:Y:S02]  /*17b40*/  LDC.64 R6, c[0x0][0x3c0] ;  /* 0x0000f000ff067b82 */ /* 0x000e640000000a00 */
        /* <DEDUP_REMOVED lines=9> */
[-C--:B------:R-:W-:Y:S02]  /*17be0*/  LOP3.LUT R5, R237, R8.reuse, RZ, 0x3c, !PT ;  /* 0x00000008ed057212 */ /* 0x080fe400078e3cff */
[----:B------:R-:W-:Y:S02]  /*17bf0*/  LOP3.LUT R11, RZ, R8, RZ, 0x33, !PT ;  /* 0x00000008ff0b7212 */ /* 0x000fe400078e33ff */
[----:B------:R-:W-:Y:S05]  /*17c00*/  ISETP.GE.AND P3, PT, R5, RZ, PT ;  /* 0x000000ff0500720c */ /* 0x000fea0003f66270 */
[----:B------:R-:W-:Y:S02]  /*17c10*/  @P5 IADD3 R13, PT, PT, R13, 0x1, RZ ;  /* 0x000000010d0d5810 */ /* 0x000fe40007ffe0ff */
[----:B------:R-:W-:Y:S03]  /*17c20*/  @P6 VIADD R14, R14, 0x1 ;  /* 0x000000010e0e6836 */ /* 0x000fe60000000000 */
[----:B------:R-:W-:Y:S03]  /*17c30*/  @!P0 IMAD.MOV R13, RZ, RZ, -R13 ;  /* 0x000000ffff0d8224 */ /* 0x000fe600078e0a0d */
        /* <DEDUP_REMOVED lines=8> */
[----:B---3--:R-:W2:Y:S02]  /*17cc0*/  LDG.E R10, desc[UR12][R18.64] ;  /* 0x0000000c120a7981 */ /* 0x008ea4000c1e1900 */
[----:B------:R-:W-:Y:S02]  /*17cd0*/  IMAD R11, R11, R8, -0x40 ;  /* 0xffffffc00b0b7424 */ /* 0x000fe400078e0208 */
[----:B------:R-:W2:Y:S03]  /*17ce0*/  LDG.E R5, desc[UR12][R16.64] ;  /* 0x0000000c10057981 */ /* 0x000ea6000c1e1900 */
[----:B------:R-:W-:Y:S05]  /*17cf0*/  SHF.R.S32.HI R13, RZ, 0x1f, R11 ;  /* 0x0000001fff0d7819 */ /* 0x000fea000001140b */
[-C--:B-1----:R-:W-:Y:S02]  /*17d00*/  IMAD R8, R13, R6.reuse, RZ ;  /* 0x000000060d087224 */ /* 0x082fe400078e02ff */
[C---:B------:R-:W-:Y:S04]  /*17d10*/  IMAD.WIDE.U32 R12, R11.reuse, R6, RZ ;  /* 0x000000060b0c7225 */ /* 0x040fe800078e00ff */
[----:B------:R-:W-:Y:S05]  /*17d20*/  IMAD R8, R11, R7, R8 ;  /* 0x000000070b087224 */ /* 0x000fea00078e0208 */
        /* <DEDUP_REMOVED lines=9> */
.L_x_3608:
[--C-:B------:R-:W-:Y:S01]  /*17dc0*/  LOP3.LUT R239, R3, 0x1f8, R218.reuse, 0x78, !PT ;  /* 0x000001f803ef7812 */ /* 0x100fe200078e78da */
[C---:B------:R-:W-:Y:S01]  /*17dd0*/  IMAD.SHL.U32 R220, R219.reuse, 0x20, RZ ;  /* 0x00000020dbdc7824 */ /* 0x040fe200078e00ff */
[----:B------:R-:W-:Y:S01]  /*17de0*/  SHF.R.U32.HI R217, RZ, 0x1, R219 ;  /* 0x00000001ffd97819 */ /* 0x000fe200000116db */
[----:B------:R-:W-:Y:S01]  /*17df0*/  IMAD.SHL.U32 R3, R219, 0x40, RZ ;  /* 0x00000040db037824 */ /* 0x000fe200078e00ff */
[----:B------:R-:W-:Y:S01]  /*17e00*/  LOP3.LUT R239, R239, 0x1e00, R218, 0xf8, !PT ;  /* 0x00001e00efef7812 */ /* 0x000fe200078ef8da */
[----:B------:R-:W-:Y:S01]  /*17e10*/  IMAD.SHL.U32 R7, R6, 0x20, RZ ;  /* 0x0000002006077824 */ /* 0x000fe200078e00ff */
[----:B------:R-:W-:Y:S01]  /*17e20*/  LOP3.LUT R218, R218, 0x38, RZ, 0xc0, !PT ;  /* 0x00000038dada7812 */ /* 0x000fe200078ec0ff */
[----:B------:R-:W-:Y:S01]  /*17e30*/  IMAD.MOV.U32 R222, RZ, RZ, 0x20 ;  /* 0x00000020ffde7424 */ /* 0x000fe200078e00ff */
[----:B------:R-:W-:Y:S02]  /*17e40*/  LEA R239, R239, UR6, 0x1 ;  /* 0x00000006efef7c11 */ /* 0x000fe4000f8e08ff */
[----:B------:R-:W-:Y:S02]  /*17e50*/  LOP3.LUT R220, R220, 0x7c00, RZ, 0xc0, !PT ;  /* 0x00007c00dcdc7812 */ /* 0x000fe400078ec0ff */
[----:B------:R-:W-:Y:S01]  /*17e60*/  LOP3.LUT R224, R3, 0x400, RZ, 0xc0, !PT ;  /* 0x0000040003e07812 */ /* 0x000fe200078ec0ff */
[----:B------:R-:W-:Y:S01]  /*17e70*/  @!PT LDS RZ, [RZ] ;  /* 0x00000000fffff984 */ /* 0x000fe20000000800 */
[----:B------:R-:W-:Y:S01]  /*17e80*/  @!PT LDS RZ, [RZ] ;  /* 0x00000000fffff984 */ /* 0x000fe20000000800 */
[----:B------:R-:W-:Y:S01]  /*17e90*/  @!PT LDS RZ, [RZ] ;  /* 0x00000000fffff984 */ /* 0x000fe20000000800 */
[----:B---3--:R-:W-:Y:S01]  /*17ea0*/  LDGSTS.E.BYPASS.LTC128B.128 [R239+0x10000], desc[UR12][R232.64] ;  /* 0x10000000e8ef7fae */ /* 0x008fe2000b981a0c */
[--C-:B------:R-:W-:Y:S02]  /*17eb0*/  LOP3.LUT R4, R218, 0x1c0, R3.reuse, 0xf8, !PT ;  /* 0x000001c0da047812 */ /* 0x100fe400078ef803 */
[----:B------:R-:W-:Y:S01]  /*17ec0*/  LOP3.LUT R5, R219, 0x8, RZ, 0xc0, !PT ;  /* 0x00000008db057812 */ /* 0x000fe200078ec0ff */
[----:B------:R-:W-:Y:S01]  /*17ed0*/  LDGSTS.E.BYPASS.LTC128B.128 [R239+0x12000], desc[UR12][R232.64+0x80] ;  /* 0x12000080e8ef7fae */ /* 0x000fe2000b981a0c */
[----:B------:R-:W-:Y:S02]  /*17ee0*/  LOP3.LUT R2, R217, 0x8, RZ, 0xc0, !PT ;  /* 0x00000008d9027812 */ /* 0x000fe400078ec0ff */
[----:B------:R-:W-:Y:S01]  /*17ef0*/  LOP3.LUT R3, R220, 0x200, R3, 0xf8, !PT ;  /* 0x00000200dc037812 */ /* 0x000fe200078ef803 */
[----:B------:R-:W-:Y:S01]  /*17f00*/  LDGSTS.E.BYPASS.LTC128B.128 [R239+0x14000], desc[UR12][R232.64+0x100] ;  /* 0x14000100e8ef7fae */ /* 0x000fe2000b981a0c */
[----:B------:R-:W-:Y:S02]  /*17f10*/  LOP3.LUT R5, R4, R5, RZ, 0x3c, !PT ;  /* 0x0000000504057212 */ /* 0x000fe400078e3cff */
[----:B------:R-:W-:Y:S01]  /*17f20*/  LOP3.LUT R2, R3, R4, R2, 0xf6, !PT ;  /* 0x0000000403027212 */ /* 0x000fe200078ef602 */
[----:B------:R-:W-:Y:S01]  /*17f30*/  LDGSTS.E.BYPASS.LTC128B.128 [R239+0x16000], desc[UR12][R232.64+0x180] ;  /* 0x16000180e8ef7fae */ /* 0x000fe2000b981a0c */
[----:B------:R-:W-:Y:S01]  /*17f40*/  SHF.L.U64.HI R9, R6, 0x5, R9 ;  /* 0x0000000506097819 */ /* 0x000fe20000010209 */
[----:B------:R-:W-:Y:S01]  /*17f50*/  IMAD R224, R5, 0x2, R224 ;  /* 0x0000000205e07824 */ /* 0x000fe200078e02e0 */
[----:B------:R-:W-:Y:S02]  /*17f60*/  IADD3 R4, P0, PT, R232, R7, RZ ;  /* 0x00000007e8047210 */ /* 0x000fe40007f1e0ff */
[----:B------:R-:W-:Y:S01]  /*17f70*/  LEA R225, R2, UR6, 0x1 ;  /* 0x0000000602e17c11 */ /* 0x000fe2000f8e08ff */
[----:B------:R-:W-:Y:S01]  /*17f80*/  VIADD R3, R224, UR6 ;  /* 0x00000006e0037c36 */ /* 0x000fe20008000000 */
[----:B------:R-:W-:Y:S01]  /*17f90*/  IADD3 R12, P2, PT, R7, R4, RZ ;  /* 0x00000004070c7210 */ /* 0x000fe20007f5e0ff */
[----:B------:R-:W-:Y:S02]  /*17fa0*/  IMAD.X R5, R233, 0x1, R9, P0 ;  /* 0x00000001e9057824 */ /* 0x000fe400000e0609 */
[----:B------:R-:W-:Y:S01]  /*17fb0*/  IMAD.MOV.U32 R2, RZ, RZ, 0x40 ;  /* 0x00000040ff027424 */ /* 0x000fe200078e00ff */
[----:B------:R-:W-:Y:S01]  /*17fc0*/  IADD3 R6, P0, PT, R7, R12, RZ ;  /* 0x0000000c07067210 */ /* 0x000fe20007f1e0ff */
[C---:B------:R-:W-:Y:S01]  /*17fd0*/  IMAD.X R13, R9.reuse, 0x1, R5, P2 ;  /* 0x00000001090d7824 */ /* 0x040fe200010e0605 */
[----:B------:R-:W-:Y:S01]  /*17fe0*/  LDGSTS.E.BYPASS.LTC128B.128 [R239+0x10800], desc[UR12][R4.64] ;  /* 0x1080000004ef7fae */ /* 0x000fe2000b981a0c */
[----:B------:R-:W-:Y:S02]  /*17ff0*/  ISETP.NE.AND P2, PT, R236, RZ, PT ;  /* 0x000000ffec00720c */ /* 0x000fe40003f45270 */
[----:B------:R-:W-:Y:S01]  /*18000*/  IMAD.X R7, R9, 0x1, R13, P0 ;  /* 0x0000000109077824 */ /* 0x000fe200000e060d */
[----:B------:R-:W-:Y:S01]  /*18010*/  LDGSTS.E.BYPASS.LTC128B.128 [R239+0x12800], desc[UR12][R4.64+0x80] ;  /* 0x1280008004ef7fae */ /* 0x000fe2000b981a0c */
[C---:B------:R-:W-:Y:S03]  /*18020*/  LOP3.LUT P0, RZ, R219.reuse, 0x2, RZ, 0xc0, !PT ;  /* 0x00000002dbff7812 */ /* 0x040fe6000780c0ff */
[----:B------:R-:W-:Y:S01]  /*18030*/  LDGSTS.E.BYPASS.LTC128B.128 [R239+0x14800], desc[UR12][R4.64+0x100] ;  /* 0x1480010004ef7fae */ /* 0x000fe2000b981a0c */
[----:B------:R-:W-:Y:S02]  /*18040*/  SEL R222, R222, 0xffffffe0, !P0 ;  /* 0xffffffe0dede7807 */ /* 0x000fe40004000000 */
        /* <DEDUP_REMOVED lines=14> */
[----:B------:R-:W-:Y:S04]  /*18130*/  LDGSTS.E.BYPASS.LTC128B.128 [R239+0x13800], desc[UR12][R6.64+0x80] ;  /* 0x1380008006ef7fae */ /* 0x000fe8000b981a0c */
[----:B------:R-:W-:Y:S04]  /*18140*/  LDGSTS.E.BYPASS.LTC128B.128 [R239+0x15800], desc[UR12][R6.64+0x100] ;  /* 0x1580010006ef7fae */ /* 0x000fe8000b981a0c */
[----:B------:R1:W-:Y:S04]  /*18150*/  LDGSTS.E.BYPASS.LTC128B.128 [R239+0x17800], desc[UR12][R6.64+0x180] ;  /* 0x1780018006ef7fae */ /* 0x0003e8000b981a0c */
[----:B------:R-:W-:Y:S04]  /*18160*/  LDSM.16.M88.4 R32, [R225] ;  /* 0x00000000e120783b */ /* 0x000fe80000000200 */
[----:B------:R-:W1:Y:S04]  /*18170*/  LDSM.16.M88.4 R8, [R224+UR6+0x8000] ;  /* 0x00800006e008783b */ /* 0x000e680008000200 */
[----:B------:R-:W2:Y:S04]  /*18180*/  LDSM.16.M88.4 R16, [R224+UR6+0x8800] ;  /* 0x00880006e010783b */ /* 0x000ea80008000200 */
        /* <DEDUP_REMOVED lines=8> */
[C---:B-1----:R-:W-:Y:S03]  /*18210*/  HMMA.16816.F32.BF16 R4, R32.reuse, R8, RZ ;  /* 0x000000082004723c */ /* 0x042fe600000418ff */
[----:B------:R-:W-:Y:S04]  /*18220*/  LDSM.16.M88.4 R192, [R167] ;  /* 0x00000000a7c0783b */ /* 0x000fe80000000200 */
[----:B------:R-:W1:Y:S01]  /*18230*/  LDSM.16.M88.4 R196, [R3+0x8000] ;  /* 0x0080000003c4783b */ /* 0x000e620000000200 */
[C---:B------:R-:W-:Y:S03]  /*18240*/  HMMA.16816.F32.BF16 R8, R32.reuse, R10, RZ ;  /* 0x0000000a2008723c */ /* 0x040fe600000418ff */
[----:B------:R-:W1:Y:S04]  /*18250*/  LDSM.16.M88.4 R200, [R3+0x8800] ;  /* 0x0088000003c8783b */ /* 0x000e680000000200 */
[----:B------:R-:W-:Y:S01]  /*18260*/  LDSM.16.M88.4 R204, [R2+0x8000] ;  /* 0x0080000002cc783b */ /* 0x000fe20000000200 */
[C---:B--2---:R-:W-:Y:S03]  /*18270*/  HMMA.16816.F32.BF16 R12, R32.reuse, R16, RZ ;  /* 0x00000010200c723c */ /* 0x044fe600000418ff */
[----:B------:R-:W-:Y:S04]  /*18280*/  LDSM.16.M88.4 R208, [R2+0x8800] ;  /* 0x0088000002d0783b */ /* 0x000fe80000000200 */
[----:B------:R-:W-:Y:S01]  /*18290*/  LDSM.16.M88.4 R212, [R224+UR6+0xe000] ;  /* 0x00e00006e0d4783b */ /* 0x000fe20008000200 */
[C---:B------:R-:W-:Y:S08]  /*182a0*/  HMMA.16816.F32.BF16 R16, R32.reuse, R18, RZ ;  /* 0x000000122010723c */ /* 0x040ff000000418ff */
[C---:B---3--:R-:W-:Y:S08]  /*182b0*/  HMMA.16816.F32.BF16 R20, R32.reuse, R24, RZ ;  /* 0x000000182014723c */ /* 0x048ff000000418ff */
[C---:B------:R-:W-:Y:S08]  /*182c0*/  HMMA.16816.F32.BF16 R24, R32.reuse, R26, RZ ;  /* 0x0000001a2018723c */ /* 0x040ff000000418ff */
[C---:B-----5:R-:W-:Y:S08]  /*182d0*/  HMMA.16816.F32.BF16 R28, R32.reuse, R168, RZ ;  /* 0x000000a8201c723c */ /* 0x060ff000000418ff */
[----:B------:R-:W-:Y:S01]  /*182e0*/  HMMA.16816.F32.BF16 R32, R32, R170, RZ ;  /* 0x000000aa2020723c */ /* 0x000fe200000418ff */
[----:B------:R-:W2:Y:S07]  /*182f0*/  LDSM.16.M88.4 R168, [R3+0x9000] ;  /* 0x0090000003a8783b */ /* 0x000eae0000000200 */
        /* <DEDUP_REMOVED lines=13> */
[C---:B-1----:R-:W-:Y:S08]  /*183d0*/  HMMA.16816.F32.BF16 R4, R192.reuse, R196, R4 ;  /* 0x000000c4c004723c */ /* 0x042ff00000041804 */
[C---:B------:R-:W-:Y:S01]  /*183e0*/  HMMA.16816.F32.BF16 R8, R192.reuse, R198, R8 ;  /* 0x000000c6c008723c */ /* 0x040fe20000041808 */
[----:B------:R-:W1:Y:S07]  /*183f0*/  LDSM.16.M88.4 R196, [R224+UR6+0xa000] ;  /* 0x00a00006e0c4783b */ /* 0x000e6e0008000200 */
[C---:B------:R-:W-:Y:S08]  /*18400*/  HMMA.16816.F32.BF16 R12, R192.reuse, R200, R12 ;  /* 0x000000c8c00c723c */ /* 0x040ff0000004180c */
[C---:B------:R-:W-:Y:S01]  /*18410*/  HMMA.16816.F32.BF16 R16, R192.reuse, R202, R16 ;  /* 0x000000cac010723c */ /* 0x040fe20000041810 */
[----:B------:R-:W1:Y:S07]  /*18420*/  LDSM.16.M88.4 R200, [R224+UR6+0xa800] ;  /* 0x00a80006e0c8783b */ /* 0x000e6e0008000200 */
[C---:B--2---:R-:W-:Y:S08]  /*18430*/  HMMA.16816.F32.BF16 R20, R192.reuse, R168, R20 ;  /* 0x000000a8c014723c */ /* 0x044ff00000041814 */
[C---:B------:R-:W-:Y:S01]  /*18440*/  HMMA.16816.F32.BF16 R24, R192.reuse, R170, R24 ;  /* 0x000000aac018723c */ /* 0x040fe20000041818 */
[----:B------:R-:W2:Y:S07]  /*18450*/  LDSM.16.M88.4 R168, [R224+UR6+0xb000] ;  /* 0x00b00006e0a8783b */ /* 0x000eae0008000200 */
        /* <DEDUP_REMOVED lines=164> */
[----:B------:R-:W-:Y:S11]  /*18ea0*/  @!P2 BRA `(.L_x_3609) ;  /* 0x0000000400a0a947 */ /* 0x000ff60003800000 */
        /* <DEDUP_REMOVED lines=14> */
[----:B------:R-:W-:Y:S01]  /*18f90*/  VIADD R173, R237, 0xffffff80 ;  /* 0xffffff80edad7836 */ /* 0x000fe20000000000 */
[----:B------:R-:W1:Y:S04]  /*18fa0*/  LDC R164, c[0x0][0x4f0] ;  /* 0x00013c00ffa47b82 */ /* 0x000e680000000800 */
[----:B------:R-:W-:Y:S02]  /*18fb0*/  IABS R166, R173 ;  /* 0x000000ad00a67213 */ /* 0x000fe40000000000 */
[-C--:B-1----:R-:W-:Y:S02]  /*18fc0*/  IABS R2, R164.reuse ;  /* 0x000000a400027213 */ /* 0x082fe40000000000 */
[-C--:B------:R-:W-:Y:S02]  /*18fd0*/  LOP3.LUT R173, R173, R164.reuse, RZ, 0x3c, !PT ;  /* 0x000000a4adad7212 */ /* 0x080fe400078e3cff */
[----:B------:R-:W1:Y:S02]  /*18fe0*/  I2F.RP R172, R2 ;  /* 0x0000000200ac7306 */ /* 0x000e640000209400 */
[----:B------:R-:W-:Y:S08]  /*18ff0*/  ISETP.GE.AND P2, PT, R173, RZ, PT ;  /* 0x000000ffad00720c */ /* 0x000ff00003f46270 */
[----:B-1----:R-:W1:Y:S02]  /*19000*/  MUFU.RCP R3, R172 ;  /* 0x000000ac00037308 */ /* 0x002e640000001000 */
[----:B-1----:R-:W-:Y:S01]  /*19010*/  VIADD R170, R3, 0xffffffe ;  /* 0x0ffffffe03aa7836 */ /* 0x002fe20000000000 */
[----:B------:R-:W-:Y:S07]  /*19020*/  IADD3 R3, PT, PT, R237, -0x40, RZ ;  /* 0xffffffc0ed037810 */ /* 0x000fee0007ffe0ff */
[----:B------:R-:W1:Y:S01]  /*19030*/  F2I.FTZ.U32.TRUNC.NTZ R171, R170 ;  /* 0x000000aa00ab7305 */ /* 0x000e62000021f000 */
[----:B------:R-:W-:Y:S02]  /*19040*/  IABS R168, R3 ;  /* 0x0000000300a87213 */ /* 0x000fe40000000000 */
[----:B------:R-:W-:Y:S01]  /*19050*/  LOP3.LUT R3, R3, R164, RZ, 0x3c, !PT ;  /* 0x000000a403037212 */ /* 0x000fe200078e3cff */
        /* <DEDUP_REMOVED lines=15> */
[----:B------:R-:W-:Y:S01]  /*19150*/  @!P3 IMAD.IADD R166, R166, 0x1, -R2 ;  /* 0x00000001a6a6b824 */ /* 0x000fe200078e0a02 */
[----:B------:R-:W-:Y:S01]  /*19160*/  ISETP.GE.AND P3, PT, R3, RZ, PT ;  /* 0x000000ff0300720c */ /* 0x000fe20003f66270 */
[----:B------:R-:W-:Y:S01]  /*19170*/  @!P4 VIADD R172, R172, 0x1 ;  /* 0x00000001acacc836 */ /* 0x000fe20000000000 */
[-C--:B------:R-:W-:Y:S02]  /*19180*/  ISETP.GE.U32.AND P6, PT, R168, R2.reuse, PT ;  /* 0x00000002a800720c */ /* 0x080fe40003fc6070 */
[----:B------:R-:W-:Y:S02]  /*19190*/  ISETP.GE.U32.AND P5, PT, R166, R2, PT ;  /* 0x00000002a600720c */ /* 0x000fe40003fa6070 */
[----:B------:R-:W-:Y:S01]  /*191a0*/  ISETP.NE.AND P4, PT, R164, RZ, PT ;  /* 0x000000ffa400720c */ /* 0x000fe20003f85270 */
[----:B------:R-:W1:Y:S08]  /*191b0*/  LDC.64 R2, c[0x0][0x3b8] ;  /* 0x0000ee00ff027b82 */ /* 0x000e700000000a00 */
[----:B------:R-:W-:Y:S02]  /*191c0*/  @P6 IADD3 R172, PT, PT, R172, 0x1, RZ ;  /* 0x00000001acac6810 */ /* 0x000fe40007ffe0ff */
[----:B------:R-:W-:Y:S03]  /*191d0*/  @P5 VIADD R170, R170, 0x1 ;  /* 0x00000001aaaa5836 */ /* 0x000fe60000000000 */
[----:B------:R-:W-:Y:S02]  /*191e0*/  @!P3 IMAD.MOV R172, RZ, RZ, -R172 ;  /* 0x000000ffffacb224 */ /* 0x000fe400078e0aac */
[----:B------:R-:W-:Y:S05]  /*191f0*/  @!P2 IMAD.MOV R170, RZ, RZ, -R170 ;  /* 0x000000ffffaaa224 */ /* 0x000fea00078e0aaa */
        /* <DEDUP_REMOVED lines=23> */
.L_x_3610:
        /* <DEDUP_REMOVED lines=28> */
.L_x_3609:
        /* <DEDUP_REMOVED lines=18> */
[----:B------:R-:W-:Y:S02]  /*19650*/  FMNMX3.FTZ R170, R3, R32, R33, !PT ;  /* 0x0000002003aa7276 */ /* 0x000fe40007810021 */
[----:B------:R-:W-:Y:S01]  /*19660*/  IADD3 R237, PT, PT, R237, -0x40, RZ ;  /* 0xffffffc0eded7810 */ /* 0x000fe20007ffe0ff */
        /* <DEDUP_REMOVED lines=19> */
[----:B------:R-:W-:Y:S01]  /*197a0*/  ISETP.GT.AND P2, PT, R236, RZ, PT ;  /* 0x000000ffec00720c */ /* 0x000fe20003f44270 */
        /* <DEDUP_REMOVED lines=203> */
[C---:B------:R-:W-:Y:S01]  /*1a460*/  FMUL.FTZ R18, R0.reuse, R154 ;  /* 0x0000009a00127220 */ /* 0x040fe20000410000 */
[----:B------:R-:W-:Y:S06]  /*1a470*/  F2FP.BF16.F32.PACK_AB R154, R211, R210 ;  /* 0x000000d2d39a723e */ /* 0x000fec00000010ff */
[----:B------:R-:W2:Y:S01]  /*1a480*/  MUFU.EX2 R214, R214 ;  /* 0x000000d600d67308 */ /* 0x000ea20000000800 */
[C---:B---3--:R-:W-:Y:S03]  /*1a490*/  HMMA.16816.F32.BF16 R112, R160.reuse, R172, R112 ;  /* 0x000000aca070723c */ /* 0x048fe60000041870 */
[----:B------:R-:W-:Y:S01]  /*1a4a0*/  FMUL.FTZ R19, R0, R155 ;  /* 0x0000009b00137220 */ /* 0x000fe20000410000 */
[----:B------:R-:W-:Y:S01]  /*1a4b0*/  FFMA.FTZ R167, R2, R243, R167 ;  /* 0x000000f302a77223 */ /* 0x000fe200000100a7 */
[----:B------:R-:W-:Y:S01]  /*1a4c0*/  IADD3 R236, PT, PT, R236, -0x1, RZ ;  /* 0xffffffffecec7810 */ /* 0x000fe20007ffe0ff */
[----:B------:R-:W-:Y:S01]  /*1a4d0*/  FFMA.FTZ R205, R0, R241, R205 ;  /* 0x000000f100cd7223 */ /* 0x000fe200000100cd */
[----:B------:R-:W-:Y:S01]  /*1a4e0*/  MOV R165, R164 ;  /* 0x000000a400a57202 */ /* 0x000fe20000000f00 */
        /* <DEDUP_REMOVED lines=12> */
[----:B------:R-:W-:Y:S04]  /*1a5b0*/  FADD.FTZ R209, R209, R200 ;  /* 0x000000c8d1d17221 */ /* 0x000fe80000010000 */
[----:B------:R-:W-:Y:S01]  /*1a5c0*/  FADD.FTZ R212, R212, R209 ;  /* 0x000000d1d4d47221 */ /* 0x000fe20000010000 */
        /* <DEDUP_REMOVED lines=54> */
[C---:B------:R-:W-:Y:S09]  /*1a930*/  HMMA.16816.F32.BF16 R128, R152.reuse, R180, R128 ;  /* 0x000000b49880723c */ /* 0x040ff20000041880 */
[----:B------:R-:W-:Y:S10]  /*1a940*/  MUFU.EX2 R194, R194 ;  /* 0x000000c200c27308 */ /* 0x000ff40000000800 */
[----:B------:R-:W4:Y:S01]  /*1a950*/  MUFU.EX2 R195, R195 ;  /* 0x000000c300c37308 */ /* 0x000f220000000800 */
[C---:B------:R-:W-:Y:S01]  /*1a960*/  HMMA.16816.F32.BF16 R132, R152.reuse, R182, R132 ;  /* 0x000000b69884723c */ /* 0x040fe20000041884 */
[----:B------:R-:W-:Y:S02]  /*1a970*/  LDSM.16.MT88.4 R180, [R7+0x5000] ;  /* 0x0050000007b4783b */ /* 0x000fe40000004200 */
[----:B---3--:R-:W-:Y:S05]  /*1a980*/  F2FP.BF16.F32.PACK_AB R20, R193, R192 ;  /* 0x000000c0c114723e */ /* 0x008fea00000010ff */
[C---:B------:R-:W-:Y:S03]  /*1a990*/  HMMA.16816.F32.BF16 R136, R152.reuse, R196, R136 ;  /* 0x000000c49888723c */ /* 0x040fe60000041888 */
[--C-:B------:R-:W-:Y:S01]  /*1a9a0*/  FFMA.FTZ R196, R24, UR4, -R206.reuse ;  /* 0x0000000418c47c23 */ /* 0x100fe200080108ce */
[----:B------:R-:W-:Y:S01]  /*1a9b0*/  FFMA.FTZ R197, R25, UR4, -R206 ;  /* 0x0000000419c57c23 */ /* 0x000fe200080108ce */
[----:B----4-:R-:W-:Y:S03]  /*1a9c0*/  F2FP.BF16.F32.PACK_AB R21, R195, R194 ;  /* 0x000000c2c315723e */ /* 0x010fe600000010ff */
[C---:B------:R-:W-:Y:S01]  /*1a9d0*/  HMMA.16816.F32.BF16 R140, R152.reuse, R198, R140 ;  /* 0x000000c6988c723c */ /* 0x040fe2000004188c */
[----:B------:R-:W-:Y:S02]  /*1a9e0*/  MUFU.EX2 R196, R196 ;  /* 0x000000c400c47308 */ /* 0x000fe40000000800 */
[--C-:B------:R-:W-:Y:S01]  /*1a9f0*/  FFMA.FTZ R198, R26, UR4, -R204.reuse ;  /* 0x000000041ac67c23 */ /* 0x100fe200080108cc */
[----:B------:R-:W-:Y:S07]  /*1aa00*/  FFMA.FTZ R199, R27, UR4, -R204 ;  /* 0x000000041bc77c23 */ /* 0x000fee00080108cc */
[----:B------:R-:W3:Y:S01]  /*1aa10*/  MUFU.EX2 R197, R197 ;  /* 0x000000c500c57308 */ /* 0x000ee20000000800 */
[----:B------:R-:W4:Y:S01]  /*1aa20*/  LDSM.16.MT88.4 R24, [R7+0x1000] ;  /* 0x001000000718783b */ /* 0x000f220000004200 */
[C---:B-1----:R-:W-:Y:S08]  /*1aa30*/  HMMA.16816.F32.BF16 R144, R152.reuse, R160, R144 ;  /* 0x000000a09890723c */ /* 0x042ff00000041890 */
[----:B------:R-:W-:Y:S10]  /*1aa40*/  MUFU.EX2 R198, R198 ;  /* 0x000000c600c67308 */ /* 0x000ff40000000800 */
[----:B------:R-:W1:Y:S01]  /*1aa50*/  MUFU.EX2 R199, R199 ;  /* 0x000000c700c77308 */ /* 0x000e620000000800 */
[C---:B------:R-:W-:Y:S01]  /*1aa60*/  HMMA.16816.F32.BF16 R148, R152.reuse, R162, R148 ;  /* 0x000000a29894723c */ /* 0x040fe20000041894 */
[----:B------:R-:W5:Y:S02]  /*1aa70*/  LDSM.16.MT88.4 R160, [R222+0x1000] ;  /* 0x00100000dea0783b */ /* 0x000f640000004200 */
[----:B---3--:R-:W-:Y:S05]  /*1aa80*/  F2FP.BF16.F32.PACK_AB R22, R197, R196 ;  /* 0x000000c4c516723e */ /* 0x008fea00000010ff */
[C---:B--2---:R-:W-:Y:S03]  /*1aa90*/  HMMA.16816.F32.BF16 R12, R152.reuse, R156, R12 ;  /* 0x0000009c980c723c */ /* 0x044fe6000004180c */
[----:B-1----:R-:W-:Y:S05]  /*1aaa0*/  F2FP.BF16.F32.PACK_AB R23, R199, R198 ;  /* 0x000000c6c717723e */ /* 0x002fea00000010ff */
        /* <DEDUP_REMOVED lines=61> */
[----:B--2---:R-:W-:Y:S03]  /*1ae80*/  F2FP.BF16.F32.PACK_AB R153, R183, R182 ;  /* 0x000000b6b799723e */ /* 0x004fe600000010ff */
[C---:B------:R-:W-:Y:S03]  /*1ae90*/  HMMA.16816.F32.BF16 R148, R20.reuse, R154, R148 ;  /* 0x0000009a1494723c */ /* 0x040fe60000041894 */
[----:B----4-:R-:W-:Y:S02]  /*1aea0*/  F2FP.BF16.F32.PACK_AB R154, R185, R184 ;  /* 0x000000b8b99a723e */ /* 0x010fe400000010ff */
        /* <DEDUP_REMOVED lines=27> */
[----:B---3--:R-:W-:Y:S01]  /*1b060*/  FADD.FTZ R7, R207, R0 ;  /* 0x00000000cf077221 */ /* 0x008fe20000010000 */
[----:B------:R-:W-:Y:S03]  /*1b070*/  MOV R0, R3 ;  /* 0x0000000300007202 */ /* 0x000fe60000000f00 */
[----:B------:R-:W-:Y:S01]  /*1b080*/  FADD.FTZ R7, R208, R7 ;  /* 0x00000007d0077221 */ /* 0x000fe20000010000 */
[C---:B------:R-:W-:Y:S03]  /*1b090*/  HMMA.16816.F32.BF16 R92, R152.reuse, R170, R92 ;  /* 0x000000aa985c723c */ /* 0x040fe6000004185c */
[----:B------:R-:W-:Y:S01]  /*1b0a0*/  FADD.FTZ R210, R210, R7 ;  /* 0x00000007d2d27221 */ /* 0x000fe20000010000 */
[----:B------:R-:W-:Y:S03]  /*1b0b0*/  FADD.FTZ R7, R213, R212 ;  /* 0x000000d4d5077221 */ /* 0x000fe60000010000 */
[----:B------:R-:W-:Y:S01]  /*1b0c0*/  FADD.FTZ R211, R211, R210 ;  /* 0x000000d2d3d37221 */ /* 0x000fe20000010000 */
[C---:B-----5:R-:W-:Y:S03]  /*1b0d0*/  HMMA.16816.F32.BF16 R96, R152.reuse, R28, R96 ;  /* 0x0000001c9860723c */ /* 0x060fe60000041860 */
        /* <DEDUP_REMOVED lines=21> */
[----:B------:R-:W-:Y:S04]  /*1b230*/  FADD.FTZ R241, R187, R186 ;  /* 0x000000babbf17221 */ /* 0x000fe80000010000 */
        /* <DEDUP_REMOVED lines=12> */
[----:B------:R-:W-:Y:S11]  /*1b300*/  @P2 BRA `(.L_x_3611) ;  /* 0xffffffc400742947 */ /* 0x000ff6000383ffff */
.L_x_3607:
[----:B------:R-:W1:Y:S01]  /*1b310*/  SHFL.BFLY PT, R0, R241, 0x2, 0x1f ;  /* 0x0c401f00f1007f89 */ /* 0x000e6200000e0000 */
[C---:B------:R-:W-:Y:S01]  /*1b320*/  SHF.L.U32 R4, R219.reuse, 0x4, RZ ;  /* 0x00000004db047819 */ /* 0x040fe200000006ff */
[----:B------:R-:W2:Y:S01]  /*1b330*/  S2UR UR8, SR_CTAID.X ;  /* 0x00000000000879c3 */ /* 0x000ea20000002500 */
[C---:B------:R-:W-:Y:S01]  /*1b340*/  LOP3.LUT P3, RZ, R219.reuse, 0x10, RZ, 0xc0, !PT ;  /* 0x00000010dbff7812 */ /* 0x040fe2000786c0ff */
[----:B------:R-:W3:Y:S01]  /*1b350*/  SHFL.BFLY PT, R8, R243, 0x2, 0x1f ;  /* 0x0c401f00f3087f89 */ /* 0x000ee200000e0000 */
[----:B------:R-:W-:Y:S01]  /*1b360*/  LOP3.LUT R4, R4, 0x1c0, RZ, 0xc0, !PT ;  /* 0x000001c004047812 */ /* 0x000fe200078ec0ff */
[----:B------:R-:W-:Y:S01]  /*1b370*/  BSSY.RECONVERGENT B0, `(.L_x_3612) ;  /* 0x0000152000007945 */ /* 0x000fe20003800200 */
[----:B------:R-:W-:Y:S01]  /*1b380*/  LOP3.LUT P4, RZ, R219, 0x8, RZ, 0xc0, !PT ;  /* 0x00000008dbff7812 */ /* 0x000fe2000788c0ff */
[----:B------:R-:W4:Y:S01]  /*1b390*/  S2R R10, SR_CTAID.Y ;  /* 0x00000000000a7919 */ /* 0x000f220000002600 */
[----:B------:R-:W-:Y:S02]  /*1b3a0*/  LOP3.LUT R217, R217, 0x30, RZ, 0xc0, !PT ;  /* 0x00000030d9d97812 */ /* 0x000fe400078ec0ff */
[----:B------:R-:W-:-:S04]  /*1b3b0*/  SHF.R.U32.HI R20, RZ, 0x2, R219 ;  /* 0x00000002ff147819 */ /* 0x000fc800000116db */
[----:B------:R-:W-:Y:S01]  /*1b3c0*/  LOP3.LUT R20, R217, 0x7, R20, 0xf8, !PT ;  /* 0x00000007d9147812 */ /* 0x000fe200078ef814 */
[----:B-1----:R-:W-:Y:S01]  /*1b3d0*/  FADD.FTZ R9, R0, R241 ;  /* 0x000000f100097221 */ /* 0x002fe20000010000 */
[----:B--2---:R-:W-:Y:S01]  /*1b3e0*/  USHF.L.U32 UR8, UR8, 0x6, URZ ;  /* 0x0000000608087899 */ /* 0x004fe200080006ff */
[----:B---3--:R-:W-:-:S03]  /*1b3f0*/  FADD.FTZ R8, R8, R243 ;  /* 0x000000f308087221 */ /* 0x008fc60000010000 */
[----:B------:R-:W1:Y:S04]  /*1b400*/  SHFL.BFLY PT, R0, R9, 0x1, 0x1f ;  /* 0x0c201f0009007f89 */ /* 0x000e6800000e0000 */
[----:B------:R-:W2:Y:S01]  /*1b410*/  SHFL.BFLY PT, R5, R8, 0x1, 0x1f ;  /* 0x0c201f0008057f89 */ /* 0x000ea200000e0000 */
        /* <DEDUP_REMOVED lines=12> */
[----:B------:R-:W3:Y:S01]  /*1b4e0*/  @P1 LDC R18, c[0x0][0x458] ;  /* 0x00011600ff121b82 */ /* 0x000ee20000000800 */
[----:B------:R-:W-:Y:S01]  /*1b4f0*/  LEA R5, R5, UR6, 0x1 ;  /* 0x0000000605057c11 */ /* 0x000fe2000f8e08ff */
[----:B------:R-:W5:Y:S01]  /*1b500*/  @P1 MUFU.LG2 R0, R0 ;  /* 0x0000000000001308 */ /* 0x000f620000000c00 */
[----:B-1----:R-:W-:Y:S01]  /*1b510*/  FSEL R6, R6, 1, P1 ;  /* 0x3f80000006067808 */ /* 0x002fe20000800000 */
[----:B------:R-:W1:Y:S01]  /*1b520*/  LDCU.64 UR6, c[0x0][0x358] ;  /* 0x00006b00ff0677ac */ /* 0x000e620008000a00 */
        /* <DEDUP_REMOVED lines=222> */
[----:B------:R-:W2:Y:S01]  /*1c310*/  LDC.U8 R4, c[0x0][0x548] ;  /* 0x00015200ff047b82 */ /* 0x000ea20000000000 */
[----:B------:R-:W-:Y:S01]  /*1c320*/  F2FP.BF16.F32.PACK_AB R138, R139, R138 ;  /* 0x0000008a8b8a723e */ /* 0x000fe200000010ff */
[----:B------:R-:W-:Y:S01]  /*1c330*/  STS [R21+0x2000], R92 ;  /* 0x0020005c15007388 */ /* 0x000fe20000000800 */
[----:B------:R-:W-:Y:S01]  /*1c340*/  F2FP.BF16.F32.PACK_AB R140, R141, R140 ;  /* 0x0000008c8d8c723e */ /* 0x000fe200000010ff */
[----:B------:R-:W4:Y:S01]  /*1c350*/  @P2 MUFU.LG2 R2, R2 ;  /* 0x0000000200022308 */ /* 0x000f220000000c00 */
[----:B------:R-:W-:Y:S01]  /*1c360*/  F2FP.BF16.F32.PACK_AB R142, R143, R142 ;  /* 0x0000008e8f8e723e */ /* 0x000fe200000010ff */
[----:B------:R-:W-:Y:S01]  /*1c370*/  STS [R21+0x2400], R94 ;  /* 0x0024005e15007388 */ /* 0x000fe20000000800 */
[----:B------:R-:W-:Y:S01]  /*1c380*/  F2FP.BF16.F32.PACK_AB R144, R145, R144 ;  /* 0x000000909190723e */ /* 0x000fe200000010ff */
[----:B------:R-:W1:Y:S01]  /*1c390*/  @P2 LDC R23, c[0x0][0x458] ;  /* 0x00011600ff172b82 */ /* 0x000e620000000800 */
[----:B------:R-:W-:Y:S01]  /*1c3a0*/  F2FP.BF16.F32.PACK_AB R146, R147, R146 ;  /* 0x000000929392723e */ /* 0x000fe200000010ff */
[----:B------:R-:W-:Y:S01]  /*1c3b0*/  STS [R5+0x4000], R96 ;  /* 0x0040006005007388 */ /* 0x000fe20000000800 */
[----:B------:R-:W-:Y:S01]  /*1c3c0*/  F2FP.BF16.F32.PACK_AB R148, R149, R148 ;  /* 0x000000949594723e */ /* 0x000fe200000010ff */
[----:B-----5:R-:W-:Y:S01]  /*1c3d0*/  @P1 FMUL.FTZ R0, R0, 0.69314718246459960938 ;  /* 0x3f31721800001820 */ /* 0x020fe20000410000 */
[----:B------:R-:W-:Y:S01]  /*1c3e0*/  F2FP.BF16.F32.PACK_AB R150, R151, R150 ;  /* 0x000000969796723e */ /* 0x000fe200000010ff */
[----:B------:R-:W-:Y:S01]  /*1c3f0*/  STS [R5+0x4400], R98 ;  /* 0x0044006205007388 */ /* 0x000fe20000000800 */
[----:B------:R-:W-:-:S02]  /*1c400*/  F2FP.BF16.F32.PACK_AB R156, R157, R156 ;  /* 0x0000009c9d9c723e */ /* 0x000fc400000010ff */
[----:B------:R-:W-:Y:S01]  /*1c410*/  F2FP.BF16.F32.PACK_AB R158, R159, R158 ;  /* 0x0000009e9f9e723e */ /* 0x000fe200000010ff */
[----:B------:R-:W-:Y:S01]  /*1c420*/  STS [R9+0x4000], R100 ;  /* 0x0040006409007388 */ /* 0x000fe20000000800 */
[----:B------:R-:W-:Y:S02]  /*1c430*/  F2FP.BF16.F32.PACK_AB R7, R7, R152 ;  /* 0x000000980707723e */ /* 0x000fe400000010ff */
[----:B------:R-:W-:Y:S01]  /*1c440*/  F2FP.BF16.F32.PACK_AB R154, R155, R154 ;  /* 0x0000009a9b9a723e */ /* 0x000fe200000010ff */
[----:B------:R-:W-:Y:S01]  /*1c450*/  STS [R9+0x4400], R102 ;  /* 0x0044006609007388 */ /* 0x000fe20000000800 */
[----:B------:R-:W-:Y:S01]  /*1c460*/  ISETP.NE.AND P3, PT, R228, -0x1, PT ;  /* 0xffffffffe400780c */ /* 0x000fe20003f65270 */
[----:B----4-:R-:W-:Y:S01]  /*1c470*/  @P2 FMUL.FTZ R25, R2, 0.69314718246459960938 ;  /* 0x3f31721802192820 */ /* 0x010fe20000410000 */
[----:B--2---:R-:W-:Y:S01]  /*1c480*/  ISETP.NE.AND P4, PT, R4, RZ, PT ;  /* 0x000000ff0400720c */ /* 0x004fe20003f85270 */
[----:B------:R-:W-:Y:S01]  /*1c490*/  STS [R11+0x4000], R104 ;  /* 0x004000680b007388 */ /* 0x000fe20000000800 */
[----:B------:R-:W-:Y:S01]  /*1c4a0*/  MOV R2, 0x7f800000 ;  /* 0x7f80000000027802 */ /* 0x000fe20000000f00 */
[----:B---3--:R-:W-:Y:S01]  /*1c4b0*/  @P1 FFMA.FTZ R2, R3, R18, R0 ;  /* 0x0000001203021223 */ /* 0x008fe20000010000 */
[----:B------:R-:W-:Y:S01]  /*1c4c0*/  ISETP.NE.OR P0, PT, R228, -0x1, !P4 ;  /* 0xffffffffe400780c */ /* 0x000fe20006705670 */
[----:B------:R-:W-:Y:S04]  /*1c4d0*/  STS [R11+0x4400], R106 ;  /* 0x0044006a0b007388 */ /* 0x000fe80000000800 */
[----:B------:R-:W-:Y:S04]  /*1c4e0*/  STS [R15+0x4000], R108 ;  /* 0x0040006c0f007388 */ /* 0x000fe80000000800 */
[----:B------:R-:W-:Y:S01]  /*1c4f0*/  STS [R15+0x4400], R110 ;  /* 0x0044006e0f007388 */ /* 0x000fe20000000800 */
[----:B------:R-:W2:Y:S03]  /*1c500*/  @!P4 LDC R16, c[0x0][0x3e0] ;  /* 0x0000f800ff10cb82 */ /* 0x000ea60000000800 */
        /* <DEDUP_REMOVED lines=11> */
[----:B------:R4:W-:Y:S04]  /*1c5c0*/  STS [R9+0x6400], R134 ;  /* 0x0064008609007388 */ /* 0x0009e80000000800 */
[----:B------:R-:W-:Y:S04]  /*1c5d0*/  STS [R11+0x6000], R136 ;  /* 0x006000880b007388 */ /* 0x000fe80000000800 */
[----:B------:R-:W-:Y:S04]  /*1c5e0*/  STS [R11+0x6400], R138 ;  /* 0x0064008a0b007388 */ /* 0x000fe80000000800 */
[----:B------:R-:W-:Y:S04]  /*1c5f0*/  STS [R15+0x6000], R140 ;  /* 0x0060008c0f007388 */ /* 0x000fe80000000800 */
[----:B------:R-:W-:Y:S01]  /*1c600*/  STS [R15+0x6400], R142 ;  /* 0x0064008e0f007388 */ /* 0x000fe20000000800 */
[----:B---3--:R-:W3:Y:S03]  /*1c610*/  @!P3 LDC.64 R4, c[0x0][0x400] ;  /* 0x00010000ff04bb82 */ /* 0x008ee60000000a00 */
[----:B------:R-:W-:Y:S04]  /*1c620*/  STS [R13+0x6000], R144 ;  /* 0x006000900d007388 */ /* 0x000fe80000000800 */
[----:B------:R-:W-:Y:S01]  /*1c630*/  STS [R13+0x6400], R146 ;  /* 0x006400920d007388 */ /* 0x000fe20000000800 */
[----:B----4-:R-:W4:Y:S03]  /*1c640*/  @P3 LDC.64 R8, c[0x0][0x408] ;  /* 0x00010200ff083b82 */ /* 0x010f260000000a00 */
[----:B------:R-:W-:Y:S04]  /*1c650*/  STS [R19+0x6000], R148 ;  /* 0x0060009413007388 */ /* 0x000fe80000000800 */
[----:B------:R5:W-:Y:S04]  /*1c660*/  STS [R19+0x6400], R150 ;  /* 0x0064009613007388 */ /* 0x000be80000000800 */
[----:B------:R-:W-:Y:S04]  /*1c670*/  STS [R17+0x6000], R156 ;  /* 0x0060009c11007388 */ /* 0x000fe80000000800 */
[----:B------:R1:W-:Y:S01]  /*1c680*/  STS [R17+0x6400], R158 ;  /* 0x0064009e11007388 */ /* 0x0003e20000000800 */
[----:B---3--:R-:W-:-:S03]  /*1c690*/  @!P3 IMAD.WIDE.U32 R26, R10, R4, RZ ;  /* 0x000000040a1ab225 */ /* 0x008fc600078e00ff */
[----:B------:R-:W-:Y:S01]  /*1c6a0*/  STS [R21+0x6000], R7 ;  /* 0x0060000715007388 */ /* 0x000fe20000000800 */
[----:B------:R-:W-:-:S03]  /*1c6b0*/  @!P3 IMAD R5, R10, R5, R27 ;  /* 0x000000050a05b224 */ /* 0x000fc600078e021b */
[----:B------:R3:W-:Y:S01]  /*1c6c0*/  STS [R21+0x6400], R154 ;  /* 0x0064009a15007388 */ /* 0x0007e20000000800 */
[----:B------:R-:W-:Y:S08]  /*1c6d0*/  BAR.SYNC.DEFER_BLOCKING 0x0 ;  /* 0x0000000000007b1d */ /* 0x000ff00000010000 */
[----:B-----5:R-:W5:Y:S01]  /*1c6e0*/  @P4 LDC R19, c[0x0][0x454] ;  /* 0x00011500ff134b82 */ /* 0x020f620000000800 */
[----:B------:R-:W2:Y:S07]  /*1c6f0*/  S2R R11, SR_CTAID.Z ;  /* 0x00000000000b7919 */ /* 0x000eae0000002700 */
[----:B-1----:R-:W1:Y:S01]  /*1c700*/  LDC R17, c[0x0][0x434] ;  /* 0x00010d00ff117b82 */ /* 0x002e620000000800 */
[----:B---3--:R-:W-:-:S07]  /*1c710*/  MOV R21, 0x7f800000 ;  /* 0x7f80000000157802 */ /* 0x008fce0000000f00 */
[----:B------:R-:W3:Y:S01]  /*1c720*/  LDC.64 R6, c[0x0][0x408] ;  /* 0x00010200ff067b82 */ /* 0x000ee20000000a00 */
[----:B------:R-:W-:Y:S01]  /*1c730*/  @P2 FFMA.FTZ R21, R164, R23, R25 ;  /* 0x00000017a4152223 */ /* 0x000fe20000010019 */
[----:B------:R1:W3:Y:S01]  /*1c740*/  LDS.128 R12, [R239+0x1800] ;  /* 0x00180000ef0c7984 */ /* 0x0002e20000000c00 */
[----:B------:R-:W-:Y:S01]  /*1c750*/  LOP3.LUT P2, RZ, R219, 0x3, RZ, 0xc0, !PT ;  /* 0x00000003dbff7812 */ /* 0x000fe2000784c0ff */
[----:B----4-:R-:W-:-:S04]  /*1c760*/  @P3 IMAD.WIDE.U32 R22, R228, R8, RZ ;  /* 0x00000008e4163225 */ /* 0x010fc800078e00ff */
[----:B------:R-:W-:Y:S02]  /*1c770*/  @P3 IMAD R5, R228, R9, R23 ;  /* 0x00000009e4053224 */ /* 0x000fe400078e0217 */
[C---:B-1----:R-:W-:Y:S02]  /*1c780*/  @!P0 IMAD R228, R10.reuse, R17, RZ ;  /* 0x000000110ae48224 */ /* 0x042fe400078e02ff */
[----:B--2---:R-:W-:-:S04]  /*1c790*/  @!P4 IMAD R16, R10, R16, R11 ;  /* 0x000000100a10c224 */ /* 0x004fc800078e020b */
[----:B------:R-:W-:Y:S02]  /*1c7a0*/  @!P4 IMAD R16, R16, R17, RZ ;  /* 0x000000111010c224 */ /* 0x000fe400078e02ff */
[----:B-----5:R-:W-:Y:S01]  /*1c7b0*/  @P4 IMAD R16, R11, R19, R228 ;  /* 0x000000130b104224 */ /* 0x020fe200078e02e4 */
[----:B------:R-:W-:Y:S06]  /*1c7c0*/  @P2 BRA `(.L_x_3613) ;  /* 0x0000000000302947 */ /* 0x000fec0003800000 */
[----:B------:R-:W1:Y:S01]  /*1c7d0*/  LDCU.64 UR4, c[0x0][0x420] ;  /* 0x00008400ff0477ac */ /* 0x000e620008000a00 */
[----:B------:R-:W-:Y:S02]  /*1c7e0*/  VIADD R9, R16, UR8 ;  /* 0x0000000810097c36 */ /* 0x000fe40008000000 */
[----:B------:R-:W-:Y:S02]  /*1c7f0*/  VIADD R3, R229, -UR8 ;  /* 0x80000008e5037c36 */ /* 0x000fe40008000000 */
[C---:B------:R-:W-:Y:S01]  /*1c800*/  VIADD R4, R20.reuse, 0x8 ;  /* 0x0000000814047836 */ /* 0x040fe20000000000 */
[C---:B------:R-:W-:Y:S02]  /*1c810*/  IADD3 R0, P0, PT, R20.reuse, R9, RZ ;  /* 0x0000000914007210 */ /* 0x040fe40007f1e0ff */
[-C--:B------:R-:W-:Y:S02]  /*1c820*/  ISETP.GE.AND P2, PT, R20, R3.reuse, PT ;  /* 0x000000031400720c */ /* 0x080fe40003f46270 */
[----:B------:R-:W-:-:S02]  /*1c830*/  ISETP.GE.AND P1, PT, R4, R3, PT ;  /* 0x000000030400720c */ /* 0x000fc40003f26270 */
[----:B------:R-:W-:Y:S02]  /*1c840*/  LEA.HI.X.SX32 R9, R9, RZ, 0x1, P0 ;  /* 0x000000ff09097211 */ /* 0x000fe400000f0eff */
[----:B-1----:R-:W-:-:S04]  /*1c850*/  LEA R8, P0, R0, UR4, 0x2 ;  /* 0x0000000400087c11 */ /* 0x002fc8000f8010ff */
[----:B------:R-:W-:-:S05]  /*1c860*/  LEA.HI.X R9, R0, UR5, R9, 0x2, P0 ;  /* 0x0000000500097c11 */ /* 0x000fca00080f1409 */
[----:B------:R1:W-:Y:S04]  /*1c870*/  @!P2 STG.E desc[UR6][R8.64], R21 ;  /* 0x000000150800a986 */ /* 0x0003e8000c101906 */
[----:B------:R1:W-:Y:S02]  /*1c880*/  @!P1 STG.E desc[UR6][R8.64+0x20], R2 ;  /* 0x0000200208009986 */ /* 0x0003e4000c101906 */
.L_x_3613:
[----:B------:R-:W-:Y:S05]  /*1c890*/  BSYNC.RECONVERGENT B0 ;  /* 0x0000000000007941 */ /* 0x000fea0003800200 */
.L_x_3612:
[----:B------:R-:W2:Y:S01]  /*1c8a0*/  LDCU.64 UR4, c[0x0][0x410] ;  /* 0x00008200ff0477ac */ /* 0x000ea20008000a00 */
[----:B-1----:R-:W-:Y:S01]  /*1c8b0*/  IMAD.MOV.U32 R8, RZ, RZ, R218 ;  /* 0x000000ffff087224 */ /* 0x002fe200078e00da */
[----:B------:R-:W-:Y:S01]  /*1c8c0*/  @P3 MOV R26, R22 ;  /* 0x00000016001a3202 */ /* 0x000fe20000000f00 */
[----:B------:R-:W-:Y:S01]  /*1c8d0*/  IMAD.MOV.U32 R9, RZ, RZ, RZ ;  /* 0x000000ffff097224 */ /* 0x000fe200078e00ff */
[----:B------:R-:W-:Y:S01]  /*1c8e0*/  SHF.R.U32.HI R0, RZ, 0x3, R219 ;  /* 0x00000003ff007819 */ /* 0x000fe200000116db */
[----:B------:R1:W4:Y:S01]  /*1c8f0*/  LDS.128 R20, [R239+0x2000] ;  /* 0x00200000ef147984 */ /* 0x0003220000000c00 */
[----:B------:R-:W-:Y:S01]  /*1c900*/  IADD3 R229, PT, PT, R229, -UR8, RZ ;  /* 0x80000008e5e57c10 */ /* 0x000fe2000fffe0ff */
[----:B---3--:R-:W-:Y:S01]  /*1c910*/  IMAD.WIDE.U32 R8, R6, UR8, R8 ;  /* 0x0000000806087c25 */ /* 0x008fe2000f8e0008 */
[----:B------:R-:W-:Y:S01]  /*1c920*/  BSSY.RECONVERGENT B0, `(.L_x_3614) ;  /* 0x000001b000007945 */ /* 0x000fe20003800200 */
[----:B------:R1:W3:Y:S02]  /*1c930*/  LDS.128 R16, [R239+0x4000] ;  /* 0x00400000ef107984 */ /* 0x0002e40000000c00 */
[----:B------:R-:W-:Y:S01]  /*1c940*/  IMAD R2, R7, UR8, R9 ;  /* 0x0000000807027c24 */ /* 0x000fe2000f8e0209 */
[----:B------:R-:W-:Y:S01]  /*1c950*/  IADD3 R26, P0, PT, R26, R8, RZ ;  /* 0x000000081a1a7210 */ /* 0x000fe20007f1e0ff */
[----:B------:R-:W-:-:S02]  /*1c960*/  VIADD R8, R0, 0x20 ;  /* 0x0000002000087836 */ /* 0x000fc40000000000 */
[----:B------:R-:W-:Y:S01]  /*1c970*/  VIADD R4, R0, 0x10 ;  /* 0x0000001000047836 */ /* 0x000fe20000000000 */
[----:B------:R-:W-:Y:S02]  /*1c980*/  IADD3.X R27, PT, PT, R5, R2, RZ, P0, !PT ;  /* 0x00000002051b7210 */ /* 0x000fe400007fe4ff */
[-C--:B------:R-:W-:Y:S02]  /*1c990*/  ISETP.GE.AND P2, PT, R8, R229.reuse, PT ;  /* 0x000000e50800720c */ /* 0x080fe40003f46270 */
[-C--:B------:R-:W-:Y:S01]  /*1c9a0*/  ISETP.GE.AND P0, PT, R0, R229.reuse, PT ;  /* 0x000000e50000720c */ /* 0x080fe20003f06270 */
[C---:B--2---:R-:W-:Y:S01]  /*1c9b0*/  IMAD.WIDE.U32 R2, R11.reuse, UR4, R26 ;  /* 0x000000040b027c25 */ /* 0x044fe2000f8e001a */
[----:B------:R-:W-:Y:S01]  /*1c9c0*/  ISETP.GE.AND P3, PT, R4, R229, PT ;  /* 0x000000e50400720c */ /* 0x000fe20003f66270 */
[----:B------:R1:W2:Y:S02]  /*1c9d0*/  LDS.128 R24, [R239] ;  /* 0x00000000ef187984 */ /* 0x0002a40000000c00 */
[----:B------:R-:W-:-:S02]  /*1c9e0*/  IMAD R5, R11, UR5, R3 ;  /* 0x000000050b057c24 */ /* 0x000fc4000f8e0203 */
[----:B------:R1:W1:Y:S01]  /*1c9f0*/  LDS.128 R8, [R239+0x6000] ;  /* 0x00600000ef087984 */ /* 0x0002620000000c00 */
[----:B------:R-:W-:-:S05]  /*1ca00*/  VIADD R4, R0, 0x30 ;  /* 0x0000003000047836 */ /* 0x000fca0000000000 */
[----:B------:R-:W-:Y:S01]  /*1ca10*/  ISETP.GE.AND P1, PT, R4, R229, PT ;  /* 0x000000e50400720c */ /* 0x000fe20003f26270 */
[----:B------:R-:W-:-:S12]  /*1ca20*/  @P0 BRA `(.L_x_3615) ;  /* 0x0000000000280947 */ /* 0x000fd80003800000 */
[----:B------:R-:W5:Y:S01]  /*1ca30*/  LDCU.64 UR4, c[0x0][0x3f0] ;  /* 0x00007e00ff0477ac */ /* 0x000f620008000a00 */
[----:B------:R-:W-:-:S05]  /*1ca40*/  MOV R4, R2 ;  /* 0x0000000200047202 */ /* 0x000fca0000000f00 */
[----:B------:R-:W-:-:S04]  /*1ca50*/  IMAD.WIDE.U32 R30, R0, R6, R4 ;  /* 0x00000006001e7225 */ /* 0x000fc800078e0004 */
[----:B------:R-:W-:Y:S01]  /*1ca60*/  IMAD R28, R0, R7, R31 ;  /* 0x00000007001c7224 */ /* 0x000fe200078e021f */
[----:B-----5:R-:W-:-:S04]  /*1ca70*/  LEA R32, P0, R30, UR4, 0x1 ;  /* 0x000000041e207c11 */ /* 0x020fc8000f8008ff */
[----:B------:R-:W-:-:S05]  /*1ca80*/  LEA.HI.X R33, R30, UR5, R28, 0x1, P0 ;  /* 0x000000051e217c11 */ /* 0x000fca00080f0c1c */
[----:B--2---:R2:W-:Y:S04]  /*1ca90*/  STG.E.128 desc[UR6][R32.64], R24 ;  /* 0x0000001820007986 */ /* 0x0045e8000c101d06 */
[----:B----4-:R2:W-:Y:S04]  /*1caa0*/  STG.E.128 desc[UR6][R32.64+0x80], R20 ;  /* 0x0000801420007986 */ /* 0x0105e8000c101d06 */
[----:B---3--:R2:W-:Y:S04]  /*1cab0*/  STG.E.128 desc[UR6][R32.64+0x100], R16 ;  /* 0x0001001020007986 */ /* 0x0085e8000c101d06 */
[----:B-1----:R2:W-:Y:S02]  /*1cac0*/  STG.E.128 desc[UR6][R32.64+0x180], R8 ;  /* 0x0001800820007986 */ /* 0x0025e4000c101d06 */
.L_x_3615:
[----:B------:R-:W-:Y:S05]  /*1cad0*/  BSYNC.RECONVERGENT B0 ;  /* 0x0000000000007941 */ /* 0x000fea0003800200 */
.L_x_3614:
[----:B--2---:R2:W2:Y:S01]  /*1cae0*/  LDS.128 R24, [R239+0x800] ;  /* 0x00080000ef187984 */ /* 0x0044a20000000c00 */
[----:B------:R-:W-:Y:S03]  /*1caf0*/  BSSY.RECONVERGENT B0, `(.L_x_3616) ;  /* 0x0000014000007945 */ /* 0x000fe60003800200 */
[----:B----4-:R4:W2:Y:S04]  /*1cb00*/  LDS.128 R20, [R239+0x2800] ;  /* 0x00280000ef147984 */ /* 0x0108a80000000c00 */
[----:B---3--:R4:W3:Y:S04]  /*1cb10*/  LDS.128 R16, [R239+0x4800] ;  /* 0x00480000ef107984 */ /* 0x0088e80000000c00 */
[----:B-1----:R4:W1:Y:S01]  /*1cb20*/  LDS.128 R8, [R239+0x6800] ;  /* 0x00680000ef087984 */ /* 0x0028620000000c00 */
        /* <DEDUP_REMOVED lines=12> */
[----:B--2---:R2:W-:Y:S04]  /*1cbf0*/  STG.E.128 desc[UR6][R32.64], R24 ;  /* 0x0000001820007986 */ /* 0x0045e8000c101d06 */
[----:B------:R2:W-:Y:S04]  /*1cc00*/  STG.E.128 desc[UR6][R32.64+0x80], R20 ;  /* 0x0000801420007986 */ /* 0x0005e8000c101d06 */
[----:B---3--:R2:W-:Y:S04]  /*1cc10*/  STG.E.128 desc[UR6][R32.64+0x100], R16 ;  /* 0x0001001020007986 */ /* 0x0085e8000c101d06 */
[----:B-1----:R2:W-:Y:S02]  /*1cc20*/  STG.E.128 desc[UR6][R32.64+0x180], R8 ;  /* 0x0001800820007986 */ /* 0x0025e4000c101d06 */
.L_x_3617:
[----:B------:R-:W-:Y:S05]  /*1cc30*/  BSYNC.RECONVERGENT B0 ;  /* 0x0000000000007941 */ /* 0x000fea0003800200 */
.L_x_3616:
[----:B--2---:R2:W2:Y:S01]  /*1cc40*/  LDS.128 R24, [R239+0x1000] ;  /* 0x00100000ef187984 */ /* 0x0044a20000000c00 */
[----:B------:R-:W-:Y:S03]  /*1cc50*/  BSSY.RECONVERGENT B0, `(.L_x_3618) ;  /* 0x0000014000007945 */ /* 0x000fe60003800200 */
[----:B------:R2:W2:Y:S04]  /*1cc60*/  LDS.128 R20, [R239+0x3000] ;  /* 0x00300000ef147984 */ /* 0x0004a80000000c00 */
[----:B---3--:R3:W2:Y:S04]  /*1cc70*/  LDS.128 R16, [R239+0x5000] ;  /* 0x00500000ef107984 */ /* 0x0086a80000000c00 */
        /* <DEDUP_REMOVED lines=15> */
[----:B------:R2:W-:Y:S04]  /*1cd70*/  STG.E.128 desc[UR6][R32.64+0x100], R16 ;  /* 0x0001001020007986 */ /* 0x0005e8000c101d06 */
[----:B-1----:R2:W-:Y:S02]  /*1cd80*/  STG.E.128 desc[UR6][R32.64+0x180], R8 ;  /* 0x0001800820007986 */ /* 0x0025e4000c101d06 */
.L_x_3619:
[----:B------:R-:W-:Y:S05]  /*1cd90*/  BSYNC.RECONVERGENT B0 ;  /* 0x0000000000007941 */ /* 0x000fea0003800200 */
.L_x_3618:
[----:B--2---:R2:W2:Y:S04]  /*1cda0*/  LDS.128 R16, [R239+0x3800] ;  /* 0x00380000ef107984 */ /* 0x0044a80000000c00 */
[----:B-1----:R1:W1:Y:S04]  /*1cdb0*/  LDS.128 R8, [R239+0x5800] ;  /* 0x00580000ef087984 */ /* 0x0022680000000c00 */
        /* <DEDUP_REMOVED lines=13> */
[----:B--2---:R-:W-:Y:S04]  /*1ce90*/  STG.E.128 desc[UR6][R2.64+0x80], R16 ;  /* 0x0000801002007986 */ /* 0x004fe8000c101d06 */
[----:B-1----:R-:W-:Y:S04]  /*1cea0*/  STG.E.128 desc[UR6][R2.64+0x100], R8 ;  /* 0x0001000802007986 */ /* 0x002fe8000c101d06 */
[----:B------:R-:W-:Y:S01]  /*1ceb0*/  STG.E.128 desc[UR6][R2.64+0x180], R20 ;  /* 0x0001801402007986 */ /* 0x000fe2000c101d06 */
[----:B------:R-:W-:Y:S05]  /*1cec0*/  EXIT ;  /* 0x000000000000794d */ /* 0x000fea0003800000 */
.L_x_3620:
        /* <DEDUP_REMOVED lines=11> */
.L_x_7480:


//--------------------- .text._ZN5flash24flash_fwd_splitkv_kernelI23Flash_fwd_kernel_traitsILi256ELi64ELi64ELi4ELb0ELb0EN7cutlass10bfloat16_tE19Flash_kernel_traitsILi256ELi64ELi64ELi4ES3_EELb0ELb0ELb0ELb0ELb1ELb1ELb0ELb1EEEvNS_16Flash_fwd_paramsE --------------------------
	.section	.text._ZN5flash24flash_fwd_splitkv_kernelI23Flash_fwd_kernel_traitsILi256ELi64ELi64ELi4ELb0ELb0EN7cutlass10bfloat16_tE19Flash_kernel_traitsILi256ELi64ELi64ELi4ES3_EELb0ELb0ELb0ELb0ELb1ELb1ELb0ELb1EEEvNS_16Flash_fwd_paramsE,"ax",@progbits
	.align	128
        .global         _ZN5flash24flash_fwd_splitkv_kernelI23Flash_fwd_kernel_traitsILi256ELi64ELi64ELi4ELb0ELb0EN7cutlass10bfloat16_tE19Flash_kernel_traitsILi256ELi64ELi64ELi4ES3_EELb0ELb0ELb0ELb0ELb1ELb1ELb0ELb1EEEvNS_16Flash_fwd_paramsE
        .type           _ZN5flash24flash_fwd_splitkv_kernelI23Flash_fwd_kernel_traitsILi256ELi64ELi64ELi4ELb0ELb0EN7cutlass10bfloat16_tE19Flash_kernel_traitsILi256ELi64ELi64ELi4ES3_EELb0ELb0ELb0ELb0ELb1ELb1ELb0ELb1EEEvNS_16Flash_fwd_paramsE,@function
        .size           _ZN5flash24flash_fwd_splitkv_kernelI23Flash_fwd_kernel_traitsILi256ELi64ELi64ELi4ELb0ELb0EN7cutlass10bfloat16_tE19Flash_kernel_traitsILi256ELi64ELi64ELi4ES3_EELb0ELb0ELb0ELb0ELb1ELb1ELb0ELb1EEEvNS_16Flash_fwd_paramsE,(.L_x_7481 - _ZN5flash24flash_fwd_splitkv_kernelI23Flash_fwd_kernel_traitsILi256ELi64ELi64ELi4ELb0ELb0EN7cutlass10bfloat16_tE19Flash_kernel_traitsILi256ELi64ELi64ELi4ES3_EELb0ELb0ELb0ELb0ELb1ELb1ELb0ELb1EEEvNS_16Flash_fwd_paramsE)
        .other          _ZN5flash24flash_fwd_splitkv_kernelI23Flash_fwd_kernel_traitsILi256ELi64ELi64ELi4ELb0ELb0EN7cutlass10bfloat16_tE19Flash_kernel_traitsILi256ELi64ELi64ELi4ES3_EELb0ELb0ELb0ELb0ELb1ELb1ELb0ELb1EEEvNS_16Flash_fwd_paramsE,@"STO_CUDA_ENTRY STV_DEFAULT"
_ZN5flash24flash_fwd_splitkv_kernelI23Flash_fwd_kernel_traitsILi256ELi64ELi64ELi4ELb0ELb0EN7cutlass10bfloat16_tE19Flash_kernel_traitsILi256ELi64ELi64ELi4ES3_EELb0ELb0ELb0ELb0ELb1ELb1ELb0ELb1EEEvNS_16Flash_fwd_paramsE:
.text._ZN5flash24flash_fwd_splitkv_kernelI23Flash_fwd_kernel_traitsILi256ELi64ELi64ELi4ELb0ELb0EN7cutlass10bfloat16_tE19Flash_kernel_traitsILi256ELi64ELi64ELi4ES3_EELb0ELb0ELb0ELb0ELb1ELb1ELb0ELb1EEEvNS_16Flash_fwd_paramsE:
        /* <DEDUP_REMOVED lines=51> */
.L_x_3621:
        /* <DEDUP_REMOVED lines=65> */
.L_x_3624:
[----:B------:R-:W-:Y:S05]  /*0740*/  BSYNC.RECONVERGENT B0 ;  /* 0x0000000000007941 */ /* 0x000fea0003800200 */
.L_x_3623:
        /* <DEDUP_REMOVED lines=17> */
.L_x_3626:
[----:B------:R-:W-:Y:S05]  /*0860*/  BSYNC.RECONVERGENT B0 ;  /* 0x0000000000007941 */ /* 0x000fea0003800200 */
.L_x_3625:
        /* <DEDUP_REMOVED lines=17> */
.L_x_3628:
[----:B------:R-:W-:Y:S05]  /*0980*/  BSYNC.RECONVERGENT B0 ;  /* 0x0000000000007941 */ /* 0x000fea0003800200 */
.L_x_3627:
        /* <DEDUP_REMOVED lines=16> */
.L_x_3630:
[----:B------:R-:W-:Y:S05]  /*0a90*/  BSYNC.RECONVERGENT B0 ;  /* 0x0000000000007941 */ /* 0x000fea0003800200 */
.L_x_3629:
        /* <DEDUP_REMOVED lines=20> */
.L_x_3622:
        /* <DEDUP_REMOVED lines=10> */
.L_x_3631:
        /* <DEDUP_REMOVED lines=103> */
.L_x_3632:
        /* <DEDUP_REMOVED lines=15> */
.L_x_3634:
[----:B------:R-:W1:Y:S01]  /*13e0*/  LDC.64 R8, c[0x0][0x3b8] ;  /* 0x0000ee00ff087b82 */ /* 0x000e620000000a00 */
[----:B--2---:R-:W-:-:S05]  /*13f0*/  IADD3 R2, PT, PT, R4, R5, RZ ;  /* 0x0000000504027210 */ /* 0x004fca0007ffe0ff */
[C---:B-1----:R-:W-:Y:S02]  /*1400*/  IMAD R17, R2.reuse, R9, RZ ;  /* 0x0000000902117224 */ /* 0x042fe400078e02ff */
[----:B------:R-:W-:-:S05]  /*1410*/  IMAD.WIDE.U32 R2, R2, R8, RZ ;  /* 0x0000000802027225 */ /* 0x000fca00078e00ff */
[----:B------:R-:W-:Y:S02]  /*1420*/  IADD3 R17, PT, PT, R3, R17, RZ ;  /* 0x0000001103117210 */ /* 0x000fe40007ffe0ff */
[----:B------:R-:W-:Y:S02]  /*1430*/  MOV R16, R2 ;  /* 0x0000000200107202 */ /* 0x000fe40000000f00 */
.L_x_3635:
        /* <DEDUP_REMOVED lines=14> */
.L_x_3636:
[----:B------:R-:W1:Y:S01]  /*1520*/  LDC.64 R2, c[0x0][0x3c0] ;  /* 0x0000f000ff027b82 */ /* 0x000e620000000a00 */
[----:B------:R-:W-:-:S05]  /*1530*/  IADD3 R4, PT, PT, R4, R5, RZ ;  /* 0x0000000504047210 */ /* 0x000fca0007ffe0ff */
[C---:B-1----:R-:W-:Y:S02]  /*1540*/  IMAD R19, R4.reuse, R3, RZ ;  /* 0x0000000304137224 */ /* 0x042fe400078e02ff */
[----:B------:R-:W-:-:S05]  /*1550*/  IMAD.WIDE.U32 R4, R4, R2, RZ ;  /* 0x0000000204047225 */ /* 0x000fca00078e00ff */
[----:B------:R-:W-:Y:S02]  /*1560*/  IADD3 R19, PT, PT, R5, R19, RZ ;  /* 0x0000001305137210 */ /* 0x000fe40007ffe0ff */
[----:B------:R-:W-:-:S07]  /*1570*/  MOV R18, R4 ;  /* 0x0000000400127202 */ /* 0x000fce0000000f00 */
.L_x_3637:
        /* <DEDUP_REMOVED lines=45> */
.L_x_3633:
        /* <DEDUP_REMOVED lines=170> */
.L_x_3660:
        /* <DEDUP_REMOVED lines=120> */
.L_x_3640:
        /* <DEDUP_REMOVED lines=190> */
.L_x_3644:
[----:B-1----:R-:W-:Y:S05]  /*3650*/  BSYNC.RECONVERGENT B0 ;  /* 0x0000000000007941 */ /* 0x002fea0003800200 */
.L_x_3643:
        /* <DEDUP_REMOVED lines=186> */
.L_x_3646:
[----:B------:R-:W-:Y:S05]  /*4200*/  BSYNC.RECONVERGENT B0 ;  /* 0x0000000000007941 */ /* 0x000fea0003800200 */
.L_x_3645:
        /* <DEDUP_REMOVED lines=192> */
.L_x_3648:
[----:B------:R-:W-:Y:S05]  /*4e10*/  BSYNC.RECONVERGENT B0 ;  /* 0x0000000000007941 */ /* 0x000fea0003800200 */
.L_x_3647:
        /* <DEDUP_REMOVED lines=195> */
.L_x_3650:
[----:B------:R-:W-:Y:S05]  /*5a50*/  BSYNC.RECONVERGENT B0 ;  /* 0x0000000000007941 */ /* 0x000fea0003800200 */
.L_x_3649:
[----:B------:R-:W1:Y:S01]  /*5a60*/  LDC R26, c[0x0][0x450] ;  /* 0x00011400ff1a7b82 */ /* 0x000e620000000800 */
[----:B--2---:R-:W-:Y:S05]  /*5a70*/  IMAD.U32 R103, R103, -0x20, RZ ;  /* 0xffffffe067677824 */ /* 0x004fea00078e00ff */
[C---:B------:R-:W-:Y:S02]  /*5a80*/  LEA R24, P1, R103.reuse, R24, 0x1 ;  /* 0x0000001867187211 */ /* 0x040fe400078208ff */
[C---:B------:R-:W-:Y:S02]  /*5a90*/  LEA R52, P0, R103.reuse, R52, 0x1 ;  /* 0x0000003467347211 */ /* 0x040fe400078008ff */
[C---:B------:R-:W-:Y:S02]  /*5aa0*/  LEA.HI.X.SX32 R25, R103.reuse, R25, 0x1, P1 ;  /* 0x0000001967197211 */ /* 0x040fe400008f0eff */
[----:B------:R-:W-:Y:S01]  /*5ab0*/  LEA.HI.X.SX32 R53, R103, R53, 0x1, P0 ;  /* 0x0000003567357211 */ /* 0x000fe200000f0eff */
[----:B------:R-:W-:Y:S05]  /*5ac0*/  BRA `(.L_x_3641) ;  /* 0x0000005400ac7947 */ /* 0x000fea0003800000 */
.L_x_3642:
        /* <DEDUP_REMOVED lines=343> */
.L_x_3652:
[----:B-1----:R-:W-:Y:S05]  /*7040*/  BSYNC.RECONVERGENT B0 ;  /* 0x0000000000007941 */ /* 0x002fea0003800200 */
.L_x_3651:
        /* <DEDUP_REMOVED lines=342> */
.L_x_3654:
[----:B------:R-:W-:Y:S05]  /*85b0*/  BSYNC.RECONVERGENT B0 ;  /* 0x0000000000007941 */ /* 0x000fea0003800200 */
.L_x_3653:
        /* <DEDUP_REMOVED lines=345> */
.L_x_3656:
[----:B------:R-:W-:Y:S05]  /*9b50*/  BSYNC.RECONVERGENT B0 ;  /* 0x0000000000007941 */ /* 0x000fea0003800200 */
.L_x_3655:
        /* <DEDUP_REMOVED lines=347> */
.L_x_3658:
[----:B------:R-:W-:Y:S05]  /*b110*/  BSYNC.RECONVERGENT B0 ;  /* 0x0000000000007941 */ /* 0x000fea0003800200 */
.L_x_3657:
[----:B------:R-:W1:Y:S01]  /*b120*/  LDC R26, c[0x0][0x450] ;  /* 0x00011400ff1a7b82 */ /* 0x000e620000000800 */
[----:B--2---:R-:W-:Y:S05]  /*b130*/  IMAD.U32 R3, R48, -0x20, RZ ;  /* 0xffffffe030037824 */ /* 0x004fea00078e00ff */
[C---:B------:R-:W-:Y:S02]  /*b140*/  LEA R84, P1, R3.reuse, R84, 0x1 ;  /* 0x0000005403547211 */ /* 0x040fe400078208ff */
[C---:B------:R-:W-:Y:S02]  /*b150*/  LEA R82, P0, R3.reuse, R82, 0x1 ;  /* 0x0000005203527211 */ /* 0x040fe400078008ff */
[C---:B------:R-:W-:Y:S02]  /*b160*/  LEA.HI.X.SX32 R85, R3.reuse, R85, 0x1, P1 ;  /* 0x0000005503557211 */ /* 0x040fe400008f0eff */
[----:B------:R-:W-:Y:S09]  /*b170*/  LEA.HI.X.SX32 R83, R3, R83, 0x1, P0 ;  /* 0x0000005303537211 */ /* 0x000ff200000f0eff */
.L_x_3641:
[----:B------:R-:W-:Y:S05]  /*b180*/  BSYNC.RECONVERGENT B1 ;  /* 0x0000000000017941 */ /* 0x000fea0003800200 */
.L_x_3639:
        /* <DEDUP_REMOVED lines=90> */
.L_x_3659:
[----:B------:R-:W-:Y:S02]  /*b730*/  ISETP.GT.AND P0, PT, R94, R75, PT ;  /* 0x0000004b5e00720c */ /* 0x000fe40003f04270 */
[----:B------:R-:W-:Y:S02]  /*b740*/  IADD3 R80, P2, PT, R80, R87, RZ ;  /* 0x0000005750507210 */ /* 0x000fe40007f5e0ff */
[----:B------:R-:W-:Y:S03]  /*b750*/  IADD3 R22, P1, PT, R22, R91, RZ ;  /* 0x0000005b16167210 */ /* 0x000fe60007f3e0ff */
[----:B------:R-:W-:Y:S02]  /*b760*/  IMAD.X R81, R81, 0x1, R86, P2 ;  /* 0x0000000151517824 */ /* 0x000fe400010e0656 */
[----:B------:R-:W-:Y:S04]  /*b770*/  IMAD.X R23, R23, 0x1, R89, P1 ;  /* 0x0000000117177824 */ /* 0x000fe800008e0659 */
[----:B------:R-:W-:Y:S05]  /*b780*/  @P0 BRA `(.L_x_3660) ;  /* 0xffffff6800d80947 */ /* 0x000fea000383ffff */
.L_x_3638:
        /* <DEDUP_REMOVED lines=50> */
.L_x_3664:
[----:B------:R-:W-:Y:S05]  /*bab0*/  BSYNC.RECONVERGENT B0 ;  /* 0x0000000000007941 */ /* 0x000fea0003800200 */
.L_x_3663:
        /* <DEDUP_REMOVED lines=12> */
.L_x_3662:
        /* <DEDUP_REMOVED lines=76> */
.L_x_3670:
[----:B------:R-:W-:Y:S05]  /*c040*/  BSYNC.RECONVERGENT B0 ;  /* 0x0000000000007941 */ /* 0x000fea0003800200 */
.L_x_3669:
        /* <DEDUP_REMOVED lines=43> */
.L_x_3672:
[----:B------:R-:W-:Y:S05]  /*c300*/  BSYNC.RECONVERGENT B0 ;  /* 0x0000000000007941 */ /* 0x000fea0003800200 */
.L_x_3671:
        /* <DEDUP_REMOVED lines=43> */
.L_x_3674:
[----:B------:R-:W-:Y:S05]  /*c5c0*/  BSYNC.RECONVERGENT B0 ;  /* 0x0000000000007941 */ /* 0x000fea0003800200 */
.L_x_3673:
        /* <DEDUP_REMOVED lines=43> */
.L_x_3676:
[----:B------:R-:W-:Y:S05]  /*c880*/  BSYNC.RECONVERGENT B0 ;  /* 0x0000000000007941 */ /* 0x000fea0003800200 */
.L_x_3675:
[----:B------:R1:W-:Y:S02]  /*c890*/  STS.128 [R239+0x6000], R8 ;  /* 0x00600008ef007388 */ /* 0x0003e40000000c00 */
.L_x_3668:
[----:B------:R-:W-:Y:S05]  /*c8a0*/  BSYNC.RECONVERGENT B1 ;  /* 0x0000000000017941 */ /* 0x000fea0003800200 */
.L_x_3667:
        /* <DEDUP_REMOVED lines=52> */
.L_x_3680:
[----:B------:R-:W-:Y:S05]  /*cbf0*/  BSYNC.RECONVERGENT B0 ;  /* 0x0000000000007941 */ /* 0x000fea0003800200 */
.L_x_3679:
        /* <DEDUP_REMOVED lines=44> */
.L_x_3682:
[----:B------:R-:W-:Y:S05]  /*cec0*/  BSYNC.RECONVERGENT B0 ;  /* 0x0000000000007941 */ /* 0x000fea0003800200 */
.L_x_3681:
        /* <DEDUP_REMOVED lines=43> */
.L_x_3684:
[----:B------:R-:W-:Y:S05]  /*d180*/  BSYNC.RECONVERGENT B0 ;  /* 0x0000000000007941 */ /* 0x000fea0003800200 */
.L_x_3683:
        /* <DEDUP_REMOVED lines=43> */
.L_x_3686:
[----:B------:R-:W-:Y:S05]  /*d440*/  BSYNC.RECONVERGENT B0 ;  /* 0x0000000000007941 */ /* 0x000fea0003800200 */
.L_x_3685:
[----:B------:R1:W-:Y:S02]  /*d450*/  STS.128 [R239+0x6800], R8 ;  /* 0x00680008ef007388 */ /* 0x0003e40000000c00 */
.L_x_3678:
[----:B------:R-:W-:Y:S05]  /*d460*/  BSYNC.RECONVERGENT B1 ;  /* 0x0000000000017941 */ /* 0x000fea0003800200 */
.L_x_3677:
        /* <DEDUP_REMOVED lines=52> */
.L_x_3690:
[----:B------:R-:W-:Y:S05]  /*d7b0*/  BSYNC.RECONVERGENT B0 ;  /* 0x0000000000007941 */ /* 0x000fea0003800200 */
.L_x_3689:
        /* <DEDUP_REMOVED lines=44> */
.L_x_3692:
[----:B------:R-:W-:Y:S05]  /*da80*/  BSYNC.RECONVERGENT B0 ;  /* 0x0000000000007941 */ /* 0x000fea0003800200 */
.L_x_3691:
        /* <DEDUP_REMOVED lines=43> */
.L_x_3694:
[----:B------:R-:W-:Y:S05]  /*dd40*/  BSYNC.RECONVERGENT B0 ;  /* 0x0000000000007941 */ /* 0x000fea0003800200 */
.L_x_3693:
        /* <DEDUP_REMOVED lines=43> */
.L_x_3696:
[----:B------:R-:W-:Y:S05]  /*e000*/  BSYNC.RECONVERGENT B0 ;  /* 0x0000000000007941 */ /* 0x000fea0003800200 */
.L_x_3695:
[----:B------:R1:W-:Y:S02]  /*e010*/  STS.128 [R239+0x7000], R8 ;  /* 0x00700008ef007388 */ /* 0x0003e40000000c00 */
.L_x_3688:
[----:B------:R-:W-:Y:S05]  /*e020*/  BSYNC.RECONVERGENT B1 ;  /* 0x0000000000017941 */ /* 0x000fea0003800200 */
.L_x_3687:
        /* <DEDUP_REMOVED lines=52> */
.L_x_3698:
[----:B------:R-:W-:Y:S05]  /*e370*/  BSYNC.RECONVERGENT B0 ;  /* 0x0000000000007941 */ /* 0x000fea0003800200 */
.L_x_3697:
        /* <DEDUP_REMOVED lines=43> */
.L_x_3700:
[----:B------:R-:W-:Y:S05]  /*e630*/  BSYNC.RECONVERGENT B0 ;  /* 0x0000000000007941 */ /* 0x000fea0003800200 */
.L_x_3699:
        /* <DEDUP_REMOVED lines=44> */
.L_x_3702:
[----:B------:R-:W-:Y:S05]  /*e900*/  BSYNC.RECONVERGENT B0 ;  /* 0x0000000000007941 */ /* 0x000fea0003800200 */
.L_x_3701:
        /* <DEDUP_REMOVED lines=44> */
.L_x_3704:
[----:B------:R-:W-:Y:S05]  /*ebd0*/  BSYNC.RECONVERGENT B0 ;  /* 0x0000000000007941 */ /* 0x000fea0003800200 */
.L_x_3703:
[----:B------:R1:W-:Y:S01]  /*ebe0*/  STS.128 [R239+0x7800], R8 ;  /* 0x00780008ef007388 */ /* 0x0003e20000000c00 */
[----:B------:R-:W-:Y:S05]  /*ebf0*/  BRA `(.L_x_3665) ;  /* 0x0000005400b87947 */ /* 0x000fea0003800000 */
.L_x_3666:
        /* <DEDUP_REMOVED lines=95> */
.L_x_3708:
[----:B------:R-:W-:Y:S05]  /*f1f0*/  BSYNC.RECONVERGENT B0 ;  /* 0x0000000000007941 */ /* 0x000fea0003800200 */
.L_x_3707:
        /* <DEDUP_REMOVED lines=84> */
.L_x_3710:
[----:B------:R-:W-:Y:S05]  /*f740*/  BSYNC.RECONVERGENT B0 ;  /* 0x0000000000007941 */ /* 0x000fea0003800200 */
.L_x_3709:
        /* <DEDUP_REMOVED lines=84> */
.L_x_3712:
[----:B------:R-:W-:Y:S05]  /*fc90*/  BSYNC.RECONVERGENT B0 ;  /* 0x0000000000007941 */ /* 0x000fea0003800200 */
.L_x_3711:
        /* <DEDUP_REMOVED lines=84> */
.L_x_3714:
[----:B------:R-:W-:Y:S05]  /*101e0*/  BSYNC.RECONVERGENT B0 ;  /* 0x0000000000007941 */ /* 0x000fea0003800200 */
.L_x_3713:
[----:B------:R3:W-:Y:S02]  /*101f0*/  STS.128 [R239+0x6000], R4 ;  /* 0x00600004ef007388 */ /* 0x0007e40000000c00 */
.L_x_3706:
[----:B------:R-:W-:Y:S05]  /*10200*/  BSYNC.RECONVERGENT B1 ;  /* 0x0000000000017941 */ /* 0x000fea0003800200 */
.L_x_3705:
        /* <DEDUP_REMOVED lines=91> */
.L_x_3718:
[----:B------:R-:W-:Y:S05]  /*107c0*/  BSYNC.RECONVERGENT B0 ;  /* 0x0000000000007941 */ /* 0x000fea0003800200 */
.L_x_3717:
        /* <DEDUP_REMOVED lines=83> */
.L_x_3720:
[----:B------:R-:W-:Y:S05]  /*10d00*/  BSYNC.RECONVERGENT B0 ;  /* 0x0000000000007941 */ /* 0x000fea0003800200 */
.L_x_3719:
        /* <DEDUP_REMOVED lines=83> */
.L_x_3722:
[----:B------:R-:W-:Y:S05]  /*11240*/  BSYNC.RECONVERGENT B0 ;  /* 0x0000000000007941 */ /* 0x000fea0003800200 */
.L_x_3721:
        /* <DEDUP_REMOVED lines=83> */
.L_x_3724:
[----:B------:R-:W-:Y:S05]  /*11780*/  BSYNC.RECONVERGENT B0 ;  /* 0x0000000000007941 */ /* 0x000fea0003800200 */
.L_x_3723:
[----:B------:R1:W-:Y:S02]  /*11790*/  STS.128 [R239+0x6800], R12 ;  /* 0x0068000cef007388 */ /* 0x0003e40000000c00 */
.L_x_3716:
[----:B------:R-:W-:Y:S05]  /*117a0*/  BSYNC.RECONVERGENT B1 ;  /* 0x0000000000017941 */ /* 0x000fea0003800200 */
.L_x_3715:
        /* <DEDUP_REMOVED lines=91> */
.L_x_3728:
[----:B------:R-:W-:Y:S05]  /*11d60*/  BSYNC.RECONVERGENT B0 ;  /* 0x0000000000007941 */ /* 0x000fea0003800200 */
.L_x_3727:
        /* <DEDUP_REMOVED lines=83> */
.L_x_3730:
[----:B------:R-:W-:Y:S05]  /*122a0*/  BSYNC.RECONVERGENT B0 ;  /* 0x0000000000007941 */ /* 0x000fea0003800200 */
.L_x_3729:
        /* <DEDUP_REMOVED lines=83> */
.L_x_3732:
[----:B------:R-:W-:Y:S05]  /*127e0*/  BSYNC.RECONVERGENT B0 ;  /* 0x0000000000007941 */ /* 0x000fea0003800200 */
.L_x_3731:
        /* <DEDUP_REMOVED lines=83> */
.L_x_3734:
[----:B------:R-:W-:Y:S05]  /*12d20*/  BSYNC.RECONVERGENT B0 ;  /* 0x0000000000007941 */ /* 0x000fea0003800200 */
.L_x_3733:
[----:B------:R1:W-:Y:S02]  /*12d30*/  STS.128 [R239+0x7000], R12 ;  /* 0x0070000cef007388 */ /* 0x0003e40000000c00 */
.L_x_3726:
[----:B------:R-:W-:Y:S05]  /*12d40*/  BSYNC.RECONVERGENT B1 ;  /* 0x0000000000017941 */ /* 0x000fea0003800200 */
.L_x_3725:
        /* <DEDUP_REMOVED lines=91> */
.L_x_3736:
[----:B------:R-:W-:Y:S05]  /*13300*/  BSYNC.RECONVERGENT B0 ;  /* 0x0000000000007941 */ /* 0x000fea0003800200 */
.L_x_3735:
        /* <DEDUP_REMOVED lines=83> */
.L_x_3738:
[----:B------:R-:W-:Y:S05]  /*13840*/  BSYNC.RECONVERGENT B0 ;  /* 0x0000000000007941 */ /* 0x000fea0003800200 */
.L_x_3737:
        /* <DEDUP_REMOVED lines=83> */
.L_x_3740:
[----:B------:R-:W-:Y:S05]  /*13d80*/  BSYNC.RECONVERGENT B0 ;  /* 0x0000000000007941 */ /* 0x000fea0003800200 */
.L_x_3739:
        /* <DEDUP_REMOVED lines=83> */
.L_x_3742:
[----:B------:R-:W-:Y:S05]  /*142c0*/  BSYNC.RECONVERGENT B0 ;  /* 0x0000000000007941 */ /* 0x000fea0003800200 */
.L_x_3741:
[----:B------:R1:W-:Y:S02]  /*142d0*/  STS.128 [R239+0x7800], R12 ;  /* 0x0078000cef007388 */ /* 0x0003e40000000c00 */
.L_x_3665:
[----:B------:R-:W-:Y:S05]  /*142e0*/  BSYNC.RECONVERGENT B2 ;  /* 0x0000000000027941 */ /* 0x000fea0003800200 */
.L_x_3661:
[----:B--234-:R-:W-:Y:S01]  /*142f0*/  IMAD.IADD R7, R65, 0x1, -R58 ;  /* 0x0000000141077824 */ /* 0x01cfe200078e0a3a */
[----:B------:R-:W2:Y:S01]  /*14300*/  LDCU UR7, c[0x0][0x50c] ;  /* 0x0000a180ff0777ac */ /* 0x000ea20008000800 */
        /* <DEDUP_REMOVED lines=9> */
[----:B------:R-:W3:Y:S04]  /*143a0*/  @!P4 LDC.64 R4, c[0x0][0x3b8] ;  /* 0x0000ee00ff04cb82 */ /* 0x000ee80000000a00 */
        /* <DEDUP_REMOVED lines=11> */
[----:B---3--:R-:W-:-:S03]  /*14460*/  @!P4 LEA R8, P0, R4, R226, 0x6 ;  /* 0x000000e20408c211 */ /* 0x008fc600078030ff */
        /* <DEDUP_REMOVED lines=11> */
[----:B------:R-:W3:Y:S01]  /*14520*/  @!P1 LDC.64 R4, c[0x0][0x3c0] ;  /* 0x0000f000ff049b82 */ /* 0x000ee20000000a00 */
        /* <DEDUP_REMOVED lines=13> */
[----:B---3--:R-:W-:-:S03]  /*14600*/  @!P1 IMAD R5, R5, 0x60, RZ ;  /* 0x0000006005059824 */ /* 0x008fc600078e02ff */
[----:B------:R-:W-:Y:S04]  /*14610*/  @!P3 LDGSTS.E.BYPASS.LTC128B.128 [R239+0xf800], desc[UR4][R14.64+0x180] ;  /* 0x0f8001800eefbfae */ /* 0x000fe8000b981a04 */
[----:B------:R-:W0:Y:S01]  /*14620*/  LDGDEPBAR ;  /* 0x00000000000079af */ /* 0x000e220000000000 */
[----:B----4-:R-:W-:Y:S02]  /*14630*/  LOP3.LUT R9, R218, 0x200, R3, 0xf8, !PT ;  /* 0x00000200da097812 */ /* 0x010fe400078ef803 */
[----:B-1----:R-:W-:-:S03]  /*14640*/  @!P2 LEA R8, P3, R6, R232, 0x6 ;  /* 0x000000e80608a211 */ /* 0x002fc600078630ff */
[----:B------:R-:W-:Y:S01]  /*14650*/  IMAD.IADD R64, R64, 0x1, R9 ;  /* 0x0000000140407824 */ /* 0x000fe200078e0209 */
[----:B------:R-:W-:Y:S01]  /*14660*/  @!P2 LEA.HI.X R9, R6, R233, R7, 0x6, P3 ;  /* 0x000000e90609a211 */ /* 0x000fe200018f3407 */
[----:B------:R-:W-:-:S03]  /*14670*/  @!P1 IMAD.WIDE.U32 R6, R4, 0x60, R232 ;  /* 0x0000006004069825 */ /* 0x000fc600078e00e8 */
[----:B------:R-:W-:Y:S01]  /*14680*/  LEA R97, R64, UR6, 0x1 ;  /* 0x0000000640617c11 */ /* 0x000fe2000f8e08ff */
[----:B------:R-:W-:Y:S02]  /*14690*/  @!P1 IMAD.IADD R7, R5, 0x1, R7 ;  /* 0x0000000105079824 */ /* 0x000fe400078e0207 */
[----:B------:R-:W-:Y:S01]  /*146a0*/  IMAD.MOV.U32 R4, RZ, RZ, 0x40 ;  /* 0x00000040ff047424 */ /* 0x000fe200078e00ff */
        /* <DEDUP_REMOVED lines=28> */
[----:B------:R-:W-:Y:S02]  /*14870*/  IMAD.IADD R67, R97, 0x1, R4 ;  /* 0x0000000161437824 */ /* 0x000fe400078e0204 */
        /* <DEDUP_REMOVED lines=15> */
[C---:B------:R-:W-:Y:S02]  /*14970*/  IMAD.IADD R61, R57.reuse, 0x1, R0 ;  /* 0x00000001393d7824 */ /* 0x040fe400078e0200 */
        /* <DEDUP_REMOVED lines=14> */
[----:B------:R-:W5:Y:S04]  /*14a60*/  LDSM.16.M88.4 R28, [R2+UR6+0x9000] ;  /* 0x00900006021c783b */ /* 0x000f680008000200 */
[----:B------:R-:W2:Y:S04]  /*14a70*/  LDSM.16.M88.4 R52, [R2+UR6+0x9800] ;  /* 0x009800060234783b */ /* 0x000ea80008000200 */
[----:B------:R-:W-:Y:S04]  /*14a80*/  LDSM.16.M88.4 R68, [R64] ;  /* 0x000000004044783b */ /* 0x000fe80000000200 */
[----:B------:R-:W2:Y:S04]  /*14a90*/  LDSM.16.M88.4 R16, [R61+0x8800] ;  /* 0x008800003d10783b */ /* 0x000ea80000000200 */
[----:B------:R-:W2:Y:S04]  /*14aa0*/  LDSM.16.M88.4 R20, [R61+0x8000] ;  /* 0x008000003d14783b */ /* 0x000ea80000000200 */
[----:B------:R-:W2:Y:S04]  /*14ab0*/  LDSM.16.M88.4 R76, [R61+0x9000] ;  /* 0x009000003d4c783b */ /* 0x000ea80000000200 */
[----:B------:R-:W2:Y:S04]  /*14ac0*/  LDSM.16.M88.4 R72, [R61+0x9800] ;  /* 0x009800003d48783b */ /* 0x000ea80000000200 */
[----:B-1----:R-:W-:Y:S01]  /*14ad0*/  LDSM.16.M88.4 R4, [R67] ;  /* 0x000000004304783b */ /* 0x002fe20000000200 */
[C---:B---3--:R-:W-:Y:S03]  /*14ae0*/  HMMA.16816.F32.BF16 R40, R84.reuse, R36, RZ ;  /* 0x000000245428723c */ /* 0x048fe600000418ff */
[----:B------:R-:W1:Y:S04]  /*14af0*/  LDSM.16.M88.4 R12, [R57+0x8000] ;  /* 0x00800000390c783b */ /* 0x000e680000000200 */
[----:B------:R-:W3:Y:S01]  /*14b00*/  LDSM.16.M88.4 R8, [R57+0x8800] ;  /* 0x008800003908783b */ /* 0x000ee20000000200 */
[C---:B----4-:R-:W-:Y:S03]  /*14b10*/  HMMA.16816.F32.BF16 R48, R84.reuse, R44, RZ ;  /* 0x0000002c5430723c */ /* 0x050fe600000418ff */
[----:B------:R-:W-:Y:S04]  /*14b20*/  LDSM.16.M88.4 R88, [R62] ;  /* 0x000000003e58783b */ /* 0x000fe80000000200 */
[----:B------:R-:W-:Y:S01]  /*14b30*/  LDSM.16.M88.4 R92, [R56+0x9800] ;  /* 0x00980000385c783b */ /* 0x000fe20000000200 */
[C---:B------:R-:W-:Y:S03]  /*14b40*/  HMMA.16816.F32.BF16 R36, R84.reuse, R38, RZ ;  /* 0x000000265424723c */ /* 0x040fe600000418ff */
[----:B------:R-:W-:Y:S04]  /*14b50*/  LDSM.16.M88.4 R80, [R2+UR6+0xb800] ;  /* 0x00b800060250783b */ /* 0x000fe80008000200 */
[----:B------:R-:W0:Y:S01]  /*14b60*/  LDGDEPBAR ;  /* 0x00000000000079af */ /* 0x000e220000000000 */
[C---:B------:R-:W-:Y:S08]  /*14b70*/  HMMA.16816.F32.BF16 R44, R84.reuse, R46, RZ ;  /* 0x0000002e542c723c */ /* 0x040ff000000418ff */
[C---:B-----5:R-:W-:Y:S08]  /*14b80*/  HMMA.16816.F32.BF16 R32, R84.reuse, R28, RZ ;  /* 0x0000001c5420723c */ /* 0x060ff000000418ff */
[C---:B------:R-:W-:Y:S08]  /*14b90*/  HMMA.16816.F32.BF16 R28, R84.reuse, R30, RZ ;  /* 0x0000001e541c723c */ /* 0x040ff000000418ff */
[C---:B--2---:R-:W-:Y:S08]  /*14ba0*/  HMMA.16816.F32.BF16 R24, R84.reuse, R52, RZ ;  /* 0x000000345418723c */ /* 0x044ff000000418ff */
[----:B------:R-:W-:Y:S01]  /*14bb0*/  HMMA.16816.F32.BF16 R84, R84, R54, RZ ;  /* 0x000000365454723c */ /* 0x000fe200000418ff */
[----:B------:R-:W2:Y:S07]  /*14bc0*/  LDSM.16.M88.4 R52, [R57+0x9000] ;  /* 0x009000003934783b */ /* 0x000eae0000000200 */
        /* <DEDUP_REMOVED lines=16> */
[C---:B---3--:R-:W-:Y:S08]  /*14cd0*/  HMMA.16816.F32.BF16 R40, R4.reuse, R8, R40 ;  /* 0x000000080428723c */ /* 0x048ff00000041828 */
[C---:B------:R-:W-:Y:S01]  /*14ce0*/  HMMA.16816.F32.BF16 R36, R4.reuse, R10, R36 ;  /* 0x0000000a0424723c */ /* 0x040fe20000041824 */
[----:B------:R-:W3:Y:S07]  /*14cf0*/  LDSM.16.M88.4 R8, [R56+0x9000] ;  /* 0x009000003808783b */ /* 0x000eee0000000200 */
[C---:B--2---:R-:W-:Y:S08]  /*14d00*/  HMMA.16816.F32.BF16 R32, R4.reuse, R52, R32 ;  /* 0x000000340420723c */ /* 0x044ff00000041820 */
[C---:B------:R-:W-:Y:S01]  /*14d10*/  HMMA.16816.F32.BF16 R28, R4.reuse, R54, R28 ;  /* 0x00000036041c723c */ /* 0x040fe2000004181c */
[----:B------:R-:W-:Y:S07]  /*14d20*/  LDSM.16.M88.4 R52, [R61+0xa800] ;  /* 0x00a800003d34783b */ /* 0x000fee0000000200 */
[C---:B----4-:R-:W-:Y:S08]  /*14d30*/  HMMA.16816.F32.BF16 R24, R4.reuse, R16, R24 ;  /* 0x000000100418723c */ /* 0x050ff00000041818 */
[----:B------:R-:W-:Y:S01]  /*14d40*/  HMMA.16816.F32.BF16 R84, R4, R18, R84 ;  /* 0x000000120454723c */ /* 0x000fe20000041854 */
[----:B------:R-:W2:Y:S04]  /*14d50*/  LDSM.16.M88.4 R16, [R2+UR6+0xa800] ;  /* 0x00a800060210783b */ /* 0x000ea80008000200 */
        /* <DEDUP_REMOVED lines=34> */
[C---:B---3--:R-:W-:Y:S08]  /*14f80*/  HMMA.16816.F32.BF16 R32, R8.reuse, R20, R32 ;  /* 0x000000140820723c */ /* 0x048ff00000041820 */
[C---:B------:R-:W-:Y:S01]  /*14f90*/  HMMA.16816.F32.BF16 R28, R8.reuse, R22, R28 ;  /* 0x00000016081c723c */ /* 0x040fe2000004181c */
[----:B------:R-:W3:Y:S07]  /*14fa0*/  LDSM.16.M88.4 R20, [R57+0xb800] ;  /* 0x00b800003914783b */ /* 0x000eee0000000200 */
[C---:B------:R-:W-:Y:S08]  /*14fb0*/  HMMA.16816.F32.BF16 R24, R8.reuse, R12, R24 ;  /* 0x0000000c0818723c */ /* 0x040ff00000041818 */
[----:B------:R-:W-:Y:S01]  /*14fc0*/  HMMA.16816.F32.BF16 R84, R8, R14, R84 ;  /* 0x0000000e0854723c */ /* 0x000fe20000041854 */
[----:B------:R-:W5:Y:S04]  /*14fd0*/  LDSM.16.M88.4 R8, [R56+0xa800] ;  /* 0x00a800003808783b */ /* 0x000f680000000200 */
[----:B------:R-:W5:Y:S03]  /*14fe0*/  LDSM.16.M88.4 R12, [R56+0xa000] ;  /* 0x00a00000380c783b */ /* 0x000f660000000200 */
[C---:B--2---:R-:W-:Y:S08]  /*14ff0*/  HMMA.16816.F32.BF16 R48, R16.reuse, R4, R48 ;  /* 0x000000041030723c */ /* 0x044ff00000041830 */
[C---:B------:R-:W-:Y:S01]  /*15000*/  HMMA.16816.F32.BF16 R44, R16.reuse, R6, R44 ;  /* 0x00000006102c723c */ /* 0x040fe2000004182c */
[----:B------:R-:W2:Y:S07]  /*15010*/  LDSM.16.M88.4 R4, [R56+0xb000] ;  /* 0x00b000003804783b */ /* 0x000eae0000000200 */
[C---:B----4-:R-:W-:Y:S08]  /*15020*/  HMMA.16816.F32.BF16 R40, R16.reuse, R68, R40 ;  /* 0x000000441028723c */ /* 0x050ff00000041828 */
[C---:B------:R-:W-:Y:S01]  /*15030*/  HMMA.16816.F32.BF16 R36, R16.reuse, R70, R36 ;  /* 0x000000461024723c */ /* 0x040fe20000041824 */
[----:B------:R-:W4:Y:S07]  /*15040*/  LDSM.16.M88.4 R68, [R2+UR6+0xd000] ;  /* 0x00d000060244783b */ /* 0x000f2e0008000200 */
[C---:B-1----:R-:W-:Y:S08]  /*15050*/  HMMA.16816.F32.BF16 R32, R16.reuse, R52, R32 ;  /* 0x000000341020723c */ /* 0x042ff00000041820 */
[C---:B------:R-:W-:Y:S01]  /*15060*/  HMMA.16816.F32.BF16 R28, R16.reuse, R54, R28 ;  /* 0x00000036101c723c */ /* 0x040fe2000004181c */
[----:B------:R-:W1:Y:S07]  /*15070*/  LDSM.16.M88.4 R52, [R2+UR6+0xd800] ;  /* 0x00d800060234783b */ /* 0x000e6e0008000200 */
        /* <DEDUP_REMOVED lines=10> */
[C---:B--2---:R-:W-:Y:S08]  /*15120*/  HMMA.16816.F32.BF16 R32, R88.reuse, R4, R32 ;  /* 0x000000045820723c */ /* 0x044ff00000041820 */
[C---:B------:R-:W-:Y:S01]  /*15130*/  HMMA.16816.F32.BF16 R28, R88.reuse, R6, R28 ;  /* 0x00000006581c723c */ /* 0x040fe2000004181c */
[----:B------:R-:W2:Y:S07]  /*15140*/  LDSM.16.M88.4 R4, [R61+0xd800] ;  /* 0x00d800003d04783b */ /* 0x000eae0000000200 */
        /* <DEDUP_REMOVED lines=30> */
[----:B------:R-:W4:Y:S07]  /*15330*/  LDSM.16.M88.4 R28, [R2+UR6+0xe000] ;  /* 0x00e00006021c783b */ /* 0x000f2e0008000200 */
[C---:B-1----:R-:W-:Y:S08]  /*15340*/  HMMA.16816.F32.BF16 R40, R68.reuse, R24, R40 ;  /* 0x000000184428723c */ /* 0x042ff00000041828 */
[C---:B------:R-:W-:Y:S01]  /*15350*/  HMMA.16816.F32.BF16 R36, R68.reuse, R26, R36 ;  /* 0x0000001a4424723c */ /* 0x040fe20000041824 */
[----:B------:R-:W1:Y:S07]  /*15360*/  LDSM.16.M88.4 R24, [R56+0xd000] ;  /* 0x00d000003818783b */ /* 0x000e6e0000000200 */
[C---:B---3--:R-:W-:Y:S08]  /*15370*/  HMMA.16816.F32.BF16 R32, R68.reuse, R8, R32 ;  /* 0x000000084420723c */ /* 0x048ff00000041820 */
[----:B------:R-:W-:Y:S01]  /*15380*/  HMMA.16816.F32.BF16 R72, R68, R10, R72 ;  /* 0x0000000a4448723c */ /* 0x000fe20000041848 */
[----:B------:R-:W3:Y:S07]  /*15390*/  LDSM.16.M88.4 R8, [R61+0xe000] ;  /* 0x00e000003d08783b */ /* 0x000eee0000000200 */
[C---:B--2---:R-:W-:Y:S08]  /*153a0*/  HMMA.16816.F32.BF16 R48, R12.reuse, R4, R48 ;  /* 0x000000040c30723c */ /* 0x044ff00000041830 */
[----:B------:R-:W-:Y:S01]  /*153b0*/  HMMA.16816.F32.BF16 R44, R12, R6, R44 ;  /* 0x000000060c2c723c */ /* 0x000fe2000004182c */
[----:B------:R-:W-:Y:S07]  /*153c0*/  LDSM.16.M88.4 R4, [R57+0xe000] ;  /* 0x00e000003904783b */ /* 0x000fee0000000200 */
[C---:B-----5:R-:W-:Y:S08]  /*153d0*/  HMMA.16816.F32.BF16 R76, R68.reuse, R20, R76 ;  /* 0x00000014444c723c */ /* 0x060ff0000004184c */
[----:B------:R-:W-:Y:S01]  /*153e0*/  HMMA.16816.F32.BF16 R84, R68, R22, R84 ;  /* 0x000000164454723c */ /* 0x000fe20000041854 */
[----:B------:R-:W2:Y:S07]  /*153f0*/  LDSM.16.M88.4 R20, [R2+UR6+0xe800] ;  /* 0x00e800060214783b */ /* 0x000eae0008000200 */
        /* <DEDUP_REMOVED lines=12> */
[C---:B---3--:R-:W-:Y:S08]  /*154c0*/  HMMA.16816.F32.BF16 R48, R80.reuse, R8, R48 ;  /* 0x000000085030723c */ /* 0x048ff00000041830 */
[----:B------:R-:W-:Y:S01]  /*154d0*/  HMMA.16816.F32.BF16 R44, R80, R10, R44 ;  /* 0x0000000a502c723c */ /* 0x000fe2000004182c */
[----:B------:R-:W3:Y:S07]  /*154e0*/  LDSM.16.M88.4 R8, [R57+0xe800] ;  /* 0x00e800003908783b */ /* 0x000eee0000000200 */
[----:B--2---:R-:W-:Y:S08]  /*154f0*/  HMMA.16816.F32.BF16 R40, R96, R20, R40 ;  /* 0x000000146028723c */ /* 0x004ff00000041828 */
[----:B-----5:R-:W-:Y:S08]  /*15500*/  HMMA.16816.F32.BF16 R48, R16, R4, R48 ;  /* 0x000000041030723c */ /* 0x020ff00000041830 */
[----:B------:R-:W-:Y:S01]  /*15510*/  HMMA.16816.F32.BF16 R36, R96, R22, R36 ;  /* 0x000000166024723c */ /* 0x000fe20000041824 */
[----:B------:R-:W-:Y:S07]  /*15520*/  LDSM.16.M88.4 R20, [R56+0xe800] ;  /* 0x00e800003814783b */ /* 0x000fee0000000200 */
[----:B------:R-:W-:Y:S01]  /*15530*/  HMMA.16816.F32.BF16 R44, R16, R6, R44 ;  /* 0x00000006102c723c */ /* 0x000fe2000004182c */
[----:B------:R-:W2:Y:S07]  /*15540*/  LDSM.16.M88.4 R4, [R2+UR6+0xf000] ;  /* 0x00f000060204783b */ /* 0x000eae0008000200 */
[C---:B-1----:R-:W-:Y:S08]  /*15550*/  HMMA.16816.F32.BF16 R40, R80.reuse, R12, R40 ;  /* 0x0000000c5028723c */ /* 0x042ff00000041828 */
[----:B------:R-:W-:Y:S01]  /*15560*/  HMMA.16816.F32.BF16 R36, R80, R14, R36 ;  /* 0x0000000e5024723c */ /* 0x000fe20000041824 */
[----:B------:R-:W1:Y:S07]  /*15570*/  LDSM.16.M88.4 R12, [R61+0xf000] ;  /* 0x00f000003d0c783b */ /* 0x000e6e0000000200 */
        /* <DEDUP_REMOVED lines=9> */
[----:B--2---:R-:W-:Y:S07]  /*15610*/  HMMA.16816.F32.BF16 R32, R96, R4, R32 ;  /* 0x000000046020723c */ /* 0x004fee0000041820 */
[----:B------:R-:W-:Y:S01]  /*15620*/  MUFU.TANH R53, R49 ;  /* 0x0000003100357308 */ /* 0x000fe20000002400 */
[----:B------:R-:W-:Y:S03]  /*15630*/  HMMA.16816.F32.BF16 R40, R28, R20, R40 ;  /* 0x000000141c28723c */ /* 0x000fe60000041828 */
[----:B------:R-:W-:Y:S01]  /*15640*/  FMUL.FTZ R44, R44, UR7 ;  /* 0x000000072c2c7c20 */ /* 0x000fe20008410000 */
[----:B------:R-:W-:Y:S01]  /*15650*/  FMUL.FTZ R21, R46, UR7 ;  /* 0x000000072e157c20 */ /* 0x000fe20008410000 */
[----:B------:R-:W-:Y:S01]  /*15660*/  FMUL.FTZ R20, R45, UR7 ;  /* 0x000000072d147c20 */ /* 0x000fe20008410000 */
[----:B------:R-:W-:Y:S01]  /*15670*/  FMUL.FTZ R45, R47, UR7 ;  /* 0x000000072f2d7c20 */ /* 0x000fe20008410000 */
[----:B------:R-:W2:Y:S01]  /*15680*/  MUFU.TANH R54, R50 ;  /* 0x0000003200367308 */ /* 0x000ea20000002400 */
[----:B------:R-:W-:Y:S01]  /*15690*/  HMMA.16816.F32.BF16 R36, R16, R10, R36 ;  /* 0x0000000a1024723c */ /* 0x000fe20000041824 */
[----:B------:R-:W5:Y:S06]  /*156a0*/  LDSM.16.M88.4 R8, [R57+0xf000] ;  /* 0x00f000003908783b */ /* 0x000f6c0000000200 */
[----:B------:R2:W-:Y:S01]  /*156b0*/  MUFU.TANH R55, R51 ;  /* 0x0000003300377308 */ /* 0x0005e20000002400 */
[----:B------:R-:W-:Y:S01]  /*156c0*/  HMMA.16816.F32.BF16 R72, R96, R6, R72 ;  /* 0x000000066048723c */ /* 0x000fe20000041848 */
[----:B------:R-:W5:Y:S02]  /*156d0*/  LDSM.16.M88.4 R4, [R61+0xf800] ;  /* 0x00f800003d04783b */ /* 0x000f640000000200 */
[----:B---3--:R-:W-:-:S04]  /*156e0*/  FMUL.FTZ R2, R42, UR7 ;  /* 0x000000072a027c20 */ /* 0x008fc80008410000 */
[----:B------:R-:W3:Y:S01]  /*156f0*/  MUFU.TANH R44, R44 ;  /* 0x0000002c002c7308 */ /* 0x000ee20000002400 */
[----:B-1----:R-:W-:Y:S01]  /*15700*/  HMMA.16816.F32.BF16 R32, R80, R12, R32 ;  /* 0x0000000c5020723c */ /* 0x002fe20000041820 */
[----:B------:R-:W-:Y:S01]  /*15710*/  FMUL.FTZ R12, R40, UR7 ;  /* 0x00000007280c7c20 */ /* 0x000fe20008410000 */
[----:B------:R-:W-:-:S05]  /*15720*/  FMUL.FTZ R40, R43, UR7 ;  /* 0x000000072b287c20 */ /* 0x000fca0008410000 */
[----:B------:R-:W-:Y:S01]  /*15730*/  MUFU.TANH R21, R21 ;  /* 0x0000001500157308 */ /* 0x000fe20000002400 */
[----:B------:R-:W-:Y:S01]  /*15740*/  HMMA.16816.F32.BF16 R36, R28, R22, R36 ;  /* 0x000000161c24723c */ /* 0x000fe20000041824 */
[----:B--2---:R-:W1:Y:S01]  /*15750*/  LDSM.16.M88.4 R48, [R56+0xf000] ;  /* 0x00f000003830783b */ /* 0x004e620000000200 */
[----:B------:R-:W-:-:S05]  /*15760*/  FMUL.FTZ R22, R41, UR7 ;  /* 0x0000000729167c20 */ /* 0x000fca0008410000 */
[----:B------:R2:W-:Y:S01]  /*15770*/  MUFU.TANH R23, R12 ;  /* 0x0000000c00177308 */ /* 0x0005e20000002400 */
[----:B------:R-:W-:Y:S07]  /*15780*/  HMMA.16816.F32.BF16 R72, R80, R14, R72 ;  /* 0x0000000e5048723c */ /* 0x000fee0000041848 */
[----:B------:R-:W-:Y:S01]  /*15790*/  MUFU.TANH R20, R20 ;  /* 0x0000001400147308 */ /* 0x000fe20000002400 */
        /* <DEDUP_REMOVED lines=11> */
[----:B------:R-:W5:Y:S01]  /*15850*/  LDSM.16.M88.4 R8, [R56+0xf800] ;  /* 0x00f800003808783b */ /* 0x000f620000000200 */
[----:B------:R-:W-:-:S05]  /*15860*/  DEPBAR.LE SB0, 0x0 ;  /* 0x000080000000791a */ /* 0x000fca0000000000 */
[----:B------:R-:W4:Y:S01]  /*15870*/  MUFU.TANH R40, R40 ;  /* 0x0000002800287308 */ /* 0x000f220000002400 */
[----:B------:R-:W-:Y:S01]  /*15880*/  HMMA.16816.F32.BF16 R76, R80, R4, R76 ;  /* 0x00000004504c723c */ /* 0x000fe2000004184c */
[----:B------:R-:W-:Y:S02]  /*15890*/  IMAD.SHL.U32 R5, R63, 0x2, RZ ;  /* 0x000000023f057824 */ /* 0x000fe400078e00ff */
[----:B------:R-:W-:-:S03]  /*158a0*/  FMUL.FTZ R4, R39, UR7 ;  /* 0x0000000727047c20 */ /* 0x000fc60008410000 */
[----:B------:R-:W-:Y:S01]  /*158b0*/  LOP3.LUT R5, R5, 0x6, RZ, 0xc0, !PT ;  /* 0x0000000605057812 */ /* 0x000fe200078ec0ff */
[----:B------:R-:W-:Y:S01]  /*158c0*/  MUFU.TANH R24, R24 ;  /* 0x0000001800187308 */ /* 0x000fe20000002400 */
[----:B------:R-:W-:Y:S07]  /*158d0*/  HMMA.16816.F32.BF16 R84, R80, R6, R84 ;  /* 0x000000065054723c */ /* 0x000fee0000041854 */
[----:B------:R-:W4:Y:S01]  /*158e0*/  MUFU.TANH R36, R36 ;  /* 0x0000002400247308 */ /* 0x000f220000002400 */
[----:B-1----:R-:W-:Y:S07]  /*158f0*/  HMMA.16816.F32.BF16 R72, R28, R50, R72 ;  /* 0x000000321c48723c */ /* 0x002fee0000041848 */
[----:B------:R-:W1:Y:S01]  /*15900*/  MUFU.TANH R4, R4 ;  /* 0x0000000400047308 */ /* 0x000e620000002400 */
[----:B--2---:R-:W-:Y:S01]  /*15910*/  HMMA.16816.F32.BF16 R76, R16, R12, R76 ;  /* 0x0000000c104c723c */ /* 0x004fe2000004184c */
[----:B------:R-:W-:-:S04]  /*15920*/  IMAD.IADD R12, R58, 0x1, R5 ;  /* 0x000000013a0c7824 */ /* 0x000fc800078e0205 */
[C---:B------:R-:W-:Y:S01]  /*15930*/  VIADD R6, R12.reuse, 0x1 ;  /* 0x000000010c067836 */ /* 0x040fe20000000000 */
[CC--:B------:R-:W-:Y:S01]  /*15940*/  ISETP.GE.AND P1, PT, R12.reuse, R65.reuse, PT ;  /* 0x000000410c00720c */ /* 0x0c0fe20003f26270 */
[----:B------:R-:W-:Y:S01]  /*15950*/  MUFU.TANH R25, R25 ;  /* 0x0000001900197308 */ /* 0x000fe20000002400 */
[----:B------:R-:W-:Y:S01]  /*15960*/  HMMA.16816.F32.BF16 R84, R16, R14, R84 ;  /* 0x0000000e1054723c */ /* 0x000fe20000041854 */
[----:B------:R-:W-:Y:S01]  /*15970*/  VIADD R14, R12, 0x8 ;  /* 0x000000080c0e7836 */ /* 0x000fe20000000000 */
[-C--:B------:R-:W-:Y:S01]  /*15980*/  ISETP.GE.AND P4, PT, R6, R65.reuse, PT ;  /* 0x000000410600720c */ /* 0x080fe20003f86270 */
[----:B------:R-:W-:Y:S01]  /*15990*/  VIADD R6, R12, 0x10 ;  /* 0x000000100c067836 */ /* 0x000fe20000000000 */
[----:B------:R-:W-:Y:S01]  /*159a0*/  FSEL R54, R54, -INF , !P1 ;  /* 0xff80000036367808 */ /* 0x000fe20004800000 */
[----:B------:R-:W-:Y:S01]  /*159b0*/  FMUL.FTZ R73, R73, UR7 ;  /* 0x0000000749497c20 */ /* 0x000fe20008410000 */
[----:B------:R-:W-:Y:S01]  /*159c0*/  FSEL R7, R52, -INF , !P1 ;  /* 0xff80000034077808 */ /* 0x000fe20004800000 */
[----:B------:R-:W-:Y:S01]  /*159d0*/  FMUL.FTZ R75, R75, UR7 ;  /* 0x000000074b4b7c20 */ /* 0x000fe20008410000 */
[-C--:B------:R-:W-:Y:S01]  /*159e0*/  ISETP.GE.AND P3, PT, R6, R65.reuse, PT ;  /* 0x000000410600720c */ /* 0x080fe20003f66270 */
[C---:B------:R-:W-:Y:S01]  /*159f0*/  HMMA.16816.F32.BF16 R32, R28.reuse, R48, R32 ;  /* 0x000000301c20723c */ /* 0x040fe20000041820 */
[----:B------:R-:W-:Y:S01]  /*15a00*/  VIADD R6, R12, 0x11 ;  /* 0x000000110c067836 */ /* 0x000fe20000000000 */
[-C--:B------:R-:W-:Y:S01]  /*15a10*/  ISETP.GE.AND P6, PT, R14, R65.reuse, PT ;  /* 0x000000410e00720c */ /* 0x080fe20003fc6270 */
[----:B------:R-:W-:Y:S01]  /*15a20*/  VIADD R14, R12, 0x20 ;  /* 0x000000200c0e7836 */ /* 0x000fe20000000000 */
[----:B------:R-:W-:Y:S01]  /*15a30*/  FSEL R53, R53, -INF , !P4 ;  /* 0xff80000035357808 */ /* 0x000fe20006000000 */
[----:B------:R-:W-:Y:S01]  /*15a40*/  MUFU.TANH R181, R73 ;  /* 0x0000004900b57308 */ /* 0x000fe20000002400 */
[-C--:B------:R-:W-:Y:S01]  /*15a50*/  ISETP.GE.AND P1, PT, R6, R65.reuse, PT ;  /* 0x000000410600720c */ /* 0x080fe20003f26270 */
[C---:B------:R-:W-:Y:S01]  /*15a60*/  VIADD R6, R12.reuse, 0x18 ;  /* 0x000000180c067836 */ /* 0x040fe20000000000 */
[C---:B-----5:R-:W-:Y:S01]  /*15a70*/  HMMA.16816.F32.BF16 R76, R28.reuse, R8, R76 ;  /* 0x000000081c4c723c */ /* 0x060fe2000004184c */
[----:B------:R-:W-:Y:S01]  /*15a80*/  VIADD R8, R12, 0x9 ;  /* 0x000000090c087836 */ /* 0x000fe20000000000 */
[----:B---3--:R-:W-:Y:S01]  /*15a90*/  FSEL R5, R44, -INF , !P6 ;  /* 0xff8000002c057808 */ /* 0x008fe20007000000 */
[----:B------:R-:W-:Y:S01]  /*15aa0*/  FMUL.FTZ R72, R72, UR7 ;  /* 0x0000000748487c20 */ /* 0x000fe20008410000 */
[----:B----4-:R-:W-:Y:S01]  /*15ab0*/  FSEL R2, R2, -INF , !P3 ;  /* 0xff80000002027808 */ /* 0x010fe20005800000 */
[----:B------:R-:W2:Y:S01]  /*15ac0*/  MUFU.TANH R180, R75 ;  /* 0x0000004b00b47308 */ /* 0x000ea20000002400 */
[-C--:B------:R-:W-:Y:S01]  /*15ad0*/  ISETP.GE.AND P5, PT, R8, R65.reuse, PT ;  /* 0x000000410800720c */ /* 0x080fe20003fa6270 */
[----:B------:R-:W-:Y:S01]  /*15ae0*/  VIADD R8, R12, 0x19 ;  /* 0x000000190c087836 */ /* 0x000fe20000000000 */
[----:B------:R-:W-:Y:S01]  /*15af0*/  HMMA.16816.F32.BF16 R84, R28, R10, R84 ;  /* 0x0000000a1c54723c */ /* 0x000fe20000041854 */
[----:B------:R-:W-:Y:S01]  /*15b00*/  FSEL R10, R55, -INF , !P4 ;  /* 0xff800000370a7808 */ /* 0x000fe20006000000 */
[----:B------:R-:W-:Y:S01]  /*15b10*/  FMUL.FTZ R74, R74, UR7 ;  /* 0x000000074a4a7c20 */ /* 0x000fe20008410000 */
[-C--:B------:R-:W-:Y:S01]  /*15b20*/  ISETP.GE.AND P4, PT, R6, R65.reuse, PT ;  /* 0x000000410600720c */ /* 0x080fe20003f86270 */
[----:B------:R-:W-:Y:S01]  /*15b30*/  FMUL.FTZ R32, R32, UR7 ;  /* 0x0000000720207c20 */ /* 0x000fe20008410000 */
[----:B------:R-:W-:Y:S01]  /*15b40*/  FSEL R6, R21, -INF , !P6 ;  /* 0xff80000015067808 */ /* 0x000fe20007000000 */
[----:B------:R-:W-:Y:S01]  /*15b50*/  FMUL.FTZ R34, R34, UR7 ;  /* 0x0000000722227c20 */ /* 0x000fe20008410000 */
[-C--:B------:R-:W-:Y:S01]  /*15b60*/  ISETP.GE.AND P6, PT, R8, R65.reuse, PT ;  /* 0x000000410800720c */ /* 0x080fe20003fc6270 */
[----:B------:R-:W-:Y:S01]  /*15b70*/  MUFU.TANH R203, R32 ;  /* 0x0000002000cb7308 */ /* 0x000fe20000002400 */
[----:B------:R-:W-:Y:S01]  /*15b80*/  FSEL R8, R45, -INF , !P5 ;  /* 0xff8000002d087808 */ /* 0x000fe20006800000 */
[----:B------:R-:W-:Y:S01]  /*15b90*/  FMUL.FTZ R33, R33, UR7 ;  /* 0x0000000721217c20 */ /* 0x000fe20008410000 */
[----:B------:R-:W-:Y:S01]  /*15ba0*/  FSEL R17, R20, -INF , !P5 ;  /* 0xff80000014117808 */ /* 0x000fe20006800000 */
[----:B------:R-:W-:Y:S01]  /*15bb0*/  FMUL.FTZ R35, R35, UR7 ;  /* 0x0000000723237c20 */ /* 0x000fe20008410000 */
[-C--:B------:R-:W-:Y:S01]  /*15bc0*/  ISETP.GE.AND P5, PT, R14, R65.reuse, PT ;  /* 0x000000410e00720c */ /* 0x080fe20003fa6270 */
[----:B------:R-:W-:Y:S01]  /*15bd0*/  VIADD R14, R12, 0x21 ;  /* 0x000000210c0e7836 */ /* 0x000fe20000000000 */
[----:B------:R-:W-:Y:S01]  /*15be0*/  FSEL R15, R23, -INF , !P3 ;  /* 0xff800000170f7808 */ /* 0x000fe20005800000 */
[----:B------:R-:W3:Y:S01]  /*15bf0*/  MUFU.TANH R198, R34 ;  /* 0x0000002200c67308 */ /* 0x000ee20000002400 */
[----:B------:R-:W-:Y:S01]  /*15c00*/  FSEL R20, R40, -INF , !P1 ;  /* 0xff80000028147808 */ /* 0x000fe20004800000 */
[----:B------:R-:W-:Y:S01]  /*15c10*/  FMUL.FTZ R76, R76, UR7 ;  /* 0x000000074c4c7c20 */ /* 0x000fe20008410000 */
[-C--:B------:R-:W-:Y:S01]  /*15c20*/  ISETP.GE.AND P3, PT, R14, R65.reuse, PT ;  /* 0x000000410e00720c */ /* 0x080fe20003f66270 */
[----:B------:R-:W-:Y:S01]  /*15c30*/  VIADD R14, R12, 0x28 ;  /* 0x000000280c0e7836 */ /* 0x000fe20000000000 */
[----:B------:R-:W-:Y:S01]  /*15c40*/  FSEL R13, R22, -INF , !P1 ;  /* 0xff800000160d7808 */ /* 0x000fe20004800000 */
[----:B------:R-:W-:Y:S01]  /*15c50*/  FMUL.FTZ R77, R77, UR7 ;  /* 0x000000074d4d7c20 */ /* 0x000fe20008410000 */
[----:B------:R-:W-:Y:S01]  /*15c60*/  FMUL.FTZ R78, R78, UR7 ;  /* 0x000000074e4e7c20 */ /* 0x000fe20008410000 */
[----:B------:R-:W-:Y:S01]  /*15c70*/  MUFU.TANH R199, R33 ;  /* 0x0000002100c77308 */ /* 0x000fe20000002400 */
[----:B------:R-:W-:Y:S01]  /*15c80*/  ISETP.GE.AND P1, PT, R14, R65, PT ;  /* 0x000000410e00720c */ /* 0x000fe20003f26270 */
[----:B------:R-:W-:-:S02]  /*15c90*/  VIADD R14, R12, 0x29 ;  /* 0x000000290c0e7836 */ /* 0x000fc40000000000 */
[----:B------:R-:W-:Y:S01]  /*15ca0*/  FMUL.FTZ R79, R79, UR7 ;  /* 0x000000074f4f7c20 */ /* 0x000fe20008410000 */
[----:B------:R-:W-:Y:S01]  /*15cb0*/  FMUL.FTZ R84, R84, UR7 ;  /* 0x0000000754547c20 */ /* 0x000fe20008410000 */
[----:B------:R-:W-:Y:S01]  /*15cc0*/  FMUL.FTZ R86, R86, UR7 ;  /* 0x0000000756567c20 */ /* 0x000fe20008410000 */
[----:B------:R-:W-:Y:S01]  /*15cd0*/  FMUL.FTZ R87, R87, UR7 ;  /* 0x0000000757577c20 */ /* 0x000fe20008410000 */
[----:B------:R-:W-:Y:S01]  /*15ce0*/  FMUL.FTZ R85, R85, UR7 ;  /* 0x0000000755557c20 */ /* 0x000fe20008410000 */
[----:B------:R-:W4:Y:S01]  /*15cf0*/  MUFU.TANH R204, R35 ;  /* 0x0000002300cc7308 */ /* 0x000f220000002400 */
[----:B------:R-:W-:Y:S02]  /*15d00*/  FSEL R18, R36, -INF , !P4 ;  /* 0xff80000024127808 */ /* 0x000fe40006000000 */
[----:B------:R-:W-:Y:S02]  /*15d10*/  FSEL R11, R24, -INF , !P4 ;  /* 0xff800000180b7808 */ /* 0x000fe40006000000 */
[----:B------:R-:W-:Y:S01]  /*15d20*/  ISETP.GE.AND P4, PT, R14, R65, PT ;  /* 0x000000410e00720c */ /* 0x000fe20003f86270 */
[----:B------:R-:W-:Y:S01]  /*15d30*/  VIADD R14, R12, 0x30 ;  /* 0x000000300c0e7836 */ /* 0x000fe20000000000 */
[----:B-1----:R-:W-:Y:S01]  /*15d40*/  FSEL R16, R4, -INF , !P6 ;  /* 0xff80000004107808 */ /* 0x002fe20007000000 */
[----:B------:R-:W1:Y:S01]  /*15d50*/  MUFU.TANH R183, R72 ;  /* 0x0000004800b77308 */ /* 0x000e620000002400 */
[----:B------:R-:W-:Y:S01]  /*15d60*/  VIADD R4, R12, 0x31 ;  /* 0x000000310c047836 */ /* 0x000fe20000000000 */
[----:B--2---:R-:W-:-:S02]  /*15d70*/  FSEL R180, R180, -INF , !P4 ;  /* 0xff800000b4b47808 */ /* 0x004fc40006000000 */
[----:B------:R-:W-:Y:S02]  /*15d80*/  FSEL R181, R181, -INF , !P4 ;  /* 0xff800000b5b57808 */ /* 0x000fe40006000000 */
[----:B------:R-:W-:Y:S02]  /*15d90*/  ISETP.NE.AND P4, PT, R165, 0x1, PT ;  /* 0x00000001a500780c */ /* 0x000fe40003f85270 */
[----:B------:R-:W2:Y:S01]  /*15da0*/  MUFU.TANH R182, R74 ;  /* 0x0000004a00b67308 */ /* 0x000ea20000002400 */
[----:B---3--:R-:W-:Y:S02]  /*15db0*/  FSEL R198, R198, -INF , !P5 ;  /* 0xff800000c6c67808 */ /* 0x008fe40006800000 */
[----:B------:R-:W-:Y:S02]  /*15dc0*/  FSEL R203, R203, -INF , !P5 ;  /* 0xff800000cbcb7808 */ /* 0x000fe40006800000 */
[----:B------:R-:W-:Y:S01]  /*15dd0*/  ISETP.GE.AND P5, PT, R4, R65, PT ;  /* 0x000000410400720c */ /* 0x000fe20003fa6270 */
[C---:B------:R-:W-:Y:S01]  /*15de0*/  VIADD R4, R12.reuse, 0x38 ;  /* 0x000000380c047836 */ /* 0x040fe20000000000 */
[----:B------:R-:W-:Y:S01]  /*15df0*/  FSEL R9, R25, -INF , !P6 ;  /* 0xff80000019097808 */ /* 0x000fe20007000000 */
[----:B------:R-:W3:Y:S01]  /*15e00*/  MUFU.TANH R215, R76 ;  /* 0x0000004c00d77308 */ /* 0x000ee20000002400 */
[----:B------:R-:W-:Y:S01]  /*15e10*/  VIADD R12, R12, 0x39 ;  /* 0x000000390c0c7836 */ /* 0x000fe20000000000 */
[----:B----4-:R-:W-:-:S02]  /*15e20*/  FSEL R204, R204, -INF , !P3 ;  /* 0xff800000cccc7808 */ /* 0x010fc40005800000 */
[----:B------:R-:W-:Y:S02]  /*15e30*/  FSEL R199, R199, -INF , !P3 ;  /* 0xff800000c7c77808 */ /* 0x000fe40005800000 */
[----:B-1----:R-:W-:Y:S02]  /*15e40*/  FSEL R183, R183, -INF , !P1 ;  /* 0xff800000b7b77808 */ /* 0x002fe40004800000 */
[----:B------:R-:W1:Y:S01]  /*15e50*/  MUFU.TANH R213, R77 ;  /* 0x0000004d00d57308 */ /* 0x000e620000002400 */
[-C--:B------:R-:W-:Y:S02]  /*15e60*/  ISETP.GE.AND P6, PT, R14, R65.reuse, PT ;  /* 0x000000410e00720c */ /* 0x080fe40003fc6270 */
[----:B--2---:R-:W-:Y:S02]  /*15e70*/  FSEL R182, R182, -INF , !P1 ;  /* 0xff800000b6b67808 */ /* 0x004fe40004800000 */
[-C--:B------:R-:W-:Y:S02]  /*15e80*/  ISETP.GE.AND P3, PT, R4, R65.reuse, PT ;  /* 0x000000410400720c */ /* 0x080fe40003f66270 */
[----:B------:R-:W-:Y:S01]  /*15e90*/  ISETP.GE.AND P1, PT, R12, R65, PT ;  /* 0x000000410c00720c */ /* 0x000fe20003f26270 */
        /* <DEDUP_REMOVED lines=15> */
[----:B------:R-:W-:Y:S05]  /*15f90*/  @!P4 BRA `(.L_x_3743) ;  /* 0x000000040094c947 */ /* 0x000fea0003800000 */
        /* <DEDUP_REMOVED lines=12> */
.L_x_3744:
        /* <DEDUP_REMOVED lines=60> */
.L_x_3745:
        /* <DEDUP_REMOVED lines=29> */
.L_x_3743:
[----:B------:R-:W-:Y:S01]  /*165f0*/  FMNMX3.FTZ R4, R7, R53, R5, !PT ;  /* 0x0000003507047276 */ /* 0x000fe20007810005 */
[----:B------:R-:W1:Y:S01]  /*16600*/  S2R R217, SR_TID.X ;  /* 0x0000000000d97919 */ /* 0x000e620000002100 */
        /* <DEDUP_REMOVED lines=16> */
[----:B------:R-:W4:Y:S01]  /*16710*/  SHFL.BFLY PT, R21, R12, 0x2, 0x1f ;  /* 0x0c401f000c157f89 */ /* 0x000f2200000e0000 */
[----:B-1----:R-:W-:Y:S02]  /*16720*/  SHF.L.U32 R216, R217, 0x3, RZ ;  /* 0x00000003d9d87819 */ /* 0x002fe400000006ff */
[----:B------:R-:W-:Y:S01]  /*16730*/  SHF.R.U32.HI R171, RZ, 0x1, R217 ;  /* 0x00000001ffab7819 */ /* 0x000fe200000116d9 */
[----:B------:R-:W1:Y:S01]  /*16740*/  SHFL.BFLY PT, R19, R14, 0x2, 0x1f ;  /* 0x0c401f000e137f89 */ /* 0x000e6200000e0000 */
[----:B------:R-:W-:-:S04]  /*16750*/  LOP3.LUT R216, R216, 0x38, RZ, 0xc0, !PT ;  /* 0x00000038d8d87812 */ /* 0x000fc800078ec0ff */
[----:B--2---:R-:W-:Y:S02]  /*16760*/  LOP3.LUT R23, R216, 0x1c0, R3, 0xf8, !PT ;  /* 0x000001c0d8177812 */ /* 0x004fe400078ef803 */
[----:B----4-:R-:W-:Y:S02]  /*16770*/  FMNMX.FTZ R21, R12, R21, !PT ;  /* 0x000000150c157209 */ /* 0x010fe40007810000 */
[----:B------:R-:W-:Y:S02]  /*16780*/  LOP3.LUT R12, R171, 0x8, RZ, 0xc0, !PT ;  /* 0x00000008ab0c7812 */ /* 0x000fe400078ec0ff */
[----:B-1----:R-:W-:Y:S01]  /*16790*/  FMNMX.FTZ R19, R14, R19, !PT ;  /* 0x000000130e137209 */ /* 0x002fe20007810000 */
        /* <DEDUP_REMOVED lines=32> */
[--C-:B------:R-:W-:Y:S01]  /*169a0*/  FFMA.FTZ R188, R10, UR4, -R205.reuse ;  /* 0x000000040abc7c23 */ /* 0x100fe200080108cd */
[--C-:B------:R-:W-:Y:S01]  /*169b0*/  FFMA.FTZ R184, R8, UR4, -R205.reuse ;  /* 0x0000000408b87c23 */ /* 0x100fe200080108cd */
[----:B------:R-:W3:Y:S01]  /*169c0*/  LDSM.16.MT88.4 R56, [R194+0x2000] ;  /* 0x00200000c238783b */ /* 0x000ee20000004200 */
[----:B------:R-:W-:Y:S01]  /*169d0*/  MUFU.EX2 R195, R195 ;  /* 0x000000c300c37308 */ /* 0x000fe20000000800 */
[--C-:B------:R-:W-:Y:S01]  /*169e0*/  FFMA.FTZ R169, R11, UR4, -R212.reuse ;  /* 0x000000040ba97c23 */ /* 0x100fe200080108d4 */
[--C-:B------:R-:W-:Y:S01]  /*169f0*/  FFMA.FTZ R17, R9, UR4, -R212.reuse ;  /* 0x0000000409117c23 */ /* 0x100fe200080108d4 */
[----:B------:R-:W3:Y:S01]  /*16a00*/  LDSM.16.MT88.4 R64, [R192+0x2000] ;  /* 0x00200000c040783b */ /* 0x000ee20000004200 */
[----:B------:R-:W4:Y:S01]  /*16a10*/  MUFU.EX2 R190, R190 ;  /* 0x000000be00be7308 */ /* 0x000f220000000800 */
[--C-:B------:R-:W-:Y:S01]  /*16a20*/  FFMA.FTZ R187, R15, UR4, -R212.reuse ;  /* 0x000000040fbb7c23 */ /* 0x100fe200080108d4 */
[--C-:B------:R-:W-:Y:S01]  /*16a30*/  FFMA.FTZ R170, R13, UR4, -R212.reuse ;  /* 0x000000040daa7c23 */ /* 0x100fe200080108d4 */
        /* <DEDUP_REMOVED lines=10> */
[--C-:B------:R-:W-:Y:S01]  /*16ae0*/  FFMA.FTZ R196, R203, UR4, -R212.reuse ;  /* 0x00000004cbc47c23 */ /* 0x100fe200080108d4 */
[----:B----4-:R-:W-:Y:S01]  /*16af0*/  F2FP.BF16.F32.PACK_AB R128, R190, R195 ;  /* 0x000000c3be80723e */ /* 0x010fe200000010ff */
[----:B------:R-:W4:Y:S01]  /*16b00*/  LDSM.16.MT88.4 R104, [R219+0x16000] ;  /* 0x01600000db68783b */ /* 0x000f220000004200 */
[----:B------:R-:W1:Y:S01]  /*16b10*/  MUFU.EX2 R188, R188 ;  /* 0x000000bc00bc7308 */ /* 0x000e620000000800 */
[--C-:B------:R-:W-:Y:S01]  /*16b20*/  FFMA.FTZ R203, R199, UR4, -R212.reuse ;  /* 0x00000004c7cb7c23 */ /* 0x100fe200080108d4 */
[--C-:B------:R-:W-:Y:S01]  /*16b30*/  FFMA.FTZ R206, R204, UR4, -R205.reuse ;  /* 0x00000004ccce7c23 */ /* 0x100fe200080108cd */
[----:B------:R-:W4:Y:S01]  /*16b40*/  LDSM.16.MT88.4 R120, [R194+0x6000] ;  /* 0x00600000c278783b */ /* 0x000f220000004200 */
[----:B------:R-:W-:Y:S01]  /*16b50*/  MUFU.EX2 R189, R189 ;  /* 0x000000bd00bd7308 */ /* 0x000fe20000000800 */
[--C-:B------:R-:W-:Y:S01]  /*16b60*/  FFMA.FTZ R199, R183, UR4, -R212.reuse ;  /* 0x00000004b7c77c23 */ /* 0x100fe200080108d4 */
[----:B-----5:R-:W-:Y:S01]  /*16b70*/  F2FP.BF16.F32.PACK_AB R130, R186, R191 ;  /* 0x000000bfba82723e */ /* 0x020fe200000010ff */
[----:B------:R-:W5:Y:S01]  /*16b80*/  LDSM.16.MT88.4 R4, [R192+0x6000] ;  /* 0x00600000c004783b */ /* 0x000f620000004200 */
[----:B------:R-:W2:Y:S01]  /*16b90*/  MUFU.EX2 R184, R184 ;  /* 0x000000b800b87308 */ /* 0x000ea20000000800 */
[--C-:B------:R-:W-:Y:S01]  /*16ba0*/  FFMA.FTZ R207, R198, UR4, -R205.reuse ;  /* 0x00000004c6cf7c23 */ /* 0x100fe200080108cd */
[--C-:B------:R-:W-:Y:S01]  /*16bb0*/  FFMA.FTZ R204, R182, UR4, -R205.reuse ;  /* 0x00000004b6cc7c23 */ /* 0x100fe200080108cd */
[----:B------:R-:W5:Y:S01]  /*16bc0*/  LDSM.16.MT88.4 R8, [R197+0x12800] ;  /* 0x01280000c508783b */ /* 0x000f620000004200 */
[----:B------:R-:W-:Y:S01]  /*16bd0*/  MUFU.EX2 R187, R187 ;  /* 0x000000bb00bb7308 */ /* 0x000fe20000000800 */
[--C-:B------:R-:W-:Y:S01]  /*16be0*/  FFMA.FTZ R211, R180, UR4, -R205.reuse ;  /* 0x00000004b4d37c23 */ /* 0x100fe200080108cd */
[----:B-1----:R-:W-:Y:S01]  /*16bf0*/  F2FP.BF16.F32.PACK_AB R129, R188, R193 ;  /* 0x000000c1bc81723e */ /* 0x002fe200000010ff */
[----:B------:R-:W1:Y:S01]  /*16c00*/  LDSM.16.MT88.4 R12, [R197+0x10800] ;  /* 0x01080000c50c783b */ /* 0x000e620000004200 */
[----:B------:R-:W5:Y:S01]  /*16c10*/  MUFU.EX2 R170, R170 ;  /* 0x000000aa00aa7308 */ /* 0x000f620000000800 */
[--C-:B------:R-:W-:Y:S01]  /*16c20*/  FFMA.FTZ R181, R181, UR4, -R212.reuse ;  /* 0x00000004b5b57c23 */ /* 0x100fe200080108d4 */
[----:B------:R-:W-:Y:S01]  /*16c30*/  FFMA.FTZ R243, R208, UR4, -R212 ;  /* 0x00000004d0f37c23 */ /* 0x000fe200080108d4 */
[----:B------:R-:W-:Y:S01]  /*16c40*/  LDSM.16.MT88.4 R20, [R197+0x14800] ;  /* 0x01480000c514783b */ /* 0x000fe20000004200 */
[----:B------:R-:W-:Y:S01]  /*16c50*/  MUFU.EX2 R169, R169 ;  /* 0x000000a900a97308 */ /* 0x000fe20000000800 */
[--C-:B------:R-:W-:Y:S01]  /*16c60*/  FFMA.FTZ R202, R202, UR4, -R205.reuse ;  /* 0x00000004caca7c23 */ /* 0x100fe200080108cd */
[----:B--2---:R-:W-:Y:S01]  /*16c70*/  F2FP.BF16.F32.PACK_AB R131, R184, R189 ;  /* 0x000000bdb883723e */ /* 0x004fe200000010ff */
[----:B------:R-:W-:Y:S01]  /*16c80*/  LDSM.16.MT88.4 R24, [R219+0x14800] ;  /* 0x01480000db18783b */ /* 0x000fe20000004200 */
[----:B------:R2:W-:Y:S01]  /*16c90*/  MUFU.EX2 R2, R17 ;  /* 0x0000001100027308 */ /* 0x0005e20000000800 */
[--C-:B------:R-:W-:Y:S01]  /*16ca0*/  FFMA.FTZ R241, R200, UR4, -R205.reuse ;  /* 0x00000004c8f17c23 */ /* 0x100fe200080108cd */
[----:B------:R-:W-:Y:S01]  /*16cb0*/  FFMA.FTZ R201, R201, UR4, -R205 ;  /* 0x00000004c9c97c23 */ /* 0x000fe200080108cd */
        /* <DEDUP_REMOVED lines=12> */
[----:B--2---:R-:W2:Y:S01]  /*16d80*/  LDSM.16.MT88.4 R16, [R197+0x16800] ;  /* 0x01680000c510783b */ /* 0x004ea20000004200 */
[----:B------:R-:W1:Y:S01]  /*16d90*/  MUFU.EX2 R0, R0 ;  /* 0x0000000000007308 */ /* 0x000e620000000800 */
[----:B------:R-:W-:Y:S01]  /*16da0*/  FADD.FTZ R186, R186, R191 ;  /* 0x000000bfbaba7221 */ /* 0x000fe20000010000 */
[----:B------:R-:W-:Y:S01]  /*16db0*/  FADD.FTZ R184, R184, R189 ;  /* 0x000000bdb8b87221 */ /* 0x000fe20000010000 */
[----:B------:R-:W-:Y:S01]  /*16dc0*/  LDSM.16.MT88.4 R28, [R192+0x2800] ;  /* 0x00280000c01c783b */ /* 0x000fe20000004200 */
        /* <DEDUP_REMOVED lines=11> */
[----:B---3--:R-:W-:Y:S02]  /*16e80*/  LDSM.16.MT88.4 R180, [R219+0x11000] ;  /* 0x01100000dbb4783b */ /* 0x008fe40000004200 */
[----:B------:R-:W3:Y:S04]  /*16e90*/  MUFU.EX2 R211, R211 ;  /* 0x000000d300d37308 */ /* 0x000ee80000000800 */
        /* <DEDUP_REMOVED lines=37> */
[----:B-1----:R-:W-:-:S03]  /*170f0*/  F2FP.BF16.F32.PACK_AB R7, R0, R167 ;  /* 0x000000a70007723e */ /* 0x002fc600000010ff */
[----:B------:R-:W-:-:S04]  /*17100*/  FADD.FTZ R167, R167, R168 ;  /* 0x000000a8a7a77221 */ /* 0x000fc80000010000 */
[----:B------:R-:W-:Y:S01]  /*17110*/  HMMA.16816.F32.BF16 R44, R4, R8, R44 ;  /* 0x00000008042c723c */ /* 0x000fe2000004182c */
[----:B------:R-:W-:-:S07]  /*17120*/  FADD.FTZ R0, R0, R167 ;  /* 0x000000a700007221 */ /* 0x000fce0000010000 */
        /* <DEDUP_REMOVED lines=13> */
[----:B------:R-:W5:Y:S07]  /*17200*/  LDSM.16.MT88.4 R20, [R194+0x4800] ;  /* 0x00480000c214783b */ /* 0x000f6e0000004200 */
[C---:B----4-:R-:W-:Y:S08]  /*17210*/  HMMA.16816.F32.BF16 R160, R4.reuse, R12, R160 ;  /* 0x0000000c04a0723c */ /* 0x050ff000000418a0 */
[C---:B------:R-:W-:Y:S01]  /*17220*/  HMMA.16816.F32.BF16 R156, R4.reuse, R14, R156 ;  /* 0x0000000e049c723c */ /* 0x040fe2000004189c */
[----:B------:R-:W4:Y:S07]  /*17230*/  LDSM.16.MT88.4 R12, [R219+0x16800] ;  /* 0x01680000db0c783b */ /* 0x000f2e0000004200 */
        /* <DEDUP_REMOVED lines=23> */
[----:B------:R-:W5:Y:S07]  /*173b0*/  LDSM.16.MT88.4 R20, [R197+0x11000] ;  /* 0x01100000c514783b */ /* 0x000f6e0000004200 */
[C---:B----4-:R-:W-:Y:S08]  /*173c0*/  HMMA.16816.F32.BF16 R100, R4.reuse, R12, R100 ;  /* 0x0000000c0464723c */ /* 0x050ff00000041864 */
[C---:B------:R-:W-:Y:S01]  /*173d0*/  HMMA.16816.F32.BF16 R104, R4.reuse, R14, R104 ;  /* 0x0000000e0468723c */ /* 0x040fe20000041868 */
[----:B------:R-:W4:Y:S07]  /*173e0*/  LDSM.16.MT88.4 R12, [R197+0x15000] ;  /* 0x01500000c50c783b */ /* 0x000f2e0000004200 */
[C---:B---3--:R-:W-:Y:S08]  /*173f0*/  HMMA.16816.F32.BF16 R124, R4.reuse, R24, R124 ;  /* 0x00000018047c723c */ /* 0x048ff0000004187c */
[----:B------:R-:W-:Y:S01]  /*17400*/  HMMA.16816.F32.BF16 R128, R4, R26, R128 ;  /* 0x0000001a0480723c */ /* 0x000fe20000041880 */
[----:B------:R-:W-:Y:S01]  /*17410*/  F2FP.BF16.F32.PACK_AB R4, R203, R196 ;  /* 0x000000c4cb04723e */ /* 0x000fe200000010ff */
[----:B------:R-:W-:Y:S01]  /*17420*/  LDSM.16.MT88.4 R24, [R219+0x15000] ;  /* 0x01500000db18783b */ /* 0x000fe20000004200 */
[----:B------:R-:W-:-:S02]  /*17430*/  F2FP.BF16.F32.PACK_AB R5, R206, R207 ;  /* 0x000000cfce05723e */ /* 0x000fc400000010ff */
[----:B------:R-:W-:Y:S02]  /*17440*/  F2FP.BF16.F32.PACK_AB R6, R198, R199 ;  /* 0x000000c7c606723e */ /* 0x000fe400000010ff */
[----:B------:R-:W-:-:S07]  /*17450*/  F2FP.BF16.F32.PACK_AB R7, R211, R204 ;  /* 0x000000ccd307723e */ /* 0x000fce00000010ff */
[C---:B--2---:R-:W-:Y:S08]  /*17460*/  HMMA.16816.F32.BF16 R44, R4.reuse, R16, R44 ;  /* 0x00000010042c723c */ /* 0x044ff0000004182c */
[C---:B------:R-:W-:Y:S01]  /*17470*/  HMMA.16816.F32.BF16 R48, R4.reuse, R18, R48 ;  /* 0x000000120430723c */ /* 0x040fe20000041830 */
[----:B------:R-:W2:Y:S07]  /*17480*/  LDSM.16.MT88.4 R16, [R219+0x13000] ;  /* 0x01300000db10783b */ /* 0x000eae0000004200 */
[C---:B-1----:R-:W-:Y:S08]  /*17490*/  HMMA.16816.F32.BF16 R108, R4.reuse, R8, R108 ;  /* 0x00000008046c723c */ /* 0x042ff0000004186c */
[C---:B------:R-:W-:Y:S01]  /*174a0*/  HMMA.16816.F32.BF16 R112, R4.reuse, R10, R112 ;  /* 0x0000000a0470723c */ /* 0x040fe20000041870 */
[----:B------:R-:W1:Y:S07]  /*174b0*/  LDSM.16.MT88.4 R8, [R219+0x17000] ;  /* 0x01700000db08783b */ /* 0x000e6e0000004200 */
[C---:B-----5:R-:W-:Y:S08]  /*174c0*/  HMMA.16816.F32.BF16 R152, R4.reuse, R20, R152 ;  /* 0x000000140498723c */ /* 0x060ff00000041898 */
        /* <DEDUP_REMOVED lines=23> */
[C---:B------:R-:W-:Y:S03]  /*17640*/  HMMA.16816.F32.BF16 R144, R4.reuse, R176, R144 ;  /* 0x000000b00490723c */ /* 0x040fe60000041890 */
[----:B------:R-:W1:Y:S05]  /*17650*/  MUFU.EX2 R183, R183 ;  /* 0x000000b700b77308 */ /* 0x000e6a0000000800 */
        /* <DEDUP_REMOVED lines=17> */
[C---:B--2---:R-:W-:Y:S08]  /*17770*/  HMMA.16816.F32.BF16 R116, R4.reuse, R16, R116 ;  /* 0x000000100474723c */ /* 0x044ff00000041874 */
[C---:B------:R-:W-:Y:S01]  /*17780*/  HMMA.16816.F32.BF16 R120, R4.reuse, R18, R120 ;  /* 0x000000120478723c */ /* 0x040fe20000041878 */
[----:B------:R-:W2:Y:S07]  /*17790*/  LDSM.16.MT88.4 R16, [R197+0x17800] ;  /* 0x01780000c510783b */ /* 0x000eae0000004200 */
[C---:B-----5:R-:W-:Y:S08]  /*177a0*/  HMMA.16816.F32.BF16 R124, R4.reuse, R24, R124 ;  /* 0x00000018047c723c */ /* 0x060ff0000004187c */
[----:B------:R-:W-:Y:S01]  /*177b0*/  HMMA.16816.F32.BF16 R128, R4, R26, R128 ;  /* 0x0000001a0480723c */ /* 0x000fe20000041880 */
[----:B-1----:R-:W-:Y:S01]  /*177c0*/  F2FP.BF16.F32.PACK_AB R4, R181, R180 ;  /* 0x000000b4b504723e */ /* 0x002fe200000010ff */
[----:B------:R-:W-:Y:S01]  /*177d0*/  LDSM.16.MT88.4 R24, [R219+0x13800] ;  /* 0x01380000db18783b */ /* 0x000fe20000004200 */
[----:B------:R-:W-:-:S02]  /*177e0*/  F2FP.BF16.F32.PACK_AB R5, R202, R183 ;  /* 0x000000b7ca05723e */ /* 0x000fc400000010ff */
[----:B------:R-:W-:Y:S02]  /*177f0*/  F2FP.BF16.F32.PACK_AB R6, R243, R182 ;  /* 0x000000b6f306723e */ /* 0x000fe400000010ff */
[----:B------:R-:W-:-:S07]  /*17800*/  F2FP.BF16.F32.PACK_AB R7, R241, R200 ;  /* 0x000000c8f107723e */ /* 0x000fce00000010ff */
[C---:B------:R-:W-:Y:S08]  /*17810*/  HMMA.16816.F32.BF16 R44, R4.reuse, R8, R44 ;  /* 0x00000008042c723c */ /* 0x040ff0000004182c */
        /* <DEDUP_REMOVED lines=14> */
[C---:B---3--:R-:W-:Y:S08]  /*17900*/  HMMA.16816.F32.BF16 R144, R4.reuse, R12, R144 ;  /* 0x0000000c0490723c */ /* 0x048ff00000041890 */
[C---:B------:R-:W-:Y:S01]  /*17910*/  HMMA.16816.F32.BF16 R140, R4.reuse, R14, R140 ;  /* 0x0000000e048c723c */ /* 0x040fe2000004188c */
[----:B------:R-:W3:Y:S07]  /*17920*/  LDSM.16.MT88.4 R12, [R192+0x5800] ;  /* 0x00580000c00c783b */ /* 0x000eee0000004200 */
[C---:B--2---:R-:W-:Y:S08]  /*17930*/  HMMA.16816.F32.BF16 R68, R4.reuse, R16, R68 ;  /* 0x000000100444723c */ /* 0x044ff00000041844 */
[C---:B------:R-:W-:Y:S01]  /*17940*/  HMMA.16816.F32.BF16 R72, R4.reuse, R18, R72 ;  /* 0x000000120448723c */ /* 0x040fe20000041848 */
[----:B------:R-:W2:Y:S07]  /*17950*/  LDSM.16.MT88.4 R16, [R192+0x7800] ;  /* 0x00780000c010783b */ /* 0x000eae0000004200 */
        /* <DEDUP_REMOVED lines=34> */
[C---:B--2---:R-:W-:Y:S08]  /*17b80*/  HMMA.16816.F32.BF16 R124, R4.reuse, R16, R124 ;  /* 0x00000010047c723c */ /* 0x044ff0000004187c */
        /* <DEDUP_REMOVED lines=18> */
[----:B------:R-:W3:Y:S01]  /*17cb0*/  LDCU UR4, c[0x0][0x45c] ;  /* 0x00008b80ff0477ac */ /* 0x000ee20008000800 */
[----:B------:R-:W4:Y:S01]  /*17cc0*/  LDCU.64 UR12, c[0x0][0x358] ;  /* 0x00006b00ff0c77ac */ /* 0x000f220008000a00 */
[----:B------:R-:W2:Y:S01]  /*17cd0*/  LDCU.64 UR8, c[0x0][0x3a0] ;  /* 0x00007400ff0877ac */ /* 0x000ea20008000a00 */
[----:B------:R-:W2:Y:S01]  /*17ce0*/  LDCU.64 UR10, c[0x0][0x3a8] ;  /* 0x00007500ff0a77ac */ /* 0x000ea20008000a00 */
[----:B-1----:R-:W-:-:S12]  /*17cf0*/  ULEA UR6, UR6, UR7, 0x18 ;  /* 0x0000000706067291 */ /* 0x002fd8000f8ec0ff */
.L_x_3750:
        /* <DEDUP_REMOVED lines=62> */
[----:B----4-:R-:W2:Y:S02]  /*180e0*/  LDG.E R10, desc[UR12][R18.64] ;  /* 0x0000000c120a7981 */ /* 0x010ea4000c1e1900 */
        /* <DEDUP_REMOVED lines=15> */
.L_x_3747:
[--C-:B------:R-:W-:Y:S02]  /*181e0*/  LOP3.LUT R239, R3, 0x1f8, R216.reuse, 0x78, !PT ;  /* 0x000001f803ef7812 */ /* 0x100fe400078e78d8 */
[----:B------:R-:W-:Y:S02]  /*181f0*/  SHF.L.U32 R218, R217, 0x5, RZ ;  /* 0x00000005d9da7819 */ /* 0x000fe400000006ff */
[----:B------:R-:W-:Y:S02]  /*18200*/  LOP3.LUT R239, R239, 0x1e00, R216, 0xf8, !PT ;  /* 0x00001e00efef7812 */ /* 0x000fe400078ef8d8 */
[----:B------:R-:W-:Y:S02]  /*18210*/  SHF.L.U32 R3, R217, 0x6, RZ ;  /* 0x00000006d9037819 */ /* 0x000fe400000006ff */
[----:B------:R-:W-:Y:S02]  /*18220*/  LEA R239, R239, UR6, 0x1 ;  /* 0x00000006efef7c11 */ /* 0x000fe4000f8e08ff */
[----:B------:R-:W-:Y:S02]  /*18230*/  LOP3.LUT R216, R216, 0x38, RZ, 0xc0, !PT ;  /* 0x00000038d8d87812 */ /* 0x000fe400078ec0ff */
[----:B------:R-:W-:Y:S01]  /*18240*/  SHF.R.U32.HI R171, RZ, 0x1, R217 ;  /* 0x00000001ffab7819 */ /* 0x000fe200000116d9 */
[----:B------:R-:W-:Y:S01]  /*18250*/  @!PT LDS RZ, [RZ] ;  /* 0x00000000fffff984 */ /* 0x000fe20000000800 */
[----:B------:R-:W-:Y:S01]  /*18260*/  @!PT LDS RZ, [RZ] ;  /* 0x00000000fffff984 */ /* 0x000fe20000000800 */
[----:B------:R-:W-:Y:S01]  /*18270*/  @!PT LDS RZ, [RZ] ;  /* 0x00000000fffff984 */ /* 0x000fe20000000800 */
[----:B----4-:R-:W-:Y:S01]  /*18280*/  LDGSTS.E.BYPASS.LTC128B.128 [R239+0x10000], desc[UR12][R232.64] ;  /* 0x10000000e8ef7fae */ /* 0x010fe2000b981a0c */
[----:B------:R-:W-:Y:S02]  /*18290*/  LOP3.LUT R218, R218, 0x7c00, RZ, 0xc0, !PT ;  /* 0x00007c00dada7812 */ /* 0x000fe400078ec0ff */
[----:B------:R-:W-:Y:S02]  /*182a0*/  LOP3.LUT R224, R3, 0x400, RZ, 0xc0, !PT ;  /* 0x0000040003e07812 */ /* 0x000fe400078ec0ff */
[----:B------:R-:W-:Y:S01]  /*182b0*/  LDGSTS.E.BYPASS.LTC128B.128 [R239+0x12000], desc[UR12][R232.64+0x80] ;  /* 0x12000080e8ef7fae */ /* 0x000fe2000b981a0c */
[--C-:B------:R-:W-:Y:S02]  /*182c0*/  LOP3.LUT R4, R216, 0x1c0, R3.reuse, 0xf8, !PT ;  /* 0x000001c0d8047812 */ /* 0x100fe400078ef803 */
[----:B------:R-:W-:Y:S02]  /*182d0*/  LOP3.LUT R5, R217, 0x8, RZ, 0xc0, !PT ;  /* 0x00000008d9057812 */ /* 0x000fe400078ec0ff */
[----:B------:R-:W-:Y:S01]  /*182e0*/  LDGSTS.E.BYPASS.LTC128B.128 [R239+0x14000], desc[UR12][R232.64+0x100] ;  /* 0x14000100e8ef7fae */ /* 0x000fe2000b981a0c */
[----:B------:R-:W-:Y:S02]  /*182f0*/  LOP3.LUT R2, R171, 0x8, RZ, 0xc0, !PT ;  /* 0x00000008ab027812 */ /* 0x000fe400078ec0ff */
[----:B------:R-:W-:Y:S02]  /*18300*/  LOP3.LUT R3, R218, 0x200, R3, 0xf8, !PT ;  /* 0x00000200da037812 */ /* 0x000fe400078ef803 */
[----:B------:R-:W-:Y:S01]  /*18310*/  LDGSTS.E.BYPASS.LTC128B.128 [R239+0x16000], desc[UR12][R232.64+0x180] ;  /* 0x16000180e8ef7fae */ /* 0x000fe2000b981a0c */
[----:B------:R-:W-:Y:S02]  /*18320*/  SHF.L.U32 R7, R6, 0x5, RZ ;  /* 0x0000000506077819 */ /* 0x000fe400000006ff */
[----:B------:R-:W-:Y:S02]  /*18330*/  LOP3.LUT R5, R4, R5, RZ, 0x3c, !PT ;  /* 0x0000000504057212 */ /* 0x000fe400078e3cff */
[----:B------:R-:W-:Y:S02]  /*18340*/  LOP3.LUT R2, R3, R4, R2, 0xf6, !PT ;  /* 0x0000000403027212 */ /* 0x000fe400078ef602 */
[----:B------:R-:W-:Y:S02]  /*18350*/  SHF.L.U64.HI R9, R6, 0x5, R9 ;  /* 0x0000000506097819 */ /* 0x000fe40000010209 */
[----:B------:R-:W-:Y:S02]  /*18360*/  IADD3 R4, P0, PT, R232, R7, RZ ;  /* 0x00000007e8047210 */ /* 0x000fe40007f1e0ff */
[----:B------:R-:W-:Y:S02]  /*18370*/  LEA R224, R5, R224, 0x1 ;  /* 0x000000e005e07211 */ /* 0x000fe400078e08ff */
[----:B------:R-:W-:Y:S01]  /*18380*/  IADD3 R12, P2, PT, R7, R4, RZ ;  /* 0x00000004070c7210 */ /* 0x000fe20007f5e0ff */
[----:B------:R-:W-:Y:S01]  /*18390*/  IMAD.X R5, R233, 0x1, R9, P0 ;  /* 0x00000001e9057824 */ /* 0x000fe200000e0609 */
[----:B------:R-:W-:Y:S01]  /*183a0*/  LEA R225, R2, UR6, 0x1 ;  /* 0x0000000602e17c11 */ /* 0x000fe2000f8e08ff */
[----:B------:R-:W-:Y:S01]  /*183b0*/  VIADD R3, R224, UR6 ;  /* 0x00000006e0037c36 */ /* 0x000fe20008000000 */
[----:B------:R-:W-:Y:S02]  /*183c0*/  IADD3 R6, P0, PT, R7, R12, RZ ;  /* 0x0000000c07067210 */ /* 0x000fe40007f1e0ff */
[----:B------:R-:W-:Y:S01]  /*183d0*/  LDGSTS.E.BYPASS.LTC128B.128 [R239+0x10800], desc[UR12][R4.64] ;  /* 0x1080000004ef7fae */ /* 0x000fe2000b981a0c */
[C---:B------:R-:W-:Y:S02]  /*183e0*/  IADD3.X R13, PT, PT, R9.reuse, R5, RZ, P2, !PT ;  /* 0x00000005090d7210 */ /* 0x040fe400017fe4ff */
[----:B------:R-:W-:Y:S02]  /*183f0*/  MOV R220, 0x20 ;  /* 0x0000002000dc7802 */ /* 0x000fe40000000f00 */
[----:B------:R-:W-:Y:S01]  /*18400*/  LDGSTS.E.BYPASS.LTC128B.128 [R239+0x12800], desc[UR12][R4.64+0x80] ;  /* 0x1280008004ef7fae */ /* 0x000fe2000b981a0c */
[----:B------:R-:W-:Y:S02]  /*18410*/  IADD3.X R7, PT, PT, R9, R13, RZ, P0, !PT ;  /* 0x0000000d09077210 */ /* 0x000fe400007fe4ff */
[C---:B------:R-:W-:Y:S02]  /*18420*/  LOP3.LUT P0, RZ, R217.reuse, 0x2, RZ, 0xc0, !PT ;  /* 0x00000002d9ff7812 */ /* 0x040fe4000780c0ff */
[----:B------:R-:W-:Y:S01]  /*18430*/  LDGSTS.E.BYPASS.LTC128B.128 [R239+0x14800], desc[UR12][R4.64+0x100] ;  /* 0x1480010004ef7fae */ /* 0x000fe2000b981a0c */
[----:B------:R-:W-:Y:S02]  /*18440*/  MOV R2, 0x40 ;  /* 0x0000004000027802 */ /* 0x000fe40000000f00 */
[----:B------:R-:W-:Y:S02]  /*18450*/  SEL R220, R220, 0xffffffe0, !P0 ;  /* 0xffffffe0dcdc7807 */ /* 0x000fe40004000000 */
[----:B------:R-:W-:Y:S01]  /*18460*/  LDGSTS.E.BYPASS.LTC128B.128 [R239+0x16800], desc[UR12][R4.64+0x180] ;  /* 0x1680018004ef7fae */ /* 0x000fe2000b981a0c */
[----:B------:R-:W-:Y:S02]  /*18470*/  LOP3.LUT P0, RZ, R217, 0x4, RZ, 0xc0, !PT ;  /* 0x00000004d9ff7812 */ /* 0x000fe4000780c0ff */
[----:B------:R-:W-:Y:S02]  /*18480*/  IADD3 R222, PT, PT, R220, R225, RZ ;  /* 0x000000e1dcde7210 */ /* 0x000fe40007ffe0ff */
[----:B------:R-:W-:Y:S01]  /*18490*/  LDGSTS.E.BYPASS.LTC128B.128 [R239+0x11000], desc[UR12][R12.64] ;  /* 0x110000000cef7fae */ /* 0x000fe2000b981a0c */
[C---:B------:R-:W-:Y:S02]  /*184a0*/  IADD3 R221, PT, PT, R3.reuse, R220, RZ ;  /* 0x000000dc03dd7210 */ /* 0x040fe40007ffe0ff */
[----:B------:R-:W-:Y:S02]  /*184b0*/  SEL R2, R2, 0xffffffc0, !P0 ;  /* 0xffffffc002027807 */ /* 0x000fe40004000000 */
[----:B------:R-:W-:Y:S01]  /*184c0*/  LDGSTS.E.BYPASS.LTC128B.128 [R239+0x13000], desc[UR12][R12.64+0x80] ;  /* 0x130000800cef7fae */ /* 0x000fe2000b981a0c */
[----:B------:R-:W-:Y:S02]  /*184d0*/  ISETP.NE.AND P2, PT, R236, RZ, PT ;  /* 0x000000ffec00720c */ /* 0x000fe40003f45270 */
[----:B------:R-:W-:Y:S02]  /*184e0*/  IADD3 R3, PT, PT, R3, R2, RZ ;  /* 0x0000000203037210 */ /* 0x000fe40007ffe0ff */
[----:B------:R-:W-:Y:S01]  /*184f0*/  LDGSTS.E.BYPASS.LTC128B.128 [R239+0x15000], desc[UR12][R12.64+0x100] ;  /* 0x150001000cef7fae */ /* 0x000fe2000b981a0c */
[----:B------:R-:W-:Y:S01]  /*18500*/  IMAD.IADD R223, R2, 0x1, R225 ;  /* 0x0000000102df7824 */ /* 0x000fe200078e02e1 */
[C---:B------:R-:W-:Y:S03]  /*18510*/  IADD3 R2, PT, PT, R220.reuse, R3, RZ ;  /* 0x00000003dc027210 */ /* 0x040fe60007ffe0ff */
[----:B------:R-:W-:Y:S01]  /*18520*/  LDGSTS.E.BYPASS.LTC128B.128 [R239+0x17000], desc[UR12][R12.64+0x180] ;  /* 0x170001800cef7fae */ /* 0x000fe2000b981a0c */
[----:B------:R-:W-:Y:S04]  /*18530*/  IADD3 R168, PT, PT, R220, R223, RZ ;  /* 0x000000dfdca87210 */ /* 0x000fe80007ffe0ff */
[----:B------:R-:W-:Y:S05]  /*18540*/  LDGSTS.E.BYPASS.LTC128B.128 [R239+0x11800], desc[UR12][R6.64] ;  /* 0x1180000006ef7fae */ /* 0x000fea000b981a0c */
[----:B------:R-:W-:Y:S05]  /*18550*/  LDGSTS.E.BYPASS.LTC128B.128 [R239+0x13800], desc[UR12][R6.64+0x80] ;  /* 0x1380008006ef7fae */ /* 0x000fea000b981a0c */
[----:B------:R-:W-:Y:S05]  /*18560*/  LDGSTS.E.BYPASS.LTC128B.128 [R239+0x15800], desc[UR12][R6.64+0x100] ;  /* 0x1580010006ef7fae */ /* 0x000fea000b981a0c */
[----:B------:R1:W-:Y:S05]  /*18570*/  LDGSTS.E.BYPASS.LTC128B.128 [R239+0x17800], desc[UR12][R6.64+0x180] ;  /* 0x1780018006ef7fae */ /* 0x0003ea000b981a0c */
[----:B------:R-:W-:Y:S05]  /*18580*/  LDSM.16.M88.4 R32, [R225] ;  /* 0x00000000e120783b */ /* 0x000fea0000000200 */
[----:B------:R-:W1:Y:S05]  /*18590*/  LDSM.16.M88.4 R8, [R224+UR6+0x8000] ;  /* 0x00800006e008783b */ /* 0x000e6a0008000200 */
[----:B------:R-:W2:Y:S05]  /*185a0*/  LDSM.16.M88.4 R16, [R224+UR6+0x8800] ;  /* 0x00880006e010783b */ /* 0x000eaa0008000200 */
[----:B------:R-:W4:Y:S05]  /*185b0*/  LDSM.16.M88.4 R24, [R224+UR6+0x9000] ;  /* 0x00900006e018783b */ /* 0x000f2a0008000200 */
[----:B------:R-:W0:Y:S05]  /*185c0*/  LDGDEPBAR ;  /* 0x00000000000079af */ /* 0x000e2a0000000000 */
[----:B------:R-:W5:Y:S05]  /*185d0*/  LDSM.16.M88.4 R164, [R224+UR6+0x9800] ;  /* 0x00980006e0a4783b */ /* 0x000f6a0008000200 */
[----:B------:R-:W-:Y:S05]  /*185e0*/  LDSM.16.M88.4 R172, [R222] ;  /* 0x00000000deac783b */ /* 0x000fea0000000200 */
[----:B------:R-:W3:Y:S05]  /*185f0*/  LDSM.16.M88.4 R176, [R221+0x8000] ;  /* 0x00800000ddb0783b */ /* 0x000eea0000000200 */
[----:B------:R-:W3:Y:S05]  /*18600*/  LDSM.16.M88.4 R180, [R221+0x8800] ;  /* 0x00880000ddb4783b */ /* 0x000eea0000000200 */
[----:B------:R-:W-:Y:S01]  /*18610*/  LDSM.16.M88.4 R184, [R221+0x9800] ;  /* 0x00980000ddb8783b */ /* 0x000fe20000000200 */
[C---:B-1----:R-:W-:Y:S04]  /*18620*/  HMMA.16816.F32.BF16 R4, R32.reuse, R8, RZ ;  /* 0x000000082004723c */ /* 0x042fe800000418ff */
        /* <DEDUP_REMOVED lines=9> */
[C---:B----4-:R-:W-:Y:S03]  /*186c0*/  HMMA.16816.F32.BF16 R20, R32.reuse, R24, RZ ;  /* 0x000000182014723c */ /* 0x050fe600000418ff */
[----:B------:R-:W-:Y:S05]  /*186d0*/  LDSM.16.M88.4 R212, [R221+0xc000] ;  /* 0x00c00000ddd4783b */ /* 0x000fea0000000200 */
[C---:B------:R-:W-:Y:S08]  /*186e0*/  HMMA.16816.F32.BF16 R24, R32.reuse, R26, RZ ;  /* 0x0000001a2018723c */ /* 0x040ff000000418ff */
[C---:B-----5:R-:W-:Y:S08]  /*186f0*/  HMMA.16816.F32.BF16 R28, R32.reuse, R164, RZ ;  /* 0x000000a4201c723c */ /* 0x060ff000000418ff */
[----:B------:R-:W-:Y:S01]  /*18700*/  HMMA.16816.F32.BF16 R32, R32, R166, RZ ;  /* 0x000000a62020723c */ /* 0x000fe200000418ff */
[----:B------:R-:W1:Y:S07]  /*18710*/  LDSM.16.M88.4 R164, [R221+0x9000] ;  /* 0x00900000dda4783b */ /* 0x000e6e0000000200 */
[C---:B---3--:R-:W-:Y:S08]  /*18720*/  HMMA.16816.F32.BF16 R4, R172.reuse, R176, R4 ;  /* 0x000000b0ac04723c */ /* 0x048ff00000041804 */
        /* <DEDUP_REMOVED lines=248> */
[----:B--234-:R-:W-:Y:S05]  /*196b0*/  @!P2 BRA `(.L_x_3748) ;  /* 0x0000000400a0a947 */ /* 0x01cfea0003800000 */
        /* <DEDUP_REMOVED lines=14> */
[----:B------:R-:W-:Y:S01]  /*197a0*/  VIADD R11, R237, 0xffffff80 ;  /* 0xffffff80ed0b7836 */ /* 0x000fe20000000000 */
[----:B------:R-:W2:Y:S04]  /*197b0*/  LDC R4, c[0x0][0x4f0] ;  /* 0x00013c00ff047b82 */ /* 0x000ea80000000800 */
[----:B------:R-:W-:Y:S02]  /*197c0*/  IABS R6, R11 ;  /* 0x0000000b00067213 */ /* 0x000fe40000000000 */
[-C--:B--2---:R-:W-:Y:S02]  /*197d0*/  IABS R2, R4.reuse ;  /* 0x0000000400027213 */ /* 0x084fe40000000000 */
[-C--:B------:R-:W-:Y:S02]  /*197e0*/  LOP3.LUT R11, R11, R4.reuse, RZ, 0x3c, !PT ;  /* 0x000000040b0b7212 */ /* 0x080fe400078e3cff */
[----:B------:R-:W2:Y:S02]  /*197f0*/  I2F.RP R9, R2 ;  /* 0x0000000200097306 */ /* 0x000ea40000209400 */
[----:B------:R-:W-:Y:S08]  /*19800*/  ISETP.GE.AND P2, PT, R11, RZ, PT ;  /* 0x000000ff0b00720c */ /* 0x000ff00003f46270 */
[----:B--2---:R-:W2:Y:S02]  /*19810*/  MUFU.RCP R3, R9 ;  /* 0x0000000900037308 */ /* 0x004ea40000001000 */
[----:B--2---:R-:W-:Y:S01]  /*19820*/  VIADD R12, R3, 0xffffffe ;  /* 0x0ffffffe030c7836 */ /* 0x004fe20000000000 */
[----:B------:R-:W-:Y:S07]  /*19830*/  IADD3 R3, PT, PT, R237, -0x40, RZ ;  /* 0xffffffc0ed037810 */ /* 0x000fee0007ffe0ff */
[----:B-1----:R-:W1:Y:S01]  /*19840*/  F2I.FTZ.U32.TRUNC.NTZ R13, R12 ;  /* 0x0000000c000d7305 */ /* 0x002e62000021f000 */
        /* <DEDUP_REMOVED lines=34> */
[----:B------:R-:W-:Y:S02]  /*19a70*/  IADD3 R7, PT, PT, R7, -R11, RZ ;  /* 0x8000000b07077210 */ /* 0x000fe40007ffe0ff */
[----:B------:R-:W2:Y:S03]  /*19a80*/  LDG.E R9, desc[UR12][R8.64] ;  /* 0x0000000c08097981 */ /* 0x000ea6000c1e1900 */
        /* <DEDUP_REMOVED lines=15> */
.L_x_3749:
        /* <DEDUP_REMOVED lines=28> */
.L_x_3748:
[----:B-1----:R-:W-:Y:S01]  /*19d40*/  FMNMX3.FTZ R2, R0, R191, R189, !PT ;  /* 0x000000bf00027276 */ /* 0x002fe200078100bd */
[----:B------:R-:W-:Y:S01]  /*19d50*/  LDSM.16.MT88.4 R12, [R219+0x10000] ;  /* 0x01000000db0c783b */ /* 0x000fe20000004200 */
[----:B--2---:R-:W-:Y:S02]  /*19d60*/  FMNMX3.FTZ R6, R169, R203, R197, !PT ;  /* 0x000000cba9067276 */ /* 0x004fe400078100c5 */
        /* <DEDUP_REMOVED lines=44> */
[----:B------:R-:W-:Y:S01]  /*1a030*/  IADD3 R189, PT, PT, R219, 0x10040, RZ ;  /* 0x00010040dbbd7810 */ /* 0x000fe20007ffe0ff */
[----:B------:R-:W-:Y:S01]  /*1a040*/  FFMA.FTZ R204, R183, UR4, -R196 ;  /* 0x00000004b7cc7c23 */ /* 0x000fe200080108c4 */
[----:B------:R-:W-:Y:S07]  /*1a050*/  @P0 IADD3 R189, PT, PT, R234, -0x40, RZ ;  /* 0xffffffc0eabd0810 */ /* 0x000fee0007ffe0ff */
[----:B------:R-:W2:Y:S01]  /*1a060*/  MUFU.EX2 R0, R0 ;  /* 0x0000000000007308 */ /* 0x000ea20000000800 */
[----:B------:R-:W-:Y:S01]  /*1a070*/  FFMA.FTZ R206, R181, UR4, -R198 ;  /* 0x00000004b5ce7c23 */ /* 0x000fe200080108c6 */
[--C-:B------:R-:W-:Y:S01]  /*1a080*/  FFMA.FTZ R202, R175, UR4, -R196.reuse ;  /* 0x00000004afca7c23 */ /* 0x100fe200080108c4 */
        /* <DEDUP_REMOVED lines=38> */
[--C-:B------:R-:W-:Y:S01]  /*1a2f0*/  FFMA.FTZ R201, R179, UR4, -R198.reuse ;  /* 0x00000004b3c97c23 */ /* 0x100fe200080108c6 */
        /* <DEDUP_REMOVED lines=159> */
[--C-:B------:R-:W-:Y:S01]  /*1acf0*/  FFMA.FTZ R223, R223, UR4, -R198.reuse ;  /* 0x00000004dfdf7c23 */ /* 0x100fe200080108c6 */
[C---:B---3--:R-:W-:Y:S01]  /*1ad00*/  HMMA.16816.F32.BF16 R84, R160.reuse, R140, R84 ;  /* 0x0000008ca054723c */ /* 0x048fe20000041854 */
[----:B------:R-:W-:Y:S02]  /*1ad10*/  MUFU.EX2 R208, R208 ;  /* 0x000000d000d07308 */ /* 0x000fe40000000800 */
[--C-:B------:R-:W-:Y:S01]  /*1ad20*/  FFMA.FTZ R225, R225, UR4, -R198.reuse ;  /* 0x00000004e1e17c23 */ /* 0x100fe200080108c6 */
[----:B------:R-:W-:Y:S07]  /*1ad30*/  FFMA.FTZ R198, R186, UR4, -R198 ;  /* 0x00000004bac67c23 */ /* 0x000fee00080108c6 */
[----:B------:R-:W-:Y:S01]  /*1ad40*/  MUFU.EX2 R212, R212 ;  /* 0x000000d400d47308 */ /* 0x000fe20000000800 */
[--C-:B------:R-:W-:Y:S01]  /*1ad50*/  FFMA.FTZ R210, R207, UR4, -R196.reuse ;  /* 0x00000004cfd27c23 */ /* 0x100fe200080108c4 */
[--C-:B------:R-:W-:Y:S01]  /*1ad60*/  FFMA.FTZ R211, R211, UR4, -R196.reuse ;  /* 0x00000004d3d37c23 */ /* 0x100fe200080108c4 */
[C---:B------:R-:W-:Y:S01]  /*1ad70*/  HMMA.16816.F32.BF16 R88, R160.reuse, R142, R88 ;  /* 0x0000008ea058723c */ /* 0x040fe20000041858 */
[----:B------:R-:W3:Y:S06]  /*1ad80*/  LDSM.16.MT88.4 R140, [R170+0x16000] ;  /* 0x01600000aa8c783b */ /* 0x000eec0000004200 */
[----:B------:R-:W5:Y:S01]  /*1ad90*/  MUFU.EX2 R207, R223 ;  /* 0x000000df00cf7308 */ /* 0x000f620000000800 */
[--C-:B------:R-:W-:Y:S01]  /*1ada0*/  FFMA.FTZ R213, R213, UR4, -R196.reuse ;  /* 0x00000004d5d57c23 */ /* 0x100fe200080108c4 */
[--C-:B------:R-:W-:Y:S01]  /*1adb0*/  FFMA.FTZ R222, R167, UR4, -R196.reuse ;  /* 0x00000004a7de7c23 */ /* 0x100fe200080108c4 */
[--C-:B------:R-:W-:Y:S07]  /*1adc0*/  FFMA.FTZ R166, R166, UR4, -R196.reuse ;  /* 0x00000004a6a67c23 */ /* 0x100fee00080108c4 */
[----:B------:R-:W-:Y:S01]  /*1add0*/  MUFU.EX2 R210, R210 ;  /* 0x000000d200d27308 */ /* 0x000fe20000000800 */
[----:B------:R-:W-:Y:S01]  /*1ade0*/  FFMA.FTZ R197, R2, R243, R197 ;  /* 0x000000f302c57223 */ /* 0x000fe200000100c5 */
[----:B------:R-:W-:Y:S01]  /*1adf0*/  ISETP.GT.AND P2, PT, R236, RZ, PT ;  /* 0x000000ffec00720c */ /* 0x000fe20003f44270 */
[C---:B-1----:R-:W-:Y:S07]  /*1ae00*/  HMMA.16816.F32.BF16 R92, R160.reuse, R136, R92 ;  /* 0x00000088a05c723c */ /* 0x042fee000004185c */
[----:B------:R-:W1:Y:S01]  /*1ae10*/  MUFU.EX2 R211, R211 ;  /* 0x000000d300d37308 */ /* 0x000e620000000800 */
[----:B------:R-:W-:Y:S01]  /*1ae20*/  FFMA.FTZ R195, R0, R241, R195 ;  /* 0x000000f100c37223 */ /* 0x000fe200000100c3 */
[----:B------:R-:W-:Y:S08]  /*1ae30*/  FADD.FTZ R194, R194, R197 ;  /* 0x000000c5c2c27221 */ /* 0x000ff00000010000 */
[----:B------:R-:W1:Y:S01]  /*1ae40*/  MUFU.EX2 R209, R225 ;  /* 0x000000e100d17308 */ /* 0x000e620000000800 */
[----:B------:R-:W-:Y:S01]  /*1ae50*/  IADD3 R236, PT, PT, R236, -0x1, RZ ;  /* 0xffffffffecec7810 */ /* 0x000fe20007ffe0ff */
[----:B------:R-:W-:Y:S01]  /*1ae60*/  FADD.FTZ R192, R192, R195 ;  /* 0x000000c3c0c07221 */ /* 0x000fe20000010000 */
[C---:B------:R-:W-:Y:S01]  /*1ae70*/  HMMA.16816.F32.BF16 R96, R160.reuse, R138, R96 ;  /* 0x0000008aa060723c */ /* 0x040fe20000041860 */
[----:B------:R-:W2:Y:S06]  /*1ae80*/  LDSM.16.MT88.4 R136, [R189+0x6000] ;  /* 0x00600000bd88783b */ /* 0x000eac0000004200 */
[----:B------:R-:W-:Y:S10]  /*1ae90*/  MUFU.EX2 R213, R213 ;  /* 0x000000d500d57308 */ /* 0x000ff40000000800 */
[----:B------:R-:W1:Y:S01]  /*1aea0*/  MUFU.EX2 R214, R214 ;  /* 0x000000d600d67308 */ /* 0x000e620000000800 */
[C---:B----4-:R-:W-:Y:S09]  /*1aeb0*/  HMMA.16816.F32.BF16 R100, R160.reuse, R132, R100 ;  /* 0x00000084a064723c */ /* 0x050ff20000041864 */
[----:B------:R-:W-:Y:S10]  /*1aec0*/  MUFU.EX2 R215, R215 ;  /* 0x000000d700d77308 */ /* 0x000ff40000000800 */
[----:B------:R-:W-:Y:S01]  /*1aed0*/  MUFU.EX2 R222, R222 ;  /* 0x000000de00de7308 */ /* 0x000fe20000000800 */
[C---:B------:R-:W-:Y:S01]  /*1aee0*/  HMMA.16816.F32.BF16 R104, R160.reuse, R134, R104 ;  /* 0x00000086a068723c */ /* 0x040fe20000041868 */
[----:B------:R-:W4:Y:S08]  /*1aef0*/  LDSM.16.MT88.4 R132, [R220+0x6000] ;  /* 0x00600000dc84783b */ /* 0x000f300000004200 */
[----:B------:R-:W-:Y:S10]  /*1af00*/  MUFU.EX2 R221, R221 ;  /* 0x000000dd00dd7308 */ /* 0x000ff40000000800 */
[----:B------:R-:W-:Y:S01]  /*1af10*/  MUFU.EX2 R198, R198 ;  /* 0x000000c600c67308 */ /* 0x000fe20000000800 */
[C---:B---3--:R-:W-:Y:S08]  /*1af20*/  HMMA.16816.F32.BF16 R108, R160.reuse, R140, R108 ;  /* 0x0000008ca06c723c */ /* 0x048ff0000004186c */
[C---:B------:R-:W-:Y:S01]  /*1af30*/  HMMA.16816.F32.BF16 R112, R160.reuse, R142, R112 ;  /* 0x0000008ea070723c */ /* 0x040fe20000041870 */
[----:B------:R-:W-:Y:S07]  /*1af40*/  LDSM.16.MT88.4 R140, [R170+0x10800] ;  /* 0x01080000aa8c783b */ /* 0x000fee0000004200 */
[C---:B--2---:R-:W-:Y:S08]  /*1af50*/  HMMA.16816.F32.BF16 R116, R160.reuse, R136, R116 ;  /* 0x00000088a074723c */ /* 0x044ff00000041874 */
[C---:B------:R-:W-:Y:S01]  /*1af60*/  HMMA.16816.F32.BF16 R120, R160.reuse, R138, R120 ;  /* 0x0000008aa078723c */ /* 0x040fe20000041878 */
[----:B------:R-:W2:Y:S07]  /*1af70*/  LDSM.16.MT88.4 R136, [R219+0x10800] ;  /* 0x01080000db88783b */ /* 0x000eae0000004200 */
[C---:B----4-:R-:W-:Y:S03]  /*1af80*/  HMMA.16816.F32.BF16 R124, R160.reuse, R132, R124 ;  /* 0x00000084a07c723c */ /* 0x050fe6000004187c */
[----:B------:R-:W-:Y:S02]  /*1af90*/  F2FP.BF16.F32.PACK_AB R132, R199, R200 ;  /* 0x000000c8c784723e */ /* 0x000fe400000010ff */
[----:B------:R-:W-:Y:S03]  /*1afa0*/  F2FP.BF16.F32.PACK_AB R133, R203, R204 ;  /* 0x000000cccb85723e */ /* 0x000fe600000010ff */
[----:B------:R-:W-:Y:S01]  /*1afb0*/  HMMA.16816.F32.BF16 R128, R160, R134, R128 ;  /* 0x00000086a080723c */ /* 0x000fe20000041880 */
[----:B------:R-:W-:Y:S02]  /*1afc0*/  LDSM.16.MT88.4 R160, [R170+0x14800] ;  /* 0x01480000aaa0783b */ /* 0x000fe40000004200 */
[----:B------:R-:W-:Y:S02]  /*1afd0*/  F2FP.BF16.F32.PACK_AB R134, R206, R201 ;  /* 0x000000c9ce86723e */ /* 0x000fe400000010ff */
[----:B------:R-:W-:Y:S07]  /*1afe0*/  F2FP.BF16.F32.PACK_AB R135, R205, R202 ;  /* 0x000000cacd87723e */ /* 0x000fee00000010ff */
[C---:B--2---:R-:W-:Y:S08]  /*1aff0*/  HMMA.16816.F32.BF16 R4, R132.reuse, R136, R4 ;  /* 0x000000888404723c */ /* 0x044ff00000041804 */
        /* <DEDUP_REMOVED lines=48> */
[----:B-1----:R-:W-:Y:S02]  /*1b300*/  F2FP.BF16.F32.PACK_AB R133, R211, R210 ;  /* 0x000000d2d385723e */ /* 0x002fe400000010ff */
[----:B------:R-:W-:Y:S02]  /*1b310*/  F2FP.BF16.F32.PACK_AB R134, R212, R209 ;  /* 0x000000d1d486723e */ /* 0x000fe400000010ff */
[----:B------:R-:W-:Y:S07]  /*1b320*/  F2FP.BF16.F32.PACK_AB R135, R214, R213 ;  /* 0x000000d5d687723e */ /* 0x000fee00000010ff */
[C---:B----4-:R-:W-:Y:S08]  /*1b330*/  HMMA.16816.F32.BF16 R4, R132.reuse, R144, R4 ;  /* 0x000000908404723c */ /* 0x050ff00000041804 */
[C---:B------:R-:W-:Y:S01]  /*1b340*/  HMMA.16816.F32.BF16 R8, R132.reuse, R146, R8 ;  /* 0x000000928408723c */ /* 0x040fe20000041808 */
[----:B------:R-:W1:Y:S07]  /*1b350*/  LDSM.16.MT88.4 R144, [R170+0x13000] ;  /* 0x01300000aa90783b */ /* 0x000e6e0000004200 */
[C---:B-----5:R-:W-:Y:S08]  /*1b360*/  HMMA.16816.F32.BF16 R12, R132.reuse, R148, R12 ;  /* 0x00000094840c723c */ /* 0x060ff0000004180c */
        /* <DEDUP_REMOVED lines=11> */
[C---:B-1----:R-:W-:Y:S03]  /*1b420*/  HMMA.16816.F32.BF16 R44, R132.reuse, R144, R44 ;  /* 0x00000090842c723c */ /* 0x042fe6000004182c */
[--C-:B------:R-:W-:Y:S01]  /*1b430*/  FFMA.FTZ R144, R168, UR4, -R196.reuse ;  /* 0x00000004a8907c23 */ /* 0x100fe200080108c4 */
[----:B------:R-:W-:Y:S01]  /*1b440*/  FFMA.FTZ R196, R165, UR4, -R196 ;  /* 0x00000004a5c47c23 */ /* 0x000fe200080108c4 */
[----:B------:R1:W2:Y:S03]  /*1b450*/  MUFU.EX2 R168, R187 ;  /* 0x000000bb00a87308 */ /* 0x0002a60000000800 */
[C---:B------:R-:W-:Y:S07]  /*1b460*/  HMMA.16816.F32.BF16 R48, R132.reuse, R146, R48 ;  /* 0x000000928430723c */ /* 0x040fee0000041830 */
[----:B------:R-:W2:Y:S10]  /*1b470*/  MUFU.EX2 R167, R144 ;  /* 0x0000009000a77308 */ /* 0x000eb40000000800 */
[----:B------:R-:W-:Y:S01]  /*1b480*/  MUFU.EX2 R165, R166 ;  /* 0x000000a600a57308 */ /* 0x000fe20000000800 */
[C---:B----4-:R-:W-:Y:S09]  /*1b490*/  HMMA.16816.F32.BF16 R52, R132.reuse, R148, R52 ;  /* 0x000000948434723c */ /* 0x050ff20000041834 */
[----:B------:R-:W4:Y:S01]  /*1b4a0*/  MUFU.EX2 R196, R196 ;  /* 0x000000c400c47308 */ /* 0x000f220000000800 */
[----:B-1----:R-:W-:Y:S01]  /*1b4b0*/  LDSM.16.MT88.4 R184, [R189+0x5800] ;  /* 0x00580000bdb8783b */ /* 0x002fe20000004200 */
[C---:B------:R-:W-:Y:S07]  /*1b4c0*/  HMMA.16816.F32.BF16 R56, R132.reuse, R150, R56 ;  /* 0x000000968438723c */ /* 0x040fee0000041838 */
[----:B------:R-:W-:Y:S01]  /*1b4d0*/  LDSM.16.MT88.4 R148, [R170+0x11800] ;  /* 0x01180000aa94783b */ /* 0x000fe20000004200 */
        /* <DEDUP_REMOVED lines=9> */
[----:B------:R-:W-:Y:S03]  /*1b570*/  F2FP.BF16.F32.PACK_AB R173, R222, R167 ;  /* 0x000000a7dead723e */ /* 0x000fe600000010ff */
[C---:B------:R-:W-:Y:S03]  /*1b580*/  HMMA.16816.F32.BF16 R88, R132.reuse, R174, R88 ;  /* 0x000000ae8458723c */ /* 0x040fe60000041858 */
[----:B------:R-:W-:Y:S02]  /*1b590*/  F2FP.BF16.F32.PACK_AB R174, R198, R221 ;  /* 0x000000ddc6ae723e */ /* 0x000fe400000010ff */
[----:B----4-:R-:W-:Y:S03]  /*1b5a0*/  F2FP.BF16.F32.PACK_AB R175, R196, R165 ;  /* 0x000000a5c4af723e */ /* 0x010fe600000010ff */
        /* <DEDUP_REMOVED lines=76> */
[----:B------:R-:W-:Y:S03]  /*1ba70*/  MOV R0, R3 ;  /* 0x0000000300007202 */ /* 0x000fe60000000f00 */
[----:B------:R-:W-:Y:S01]  /*1ba80*/  FADD.FTZ R212, R212, R209 ;  /* 0x000000d1d4d47221 */ /* 0x000fe20000010000 */
[C---:B------:R-:W-:Y:S03]  /*1ba90*/  HMMA.16816.F32.BF16 R120, R172.reuse, R10, R120 ;  /* 0x0000000aac78723c */ /* 0x040fe60000041878 */
[----:B------:R-:W-:Y:S04]  /*1baa0*/  FADD.FTZ R215, R215, R212 ;  /* 0x000000d4d7d77221 */ /* 0x000fe80000010000 */
[----:B------:R-:W-:Y:S01]  /*1bab0*/  FADD.FTZ R168, R168, R215 ;  /* 0x000000d7a8a87221 */ /* 0x000fe20000010000 */
[C---:B----4-:R-:W-:Y:S03]  /*1bac0*/  HMMA.16816.F32.BF16 R124, R172.reuse, R12, R124 ;  /* 0x0000000cac7c723c */ /* 0x050fe6000004187c */
[----:B------:R-:W-:Y:S04]  /*1bad0*/  FADD.FTZ R221, R221, R168 ;  /* 0x000000a8dddd7221 */ /* 0x000fe80000010000 */
[----:B------:R-:W-:Y:S01]  /*1bae0*/  FADD.FTZ R243, R198, R221 ;  /* 0x000000ddc6f37221 */ /* 0x000fe20000010000 */
[----:B------:R-:W-:Y:S01]  /*1baf0*/  HMMA.16816.F32.BF16 R128, R172, R14, R128 ;  /* 0x0000000eac80723c */ /* 0x000fe20000041880 */
[----:B------:R-:W-:Y:S08]  /*1bb00*/  @!UPT UIADD3 URZ, UPT, UPT, URZ, URZ, URZ ;  /* 0x000000fffffff290 */ /* 0x000ff0000fffe0ff */
[----:B------:R-:W-:Y:S11]  /*1bb10*/  @P2 BRA `(.L_x_3750) ;  /* 0xffffffc000782947 */ /* 0x000ff6000383ffff */
.L_x_3746:
        /* <DEDUP_REMOVED lines=344> */
.L_x_3752:
[----:B------:R-:W-:Y:S05]  /*1d0a0*/  BSYNC.RECONVERGENT B0 ;  /* 0x0000000000007941 */ /* 0x000fea0003800200 */
.L_x_3751:
        /* <DEDUP_REMOVED lines=35> */
.L_x_3754:
[----:B------:R-:W-:Y:S05]  /*1d2e0*/  BSYNC.RECONVERGENT B0 ;  /* 0x0000000000007941 */ /* 0x000fea0003800200 */
.L_x_3753:
        /* <DEDUP_REMOVED lines=21> */
.L_x_3756:
[----:B------:R-:W-:Y:S05]  /*1d440*/  BSYNC.RECONVERGENT B0 ;  /* 0x0000000000007941 */ /* 0x000fea0003800200 */
.L_x_3755:
        /* <DEDUP_REMOVED lines=21> */
.L_x_3758:
[----:B------:R-:W-:Y:S05]  /*1d5a0*/  BSYNC.RECONVERGENT B0 ;  /* 0x0000000000007941 */ /* 0x000fea0003800200 */
.L_x_3757:
        /* <DEDUP_REMOVED lines=19> */
.L_x_3759:
        /* <DEDUP_REMOVED lines=10> */
.L_x_7481:


//--------------------- .text._ZN5flash24flash_fwd_splitkv_kernelI23Flash_fwd_kernel_traitsILi256ELi64ELi64ELi4ELb0ELb0EN7cutlass10bfloat16_tE19Flash_kernel_traitsILi256ELi64ELi64ELi4ES3_EELb0ELb0ELb1ELb0ELb0ELb0ELb0ELb1EEEvNS_16Flash_fwd_paramsE --------------------------
	.section	.text._ZN5flash24flash_fwd_splitkv_kernelI23Flash_fwd_kernel_traitsILi256ELi64ELi64ELi4ELb0ELb0EN7cutlass10bfloat16_tE19Flash_kernel_traitsILi256ELi64ELi64ELi4ES3_EELb0ELb0ELb1ELb0ELb0ELb0ELb0ELb1EEEvNS_16Flash_fwd_paramsE,"ax",@progbits
	.align	128
        .global         _ZN5flash24flash_fwd_splitkv_kernelI23Flash_fwd_kernel_traitsILi256ELi64ELi64ELi4ELb0ELb0EN7cutlass10bfloat16_tE19Flash_kernel_traitsILi256ELi64ELi64ELi4ES3_EELb0ELb0ELb1ELb0ELb0ELb0ELb0ELb1EEEvNS_16Flash_fwd_paramsE
        .type           _ZN5flash24flash_fwd_splitkv_kernelI23Flash_fwd_kernel_traitsILi256ELi64ELi64ELi4ELb0ELb0EN7cutlass10bfloat16_tE19Flash_kernel_traitsILi256ELi64ELi64ELi4ES3_EELb0ELb0ELb1ELb0ELb0ELb0ELb0ELb1EEEvNS_16Flash_fwd_paramsE,@function
        .size           _ZN5flash24flash_fwd_splitkv_kernelI23Flash_fwd_kernel_traitsILi256ELi64ELi64ELi4ELb0ELb0EN7cutlass10bfloat16_tE19Flash_kernel_traitsILi256ELi64ELi64ELi4ES3_EELb0ELb0ELb1ELb0ELb0ELb0ELb0ELb1EEEvNS_16Flash_fwd_paramsE,(.L_x_7482 - _ZN5flash24flash_fwd_splitkv_kernelI23Flash_fwd_kernel_traitsILi256ELi64ELi64ELi4ELb0ELb0EN7cutlass10bfloat16_tE19Flash_kernel_traitsILi256ELi64ELi64ELi4ES3_EELb0ELb0ELb1ELb0ELb0ELb0ELb0ELb1EEEvNS_16Flash_fwd_paramsE)
        .other          _ZN5flash24flash_fwd_splitkv_kernelI23Flash_fwd_kernel_traitsILi256ELi64ELi64ELi4ELb0ELb0EN7cutlass10bfloat16_tE19Flash_kernel_traitsILi256ELi64ELi64ELi4ES3_EELb0ELb0ELb1ELb0ELb0ELb0ELb0ELb1EEEvNS_16Flash_fwd_paramsE,@"STO_CUDA_ENTRY STV_DEFAULT"
_ZN5flash24flash_fwd_splitkv_kernelI23Flash_fwd_kernel_traitsILi256ELi64ELi64ELi4ELb0ELb0EN7cutlass10bfloat16_tE19Flash_kernel_traitsILi256ELi64ELi64ELi4ES3_EELb0ELb0ELb1ELb0ELb0ELb0ELb0ELb1EEEvNS_16Flash_fwd_paramsE:
.text._ZN5flash24flash_fwd_splitkv_kernelI23Flash_fwd_kernel_traitsILi256ELi64ELi64ELi4ELb0ELb0EN7cutlass10bfloat16_tE19Flash_kernel_traitsILi256ELi64ELi64ELi4ES3_EELb0ELb0ELb1ELb0ELb0ELb0ELb0ELb1EEEvNS_16Flash_fwd_paramsE:
[----:B------:R-:W-:Y:S01]  /*0000*/  LDC R1, c[0x0][0x37c] ;  /* 0x0000df00ff017b82 */ /* 0x000fe20000000800 */
[----:B------:R-:W1:Y:S07]  /*0010*/  LDCU.64 UR8, c[0x0][0x460] ;  /* 0x00008c00ff0877ac */ /* 0x000e6e0008000a00 */
[----:B------:R-:W2:Y:S01]  /*0020*/  S2UR UR23, SR_CTAID.Y ;  /* 0x00000000001779c3 */ /* 0x000ea20000002600 */
[----:B------:R-:W2:Y:S01]  /*0030*/  LDCU.64 UR10, c[0x0][0x460] ;  /* 0x00008c00ff0a77ac */ /* 0x000ea20008000a00 */
[----:B------:R-:W3:Y:S01]  /*0040*/  LDCU.64 UR4, c[0x0][0x478] ;  /* 0x00008f00ff0477ac */ /* 0x000ee20008000a00 */
[----:B------:R-:W4:Y:S01]  /*0050*/  LDCU.U8 UR12, c[0x0][0x532] ;  /* 0x0000a640ff0c77ac */ /* 0x000f220008000000 */
[----:B------:R-:W4:Y:S01]  /*0060*/  LDCU.64 UR6, c[0x0][0x358] ;  /* 0x00006b00ff0677ac */ /* 0x000f220008000a00 */
[----:B-1----:R-:W-:Y:S01]  /*0070*/  ISETP.NE.U32.AND P4, PT, RZ, UR8, PT ;  /* 0x00000008ff007c0c */ /* 0x002fe2000bf85070 */
[----:B------:R-:W-:-:S03]  /*0080*/  UISETP.NE.U32.AND UP3, UPT, UR8, URZ, UPT ;  /* 0x000000ff0800728c */ /* 0x000fc6000bf65070 */
[----:B------:R-:W-:Y:S01]  /*0090*/  ISETP.NE.AND.EX P4, PT, RZ, UR9, PT, P4 ;  /* 0x00000009ff007c0c */ /* 0x000fe2000bf85340 */
[----:B------:R-:W-:Y:S01]  /*00a0*/  UISETP.NE.AND.EX UP3, UPT, UR9, URZ, UPT, UP3 ;  /* 0x000000ff0900728c */ /* 0x000fe2000bf65330 */
[----:B------:R-:W1:Y:S01]  /*00b0*/  LDCU.64 UR8, c[0x0][0x468] ;  /* 0x00008d00ff0877ac */ /* 0x000e620008000a00 */
[----:B--2---:R-:W-:-:S04]  /*00c0*/  UIMAD.WIDE.U32 UR10, UR23, 0x4, UR10 ;  /* 0x00000004170a78a5 */ /* 0x004fc8000f8e000a */
[----:B------:R-:W-:Y:S01]  /*00d0*/  PLOP3.LUT P2, PT, PT, PT, UP3, 0x80, 0x8 ;  /* 0x000000000008781c */ /* 0x000fe20003f4f038 */
[----:B---3--:R-:W-:Y:S02]  /*00e0*/  UISETP.NE.U32.AND UP2, UPT, UR4, URZ, UPT ;  /* 0x000000ff0400728c */ /* 0x008fe4000bf45070 */
[----:B----4-:R-:W-:Y:S01]  /*00f0*/  UISETP.NE.AND UP4, UPT, UR12, URZ, UPT ;  /* 0x000000ff0c00728c */ /* 0x010fe2000bf85270 */
[----:B------:R-:W-:Y:S01]  /*0100*/  IMAD.U32 R6, RZ, RZ, UR10 ;  /* 0x0000000aff067e24 */ /* 0x000fe2000f8e00ff */
[----:B------:R-:W-:Y:S01]  /*0110*/  UISETP.NE.AND.EX UP2, UPT, UR5, URZ, UPT, UP2 ;  /* 0x000000ff0500728c */ /* 0x000fe2000bf45320 */
[----:B------:R-:W-:Y:S01]  /*0120*/  IMAD.U32 R7, RZ, RZ, UR11 ;  /* 0x0000000bff077e24 */ /* 0x000fe2000f8e00ff */
[----:B------:R-:W2:Y:S04]  /*0130*/  LDCU.64 UR10, c[0x0][0x470] ;  /* 0x00008e00ff0a77ac */ /* 0x000ea80008000a00 */
[----:B------:R-:W3:Y:S01]  /*0140*/  @P4 LDG.E R5, desc[UR6][R6.64] ;  /* 0x0000000606054981 */ /* 0x000ee2000c1e1900 */
[----:B-1----:R-:W-:-:S02]  /*0150*/  UISETP.EQ.U32.AND UP5, UPT, UR8, URZ, UPT ;  /* 0x000000ff0800728c */ /* 0x002fc4000bfa2070 */
[----:B------:R-:W-:Y:S01]  /*0160*/  USHF.L.U32 UR15, UR23, 0x2, URZ ;  /* 0x00000002170f7899 */ /* 0x000fe200080006ff */
[----:B------:R1:W4:Y:S01]  /*0170*/  @P2 LDG.E R2, desc[UR6][R6.64+0x4] ;  /* 0x0000040606022981 */ /* 0x000322000c1e1900 */
[----:B------:R-:W-:Y:S01]  /*0180*/  UISETP.EQ.OR.EX UP5, UPT, UR9, URZ, !UP4, UP5 ;  /* 0x000000ff0900728c */ /* 0x000fe2000e7a2750 */
[----:B------:R-:W-:Y:S01]  /*0190*/  PLOP3.LUT P1, PT, PT, PT, UP2, 0x80, 0x8 ;  /* 0x000000000008781c */ /* 0x000fe20003f2f028 */
[----:B------:R-:W-:Y:S02]  /*01a0*/  USHF.R.U32.HI UR14, URZ, 0x1e, UR23 ;  /* 0x0000001eff0e7899 */ /* 0x000fe40008011617 */
[----:B------:R-:W-:Y:S02]  /*01b0*/  UIADD3 UR12, UP1, UPT, UR15, UR8, URZ ;  /* 0x000000080f0c7290 */ /* 0x000fe4000ff3e0ff */
[----:B------:R-:W-:Y:S01]  /*01c0*/  PLOP3.LUT P3, PT, PT, PT, UP5, 0x80, 0x8 ;  /* 0x000000000008781c */ /* 0x000fe20003f6f058 */
[----:B------:R-:W-:Y:S02]  /*01d0*/  @UP2 UIADD3 UR16, UP0, UPT, UR15, UR4, URZ ;  /* 0x000000040f102290 */ /* 0x000fe4000ff1e0ff */
[----:B------:R-:W-:Y:S01]  /*01e0*/  UIADD3.X UR4, UPT, UPT, UR14, UR9, URZ, UP1, !UPT ;  /* 0x000000090e047290 */ /* 0x000fe20008ffe4ff */
[----:B--2---:R-:W-:Y:S01]  /*01f0*/  ISETP.NE.U32.AND P0, PT, RZ, UR10, PT ;  /* 0x0000000aff007c0c */ /* 0x004fe2000bf05070 */
[----:B------:R-:W-:-:S02]  /*0200*/  @UP2 UIADD3.X UR17, UPT, UPT, UR14, UR5, URZ, UP0, !UPT ;  /* 0x000000050e112290 */ /* 0x000fc400087fe4ff */
[----:B------:R-:W-:Y:S01]  /*0210*/  UIADD3 UR10, UP0, UPT, UR15, UR10, URZ ;  /* 0x0000000a0f0a7290 */ /* 0x000fe2000ff1e0ff */
[----:B------:R-:W-:-:S03]  /*0220*/  ISETP.NE.AND.EX P0, PT, RZ, UR11, PT, P0 ;  /* 0x0000000bff007c0c */ /* 0x000fc6000bf05300 */
[----:B------:R-:W-:Y:S01]  /*0230*/  UIADD3.X UR11, UPT, UPT, UR14, UR11, URZ, UP0, !UPT ;  /* 0x0000000b0e0b7290 */ /* 0x000fe200087fe4ff */
[----:B-1----:R-:W-:Y:S02]  /*0240*/  IMAD.U32 R6, RZ, RZ, UR12 ;  /* 0x0000000cff067e24 */ /* 0x002fe4000f8e00ff */
[----:B------:R-:W-:Y:S02]  /*0250*/  IMAD.U32 R7, RZ, RZ, UR4 ;  /* 0x00000004ff077e24 */ /* 0x000fe4000f8e00ff */
[----:B------:R-:W-:-:S03]  /*0260*/  IMAD.U32 R96, RZ, RZ, UR10 ;  /* 0x0000000aff607e24 */ /* 0x000fc6000f8e00ff */
[----:B------:R-:W2:Y:S01]  /*0270*/  @!P3 LDG.E R4, desc[UR6][R6.64] ;  /* 0x000000060604b981 */ /* 0x000ea2000c1e1900 */
[----:B------:R-:W-:Y:S02]  /*0280*/  IMAD.U32 R8, RZ, RZ, UR16 ;  /* 0x00000010ff087e24 */ /* 0x000fe4000f8e00ff */
[----:B------:R-:W-:Y:S02]  /*0290*/  IMAD.U32 R9, RZ, RZ, UR17 ;  /* 0x00000011ff097e24 */ /* 0x000fe4000f8e00ff */
[----:B------:R-:W-:-:S03]  /*02a0*/  IMAD.U32 R97, RZ, RZ, UR11 ;  /* 0x0000000bff617e24 */ /* 0x000fc6000f8e00ff */
[----:B------:R1:W5:Y:S04]  /*02b0*/  @P1 LDG.E R0, desc[UR6][R8.64] ;  /* 0x0000000608001981 */ /* 0x000368000c1e1900 */
[----:B------:R1:W5:Y:S01]  /*02c0*/  @P0 LDG.E R3, desc[UR6][R96.64] ;  /* 0x0000000660030981 */ /* 0x000362000c1e1900 */
[----:B------:R-:W1:Y:S01]  /*02d0*/  S2UR UR25, SR_CTAID.X ;  /* 0x00000000001979c3 */ /* 0x000e620000002500 */
[----:B------:R-:W4:Y:S01]  /*02e0*/  @!UP3 LDCU UR22, c[0x0][0x434] ;  /* 0x00008680ff16b7ac */ /* 0x000f220008000800 */
[----:B------:R-:W-:Y:S01]  /*02f0*/  UMOV UR20, 0xffffffff ;  /* 0xffffffff00147882 */ /* 0x000fe20000000000 */
[----:B------:R-:W-:Y:S01]  /*0300*/  UISETP.NE.U32.AND UP0, UPT, UR8, URZ, UPT ;  /* 0x000000ff0800728c */ /* 0x000fe2000bf05070 */
[----:B------:R-:W-:Y:S01]  /*0310*/  UMOV UR26, 0xffffffff ;  /* 0xffffffff001a7882 */ /* 0x000fe20000000000 */
[----:B------:R-:W1:Y:S02]  /*0320*/  @!UP2 LDCU UR8, c[0x0][0x43c] ;  /* 0x00008780ff08a7ac */ /* 0x000e640008000800 */
[----:B------:R-:W-:-:S02]  /*0330*/  UISETP.NE.AND.EX UP0, UPT, UR9, URZ, UPT, UP0 ;  /* 0x000000ff0900728c */ /* 0x000fc4000bf05300 */
[----:B-1----:R-:W-:-:S09]  /*0340*/  USHF.L.U32 UR25, UR25, 0x6, URZ ;  /* 0x0000000619197899 */ /* 0x002fd200080006ff */
[----:B------:R-:W1:Y:S01]  /*0350*/  @!UP0 LDCU UR9, c[0x0][0x438] ;  /* 0x00008700ff0987ac */ /* 0x000e620008000800 */
[----:B---3--:R-:W-:Y:S02]  /*0360*/  @P4 R2UR UR20, R5 ;  /* 0x00000000051442ca */ /* 0x008fe400000e0000 */
[----:B----4-:R-:W-:-:S13]  /*0370*/  @P2 R2UR UR4, R2 ;  /* 0x00000000020422ca */ /* 0x010fda00000e0000 */
[----:B------:R-:W-:Y:S01]  /*0380*/  @UP3 UIADD3 UR22, UPT, UPT, UR4, -UR20, URZ ;  /* 0x8000001404163290 */ /* 0x000fe2000fffe0ff */
[----:B------:R-:W3:Y:S03]  /*0390*/  @!UP2 LDCU.64 UR4, c[0x0][0x488] ;  /* 0x00009100ff04a7ac */ /* 0x000ee60008000a00 */
[----:B------:R-:W-:-:S06]  /*03a0*/  UISETP.GT.AND UP1, UPT, UR22, UR25, UPT ;  /* 0x000000191600728c */ /* 0x000fcc000bf24270 */
[----:B------:R-:W-:Y:S02]  /*03b0*/  PLOP3.LUT P2, PT, PT, PT, UP1, 0x80, 0x8 ;  /* 0x000000000008781c */ /* 0x000fe40003f4f018 */
[----:B--2---:R-:W-:Y:S01]  /*03c0*/  @!P3 R2UR UR26, R4 ;  /* 0x00000000041ab2ca */ /* 0x004fe200000e0000 */
[----:B-1-3--:R-:W-:-:S14]  /*03d0*/  BRA.U !UP0, `(.L_x_3760) ;  /* 0x0000000108187547 */ /* 0x00afdc000b800000 */
[----:B------:R-:W-:-:S13]  /*03e0*/  PLOP3.LUT P3, PT, PT, PT, UP4, 0x80, 0x8 ;  /* 0x000000000008781c */ /* 0x000fda0003f6f048 */
[----:B------:R-:W2:Y:S04]  /*03f0*/  @P3 LDG.E R2, desc[UR6][R6.64+0x4] ;  /* 0x0000040606023981 */ /* 0x000ea8000c1e1900 */
[----:B------:R-:W3:Y:S01]  /*0400*/  @!P3 LDG.E R4, desc[UR6][R6.64] ;  /* 0x000000060604b981 */ /* 0x000ee2000c1e1900 */
[----:B--2---:R-:W-:-:S13]  /*0410*/  @P3 R2UR UR9, R2 ;  /* 0x00000000020932ca */ /* 0x004fda00000e0000 */
[----:B------:R-:W-:-:S07]  /*0420*/  @UP4 UIADD3 UR9, UPT, UPT, UR9, -UR26, URZ ;  /* 0x8000001a09094290 */ /* 0x000fce000fffe0ff */
[----:B---3--:R-:W-:Y:S02]  /*0430*/  @!P3 R2UR UR9, R4 ;  /* 0x000000000409b2ca */ /* 0x008fe400000e0000 */
.L_x_3760:
[----:B------:R-:W-:Y:S01]  /*0440*/  UMOV UR11, URZ ;  /* 0x000000ff000b7c82 */ /* 0x000fe20008000000 */
[----:B-----5:R-:W-:Y:S01]  /*0450*/  @P0 R2UR UR11, R3 ;  /* 0x00000000030b02ca */ /* 0x020fe200000e0000 */
[----:B------:R-:W-:Y:S01]  /*0460*/  @!UP2 UISETP.NE.U32.AND UP0, UPT, UR4, URZ, UPT ;  /* 0x000000ff0400a28c */ /* 0x000fe2000bf05070 */
[----:B------:R-:W-:Y:S01]  /*0470*/  @P1 R2UR UR21, R0 ;  /* 0x00000000001512ca */ /* 0x000fe200000e0000 */
[----:B------:R-:W-:-:S14]  /*0480*/  @!P2 EXIT ;  /* 0x000000000000a94d */ /* 0x000fdc0003800000 */
[----:B------:R-:W1:Y:S01]  /*0490*/  LDCU UR10, c[0x0][0x438] ;  /* 0x00008700ff0a77ac */ /* 0x000e620008000800 */
[----:B------:R-:W2:Y:S01]  /*04a0*/  S2UR UR24, SR_CTAID.Z ;  /* 0x00000000001879c3 */ /* 0x000ea20000002700 */
[----:B------:R-:W3:Y:S01]  /*04b0*/  S2R R61, SR_TID.X ;  /* 0x00000000003d7919 */ /* 0x000ee20000002100 */
[----:B------:R-:W-:Y:S02]  /*04c0*/  @!UP2 UISETP.NE.AND.EX UP0, UPT, UR5, URZ, UPT, UP0 ;  /* 0x000000ff0500a28c */ /* 0x000fe4000bf05300 */
        /* <DEDUP_REMOVED lines=11> */
[----:B------:R-:W-:Y:S01]  /*0580*/  USHF.R.S32.HI UR9, URZ, 0x6, UR9 ;  /* 0x00000006ff097899 */ /* 0x000fe20008011409 */
[----:B------:R-:W-:-:S03]  /*0590*/  UMOV UR10, UR23 ;  /* 0x00000017000a7c82 */ /* 0x000fc60008000000 */
        /* <DEDUP_REMOVED lines=58> */
.L_x_3763:
[----:B------:R-:W-:Y:S05]  /*0940*/  BSYNC.RECONVERGENT B0 ;  /* 0x0000000000007941 */ /* 0x000fea0003800200 */
.L_x_3762:
        /* <DEDUP_REMOVED lines=23> */
.L_x_3765:
[----:B------:R-:W-:Y:S05]  /*0ac0*/  BSYNC.RECONVERGENT B0 ;  /* 0x0000000000007941 */ /* 0x000fea0003800200 */
.L_x_3764:
        /* <DEDUP_REMOVED lines=22> */
.L_x_3767:
[----:B------:R-:W-:Y:S05]  /*0c30*/  BSYNC.RECONVERGENT B0 ;  /* 0x0000000000007941 */ /* 0x000fea0003800200 */
.L_x_3766:
        /* <DEDUP_REMOVED lines=21> */
.L_x_3769:
[----:B------:R-:W-:Y:S05]  /*0d90*/  BSYNC.RECONVERGENT B0 ;  /* 0x0000000000007941 */ /* 0x000fea0003800200 */
.L_x_3768:
        /* <DEDUP_REMOVED lines=21> */
.L_x_3761:
        /* <DEDUP_REMOVED lines=13> */
.L_x_3770:
[----:B------:R-:W-:Y:S05]  /*0fc0*/  BRA.U !UP0, `(.L_x_3771) ;  /* 0x00000005089c7547 */ /* 0x000fea000b800000 */
[----:B------:R-:W1:Y:S01]  /*0fd0*/  LDC R5, c[0x0][0x4f0] ;  /* 0x00013c00ff057b82 */ /* 0x000e620000000800 */
[----:B------:R-:W-:Y:S01]  /*0fe0*/  ULEA UR18, UR4, 0xffffffc0, 0x6 ;  /* 0xffffffc004127891 */ /* 0x000fe2000f8e30ff */
[----:B------:R-:W2:Y:S05]  /*0ff0*/  LDCU.64 UR8, c[0x0][0x4e8] ;  /* 0x00009d00ff0877ac */ /* 0x000eaa0008000a00 */
[----:B------:R-:W-:Y:S01]  /*1000*/  MOV R0, UR18 ;  /* 0x0000001200007c02 */ /* 0x000fe20008000f00 */
[----:B------:R-:W3:Y:S03]  /*1010*/  LDCU.64 UR16, c[0x0][0x3b8] ;  /* 0x00007700ff1077ac */ /* 0x000ee60008000a00 */
        /* <DEDUP_REMOVED lines=11> */
[----:B------:R-:W5:Y:S01]  /*10d0*/  LDCU.64 UR8, c[0x0][0x3a8] ;  /* 0x00007500ff0877ac */ /* 0x000f620008000a00 */
        /* <DEDUP_REMOVED lines=23> */
[----:B------:R-:W-:-:S06]  /*1250*/  IMAD.WIDE R12, R2, 0x4, R230 ;  /* 0x00000004020c7825 */ /* 0x000fcc00078e02e6 */
[----:B------:R-:W3:Y:S01]  /*1260*/  LDG.E R12, desc[UR6][R12.64] ;  /* 0x000000060c0c7981 */ /* 0x000ee2000c1e1900 */
[----:B-1----:R-:W-:Y:S02]  /*1270*/  IABS R0, R6 ;  /* 0x0000000600007213 */ /* 0x002fe40000000000 */
[----:B------:R-:W-:Y:S01]  /*1280*/  IADD3 R2, PT, PT, -R2, RZ, RZ ;  /* 0x000000ff02027210 */ /* 0x000fe20007ffe1ff */
[----:B------:R-:W1:Y:S01]  /*1290*/  S2R R3, SR_CTAID.Z ;  /* 0x0000000000037919 */ /* 0x000e620000002700 */
[----:B------:R-:W4:Y:S01]  /*12a0*/  I2F.RP R10, R0 ;  /* 0x00000000000a7306 */ /* 0x000f220000209400 */
[----:B------:R-:W-:Y:S02]  /*12b0*/  ISETP.NE.AND P4, PT, R6, RZ, PT ;  /* 0x000000ff0600720c */ /* 0x000fe40003f85270 */
[----:B------:R-:W-:-:S05]  /*12c0*/  IMAD R2, R5, R2, UR18 ;  /* 0x0000001205027e24 */ /* 0x000fca000f8e0202 */
[----:B----4-:R-:W4:Y:S01]  /*12d0*/  MUFU.RCP R8, R10 ;  /* 0x0000000a00087308 */ /* 0x010f220000001000 */
[----:B-1----:R-:W-:Y:S02]  /*12e0*/  IABS R3, R3 ;  /* 0x0000000300037213 */ /* 0x002fe40000000000 */
[----:B----4-:R-:W-:Y:S02]  /*12f0*/  IADD3 R8, PT, PT, R8, 0xffffffe, RZ ;  /* 0x0ffffffe08087810 */ /* 0x010fe40007ffe0ff */
[----:B------:R-:W-:-:S03]  /*1300*/  MOV R7, R3 ;  /* 0x0000000300077202 */ /* 0x000fc60000000f00 */
[----:B------:R-:W1:Y:S02]  /*1310*/  F2I.FTZ.U32.TRUNC.NTZ R9, R8 ;  /* 0x0000000800097305 */ /* 0x000e64000021f000 */
[----:B-1----:R-:W-:Y:S01]  /*1320*/  IADD3 R4, PT, PT, RZ, -R9, RZ ;  /* 0x80000009ff047210 */ /* 0x002fe20007ffe0ff */
[----:B------:R-:W-:-:S04]  /*1330*/  IMAD.MOV.U32 R8, RZ, RZ, RZ ;  /* 0x000000ffff087224 */ /* 0x000fc800078e00ff */
[----:B------:R-:W-:-:S04]  /*1340*/  IMAD R4, R4, R0, RZ ;  /* 0x0000000004047224 */ /* 0x000fc800078e02ff */
        /* <DEDUP_REMOVED lines=15> */
[----:B---3--:R-:W-:Y:S01]  /*1440*/  SHF.R.S32.HI R3, RZ, 0x1f, R12 ;  /* 0x0000001fff037819 */ /* 0x008fe2000001140c */
[----:B--2---:R-:W-:-:S04]  /*1450*/  IMAD.WIDE.U32 R10, R12, UR10, RZ ;  /* 0x0000000a0c0a7c25 */ /* 0x004fc8000f8e00ff */
[C---:B------:R-:W-:Y:S02]  /*1460*/  IMAD R7, R3.reuse, UR10, RZ ;  /* 0x0000000a03077c24 */ /* 0x040fe4000f8e02ff */
[----:B-----5:R-:W-:Y:S02]  /*1470*/  IMAD R3, R3, UR8, RZ ;  /* 0x0000000803037c24 */ /* 0x020fe4000f8e02ff */
        /* <DEDUP_REMOVED lines=21> */
[C---:B------:R-:W-:Y:S01]  /*15d0*/  IMAD R5, R0.reuse, UR11, R5 ;  /* 0x0000000b00057c24 */ /* 0x040fe2000f8e0205 */
[----:B------:R-:W-:Y:S01]  /*15e0*/  IADD3 R2, PT, PT, R11, R3, RZ ;  /* 0x000000030b027210 */ /* 0x000fe20007ffe0ff */
[----:B------:R-:W-:-:S04]  /*15f0*/  IMAD.WIDE.U32 R12, R0, UR10, R8 ;  /* 0x0000000a000c7c25 */ /* 0x000fc8000f8e0008 */
[----:B------:R-:W-:Y:S01]  /*1600*/  IMAD.MOV.U32 R8, RZ, RZ, R10 ;  /* 0x000000ffff087224 */ /* 0x000fe200078e000a */
[----:B------:R-:W-:Y:S02]  /*1610*/  IADD3 R3, PT, PT, R13, R5, RZ ;  /* 0x000000050d037210 */ /* 0x000fe40007ffe0ff */
[----:B------:R-:W-:Y:S01]  /*1620*/  MOV R10, R12 ;  /* 0x0000000c000a7202 */ /* 0x000fe20000000f00 */
[----:B------:R-:W-:Y:S06]  /*1630*/  BRA `(.L_x_3772) ;  /* 0x0000000400847947 */ /* 0x000fec0003800000 */
.L_x_3771:
        /* <DEDUP_REMOVED lines=15> */
.L_x_3773:
[----:B------:R-:W1:Y:S01]  /*1730*/  LDCU.64 UR16, c[0x0][0x3b8] ;  /* 0x00007700ff1077ac */ /* 0x000e620008000a00 */
[----:B------:R-:W-:-:S04]  /*1740*/  UIADD3 UR19, UPT, UPT, UR11, UR26, URZ ;  /* 0x0000001a0b137290 */ /* 0x000fc8000fffe0ff */
[----:B-1----:R-:W-:Y:S02]  /*1750*/  UIMAD.WIDE.U32 UR8, UR19, UR16, URZ ;  /* 0x00000010130872a5 */ /* 0x002fe4000f8e00ff */
[----:B------:R-:W-:-:S04]  /*1760*/  UIMAD UR19, UR19, UR17, URZ ;  /* 0x00000011131372a4 */ /* 0x000fc8000f8e02ff */
[----:B------:R-:W-:Y:S01]  /*1770*/  UIADD3 UR19, UPT, UPT, UR9, UR19, URZ ;  /* 0x0000001309137290 */ /* 0x000fe2000fffe0ff */
[----:B------:R-:W-:-:S11]  /*1780*/  UMOV UR18, UR8 ;  /* 0x0000000800127c82 */ /* 0x000fd60008000000 */
.L_x_3774:
        /* <DEDUP_REMOVED lines=15> */
.L_x_3775:
[----:B------:R-:W1:Y:S01]  /*1880*/  LDCU.64 UR14, c[0x0][0x3c0] ;  /* 0x00007800ff0e77ac */ /* 0x000e620008000a00 */
[----:B------:R-:W-:-:S04]  /*1890*/  UIADD3 UR11, UPT, UPT, UR11, UR26, URZ ;  /* 0x0000001a0b0b7290 */ /* 0x000fc8000fffe0ff */
[----:B-1----:R-:W-:Y:S02]  /*18a0*/  UIMAD.WIDE.U32 UR8, UR11, UR14, URZ ;  /* 0x0000000e0b0872a5 */ /* 0x002fe4000f8e00ff */
[----:B------:R-:W-:-:S04]  /*18b0*/  UIMAD UR11, UR11, UR15, URZ ;  /* 0x0000000f0b0b72a4 */ /* 0x000fc8000f8e02ff */
[----:B------:R-:W-:Y:S01]  /*18c0*/  UIADD3 UR9, UPT, UPT, UR9, UR11, URZ ;  /* 0x0000000b09097290 */ /* 0x000fe2000fffe0ff */
[----:B------:R-:W-:-:S11]  /*18d0*/  UMOV UR10, UR8 ;  /* 0x00000008000a7c82 */ /* 0x000fd60008000000 */
.L_x_3776:
[----:B------:R-:W1:Y:S01]  /*18e0*/  LDC R6, c[0x0][0x3e8] ;  /* 0x0000fa00ff067b82 */ /* 0x000e620000000800 */
[----:B------:R-:W2:Y:S01]  /*18f0*/  S2R R2, SR_CTAID.Z ;  /* 0x0000000000027919 */ /* 0x000ea20000002700 */
[----:B------:R-:W-:Y:S01]  /*1900*/  IMAD.MOV.U32 R4, RZ, RZ, RZ ;  /* 0x000000ffff047224 */ /* 0x000fe200078e00ff */
[----:B------:R-:W-:Y:S01]  /*1910*/  ULEA UR8, UR4, 0xffffffc0, 0x6 ;  /* 0xffffffc004087891 */ /* 0x000fe2000f8e30ff */
[----:B------:R-:W-:Y:S01]  /*1920*/  CS2R R230, SRZ ;  /* 0x0000000000e67805 */ /* 0x000fe2000001ff00 */
[----:B------:R-:W-:Y:S01]  /*1930*/  UMOV UR11, UR9 ;  /* 0x00000009000b7c82 */ /* 0x000fe20008000000 */
[----:B------:R-:W-:Y:S01]  /*1940*/  UMOV UR26, UR18 ;  /* 0x00000012001a7c82 */ /* 0x000fe20008000000 */
[----:B------:R-:W-:Y:S01]  /*1950*/  UMOV UR27, UR19 ;  /* 0x00000013001b7c82 */ /* 0x000fe20008000000 */
[----:B------:R-:W3:Y:S01]  /*1960*/  LDC.64 R8, c[0x0][0x3d8] ;  /* 0x0000f600ff087b82 */ /* 0x000ee20000000a00 */
[----:B------:R-:W-:Y:S02]  /*1970*/  UIMAD.WIDE.U32 UR18, UR8, UR14, UR10 ;  /* 0x0000000e081272a5 */ /* 0x000fe4000f8e000a */
[----:B------:R-:W-:-:S02]  /*1980*/  UIMAD.WIDE.U32 UR10, UR8, UR16, UR26 ;  /* 0x00000010080a72a5 */ /* 0x000fc4000f8e001a */
[----:B------:R-:W-:Y:S02]  /*1990*/  UIMAD UR9, UR8, UR15, UR19 ;  /* 0x0000000f080972a4 */ /* 0x000fe4000f8e0213 */
[----:B------:R-:W-:Y:S01]  /*19a0*/  UIMAD UR8, UR8, UR17, UR11 ;  /* 0x00000011080872a4 */ /* 0x000fe2000f8e020b */
[----:B------:R-:W-:Y:S01]  /*19b0*/  IMAD.U32 R15, RZ, RZ, UR19 ;  /* 0x00000013ff0f7e24 */ /* 0x000fe2000f8e00ff */
[----:B------:R-:W-:Y:S01]  /*19c0*/  MOV R14, UR18 ;  /* 0x00000012000e7c02 */ /* 0x000fe20008000f00 */
[----:B------:R-:W-:Y:S01]  /*19d0*/  IMAD.U32 R13, RZ, RZ, UR11 ;  /* 0x0000000bff0d7e24 */ /* 0x000fe2000f8e00ff */
[----:B------:R-:W-:Y:S02]  /*19e0*/  MOV R12, UR10 ;  /* 0x0000000a000c7c02 */ /* 0x000fe40008000f00 */
[----:B------:R-:W-:Y:S01]  /*19f0*/  MOV R15, UR9 ;  /* 0x00000009000f7c02 */ /* 0x000fe20008000f00 */
[----:B------:R-:W-:Y:S01]  /*1a00*/  IMAD.U32 R13, RZ, RZ, UR8 ;  /* 0x00000008ff0d7e24 */ /* 0x000fe2000f8e00ff */
[----:B-1----:R-:W-:-:S02]  /*1a10*/  IABS R0, R6 ;  /* 0x0000000600007213 */ /* 0x002fc40000000000 */
[----:B------:R-:W-:Y:S02]  /*1a20*/  ISETP.NE.AND P4, PT, R6, RZ, PT ;  /* 0x000000ff0600720c */ /* 0x000fe40003f85270 */
[----:B------:R-:W1:Y:S01]  /*1a30*/  I2F.RP R7, R0 ;  /* 0x0000000000077306 */ /* 0x000e620000209400 */
[----:B--2---:R-:W-:-:S07]  /*1a40*/  IABS R2, R2 ;  /* 0x0000000200027213 */ /* 0x004fce0000000000 */
[----:B-1----:R-:W1:Y:S02]  /*1a50*/  MUFU.RCP R5, R7 ;  /* 0x0000000700057308 */ /* 0x002e640000001000 */
[----:B-1----:R-:W-:-:S06]  /*1a60*/  VIADD R5, R5, 0xffffffe ;  /* 0x0ffffffe05057836 */ /* 0x002fcc0000000000 */
[----:B------:R-:W1:Y:S02]  /*1a70*/  F2I.FTZ.U32.TRUNC.NTZ R5, R5 ;  /* 0x0000000500057305 */ /* 0x000e64000021f000 */
[----:B-1----:R-:W-:-:S05]  /*1a80*/  IADD3 R3, PT, PT, RZ, -R5, RZ ;  /* 0x80000005ff037210 */ /* 0x002fca0007ffe0ff */
        /* <DEDUP_REMOVED lines=9> */
[----:B------:R-:W-:Y:S01]  /*1b20*/  LOP3.LUT R0, R6, UR24, RZ, 0x3c, !PT ;  /* 0x0000001806007c12 */ /* 0x000fe2000f8e3cff */
        /* <DEDUP_REMOVED lines=8> */
[----:B---3--:R-:W-:-:S04]  /*1bb0*/  IMAD.WIDE.U32 R14, R5, R8, R14 ;  /* 0x00000008050e7225 */ /* 0x008fc800078e000e */
[C---:B------:R-:W-:Y:S02]  /*1bc0*/  IMAD R10, R7.reuse, R8, RZ ;  /* 0x00000008070a7224 */ /* 0x040fe400078e02ff */
[-C--:B-1----:R-:W-:Y:S02]  /*1bd0*/  IMAD R0, R7, R2.reuse, RZ ;  /* 0x0000000207007224 */ /* 0x082fe400078e02ff */
[----:B------:R-:W-:-:S04]  /*1be0*/  IMAD.WIDE.U32 R12, R5, R2, R12 ;  /* 0x00000002050c7225 */ /* 0x000fc800078e000c */
[C---:B------:R-:W-:Y:S01]  /*1bf0*/  IMAD R9, R5.reuse, R9, R10 ;  /* 0x0000000905097224 */ /* 0x040fe200078e020a */
[----:B------:R-:W-:Y:S01]  /*1c00*/  MOV R10, R14 ;  /* 0x0000000e000a7202 */ /* 0x000fe20000000f00 */
[----:B------:R-:W-:Y:S01]  /*1c10*/  IMAD R0, R5, R3, R0 ;  /* 0x0000000305007224 */ /* 0x000fe200078e0200 */
[----:B------:R-:W-:Y:S01]  /*1c20*/  MOV R8, R12 ;  /* 0x0000000c00087202 */ /* 0x000fe20000000f00 */
[----:B------:R-:W-:Y:S02]  /*1c30*/  IMAD.IADD R3, R15, 0x1, R9 ;  /* 0x000000010f037824 */ /* 0x000fe400078e0209 */
[----:B------:R-:W-:-:S07]  /*1c40*/  IMAD.IADD R2, R13, 0x1, R0 ;  /* 0x000000010d027824 */ /* 0x000fce00078e0200 */
.L_x_3772:
[----:B------:R-:W-:Y:S01]  /*1c50*/  UISETP.NE.AND UP0, UPT, UR20, -0x1, UPT ;  /* 0xffffffff1400788c */ /* 0x000fe2000bf05270 */
[----:B------:R-:W-:Y:S01]  /*1c60*/  IMAD.MOV.U32 R0, RZ, RZ, RZ ;  /* 0x000000ffff007224 */ /* 0x000fe200078e00ff */
[----:B------:R-:W1:Y:S01]  /*1c70*/  LDCU.64 UR18, c[0x0][0x3b0] ;  /* 0x00007600ff1277ac */ /* 0x000e620008000a00 */
[----:B------:R-:W-:Y:S01]  /*1c80*/  IMAD.SHL.U32 R67, R61, 0x8, RZ ;  /* 0x000000083d437824 */ /* 0x000fe200078e00ff */
[----:B------:R-:W2:Y:S01]  /*1c90*/  S2R R93, SR_CTAID.X ;  /* 0x00000000005d7919 */ /* 0x000ea20000002500 */
[----:B------:R-:W3:Y:S01]  /*1ca0*/  LDCU.64 UR26, c[0x0][0x3c8] ;  /* 0x00007900ff1a77ac */ /* 0x000ee20008000a00 */
[----:B------:R-:W-:Y:S01]  /*1cb0*/  SHF.R.U32.HI R94, RZ, 0x3, R61 ;  /* 0x00000003ff5e7819 */ /* 0x000fe2000001163d */
[----:B------:R4:W5:Y:S01]  /*1cc0*/  @P0 LDG.E R0, desc[UR6][R96.64] ;  /* 0x0000000660000981 */ /* 0x000962000c1e1900 */
[----:B------:R-:W-:Y:S01]  /*1cd0*/  LOP3.LUT R12, R67, 0x38, RZ, 0xc0, !PT ;  /* 0x00000038430c7812 */ /* 0x000fe200078ec0ff */
[----:B------:R-:W4:Y:S02]  /*1ce0*/  LDC R63, c[0x0][0x450] ;  /* 0x00011400ff3f7b82 */ /* 0x000f240000000800 */
[----:B------:R-:W3:Y:S01]  /*1cf0*/  @!UP0 LDCU.64 UR8, c[0x0][0x398] ;  /* 0x00007300ff0887ac */ /* 0x000ee20008000a00 */
[----:B------:R-:W-:Y:S01]  /*1d00*/  MOV R95, RZ ;  /* 0x000000ff005f7202 */ /* 0x000fe20000000f00 */
[----:B------:R-:W-:Y:S01]  /*1d10*/  IMAD.SHL.U32 R60, R61, 0x40, RZ ;  /* 0x000000403d3c7824 */ /* 0x000fe200078e00ff */
[C---:B------:R-:W-:Y:S01]  /*1d20*/  IADD3 R10, P0, PT, R12.reuse, R10, RZ ;  /* 0x0000000a0c0a7210 */ /* 0x040fe20007f1e0ff */
[----:B------:R-:W-:Y:S01]  /*1d30*/  USHF.L.U32 UR30, UR4, 0x6, URZ ;  /* 0x00000006041e7899 */ /* 0x000fe200080006ff */
[----:B------:R-:W-:-:S03]  /*1d40*/  IADD3 R16, P1, PT, R12, R8, RZ ;  /* 0x000000080c107210 */ /* 0x000fc60007f3e0ff */
[----:B------:R-:W-:Y:S01]  /*1d50*/  IMAD.X R11, RZ, RZ, R3, P0 ;  /* 0x000000ffff0b7224 */ /* 0x000fe200000e0603 */
[----:B-1----:R-:W-:Y:S01]  /*1d60*/  @UP0 UIMAD.WIDE.U32 UR10, UR20, UR18, URZ ;  /* 0x00000012140a02a5 */ /* 0x002fe2000f8e00ff */
[----:B------:R-:W-:Y:S01]  /*1d70*/  IADD3.X R17, PT, PT, RZ, R2, RZ, P1, !PT ;  /* 0x00000002ff117210 */ /* 0x000fe20000ffe4ff */
[----:B------:R-:W-:Y:S01]  /*1d80*/  UIADD3 UR31, UPT, UPT, UR30, -0x40, URZ ;  /* 0xffffffc01e1f7890 */ /* 0x000fe2000fffe0ff */
[----:B------:R-:W-:-:S04]  /*1d90*/  IMAD.WIDE.U32 R10, R94, UR14, R10 ;  /* 0x0000000e5e0a7c25 */ /* 0x000fc8000f8e000a */
[----:B------:R-:W-:Y:S01]  /*1da0*/  IMAD.SHL.U32 R68, R10, 0x2, RZ ;  /* 0x000000020a447824 */ /* 0x000fe200078e00ff */
[----:B---3--:R-:W-:Y:S01]  /*1db0*/  @!UP0 UIMAD.WIDE.U32 UR28, UR23, UR8, URZ ;  /* 0x00000008171c82a5 */ /* 0x008fe2000f8e00ff */
[----:B------:R-:W-:Y:S01]  /*1dc0*/  IMAD.U32 R8, RZ, RZ, UR26 ;  /* 0x0000001aff087e24 */ /* 0x000fe2000f8e00ff */
[----:B------:R-:W-:Y:S01]  /*1dd0*/  USHF.L.U64.HI UR26, UR16, 0x4, UR17 ;  /* 0x00000004101a7899 */ /* 0x000fe20008010211 */
[----:B------:R-:W-:Y:S01]  /*1de0*/  IMAD.U32 R2, RZ, RZ, UR27 ;  /* 0x0000001bff027e24 */ /* 0x000fe2000f8e00ff */
[----:B------:R-:W-:Y:S01]  /*1df0*/  @!UP0 UIMAD UR9, UR23, UR9, UR29 ;  /* 0x00000009170982a4 */ /* 0x000fe2000f8e021d */
[----:B------:R-:W-:Y:S01]  /*1e00*/  IMAD R69, R94, UR15, R11 ;  /* 0x0000000f5e457c24 */ /* 0x000fe2000f8e020b */
[----:B------:R-:W-:Y:S01]  /*1e10*/  @UP0 UIMAD UR9, UR20, UR19, UR11 ;  /* 0x00000013140902a4 */ /* 0x000fe2000f8e020b */
[----:B--2---:R-:W-:Y:S01]  /*1e20*/  IMAD.WIDE.U32 R92, R93, 0x40, R94 ;  /* 0x000000405d5c7825 */ /* 0x004fe200078e005e */
[----:B------:R-:W-:Y:S01]  /*1e30*/  @!UP0 UMOV UR8, UR28 ;  /* 0x0000001c00088c82 */ /* 0x000fe20008000000 */
[----:B------:R-:W-:Y:S01]  /*1e40*/  @UP0 UMOV UR8, UR10 ;  /* 0x0000000a00080c82 */ /* 0x000fe20008000000 */
[----:B------:R-:W1:Y:S01]  /*1e50*/  LDCU.64 UR10, c[0x0][0x388] ;  /* 0x00007100ff0a77ac */ /* 0x000e620008000a00 */
[----:B------:R-:W-:Y:S01]  /*1e60*/  IADD3 R14, P2, PT, R12, UR8, RZ ;  /* 0x000000080c0e7c10 */ /* 0x000fe2000ff5e0ff */
[----:B------:R-:W-:Y:S01]  /*1e70*/  IMAD R3, R93, UR18, RZ ;  /* 0x000000125d037c24 */ /* 0x000fe2000f8e02ff */
[----:B------:R-:W-:Y:S01]  /*1e80*/  SHF.L.U64.HI R69, R10, 0x1, R69 ;  /* 0x000000010a457819 */ /* 0x000fe20000010245 */
[----:B------:R-:W-:Y:S01]  /*1e90*/  USHF.L.U32 UR27, UR16, 0x4, URZ ;  /* 0x00000004101b7899 */ /* 0x000fe200080006ff */
[----:B----4-:R-:W-:Y:S01]  /*1ea0*/  LEA.HI R63, R63, R63, RZ, 0x1 ;  /* 0x0000003f3f3f7211 */ /* 0x010fe200078f08ff */
[----:B------:R-:W-:Y:S01]  /*1eb0*/  IMAD.X R15, RZ, RZ, UR9, P2 ;  /* 0x00000009ff0f7e24 */ /* 0x000fe200090e06ff */
[----:B------:R-:W2:Y:S01]  /*1ec0*/  LDCU.64 UR8, c[0x0][0x390] ;  /* 0x00007200ff0877ac */ /* 0x000ea20008000a00 */
[----:B------:R-:W-:Y:S01]  /*1ed0*/  IMAD R3, R92, UR19, R3 ;  /* 0x000000135c037c24 */ /* 0x000fe2000f8e0203 */
[----:B------:R-:W-:Y:S01]  /*1ee0*/  LOP3.LUT R11, R12, 0x40, RZ, 0xfc, !PT ;  /* 0x000000400c0b7812 */ /* 0x000fe200078efcff */
[----:B------:R-:W-:Y:S01]  /*1ef0*/  IMAD.WIDE.U32 R8, R8, UR24, R14 ;  /* 0x0000001808087c25 */ /* 0x000fe2000f8e000e */
[----:B------:R-:W-:Y:S01]  /*1f00*/  LOP3.LUT R10, R12, 0x80, RZ, 0xfc, !PT ;  /* 0x000000800c0a7812 */ /* 0x000fe200078efcff */
[----:B------:R-:W-:Y:S01]  /*1f10*/  USHF.L.U64.HI UR28, UR14, 0x4, UR15 ;  /* 0x000000040e1c7899 */ /* 0x000fe2000801020f */
[----:B------:R-:W-:Y:S01]  /*1f20*/  SHF.R.S32.HI R63, RZ, 0x1, R63 ;  /* 0x00000001ff3f7819 */ /* 0x000fe2000001143f */
[----:B------:R-:W-:Y:S01]  /*1f30*/  IMAD.WIDE.U32 R14, R94, UR16, R16 ;  /* 0x000000105e0e7c25 */ /* 0x000fe2000f8e0010 */
[----:B------:R-:W-:-:S03]  /*1f40*/  USHF.L.U32 UR29, UR14, 0x4, URZ ;  /* 0x000000040e1d7899 */ /* 0x000fc600080006ff */
[----:B------:R-:W-:Y:S01]  /*1f50*/  IMAD R71, R94, UR17, R15 ;  /* 0x000000115e477c24 */ /* 0x000fe2000f8e020f */
[----:B------:R-:W-:Y:S01]  /*1f60*/  SHF.L.U32 R70, R14, 0x1, RZ ;  /* 0x000000010e467819 */ /* 0x000fe200000006ff */
[----:B------:R-:W-:-:S03]  /*1f70*/  IMAD R9, R2, UR24, R9 ;  /* 0x0000001802097c24 */ /* 0x000fc6000f8e0209 */
[----:B------:R-:W-:Y:S01]  /*1f80*/  SHF.L.U64.HI R71, R14, 0x1, R71 ;  /* 0x000000010e477819 */ /* 0x000fe20000010247 */
[----:B------:R-:W-:Y:S01]  /*1f90*/  IMAD.WIDE.U32 R92, R92, UR18, R8 ;  /* 0x000000125c5c7c25 */ /* 0x000fe2000f8e0008 */
[----:B--2---:R-:W-:Y:S01]  /*1fa0*/  IADD3 R68, P0, PT, R68, UR8, RZ ;  /* 0x0000000844447c10 */ /* 0x004fe2000ff1e0ff */
[----:B------:R-:W-:Y:S01]  /*1fb0*/  USHF.R.S32.HI UR8, URZ, 0x1f, UR5 ;  /* 0x0000001fff087899 */ /* 0x000fe20008011405 */
[----:B-1----:R-:W-:Y:S02]  /*1fc0*/  IADD3 R70, P1, PT, R70, UR10, RZ ;  /* 0x0000000a46467c10 */ /* 0x002fe4000ff3e0ff */
[----:B------:R-:W-:Y:S01]  /*1fd0*/  IADD3.X R69, PT, PT, R69, UR9, RZ, P0, !PT ;  /* 0x0000000945457c10 */ /* 0x000fe200087fe4ff */
[----:B------:R-:W-:Y:S01]  /*1fe0*/  ULEA.HI UR8, UR8, UR5, URZ, 0x6 ;  /* 0x0000000508087291 */ /* 0x000fe2000f8f30ff */
[----:B------:R-:W-:Y:S01]  /*1ff0*/  IADD3.X R71, PT, PT, R71, UR11, RZ, P1, !PT ;  /* 0x0000000b47477c10 */ /* 0x000fe20008ffe4ff */
[----:B------:R-:W-:Y:S01]  /*2000*/  IMAD.MOV.U32 R232, RZ, RZ, R68 ;  /* 0x000000ffffe87224 */ /* 0x000fe200078e0044 */
[----:B------:R-:W-:Y:S01]  /*2010*/  LOP3.LUT R9, R12, 0xc0, RZ, 0xfc, !PT ;  /* 0x000000c00c097812 */ /* 0x000fe200078efcff */
[----:B------:R-:W-:Y:S01]  /*2020*/  USHF.R.S32.HI UR32, URZ, 0x6, UR8 ;  /* 0x00000006ff207899 */ /* 0x000fe20008011408 */
[----:B------:R-:W-:Y:S01]  /*2030*/  MOV R228, R70 ;  /* 0x0000004600e47202 */ /* 0x000fe20000000f00 */
[----:B------:R-:W-:Y:S01]  /*2040*/  IMAD.MOV.U32 R229, RZ, RZ, R71 ;  /* 0x000000ffffe57224 */ /* 0x000fe200078e0047 */
[----:B------:R-:W-:Y:S01]  /*2050*/  IADD3 R62, PT, PT, R93, R3, RZ ;  /* 0x000000035d3e7210 */ /* 0x000fe20007ffe0ff */
[----:B------:R-:W-:Y:S01]  /*2060*/  UISETP.GE.AND UP0, UPT, UR32, UR4, UPT ;  /* 0x000000042000728c */ /* 0x000fe2000bf06270 */
[----:B------:R-:W-:-:S08]  /*2070*/  MOV R233, R69 ;  /* 0x0000004500e97202 */ /* 0x000fd00000000f00 */
[----:B------:R-:W-:Y:S05]  /*2080*/  BRA.U UP0, `(.L_x_3777) ;  /* 0x000000a900407547 */ /* 0x000fea000b800000 */
[----:B------:R-:W1:Y:S01]  /*2090*/  LDC.64 R2, c[0x0][0x4a0] ;  /* 0x00012800ff027b82 */ /* 0x000e620000000a00 */
[----:B------:R-:W2:Y:S01]  /*20a0*/  LDCU.128 UR12, c[0x0][0x4b0] ;  /* 0x00009600ff0c77ac */ /* 0x000ea20008000c00 */
[----:B------:R-:W-:Y:S01]  /*20b0*/  IMAD.MOV.U32 R13, RZ, RZ, RZ ;  /* 0x000000ffff0d7224 */ /* 0x000fe200078e00ff */
[C---:B------:R-:W-:Y:S01]  /*20c0*/  SHF.L.U32 R91, R63.reuse, 0x4, RZ ;  /* 0x000000043f5b7819 */ /* 0x040fe200000006ff */
[C---:B------:R-:W-:Y:S01]  /*20d0*/  IMAD R89, R63.reuse, 0x30, RZ ;  /* 0x000000303f597824 */ /* 0x040fe200078e02ff */
[----:B------:R-:W3:Y:S01]  /*20e0*/  LDCU.128 UR8, c[0x0][0x490] ;  /* 0x00009200ff0877ac */ /* 0x000ee20008000c00 */
[----:B------:R-:W-:Y:S01]  /*20f0*/  SHF.L.U32 R88, R63, 0x5, RZ ;  /* 0x000000053f587819 */ /* 0x000fe200000006ff */
[C---:B------:R-:W-:Y:S01]  /*2100*/  VIADD R66, R94.reuse, 0x10 ;  /* 0x000000105e427836 */ /* 0x040fe20000000000 */
[----:B------:R-:W4:Y:S01]  /*2110*/  LDC.64 R84, c[0x0][0x4a8] ;  /* 0x00012a00ff547b82 */ /* 0x000f220000000a00 */
[----:B------:R-:W4:Y:S01]  /*2120*/  LDCU.128 UR16, c[0x0][0x4c0] ;  /* 0x00009800ff1077ac */ /* 0x000f220008000c00 */
[C---:B------:R-:W-:Y:S01]  /*2130*/  IADD3 R65, PT, PT, R94.reuse, 0x20, RZ ;  /* 0x000000205e417810 */ /* 0x040fe20007ffe0ff */
[----:B------:R-:W-:Y:S01]  /*2140*/  VIADD R64, R94, 0x30 ;  /* 0x000000305e407836 */ /* 0x000fe20000000000 */
[----:B------:R-:W-:Y:S01]  /*2150*/  SHF.R.S32.HI R82, RZ, 0x1f, R88 ;  /* 0x0000001fff527819 */ /* 0x000fe20000011458 */
[----:B------:R-:W4:Y:S01]  /*2160*/  LDCU UR34, c[0x0][0x450] ;  /* 0x00008a00ff2277ac */ /* 0x000f220008000800 */
[----:B------:R-:W-:Y:S01]  /*2170*/  IMAD.U32 R86, RZ, RZ, UR31 ;  /* 0x0000001fff567e24 */ /* 0x000fe2000f8e00ff */
[----:B------:R-:W-:Y:S01]  /*2180*/  SHF.R.S32.HI R80, RZ, 0x1f, R89 ;  /* 0x0000001fff507819 */ /* 0x000fe20000011459 */
[----:B------:R-:W4:Y:S01]  /*2190*/  LDCU.U8 UR37, c[0x0][0x533] ;  /* 0x0000a660ff2577ac */ /* 0x000f220008000000 */
[----:B------:R-:W-:Y:S01]  /*21a0*/  UMOV UR36, URZ ;  /* 0x000000ff00247c82 */ /* 0x000fe20008000000 */
[----:B--2---:R-:W-:Y:S01]  /*21b0*/  USHF.L.U32 UR33, UR12, 0x6, URZ ;  /* 0x000000060c217899 */ /* 0x004fe200080006ff */
[----:B---3--:R-:W-:Y:S01]  /*21c0*/  IMAD.U32 R19, RZ, RZ, UR10 ;  /* 0x0000000aff137e24 */ /* 0x008fe2000f8e00ff */
[----:B------:R-:W-:Y:S01]  /*21d0*/  UISETP.LT.AND UP0, UPT, URZ, UR32, UPT ;  /* 0x00000020ff00728c */ /* 0x000fe2000bf01270 */
[----:B-1----:R-:W-:Y:S01]  /*21e0*/  IMAD.WIDE.U32 R16, R2, UR23, R12 ;  /* 0x0000001702107c25 */ /* 0x002fe2000f8e000c */
[----:B------:R-:W1:Y:S03]  /*21f0*/  LDCU UR35, c[0x0][0x440] ;  /* 0x00008800ff2377ac */ /* 0x000e660008000800 */
[----:B------:R-:W-:Y:S01]  /*2200*/  IMAD R21, R3, UR23, R17 ;  /* 0x0000001703157c24 */ /* 0x000fe2000f8e0211 */
[----:B------:R-:W-:Y:S01]  /*2210*/  MOV R3, R4 ;  /* 0x0000000400037202 */ /* 0x000fe20000000f00 */
[----:B------:R-:W-:Y:S01]  /*2220*/  IMAD.U32 R2, RZ, RZ, UR12 ;  /* 0x0000000cff027e24 */ /* 0x000fe2000f8e00ff */
[----:B------:R-:W-:Y:S01]  /*2230*/  SHF.L.U32 R4, R61, 0x2, RZ ;  /* 0x000000023d047819 */ /* 0x000fe200000006ff */
[----:B------:R-:W-:Y:S01]  /*2240*/  IMAD.MOV.U32 R20, RZ, RZ, R16 ;  /* 0x000000ffff147224 */ /* 0x000fe200078e0010 */
[----:B------:R-:W-:Y:S01]  /*2250*/  @!P3 IADD3 R3, PT, PT, -R3, RZ, RZ ;  /* 0x000000ff0303b210 */ /* 0x000fe20007ffe1ff */
[----:B------:R-:W-:Y:S01]  /*2260*/  IMAD.WIDE.U32 R18, R19, UR23, R12 ;  /* 0x0000001713127c25 */ /* 0x000fe2000f8e000c */
[----:B----4-:R-:W-:Y:S01]  /*2270*/  SHF.L.U32 R87, R84, 0x4, RZ ;  /* 0x0000000454577819 */ /* 0x010fe200000006ff */
[----:B------:R-:W-:Y:S01]  /*2280*/  USEL UR32, URZ, UR32, !UP0 ;  /* 0x00000020ff207287 */ /* 0x000fe2000c000000 */
[----:B------:R-:W-:Y:S01]  /*2290*/  SEL R6, R6, R3, !P4 ;  /* 0x0000000306067207 */ /* 0x000fe20006000000 */
[----:B------:R-:W-:Y:S01]  /*22a0*/  IMAD.WIDE.U32 R20, R2, UR31, R20 ;  /* 0x0000001f02147c25 */ /* 0x000fe2000f8e0014 */
[----:B------:R-:W-:-:S02]  /*22b0*/  UISETP.NE.AND UP1, UPT, UR37, URZ, UPT ;  /* 0x000000ff2500728c */ /* 0x000fc4000bf25270 */
[----:B------:R-:W-:Y:S01]  /*22c0*/  SHF.R.S32.HI R3, RZ, 0x1f, R6 ;  /* 0x0000001fff037819 */ /* 0x000fe20000011406 */
[----:B-----5:R-:W-:Y:S01]  /*22d0*/  VIADD R2, R0, UR31 ;  /* 0x0000001f00027c36 */ /* 0x020fe20008000000 */
[----:B------:R-:W-:Y:S01]  /*22e0*/  LOP3.LUT R0, R4, 0x1c, RZ, 0xc0, !PT ;  /* 0x0000001c04007812 */ /* 0x000fe200078ec0ff */
[----:B------:R-:W-:Y:S01]  /*22f0*/  IMAD.U32 R14, RZ, RZ, UR11 ;  /* 0x0000000bff0e7e24 */ /* 0x000fe2000f8e00ff */
[----:B------:R-:W2:Y:S01]  /*2300*/  LDCU.64 UR10, c[0x0][0x488] ;  /* 0x00009100ff0a77ac */ /* 0x000ea20008000a00 */
[----:B------:R-:W-:Y:S02]  /*2310*/  IMAD.U32 R16, RZ, RZ, UR13 ;  /* 0x0000000dff107e24 */ /* 0x000fe4000f8e00ff */
[----:B------:R-:W-:Y:S02]  /*2320*/  IMAD R7, R2, R63, RZ ;  /* 0x0000003f02077224 */ /* 0x000fe400078e02ff */
[----:B------:R-:W-:Y:S02]  /*2330*/  IMAD R15, R14, UR23, R19 ;  /* 0x000000170e0f7c24 */ /* 0x000fe4000f8e0213 */
[----:B------:R-:W-:-:S02]  /*2340*/  IMAD R5, R3, UR16, RZ ;  /* 0x0000001003057c24 */ /* 0x000fc4000f8e02ff */
[-C--:B------:R-:W-:Y:S02]  /*2350*/  IMAD R2, R94, R63.reuse, R12 ;  /* 0x0000003f5e027224 */ /* 0x080fe400078e020c */
[----:B------:R-:W-:Y:S01]  /*2360*/  IMAD R17, R16, UR31, R21 ;  /* 0x0000001f10117c24 */ /* 0x000fe2000f8e0215 */
[----:B------:R-:W-:Y:S01]  /*2370*/  MOV R16, R20 ;  /* 0x0000001400107202 */ /* 0x000fe20000000f00 */
[----:B------:R-:W-:Y:S01]  /*2380*/  IMAD.MOV.U32 R14, RZ, RZ, R18 ;  /* 0x000000ffff0e7224 */ /* 0x000fe200078e0012 */
[----:B------:R-:W-:Y:S01]  /*2390*/  IADD3 R74, P0, PT, R7, R2, RZ ;  /* 0x00000002074a7210 */ /* 0x000fe20007f1e0ff */
[----:B------:R-:W-:Y:S01]  /*23a0*/  IMAD R18, R6, UR17, R5 ;  /* 0x0000001106127c24 */ /* 0x000fe2000f8e0205 */
[----:B------:R-:W-:Y:S01]  /*23b0*/  SHF.R.S32.HI R5, RZ, 0x1f, R7 ;  /* 0x0000001fff057819 */ /* 0x000fe20000011407 */
[----:B------:R-:W-:Y:S02]  /*23c0*/  IMAD R0, R94, R63, R0 ;  /* 0x0000003f5e007224 */ /* 0x000fe400078e0200 */
[----:B------:R-:W-:Y:S01]  /*23d0*/  IMAD.WIDE.U32 R14, R84, UR31, R14 ;  /* 0x0000001f540e7c25 */ /* 0x000fe2000f8e000e */
[----:B------:R-:W-:-:S02]  /*23e0*/  LEA.HI.X.SX32 R75, R2, R5, 0x1, P0 ;  /* 0x00000005024b7211 */ /* 0x000fc400000f0eff */
[----:B------:R-:W-:Y:S01]  /*23f0*/  IADD3 R50, P1, PT, R7, R0, RZ ;  /* 0x0000000007327210 */ /* 0x000fe20007f3e0ff */
[----:B------:R-:W-:Y:S01]  /*2400*/  IMAD.WIDE.U32 R16, R6, UR16, R16 ;  /* 0x0000001006107c25 */ /* 0x000fe2000f8e0010 */
[----:B------:R-:W-:Y:S01]  /*2410*/  USHF.R.S32.HI UR16, URZ, 0x1f, UR5 ;  /* 0x0000001fff107899 */ /* 0x000fe20008011405 */
[----:B------:R-:W-:Y:S02]  /*2420*/  IADD3 R2, P0, PT, R94, -UR5, RZ ;  /* 0x800000055e027c10 */ /* 0x000fe4000ff1e0ff */
[----:B------:R-:W-:Y:S01]  /*2430*/  IMAD R3, R3, UR14, RZ ;  /* 0x0000000e03037c24 */ /* 0x000fe2000f8e02ff */
[----:B------:R-:W-:Y:S01]  /*2440*/  LEA.HI.X.SX32 R5, R0, R5, 0x1, P1 ;  /* 0x0000000500057211 */ /* 0x000fe200008f0eff */
[----:B------:R-:W-:Y:S01]  /*2450*/  IMAD R15, R85, UR31, R15 ;  /* 0x0000001f550f7c24 */ /* 0x000fe2000f8e020f */
[----:B------:R-:W-:Y:S01]  /*2460*/  SHF.L.U64.HI R75, R74, 0x1, R75 ;  /* 0x000000014a4b7819 */ /* 0x000fe2000001024b */
[----:B------:R-:W-:Y:S01]  /*2470*/  IMAD R3, R6, UR15, R3 ;  /* 0x0000000f06037c24 */ /* 0x000fe2000f8e0203 */
[----:B------:R-:W-:Y:S01]  /*2480*/  SHF.L.U64.HI R0, R50, 0x1, R5 ;  /* 0x0000000132007819 */ /* 0x000fe20000010205 */
[----:B------:R-:W-:Y:S01]  /*2490*/  IMAD.WIDE.U32 R6, R6, UR14, R14 ;  /* 0x0000000e06067c25 */ /* 0x000fe2000f8e000e */
[----:B------:R-:W-:Y:S01]  /*24a0*/  IADD3.X R15, PT, PT, RZ, ~UR16, RZ, P0, !PT ;  /* 0x80000010ff0f7c10 */ /* 0x000fe200087fe4ff */
[----:B------:R-:W3:Y:S01]  /*24b0*/  LDCU.64 UR14, c[0x0][0x4d0] ;  /* 0x00009a00ff0e77ac */ /* 0x000ee20008000a00 */
[----:B------:R-:W-:Y:S01]  /*24c0*/  SHF.L.U32 R50, R50, 0x1, RZ ;  /* 0x0000000132327819 */ /* 0x000fe200000006ff */
[----:B------:R-:W-:-:S02]  /*24d0*/  IMAD.IADD R19, R17, 0x1, R18 ;  /* 0x0000000111137824 */ /* 0x000fc400078e0212 */
[----:B------:R-:W-:Y:S01]  /*24e0*/  IMAD.MOV.U32 R18, RZ, RZ, R16 ;  /* 0x000000ffff127224 */ /* 0x000fe200078e0010 */
[----:B------:R-:W-:Y:S01]  /*24f0*/  IADD3 R16, P0, PT, R50, UR18, RZ ;  /* 0x0000001232107c10 */ /* 0x000fe2000ff1e0ff */
[----:B------:R-:W-:Y:S01]  /*2500*/  IMAD R73, R15, UR12, RZ ;  /* 0x0000000c0f497c24 */ /* 0x000fe2000f8e02ff */
[----:B------:R-:W4:Y:S01]  /*2510*/  LDCU.64 UR16, c[0x0][0x3c0] ;  /* 0x00007800ff1077ac */ /* 0x000f220008000a00 */
[----:B------:R-:W-:Y:S01]  /*2520*/  IMAD.WIDE.U32 R18, R2, UR12, R18 ;  /* 0x0000000c02127c25 */ /* 0x000fe2000f8e0012 */
[----:B------:R-:W-:-:S03]  /*2530*/  IADD3.X R17, PT, PT, R0, UR19, RZ, P0, !PT ;  /* 0x0000001300117c10 */ /* 0x000fc600087fe4ff */
[----:B------:R-:W-:Y:S01]  /*2540*/  IMAD R73, R2, UR13, R73 ;  /* 0x0000000d02497c24 */ /* 0x000fe2000f8e0249 */
[----:B------:R-:W-:Y:S01]  /*2550*/  LEA R72, P0, R18, UR8, 0x1 ;  /* 0x0000000812487c11 */ /* 0x000fe2000f8008ff */
[-C--:B------:R-:W-:Y:S01]  /*2560*/  IMAD R15, R15, R84.reuse, RZ ;  /* 0x000000540f0f7224 */ /* 0x080fe200078e02ff */
[----:B------:R-:W1:Y:S01]  /*2570*/  LDCU.64 UR12, c[0x0][0x4e0] ;  /* 0x00009c00ff0c77ac */ /* 0x000e620008000a00 */
[----:B------:R-:W-:Y:S01]  /*2580*/  IMAD.IADD R7, R7, 0x1, R3 ;  /* 0x0000000107077824 */ /* 0x000fe200078e0203 */
[----:B------:R-:W-:Y:S01]  /*2590*/  IADD3 R73, PT, PT, R19, R73, RZ ;  /* 0x0000004913497210 */ /* 0x000fe20007ffe0ff */
[----:B------:R-:W-:Y:S02]  /*25a0*/  IMAD.SHL.U32 R74, R74, 0x2, RZ ;  /* 0x000000024a4a7824 */ /* 0x000fe400078e00ff */
[----:B------:R-:W-:Y:S01]  /*25b0*/  IMAD R15, R2, R85, R15 ;  /* 0x00000055020f7224 */ /* 0x000fe200078e020f */
[----:B------:R-:W-:Y:S01]  /*25c0*/  LEA.HI.X R73, R18, UR9, R73, 0x1, P0 ;  /* 0x0000000912497c11 */ /* 0x000fe200080f0c49 */
[----:B------:R-:W-:Y:S01]  /*25d0*/  IMAD.SHL.U32 R81, R84, 0x40, RZ ;  /* 0x0000004054517824 */ /* 0x000fe200078e00ff */
[----:B---3--:R-:W-:Y:S01]  /*25e0*/  IADD3 R50, P0, PT, R50, UR14, RZ ;  /* 0x0000000e32327c10 */ /* 0x008fe2000ff1e0ff */
[----:B------:R-:W-:Y:S01]  /*25f0*/  IMAD.WIDE.U32 R2, R2, R84, R6 ;  /* 0x0000005402027225 */ /* 0x000fe200078e0006 */
[----:B------:R-:W-:Y:S01]  /*2600*/  IADD3 R76, P1, PT, R74, UR18, RZ ;  /* 0x000000124a4c7c10 */ /* 0x000fe2000ff3e0ff */
[----:B------:R-:W-:Y:S01]  /*2610*/  UIMAD UR18, UR4, -0x40, UR21 ;  /* 0xffffffc0041278a4 */ /* 0x000fe2000f8e0215 */
[----:B------:R-:W-:Y:S01]  /*2620*/  IADD3.X R51, PT, PT, R0, UR15, RZ, P0, !PT ;  /* 0x0000000f00337c10 */ /* 0x000fe200087fe4ff */
[----:B------:R-:W-:Y:S01]  /*2630*/  IMAD.IADD R15, R3, 0x1, R15 ;  /* 0x00000001030f7824 */ /* 0x000fe200078e020f */
[----:B------:R-:W-:-:S02]  /*2640*/  IADD3 R0, P0, PT, RZ, -UR36, RZ ;  /* 0x80000024ff007c10 */ /* 0x000fc4000ff1e0ff */
[----:B------:R-:W-:Y:S01]  /*2650*/  IADD3.X R77, PT, PT, R75, UR19, RZ, P1, !PT ;  /* 0x000000134b4d7c10 */ /* 0x000fe20008ffe4ff */
[----:B------:R-:W-:Y:S01]  /*2660*/  UIMAD UR19, UR4, -0x40, UR5 ;  /* 0xffffffc0041378a4 */ /* 0x000fe2000f8e0205 */
[----:B------:R-:W-:Y:S01]  /*2670*/  IADD3.X R3, PT, PT, RZ, ~UR33, RZ, P0, !PT ;  /* 0x80000021ff037c10 */ /* 0x000fe200087fe4ff */
[----:B------:R-:W-:Y:S01]  /*2680*/  IMAD.X R81, RZ, RZ, ~R81, P0 ;  /* 0x000000ffff517224 */ /* 0x000fe200000e0e51 */
[----:B--2---:R-:W-:Y:S01]  /*2690*/  LEA R14, P2, R2, UR10, 0x1 ;  /* 0x0000000a020e7c11 */ /* 0x004fe2000f8408ff */
[----:B------:R-:W-:Y:S01]  /*26a0*/  UMOV UR33, UR4 ;  /* 0x0000000400217c82 */ /* 0x000fe20008000000 */
[----:B------:R-:W-:Y:S02]  /*26b0*/  IADD3 R74, P1, PT, R74, UR14, RZ ;  /* 0x0000000e4a4a7c10 */ /* 0x000fe4000ff3e0ff */
[----:B------:R-:W-:Y:S02]  /*26c0*/  SHF.L.U64.HI R85, R84, 0x4, R85 ;  /* 0x0000000454557819 */ /* 0x000fe40000010255 */
[----:B------:R-:W-:-:S02]  /*26d0*/  SHF.R.S64 R83, R0, 0x1f, R81 ;  /* 0x0000001f00537819 */ /* 0x000fc40000001051 */
[----:B------:R-:W-:Y:S02]  /*26e0*/  SHF.R.S32.HI R84, RZ, 0x1f, R91 ;  /* 0x0000001fff547819 */ /* 0x000fe4000001145b */
[----:B------:R-:W-:Y:S02]  /*26f0*/  MOV R18, UR34 ;  /* 0x0000002200127c02 */ /* 0x000fe40008000f00 */
[--C-:B------:R-:W-:Y:S02]  /*2700*/  SHF.R.S64 R79, R0, 0x1f, R3.reuse ;  /* 0x0000001f004f7819 */ /* 0x100fe40000001003 */
[----:B------:R-:W-:Y:S02]  /*2710*/  SHF.R.S32.HI R78, RZ, 0x1f, R3 ;  /* 0x0000001fff4e7819 */ /* 0x000fe40000011403 */
[----:B------:R-:W-:Y:S02]  /*2720*/  SHF.R.S32.HI R81, RZ, 0x1f, R81 ;  /* 0x0000001fff517819 */ /* 0x000fe40000011451 */
[----:B------:R-:W-:Y:S01]  /*2730*/  LEA.HI.X R15, R2, UR11, R15, 0x1, P2 ;  /* 0x0000000b020f7c11 */ /* 0x000fe200090f0c0f */
[----:B------:R-:W2:Y:S01]  /*2740*/  LDCU.128 UR8, c[0x0][0x3a0] ;  /* 0x00007400ff0877ac */ /* 0x000ea20008000c00 */
[----:B------:R-:W-:Y:S01]  /*2750*/  IADD3.X R75, PT, PT, R75, UR15, RZ, P1, !PT ;  /* 0x0000000f4b4b7c10 */ /* 0x000fe20008ffe4ff */
[----:B-1--4-:R-:W3:Y:S06]  /*2760*/  LDCU.64 UR14, c[0x0][0x3b8] ;  /* 0x00007700ff0e77ac */ /* 0x012eec0008000a00 */
.L_x_3861:
        /* <DEDUP_REMOVED lines=20> */
.L_x_3779:
[----:B--23--:R-:W-:Y:S05]  /*28b0*/  BSYNC.RECONVERGENT B0 ;  /* 0x0000000000007941 */ /* 0x00cfea0003800200 */
.L_x_3778:
        /* <DEDUP_REMOVED lines=9> */
[----:B------:R-:W2:Y:S01]  /*2950*/  @!P1 LDG.E.128 R28, desc[UR6][R34.64] ;  /* 0x00000006221c9981 */ /* 0x000ea2000c1e1d00 */
[C---:B------:R-:W-:Y:S04]  /*2960*/  LEA R32, P2, R3.reuse, R68, 0x1 ;  /* 0x0000004403207211 */ /* 0x040fe800078408ff */
[----:B------:R-:W-:Y:S05]  /*2970*/  LEA.HI.X R33, R3, R69, R0, 0x1, P2 ;  /* 0x0000004503217211 */ /* 0x000fea00010f0c00 */
        /* <DEDUP_REMOVED lines=9> */
.L_x_3781:
[----:B------:R-:W-:Y:S05]  /*2a10*/  BSYNC.RECONVERGENT B0 ;  /* 0x0000000000007941 */ /* 0x000fea0003800200 */
.L_x_3780:
        /* <DEDUP_REMOVED lines=23> */
.L_x_3783:
[----:B------:R-:W-:Y:S05]  /*2b90*/  BSYNC.RECONVERGENT B0 ;  /* 0x0000000000007941 */ /* 0x000fea0003800200 */
.L_x_3782:
        /* <DEDUP_REMOVED lines=25> */
.L_x_3785:
[----:B------:R-:W-:Y:S05]  /*2d30*/  BSYNC.RECONVERGENT B0 ;  /* 0x0000000000007941 */ /* 0x000fea0003800200 */
.L_x_3784:
        /* <DEDUP_REMOVED lines=20> */
.L_x_3789:
[----:B------:R-:W-:Y:S05]  /*2e80*/  BSYNC.RECONVERGENT B0 ;  /* 0x0000000000007941 */ /* 0x000fea0003800200 */
.L_x_3788:
[----:B------:R-:W-:Y:S04]  /*2e90*/  BSSY.RECONVERGENT B0, `(.L_x_3790) ;  /* 0x0000014000007945 */ /* 0x000fe80003800200 */
[----:B------:R-:W-:Y:S05]  /*2ea0*/  @!P4 BRA `(.L_x_3791) ;  /* 0x000000000048c947 */ /* 0x000fea0003800000 */
[----:B------:R-:W-:Y:S01]  /*2eb0*/  ISETP.GE.AND P1, PT, R12, UR35, PT ;  /* 0x000000230c007c0c */ /* 0x000fe2000bf26270 */
[----:B------:R-:W-:Y:S01]  /*2ec0*/  IMAD.U32 R3, RZ, RZ, UR27 ;  /* 0x0000001bff037e24 */ /* 0x000fe2000f8e00ff */
[C---:B-12---:R-:W-:Y:S01]  /*2ed0*/  LEA R32, P0, R87.reuse, R14, 0x1 ;  /* 0x0000000e57207211 */ /* 0x046fe200078008ff */
[----:B------:R-:W-:Y:S03]  /*2ee0*/  IMAD.U32 R0, RZ, RZ, UR26 ;  /* 0x0000001aff007e24 */ /* 0x000fe6000f8e00ff */
[----:B------:R-:W-:Y:S02]  /*2ef0*/  LEA.HI.X R33, R87, R15, R85, 0x1, P0 ;  /* 0x0000000f57217211 */ /* 0x000fe400000f0c55 */
[----:B------:R-:W-:Y:S02]  /*2f00*/  ISETP.GE.AND P0, PT, R11, UR35, PT ;  /* 0x000000230b007c0c */ /* 0x000fe4000bf06270 */
[C---:B------:R-:W-:Y:S03]  /*2f10*/  LEA R18, P4, R3.reuse, R70, 0x1 ;  /* 0x0000004603127211 */ /* 0x040fe600078808ff */
[----:B---3--:R-:W2:Y:S01]  /*2f20*/  @!P1 LDG.E.128 R28, desc[UR6][R32.64] ;  /* 0x00000006201c9981 */ /* 0x008ea2000c1e1d00 */
        /* <DEDUP_REMOVED lines=10> */
.L_x_3791:
[----:B------:R-:W-:Y:S05]  /*2fd0*/  BSYNC.RECONVERGENT B0 ;  /* 0x0000000000007941 */ /* 0x000fea0003800200 */
.L_x_3790:
[----:B------:R-:W-:Y:S04]  /*2fe0*/  BSSY.RECONVERGENT B0, `(.L_x_3792) ;  /* 0x0000014000007945 */ /* 0x000fe80003800200 */
[----:B------:R-:W-:Y:S05]  /*2ff0*/  @!P3 BRA `(.L_x_3793) ;  /* 0x000000000048b947 */ /* 0x000fea0003800000 */
[----:B------:R-:W1:Y:S01]  /*3000*/  LDC.64 R2, c[0x0][0x4a8] ;  /* 0x00012a00ff027b82 */ /* 0x000e620000000a00 */
[----:B------:R-:W-:Y:S02]  /*3010*/  ISETP.GE.AND P1, PT, R12, UR35, PT ;  /* 0x000000230c007c0c */ /* 0x000fe4000bf26270 */
[C---:B-12---:R-:W-:Y:S04]  /*3020*/  LEA R32, P0, R2.reuse, R14, 0x6 ;  /* 0x0000000e02207211 */ /* 0x046fe800078030ff */
        /* <DEDUP_REMOVED lines=15> */
.L_x_3793:
[----:B------:R-:W-:Y:S05]  /*3120*/  BSYNC.RECONVERGENT B0 ;  /* 0x0000000000007941 */ /* 0x000fea0003800200 */
.L_x_3792:
        /* <DEDUP_REMOVED lines=25> */
.L_x_3787:
        /* <DEDUP_REMOVED lines=56> */
.L_x_3799:
[----:B------:R-:W-:Y:S05]  /*3640*/  BSYNC.RECONVERGENT B0 ;  /* 0x0000000000007941 */ /* 0x000fea0003800200 */
.L_x_3798:
        /* <DEDUP_REMOVED lines=48> */
.L_x_3801:
[----:B------:R-:W-:Y:S05]  /*3950*/  BSYNC.RECONVERGENT B0 ;  /* 0x0000000000007941 */ /* 0x000fea0003800200 */
.L_x_3800:
        /* <DEDUP_REMOVED lines=48> */
.L_x_3803:
[----:B------:R-:W-:Y:S05]  /*3c60*/  BSYNC.RECONVERGENT B0 ;  /* 0x0000000000007941 */ /* 0x000fea0003800200 */
.L_x_3802:
        /* <DEDUP_REMOVED lines=47> */
.L_x_3797:
[----:B------:R-:W-:Y:S05]  /*3f60*/  BSYNC.RECONVERGENT B1 ;  /* 0x0000000000017941 */ /* 0x000fea0003800200 */
.L_x_3796:
        /* <DEDUP_REMOVED lines=67> */
.L_x_3807:
[----:B------:R-:W-:Y:S05]  /*43a0*/  BSYNC.RECONVERGENT B0 ;  /* 0x0000000000007941 */ /* 0x000fea0003800200 */
.L_x_3806:
        /* <DEDUP_REMOVED lines=48> */
.L_x_3809:
[----:B------:R-:W-:Y:S05]  /*46b0*/  BSYNC.RECONVERGENT B0 ;  /* 0x0000000000007941 */ /* 0x000fea0003800200 */
.L_x_3808:
        /* <DEDUP_REMOVED lines=48> */
.L_x_3811:
[----:B------:R-:W-:Y:S05]  /*49c0*/  BSYNC.RECONVERGENT B0 ;  /* 0x0000000000007941 */ /* 0x000fea0003800200 */
.L_x_3810:
        /* <DEDUP_REMOVED lines=47> */
.L_x_3805:
[----:B------:R-:W-:Y:S05]  /*4cc0*/  BSYNC.RECONVERGENT B1 ;  /* 0x0000000000017941 */ /* 0x000fea0003800200 */
.L_x_3804:
        /* <DEDUP_REMOVED lines=65> */
.L_x_3815:
[----:B------:R-:W-:Y:S05]  /*50e0*/  BSYNC.RECONVERGENT B0 ;  /* 0x0000000000007941 */ /* 0x000fea0003800200 */
.L_x_3814:
        /* <DEDUP_REMOVED lines=48> */
.L_x_3817:
[----:B------:R-:W-:Y:S05]  /*53f0*/  BSYNC.RECONVERGENT B0 ;  /* 0x0000000000007941 */ /* 0x000fea0003800200 */
.L_x_3816:
        /* <DEDUP_REMOVED lines=48> */
.L_x_3819:
[----:B------:R-:W-:Y:S05]  /*5700*/  BSYNC.RECONVERGENT B0 ;  /* 0x0000000000007941 */ /* 0x000fea0003800200 */
.L_x_3818:
        /* <DEDUP_REMOVED lines=47> */
.L_x_3813:
[----:B------:R-:W-:Y:S05]  /*5a00*/  BSYNC.RECONVERGENT B1 ;  /* 0x0000000000017941 */ /* 0x000fea0003800200 */
.L_x_3812:
        /* <DEDUP_REMOVED lines=67> */
.L_x_3823:
[----:B------:R-:W-:Y:S05]  /*5e40*/  BSYNC.RECONVERGENT B0 ;  /* 0x0000000000007941 */ /* 0x000fea0003800200 */
.L_x_3822:
        /* <DEDUP_REMOVED lines=48> */
.L_x_3825:
[----:B------:R-:W-:Y:S05]  /*6150*/  BSYNC.RECONVERGENT B0 ;  /* 0x0000000000007941 */ /* 0x000fea0003800200 */
.L_x_3824:
        /* <DEDUP_REMOVED lines=48> */
.L_x_3827:
[----:B------:R-:W-:Y:S05]  /*6460*/  BSYNC.RECONVERGENT B0 ;  /* 0x0000000000007941 */ /* 0x000fea0003800200 */
.L_x_3826:
        /* <DEDUP_REMOVED lines=47> */
.L_x_3821:
[----:B------:R-:W-:Y:S05]  /*6760*/  BSYNC.RECONVERGENT B1 ;  /* 0x0000000000017941 */ /* 0x000fea0003800200 */
.L_x_3820:
        /* <DEDUP_REMOVED lines=8> */
.L_x_3795:
        /* <DEDUP_REMOVED lines=95> */
.L_x_3831:
[----:B------:R-:W-:Y:S05]  /*6de0*/  BSYNC.RECONVERGENT B0 ;  /* 0x0000000000007941 */ /* 0x000fea0003800200 */
.L_x_3830:
        /* <DEDUP_REMOVED lines=89> */
.L_x_3833:
[----:B------:R-:W-:Y:S05]  /*7380*/  BSYNC.RECONVERGENT B0 ;  /* 0x0000000000007941 */ /* 0x000fea0003800200 */
.L_x_3832:
        /* <DEDUP_REMOVED lines=89> */
.L_x_3835:
[----:B------:R-:W-:Y:S05]  /*7920*/  BSYNC.RECONVERGENT B0 ;  /* 0x0000000000007941 */ /* 0x000fea0003800200 */
.L_x_3834:
        /* <DEDUP_REMOVED lines=88> */
.L_x_3829:
[----:B------:R-:W-:Y:S05]  /*7eb0*/  BSYNC.RECONVERGENT B1 ;  /* 0x0000000000017941 */ /* 0x000fea0003800200 */
.L_x_3828:
        /* <DEDUP_REMOVED lines=98> */
.L_x_3839:
[----:B------:R-:W-:Y:S05]  /*84e0*/  BSYNC.RECONVERGENT B0 ;  /* 0x0000000000007941 */ /* 0x000fea0003800200 */
.L_x_3838:
        /* <DEDUP_REMOVED lines=88> */
.L_x_3841:
[----:B------:R-:W-:Y:S05]  /*8a70*/  BSYNC.RECONVERGENT B0 ;  /* 0x0000000000007941 */ /* 0x000fea0003800200 */
.L_x_3840:
        /* <DEDUP_REMOVED lines=88> */
.L_x_3843:
[----:B------:R-:W-:Y:S05]  /*9000*/  BSYNC.RECONVERGENT B0 ;  /* 0x0000000000007941 */ /* 0x000fea0003800200 */
.L_x_3842:
        /* <DEDUP_REMOVED lines=86> */
.L_x_3837:
[----:B------:R-:W-:Y:S05]  /*9570*/  BSYNC.RECONVERGENT B1 ;  /* 0x0000000000017941 */ /* 0x000fea0003800200 */
.L_x_3836:
        /* <DEDUP_REMOVED lines=99> */
.L_x_3847:
[----:B------:R-:W-:Y:S05]  /*9bb0*/  BSYNC.RECONVERGENT B0 ;  /* 0x0000000000007941 */ /* 0x000fea0003800200 */
.L_x_3846:
        /* <DEDUP_REMOVED lines=88> */
.L_x_3849:
[----:B------:R-:W-:Y:S05]  /*a140*/  BSYNC.RECONVERGENT B0 ;  /* 0x0000000000007941 */ /* 0x000fea0003800200 */
.L_x_3848:
        /* <DEDUP_REMOVED lines=87> */
.L_x_3851:
[----:B------:R-:W-:Y:S05]  /*a6c0*/  BSYNC.RECONVERGENT B0 ;  /* 0x0000000000007941 */ /* 0x000fea0003800200 */
.L_x_3850:
        /* <DEDUP_REMOVED lines=86> */
.L_x_3845:
[----:B------:R-:W-:Y:S05]  /*ac30*/  BSYNC.RECONVERGENT B1 ;  /* 0x0000000000017941 */ /* 0x000fea0003800200 */
.L_x_3844:
        /* <DEDUP_REMOVED lines=102> */
.L_x_3855:
[----:B------:R-:W-:Y:S05]  /*b2a0*/  BSYNC.RECONVERGENT B0 ;  /* 0x0000000000007941 */ /* 0x000fea0003800200 */
.L_x_3854:
        /* <DEDUP_REMOVED lines=87> */
.L_x_3857:
[----:B------:R-:W-:Y:S05]  /*b820*/  BSYNC.RECONVERGENT B0 ;  /* 0x0000000000007941 */ /* 0x000fea0003800200 */
.L_x_3856:
        /* <DEDUP_REMOVED lines=87> */
.L_x_3859:
[----:B------:R-:W-:Y:S05]  /*bda0*/  BSYNC.RECONVERGENT B0 ;  /* 0x0000000000007941 */ /* 0x000fea0003800200 */
.L_x_3858:
        /* <DEDUP_REMOVED lines=86> */
.L_x_3853:
[----:B------:R-:W-:Y:S05]  /*c310*/  BSYNC.RECONVERGENT B1 ;  /* 0x0000000000017941 */ /* 0x000fea0003800200 */
.L_x_3852:
[----:B------:R-:W5:Y:S08]  /*c320*/  LDC R3, c[0x0][0x450] ;  /* 0x00011400ff037b82 */ /* 0x000f700000000800 */
[----:B------:R-:W1:Y:S01]  /*c330*/  LDC R18, c[0x0][0x450] ;  /* 0x00011400ff127b82 */ /* 0x000e620000000800 */
[----:B-----5:R-:W-:Y:S05]  /*c340*/  IMAD.U32 R3, R3, -0x20, RZ ;  /* 0xffffffe003037824 */ /* 0x020fea00078e00ff */
[C---:B------:R-:W-:Y:S02]  /*c350*/  LEA R76, P1, R3.reuse, R76, 0x1 ;  /* 0x0000004c034c7211 */ /* 0x040fe400078208ff */
[C---:B------:R-:W-:Y:S02]  /*c360*/  LEA R74, P0, R3.reuse, R74, 0x1 ;  /* 0x0000004a034a7211 */ /* 0x040fe400078008ff */
[C---:B------:R-:W-:Y:S02]  /*c370*/  LEA.HI.X.SX32 R77, R3.reuse, R77, 0x1, P1 ;  /* 0x0000004d034d7211 */ /* 0x040fe400008f0eff */
[----:B-1----:R-:W-:Y:S09]  /*c380*/  LEA.HI.X.SX32 R75, R3, R75, 0x1, P0 ;  /* 0x0000004b034b7211 */ /* 0x002ff200000f0eff */
.L_x_3794:
[----:B------:R-:W-:Y:S05]  /*c390*/  BSYNC.RECONVERGENT B2 ;  /* 0x0000000000027941 */ /* 0x000fea0003800200 */
.L_x_3786:
        /* <DEDUP_REMOVED lines=89> */
.L_x_3860:
[----:B------:R-:W-:Y:S01]  /*c930*/  UISETP.GT.AND UP0, UPT, UR33, UR32, UPT ;  /* 0x000000202100728c */ /* 0x000fe2000bf04270 */
[----:B------:R-:W-:Y:S02]  /*c940*/  IADD3 R72, P1, PT, R72, R79, RZ ;  /* 0x0000004f48487210 */ /* 0x000fe40007f3e0ff */
[----:B------:R-:W-:Y:S03]  /*c950*/  IADD3 R14, P0, PT, R14, R83, RZ ;  /* 0x000000530e0e7210 */ /* 0x000fe60007f1e0ff */
[----:B------:R-:W-:Y:S02]  /*c960*/  IMAD.X R73, R73, 0x1, R78, P1 ;  /* 0x0000000149497824 */ /* 0x000fe400008e064e */
[----:B------:R-:W-:Y:S01]  /*c970*/  IMAD.X R15, R15, 0x1, R81, P0 ;  /* 0x000000010f0f7824 */ /* 0x000fe200000e0651 */
[----:B------:R-:W-:Y:S07]  /*c980*/  BRA.U UP0, `(.L_x_3861) ;  /* 0xffffff5d00787547 */ /* 0x000fee000b83ffff */
.L_x_3777:
        /* <DEDUP_REMOVED lines=57> */
.L_x_3865:
[----:B------:R-:W-:Y:S05]  /*cd20*/  BSYNC.RECONVERGENT B0 ;  /* 0x0000000000007941 */ /* 0x000fea0003800200 */
.L_x_3864:
        /* <DEDUP_REMOVED lines=29> */
.L_x_3867:
[----:B------:R-:W-:Y:S05]  /*cf00*/  BSYNC.RECONVERGENT B0 ;  /* 0x0000000000007941 */ /* 0x000fea0003800200 */
.L_x_3866:
        /* <DEDUP_REMOVED lines=29> */
.L_x_3869:
[----:B------:R-:W-:Y:S05]  /*d0e0*/  BSYNC.RECONVERGENT B0 ;  /* 0x0000000000007941 */ /* 0x000fea0003800200 */
.L_x_3868:
        /* <DEDUP_REMOVED lines=30> */
.L_x_3863:
        /* <DEDUP_REMOVED lines=65> */
[----:B------:R-:W-:Y:S01]  /*d6e0*/  FFMA.FTZ R39, R28, R25, -R39 ;  /* 0x000000191c277223 */ /* 0x000fe20000010827 */
[----:B------:R-:W-:Y:S01]  /*d6f0*/  FMUL.FTZ R24, R22, R5 ;  /* 0x0000000516187220 */ /* 0x000fe20000410000 */
[----:B------:R-:W-:Y:S01]  /*d700*/  FFMA.FTZ R28, R28, R23, R15 ;  /* 0x000000171c1c7223 */ /* 0x000fe2000001000f */
[C---:B------:R-:W-:Y:S01]  /*d710*/  FMUL.FTZ R14, R30.reuse, R4 ;  /* 0x000000041e0e7220 */ /* 0x040fe20000410000 */
[-C--:B------:R-:W-:Y:S01]  /*d720*/  FMUL.FTZ R15, R30, R6.reuse ;  /* 0x000000061e0f7220 */ /* 0x080fe20000410000 */
        /* <DEDUP_REMOVED lines=9> */
.L_x_3877:
[----:B------:R-:W-:Y:S05]  /*d7c0*/  BSYNC.RECONVERGENT B0 ;  /* 0x0000000000007941 */ /* 0x000fea0003800200 */
.L_x_3876:
[----:B-----5:R-:W-:Y:S01]  /*d7d0*/  IMAD.MOV.U32 R6, RZ, RZ, R22 ;  /* 0x000000ffff067224 */ /* 0x020fe200078e0016 */
[----:B------:R-:W-:Y:S01]  /*d7e0*/  MOV R4, R20 ;  /* 0x0000001400047202 */ /* 0x000fe20000000f00 */
[----:B------:R-:W-:Y:S01]  /*d7f0*/  IMAD.MOV.U32 R7, RZ, RZ, R23 ;  /* 0x000000ffff077224 */ /* 0x000fe200078e0017 */
[----:B------:R-:W-:Y:S02]  /*d800*/  MOV R5, R21 ;  /* 0x0000001500057202 */ /* 0x000fe40000000f00 */
.L_x_3875:
[----:B------:R-:W-:Y:S05]  /*d810*/  BSYNC.RECONVERGENT B1 ;  /* 0x0000000000017941 */ /* 0x000fea0003800200 */
.L_x_3874:
        /* <DEDUP_REMOVED lines=47> */
.L_x_3881:
[----:B------:R-:W-:Y:S05]  /*db10*/  BSYNC.RECONVERGENT B0 ;  /* 0x0000000000007941 */ /* 0x000fea0003800200 */
.L_x_3880:
[----:B-----5:R4:W-:Y:S02]  /*db20*/  STS.128 [R235+0x2000], R20 ;  /* 0x00200014eb007388 */ /* 0x0209e40000000c00 */
.L_x_3879:
[----:B------:R-:W-:Y:S05]  /*db30*/  BSYNC.RECONVERGENT B1 ;  /* 0x0000000000017941 */ /* 0x000fea0003800200 */
.L_x_3878:
        /* <DEDUP_REMOVED lines=46> */
.L_x_3885:
[----:B------:R-:W-:Y:S05]  /*de20*/  BSYNC.RECONVERGENT B0 ;  /* 0x0000000000007941 */ /* 0x000fea0003800200 */
.L_x_3884:
[----:B-----5:R1:W-:Y:S02]  /*de30*/  STS.128 [R235+0x4000], R20 ;  /* 0x00400014eb007388 */ /* 0x0203e40000000c00 */
.L_x_3883:
[----:B------:R-:W-:Y:S05]  /*de40*/  BSYNC.RECONVERGENT B1 ;  /* 0x0000000000017941 */ /* 0x000fea0003800200 */
.L_x_3882:
        /* <DEDUP_REMOVED lines=32> */
[C---:B------:R-:W-:Y:S01]  /*e050*/  FMUL.FTZ R23, R30.reuse, R5 ;  /* 0x000000051e177220 */ /* 0x040fe20000410000 */
[-C--:B------:R-:W-:Y:S01]  /*e060*/  FMUL.FTZ R30, R30, R7.reuse ;  /* 0x000000071e1e7220 */ /* 0x080fe20000410000 */
        /* <DEDUP_REMOVED lines=11> */
[----:B------:R-:W-:Y:S02]  /*e120*/  MOV R23, R29 ;  /* 0x0000001d00177202 */ /* 0x000fe40000000f00 */
.L_x_3887:
[----:B------:R-:W-:Y:S05]  /*e130*/  BSYNC.RECONVERGENT B0 ;  /* 0x0000000000007941 */ /* 0x000fea0003800200 */
.L_x_3886:
[----:B-----5:R4:W-:Y:S02]  /*e140*/  STS.128 [R235+0x6000], R20 ;  /* 0x00600014eb007388 */ /* 0x0209e40000000c00 */
.L_x_3873:
[----:B------:R-:W-:Y:S05]  /*e150*/  BSYNC.RECONVERGENT B2 ;  /* 0x0000000000027941 */ /* 0x000fea0003800200 */
.L_x_3872:
        /* <DEDUP_REMOVED lines=17> */
[----:B-----5:R-:W-:Y:S01]  /*e270*/  SHF.L.U32 R24, R21, 0x10, RZ ;  /* 0x0000001015187819 */ /* 0x020fe200000006ff */
[----:B------:R-:W-:Y:S01]  /*e280*/  IMAD.U32 R32, R22, 0x10000, RZ ;  /* 0x0001000016207824 */ /* 0x000fe200078e00ff */
[C---:B------:R-:W-:Y:S02]  /*e290*/  SHF.L.U32 R31, R23.reuse, 0x10, RZ ;  /* 0x00000010171f7819 */ /* 0x040fe400000006ff */
[----:B------:R-:W-:Y:S02]  /*e2a0*/  LOP3.LUT R29, R23, 0xffff0000, RZ, 0xc0, !PT ;  /* 0xffff0000171d7812 */ /* 0x000fe400078ec0ff */
        /* <DEDUP_REMOVED lines=33> */
.L_x_3893:
[----:B------:R-:W-:Y:S05]  /*e4c0*/  BSYNC.RECONVERGENT B0 ;  /* 0x0000000000007941 */ /* 0x000fea0003800200 */
.L_x_3892:
[----:B-----5:R4:W-:Y:S02]  /*e4d0*/  STS.128 [R235+0x800], R20 ;  /* 0x00080014eb007388 */ /* 0x0209e40000000c00 */
.L_x_3891:
[----:B------:R-:W-:Y:S05]  /*e4e0*/  BSYNC.RECONVERGENT B1 ;  /* 0x0000000000017941 */ /* 0x000fea0003800200 */
.L_x_3890:
        /* <DEDUP_REMOVED lines=47> */
.L_x_3897:
[----:B------:R-:W-:Y:S05]  /*e7e0*/  BSYNC.RECONVERGENT B0 ;  /* 0x0000000000007941 */ /* 0x000fea0003800200 */
.L_x_3896:
[----:B-----5:R4:W-:Y:S02]  /*e7f0*/  STS.128 [R235+0x2800], R20 ;  /* 0x00280014eb007388 */ /* 0x0209e40000000c00 */
.L_x_3895:
[----:B------:R-:W-:Y:S05]  /*e800*/  BSYNC.RECONVERGENT B1 ;  /* 0x0000000000017941 */ /* 0x000fea0003800200 */
.L_x_3894:
        /* <DEDUP_REMOVED lines=47> */
.L_x_3901:
[----:B------:R-:W-:Y:S05]  /*eb00*/  BSYNC.RECONVERGENT B0 ;  /* 0x0000000000007941 */ /* 0x000fea0003800200 */
.L_x_3900:
[----:B-----5:R4:W-:Y:S02]  /*eb10*/  STS.128 [R235+0x4800], R20 ;  /* 0x00480014eb007388 */ /* 0x0209e40000000c00 */
.L_x_3899:
[----:B------:R-:W-:Y:S05]  /*eb20*/  BSYNC.RECONVERGENT B1 ;  /* 0x0000000000017941 */ /* 0x000fea0003800200 */
.L_x_3898:
        /* <DEDUP_REMOVED lines=9> */
[C---:B-1---5:R-:W-:Y:S01]  /*ebc0*/  SHF.L.U32 R14, R21.reuse, 0x10, RZ ;  /* 0x00000010150e7819 */ /* 0x062fe200000006ff */
[----:B------:R-:W-:Y:S01]  /*ebd0*/  IMAD.U32 R29, R22, 0x10000, RZ ;  /* 0x00010000161d7824 */ /* 0x000fe200078e00ff */
[----:B------:R-:W-:Y:S02]  /*ebe0*/  LOP3.LUT R8, R21, 0xffff0000, RZ, 0xc0, !PT ;  /* 0xffff000015087812 */ /* 0x000fe400078ec0ff */
[C---:B------:R-:W-:Y:S02]  /*ebf0*/  SHF.L.U32 R15, R20.reuse, 0x10, RZ ;  /* 0x00000010140f7819 */ /* 0x040fe400000006ff */
[----:B------:R-:W-:-:S02]  /*ec00*/  LOP3.LUT R30, R20, 0xffff0000, RZ, 0xc0, !PT ;  /* 0xffff0000141e7812 */ /* 0x000fc400078ec0ff */
[C---:B------:R-:W-:Y:S02]  /*ec10*/  LOP3.LUT R26, R23.reuse, 0xffff0000, RZ, 0xc0, !PT ;  /* 0xffff0000171a7812 */ /* 0x040fe400078ec0ff */
[----:B------:R-:W-:Y:S02]  /*ec20*/  SHF.L.U32 R27, R23, 0x10, RZ ;  /* 0x00000010171b7819 */ /* 0x000fe400000006ff */
        /* <DEDUP_REMOVED lines=29> */
.L_x_3903:
[----:B------:R-:W-:Y:S05]  /*ee00*/  BSYNC.RECONVERGENT B0 ;  /* 0x0000000000007941 */ /* 0x000fea0003800200 */
.L_x_3902:
[----:B-----5:R4:W-:Y:S02]  /*ee10*/  STS.128 [R235+0x6800], R20 ;  /* 0x00680014eb007388 */ /* 0x0209e40000000c00 */
.L_x_3889:
[----:B------:R-:W-:Y:S05]  /*ee20*/  BSYNC.RECONVERGENT B2 ;  /* 0x0000000000027941 */ /* 0x000fea0003800200 */
.L_x_3888:
[----:B-1----:R-:W-:Y:S01]  /*ee30*/  IADD3 R14, PT, PT, R94, 0x20, RZ ;  /* 0x000000205e0e7810 */ /* 0x002fe20007ffe0ff */
        /* <DEDUP_REMOVED lines=19> */
[C---:B------:R-:W-:Y:S02]  /*ef70*/  LOP3.LUT R15, R21.reuse, 0xffff0000, RZ, 0xc0, !PT ;  /* 0xffff0000150f7812 */ /* 0x040fe400078ec0ff */
[----:B------:R-:W-:-:S02]  /*ef80*/  SHF.L.U32 R26, R21, 0x10, RZ ;  /* 0x00000010151a7819 */ /* 0x000fc400000006ff */
[C---:B------:R-:W-:Y:S02]  /*ef90*/  SHF.L.U32 R21, R20.reuse, 0x10, RZ ;  /* 0x0000001014157819 */ /* 0x040fe400000006ff */
[----:B------:R-:W-:Y:S02]  /*efa0*/  LOP3.LUT R36, R20, 0xffff0000, RZ, 0xc0, !PT ;  /* 0xffff000014247812 */ /* 0x000fe400078ec0ff */
[----:B--2---:R-:W-:Y:S02]  /*efb0*/  LOP3.LUT R23, R4, 0xffff0000, RZ, 0xc0, !PT ;  /* 0xffff000004177812 */ /* 0x004fe400078ec0ff */
[----:B------:R-:W-:Y:S02]  /*efc0*/  LOP3.LUT R20, R5, 0xffff0000, RZ, 0xc0, !PT ;  /* 0xffff000005147812 */ /* 0x000fe400078ec0ff */
[C---:B---3--:R-:W-:Y:S01]  /*efd0*/  LOP3.LUT R29, R6.reuse, 0xffff0000, RZ, 0xc0, !PT ;  /* 0xffff0000061d7812 */ /* 0x048fe200078ec0ff */
[-C--:B------:R-:W-:Y:S01]  /*efe0*/  FMUL.FTZ R30, R23, R15.reuse ;  /* 0x0000000f171e7220 */ /* 0x080fe20000410000 */
[----:B------:R-:W-:Y:S01]  /*eff0*/  LOP3.LUT R27, R7, 0xffff0000, RZ, 0xc0, !PT ;  /* 0xffff0000071b7812 */ /* 0x000fe200078ec0ff */
[----:B------:R-:W-:Y:S01]  /*f000*/  IMAD.U32 R6, R6, 0x10000, RZ ;  /* 0x0001000006067824 */ /* 0x000fe200078e00ff */
[----:B------:R-:W-:Y:S01]  /*f010*/  SHF.L.U32 R4, R4, 0x10, RZ ;  /* 0x0000001004047819 */ /* 0x000fe200000006ff */
[C---:B------:R-:W-:Y:S01]  /*f020*/  FMUL.FTZ R38, R29.reuse, R15 ;  /* 0x0000000f1d267220 */ /* 0x040fe20000410000 */
[-C--:B------:R-:W-:Y:S01]  /*f030*/  FFMA.FTZ R30, R29, R26.reuse, -R30 ;  /* 0x0000001a1d1e7223 */ /* 0x080fe2000001081e */
[----:B------:R-:W-:Y:S01]  /*f040*/  LOP3.LUT R15, R22, 0xffff0000, RZ, 0xc0, !PT ;  /* 0xffff0000160f7812 */ /* 0x000fe200078ec0ff */
[-C--:B------:R-:W-:Y:S01]  /*f050*/  FMUL.FTZ R22, R20, R31.reuse ;  /* 0x0000001f14167220 */ /* 0x080fe20000410000 */
[----:B------:R-:W-:Y:S01]  /*f060*/  FFMA.FTZ R23, R23, R26, R38 ;  /* 0x0000001a17177223 */ /* 0x000fe20000010026 */
[----:B------:R-:W-:Y:S01]  /*f070*/  SHF.L.U32 R26, R5, 0x10, RZ ;  /* 0x00000010051a7819 */ /* 0x000fe200000006ff */
[----:B------:R-:W-:Y:S01]  /*f080*/  FMUL.FTZ R31, R27, R31 ;  /* 0x0000001f1b1f7220 */ /* 0x000fe20000410000 */
[----:B------:R-:W-:Y:S01]  /*f090*/  SHF.L.U32 R38, R7, 0x10, RZ ;  /* 0x0000001007267819 */ /* 0x000fe200000006ff */
[----:B------:R-:W-:Y:S01]  /*f0a0*/  FFMA.FTZ R22, R27, R32, -R22 ;  /* 0x000000201b167223 */ /* 0x000fe20000010816 */
[-C--:B------:R-:W-:Y:S01]  /*f0b0*/  FMUL.FTZ R5, R4, R36.reuse ;  /* 0x0000002404057220 */ /* 0x080fe20000410000 */
[-C--:B------:R-:W-:Y:S01]  /*f0c0*/  FMUL.FTZ R7, R26, R15.reuse ;  /* 0x0000000f1a077220 */ /* 0x080fe20000410000 */
[----:B------:R-:W-:Y:S01]  /*f0d0*/  FMUL.FTZ R27, R6, R36 ;  /* 0x00000024061b7220 */ /* 0x000fe20000410000 */
[----:B------:R-:W-:Y:S01]  /*f0e0*/  FMUL.FTZ R15, R38, R15 ;  /* 0x0000000f260f7220 */ /* 0x000fe20000410000 */
        /* <DEDUP_REMOVED lines=9> */
.L_x_3909:
[----:B------:R-:W-:Y:S05]  /*f180*/  BSYNC.RECONVERGENT B0 ;  /* 0x0000000000007941 */ /* 0x000fea0003800200 */
.L_x_3908:
[----:B-----5:R1:W-:Y:S02]  /*f190*/  STS.128 [R235+0x1000], R20 ;  /* 0x00100014eb007388 */ /* 0x0203e40000000c00 */
.L_x_3907:
[----:B------:R-:W-:Y:S05]  /*f1a0*/  BSYNC.RECONVERGENT B1 ;  /* 0x0000000000017941 */ /* 0x000fea0003800200 */
.L_x_3906:
        /* <DEDUP_REMOVED lines=19> */
[C---:B----4-:R-:W-:Y:S01]  /*f2e0*/  LOP3.LUT R29, R6.reuse, 0xffff0000, RZ, 0xc0, !PT ;  /* 0xffff0000061d7812 */ /* 0x050fe200078ec0ff */
        /* <DEDUP_REMOVED lines=26> */
.L_x_3913:
[----:B------:R-:W-:Y:S05]  /*f490*/  BSYNC.RECONVERGENT B0 ;  /* 0x0000000000007941 */ /* 0x000fea0003800200 */
.L_x_3912:
[----:B-----5:R4:W-:Y:S02]  /*f4a0*/  STS.128 [R235+0x3000], R20 ;  /* 0x00300014eb007388 */ /* 0x0209e40000000c00 */
.L_x_3911:
[----:B------:R-:W-:Y:S05]  /*f4b0*/  BSYNC.RECONVERGENT B1 ;  /* 0x0000000000017941 */ /* 0x000fea0003800200 */
.L_x_3910:
        /* <DEDUP_REMOVED lines=46> */
.L_x_3917:
[----:B------:R-:W-:Y:S05]  /*f7a0*/  BSYNC.RECONVERGENT B0 ;  /* 0x0000000000007941 */ /* 0x000fea0003800200 */
.L_x_3916:
[----:B-----5:R4:W-:Y:S02]  /*f7b0*/  STS.128 [R235+0x5000], R20 ;  /* 0x00500014eb007388 */ /* 0x0209e40000000c00 */
.L_x_3915:
[----:B------:R-:W-:Y:S05]  /*f7c0*/  BSYNC.RECONVERGENT B1 ;  /* 0x0000000000017941 */ /* 0x000fea0003800200 */
.L_x_3914:
        /* <DEDUP_REMOVED lines=20> */
[----:B-1----:R-:W-:Y:S01]  /*f910*/  LOP3.LUT R25, R6, 0xffff0000, RZ, 0xc0, !PT ;  /* 0xffff000006197812 */ /* 0x002fe200078ec0ff */
[-C--:B------:R-:W-:Y:S01]  /*f920*/  FMUL.FTZ R26, R23, R8.reuse ;  /* 0x00000008171a7220 */ /* 0x080fe20000410000 */
[----:B------:R-:W-:Y:S01]  /*f930*/  LOP3.LUT R24, R7, 0xffff0000, RZ, 0xc0, !PT ;  /* 0xffff000007187812 */ /* 0x000fe200078ec0ff */
[----:B------:R-:W-:Y:S01]  /*f940*/  FMUL.FTZ R33, R20, R27 ;  /* 0x0000001b14217220 */ /* 0x000fe20000410000 */
[----:B------:R-:W-:Y:S01]  /*f950*/  SHF.L.U32 R4, R4, 0x10, RZ ;  /* 0x0000001004047819 */ /* 0x000fe200000006ff */
[C---:B------:R-:W-:Y:S01]  /*f960*/  FMUL.FTZ R8, R25.reuse, R8 ;  /* 0x0000000819087220 */ /* 0x040fe20000410000 */
[----:B------:R-:W-:Y:S01]  /*f970*/  SHF.L.U32 R6, R6, 0x10, RZ ;  /* 0x0000001006067819 */ /* 0x000fe200000006ff */
[----:B------:R-:W-:Y:S01]  /*f980*/  FFMA.FTZ R26, R25, R15, -R26 ;  /* 0x0000000f191a7223 */ /* 0x000fe2000001081a */
[----:B------:R-:W-:Y:S01]  /*f990*/  SHF.L.U32 R7, R7, 0x10, RZ ;  /* 0x0000001007077819 */ /* 0x000fe200000006ff */
[----:B------:R-:W-:Y:S01]  /*f9a0*/  FMUL.FTZ R27, R24, R27 ;  /* 0x0000001b181b7220 */ /* 0x000fe20000410000 */
[----:B------:R-:W-:Y:S01]  /*f9b0*/  FFMA.FTZ R15, R23, R15, R8 ;  /* 0x0000000f170f7223 */ /* 0x000fe20000010008 */
[-C--:B------:R-:W-:Y:S01]  /*f9c0*/  FMUL.FTZ R23, R4, R31.reuse ;  /* 0x0000001f04177220 */ /* 0x080fe20000410000 */
[----:B------:R-:W-:Y:S01]  /*f9d0*/  FMUL.FTZ R31, R6, R31 ;  /* 0x0000001f061f7220 */ /* 0x000fe20000410000 */
[-C--:B------:R-:W-:Y:S01]  /*f9e0*/  FMUL.FTZ R8, R5, R22.reuse ;  /* 0x0000001605087220 */ /* 0x080fe20000410000 */
[-C--:B------:R-:W-:Y:S01]  /*f9f0*/  FFMA.FTZ R33, R24, R29.reuse, -R33 ;  /* 0x0000001d18217223 */ /* 0x080fe20000010821 */
        /* <DEDUP_REMOVED lines=11> */
.L_x_3919:
[----:B------:R-:W-:Y:S05]  /*fab0*/  BSYNC.RECONVERGENT B0 ;  /* 0x0000000000007941 */ /* 0x000fea0003800200 */
.L_x_3918:
[----:B-----5:R4:W-:Y:S02]  /*fac0*/  STS.128 [R235+0x7000], R20 ;  /* 0x00700014eb007388 */ /* 0x0209e40000000c00 */
.L_x_3905:
[----:B------:R-:W-:Y:S05]  /*fad0*/  BSYNC.RECONVERGENT B2 ;  /* 0x0000000000027941 */ /* 0x000fea0003800200 */
.L_x_3904:
[----:B------:R-:W-:-:S04]  /*fae0*/  IADD3 R36, PT, PT, R94, 0x30, RZ ;  /* 0x000000305e247810 */ /* 0x000fc80007ffe0ff */
[----:B------:R-:W-:-:S13]  /*faf0*/  ISETP.GE.AND P0, PT, R36, UR25, PT ;  /* 0x0000001924007c0c */ /* 0x000fda000bf06270 */
[----:B------:R-:W-:Y:S05]  /*fb00*/  @P0 BRA `(.L_x_3870) ;  /* 0x0000006400d40947 */ /* 0x000fea0003800000 */
[----:B--2---:R-:W2:Y:S01]  /*fb10*/  LDC R6, c[0x0][0x440] ;  /* 0x00011000ff067b82 */ /* 0x004ea20000000800 */
[----:B-1--4-:R-:W-:Y:S01]  /*fb20*/  IMAD.WIDE.U32 R24, R2, 0x60, R34 ;  /* 0x0000006002187825 */ /* 0x012fe200078e0022 */
[----:B------:R-:W-:Y:S03]  /*fb30*/  BSSY.RECONVERGENT B1, `(.L_x_3920) ;  /* 0x0000032000017945 */ /* 0x000fe60003800200 */
[----:B------:R-:W-:-:S05]  /*fb40*/  IMAD R3, R3, 0x60, RZ ;  /* 0x0000006003037824 */ /* 0x000fca00078e02ff */
        /* <DEDUP_REMOVED lines=8> */
[----:B------:R-:W4:Y:S04]  /*fbd0*/  LDG.E.64 R2, desc[UR6][R16.64] ;  /* 0x0000000610027981 */ /* 0x000f28000c1e1b00 */
        /* <DEDUP_REMOVED lines=8> */
[----:B----4-:R-:W-:Y:S02]  /*fc60*/  LOP3.LUT R21, R2, 0xffff0000, RZ, 0xc0, !PT ;  /* 0xffff000002157812 */ /* 0x010fe400078ec0ff */
        /* <DEDUP_REMOVED lines=14> */
[-C--:B------:R-:W-:Y:S01]  /*fd50*/  FMUL.FTZ R3, R2, R32.reuse ;  /* 0x0000002002037220 */ /* 0x080fe20000410000 */
[----:B------:R-:W-:Y:S01]  /*fd60*/  FMUL.FTZ R21, R4, R32 ;  /* 0x0000002004157220 */ /* 0x000fe20000410000 */
[-C--:B------:R-:W-:Y:S01]  /*fd70*/  FMUL.FTZ R5, R8, R7.reuse ;  /* 0x0000000708057220 */ /* 0x080fe20000410000 */
[-C--:B------:R-:W-:Y:S01]  /*fd80*/  FFMA.FTZ R22, R23, R30.reuse, -R22 ;  /* 0x0000001e17167223 */ /* 0x080fe20000010816 */
        /* <DEDUP_REMOVED lines=10> */
.L_x_3923:
[----:B------:R-:W-:Y:S05]  /*fe30*/  BSYNC.RECONVERGENT B0 ;  /* 0x0000000000007941 */ /* 0x000fea0003800200 */
.L_x_3922:
[----:B-----5:R4:W-:Y:S02]  /*fe40*/  STS.128 [R235+0x1800], R20 ;  /* 0x00180014eb007388 */ /* 0x0209e40000000c00 */
.L_x_3921:
[----:B------:R-:W-:Y:S05]  /*fe50*/  BSYNC.RECONVERGENT B1 ;  /* 0x0000000000017941 */ /* 0x000fea0003800200 */
.L_x_3920:
        /* <DEDUP_REMOVED lines=46> */
.L_x_3927:
[----:B------:R-:W-:Y:S05]  /*10140*/  BSYNC.RECONVERGENT B0 ;  /* 0x0000000000007941 */ /* 0x000fea0003800200 */
.L_x_3926:
[----:B-----5:R1:W-:Y:S02]  /*10150*/  STS.128 [R235+0x3800], R20 ;  /* 0x00380014eb007388 */ /* 0x0203e40000000c00 */
.L_x_3925:
[----:B------:R-:W-:Y:S05]  /*10160*/  BSYNC.RECONVERGENT B1 ;  /* 0x0000000000017941 */ /* 0x000fea0003800200 */
.L_x_3924:
        /* <DEDUP_REMOVED lines=24> */
[C---:B---3--:R-:W-:Y:S01]  /*102f0*/  FMUL.FTZ R34, R26.reuse, R7 ;  /* 0x000000071a227220 */ /* 0x048fe20000410000 */
        /* <DEDUP_REMOVED lines=21> */
.L_x_3931:
[----:B------:R-:W-:Y:S05]  /*10450*/  BSYNC.RECONVERGENT B0 ;  /* 0x0000000000007941 */ /* 0x000fea0003800200 */
.L_x_3930:
[----:B-----5:R4:W-:Y:S02]  /*10460*/  STS.128 [R235+0x5800], R20 ;  /* 0x00580014eb007388 */ /* 0x0209e40000000c00 */
.L_x_3929:
[----:B------:R-:W-:Y:S05]  /*10470*/  BSYNC.RECONVERGENT B1 ;  /* 0x0000000000017941 */ /* 0x000fea0003800200 */
.L_x_3928:
[----:B------:R-:W-:-:S13]  /*10480*/  ISETP.GE.AND P0, PT, R9, R6, PT ;  /* 0x000000060900720c */ /* 0x000fda0003f06270 */
[----:B------:R1:W-:Y:S01]  /*10490*/  @P0 STS.128 [R235+0x7800], RZ ;  /* 0x007800ffeb000388 */ /* 0x0003e20000000c00 */
[----:B------:R-:W-:Y:S05]  /*104a0*/  @P0 BRA `(.L_x_3870) ;  /* 0x0000005c006c0947 */ /* 0x000fea0003800000 */
[----:B-1--4-:R1:W5:Y:S01]  /*104b0*/  LDG.E.128 R20, desc[UR6][R24.64+0x180] ;  /* 0x0001800618147981 */ /* 0x012362000c1e1d00 */
[----:B------:R-:W-:Y:S01]  /*104c0*/  ISETP.GE.AND P0, PT, R9, R0, PT ;  /* 0x000000000900720c */ /* 0x000fe20003f06270 */
[----:B------:R-:W-:-:S12]  /*104d0*/  BSSY.RECONVERGENT B0, `(.L_x_3932) ;  /* 0x0000028000007945 */ /* 0x000fd80003800200 */
[----:B------:R-:W-:Y:S05]  /*104e0*/  @P0 BRA `(.L_x_3933) ;  /* 0x0000000000980947 */ /* 0x000fea0003800000 */
[----:B------:R-:W4:Y:S04]  /*104f0*/  LDG.E.64 R2, desc[UR6][R16.64+0xc0] ;  /* 0x0000c00610027981 */ /* 0x000f28000c1e1b00 */
[----:B------:R-:W3:Y:S01]  /*10500*/  LDG.E.64 R4, desc[UR6][R18.64+0xc0] ;  /* 0x0000c00612047981 */ /* 0x000ee2000c1e1b00 */
[C---:B-----5:R-:W-:Y:S02]  /*10510*/  SHF.L.U32 R6, R21.reuse, 0x10, RZ ;  /* 0x0000001015067819 */ /* 0x060fe400000006ff */
[----:B------:R-:W-:Y:S02]  /*10520*/  LOP3.LUT R0, R21, 0xffff0000, RZ, 0xc0, !PT ;  /* 0xffff000015007812 */ /* 0x000fe400078ec0ff */
[C---:B------:R-:W-:Y:S02]  /*10530*/  SHF.L.U32 R7, R20.reuse, 0x10, RZ ;  /* 0x0000001014077819 */ /* 0x040fe400000006ff */
[----:B-12---:R-:W-:Y:S01]  /*10540*/  LOP3.LUT R24, R20, 0xffff0000, RZ, 0xc0, !PT ;  /* 0xffff000014187812 */ /* 0x006fe200078ec0ff */
[----:B------:R-:W-:Y:S01]  /*10550*/  IMAD.U32 R20, R22, 0x10000, RZ ;  /* 0x0001000016147824 */ /* 0x000fe200078e00ff */
[----:B------:R-:W-:-:S02]  /*10560*/  SHF.L.U32 R25, R23, 0x10, RZ ;  /* 0x0000001017197819 */ /* 0x000fc400000006ff */
[----:B------:R-:W-:Y:S02]  /*10570*/  LOP3.LUT R23, R23, 0xffff0000, RZ, 0xc0, !PT ;  /* 0xffff000017177812 */ /* 0x000fe400078ec0ff */
        /* <DEDUP_REMOVED lines=29> */
.L_x_3933:
[----:B------:R-:W-:Y:S05]  /*10750*/  BSYNC.RECONVERGENT B0 ;  /* 0x0000000000007941 */ /* 0x000fea0003800200 */
.L_x_3932:
[----:B-----5:R4:W-:Y:S01]  /*10760*/  STS.128 [R235+0x7800], R20 ;  /* 0x00780014eb007388 */ /* 0x0209e20000000c00 */
[----:B------:R-:W-:Y:S05]  /*10770*/  BRA `(.L_x_3870) ;  /* 0x0000005800b87947 */ /* 0x000fea0003800000 */
.L_x_3871:
        /* <DEDUP_REMOVED lines=96> */
.L_x_3938:
[----:B------:R-:W-:Y:S05]  /*10d80*/  BSYNC.RECONVERGENT B0 ;  /* 0x0000000000007941 */ /* 0x000fea0003800200 */
.L_x_3937:
[----:B------:R-:W-:Y:S05]  /*10d90*/  BSYNC.RECONVERGENT B1 ;  /* 0x0000000000017941 */ /* 0x000fea0003800200 */
.L_x_3936:
        /* <DEDUP_REMOVED lines=87> */
.L_x_3942:
[----:B------:R-:W-:Y:S05]  /*11310*/  BSYNC.RECONVERGENT B0 ;  /* 0x0000000000007941 */ /* 0x000fea0003800200 */
.L_x_3941:
[----:B-----5:R4:W-:Y:S02]  /*11320*/  STS.128 [R235+0x2000], R24 ;  /* 0x00200018eb007388 */ /* 0x0209e40000000c00 */
.L_x_3940:
[----:B------:R-:W-:Y:S05]  /*11330*/  BSYNC.RECONVERGENT B1 ;  /* 0x0000000000017941 */ /* 0x000fea0003800200 */
.L_x_3939:
        /* <DEDUP_REMOVED lines=86> */
.L_x_3946:
[----:B------:R-:W-:Y:S05]  /*118a0*/  BSYNC.RECONVERGENT B0 ;  /* 0x0000000000007941 */ /* 0x000fea0003800200 */
.L_x_3945:
[----:B-----5:R1:W-:Y:S02]  /*118b0*/  STS.128 [R235+0x4000], R24 ;  /* 0x00400018eb007388 */ /* 0x0203e40000000c00 */
.L_x_3944:
[----:B------:R-:W-:Y:S05]  /*118c0*/  BSYNC.RECONVERGENT B1 ;  /* 0x0000000000017941 */ /* 0x000fea0003800200 */
.L_x_3943:
        /* <DEDUP_REMOVED lines=86> */
.L_x_3948:
[----:B------:R-:W-:Y:S05]  /*11e30*/  BSYNC.RECONVERGENT B0 ;  /* 0x0000000000007941 */ /* 0x000fea0003800200 */
.L_x_3947:
[----:B-----5:R4:W-:Y:S02]  /*11e40*/  STS.128 [R235+0x6000], R24 ;  /* 0x00600018eb007388 */ /* 0x0209e40000000c00 */
.L_x_3935:
[----:B------:R-:W-:Y:S05]  /*11e50*/  BSYNC.RECONVERGENT B2 ;  /* 0x0000000000027941 */ /* 0x000fea0003800200 */
.L_x_3934:
        /* <DEDUP_REMOVED lines=93> */
.L_x_3954:
[----:B------:R-:W-:Y:S05]  /*12430*/  BSYNC.RECONVERGENT B0 ;  /* 0x0000000000007941 */ /* 0x000fea0003800200 */
.L_x_3953:
[----:B-----5:R4:W-:Y:S02]  /*12440*/  STS.128 [R235+0x800], R24 ;  /* 0x00080018eb007388 */ /* 0x0209e40000000c00 */
.L_x_3952:
[----:B------:R-:W-:Y:S05]  /*12450*/  BSYNC.RECONVERGENT B1 ;  /* 0x0000000000017941 */ /* 0x000fea0003800200 */
.L_x_3951:
        /* <DEDUP_REMOVED lines=86> */
.L_x_3958:
[----:B------:R-:W-:Y:S05]  /*129c0*/  BSYNC.RECONVERGENT B0 ;  /* 0x0000000000007941 */ /* 0x000fea0003800200 */
.L_x_3957:
[----:B-----5:R4:W-:Y:S02]  /*129d0*/  STS.128 [R235+0x2800], R24 ;  /* 0x00280018eb007388 */ /* 0x0209e40000000c00 */
.L_x_3956:
[----:B------:R-:W-:Y:S05]  /*129e0*/  BSYNC.RECONVERGENT B1 ;  /* 0x0000000000017941 */ /* 0x000fea0003800200 */
.L_x_3955:
        /* <DEDUP_REMOVED lines=86> */
.L_x_3962:
[----:B------:R-:W-:Y:S05]  /*12f50*/  BSYNC.RECONVERGENT B0 ;  /* 0x0000000000007941 */ /* 0x000fea0003800200 */
.L_x_3961:
[----:B-----5:R4:W-:Y:S02]  /*12f60*/  STS.128 [R235+0x4800], R24 ;  /* 0x00480018eb007388 */ /* 0x0209e40000000c00 */
.L_x_3960:
[----:B------:R-:W-:Y:S05]  /*12f70*/  BSYNC.RECONVERGENT B1 ;  /* 0x0000000000017941 */ /* 0x000fea0003800200 */
.L_x_3959:
        /* <DEDUP_REMOVED lines=26> */
[----:B-1----:R-:W-:Y:S01]  /*13120*/  IMAD.U32 R36, R25, 0x10000, RZ ;  /* 0x0001000019247824 */ /* 0x002fe200078e00ff */
        /* <DEDUP_REMOVED lines=58> */
.L_x_3964:
[----:B------:R-:W-:Y:S05]  /*134d0*/  BSYNC.RECONVERGENT B0 ;  /* 0x0000000000007941 */ /* 0x000fea0003800200 */
.L_x_3963:
[----:B-----5:R4:W-:Y:S02]  /*134e0*/  STS.128 [R235+0x6800], R24 ;  /* 0x00680018eb007388 */ /* 0x0209e40000000c00 */
.L_x_3950:
[----:B------:R-:W-:Y:S05]  /*134f0*/  BSYNC.RECONVERGENT B2 ;  /* 0x0000000000027941 */ /* 0x000fea0003800200 */
.L_x_3949:
        /* <DEDUP_REMOVED lines=69> */
[C---:B----4-:R-:W-:Y:S01]  /*13950*/  IMAD.U32 R6, R16.reuse, 0x10000, RZ ;  /* 0x0001000010067824 */ /* 0x050fe200078e00ff */
        /* <DEDUP_REMOVED lines=23> */
.L_x_3970:
[----:B------:R-:W-:Y:S05]  /*13ad0*/  BSYNC.RECONVERGENT B0 ;  /* 0x0000000000007941 */ /* 0x000fea0003800200 */
.L_x_3969:
[----:B-----5:R1:W-:Y:S02]  /*13ae0*/  STS.128 [R235+0x1000], R24 ;  /* 0x00100018eb007388 */ /* 0x0203e40000000c00 */
.L_x_3968:
[----:B------:R-:W-:Y:S05]  /*13af0*/  BSYNC.RECONVERGENT B1 ;  /* 0x0000000000017941 */ /* 0x000fea0003800200 */
.L_x_3967:
        /* <DEDUP_REMOVED lines=86> */
.L_x_3974:
[----:B------:R-:W-:Y:S05]  /*14060*/  BSYNC.RECONVERGENT B0 ;  /* 0x0000000000007941 */ /* 0x000fea0003800200 */
.L_x_3973:
[----:B-----5:R4:W-:Y:S02]  /*14070*/  STS.128 [R235+0x3000], R24 ;  /* 0x00300018eb007388 */ /* 0x0209e40000000c00 */
.L_x_3972:
[----:B------:R-:W-:Y:S05]  /*14080*/  BSYNC.RECONVERGENT B1 ;  /* 0x0000000000017941 */ /* 0x000fea0003800200 */
.L_x_3971:
        /* <DEDUP_REMOVED lines=86> */
.L_x_3978:
[----:B------:R-:W-:Y:S05]  /*145f0*/  BSYNC.RECONVERGENT B0 ;  /* 0x0000000000007941 */ /* 0x000fea0003800200 */
.L_x_3977:
[----:B-----5:R4:W-:Y:S02]  /*14600*/  STS.128 [R235+0x5000], R24 ;  /* 0x00500018eb007388 */ /* 0x0209e40000000c00 */
.L_x_3976:
[----:B------:R-:W-:Y:S05]  /*14610*/  BSYNC.RECONVERGENT B1 ;  /* 0x0000000000017941 */ /* 0x000fea0003800200 */
.L_x_3975:
        /* <DEDUP_REMOVED lines=85> */
.L_x_3980:
[----:B------:R-:W-:Y:S05]  /*14b70*/  BSYNC.RECONVERGENT B0 ;  /* 0x0000000000007941 */ /* 0x000fea0003800200 */
.L_x_3979:
[----:B-----5:R4:W-:Y:S02]  /*14b80*/  STS.128 [R235+0x7000], R24 ;  /* 0x00700018eb007388 */ /* 0x0209e40000000c00 */
.L_x_3966:
[----:B------:R-:W-:Y:S05]  /*14b90*/  BSYNC.RECONVERGENT B2 ;  /* 0x0000000000027941 */ /* 0x000fea0003800200 */
.L_x_3965:
        /* <DEDUP_REMOVED lines=94> */
.L_x_3984:
[----:B------:R-:W-:Y:S05]  /*15180*/  BSYNC.RECONVERGENT B0 ;  /* 0x0000000000007941 */ /* 0x000fea0003800200 */
.L_x_3983:
[----:B-----5:R4:W-:Y:S02]  /*15190*/  STS.128 [R235+0x1800], R24 ;  /* 0x00180018eb007388 */ /* 0x0209e40000000c00 */
.L_x_3982:
[----:B------:R-:W-:Y:S05]  /*151a0*/  BSYNC.RECONVERGENT B1 ;  /* 0x0000000000017941 */ /* 0x000fea0003800200 */
.L_x_3981:
        /* <DEDUP_REMOVED lines=86> */
.L_x_3988:
[----:B------:R-:W-:Y:S05]  /*15710*/  BSYNC.RECONVERGENT B0 ;  /* 0x0000000000007941 */ /* 0x000fea0003800200 */
.L_x_3987:
[----:B-----5:R1:W-:Y:S02]  /*15720*/  STS.128 [R235+0x3800], R24 ;  /* 0x00380018eb007388 */ /* 0x0203e40000000c00 */
.L_x_3986:
[----:B------:R-:W-:Y:S05]  /*15730*/  BSYNC.RECONVERGENT B1 ;  /* 0x0000000000017941 */ /* 0x000fea0003800200 */
.L_x_3985:
        /* <DEDUP_REMOVED lines=86> */
.L_x_3992:
[----:B------:R-:W-:Y:S05]  /*15ca0*/  BSYNC.RECONVERGENT B0 ;  /* 0x0000000000007941 */ /* 0x000fea0003800200 */
.L_x_3991:
[----:B-----5:R4:W-:Y:S02]  /*15cb0*/  STS.128 [R235+0x5800], R24 ;  /* 0x00580018eb007388 */ /* 0x0209e40000000c00 */
.L_x_3990:
[----:B------:R-:W-:Y:S05]  /*15cc0*/  BSYNC.RECONVERGENT B1 ;  /* 0x0000000000017941 */ /* 0x000fea0003800200 */
.L_x_3989:
        /* <DEDUP_REMOVED lines=39> */
[C---:B---3--:R-:W-:Y:S01]  /*15f40*/  IMAD.U32 R26, R16.reuse, 0x10000, RZ ;  /* 0x00010000101a7824 */ /* 0x048fe200078e00ff */
[----:B------:R-:W-:Y:S01]  /*15f50*/  LOP3.LUT R16, R16, 0xffff0000, RZ, 0xc0, !PT ;  /* 0xffff000010107812 */ /* 0x000fe200078ec0ff */
[----:B------:R-:W-:Y:S01]  /*15f60*/  IMAD.U32 R34, R18, 0x10000, RZ ;  /* 0x0001000012227824 */ /* 0x000fe200078e00ff */
[C---:B------:R-:W-:Y:S01]  /*15f70*/  SHF.L.U32 R24, R27.reuse, 0x10, RZ ;  /* 0x000000101b187819 */ /* 0x040fe200000006ff */
[----:B------:R-:W-:Y:S01]  /*15f80*/  @!P1 FADD.FTZ R26, -R26, -RZ ;  /* 0x800000ff1a1a9221 */ /* 0x000fe20000010100 */
[----:B------:R-:W-:Y:S01]  /*15f90*/  LOP3.LUT R33, R27, 0xffff0000, RZ, 0xc0, !PT ;  /* 0xffff00001b217812 */ /* 0x000fe200078ec0ff */
[----:B------:R-:W-:Y:S01]  /*15fa0*/  @!P1 FADD.FTZ R16, -R16, -RZ ;  /* 0x800000ff10109221 */ /* 0x000fe20000010100 */
[C---:B------:R-:W-:Y:S01]  /*15fb0*/  LOP3.LUT R35, R17.reuse, 0xffff0000, RZ, 0xc0, !PT ;  /* 0xffff000011237812 */ /* 0x040fe200078ec0ff */
[----:B------:R-:W-:Y:S01]  /*15fc0*/  FMUL.FTZ R26, R26, R29 ;  /* 0x0000001d1a1a7220 */ /* 0x000fe20000410000 */
[----:B------:R-:W-:Y:S01]  /*15fd0*/  LOP3.LUT R18, R18, 0xffff0000, RZ, 0xc0, !PT ;  /* 0xffff000012127812 */ /* 0x000fe200078ec0ff */
[----:B------:R-:W-:Y:S01]  /*15fe0*/  FMUL.FTZ R7, R16, R7 ;  /* 0x0000000710077220 */ /* 0x000fe20000410000 */
[----:B------:R-:W-:Y:S01]  /*15ff0*/  SHF.L.U32 R27, R17, 0x10, RZ ;  /* 0x00000010111b7819 */ /* 0x000fe200000006ff */
        /* <DEDUP_REMOVED lines=36> */
.L_x_3994:
[----:B------:R-:W-:Y:S05]  /*16240*/  BSYNC.RECONVERGENT B0 ;  /* 0x0000000000007941 */ /* 0x000fea0003800200 */
.L_x_3993:
[----:B-----5:R1:W-:Y:S02]  /*16250*/  STS.128 [R235+0x7800], R4 ;  /* 0x00780004eb007388 */ /* 0x0203e40000000c00 */
.L_x_3870:
[----:B------:R-:W-:Y:S05]  /*16260*/  BSYNC.RECONVERGENT B3 ;  /* 0x0000000000037941 */ /* 0x000fea0003800200 */
.L_x_3862:
        /* <DEDUP_REMOVED lines=35> */
.L_x_3996:
[----:B------:R-:W-:Y:S05]  /*164a0*/  BSYNC.RECONVERGENT B0 ;  /* 0x0000000000007941 */ /* 0x000fea0003800200 */
.L_x_3995:
[----:B------:R-:W-:Y:S04]  /*164b0*/  BSSY.RECONVERGENT B0, `(.L_x_3997) ;  /* 0x000001f000007945 */ /* 0x000fe80003800200 */
[----:B------:R-:W-:Y:S05]  /*164c0*/  @P5 BRA `(.L_x_3998) ;  /* 0x0000000000745947 */ /* 0x000fea0003800000 */
[----:B------:R-:W5:Y:S01]  /*164d0*/  LDCU UR5, c[0x0][0x440] ;  /* 0x00008800ff0577ac */ /* 0x000f620008000800 */
[----:B-1234-:R-:W-:Y:S02]  /*164e0*/  IMAD.U32 R3, RZ, RZ, UR27 ;  /* 0x0000001bff037e24 */ /* 0x01efe4000f8e00ff */
        /* <DEDUP_REMOVED lines=27> */
.L_x_3998:
[----:B------:R-:W-:Y:S05]  /*166a0*/  BSYNC.RECONVERGENT B0 ;  /* 0x0000000000007941 */ /* 0x000fea0003800200 */
.L_x_3997:
        /* <DEDUP_REMOVED lines=31> */
.L_x_4000:
[----:B------:R-:W-:Y:S05]  /*168a0*/  BSYNC.RECONVERGENT B0 ;  /* 0x0000000000007941 */ /* 0x000fea0003800200 */
.L_x_3999:
        /* <DEDUP_REMOVED lines=31> */
.L_x_4002:
[----:B------:R-:W-:Y:S05]  /*16aa0*/  BSYNC.RECONVERGENT B0 ;  /* 0x0000000000007941 */ /* 0x000fea0003800200 */
.L_x_4001:
[----:B------:R-:W5:Y:S01]  /*16ab0*/  LDCU.64 UR14, c[0x0][0x540] ;  /* 0x0000a800ff0e77ac */ /* 0x000f620008000a00 */
[----:B------:R-:W0:Y:S01]  /*16ac0*/  LDGDEPBAR ;  /* 0x00000000000079af */ /* 0x000e220000000000 */
[----:B------:R-:W2:Y:S01]  /*16ad0*/  LDCU.64 UR10, c[0x0][0x538] ;  /* 0x0000a700ff0a77ac */ /* 0x000ea20008000a00 */
[----:B------:R-:W-:Y:S01]  /*16ae0*/  UMOV UR25, URZ ;  /* 0x000000ff00197c82 */ /* 0x000fe20008000000 */
[----:B------:R-:W1:Y:S01]  /*16af0*/  LDCU UR5, c[0x0][0x458] ;  /* 0x00008b00ff0577ac */ /* 0x000e620008000800 */
[----:B-----5:R-:W-:-:S04]  /*16b00*/  UIMAD.WIDE.U32 UR24, UR23, UR14, UR24 ;  /* 0x0000000e171872a5 */ /* 0x020fc8000f8e0018 */
[----:B------:R-:W-:Y:S02]  /*16b10*/  UIMAD UR15, UR23, UR15, UR25 ;  /* 0x0000000f170f72a4 */ /* 0x000fe4000f8e0219 */
[----:B--2---:R-:W-:Y:S01]  /*16b20*/  ULEA UR10, UP0, UR24, UR10, 0x2 ;  /* 0x0000000a180a7291 */ /* 0x004fe2000f8010ff */
[----:B------:R-:W-:-:S04]  /*16b30*/  DEPBAR.LE SB0, 0x0 ;  /* 0x000080000000791a */ /* 0x000fc80000000000 */
[----:B------:R-:W-:Y:S01]  /*16b40*/  ULEA.HI.X UR11, UR24, UR11, UR15, 0x2, UP0 ;  /* 0x0000000b180b7291 */ /* 0x000fe200080f140f */
[----:B-1-34-:R-:W-:-:S05]  /*16b50*/  MOV R2, UR10 ;  /* 0x0000000a00027c02 */ /* 0x01afca0008000f00 */
[----:B------:R-:W-:-:S06]  /*16b60*/  MOV R3, UR11 ;  /* 0x0000000b00037c02 */ /* 0x000fcc0008000f00 */
[----:B------:R-:W2:Y:S01]  /*16b70*/  LDG.E R3, desc[UR6][R2.64] ;  /* 0x0000000602037981 */ /* 0x000ea2000c1e1900 */
[----:B------:R-:W2:Y:S01]  /*16b80*/  MUFU.RCP R0, UR5 ;  /* 0x0000000500007d08 */ /* 0x000ea20008001000 */
[----:B------:R-:W-:Y:S01]  /*16b90*/  BSSY.RECONVERGENT B0, `(.L_x_4003) ;  /* 0x0000023000007945 */ /* 0x000fe20003800200 */
[----:B------:R-:W-:Y:S01]  /*16ba0*/  BAR.SYNC.DEFER_BLOCKING 0x0 ;  /* 0x0000000000007b1d */ /* 0x000fe20000010000 */
[----:B--2---:R-:W-:-:S05]  /*16bb0*/  FMUL.FTZ R0, R3, R0 ;  /* 0x0000000003007220 */ /* 0x004fca0000410000 */
[----:B------:R-:W-:Y:S01]  /*16bc0*/  R2UR UR5, R0 ;  /* 0x00000000000572ca */ /* 0x000fe200000e0000 */
[----:B------:R-:W-:-:S14]  /*16bd0*/  @P6 BRA `(.L_x_4004) ;  /* 0x0000000000686947 */ /* 0x000fdc0003800000 */
        /* <DEDUP_REMOVED lines=26> */
.L_x_4004:
[----:B------:R1:W-:Y:S04]  /*16d80*/  STS.128 [R235+0x10000], RZ ;  /* 0x010000ffeb007388 */ /* 0x0003e80000000c00 */
[----:B------:R1:W-:Y:S04]  /*16d90*/  STS.128 [R235+0x12000], RZ ;  /* 0x012000ffeb007388 */ /* 0x0003e80000000c00 */
[----:B------:R1:W-:Y:S04]  /*16da0*/  STS.128 [R235+0x14000], RZ ;  /* 0x014000ffeb007388 */ /* 0x0003e80000000c00 */
[----:B------:R1:W-:Y:S02]  /*16db0*/  STS.128 [R235+0x16000], RZ ;  /* 0x016000ffeb007388 */ /* 0x0003e40000000c00 */
.L_x_4005:
[----:B------:R-:W-:Y:S05]  /*16dc0*/  BSYNC.RECONVERGENT B0 ;  /* 0x0000000000007941 */ /* 0x000fea0003800200 */
.L_x_4003:
[----:B------:R-:W-:Y:S01]  /*16dd0*/  ISETP.GE.AND P0, PT, R28, UR9, PT ;  /* 0x000000091c007c0c */ /* 0x000fe2000bf06270 */
[C---:B------:R-:W-:Y:S01]  /*16de0*/  IMAD.SHL.U32 R216, R61.reuse, 0x8, RZ ;  /* 0x000000083dd87824 */ /* 0x040fe200078e00ff */
[----:B------:R-:W-:Y:S01]  /*16df0*/  SHF.R.U32.HI R218, RZ, 0x1, R61 ;  /* 0x00000001ffda7819 */ /* 0x000fe2000001163d */
[----:B------:R-:W-:Y:S01]  /*16e00*/  IMAD.SHL.U32 R217, R61, 0x20, RZ ;  /* 0x000000203dd97824 */ /* 0x000fe200078e00ff */
[----:B------:R-:W-:Y:S01]  /*16e10*/  LOP3.LUT R0, R60, 0x400, RZ, 0xc0, !PT ;  /* 0x000004003c007812 */ /* 0x000fe200078ec0ff */
[----:B------:R-:W-:Y:S01]  /*16e20*/  BSSY.RECONVERGENT B0, `(.L_x_4006) ;  /* 0x000002d000007945 */ /* 0x000fe20003800200 */
[----:B------:R-:W-:Y:S02]  /*16e30*/  LOP3.LUT R216, R216, 0x38, RZ, 0xc0, !PT ;  /* 0x00000038d8d87812 */ /* 0x000fe400078ec0ff */
[----:B------:R-:W-:Y:S02]  /*16e40*/  LOP3.LUT R3, R218, 0x8, RZ, 0xc0, !PT ;  /* 0x00000008da037812 */ /* 0x000fe400078ec0ff */
[----:B------:R-:W-:-:S02]  /*16e50*/  LOP3.LUT R2, R216, 0x1c0, R60, 0xf8, !PT ;  /* 0x000001c0d8027812 */ /* 0x000fc400078ef83c */
[----:B------:R-:W-:Y:S01]  /*16e60*/  LOP3.LUT R217, R217, 0x7c00, RZ, 0xc0, !PT ;  /* 0x00007c00d9d97812 */ /* 0x000fe200078ec0ff */
[----:B------:R3:W-:Y:S01]  /*16e70*/  @P0 STS.128 [R235+0x10800], RZ ;  /* 0x010800ffeb000388 */ /* 0x0007e20000000c00 */
[C---:B------:R-:W-:Y:S02]  /*16e80*/  LOP3.LUT R5, R2.reuse, 0x8, R61, 0x78, !PT ;  /* 0x0000000802057812 */ /* 0x040fe400078e783d */
[----:B------:R-:W-:Y:S01]  /*16e90*/  LOP3.LUT R3, R2, R3, RZ, 0x3c, !PT ;  /* 0x0000000302037212 */ /* 0x000fe200078e3cff */
[----:B------:R3:W-:Y:S01]  /*16ea0*/  @P0 STS.128 [R235+0x12800], RZ ;  /* 0x012800ffeb000388 */ /* 0x0007e20000000c00 */
[----:B------:R-:W-:Y:S01]  /*16eb0*/  ISETP.GE.AND P6, PT, R14, UR9, PT ;  /* 0x000000090e007c0c */ /* 0x000fe2000bfc6270 */
[----:B------:R-:W-:Y:S01]  /*16ec0*/  IMAD R0, R5, 0x2, R0 ;  /* 0x0000000205007824 */ /* 0x000fe200078e0200 */
[----:B------:R-:W-:Y:S01]  /*16ed0*/  ISETP.GE.AND P5, PT, R36, UR9, PT ;  /* 0x0000000924007c0c */ /* 0x000fe2000bfa6270 */
[----:B------:R3:W-:Y:S01]  /*16ee0*/  @P0 STS.128 [R235+0x14800], RZ ;  /* 0x014800ffeb000388 */ /* 0x0007e20000000c00 */
[----:B------:R-:W-:-:S03]  /*16ef0*/  LOP3.LUT R2, R217, 0x200, R60, 0xf8, !PT ;  /* 0x00000200d9027812 */ /* 0x000fc600078ef83c */
[----:B------:R3:W-:Y:S01]  /*16f00*/  @P0 STS.128 [R235+0x16800], RZ ;  /* 0x016800ffeb000388 */ /* 0x0007e20000000c00 */
[----:B------:R-:W-:Y:S07]  /*16f10*/  @P0 BRA `(.L_x_4007) ;  /* 0x0000000000740947 */ /* 0x000fee0003800000 */
[----:B------:R-:W4:Y:S01]  /*16f20*/  LDCU UR10, c[0x0][0x440] ;  /* 0x00008800ff0a77ac */ /* 0x000f220008000800 */
[----:B------:R-:W-:Y:S02]  /*16f30*/  IMAD.U32 R7, RZ, RZ, UR29 ;  /* 0x0000001dff077e24 */ /* 0x000fe4000f8e00ff */
[----:B------:R-:W-:-:S03]  /*16f40*/  IMAD.U32 R5, RZ, RZ, UR28 ;  /* 0x0000001cff057e24 */ /* 0x000fc6000f8e00ff */
[----:B------:R-:W-:-:S04]  /*16f50*/  LEA R4, P4, R7, R232, 0x1 ;  /* 0x000000e807047211 */ /* 0x000fc800078808ff */
[----:B------:R-:W-:Y:S02]  /*16f60*/  LEA.HI.X R5, R7, R233, R5, 0x1, P4 ;  /* 0x000000e907057211 */ /* 0x000fe400020f0c05 */
        /* <DEDUP_REMOVED lines=24> */
.L_x_4007:
[----:B------:R-:W-:Y:S05]  /*170f0*/  BSYNC.RECONVERGENT B0 ;  /* 0x0000000000007941 */ /* 0x000fea0003800200 */
.L_x_4006:
[----:B------:R1:W-:Y:S01]  /*17100*/  @P6 STS.128 [R235+0x11000], RZ ;  /* 0x011000ffeb006388 */ /* 0x0003e20000000c00 */
[----:B------:R-:W-:Y:S01]  /*17110*/  BSSY.RECONVERGENT B0, `(.L_x_4008) ;  /* 0x0000022000007945 */ /* 0x000fe20003800200 */
[----:B------:R-:W-:Y:S02]  /*17120*/  IADD3 R2, PT, PT, R3, R2, RZ ;  /* 0x0000000203027210 */ /* 0x000fe40007ffe0ff */
[----:B------:R1:W-:Y:S04]  /*17130*/  @P6 STS.128 [R235+0x13000], RZ ;  /* 0x013000ffeb006388 */ /* 0x0003e80000000c00 */
[----:B------:R1:W-:Y:S04]  /*17140*/  @P6 STS.128 [R235+0x15000], RZ ;  /* 0x015000ffeb006388 */ /* 0x0003e80000000c00 */
[----:B------:R1:W-:Y:S01]  /*17150*/  @P6 STS.128 [R235+0x17000], RZ ;  /* 0x017000ffeb006388 */ /* 0x0003e20000000c00 */
[----:B------:R-:W-:Y:S05]  /*17160*/  @P6 BRA `(.L_x_4009) ;  /* 0x0000000000706947 */ /* 0x000fea0003800000 */
[----:B----4-:R-:W4:Y:S01]  /*17170*/  LDC.64 R4, c[0x0][0x3c0] ;  /* 0x0000f000ff047b82 */ /* 0x010f220000000a00 */
[----:B------:R-:W5:Y:S02]  /*17180*/  LDCU UR10, c[0x0][0x440] ;  /* 0x00008800ff0a77ac */ /* 0x000f640008000800 */
[----:B-----5:R-:W-:Y:S02]  /*17190*/  ISETP.GE.AND P3, PT, R12, UR10, PT ;  /* 0x0000000a0c007c0c */ /* 0x020fe4000bf66270 */
[----:B------:R-:W-:Y:S02]  /*171a0*/  ISETP.GE.AND P2, PT, R11, UR10, PT ;  /* 0x0000000a0b007c0c */ /* 0x000fe4000bf46270 */
[----:B------:R-:W-:Y:S02]  /*171b0*/  ISETP.GE.AND P1, PT, R10, UR10, PT ;  /* 0x0000000a0a007c0c */ /* 0x000fe4000bf26270 */
[----:B----4-:R-:W-:Y:S02]  /*171c0*/  LEA R6, P4, R4, R232, 0x6 ;  /* 0x000000e804067211 */ /* 0x010fe400078830ff */
        /* <DEDUP_REMOVED lines=22> */
.L_x_4009:
[----:B------:R-:W-:Y:S05]  /*17330*/  BSYNC.RECONVERGENT B0 ;  /* 0x0000000000007941 */ /* 0x000fea0003800200 */
.L_x_4008:
[----:B------:R1:W-:Y:S01]  /*17340*/  @P5 STS.128 [R235+0x11800], RZ ;  /* 0x011800ffeb005388 */ /* 0x0003e20000000c00 */
[----:B------:R-:W-:Y:S01]  /*17350*/  BSSY.RECONVERGENT B0, `(.L_x_4010) ;  /* 0x0000023000007945 */ /* 0x000fe20003800200 */
[----:B------:R-:W-:Y:S02]  /*17360*/  LEA R95, R2, UR8, 0x1 ;  /* 0x00000008025f7c11 */ /* 0x000fe4000f8e08ff */
        /* <DEDUP_REMOVED lines=8> */
[----:B------:R-:W-:Y:S01]  /*173f0*/  ISETP.GE.AND P1, PT, R10, UR9, PT ;  /* 0x000000090a007c0c */ /* 0x000fe2000bf26270 */
[----:B----4-:R-:W-:Y:S01]  /*17400*/  IMAD R5, R5, 0x60, RZ ;  /* 0x0000006005057824 */ /* 0x010fe200078e02ff */
[----:B------:R-:W-:Y:S01]  /*17410*/  ISETP.GE.AND P0, PT, R9, UR9, PT ;  /* 0x0000000909007c0c */ /* 0x000fe2000bf06270 */
[----:B------:R-:W-:-:S04]  /*17420*/  IMAD.WIDE.U32 R6, R4, 0x60, R232 ;  /* 0x0000006004067825 */ /* 0x000fc800078e00e8 */
        /* <DEDUP_REMOVED lines=21> */
.L_x_4011:
[----:B------:R-:W-:Y:S05]  /*17580*/  BSYNC.RECONVERGENT B0 ;  /* 0x0000000000007941 */ /* 0x000fea0003800200 */
.L_x_4010:
[----:B------:R-:W-:Y:S01]  /*17590*/  LDSM.16.M88.4 R72, [R95] ;  /* 0x000000005f48783b */ /* 0x000fe20000000200 */
[----:B------:R-:W-:Y:S01]  /*175a0*/  IMAD.MOV.U32 R8, RZ, RZ, 0x20 ;  /* 0x00000020ff087424 */ /* 0x000fe200078e00ff */
[C---:B------:R-:W-:Y:S01]  /*175b0*/  LOP3.LUT P0, RZ, R61.reuse, 0x2, RZ, 0xc0, !PT ;  /* 0x000000023dff7812 */ /* 0x040fe2000780c0ff */
[----:B------:R-:W-:Y:S01]  /*175c0*/  VIADD R63, R0, UR8 ;  /* 0x00000008003f7c36 */ /* 0x000fe20008000000 */
[----:B------:R-:W5:Y:S01]  /*175d0*/  LDSM.16.M88.4 R68, [R0+UR8+0x8000] ;  /* 0x008000080044783b */ /* 0x000f620008000200 */
[----:B------:R-:W-:Y:S01]  /*175e0*/  MOV R12, 0x40 ;  /* 0x00000040000c7802 */ /* 0x000fe20000000f00 */
[----:B------:R-:W-:Y:S01]  /*175f0*/  UISETP.NE.AND UP1, UPT, UR4, 0x1, UPT ;  /* 0x000000010400788c */ /* 0x000fe2000bf25270 */
[----:B------:R-:W-:Y:S01]  /*17600*/  SEL R8, R8, 0xffffffe0, !P0 ;  /* 0xffffffe008087807 */ /* 0x000fe20004000000 */
[----:B------:R-:W2:Y:S01]  /*17610*/  LDSM.16.M88.4 R56, [R0+UR8+0x8800] ;  /* 0x008800080038783b */ /* 0x000ea20008000200 */
[----:B------:R-:W-:Y:S02]  /*17620*/  LOP3.LUT P0, RZ, R61, 0x4, RZ, 0xc0, !PT ;  /* 0x000000043dff7812 */ /* 0x000fe4000780c0ff */
[----:B------:R-:W-:Y:S01]  /*17630*/  IADD3 R62, PT, PT, R95, R8, RZ ;  /* 0x000000085f3e7210 */ /* 0x000fe20007ffe0ff */
[----:B------:R-:W-:Y:S01]  /*17640*/  IMAD.IADD R2, R63, 0x1, R8 ;  /* 0x000000013f027824 */ /* 0x000fe200078e0208 */
[----:B------:R-:W3:Y:S01]  /*17650*/  LDSM.16.M88.4 R48, [R0+UR8+0x9000] ;  /* 0x009000080030783b */ /* 0x000ee20008000200 */
[----:B------:R-:W-:-:S03]  /*17660*/  SEL R12, R12, 0xffffffc0, !P0 ;  /* 0xffffffc00c0c7807 */ /* 0x000fc60004000000 */
[----:B------:R-:W1:Y:S01]  /*17670*/  LDSM.16.M88.4 R32, [R0+UR8+0x9800] ;  /* 0x009800080020783b */ /* 0x000e620008000200 */
[----:B------:R-:W-:Y:S01]  /*17680*/  IADD3 R63, PT, PT, R63, R12, RZ ;  /* 0x0000000c3f3f7210 */ /* 0x000fe20007ffe0ff */
[----:B------:R-:W-:Y:S02]  /*17690*/  IMAD.IADD R93, R95, 0x1, R12 ;  /* 0x000000015f5d7824 */ /* 0x000fe400078e020c */
[----:B------:R-:W-:Y:S01]  /*176a0*/  LDSM.16.M88.4 R40, [R62] ;  /* 0x000000003e28783b */ /* 0x000fe20000000200 */
[C---:B------:R-:W-:Y:S01]  /*176b0*/  IADD3 R61, PT, PT, R8.reuse, R63, RZ ;  /* 0x0000003f083d7210 */ /* 0x040fe20007ffe0ff */
[----:B------:R-:W-:Y:S02]  /*176c0*/  IMAD.IADD R92, R8, 0x1, R93 ;  /* 0x00000001085c7824 */ /* 0x000fe400078e025d */
[----:B------:R-:W1:Y:S04]  /*176d0*/  LDSM.16.M88.4 R20, [R2+0x8000] ;  /* 0x008000000214783b */ /* 0x000e680000000200 */
[----:B----4-:R-:W4:Y:S04]  /*176e0*/  LDSM.16.M88.4 R4, [R2+0x8800] ;  /* 0x008800000204783b */ /* 0x010f280000000200 */
[----:B------:R-:W4:Y:S04]  /*176f0*/  LDSM.16.M88.4 R84, [R2+0x9000] ;  /* 0x009000000254783b */ /* 0x000f280000000200 */
[----:B------:R-:W4:Y:S04]  /*17700*/  LDSM.16.M88.4 R80, [R2+0x9800] ;  /* 0x009800000250783b */ /* 0x000f280000000200 */
[----:B------:R-:W-:Y:S01]  /*17710*/  LDSM.16.M88.4 R24, [R93] ;  /* 0x000000005d18783b */ /* 0x000fe20000000200 */
[C---:B-----5:R-:W-:Y:S03]  /*17720*/  HMMA.16816.F32.BF16 R16, R72.reuse, R68, RZ ;  /* 0x000000444810723c */ /* 0x060fe600000418ff */
[----:B------:R-:W5:Y:S04]  /*17730*/  LDSM.16.M88.4 R28, [R63+0x8000] ;  /* 0x008000003f1c783b */ /* 0x000f680000000200 */
[----:B------:R-:W5:Y:S01]  /*17740*/  LDSM.16.M88.4 R12, [R63+0x8800] ;  /* 0x008800003f0c783b */ /* 0x000f620000000200 */
[C---:B--2---:R-:W-:Y:S03]  /*17750*/  HMMA.16816.F32.BF16 R64, R72.reuse, R56, RZ ;  /* 0x000000384840723c */ /* 0x044fe600000418ff */
[----:B------:R-:W2:Y:S04]  /*17760*/  LDSM.16.M88.4 R36, [R63+0x9000] ;  /* 0x009000003f24783b */ /* 0x000ea80000000200 */
[----:B------:R-:W-:Y:S01]  /*17770*/  LDSM.16.M88.4 R76, [R92] ;  /* 0x000000005c4c783b */ /* 0x000fe20000000200 */
[C---:B------:R-:W-:Y:S03]  /*17780*/  HMMA.16816.F32.BF16 R68, R72.reuse, R70, RZ ;  /* 0x000000464844723c */ /* 0x040fe600000418ff */
[----:B------:R-:W-:Y:S04]  /*17790*/  LDSM.16.M88.4 R88, [R63+0xc000] ;  /* 0x00c000003f58783b */ /* 0x000fe80000000200 */
[----:B------:R-:W0:Y:S01]  /*177a0*/  LDGDEPBAR ;  /* 0x00000000000079af */ /* 0x000e220000000000 */
[C---:B------:R-:W-:Y:S08]  /*177b0*/  HMMA.16816.F32.BF16 R56, R72.reuse, R58, RZ ;  /* 0x0000003a4838723c */ /* 0x040ff000000418ff */
[C---:B---3--:R-:W-:Y:S08]  /*177c0*/  HMMA.16816.F32.BF16 R52, R72.reuse, R48, RZ ;  /* 0x000000304834723c */ /* 0x048ff000000418ff */
[C---:B------:R-:W-:Y:S08]  /*177d0*/  HMMA.16816.F32.BF16 R48, R72.reuse, R50, RZ ;  /* 0x000000324830723c */ /* 0x040ff000000418ff */
[C---:B-1----:R-:W-:Y:S08]  /*177e0*/  HMMA.16816.F32.BF16 R44, R72.reuse, R32, RZ ;  /* 0x00000020482c723c */ /* 0x042ff000000418ff */
[----:B------:R-:W-:Y:S01]  /*177f0*/  HMMA.16816.F32.BF16 R72, R72, R34, RZ ;  /* 0x000000224848723c */ /* 0x000fe200000418ff */
[----:B------:R-:W1:Y:S07]  /*17800*/  LDSM.16.M88.4 R32, [R63+0x9800] ;  /* 0x009800003f20783b */ /* 0x000e6e0000000200 */
[C---:B------:R-:W-:Y:S08]  /*17810*/  HMMA.16816.F32.BF16 R16, R40.reuse, R20, R16 ;  /* 0x000000142810723c */ /* 0x040ff00000041810 */
[C---:B------:R-:W-:Y:S01]  /*17820*/  HMMA.16816.F32.BF16 R68, R40.reuse, R22, R68 ;  /* 0x000000162844723c */ /* 0x040fe20000041844 */
[----:B------:R-:W-:Y:S07]  /*17830*/  LDSM.16.M88.4 R20, [R61+0x8800] ;  /* 0x008800003d14783b */ /* 0x000fee0000000200 */
[C---:B----4-:R-:W-:Y:S08]  /*17840*/  HMMA.16816.F32.BF16 R64, R40.reuse, R4, R64 ;  /* 0x000000042840723c */ /* 0x050ff00000041840 */
[C---:B------:R-:W-:Y:S01]  /*17850*/  HMMA.16816.F32.BF16 R56, R40.reuse, R6, R56 ;  /* 0x000000062838723c */ /* 0x040fe20000041838 */
[----:B------:R-:W3:Y:S07]  /*17860*/  LDSM.16.M88.4 R4, [R61+0x8000] ;  /* 0x008000003d04783b */ /* 0x000eee0000000200 */
[C---:B------:R-:W-:Y:S08]  /*17870*/  HMMA.16816.F32.BF16 R52, R40.reuse, R84, R52 ;  /* 0x000000542834723c */ /* 0x040ff00000041834 */
[C---:B------:R-:W-:Y:S01]  /*17880*/  HMMA.16816.F32.BF16 R48, R40.reuse, R86, R48 ;  /* 0x000000562830723c */ /* 0x040fe20000041830 */
[----:B------:R-:W-:Y:S07]  /*17890*/  LDSM.16.M88.4 R84, [R61+0x9000] ;  /* 0x009000003d54783b */ /* 0x000fee0000000200 */
[----:B------:R-:W-:Y:S08]  /*178a0*/  HMMA.16816.F32.BF16 R44, R40, R80, R44 ;  /* 0x00000050282c723c */ /* 0x000ff0000004182c */
[C---:B-----5:R-:W-:Y:S08]  /*178b0*/  HMMA.16816.F32.BF16 R16, R24.reuse, R28, R16 ;  /* 0x0000001c1810723c */ /* 0x060ff00000041810 */
[C---:B------:R-:W-:Y:S01]  /*178c0*/  HMMA.16816.F32.BF16 R68, R24.reuse, R30, R68 ;  /* 0x0000001e1844723c */ /* 0x040fe20000041844 */
[----:B------:R-:W-:Y:S07]  /*178d0*/  LDSM.16.M88.4 R28, [R95+0x2000] ;  /* 0x002000005f1c783b */ /* 0x000fee0000000200 */
[C---:B------:R-:W-:Y:S08]  /*178e0*/  HMMA.16816.F32.BF16 R64, R24.reuse, R12, R64 ;  /* 0x0000000c1840723c */ /* 0x040ff00000041840 */
[----:B------:R-:W-:Y:S01]  /*178f0*/  HMMA.16816.F32.BF16 R56, R24, R14, R56 ;  /* 0x0000000e1838723c */ /* 0x000fe20000041838 */
[----:B------:R-:W4:Y:S07]  /*17900*/  LDSM.16.M88.4 R12, [R0+UR8+0xa000] ;  /* 0x00a00008000c783b */ /* 0x000f2e0008000200 */
[----:B------:R-:W-:Y:S01]  /*17910*/  HMMA.16816.F32.BF16 R40, R40, R82, R72 ;  /* 0x000000522828723c */ /* 0x000fe20000041848 */
[----:B------:R-:W5:Y:S04]  /*17920*/  LDSM.16.M88.4 R80, [R61+0x9800] ;  /* 0x009800003d50783b */ /* 0x000f680000000200 */
[----:B------:R-:W5:Y:S03]  /*17930*/  LDSM.16.M88.4 R72, [R0+UR8+0xa800] ;  /* 0x00a800080048783b */ /* 0x000f660008000200 */
[C---:B--2---:R-:W-:Y:S08]  /*17940*/  HMMA.16816.F32.BF16 R52, R24.reuse, R36, R52 ;  /* 0x000000241834723c */ /* 0x044ff00000041834 */
[C---:B------:R-:W-:Y:S01]  /*17950*/  HMMA.16816.F32.BF16 R48, R24.reuse, R38, R48 ;  /* 0x000000261830723c */ /* 0x040fe20000041830 */
[----:B------:R-:W2:Y:S07]  /*17960*/  LDSM.16.M88.4 R36, [R0+UR8+0xb000] ;  /* 0x00b000080024783b */ /* 0x000eae0008000200 */
[C---:B-1----:R-:W-:Y:S08]  /*17970*/  HMMA.16816.F32.BF16 R44, R24.reuse, R32, R44 ;  /* 0x00000020182c723c */ /* 0x042ff0000004182c */
[----:B------:R-:W-:Y:S01]  /*17980*/  HMMA.16816.F32.BF16 R40, R24, R34, R40 ;  /* 0x000000221828723c */ /* 0x000fe20000041828 */
[----:B------:R-:W1:Y:S04]  /*17990*/  LDSM.16.M88.4 R32, [R0+UR8+0xb800] ;  /* 0x00b800080020783b */ /* 0x000e680008000200 */
[----:B------:R-:W-:Y:S03]  /*179a0*/  LDSM.16.M88.4 R24, [R2+0xa000] ;  /* 0x00a000000218783b */ /* 0x000fe60000000200 */
[C---:B---3--:R-:W-:Y:S08]  /*179b0*/  HMMA.16816.F32.BF16 R16, R76.reuse, R4, R16 ;  /* 0x000000044c10723c */ /* 0x048ff00000041810 */
[C---:B------:R-:W-:Y:S01]  /*179c0*/  HMMA.16816.F32.BF16 R68, R76.reuse, R6, R68 ;  /* 0x000000064c44723c */ /* 0x040fe20000041844 */
[----:B------:R-:W3:Y:S07]  /*179d0*/  LDSM.16.M88.4 R4, [R62+0x2000] ;  /* 0x002000003e04783b */ /* 0x000eee0000000200 */
[C---:B------:R-:W-:Y:S08]  /*179e0*/  HMMA.16816.F32.BF16 R64, R76.reuse, R20, R64 ;  /* 0x000000144c40723c */ /* 0x040ff00000041840 */
[----:B------:R-:W-:Y:S01]  /*179f0*/  HMMA.16816.F32.BF16 R56, R76, R22, R56 ;  /* 0x000000164c38723c */ /* 0x000fe20000041838 */
[----:B------:R-:W3:Y:S07]  /*17a00*/  LDSM.16.M88.4 R20, [R2+0xa800] ;  /* 0x00a800000214783b */ /* 0x000eee0000000200 */
[C---:B----4-:R-:W-:Y:S08]  /*17a10*/  HMMA.16816.F32.BF16 R16, R28.reuse, R12, R16 ;  /* 0x0000000c1c10723c */ /* 0x050ff00000041810 */
[----:B------:R-:W-:Y:S01]  /*17a20*/  HMMA.16816.F32.BF16 R68, R28, R14, R68 ;  /* 0x0000000e1c44723c */ /* 0x000fe20000041844 */
[----:B------:R-:W4:Y:S07]  /*17a30*/  LDSM.16.M88.4 R12, [R2+0xb000] ;  /* 0x00b00000020c783b */ /* 0x000f2e0000000200 */
[C---:B------:R-:W-:Y:S08]  /*17a40*/  HMMA.16816.F32.BF16 R52, R76.reuse, R84, R52 ;  /* 0x000000544c34723c */ /* 0x040ff00000041834 */
[C---:B------:R-:W-:Y:S01]  /*17a50*/  HMMA.16816.F32.BF16 R48, R76.reuse, R86, R48 ;  /* 0x000000564c30723c */ /* 0x040fe20000041830 */
[----:B------:R-:W-:Y:S07]  /*17a60*/  LDSM.16.M88.4 R84, [R93+0x4000] ;  /* 0x004000005d54783b */ /* 0x000fee0000000200 */
[C---:B-----5:R-:W-:Y:S08]  /*17a70*/  HMMA.16816.F32.BF16 R44, R76.reuse, R80, R44 ;  /* 0x000000504c2c723c */ /* 0x060ff0000004182c */
[----:B------:R-:W-:Y:S01]  /*17a80*/  HMMA.16816.F32.BF16 R40, R76, R82, R40 ;  /* 0x000000524c28723c */ /* 0x000fe20000041828 */
[----:B------:R-:W5:Y:S04]  /*17a90*/  LDSM.16.M88.4 R76, [R2+0xb800] ;  /* 0x00b80000024c783b */ /* 0x000f680000000200 */
[----:B------:R-:W-:Y:S03]  /*17aa0*/  LDSM.16.M88.4 R80, [R61+0xb000] ;  /* 0x00b000003d50783b */ /* 0x000fe60000000200 */
        /* <DEDUP_REMOVED lines=8> */
[----:B------:R-:W-:Y:S04]  /*17b30*/  LDSM.16.M88.4 R32, [R63+0xb000] ;  /* 0x00b000003f20783b */ /* 0x000fe80000000200 */
[----:B------:R-:W-:Y:S03]  /*17b40*/  LDSM.16.M88.4 R28, [R63+0xb800] ;  /* 0x00b800003f1c783b */ /* 0x000fe60000000200 */
[C---:B---3--:R-:W-:Y:S08]  /*17b50*/  HMMA.16816.F32.BF16 R16, R4.reuse, R24, R16 ;  /* 0x000000180410723c */ /* 0x048ff00000041810 */
[C---:B------:R-:W-:Y:S01]  /*17b60*/  HMMA.16816.F32.BF16 R68, R4.reuse, R26, R68 ;  /* 0x0000001a0444723c */ /* 0x040fe20000041844 */
[----:B------:R-:W1:Y:S07]  /*17b70*/  LDSM.16.M88.4 R24, [R93+0x2000] ;  /* 0x002000005d18783b */ /* 0x000e6e0000000200 */
[C---:B------:R-:W-:Y:S08]  /*17b80*/  HMMA.16816.F32.BF16 R64, R4.reuse, R20, R64 ;  /* 0x000000140440723c */ /* 0x040ff00000041840 */
[C---:B------:R-:W-:Y:S01]  /*17b90*/  HMMA.16816.F32.BF16 R56, R4.reuse, R22, R56 ;  /* 0x000000160438723c */ /* 0x040fe20000041838 */
[----:B------:R-:W-:Y:S07]  /*17ba0*/  LDSM.16.M88.4 R20, [R92+0x2000] ;  /* 0x002000005c14783b */ /* 0x000fee0000000200 */
[C---:B----4-:R-:W-:Y:S08]  /*17bb0*/  HMMA.16816.F32.BF16 R52, R4.reuse, R12, R52 ;  /* 0x0000000c0434723c */ /* 0x050ff00000041834 */
[C---:B------:R-:W-:Y:S01]  /*17bc0*/  HMMA.16816.F32.BF16 R48, R4.reuse, R14, R48 ;  /* 0x0000000e0430723c */ /* 0x040fe20000041830 */
[----:B------:R-:W2:Y:S07]  /*17bd0*/  LDSM.16.M88.4 R12, [R61+0xa000] ;  /* 0x00a000003d0c783b */ /* 0x000eae0000000200 */
[C---:B-----5:R-:W-:Y:S08]  /*17be0*/  HMMA.16816.F32.BF16 R44, R4.reuse, R76, R44 ;  /* 0x0000004c042c723c */ /* 0x060ff0000004182c */
        /* <DEDUP_REMOVED lines=59> */
[----:B------:R-:W-:Y:S04]  /*17fa0*/  LDSM.16.M88.4 R80, [R93+0x6000] ;  /* 0x006000005d50783b */ /* 0x000fe80000000200 */
[----:B------:R-:W-:Y:S03]  /*17fb0*/  LDSM.16.M88.4 R92, [R92+0x6000] ;  /* 0x006000005c5c783b */ /* 0x000fe60000000200 */
        /* <DEDUP_REMOVED lines=75> */
.L_x_4013:
        /* <DEDUP_REMOVED lines=62> */
.L_x_4014:
[----:B------:R-:W1:Y:S01]  /*18850*/  LDCU UR9, c[0x0][0x440] ;  /* 0x00008800ff0977ac */ /* 0x000e620008000800 */
[----:B------:R-:W-:Y:S02]  /*18860*/  IMAD.U32 R0, RZ, RZ, UR27 ;  /* 0x0000001bff007e24 */ /* 0x000fe4000f8e00ff */
[----:B------:R-:W-:Y:S01]  /*18870*/  IMAD.U32 R2, RZ, RZ, UR26 ;  /* 0x0000001aff027e24 */ /* 0x000fe2000f8e00ff */
[----:B------:R-:W2:Y:S02]  /*18880*/  LDCU UR4, c[0x0][0x3bc] ;  /* 0x00007780ff0477ac */ /* 0x000ea40008000800 */
[----:B------:R-:W-:Y:S01]  /*18890*/  LEA R4, P1, R0, R228, 0x1 ;  /* 0x000000e400047211 */ /* 0x000fe200078208ff */
[----:B------:R-:W-:-:S03]  /*188a0*/  USHF.L.U32 UR10, UR14, 0x5, URZ ;  /* 0x000000050e0a7899 */ /* 0x000fc600080006ff */
[----:B------:R-:W-:-:S03]  /*188b0*/  LEA.HI.X R5, R0, R229, R2, 0x1, P1 ;  /* 0x000000e500057211 */ /* 0x000fc600008f0c02 */
[----:B------:R-:W-:Y:S02]  /*188c0*/  IADD3 R12, P1, PT, R4, UR10, RZ ;  /* 0x0000000a040c7c10 */ /* 0x000fe4000ff3e0ff */
[----:B-1----:R-:W-:Y:S02]  /*188d0*/  ISETP.GE.AND P3, PT, R10, UR9, PT ;  /* 0x000000090a007c0c */ /* 0x002fe4000bf66270 */
[----:B------:R-:W-:Y:S02]  /*188e0*/  ISETP.GE.AND P5, PT, R216, UR9, PT ;  /* 0x00000009d8007c0c */ /* 0x000fe4000bfa6270 */
[----:B------:R-:W-:Y:S01]  /*188f0*/  ISETP.GE.AND P4, PT, R11, UR9, PT ;  /* 0x000000090b007c0c */ /* 0x000fe2000bf86270 */
[----:B--2---:R-:W-:Y:S01]  /*18900*/  USHF.L.U64.HI UR4, UR14, 0x5, UR4 ;  /* 0x000000050e047899 */ /* 0x004fe20008010204 */
[----:B------:R-:W-:-:S05]  /*18910*/  ISETP.GE.AND P2, PT, R9, UR9, PT ;  /* 0x0000000909007c0c */ /* 0x000fca000bf46270 */
[----:B------:R-:W-:Y:S02]  /*18920*/  IADD3.X R13, PT, PT, R5, UR4, RZ, P1, !PT ;  /* 0x00000004050d7c10 */ /* 0x000fe40008ffe4ff */
        /* <DEDUP_REMOVED lines=85> */
.L_x_4012:
[----:B------:R-:W2:Y:S01]  /*18e80*/  S2R R222, SR_TID.X ;  /* 0x0000000000de7919 */ /* 0x000ea20000002100 */
[----:B------:R-:W-:Y:S01]  /*18e90*/  LOP3.LUT R165, R218, 0x1f0, RZ, 0xc0, !PT ;  /* 0x000001f0daa57812 */ /* 0x000fe200078ec0ff */
[----:B------:R-:W-:Y:S01]  /*18ea0*/  UIADD3 UR30, UPT, UPT, UR30, -0x40, URZ ;  /* 0xffffffc01e1e7890 */ /* 0x000fe2000fffe0ff */
[----:B------:R-:W-:Y:S01]  /*18eb0*/  LOP3.LUT R223, R3, 0x200, R60, 0xf8, !PT ;  /* 0x0000020003df7812 */ /* 0x000fe200078ef83c */
[----:B------:R-:W1:Y:S01]  /*18ec0*/  S2R R0, SR_CTAID.X ;  /* 0x0000000000007919 */ /* 0x000e620000002500 */
[----:B------:R-:W3:Y:S02]  /*18ed0*/  LDCU UR4, c[0x0][0x45c] ;  /* 0x00008b80ff0477ac */ /* 0x000ee40008000800 */
[----:B------:R-:W-:Y:S01]  /*18ee0*/  LEA R223, R223, UR8, 0x1 ;  /* 0x00000008dfdf7c11 */ /* 0x000fe2000f8e08ff */
[----:B------:R-:W-:-:S04]  /*18ef0*/  IMAD.U32 R9, RZ, RZ, UR30 ;  /* 0x0000001eff097e24 */ /* 0x000fc8000f8e00ff */
[----:B------:R-:W-:Y:S01]  /*18f00*/  IMAD.IADD R201, R8, 0x1, R223 ;  /* 0x0000000108c97824 */ /* 0x000fe200078e02df */
[----:B------:R-:W-:Y:S01]  /*18f10*/  LDSM.16.MT88.4 R156, [R223+0x10000] ;  /* 0x01000000df9c783b */ /* 0x000fe20000004200 */
[----:B------:R-:W-:-:S03]  /*18f20*/  VIADD R200, R223, 0x10040 ;  /* 0x00010040dfc87836 */ /* 0x000fc60000000000 */
[----:B------:R-:W-:Y:S04]  /*18f30*/  LDSM.16.MT88.4 R72, [R201+0x12000] ;  /* 0x01200000c948783b */ /* 0x000fe80000004200 */
[----:B------:R-:W-:Y:S04]  /*18f40*/  LDSM.16.MT88.4 R104, [R201+0x14000] ;  /* 0x01400000c968783b */ /* 0x000fe80000004200 */
[----:B------:R-:W-:Y:S04]  /*18f50*/  LDSM.16.MT88.4 R136, [R201+0x16000] ;  /* 0x01600000c988783b */ /* 0x000fe80000004200 */
[----:B------:R-:W-:Y:S01]  /*18f60*/  LDSM.16.MT88.4 R96, [R223+0x14000] ;  /* 0x01400000df60783b */ /* 0x000fe20000004200 */
[----:B--2---:R-:W-:Y:S01]  /*18f70*/  SHF.R.U32.HI R2, RZ, 0x2, R222 ;  /* 0x00000002ff027819 */ /* 0x004fe200000116de */
[----:B------:R-:W-:-:S02]  /*18f80*/  IMAD.SHL.U32 R166, R222, 0x2, RZ ;  /* 0x00000002dea67824 */ /* 0x000fc400078e00ff */
[----:B------:R-:W-:Y:S01]  /*18f90*/  LDSM.16.MT88.4 R128, [R223+0x16000] ;  /* 0x01600000df80783b */ /* 0x000fe20000004200 */
[----:B-1----:R-:W-:Y:S01]  /*18fa0*/  IMAD R5, R0, 0x40, R165 ;  /* 0x0000004000057824 */ /* 0x002fe200078e02a5 */
[----:B------:R-:W-:Y:S02]  /*18fb0*/  LOP3.LUT R2, R2, 0x7, RZ, 0xc0, !PT ;  /* 0x0000000702027812 */ /* 0x000fe400078ec0ff */
[----:B------:R-:W-:Y:S01]  /*18fc0*/  LDSM.16.MT88.4 R180, [R201+0x16800] ;  /* 0x01680000c9b4783b */ /* 0x000fe20000004200 */
[----:B------:R-:W-:Y:S02]  /*18fd0*/  LOP3.LUT R166, R166, 0x6, RZ, 0xc0, !PT ;  /* 0x00000006a6a67812 */ /* 0x000fe400078ec0ff */
[----:B------:R-:W-:Y:S01]  /*18fe0*/  IADD3 R4, PT, PT, R5, -UR22, R2 ;  /* 0x8000001605047c10 */ /* 0x000fe2000fffe002 */
[----:B------:R-:W-:Y:S01]  /*18ff0*/  LDSM.16.MT88.4 R176, [R223+0x10800] ;  /* 0x01080000dfb0783b */ /* 0x000fe20000004200 */
[C-C-:B------:R-:W-:Y:S02]  /*19000*/  LOP3.LUT R25, R9.reuse, 0x1, R166.reuse, 0xfe, !PT ;  /* 0x0000000109197812 */ /* 0x140fe400078efea6 */
[C-C-:B------:R-:W-:Y:S01]  /*19010*/  LOP3.LUT R5, R9.reuse, 0x9, R166.reuse, 0xfe, !PT ;  /* 0x0000000909057812 */ /* 0x140fe200078efea6 */
[----:B------:R-:W-:Y:S01]  /*19020*/  VIADD R4, R4, UR21 ;  /* 0x0000001504047c36 */ /* 0x000fe20008000000 */
[----:B------:R-:W-:-:S02]  /*19030*/  LOP3.LUT R15, R9, 0x18, R166, 0xfe, !PT ;  /* 0x00000018090f7812 */ /* 0x000fc400078efea6 */
[C-C-:B------:R-:W-:Y:S01]  /*19040*/  LOP3.LUT R13, R9.reuse, 0x19, R166.reuse, 0xfe, !PT ;  /* 0x00000019090d7812 */ /* 0x140fe200078efea6 */
[----:B------:R-:W-:Y:S01]  /*19050*/  IMAD.IADD R10, R4, 0x1, -R25 ;  /* 0x00000001040a7824 */ /* 0x000fe200078e0a19 */
[----:B------:R-:W-:Y:S01]  /*19060*/  LOP3.LUT R27, R166, UR30, RZ, 0xfc, !PT ;  /* 0x0000001ea61b7c12 */ /* 0x000fe2000f8efcff */
[C---:B------:R-:W-:Y:S01]  /*19070*/  IMAD.IADD R6, R4.reuse, 0x1, -R5 ;  /* 0x0000000104067824 */ /* 0x040fe200078e0a05 */
[----:B------:R-:W-:Y:S01]  /*19080*/  LOP3.LUT R11, R9, 0x8, R166, 0xfe, !PT ;  /* 0x00000008090b7812 */ /* 0x000fe200078efea6 */
[C---:B------:R-:W-:Y:S01]  /*19090*/  IMAD.IADD R21, R4.reuse, 0x1, -R15 ;  /* 0x0000000104157824 */ /* 0x040fe200078e0a0f */
[----:B------:R-:W-:Y:S01]  /*190a0*/  IABS R10, R10 ;  /* 0x0000000a000a7213 */ /* 0x000fe20000000000 */
[C---:B------:R-:W-:Y:S01]  /*190b0*/  IMAD.IADD R7, R4.reuse, 0x1, -R27 ;  /* 0x0000000104077824 */ /* 0x040fe200078e0a1b */
[----:B------:R-:W-:Y:S01]  /*190c0*/  IABS R6, R6 ;  /* 0x0000000600067213 */ /* 0x000fe20000000000 */
[----:B------:R-:W-:Y:S01]  /*190d0*/  IMAD.IADD R31, R4, 0x1, -R11 ;  /* 0x00000001041f7824 */ /* 0x000fe200078e0a0b */
[----:B------:R-:W-:-:S02]  /*190e0*/  I2FP.F32.S32 R10, R10 ;  /* 0x0000000a000a7245 */ /* 0x000fc40000201400 */
[----:B------:R-:W-:Y:S02]  /*190f0*/  I2FP.F32.S32 R6, R6 ;  /* 0x0000000600067245 */ /* 0x000fe40000201400 */
[----:B------:R-:W-:Y:S01]  /*19100*/  IABS R21, R21 ;  /* 0x0000001500157213 */ /* 0x000fe20000000000 */
[----:B------:R-:W-:Y:S01]  /*19110*/  FFMA.FTZ R33, R10, -UR5, R17 ;  /* 0x800000050a217c23 */ /* 0x000fe20008010011 */
[----:B------:R-:W-:Y:S01]  /*19120*/  LOP3.LUT R17, R9, 0x11, R166, 0xfe, !PT ;  /* 0x0000001109117812 */ /* 0x000fe200078efea6 */
[----:B------:R-:W-:Y:S01]  /*19130*/  FFMA.FTZ R29, R6, -UR5, R69 ;  /* 0x80000005061d7c23 */ /* 0x000fe20008010045 */
[C---:B------:R-:W-:Y:S01]  /*19140*/  IMAD.IADD R6, R4.reuse, 0x1, -R13 ;  /* 0x0000000104067824 */ /* 0x040fe200078e0a0d */
[----:B------:R-:W-:Y:S02]  /*19150*/  I2FP.F32.S32 R21, R21 ;  /* 0x0000001500157245 */ /* 0x000fe40000201400 */
[----:B------:R-:W-:Y:S01]  /*19160*/  IMAD.IADD R10, R4, 0x1, -R17 ;  /* 0x00000001040a7824 */ /* 0x000fe200078e0a11 */
[----:B------:R-:W-:-:S02]  /*19170*/  ISETP.GE.AND P3, PT, R25, UR21, PT ;  /* 0x0000001519007c0c */ /* 0x000fc4000bf66270 */
[----:B------:R-:W-:Y:S01]  /*19180*/  IABS R6, R6 ;  /* 0x0000000600067213 */ /* 0x000fe20000000000 */
[----:B------:R-:W-:Y:S01]  /*19190*/  FFMA.FTZ R56, R21, -UR5, R56 ;  /* 0x8000000515387c23 */ /* 0x000fe20008010038 */
[----:B------:R-:W-:Y:S02]  /*191a0*/  IABS R10, R10 ;  /* 0x0000000a000a7213 */ /* 0x000fe40000000000 */
[----:B------:R-:W-:Y:S02]  /*191b0*/  I2FP.F32.S32 R6, R6 ;  /* 0x0000000600067245 */ /* 0x000fe40000201400 */
[----:B------:R-:W-:Y:S02]  /*191c0*/  I2FP.F32.S32 R10, R10 ;  /* 0x0000000a000a7245 */ /* 0x000fe40000201400 */
[----:B------:R-:W-:Y:S01]  /*191d0*/  LOP3.LUT R21, R9, 0x21, R166, 0xfe, !PT ;  /* 0x0000002109157812 */ /* 0x000fe200078efea6 */
[----:B------:R-:W-:Y:S01]  /*191e0*/  FFMA.FTZ R57, R6, -UR5, R57 ;  /* 0x8000000506397c23 */ /* 0x000fe20008010039 */
[----:B------:R-:W-:-:S02]  /*191f0*/  VIADD R6, R4, 0x8 ;  /* 0x0000000804067836 */ /* 0x000fc40000000000 */
[----:B------:R-:W-:Y:S01]  /*19200*/  FFMA.FTZ R65, R10, -UR5, R65 ;  /* 0x800000050a417c23 */ /* 0x000fe20008010041 */
[----:B------:R-:W-:Y:S01]  /*19210*/  ISETP.GE.AND P1, PT, R5, UR21, PT ;  /* 0x0000001505007c0c */ /* 0x000fe2000bf26270 */
[----:B------:R-:W-:Y:S01]  /*19220*/  IMAD.IADD R10, R4, 0x1, -R21 ;  /* 0x00000001040a7824 */ /* 0x000fe200078e0a15 */
[----:B------:R-:W-:Y:S01]  /*19230*/  IABS R7, R7 ;  /* 0x0000000700077213 */ /* 0x000fe20000000000 */
[C---:B------:R-:W-:Y:S01]  /*19240*/  IMAD.IADD R25, R6.reuse, 0x1, -R25 ;  /* 0x0000000106197824 */ /* 0x040fe200078e0a19 */
[----:B------:R-:W-:Y:S01]  /*19250*/  IABS R31, R31 ;  /* 0x0000001f001f7213 */ /* 0x000fe20000000000 */
[----:B------:R-:W-:Y:S01]  /*19260*/  IMAD.IADD R5, R6, 0x1, -R5 ;  /* 0x0000000106057824 */ /* 0x000fe200078e0a05 */
[----:B------:R-:W-:Y:S02]  /*19270*/  IABS R10, R10 ;  /* 0x0000000a000a7213 */ /* 0x000fe40000000000 */
[----:B------:R-:W-:Y:S02]  /*19280*/  IABS R25, R25 ;  /* 0x0000001900197213 */ /* 0x000fe40000000000 */
[----:B------:R-:W-:-:S02]  /*19290*/  IABS R5, R5 ;  /* 0x0000000500057213 */ /* 0x000fc40000000000 */
[----:B------:R-:W-:Y:S02]  /*192a0*/  I2FP.F32.S32 R7, R7 ;  /* 0x0000000700077245 */ /* 0x000fe40000201400 */
[----:B------:R-:W-:Y:S02]  /*192b0*/  I2FP.F32.S32 R31, R31 ;  /* 0x0000001f001f7245 */ /* 0x000fe40000201400 */
[----:B------:R-:W-:Y:S01]  /*192c0*/  LOP3.LUT R35, R9, 0x10, R166, 0xfe, !PT ;  /* 0x0000001009237812 */ /* 0x000fe200078efea6 */
[C---:B------:R-:W-:Y:S01]  /*192d0*/  FFMA.FTZ R16, R7.reuse, -UR5, R16 ;  /* 0x8000000507107c23 */ /* 0x040fe20008010010 */
[----:B------:R-:W-:Y:S01]  /*192e0*/  I2FP.F32.S32 R10, R10 ;  /* 0x0000000a000a7245 */ /* 0x000fe20000201400 */
[----:B------:R-:W-:Y:S01]  /*192f0*/  FFMA.FTZ R7, R7, -UR5, R70 ;  /* 0x8000000507077c23 */ /* 0x000fe20008010046 */
[----:B------:R-:W-:Y:S01]  /*19300*/  ISETP.GE.AND P2, PT, R11, UR21, PT ;  /* 0x000000150b007c0c */ /* 0x000fe2000bf46270 */
[----:B------:R-:W-:Y:S01]  /*19310*/  FFMA.FTZ R31, R31, -UR5, R68 ;  /* 0x800000051f1f7c23 */ /* 0x000fe20008010044 */
[----:B------:R-:W-:Y:S01]  /*19320*/  I2FP.F32.S32 R12, R25 ;  /* 0x00000019000c7245 */ /* 0x000fe20000201400 */
[----:B------:R-:W-:Y:S01]  /*19330*/  IMAD.IADD R23, R4, 0x1, -R35 ;  /* 0x0000000104177824 */ /* 0x000fe200078e0a23 */
[----:B------:R-:W-:Y:S01]  /*19340*/  I2FP.F32.S32 R14, R5 ;  /* 0x00000005000e7245 */ /* 0x000fe20000201400 */
[----:B------:R-:W-:Y:S01]  /*19350*/  FFMA.FTZ R53, R10, -UR5, R53 ;  /* 0x800000050a357c23 */ /* 0x000fe20008010035 */
[----:B------:R-:W-:Y:S01]  /*19360*/  LOP3.LUT R11, R9, 0x20, R166, 0xfe, !PT ;  /* 0x00000020090b7812 */ /* 0x000fe200078efea6 */
[----:B------:R-:W-:Y:S01]  /*19370*/  FFMA.FTZ R12, R12, -UR5, R19 ;  /* 0x800000050c0c7c23 */ /* 0x000fe20008010013 */
[----:B------:R-:W-:Y:S01]  /*19380*/  ISETP.GE.AND P4, PT, R27, UR21, PT ;  /* 0x000000151b007c0c */ /* 0x000fe2000bf86270 */
[C---:B------:R-:W-:Y:S01]  /*19390*/  IMAD.IADD R27, R6.reuse, 0x1, -R27 ;  /* 0x00000001061b7824 */ /* 0x040fe200078e0a1b */
[----:B------:R-:W-:Y:S01]  /*193a0*/  ISETP.GE.AND P6, PT, R35, UR21, PT ;  /* 0x0000001523007c0c */ /* 0x000fe2000bfc6270 */
[----:B------:R-:W-:-:S02]  /*193b0*/  IMAD.IADD R35, R6, 0x1, -R35 ;  /* 0x0000000106237824 */ /* 0x000fc400078e0a23 */
[----:B------:R-:W-:Y:S01]  /*193c0*/  FFMA.FTZ R5, R14, -UR5, R71 ;  /* 0x800000050e057c23 */ /* 0x000fe20008010047 */
[----:B------:R-:W-:Y:S01]  /*193d0*/  IMAD.IADD R10, R6, 0x1, -R21 ;  /* 0x00000001060a7824 */ /* 0x000fe200078e0a15 */
[----:B------:R-:W-:Y:S01]  /*193e0*/  IABS R27, R27 ;  /* 0x0000001b001b7213 */ /* 0x000fe20000000000 */
[----:B------:R-:W-:Y:S01]  /*193f0*/  IMAD.IADD R37, R4, 0x1, -R11 ;  /* 0x0000000104257824 */ /* 0x000fe200078e0a0b */
[----:B------:R-:W-:Y:S01]  /*19400*/  FSEL R31, R31, -INF , !P2 ;  /* 0xff8000001f1f7808 */ /* 0x000fe20005000000 */
[C---:B------:R-:W-:Y:S01]  /*19410*/  IMAD.IADD R14, R6.reuse, 0x1, -R17 ;  /* 0x00000001060e7824 */ /* 0x040fe200078e0a11 */
[----:B------:R-:W-:Y:S02]  /*19420*/  FSEL R7, R7, -INF , !P2 ;  /* 0xff80000007077808 */ /* 0x000fe40005000000 */
[----:B------:R-:W-:Y:S02]  /*19430*/  IABS R35, R35 ;  /* 0x0000002300237213 */ /* 0x000fe40000000000 */
[----:B------:R-:W-:Y:S01]  /*19440*/  ISETP.GE.AND P2, PT, R11, UR21, PT ;  /* 0x000000150b007c0c */ /* 0x000fe2000bf46270 */
[----:B------:R-:W-:Y:S01]  /*19450*/  IMAD.IADD R11, R6, 0x1, -R11 ;  /* 0x00000001060b7824 */ /* 0x000fe200078e0a0b */
[----:B------:R-:W-:Y:S01]  /*19460*/  FSEL R25, R12, -INF , !P3 ;  /* 0xff8000000c197808 */ /* 0x000fe20005800000 */
[----:B------:R-:W-:Y:S01]  /*19470*/  IMAD.IADD R12, R6, 0x1, -R13 ;  /* 0x00000001060c7824 */ /* 0x000fe200078e0a0d */
[----:B------:R-:W-:-:S02]  /*19480*/  IABS R10, R10 ;  /* 0x0000000a000a7213 */ /* 0x000fc40000000000 */
[----:B------:R-:W-:Y:S02]  /*19490*/  IABS R37, R37 ;  /* 0x0000002500257213 */ /* 0x000fe40000000000 */
[----:B------:R-:W-:Y:S02]  /*194a0*/  I2FP.F32.S32 R27, R27 ;  /* 0x0000001b001b7245 */ /* 0x000fe40000201400 */
[----:B------:R-:W-:Y:S02]  /*194b0*/  IABS R14, R14 ;  /* 0x0000000e000e7213 */ /* 0x000fe40000000000 */
[----:B------:R-:W-:Y:S01]  /*194c0*/  I2FP.F32.S32 R35, R35 ;  /* 0x0000002300237245 */ /* 0x000fe20000201400 */
[----:B------:R-:W-:Y:S01]  /*194d0*/  FFMA.FTZ R27, R27, -UR5, R18 ;  /* 0x800000051b1b7c23 */ /* 0x000fe20008010012 */
[----:B------:R-:W-:Y:S02]  /*194e0*/  I2FP.F32.S32 R10, R10 ;  /* 0x0000000a000a7245 */ /* 0x000fe40000201400 */
[----:B------:R-:W-:Y:S01]  /*194f0*/  I2FP.F32.S32 R37, R37 ;  /* 0x0000002500257245 */ /* 0x000fe20000201400 */
[----:B------:R-:W-:Y:S01]  /*19500*/  FFMA.FTZ R66, R35, -UR5, R66 ;  /* 0x8000000523427c23 */ /* 0x000fe20008010042 */
[----:B------:R-:W-:Y:S01]  /*19510*/  IABS R11, R11 ;  /* 0x0000000b000b7213 */ /* 0x000fe20000000000 */
[----:B------:R-:W-:Y:S01]  /*19520*/  FFMA.FTZ R221, R10, -UR5, R55 ;  /* 0x800000050add7c23 */ /* 0x000fe20008010037 */
[----:B------:R-:W-:Y:S01]  /*19530*/  I2FP.F32.S32 R14, R14 ;  /* 0x0000000e000e7245 */ /* 0x000fe20000201400 */
[----:B------:R-:W-:Y:S01]  /*19540*/  FFMA.FTZ R52, R37, -UR5, R52 ;  /* 0x8000000525347c23 */ /* 0x000fe20008010034 */
[----:B------:R-:W-:-:S02]  /*19550*/  LOP3.LUT R43, R9, 0x29, R166, 0xfe, !PT ;  /* 0x00000029092b7812 */ /* 0x000fc400078efea6 */
[----:B------:R-:W-:Y:S02]  /*19560*/  IABS R12, R12 ;  /* 0x0000000c000c7213 */ /* 0x000fe40000000000 */
[----:B------:R-:W-:Y:S02]  /*19570*/  FSEL R29, R29, -INF , !P1 ;  /* 0xff8000001d1d7808 */ /* 0x000fe40004800000 */
[----:B------:R-:W-:Y:S02]  /*19580*/  FSEL R5, R5, -INF , !P1 ;  /* 0xff80000005057808 */ /* 0x000fe40004800000 */
[----:B------:R-:W-:Y:S01]  /*19590*/  FSEL R35, R16, -INF , !P4 ;  /* 0xff80000010237808 */ /* 0x000fe20006000000 */
[----:B------:R-:W-:Y:S01]  /*195a0*/  IMAD.IADD R16, R4, 0x1, -R43 ;  /* 0x0000000104107824 */ /* 0x000fe200078e0a2b */
[----:B------:R-:W-:Y:S01]  /*195b0*/  ISETP.GE.AND P1, PT, R21, UR21, PT ;  /* 0x0000001515007c0c */ /* 0x000fe2000bf26270 */
[----:B------:R-:W-:Y:S01]  /*195c0*/  FFMA.FTZ R21, R14, -UR5, R67 ;  /* 0x800000050e157c23 */ /* 0x000fe20008010043 */
[----:B------:R-:W-:-:S02]  /*195d0*/  I2FP.F32.S32 R11, R11 ;  /* 0x0000000b000b7245 */ /* 0x000fc40000201400 */
[----:B------:R-:W-:Y:S02]  /*195e0*/  I2FP.F32.S32 R12, R12 ;  /* 0x0000000c000c7245 */ /* 0x000fe40000201400 */
[----:B------:R-:W-:Y:S01]  /*195f0*/  LOP3.LUT R55, R9, 0x28, R166, 0xfe, !PT ;  /* 0x0000002809377812 */ /* 0x000fe200078efea6 */
[----:B------:R-:W-:Y:S01]  /*19600*/  FFMA.FTZ R54, R11, -UR5, R54 ;  /* 0x800000050b367c23 */ /* 0x000fe20008010036 */
[----:B------:R-:W-:Y:S02]  /*19610*/  ISETP.GE.AND P5, PT, R17, UR21, PT ;  /* 0x0000001511007c0c */ /* 0x000fe4000bfa6270 */
[----:B------:R-:W-:Y:S01]  /*19620*/  FSEL R27, R27, -INF , !P4 ;  /* 0xff8000001b1b7808 */ /* 0x000fe20006000000 */
[----:B------:R-:W-:Y:S01]  /*19630*/  IMAD.IADD R18, R4, 0x1, -R55 ;  /* 0x0000000104127824 */ /* 0x000fe200078e0a37 */
[----:B------:R-:W-:Y:S02]  /*19640*/  LOP3.LUT R37, R9, 0x38, R166, 0xfe, !PT ;  /* 0x0000003809257812 */ /* 0x000fe400078efea6 */
[----:B------:R-:W-:Y:S01]  /*19650*/  ISETP.GE.AND P4, PT, R15, UR21, PT ;  /* 0x000000150f007c0c */ /* 0x000fe2000bf86270 */
[----:B------:R-:W-:Y:S01]  /*19660*/  IMAD.IADD R15, R6, 0x1, -R15 ;  /* 0x00000001060f7824 */ /* 0x000fe200078e0a0f */
[----:B------:R-:W-:Y:S01]  /*19670*/  FSEL R33, R33, -INF , !P3 ;  /* 0xff80000021217808 */ /* 0x000fe20005800000 */
[----:B------:R-:W-:Y:S01]  /*19680*/  IMAD.IADD R10, R4, 0x1, -R37 ;  /* 0x00000001040a7824 */ /* 0x000fe200078e0a25 */
[----:B------:R-:W-:-:S02]  /*19690*/  IABS R23, R23 ;  /* 0x0000001700177213 */ /* 0x000fc40000000000 */
[----:B------:R-:W-:Y:S01]  /*196a0*/  ISETP.GE.AND P3, PT, R13, UR21, PT ;  /* 0x000000150d007c0c */ /* 0x000fe2000bf66270 */
[----:B------:R-:W-:Y:S01]  /*196b0*/  FFMA.FTZ R13, R12, -UR5, R59 ;  /* 0x800000050c0d7c23 */ /* 0x000fe2000801003b */
[----:B------:R-:W-:Y:S02]  /*196c0*/  FSEL R11, R65, -INF , !P5 ;  /* 0xff800000410b7808 */ /* 0x000fe40006800000 */
[----:B------:R-:W-:Y:S02]  /*196d0*/  FSEL R21, R21, -INF , !P5 ;  /* 0xff80000015157808 */ /* 0x000fe40006800000 */
[----:B------:R-:W-:Y:S02]  /*196e0*/  IABS R16, R16 ;  /* 0x0000001000107213 */ /* 0x000fe40000000000 */
[C-C-:B------:R-:W-:Y:S02]  /*196f0*/  LOP3.LUT R41, R9.reuse, 0x30, R166.reuse, 0xfe, !PT ;  /* 0x0000003009297812 */ /* 0x140fe400078efea6 */
[----:B------:R-:W-:-:S02]  /*19700*/  LOP3.LUT R39, R9, 0x31, R166, 0xfe, !PT ;  /* 0x0000003109277812 */ /* 0x000fc400078efea6 */
[----:B------:R-:W-:Y:S01]  /*19710*/  ISETP.GE.AND P5, PT, R43, UR21, PT ;  /* 0x000000152b007c0c */ /* 0x000fe2000bfa6270 */
[----:B------:R-:W-:Y:S01]  /*19720*/  IMAD.IADD R43, R6, 0x1, -R43 ;  /* 0x00000001062b7824 */ /* 0x000fe200078e0a2b */
[----:B------:R-:W-:Y:S01]  /*19730*/  I2FP.F32.S32 R23, R23 ;  /* 0x0000001700177245 */ /* 0x000fe20000201400 */
[C---:B------:R-:W-:Y:S01]  /*19740*/  IMAD.IADD R14, R4.reuse, 0x1, -R41 ;  /* 0x00000001040e7824 */ /* 0x040fe200078e0a29 */
[----:B------:R-:W-:Y:S01]  /*19750*/  IABS R15, R15 ;  /* 0x0000000f000f7213 */ /* 0x000fe20000000000 */
[----:B------:R-:W-:Y:S01]  /*19760*/  IMAD.IADD R12, R4, 0x1, -R39 ;  /* 0x00000001040c7824 */ /* 0x000fe200078e0a27 */
[----:B------:R-:W-:Y:S01]  /*19770*/  I2FP.F32.S32 R16, R16 ;  /* 0x0000001000107245 */ /* 0x000fe20000201400 */
[----:B------:R-:W-:Y:S01]  /*19780*/  FFMA.FTZ R23, R23, -UR5, R64 ;  /* 0x8000000517177c23 */ /* 0x000fe20008010040 */
[----:B------:R-:W-:Y:S02]  /*19790*/  FSEL R19, R57, -INF , !P3 ;  /* 0xff80000039137808 */ /* 0x000fe40005800000 */
[----:B------:R-:W-:Y:S01]  /*197a0*/  FSEL R13, R13, -INF , !P3 ;  /* 0xff8000000d0d7808 */ /* 0x000fe20005800000 */
[----:B------:R-:W-:Y:S01]  /*197b0*/  FFMA.FTZ R16, R16, -UR5, R49 ;  /* 0x8000000510107c23 */ /* 0x000fe20008010031 */
[----:B------:R-:W-:-:S02]  /*197c0*/  IABS R18, R18 ;  /* 0x0000001200127213 */ /* 0x000fc40000000000 */
[----:B------:R-:W-:Y:S01]  /*197d0*/  ISETP.GE.AND P3, PT, R39, UR21, PT ;  /* 0x0000001527007c0c */ /* 0x000fe2000bf66270 */
[----:B------:R-:W-:Y:S01]  /*197e0*/  IMAD.IADD R39, R6, 0x1, -R39 ;  /* 0x0000000106277824 */ /* 0x000fe200078e0a27 */
[----:B------:R-:W-:Y:S02]  /*197f0*/  IABS R10, R10 ;  /* 0x0000000a000a7213 */ /* 0x000fe40000000000 */
[----:B------:R-:W-:Y:S02]  /*19800*/  I2FP.F32.S32 R15, R15 ;  /* 0x0000000f000f7245 */ /* 0x000fe40000201400 */
[----:B------:R-:W-:Y:S02]  /*19810*/  IABS R43, R43 ;  /* 0x0000002b002b7213 */ /* 0x000fe40000000000 */
[----:B------:R-:W-:Y:S01]  /*19820*/  FSEL R239, R53, -INF , !P1 ;  /* 0xff80000035ef7808 */ /* 0x000fe20004800000 */
[----:B------:R-:W-:Y:S01]  /*19830*/  FFMA.FTZ R15, R15, -UR5, R58 ;  /* 0x800000050f0f7c23 */ /* 0x000fe2000801003a */
[----:B------:R-:W-:-:S02]  /*19840*/  LOP3.LUT R59, R9, 0x39, R166, 0xfe, !PT ;  /* 0x00000039093b7812 */ /* 0x000fc400078efea6 */
[----:B------:R-:W-:Y:S02]  /*19850*/  I2FP.F32.S32 R53, R18 ;  /* 0x0000001200357245 */ /* 0x000fe40000201400 */
[----:B------:R-:W-:Y:S01]  /*19860*/  I2FP.F32.S32 R49, R10 ;  /* 0x0000000a00317245 */ /* 0x000fe20000201400 */
[----:B------:R-:W-:Y:S01]  /*19870*/  IMAD.IADD R4, R4, 0x1, -R59 ;  /* 0x0000000104047824 */ /* 0x000fe200078e0a3b */
[----:B------:R-:W-:Y:S01]  /*19880*/  IABS R14, R14 ;  /* 0x0000000e000e7213 */ /* 0x000fe20000000000 */
[----:B------:R-:W-:Y:S01]  /*19890*/  FFMA.FTZ R48, R53, -UR5, R48 ;  /* 0x8000000535307c23 */ /* 0x000fe20008010030 */
[----:B------:R-:W-:Y:S01]  /*198a0*/  I2FP.F32.S32 R10, R43 ;  /* 0x0000002b000a7245 */ /* 0x000fe20000201400 */
[----:B------:R-:W-:Y:S01]  /*198b0*/  FFMA.FTZ R49, R49, -UR5, R84 ;  /* 0x8000000531317c23 */ /* 0x000fe20008010054 */
[----:B------:R-:W-:Y:S02]  /*198c0*/  IABS R39, R39 ;  /* 0x0000002700277213 */ /* 0x000fe40000000000 */
[----:B------:R-:W-:Y:S01]  /*198d0*/  FSEL R23, R23, -INF , !P6 ;  /* 0xff80000017177808 */ /* 0x000fe20007000000 */
[----:B------:R-:W-:Y:S01]  /*198e0*/  FFMA.FTZ R51, R10, -UR5, R51 ;  /* 0x800000050a337c23 */ /* 0x000fe20008010033 */
[----:B------:R-:W-:-:S02]  /*198f0*/  FSEL R17, R66, -INF , !P6 ;  /* 0xff80000042117808 */ /* 0x000fc40007000000 */
[----:B------:R-:W-:Y:S01]  /*19900*/  ISETP.GE.AND P6, PT, R55, UR21, PT ;  /* 0x0000001537007c0c */ /* 0x000fe2000bfc6270 */
[----:B------:R-:W-:Y:S01]  /*19910*/  IMAD.IADD R55, R6, 0x1, -R55 ;  /* 0x0000000106377824 */ /* 0x000fe200078e0a37 */
[----:B------:R-:W-:Y:S01]  /*19920*/  I2FP.F32.S32 R53, R14 ;  /* 0x0000000e00357245 */ /* 0x000fe20000201400 */
[----:B------:R-:W-:Y:S01]  /*19930*/  LDSM.16.MT88.4 R64, [R223+0x12000] ;  /* 0x01200000df40783b */ /* 0x000fe20000004200 */
[----:B------:R-:W-:Y:S02]  /*19940*/  IABS R12, R12 ;  /* 0x0000000c000c7213 */ /* 0x000fe40000000000 */
[----:B------:R-:W-:Y:S01]  /*19950*/  I2FP.F32.S32 R14, R39 ;  /* 0x00000027000e7245 */ /* 0x000fe20000201400 */
[----:B------:R-:W-:Y:S01]  /*19960*/  FFMA.FTZ R44, R53, -UR5, R44 ;  /* 0x80000005352c7c23 */ /* 0x000fe2000801002c */
[----:B------:R-:W-:Y:S02]  /*19970*/  FSEL R9, R56, -INF , !P4 ;  /* 0xff80000038097808 */ /* 0x000fe40006000000 */
[----:B------:R-:W-:Y:S01]  /*19980*/  FSEL R15, R15, -INF , !P4 ;  /* 0xff8000000f0f7808 */ /* 0x000fe20006000000 */
[----:B------:R-:W-:Y:S01]  /*19990*/  FFMA.FTZ R47, R14, -UR5, R47 ;  /* 0x800000050e2f7c23 */ /* 0x000fe2000801002f */
[----:B------:R-:W-:-:S02]  /*199a0*/  FMNMX3.FTZ R10, R35, R33, R31, !PT ;  /* 0x00000021230a7276 */ /* 0x000fc4000781001f */
[----:B------:R-:W-:Y:S01]  /*199b0*/  ISETP.GE.AND P4, PT, R41, UR21, PT ;  /* 0x0000001529007c0c */ /* 0x000fe2000bf86270 */
[----:B------:R-:W-:Y:S01]  /*199c0*/  IMAD.IADD R41, R6, 0x1, -R41 ;  /* 0x0000000106297824 */ /* 0x000fe200078e0a29 */
[----:B------:R-:W-:Y:S02]  /*199d0*/  IABS R4, R4 ;  /* 0x0000000400047213 */ /* 0x000fe40000000000 */
[----:B------:R-:W-:Y:S02]  /*199e0*/  I2FP.F32.S32 R12, R12 ;  /* 0x0000000c000c7245 */ /* 0x000fe40000201400 */
[----:B------:R-:W-:Y:S02]  /*199f0*/  IABS R55, R55 ;  /* 0x0000003700377213 */ /* 0x000fe40000000000 */
[----:B------:R-:W-:Y:S01]  /*19a00*/  FSEL R241, R52, -INF , !P2 ;  /* 0xff80000034f17808 */ /* 0x000fe20005000000 */
[----:B------:R-:W-:Y:S01]  /*19a10*/  FFMA.FTZ R12, R12, -UR5, R45 ;  /* 0x800000050c0c7c23 */ /* 0x000fe2000801002d */
[----:B------:R-:W-:-:S02]  /*19a20*/  FSEL R225, R54, -INF , !P2 ;  /* 0xff80000036e17808 */ /* 0x000fc40005000000 */
[----:B------:R-:W-:Y:S02]  /*19a30*/  FMNMX3.FTZ R10, R10, R29, R23, !PT ;  /* 0x0000001d0a0a7276 */ /* 0x000fe40007810017 */
[----:B------:R-:W-:Y:S01]  /*19a40*/  ISETP.GE.AND P2, PT, R37, UR21, PT ;  /* 0x0000001525007c0c */ /* 0x000fe2000bf46270 */
[C---:B------:R-:W-:Y:S01]  /*19a50*/  IMAD.IADD R37, R6.reuse, 0x1, -R37 ;  /* 0x0000000106257824 */ /* 0x040fe200078e0a25 */
[----:B------:R-:W-:Y:S01]  /*19a60*/  FMNMX3.FTZ R14, R27, R25, R7, !PT ;  /* 0x000000191b0e7276 */ /* 0x000fe20007810007 */
[----:B------:R-:W-:Y:S01]  /*19a70*/  IMAD.IADD R6, R6, 0x1, -R59 ;  /* 0x0000000106067824 */ /* 0x000fe200078e0a3b */
[----:B------:R-:W-:Y:S02]  /*19a80*/  I2FP.F32.S32 R4, R4 ;  /* 0x0000000400047245 */ /* 0x000fe40000201400 */
[----:B------:R-:W-:Y:S02]  /*19a90*/  I2FP.F32.S32 R55, R55 ;  /* 0x0000003700377245 */ /* 0x000fe40000201400 */
[----:B------:R-:W-:Y:S01]  /*19aa0*/  IABS R41, R41 ;  /* 0x0000002900297213 */ /* 0x000fe20000000000 */
[----:B------:R-:W-:Y:S01]  /*19ab0*/  FFMA.FTZ R4, R4, -UR5, R85 ;  /* 0x8000000504047c23 */ /* 0x000fe20008010055 */
[----:B------:R-:W-:Y:S01]  /*19ac0*/  FMNMX3.FTZ R10, R10, R11, R9, !PT ;  /* 0x0000000b0a0a7276 */ /* 0x000fe20007810009 */
[----:B------:R-:W-:Y:S01]  /*19ad0*/  FFMA.FTZ R50, R55, -UR5, R50 ;  /* 0x8000000537327c23 */ /* 0x000fe20008010032 */
[----:B------:R-:W-:-:S02]  /*19ae0*/  FMNMX3.FTZ R14, R14, R5, R17, !PT ;  /* 0x000000050e0e7276 */ /* 0x000fc40007810011 */
[----:B------:R-:W-:Y:S02]  /*19af0*/  FSEL R221, R221, -INF , !P1 ;  /* 0xff800000dddd7808 */ /* 0x000fe40004800000 */
[----:B------:R-:W-:Y:S02]  /*19b00*/  IABS R37, R37 ;  /* 0x0000002500257213 */ /* 0x000fe40000000000 */
[----:B------:R-:W-:Y:S02]  /*19b10*/  I2FP.F32.S32 R41, R41 ;  /* 0x0000002900297245 */ /* 0x000fe40000201400 */
[----:B------:R-:W-:Y:S02]  /*19b20*/  ISETP.GE.AND P1, PT, R59, UR21, PT ;  /* 0x000000153b007c0c */ /* 0x000fe4000bf26270 */
[----:B------:R-:W-:Y:S01]  /*19b30*/  FSEL R237, R48, -INF , !P6 ;  /* 0xff80000030ed7808 */ /* 0x000fe20007000000 */
[----:B------:R-:W-:Y:S01]  /*19b40*/  FFMA.FTZ R46, R41, -UR5, R46 ;  /* 0x80000005292e7c23 */ /* 0x000fe2000801002e */
[----:B------:R-:W-:Y:S01]  /*19b50*/  FMNMX3.FTZ R10, R10, R19, R241, !PT ;  /* 0x000000130a0a7276 */ /* 0x000fe200078100f1 */
[----:B------:R-:W-:Y:S01]  /*19b60*/  LDSM.16.MT88.4 R40, [R201+0x10000] ;  /* 0x01000000c928783b */ /* 0x000fe20000004200 */
[----:B------:R-:W-:-:S02]  /*19b70*/  FSEL R215, R12, -INF , !P3 ;  /* 0xff8000000cd77808 */ /* 0x000fc40005800000 */
[----:B------:R-:W-:Y:S02]  /*19b80*/  FMNMX3.FTZ R12, R14, R21, R15, !PT ;  /* 0x000000150e0c7276 */ /* 0x000fe4000781000f */
[----:B------:R-:W-:Y:S02]  /*19b90*/  IABS R6, R6 ;  /* 0x0000000600067213 */ /* 0x000fe40000000000 */
[----:B------:R-:W-:Y:S02]  /*19ba0*/  I2FP.F32.S32 R37, R37 ;  /* 0x0000002500257245 */ /* 0x000fe40000201400 */
[----:B------:R-:W-:Y:S02]  /*19bb0*/  FSEL R227, R16, -INF , !P5 ;  /* 0xff80000010e37808 */ /* 0x000fe40006800000 */
[----:B------:R-:W-:Y:S01]  /*19bc0*/  FSEL R219, R44, -INF , !P4 ;  /* 0xff8000002cdb7808 */ /* 0x000fe20006000000 */
[----:B------:R-:W-:Y:S01]  /*19bd0*/  FFMA.FTZ R86, R37, -UR5, R86 ;  /* 0x8000000525567c23 */ /* 0x000fe20008010056 */
[----:B------:R-:W-:-:S02]  /*19be0*/  FMNMX3.FTZ R10, R10, R239, R237, !PT ;  /* 0x000000ef0a0a7276 */ /* 0x000fc400078100ed */
[----:B------:R-:W-:Y:S02]  /*19bf0*/  FSEL R210, R4, -INF , !P1 ;  /* 0xff80000004d27808 */ /* 0x000fe40004800000 */
[----:B------:R-:W-:Y:S02]  /*19c00*/  FSEL R207, R50, -INF , !P6 ;  /* 0xff80000032cf7808 */ /* 0x000fe40007000000 */
[----:B------:R-:W-:Y:S02]  /*19c10*/  FMNMX3.FTZ R4, R12, R13, R225, !PT ;  /* 0x0000000d0c047276 */ /* 0x000fe400078100e1 */
[----:B------:R-:W-:Y:S02]  /*19c20*/  I2FP.F32.S32 R6, R6 ;  /* 0x0000000600067245 */ /* 0x000fe40000201400 */
[----:B------:R-:W-:Y:S02]  /*19c30*/  FSEL R211, R49, -INF , !P2 ;  /* 0xff80000031d37808 */ /* 0x000fe40005000000 */
[----:B------:R-:W-:Y:S01]  /*19c40*/  FMNMX3.FTZ R10, R10, R227, R219, !PT ;  /* 0x000000e30a0a7276 */ /* 0x000fe200078100db */
[----:B------:R-:W-:Y:S01]  /*19c50*/  FFMA.FTZ R6, R6, -UR5, R87 ;  /* 0x8000000506067c23 */ /* 0x000fe20008010057 */
[----:B------:R-:W-:-:S02]  /*19c60*/  FSEL R213, R51, -INF , !P5 ;  /* 0xff80000033d57808 */ /* 0x000fc40006800000 */
[----:B------:R-:W-:Y:S02]  /*19c70*/  FSEL R209, R46, -INF , !P4 ;  /* 0xff8000002ed17808 */ /* 0x000fe40006000000 */
[----:B------:R-:W-:Y:S02]  /*19c80*/  FMNMX3.FTZ R4, R4, R221, R207, !PT ;  /* 0x000000dd04047276 */ /* 0x000fe400078100cf */
[----:B------:R-:W-:Y:S02]  /*19c90*/  FMNMX3.FTZ R37, R10, R215, R211, !PT ;  /* 0x000000d70a257276 */ /* 0x000fe400078100d3 */
        /* <DEDUP_REMOVED lines=16> */
[----:B--2---:R-:W-:Y:S01]  /*19da0*/  FMNMX.FTZ R3, R37, R4, !PT ;  /* 0x0000000425037209 */ /* 0x004fe20007810000 */
[----:B------:R-:W-:-:S03]  /*19db0*/  VIADD R4, R223, 0x10000 ;  /* 0x00010000df047836 */ /* 0x000fc60000000000 */
[----:B------:R-:W-:Y:S02]  /*19dc0*/  FSEL R212, R212, RZ, P1 ;  /* 0x000000ffd4d47208 */ /* 0x000fe40000800000 */
[C---:B------:R-:W-:Y:S01]  /*19dd0*/  FSETP.NEU.FTZ.AND P1, PT, R3.reuse, -INF , PT ;  /* 0xff8000000300780b */ /* 0x040fe20003f3d000 */
[----:B------:R-:W-:Y:S01]  /*19de0*/  FMUL.FTZ R206, R3, UR4 ;  /* 0x0000000403ce7c20 */ /* 0x000fe20008410000 */
[----:B------:R-:W-:Y:S02]  /*19df0*/  @P0 VIADD R200, R4, 0xffffffc0 ;  /* 0xffffffc004c80836 */ /* 0x000fe40000000000 */
[--C-:B------:R-:W-:Y:S01]  /*19e00*/  FFMA.FTZ R198, R35, UR4, -R212.reuse ;  /* 0x0000000423c67c23 */ /* 0x100fe200080108d4 */
[--C-:B------:R-:W-:Y:S01]  /*19e10*/  FFMA.FTZ R197, R33, UR4, -R212.reuse ;  /* 0x0000000421c57c23 */ /* 0x100fe200080108d4 */
[----:B------:R-:W-:Y:S01]  /*19e20*/  FFMA.FTZ R194, R31, UR4, -R212 ;  /* 0x000000041fc27c23 */ /* 0x000fe200080108d4 */
[----:B------:R-:W-:Y:S01]  /*19e30*/  FSEL R206, R206, RZ, P1 ;  /* 0x000000ffcece7208 */ /* 0x000fe20000800000 */
[----:B------:R-:W-:Y:S01]  /*19e40*/  IMAD.IADD R199, R8, 0x1, R200 ;  /* 0x0000000108c77824 */ /* 0x000fe200078e02c8 */
[----:B------:R-:W1:Y:S01]  /*19e50*/  LDSM.16.MT88.4 R48, [R200] ;  /* 0x00000000c830783b */ /* 0x000e620000004200 */
[----:B------:R-:W-:Y:S01]  /*19e60*/  FFMA.FTZ R193, R29, UR4, -R212 ;  /* 0x000000041dc17c23 */ /* 0x000fe200080108d4 */
[----:B------:R-:W-:Y:S01]  /*19e70*/  MUFU.EX2 R198, R198 ;  /* 0x000000c600c67308 */ /* 0x000fe20000000800 */
[--C-:B------:R-:W-:Y:S01]  /*19e80*/  FFMA.FTZ R192, R7, UR4, -R206.reuse ;  /* 0x0000000407c07c23 */ /* 0x100fe200080108ce */
[--C-:B------:R-:W-:Y:S01]  /*19e90*/  FFMA.FTZ R191, R5, UR4, -R206.reuse ;  /* 0x0000000405bf7c23 */ /* 0x100fe200080108ce */
[----:B------:R-:W2:Y:S01]  /*19ea0*/  LDSM.16.MT88.4 R56, [R199] ;  /* 0x00000000c738783b */ /* 0x000ea20000004200 */
[--C-:B------:R-:W-:Y:S01]  /*19eb0*/  FFMA.FTZ R196, R27, UR4, -R206.reuse ;  /* 0x000000041bc47c23 */ /* 0x100fe200080108ce */
[----:B------:R-:W-:Y:S01]  /*19ec0*/  FFMA.FTZ R195, R25, UR4, -R206 ;  /* 0x0000000419c37c23 */ /* 0x000fe200080108ce */
[----:B------:R-:W3:Y:S01]  /*19ed0*/  MUFU.EX2 R197, R197 ;  /* 0x000000c500c57308 */ /* 0x000ee20000000800 */
[----:B------:R-:W4:Y:S01]  /*19ee0*/  LDSM.16.MT88.4 R80, [R200+0x2000] ;  /* 0x00200000c850783b */ /* 0x000f220000004200 */
[--C-:B------:R-:W-:Y:S01]  /*19ef0*/  FFMA.FTZ R189, R11, UR4, -R212.reuse ;  /* 0x000000040bbd7c23 */ /* 0x100fe200080108d4 */
[--C-:B------:R-:W-:Y:S01]  /*19f00*/  FFMA.FTZ R186, R9, UR4, -R212.reuse ;  /* 0x0000000409ba7c23 */ /* 0x100fe200080108d4 */
[----:B------:R-:W-:Y:S01]  /*19f10*/  MUFU.EX2 R194, R194 ;  /* 0x000000c200c27308 */ /* 0x000fe20000000800 */
[----:B------:R-:W5:Y:S01]  /*19f20*/  LDSM.16.MT88.4 R88, [R199+0x2000] ;  /* 0x00200000c758783b */ /* 0x000f620000004200 */
[--C-:B------:R-:W-:Y:S01]  /*19f30*/  FFMA.FTZ R190, R23, UR4, -R212.reuse ;  /* 0x0000000417be7c23 */ /* 0x100fe200080108d4 */
[----:B------:R-:W-:Y:S01]  /*19f40*/  FFMA.FTZ R185, R19, UR4, -R212 ;  /* 0x0000000413b97c23 */ /* 0x000fe200080108d4 */
[----:B------:R-:W3:Y:S01]  /*19f50*/  MUFU.EX2 R193, R193 ;  /* 0x000000c100c17308 */ /* 0x000ee20000000800 */
        /* <DEDUP_REMOVED lines=9> */
[--C-:B------:R-:W-:Y:S01]  /*19ff0*/  FFMA.FTZ R167, R13, UR4, -R206.reuse ;  /* 0x000000040da77c23 */ /* 0x100fe200080108ce */
[--C-:B------:R-:W-:Y:S01]  /*1a000*/  FFMA.FTZ R208, R225, UR4, -R206.reuse ;  /* 0x00000004e1d07c23 */ /* 0x100fe200080108ce */
[----:B------:R-:W-:Y:S01]  /*1a010*/  MUFU.EX2 R192, R192 ;  /* 0x000000c000c07308 */ /* 0x000fe20000000800 */
[----:B------:R-:W5:Y:S01]  /*1a020*/  LDSM.16.MT88.4 R4, [R199+0x6000] ;  /* 0x00600000c704783b */ /* 0x000f620000004200 */
[----:B------:R-:W-:Y:S01]  /*1a030*/  F2FP.BF16.F32.PACK_AB R150, R193, R194 ;  /* 0x000000c2c196723e */ /* 0x000fe200000010ff */
        /* <DEDUP_REMOVED lines=8> */
[----:B------:R-:W-:Y:S01]  /*1a0c0*/  FFMA.FTZ R205, R205, UR4, -R206 ;  /* 0x00000004cdcd7c23 */ /* 0x000fe200080108ce */
[----:B------:R-:W3:Y:S01]  /*1a0d0*/  MUFU.EX2 R189, R189 ;  /* 0x000000bd00bd7308 */ /* 0x000ee20000000800 */
[----:B------:R-:W3:Y:S01]  /*1a0e0*/  LDSM.16.MT88.4 R12, [R201+0x14800] ;  /* 0x01480000c90c783b */ /* 0x000ee20000004200 */
[----:B------:R-:W-:Y:S01]  /*1a0f0*/  FADD.FTZ R197, R198, R197 ;  /* 0x000000c5c6c57221 */ /* 0x000fe20000010000 */
[----:B------:R-:W-:Y:S01]  /*1a100*/  FADD.FTZ R195, R196, R195 ;  /* 0x000000c3c4c37221 */ /* 0x000fe20000010000 */
[----:B------:R-:W-:Y:S01]  /*1a110*/  MUFU.EX2 R186, R186 ;  /* 0x000000ba00ba7308 */ /* 0x000fe20000000800 */
[----:B------:R-:W3:Y:S01]  /*1a120*/  LDSM.16.MT88.4 R24, [R223+0x14800] ;  /* 0x01480000df18783b */ /* 0x000ee20000004200 */
        /* <DEDUP_REMOVED lines=10> */
[----:B------:R-:W1:Y:S02]  /*1a1d0*/  MUFU.EX2 R187, R187 ;  /* 0x000000bb00bb7308 */ /* 0x000e640000000800 */
[----:B------:R-:W-:Y:S02]  /*1a1e0*/  LDSM.16.MT88.4 R32, [R200+0x2800] ;  /* 0x00280000c820783b */ /* 0x000fe40000004200 */
[----:B------:R-:W-:Y:S01]  /*1a1f0*/  MUFU.EX2 R184, R184 ;  /* 0x000000b800b87308 */ /* 0x000fe20000000800 */
[C---:B------:R-:W-:Y:S01]  /*1a200*/  HMMA.16816.F32.BF16 R40, R148.reuse, R42, RZ ;  /* 0x0000002a9428723c */ /* 0x040fe200000418ff */
[----:B------:R-:W-:Y:S02]  /*1a210*/  LDSM.16.MT88.4 R28, [R199+0x2800] ;  /* 0x00280000c71c783b */ /* 0x000fe40000004200 */
[----:B------:R-:W1:Y:S02]  /*1a220*/  MUFU.EX2 R167, R167 ;  /* 0x000000a700a77308 */ /* 0x000e640000000800 */
[----:B------:R-:W-:Y:S02]  /*1a230*/  LDSM.16.MT88.4 R20, [R200+0x4800] ;  /* 0x00480000c814783b */ /* 0x000fe40000004200 */
        /* <DEDUP_REMOVED lines=9> */
[C---:B--2---:R-:W-:Y:S08]  /*1a2d0*/  HMMA.16816.F32.BF16 R52, R148.reuse, R56, RZ ;  /* 0x000000389434723c */ /* 0x044ff000000418ff */
[C---:B------:R-:W-:Y:S08]  /*1a2e0*/  HMMA.16816.F32.BF16 R60, R148.reuse, R64, RZ ;  /* 0x00000040943c723c */ /* 0x040ff000000418ff */
[C---:B----4-:R-:W-:Y:S08]  /*1a2f0*/  HMMA.16816.F32.BF16 R76, R148.reuse, R80, RZ ;  /* 0x00000050944c723c */ /* 0x050ff000000418ff */
        /* <DEDUP_REMOVED lines=40> */
[----:B------:R-:W-:Y:S07]  /*1a580*/  LDSM.16.MT88.4 R12, [R223+0x16800] ;  /* 0x01680000df0c783b */ /* 0x000fee0000004200 */
[C---:B------:R-:W-:Y:S08]  /*1a590*/  HMMA.16816.F32.BF16 R92, R4.reuse, R24, R92 ;  /* 0x00000018045c723c */ /* 0x040ff0000004185c */
        /* <DEDUP_REMOVED lines=8> */
[----:B------:R-:W-:Y:S01]  /*1a620*/  HMMA.16816.F32.BF16 R132, R4, R180, R132 ;  /* 0x000000b40484723c */ /* 0x000fe20000041884 */
[--C-:B------:R-:W-:Y:S01]  /*1a630*/  FFMA.FTZ R181, R241, UR4, -R212.reuse ;  /* 0x00000004f1b57c23 */ /* 0x100fe200080108d4 */
[--C-:B------:R-:W-:Y:S01]  /*1a640*/  FFMA.FTZ R180, R239, UR4, -R212.reuse ;  /* 0x00000004efb47c23 */ /* 0x100fe200080108d4 */
[----:B------:R-:W-:-:S04]  /*1a650*/  FFMA.FTZ R241, R210, UR4, -R212 ;  /* 0x00000004d2f17c23 */ /* 0x000fc800080108d4 */
[----:B------:R-:W-:Y:S01]  /*1a660*/  MUFU.EX2 R181, R181 ;  /* 0x000000b500b57308 */ /* 0x000fe20000000800 */
[C---:B------:R-:W-:Y:S01]  /*1a670*/  HMMA.16816.F32.BF16 R136, R4.reuse, R182, R136 ;  /* 0x000000b60488723c */ /* 0x040fe20000041888 */
[--C-:B------:R-:W-:Y:S01]  /*1a680*/  FFMA.FTZ R183, R237, UR4, -R212.reuse ;  /* 0x00000004edb77c23 */ /* 0x100fe200080108d4 */
[----:B------:R-:W-:Y:S01]  /*1a690*/  FFMA.FTZ R182, R227, UR4, -R212 ;  /* 0x00000004e3b67c23 */ /* 0x000fe200080108d4 */
[----:B------:R-:W4:Y:S04]  /*1a6a0*/  MUFU.EX2 R180, R180 ;  /* 0x000000b400b47308 */ /* 0x000f280000000800 */
[----:B------:R-:W-:Y:S01]  /*1a6b0*/  MUFU.EX2 R183, R183 ;  /* 0x000000b700b77308 */ /* 0x000fe20000000800 */
[C---:B-1----:R-:W-:Y:S03]  /*1a6c0*/  HMMA.16816.F32.BF16 R140, R4.reuse, R8, R140 ;  /* 0x00000008048c723c */ /* 0x042fe6000004188c */
[----:B------:R-:W1:Y:S04]  /*1a6d0*/  MUFU.EX2 R182, R182 ;  /* 0x000000b600b67308 */ /* 0x000e680000000800 */
[----:B------:R-:W-:Y:S01]  /*1a6e0*/  MUFU.EX2 R241, R241 ;  /* 0x000000f100f17308 */ /* 0x000fe20000000800 */
[C---:B------:R-:W-:Y:S01]  /*1a6f0*/  HMMA.16816.F32.BF16 R144, R4.reuse, R10, R144 ;  /* 0x0000000a0490723c */ /* 0x040fe20000041890 */
[----:B------:R-:W5:Y:S07]  /*1a700*/  LDSM.16.MT88.4 R8, [R201+0x17000] ;  /* 0x01700000c908783b */ /* 0x000f6e0000004200 */
        /* <DEDUP_REMOVED lines=20> */
[----:B------:R-:W5:Y:S07]  /*1a850*/  LDSM.16.MT88.4 R12, [R201+0x15000] ;  /* 0x01500000c90c783b */ /* 0x000f6e0000004200 */
[C---:B---3--:R-:W-:Y:S08]  /*1a860*/  HMMA.16816.F32.BF16 R152, R4.reuse, R24, R152 ;  /* 0x000000180498723c */ /* 0x048ff00000041898 */
[----:B------:R-:W-:Y:S01]  /*1a870*/  HMMA.16816.F32.BF16 R148, R4, R26, R148 ;  /* 0x0000001a0494723c */ /* 0x000fe20000041894 */
[----:B----4-:R-:W-:Y:S01]  /*1a880*/  F2FP.BF16.F32.PACK_AB R4, R180, R181 ;  /* 0x000000b5b404723e */ /* 0x010fe200000010ff */
[----:B------:R-:W-:Y:S01]  /*1a890*/  LDSM.16.MT88.4 R24, [R223+0x15000] ;  /* 0x01500000df18783b */ /* 0x000fe20000004200 */
[----:B-1----:R-:W-:-:S02]  /*1a8a0*/  F2FP.BF16.F32.PACK_AB R6, R182, R183 ;  /* 0x000000b7b606723e */ /* 0x002fc400000010ff */
[----:B------:R-:W-:Y:S01]  /*1a8b0*/  F2FP.BF16.F32.PACK_AB R5, R207, R208 ;  /* 0x000000d0cf05723e */ /* 0x000fe200000010ff */
[----:B------:R-:W-:Y:S01]  /*1a8c0*/  FADD.FTZ R208, R208, R167 ;  /* 0x000000a7d0d07221 */ /* 0x000fe20000010000 */
[----:B------:R-:W-:-:S03]  /*1a8d0*/  F2FP.BF16.F32.PACK_AB R7, R213, R202 ;  /* 0x000000cad507723e */ /* 0x000fc600000010ff */
[----:B------:R-:W-:-:S04]  /*1a8e0*/  FADD.FTZ R207, R207, R208 ;  /* 0x000000d0cfcf7221 */ /* 0x000fc80000010000 */
[C---:B--2---:R-:W-:Y:S08]  /*1a8f0*/  HMMA.16816.F32.BF16 R68, R4.reuse, R16, R68 ;  /* 0x000000100444723c */ /* 0x044ff00000041844 */
        /* <DEDUP_REMOVED lines=121> */
[----:B------:R-:W2:Y:S01]  /*1b090*/  S2R R4, SR_TID.X ;  /* 0x0000000000047919 */ /* 0x000ea20000002100 */
[----:B------:R-:W3:Y:S01]  /*1b0a0*/  S2UR UR8, SR_CgaCtaId ;  /* 0x00000000000879c3 */ /* 0x000ee20000008800 */
[----:B------:R-:W-:Y:S01]  /*1b0b0*/  LEA R0, R0, UR21, 0x6 ;  /* 0x0000001500007c11 */ /* 0x000fe2000f8e30ff */
[----:B------:R-:W4:Y:S01]  /*1b0c0*/  LDCU UR4, c[0x0][0x438] ;  /* 0x00008700ff0477ac */ /* 0x000f220008000800 */
[----:B------:R-:W5:Y:S01]  /*1b0d0*/  S2R R5, SR_TID.X ;  /* 0x0000000000057919 */ /* 0x000f620000002100 */
[C---:B------:R-:W-:Y:S01]  /*1b0e0*/  IADD3 R236, PT, PT, R223.reuse, 0x10040, RZ ;  /* 0x00010040dfec7810 */ /* 0x040fe20007ffe0ff */
[----:B------:R-:W-:Y:S01]  /*1b0f0*/  VIADD R234, R223, 0x10000 ;  /* 0x00010000dfea7836 */ /* 0x000fe20000000000 */
[----:B------:R-:W-:Y:S01]  /*1b100*/  IADD3 R165, PT, PT, R2, R0, R165 ;  /* 0x0000000002a57210 */ /* 0x000fe20007ffe0a5 */
[----:B------:R-:W-:Y:S01]  /*1b110*/  IMAD.MOV.U32 R2, RZ, RZ, 0x20 ;  /* 0x00000020ff027424 */ /* 0x000fe200078e00ff */
[----:B------:R-:W-:Y:S01]  /*1b120*/  UISETP.NE.U32.AND UP2, UPT, UR12, URZ, UPT ;  /* 0x000000ff0c00728c */ /* 0x000fe2000bf45070 */
[----:B------:R-:W-:Y:S01]  /*1b130*/  IMAD.MOV.U32 R0, RZ, RZ, R3 ;  /* 0x000000ffff007224 */ /* 0x000fe200078e0003 */
[----:B------:R-:W-:Y:S01]  /*1b140*/  IADD3 R166, PT, PT, R165, -UR22, -R166 ;  /* 0x80000016a5a67c10 */ /* 0x000fe2000fffe8a6 */
[----:B------:R-:W-:Y:S01]  /*1b150*/  UMOV UR18, 0x400 ;  /* 0x0000040000127882 */ /* 0x000fe20000000000 */
[----:B------:R-:W-:Y:S01]  /*1b160*/  MOV R165, R164 ;  /* 0x000000a400a57202 */ /* 0x000fe20000000f00 */
[----:B------:R-:W-:Y:S01]  /*1b170*/  UISETP.NE.AND.EX UP2, UPT, UR13, URZ, UPT, UP2 ;  /* 0x000000ff0d00728c */ /* 0x000fe2000bf45320 */
[----:B------:R-:W3:Y:S01]  /*1b180*/  LDCU UR17, c[0x0][0x440] ;  /* 0x00008800ff1177ac */ /* 0x000ee20008000800 */
[----:B-1----:R-:W-:-:S02]  /*1b190*/  UISETP.NE.U32.AND UP1, UPT, UR6, URZ, UPT ;  /* 0x000000ff0600728c */ /* 0x002fc4000bf25070 */
[----:B----4-:R-:W-:Y:S02]  /*1b1a0*/  UIADD3 UR6, UPT, UPT, UR4, 0x3f, URZ ;  /* 0x0000003f04067890 */ /* 0x010fe4000fffe0ff */
[----:B------:R-:W-:Y:S02]  /*1b1b0*/  UISETP.NE.AND.EX UP1, UPT, UR7, URZ, UPT, UP1 ;  /* 0x000000ff0700728c */ /* 0x000fe4000bf25310 */
[----:B------:R-:W-:Y:S02]  /*1b1c0*/  UIADD3 UR7, UPT, UPT, UR21, 0x3f, URZ ;  /* 0x0000003f15077890 */ /* 0x000fe4000fffe0ff */
[----:B------:R-:W-:Y:S02]  /*1b1d0*/  USHF.R.S32.HI UR4, URZ, 0x1f, UR6 ;  /* 0x0000001fff047899 */ /* 0x000fe40008011406 */
[----:B------:R-:W-:Y:S02]  /*1b1e0*/  USHF.R.S32.HI UR23, URZ, 0x1f, UR7 ;  /* 0x0000001fff177899 */ /* 0x000fe40008011407 */
[----:B------:R-:W-:Y:S01]  /*1b1f0*/  ULEA.HI UR6, UR4, UR6, URZ, 0x6 ;  /* 0x0000000604067291 */ /* 0x000fe2000f8f30ff */
[----:B--2---:R-:W-:Y:S01]  /*1b200*/  LOP3.LUT P0, RZ, R4, 0x2, RZ, 0xc0, !PT ;  /* 0x0000000204ff7812 */ /* 0x004fe2000780c0ff */
[----:B------:R-:W-:Y:S01]  /*1b210*/  ULEA.HI UR23, UR23, UR7, URZ, 0x6 ;  /* 0x0000000717177291 */ /* 0x000fe2000f8f30ff */
[----:B------:R-:W-:Y:S01]  /*1b220*/  IMAD.MOV.U32 R4, RZ, RZ, 0x20 ;  /* 0x00000020ff047424 */ /* 0x000fe200078e00ff */
[----:B------:R-:W-:Y:S01]  /*1b230*/  USHF.R.S32.HI UR6, URZ, 0x6, UR6 ;  /* 0x00000006ff067899 */ /* 0x000fe20008011406 */
[----:B-----5:R-:W-:Y:S01]  /*1b240*/  LOP3.LUT P1, RZ, R5, 0x2, RZ, 0xc0, !PT ;  /* 0x0000000205ff7812 */ /* 0x020fe2000782c0ff */
[----:B------:R-:W-:Y:S01]  /*1b250*/  USHF.R.S32.HI UR23, URZ, 0x6, UR23 ;  /* 0x00000006ff177899 */ /* 0x000fe20008011417 */
[----:B------:R-:W-:Y:S01]  /*1b260*/  SEL R2, R2, 0xffffffe0, !P0 ;  /* 0xffffffe002027807 */ /* 0x000fe20004000000 */
[----:B------:R-:W1:Y:S01]  /*1b270*/  LDCU UR9, c[0x0][0x3bc] ;  /* 0x00007780ff0977ac */ /* 0x000e620008000800 */
[----:B------:R-:W-:-:S02]  /*1b280*/  SEL R4, R4, 0xffffffe0, !P1 ;  /* 0xffffffe004047807 */ /* 0x000fc40004800000 */
[C---:B------:R-:W-:Y:S01]  /*1b290*/  IADD3 R220, PT, PT, R2.reuse, R223, RZ ;  /* 0x000000df02dc7210 */ /* 0x040fe20007ffe0ff */
[----:B------:R-:W-:Y:S01]  /*1b2a0*/  UISETP.LT.AND UP0, UPT, UR6, UR23, UPT ;  /* 0x000000170600728c */ /* 0x000fe2000bf01270 */
[--C-:B------:R-:W-:Y:S01]  /*1b2b0*/  IMAD.IADD R219, R2, 0x1, R223.reuse ;  /* 0x0000000102db7824 */ /* 0x100fe200078e02df */
[----:B------:R-:W2:Y:S01]  /*1b2c0*/  LDCU UR4, c[0x0][0x45c] ;  /* 0x00008b80ff0477ac */ /* 0x000ea20008000800 */
[----:B------:R-:W-:Y:S01]  /*1b2d0*/  IMAD.IADD R221, R4, 0x1, R223 ;  /* 0x0000000104dd7824 */ /* 0x000fe200078e02df */
[----:B------:R-:W-:Y:S01]  /*1b2e0*/  USEL UR23, UR6, UR23, UP0 ;  /* 0x0000001706177287 */ /* 0x000fe20008000000 */
[----:B------:R-:W4:Y:S05]  /*1b2f0*/  LDCU UR16, c[0x0][0x3c4] ;  /* 0x00007880ff1077ac */ /* 0x000f2a0008000800 */
[----:B------:R-:W-:Y:S01]  /*1b300*/  IMAD.U32 R237, RZ, RZ, UR23 ;  /* 0x00000017ffed7e24 */ /* 0x000fe2000f8e00ff */
[----:B------:R-:W-:Y:S01]  /*1b310*/  USHF.L.U32 UR24, UR23, 0x6, URZ ;  /* 0x0000000617187899 */ /* 0x000fe200080006ff */
[----:B------:R-:W1:Y:S02]  /*1b320*/  LDCU.64 UR26, c[0x0][0x358] ;  /* 0x00006b00ff1a77ac */ /* 0x000e640008000a00 */
[----:B------:R-:W-:Y:S01]  /*1b330*/  IMAD R237, R237, -0x40, R166 ;  /* 0xffffffc0eded7824 */ /* 0x000fe200078e02a6 */
[----:B------:R-:W1:Y:S04]  /*1b340*/  LDCU.64 UR6, c[0x0][0x3b8] ;  /* 0x00007700ff0677ac */ /* 0x000e680008000a00 */
[----:B------:R-:W-:Y:S01]  /*1b350*/  IADD3 R237, PT, PT, R237, 0x88, RZ ;  /* 0x00000088eded7810 */ /* 0x000fe20007ffe0ff */
[----:B------:R-:W1:Y:S01]  /*1b360*/  LDCU.64 UR10, c[0x0][0x3c0] ;  /* 0x00007800ff0a77ac */ /* 0x000e620008000a00 */
[----:B------:R-:W1:Y:S01]  /*1b370*/  LDCU.64 UR12, c[0x0][0x3a0] ;  /* 0x00007400ff0c77ac */ /* 0x000e620008000a00 */
[----:B------:R-:W1:Y:S01]  /*1b380*/  LDCU.64 UR14, c[0x0][0x3a8] ;  /* 0x00007500ff0e77ac */ /* 0x000e620008000a00 */
[----:B---3--:R-:W-:-:S02]  /*1b390*/  ULEA UR8, UR8, UR18, 0x18 ;  /* 0x0000001208087291 */ /* 0x008fc4000f8ec0ff */
[----:B------:R-:W-:Y:S02]  /*1b3a0*/  UIADD3 UR23, UPT, UPT, UR23, -0x2, URZ ;  /* 0xfffffffe17177890 */ /* 0x000fe4000fffe0ff */
[----:B--2-4-:R-:W-:-:S12]  /*1b3b0*/  UIADD3 UR24, UPT, UPT, UR24, -0x40, URZ ;  /* 0xffffffc018187890 */ /* 0x014fd8000fffe0ff */
.L_x_4019:
[----:B------:R-:W-:Y:S01]  /*1b3c0*/  PLOP3.LUT P4, PT, PT, PT, UP2, 0x80, 0x8 ;  /* 0x000000000008781c */ /* 0x000fe20003f8f028 */
[----:B------:R-:W2:Y:S01]  /*1b3d0*/  S2R R222, SR_TID.X ;  /* 0x0000000000de7919 */ /* 0x000ea20000002100 */
[----:B------:R-:W-:Y:S01]  /*1b3e0*/  PLOP3.LUT P1, PT, PT, PT, UP2, 0x80, 0x8 ;  /* 0x000000000008781c */ /* 0x000fe20003f2f028 */
[----:B------:R-:W3:Y:S01]  /*1b3f0*/  @!UP2 LDCU UR18, c[0x0][0x3c0] ;  /* 0x00007800ff12a7ac */ /* 0x000ee20008000800 */
[----:B------:R-:W-:Y:S01]  /*1b400*/  PLOP3.LUT P0, PT, PT, PT, UP2, 0x80, 0x8 ;  /* 0x000000000008781c */ /* 0x000fe20003f0f028 */
[----:B------:R-:W-:Y:S04]  /*1b410*/  DEPBAR.LE SB0, 0x0 ;  /* 0x000080000000791a */ /* 0x000fe80000000000 */
[----:B------:R-:W-:Y:S01]  /*1b420*/  @!UP2 UMOV UR21, URZ ;  /* 0x000000ff0015ac82 */ /* 0x000fe20008000000 */
[----:B------:R-:W-:Y:S01]  /*1b430*/  BAR.SYNC.DEFER_BLOCKING 0x0 ;  /* 0x0000000000007b1d */ /* 0x000fe20000010000 */
[----:B------:R-:W-:Y:S01]  /*1b440*/  @!UP2 UIADD3 UR21, UP0, UPT, URZ, -UR21, URZ ;  /* 0x80000015ff15a290 */ /* 0x000fe2000ff1e0ff */
[C---:B--2---:R-:W-:Y:S01]  /*1b450*/  LOP3.LUT R235, R222.reuse, 0x38, RZ, 0xc0, !PT ;  /* 0x00000038deeb7812 */ /* 0x044fe200078ec0ff */
[----:B---3--:R-:W-:Y:S01]  /*1b460*/  @!UP2 USHF.L.U32 UR19, UR18, 0x6, URZ ;  /* 0x000000061213a899 */ /* 0x008fe200080006ff */
[----:B------:R-:W-:Y:S03]  /*1b470*/  IMAD.SHL.U32 R2, R222, 0x8, RZ ;  /* 0x00000008de027824 */ /* 0x000fe600078e00ff */
[----:B------:R-:W-:Y:S02]  /*1b480*/  @!UP2 UIADD3.X UR19, UPT, UPT, URZ, ~UR19, URZ, UP0, !UPT ;  /* 0x80000013ff13a290 */ /* 0x000fe400087fe4ff */
[--C-:B------:R-:W-:Y:S02]  /*1b490*/  LOP3.LUT R235, R235, 0x1f8, R2.reuse, 0x78, !PT ;  /* 0x000001f8ebeb7812 */ /* 0x100fe400078e7802 */
[----:B------:R-:W-:Y:S01]  /*1b4a0*/  LOP3.LUT R216, R2, 0x38, RZ, 0xc0, !PT ;  /* 0x0000003802d87812 */ /* 0x000fe200078ec0ff */
[----:B------:R-:W-:Y:S01]  /*1b4b0*/  @!UP2 USHF.R.S64 UR21, UR21, 0x1f, UR19 ;  /* 0x0000001f1515a899 */ /* 0x000fe20008001013 */
[----:B------:R-:W-:Y:S01]  /*1b4c0*/  LOP3.LUT R235, R235, 0x1e00, R2, 0xf8, !PT ;  /* 0x00001e00ebeb7812 */ /* 0x000fe200078ef802 */
[----:B------:R-:W-:Y:S01]  /*1b4d0*/  IMAD.U32 R5, RZ, RZ, UR19 ;  /* 0x00000013ff057e24 */ /* 0x000fe2000f8e00ff */
[C---:B------:R-:W-:Y:S02]  /*1b4e0*/  LOP3.LUT R3, R216.reuse, 0x40, RZ, 0xfc, !PT ;  /* 0x00000040d8037812 */ /* 0x040fe400078efcff */
[----:B------:R-:W-:Y:S02]  /*1b4f0*/  LOP3.LUT R2, R216, 0x80, RZ, 0xfc, !PT ;  /* 0x00000080d8027812 */ /* 0x000fe400078efcff */
[----:B------:R-:W-:Y:S02]  /*1b500*/  @!P4 IADD3 R4, P4, PT, R232, UR21, RZ ;  /* 0x00000015e804cc10 */ /* 0x000fe4000ff9e0ff */
[----:B------:R-:W-:Y:S01]  /*1b510*/  ISETP.GE.AND P3, PT, R3, UR17, PT ;  /* 0x0000001103007c0c */ /* 0x000fe2000bf66270 */
[----:B------:R-:W-:Y:S01]  /*1b520*/  IMAD.MOV.U32 R3, RZ, RZ, R232 ;  /* 0x000000ffff037224 */ /* 0x000fe200078e00e8 */
[----:B------:R-:W-:Y:S01]  /*1b530*/  ISETP.GE.AND P2, PT, R2, UR17, PT ;  /* 0x0000001102007c0c */ /* 0x000fe2000bf46270 */
[----:B------:R-:W-:Y:S01]  /*1b540*/  IMAD.MOV.U32 R2, RZ, RZ, R233 ;  /* 0x000000ffff027224 */ /* 0x000fe200078e00e9 */
[----:B------:R-:W-:Y:S01]  /*1b550*/  @!P1 LEA.HI.X.SX32 R233, R5, R233, 0x1, P4 ;  /* 0x000000e905e99211 */ /* 0x000fe200020f0eff */
[----:B------:R-:W-:Y:S01]  /*1b560*/  @!P0 IMAD.MOV.U32 R232, RZ, RZ, R4 ;  /* 0x000000ffffe88224 */ /* 0x000fe200078e0004 */
[----:B------:R-:W-:Y:S09]  /*1b570*/  BRA.U !UP2, `(.L_x_4016) ;  /* 0x000000010af87547 */ /* 0x000ff2000b800000 */
[----:B------:R-:W2:Y:S01]  /*1b580*/  LDC R5, c[0x0][0x4f0] ;  /* 0x00013c00ff057b82 */ /* 0x000ea20000000800 */
[----:B------:R-:W-:Y:S01]  /*1b590*/  UIADD3 UR18, UPT, UPT, UR24, -0x40, URZ ;  /* 0xffffffc018127890 */ /* 0x000fe2000fffe0ff */
[----:B------:R-:W-:Y:S02]  /*1b5a0*/  IABS R8, UR24 ;  /* 0x0000001800087c13 */ /* 0x000fe40008000000 */
[----:B--2---:R-:W-:Y:S04]  /*1b5b0*/  IABS R4, R5 ;  /* 0x0000000500047213 */ /* 0x004fe80000000000 */
[----:B------:R-:W2:Y:S10]  /*1b5c0*/  I2F.RP R9, R4 ;  /* 0x0000000400097306 */ /* 0x000eb40000209400 */
[----:B--2---:R-:W2:Y:S02]  /*1b5d0*/  MUFU.RCP R6, R9 ;  /* 0x0000000900067308 */ /* 0x004ea40000001000 */
[----:B--2---:R-:W-:Y:S02]  /*1b5e0*/  VIADD R10, R6, 0xffffffe ;  /* 0x0ffffffe060a7836 */ /* 0x004fe40000000000 */
[----:B------:R-:W-:Y:S06]  /*1b5f0*/  IMAD.U32 R6, RZ, RZ, UR18 ;  /* 0x00000012ff067e24 */ /* 0x000fec000f8e00ff */
[----:B------:R-:W2:Y:S01]  /*1b600*/  F2I.FTZ.U32.TRUNC.NTZ R11, R10 ;  /* 0x0000000a000b7305 */ /* 0x000ea2000021f000 */
[----:B------:R-:W-:Y:S01]  /*1b610*/  IABS R6, R6 ;  /* 0x0000000600067213 */ /* 0x000fe20000000000 */
[--C-:B--2---:R-:W-:Y:S01]  /*1b620*/  IMAD.MOV R7, RZ, RZ, -R11.reuse ;  /* 0x000000ffff077224 */ /* 0x104fe200078e0a0b */
        /* <DEDUP_REMOVED lines=51> */
.L_x_4016:
[----:B------:R-:W-:Y:S01]  /*1b960*/  ISETP.GE.AND P4, PT, R216, UR17, PT ;  /* 0x00000011d8007c0c */ /* 0x000fe2000bf86270 */
[C---:B------:R-:W-:Y:S01]  /*1b970*/  IMAD.SHL.U32 R217, R222.reuse, 0x20, RZ ;  /* 0x00000020ded97824 */ /* 0x040fe200078e00ff */
[----:B------:R-:W-:Y:S01]  /*1b980*/  LEA R235, R235, UR8, 0x1 ;  /* 0x00000008ebeb7c11 */ /* 0x000fe2000f8e08ff */
[----:B------:R-:W-:Y:S01]  /*1b990*/  IMAD.SHL.U32 R3, R222, 0x40, RZ ;  /* 0x00000040de037824 */ /* 0x000fe200078e00ff */
[----:B------:R-:W-:Y:S01]  /*1b9a0*/  LOP3.LUT R4, R216, 0xc0, RZ, 0xfc, !PT ;  /* 0x000000c0d8047812 */ /* 0x000fe200078efcff */
[----:B------:R-:W-:Y:S01]  /*1b9b0*/  USHF.L.U32 UR19, UR18, 0x5, URZ ;  /* 0x0000000512137899 */ /* 0x000fe200080006ff */
[--C-:B------:R-:W-:Y:S01]  /*1b9c0*/  SHF.R.U32.HI R218, RZ, 0x1, R222.reuse ;  /* 0x00000001ffda7819 */ /* 0x100fe200000116de */
[----:B------:R-:W-:Y:S01]  /*1b9d0*/  USHF.L.U64.HI UR18, UR18, 0x5, UR16 ;  /* 0x0000000512127899 */ /* 0x000fe20008010210 */
[----:B------:R-:W-:Y:S01]  /*1b9e0*/  ISETP.GE.AND P1, PT, R4, UR17, PT ;  /* 0x0000001104007c0c */ /* 0x000fe2000bf26270 */
[----:B------:R-:W-:Y:S01]  /*1b9f0*/  IMAD.MOV.U32 R224, RZ, RZ, 0x20 ;  /* 0x00000020ffe07424 */ /* 0x000fe200078e00ff */
[----:B------:R-:W-:Y:S01]  /*1ba00*/  LOP3.LUT R217, R217, 0x7c00, RZ, 0xc0, !PT ;  /* 0x00007c00d9d97812 */ /* 0x000fe200078ec0ff */
[----:B------:R-:W-:Y:S01]  /*1ba10*/  UISETP.NE.AND UP0, UPT, UR23, URZ, UPT ;  /* 0x000000ff1700728c */ /* 0x000fe2000bf05270 */
[----:B------:R-:W-:Y:S01]  /*1ba20*/  LOP3.LUT R226, R3, 0x400, RZ, 0xc0, !PT ;  /* 0x0000040003e27812 */ /* 0x000fe200078ec0ff */
[----:B------:R-:W-:Y:S01]  /*1ba30*/  @!PT LDS RZ, [RZ] ;  /* 0x00000000fffff984 */ /* 0x000fe20000000800 */
[----:B------:R-:W-:Y:S01]  /*1ba40*/  @!PT LDS RZ, [RZ] ;  /* 0x00000000fffff984 */ /* 0x000fe20000000800 */
[----:B------:R-:W-:Y:S01]  /*1ba50*/  @!PT LDS RZ, [RZ] ;  /* 0x00000000fffff984 */ /* 0x000fe20000000800 */
[----:B-1----:R-:W-:Y:S01]  /*1ba60*/  @!P4 LDGSTS.E.BYPASS.LTC128B.128 [R235+0x10000], desc[UR26][R232.64] ;  /* 0x10000000e8ebcfae */ /* 0x002fe2000b981a1a */
[--C-:B------:R-:W-:Y:S02]  /*1ba70*/  LOP3.LUT R7, R216, 0x1c0, R3.reuse, 0xf8, !PT ;  /* 0x000001c0d8077812 */ /* 0x100fe400078ef803 */
[----:B------:R-:W-:Y:S01]  /*1ba80*/  LOP3.LUT R2, R218, 0x8, RZ, 0xc0, !PT ;  /* 0x00000008da027812 */ /* 0x000fe200078ec0ff */
[----:B------:R-:W-:Y:S01]  /*1ba90*/  @P4 STS.128 [R235+0x10000], RZ ;  /* 0x010000ffeb004388 */ /* 0x000fe20000000c00 */
[----:B------:R-:W-:Y:S02]  /*1baa0*/  LOP3.LUT R3, R217, 0x200, R3, 0xf8, !PT ;  /* 0x00000200d9037812 */ /* 0x000fe400078ef803 */
[----:B------:R-:W-:Y:S01]  /*1bab0*/  IADD3 R6, P0, PT, R232, UR19, RZ ;  /* 0x00000013e8067c10 */ /* 0x000fe2000ff1e0ff */
[----:B------:R-:W-:Y:S01]  /*1bac0*/  @!PT LDS RZ, [RZ] ;  /* 0x00000000fffff984 */ /* 0x000fe20000000800 */
[----:B------:R-:W-:Y:S01]  /*1bad0*/  @!PT LDS RZ, [RZ] ;  /* 0x00000000fffff984 */ /* 0x000fe20000000800 */
[----:B------:R-:W-:Y:S01]  /*1bae0*/  @!PT LDS RZ, [RZ] ;  /* 0x00000000fffff984 */ /* 0x000fe20000000800 */
[----:B------:R-:W-:Y:S01]  /*1baf0*/  @!P3 LDGSTS.E.BYPASS.LTC128B.128 [R235+0x12000], desc[UR26][R232.64+0x80] ;  /* 0x12000080e8ebbfae */ /* 0x000fe2000b981a1a */
[----:B------:R-:W-:Y:S02]  /*1bb00*/  LOP3.LUT R5, R7, 0x8, R222, 0x78, !PT ;  /* 0x0000000807057812 */ /* 0x000fe400078e78de */
[----:B------:R-:W-:Y:S01]  /*1bb10*/  LOP3.LUT R2, R3, R7, R2, 0xf6, !PT ;  /* 0x0000000703027212 */ /* 0x000fe200078ef602 */
[----:B------:R-:W-:Y:S01]  /*1bb20*/  @P3 STS.128 [R235+0x12000], RZ ;  /* 0x012000ffeb003388 */ /* 0x000fe20000000c00 */
[----:B------:R-:W-:Y:S01]  /*1bb30*/  IADD3.X R7, PT, PT, R233, UR18, RZ, P0, !PT ;  /* 0x00000012e9077c10 */ /* 0x000fe200087fe4ff */
[----:B------:R-:W-:Y:S01]  /*1bb40*/  IMAD R226, R5, 0x2, R226 ;  /* 0x0000000205e27824 */ /* 0x000fe200078e02e2 */
[----:B------:R-:W-:Y:S01]  /*1bb50*/  IADD3 R8, P0, PT, R6, UR19, RZ ;  /* 0x0000001306087c10 */ /* 0x000fe2000ff1e0ff */
[----:B------:R-:W-:Y:S01]  /*1bb60*/  @!PT LDS RZ, [RZ] ;  /* 0x00000000fffff984 */ /* 0x000fe20000000800 */
[----:B------:R-:W-:Y:S01]  /*1bb70*/  @!PT LDS RZ, [RZ] ;  /* 0x00000000fffff984 */ /* 0x000fe20000000800 */
[----:B------:R-:W-:Y:S01]  /*1bb80*/  @!PT LDS RZ, [RZ] ;  /* 0x00000000fffff984 */ /* 0x000fe20000000800 */
[----:B------:R-:W-:Y:S01]  /*1bb90*/  @!P2 LDGSTS.E.BYPASS.LTC128B.128 [R235+0x14000], desc[UR26][R232.64+0x100] ;  /* 0x14000100e8ebafae */ /* 0x000fe2000b981a1a */
[----:B------:R-:W-:Y:S01]  /*1bba0*/  LEA R227, R2, UR8, 0x1 ;  /* 0x0000000802e37c11 */ /* 0x000fe2000f8e08ff */
[----:B------:R-:W-:Y:S01]  /*1bbb0*/  VIADD R3, R226, UR8 ;  /* 0x00000008e2037c36 */ /* 0x000fe20008000000 */
[----:B------:R-:W-:Y:S01]  /*1bbc0*/  IADD3.X R9, PT, PT, R7, UR18, RZ, P0, !PT ;  /* 0x0000001207097c10 */ /* 0x000fe200087fe4ff */
[----:B------:R-:W-:Y:S01]  /*1bbd0*/  @P2 STS.128 [R235+0x14000], RZ ;  /* 0x014000ffeb002388 */ /* 0x000fe20000000c00 */
[----:B------:R-:W-:Y:S01]  /*1bbe0*/  IADD3 R4, P0, PT, R8, UR19, RZ ;  /* 0x0000001308047c10 */ /* 0x000fe2000ff1e0ff */
[----:B------:R-:W-:Y:S02]  /*1bbf0*/  IMAD.MOV.U32 R2, RZ, RZ, 0x40 ;  /* 0x00000040ff027424 */ /* 0x000fe400078e00ff */
        /* <DEDUP_REMOVED lines=14> */
[--C-:B------:R-:W-:Y:S01]  /*1bce0*/  IMAD.IADD R225, R224, 0x1, R227.reuse ;  /* 0x00000001e0e17824 */ /* 0x100fe200078e02e3 */
[----:B------:R-:W-:Y:S01]  /*1bcf0*/  SEL R2, R2, 0xffffffc0, !P0 ;  /* 0xffffffc002027807 */ /* 0x000fe20004000000 */
[C---:B------:R-:W-:Y:S01]  /*1bd00*/  IMAD.IADD R166, R3.reuse, 0x1, R224 ;  /* 0x0000000103a67824 */ /* 0x040fe200078e02e0 */
        /* <DEDUP_REMOVED lines=349> */
.L_x_4018:
        /* <DEDUP_REMOVED lines=91> */
.L_x_4017:
[----:B-1----:R-:W-:Y:S01]  /*1d890*/  IABS R2, R237 ;  /* 0x000000ed00027213 */ /* 0x002fe20000000000 */
[----:B------:R-:W-:Y:S01]  /*1d8a0*/  LDSM.16.MT88.4 R172, [R221+0x10000] ;  /* 0x01000000ddac783b */ /* 0x000fe20000004200 */
[C---:B------:R-:W-:Y:S01]  /*1d8b0*/  IADD3 R166, PT, PT, R237.reuse, -0x1, RZ ;  /* 0xffffffffeda67810 */ /* 0x040fe20007ffe0ff */
[----:B------:R-:W-:Y:S01]  /*1d8c0*/  UISETP.GT.AND UP0, UPT, UR23, URZ, UPT ;  /* 0x000000ff1700728c */ /* 0x000fe2000bf04270 */
[----:B------:R-:W-:Y:S01]  /*1d8d0*/  I2FP.F32.S32 R3, R2 ;  /* 0x0000000200037245 */ /* 0x000fe20000201400 */
[----:B------:R-:W-:Y:S01]  /*1d8e0*/  UIADD3 UR18, UPT, UPT, UR23, -0x1, URZ ;  /* 0xffffffff17127890 */ /* 0x000fe2000fffe0ff */
[----:B------:R-:W-:Y:S01]  /*1d8f0*/  IADD3 R2, PT, PT, R237, -0x9, RZ ;  /* 0xfffffff7ed027810 */ /* 0x000fe20007ffe0ff */
[----:B------:R-:W-:Y:S01]  /*1d900*/  UIADD3 UR24, UPT, UPT, UR24, -0x40, URZ ;  /* 0xffffffc018187890 */ /* 0x000fe2000fffe0ff */
[----:B------:R-:W-:Y:S01]  /*1d910*/  IABS R166, R166 ;  /* 0x000000a600a67213 */ /* 0x000fe20000000000 */
[----:B------:R-:W-:Y:S01]  /*1d920*/  FFMA.FTZ R6, R3, -UR5, R6 ;  /* 0x8000000503067c23 */ /* 0x000fe20008010006 */
[C---:B------:R-:W-:Y:S01]  /*1d930*/  IADD3 R3, PT, PT, R237.reuse, -0x10, RZ ;  /* 0xfffffff0ed037810 */ /* 0x040fe20007ffe0ff */
[----:B------:R-:W-:Y:S01]  /*1d940*/  LDSM.16.MT88.4 R180, [R221+0x14800] ;  /* 0x01480000ddb4783b */ /* 0x000fe20000004200 */
[----:B------:R-:W-:Y:S01]  /*1d950*/  IABS R2, R2 ;  /* 0x0000000200027213 */ /* 0x000fe20000000000 */
[----:B------:R-:W-:Y:S01]  /*1d960*/  UMOV UR23, UR18 ;  /* 0x0000001200177c82 */ /* 0x000fe20008000000 */
[----:B------:R-:W-:Y:S02]  /*1d970*/  I2FP.F32.S32 R166, R166 ;  /* 0x000000a600a67245 */ /* 0x000fe40000201400 */
[C---:B------:R-:W-:Y:S02]  /*1d980*/  IADD3 R164, PT, PT, R237.reuse, -0x11, RZ ;  /* 0xffffffefeda47810 */ /* 0x040fe40007ffe0ff */
[----:B------:R-:W-:Y:S01]  /*1d990*/  IABS R3, R3 ;  /* 0x0000000300037213 */ /* 0x000fe20000000000 */
[----:B------:R-:W-:Y:S01]  /*1d9a0*/  FFMA.FTZ R7, R166, -UR5, R7 ;  /* 0x80000005a6077c23 */ /* 0x000fe20008010007 */
[C---:B------:R-:W-:Y:S01]  /*1d9b0*/  IADD3 R167, PT, PT, R237.reuse, -0x8, RZ ;  /* 0xfffffff8eda77810 */ /* 0x040fe20007ffe0ff */
[----:B------:R-:W-:Y:S01]  /*1d9c0*/  LDSM.16.MT88.4 R192, [R221+0x16800] ;  /* 0x01680000ddc0783b */ /* 0x000fe20000004200 */
[----:B------:R-:W-:Y:S02]  /*1d9d0*/  I2FP.F32.S32 R2, R2 ;  /* 0x0000000200027245 */ /* 0x000fe40000201400 */
[----:B------:R-:W-:Y:S02]  /*1d9e0*/  IABS R164, R164 ;  /* 0x000000a400a47213 */ /* 0x000fe40000000000 */
        /* <DEDUP_REMOVED lines=9> */
[C---:B------:R-:W-:Y:S01]  /*1da80*/  IADD3 R2, PT, PT, R237.reuse, -0x21, RZ ;  /* 0xffffffdfed027810 */ /* 0x040fe20007ffe0ff */
[C---:B------:R-:W-:Y:S01]  /*1da90*/  FFMA.FTZ R9, R164.reuse, -UR5, R9 ;  /* 0x80000005a4097c23 */ /* 0x040fe20008010009 */
[----:B------:R-:W-:Y:S01]  /*1daa0*/  IABS R166, R166 ;  /* 0x000000a600a67213 */ /* 0x000fe20000000000 */
[----:B------:R-:W-:Y:S01]  /*1dab0*/  FFMA.FTZ R15, R164, -UR5, R15 ;  /* 0x80000005a40f7c23 */ /* 0x000fe2000801000f */
[----:B------:R-:W-:Y:S01]  /*1dac0*/  IADD3 R3, PT, PT, R237, -0x20, RZ ;  /* 0xffffffe0ed037810 */ /* 0x000fe20007ffe0ff */
[C---:B------:R-:W-:Y:S01]  /*1dad0*/  FFMA.FTZ R10, R167.reuse, -UR5, R10 ;  /* 0x80000005a70a7c23 */ /* 0x040fe2000801000a */
[----:B------:R-:W-:Y:S01]  /*1dae0*/  IABS R2, R2 ;  /* 0x0000000200027213 */ /* 0x000fe20000000000 */
[----:B------:R-:W-:Y:S01]  /*1daf0*/  FFMA.FTZ R4, R167, -UR5, R4 ;  /* 0x80000005a7047c23 */ /* 0x000fe20008010004 */
[----:B------:R-:W-:Y:S02]  /*1db00*/  I2FP.F32.S32 R164, R166 ;  /* 0x000000a600a47245 */ /* 0x000fe40000201400 */
[----:B------:R-:W-:Y:S02]  /*1db10*/  IABS R3, R3 ;  /* 0x0000000300037213 */ /* 0x000fe40000000000 */
[C---:B------:R-:W-:Y:S01]  /*1db20*/  IADD3 R167, PT, PT, R237.reuse, -0x18, RZ ;  /* 0xffffffe8eda77810 */ /* 0x040fe20007ffe0ff */
[C---:B------:R-:W-:Y:S01]  /*1db30*/  FFMA.FTZ R13, R164.reuse, -UR5, R13 ;  /* 0x80000005a40d7c23 */ /* 0x040fe2000801000d */
        /* <DEDUP_REMOVED lines=12> */
[----:B------:R-:W-:Y:S01]  /*1dc00*/  IADD3 R164, PT, PT, R237, -0x29, RZ ;  /* 0xffffffd7eda47810 */ /* 0x000fe20007ffe0ff */
[----:B------:R-:W-:Y:S01]  /*1dc10*/  FFMA.FTZ R12, R167, -UR5, R12 ;  /* 0x80000005a70c7c23 */ /* 0x000fe2000801000c */
[----:B------:R-:W-:Y:S01]  /*1dc20*/  IADD3 R3, PT, PT, R237, -0x30, RZ ;  /* 0xffffffd0ed037810 */ /* 0x000fe20007ffe0ff */
[----:B------:R-:W-:Y:S01]  /*1dc30*/  FFMA.FTZ R18, R167, -UR5, R18 ;  /* 0x80000005a7127c23 */ /* 0x000fe20008010012 */
[----:B------:R-:W-:Y:S02]  /*1dc40*/  I2FP.F32.S32 R2, R2 ;  /* 0x0000000200027245 */ /* 0x000fe40000201400 */
[----:B------:R-:W-:Y:S02]  /*1dc50*/  IABS R164, R164 ;  /* 0x000000a400a47213 */ /* 0x000fe40000000000 */
[----:B------:R-:W-:Y:S01]  /*1dc60*/  IABS R3, R3 ;  /* 0x0000000300037213 */ /* 0x000fe20000000000 */
[C---:B------:R-:W-:Y:S01]  /*1dc70*/  FFMA.FTZ R25, R2.reuse, -UR5, R25 ;  /* 0x8000000502197c23 */ /* 0x040fe20008010019 */
        /* <DEDUP_REMOVED lines=14> */
[----:B------:R-:W-:Y:S01]  /*1dd60*/  FFMA.FTZ R26, R167, -UR5, R26 ;  /* 0x80000005a71a7c23 */ /* 0x000fe2000801001a */
[----:B------:R-:W-:Y:S01]  /*1dd70*/  IADD3 R3, PT, PT, R237, -0x38, RZ ;  /* 0xffffffc8ed037810 */ /* 0x000fe20007ffe0ff */
[----:B------:R-:W-:Y:S01]  /*1dd80*/  FFMA.FTZ R20, R167, -UR5, R20 ;  /* 0x80000005a7147c23 */ /* 0x000fe20008010014 */
[C---:B------:R-:W-:Y:S02]  /*1dd90*/  IADD3 R164, PT, PT, R237.reuse, -0x39, RZ ;  /* 0xffffffc7eda47810 */ /* 0x040fe40007ffe0ff */
        /* <DEDUP_REMOVED lines=57> */
[----:B------:R-:W-:Y:S01]  /*1e130*/  MOV R165, R236 ;  /* 0x000000ec00a57202 */ /* 0x000fe20000000f00 */
        /* <DEDUP_REMOVED lines=426> */
.L_x_4015:
[----:B------:R-:W1:Y:S01]  /*1fbe0*/  SHFL.BFLY PT, R0, R239, 0x2, 0x1f ;  /* 0x0c401f00ef007f89 */ /* 0x000e6200000e0000 */
[C---:B------:R-:W-:Y:S01]  /*1fbf0*/  LOP3.LUT P1, RZ, R222.reuse, 0x10, RZ, 0xc0, !PT ;  /* 0x00000010deff7812 */ /* 0x040fe2000782c0ff */
[----:B------:R-:W-:Y:S01]  /*1fc00*/  UISETP.NE.AND UP1, UPT, UR20, -0x1, UPT ;  /* 0xffffffff1400788c */ /* 0x000fe2000bf25270 */
[----:B------:R-:W-:Y:S01]  /*1fc10*/  LOP3.LUT P2, RZ, R222, 0x8, RZ, 0xc0, !PT ;  /* 0x00000008deff7812 */ /* 0x000fe2000784c0ff */
[----:B------:R-:W2:Y:S01]  /*1fc20*/  SHFL.BFLY PT, R8, R241, 0x2, 0x1f ;  /* 0x0c401f00f1087f89 */ /* 0x000ea200000e0000 */
[----:B------:R-:W3:Y:S01]  /*1fc30*/  S2UR UR6, SR_CTAID.Y ;  /* 0x00000000000679c3 */ /* 0x000ee20000002600 */
[----:B------:R-:W4:Y:S01]  /*1fc40*/  LDCU.U8 UR7, c[0x0][0x548] ;  /* 0x0000a900ff0777ac */ /* 0x000f220008000000 */
[----:B------:R-:W-:Y:S01]  /*1fc50*/  LOP3.LUT R218, R218, 0x30, RZ, 0xc0, !PT ;  /* 0x00000030dada7812 */ /* 0x000fe200078ec0ff */
[----:B------:R-:W-:Y:S01]  /*1fc60*/  BSSY.RECONVERGENT B0, `(.L_x_4020) ;  /* 0x0000152000007945 */ /* 0x000fe20003800200 */
[----:B------:R-:W-:Y:S01]  /*1fc70*/  MOV R12, 0x7f800000 ;  /* 0x7f800000000c7802 */ /* 0x000fe20000000f00 */
[----:B------:R-:W2:Y:S03]  /*1fc80*/  LDCU.64 UR12, c[0x0][0x358] ;  /* 0x00006b00ff0c77ac */ /* 0x000ea60008000a00 */
[----:B------:R-:W5:Y:S01]  /*1fc90*/  @UP1 LDCU.64 UR4, c[0x0][0x408] ;  /* 0x00008100ff0417ac */ /* 0x000f620008000a00 */
[----:B-1----:R-:W-:Y:S01]  /*1fca0*/  FADD.FTZ R9, R0, R239 ;  /* 0x000000ef00097221 */ /* 0x002fe20000010000 */
[----:B------:R-:W-:Y:S01]  /*1fcb0*/  SHF.L.U32 R0, R222, 0x1, RZ ;  /* 0x00000001de007819 */ /* 0x000fe200000006ff */
[----:B----4-:R-:W-:Y:S01]  /*1fcc0*/  UISETP.NE.AND UP2, UPT, UR7, URZ, UPT ;  /* 0x000000ff0700728c */ /* 0x010fe2000bf45270 */
[----:B------:R-:W1:Y:S01]  /*1fcd0*/  S2UR UR7, SR_CTAID.Z ;  /* 0x00000000000779c3 */ /* 0x000e620000002700 */
[----:B--2---:R-:W-:Y:S01]  /*1fce0*/  FADD.FTZ R8, R8, R241 ;  /* 0x000000f108087221 */ /* 0x004fe20000010000 */
[----:B------:R-:W2:Y:S01]  /*1fcf0*/  SHFL.BFLY PT, R2, R9, 0x1, 0x1f ;  /* 0x0c201f0009027f89 */ /* 0x000ea200000e0000 */
[----:B------:R-:W-:Y:S01]  /*1fd00*/  LOP3.LUT R217, R217, 0x6, R0, 0xf8, !PT ;  /* 0x00000006d9d97812 */ /* 0x000fe200078ef800 */
[----:B------:R-:W-:-:S02]  /*1fd10*/  UISETP.NE.OR UP0, UPT, UR20, -0x1, !UP2 ;  /* 0xffffffff1400788c */ /* 0x000fc4000d705670 */
[----:B------:R-:W4:Y:S01]  /*1fd20*/  SHFL.BFLY PT, R5, R8, 0x1, 0x1f ;  /* 0x0c201f0008057f89 */ /* 0x000f2200000e0000 */
[----:B-----5:R-:W-:Y:S01]  /*1fd30*/  @UP1 UIMAD.WIDE.U32 UR14, UR20, UR4, URZ ;  /* 0x00000004140e12a5 */ /* 0x020fe2000f8e00ff */
[----:B------:R-:W5:Y:S01]  /*1fd40*/  S2UR UR4, SR_CTAID.X ;  /* 0x00000000000479c3 */ /* 0x000f620000002500 */
[----:B--2---:R-:W-:Y:S01]  /*1fd50*/  FADD.FTZ R2, R9, R2 ;  /* 0x0000000209027221 */ /* 0x004fe20000010000 */
[----:B----4-:R-:W-:-:S03]  /*1fd60*/  FADD.FTZ R4, R8, R5 ;  /* 0x0000000508047221 */ /* 0x010fc60000010000 */
[----:B------:R-:W2:Y:S01]  /*1fd70*/  MUFU.RCP R6, R2 ;  /* 0x0000000200067308 */ /* 0x000ea20000001000 */
[----:B------:R-:W-:Y:S02]  /*1fd80*/  SHF.L.U32 R5, R222, 0x4, RZ ;  /* 0x00000004de057819 */ /* 0x000fe400000006ff */
[----:B------:R-:W-:Y:S02]  /*1fd90*/  FSETP.NE.FTZ.AND P3, PT, R2, RZ, PT ;  /* 0x000000ff0200720b */ /* 0x000fe40003f75000 */
[----:B------:R-:W-:Y:S02]  /*1fda0*/  LOP3.LUT R5, R5, 0x1c0, RZ, 0xc0, !PT ;  /* 0x000001c005057812 */ /* 0x000fe400078ec0ff */
[----:B------:R-:W-:Y:S01]  /*1fdb0*/  FSETP.NE.FTZ.AND P4, PT, R4, RZ, PT ;  /* 0x000000ff0400720b */ /* 0x000fe20003f95000 */
[----:B------:R-:W4:Y:S01]  /*1fdc0*/  MUFU.RCP R7, R4 ;  /* 0x0000000400077308 */ /* 0x000f220000001000 */
[----:B------:R-:W-:Y:S02]  /*1fdd0*/  LOP3.LUT R0, R5, 0x38, R0, 0xf8, !PT ;  /* 0x0000003805007812 */ /* 0x000fe400078ef800 */
[----:B------:R-:W-:-:S02]  /*1fde0*/  MOV R5, 0x20 ;  /* 0x0000002000057802 */ /* 0x000fc40000000f00 */
[----:B------:R-:W-:-:S03]  /*1fdf0*/  LOP3.LUT R0, R217, R0, RZ, 0xfc, !PT ;  /* 0x00000000d9007212 */ /* 0x000fc600078efcff */
[----:B------:R-:W1:Y:S01]  /*1fe00*/  @P3 MUFU.LG2 R2, R2 ;  /* 0x0000000200023308 */ /* 0x000e620000000c00 */
[----:B------:R-:W-:Y:S01]  /*1fe10*/  LEA R9, R0, UR8, 0x1 ;  /* 0x0000000800097c11 */ /* 0x000fe2000f8e08ff */
[----:B------:R-:W3:Y:S01]  /*1fe20*/  @!UP1 LDCU.64 UR8, c[0x0][0x400] ;  /* 0x00008000ff0897ac */ /* 0x000ee20008000a00 */
[----:B--2---:R-:W-:Y:S02]  /*1fe30*/  FSEL R6, R6, 1, P3 ;  /* 0x3f80000006067808 */ /* 0x004fe40001800000 */
[----:B------:R-:W-:Y:S02]  /*1fe40*/  SEL R0, R5, 0xffffffe0, !P2 ;  /* 0xffffffe005007807 */ /* 0x000fe40005000000 */
[----:B------:R-:W-:Y:S01]  /*1fe50*/  IADD3 R13, PT, PT, R9, 0x40, RZ ;  /* 0x00000040090d7810 */ /* 0x000fe20007ffe0ff */
[C---:B------:R-:W-:Y:S01]  /*1fe60*/  FMUL.FTZ R162, R6.reuse, R162 ;  /* 0x000000a206a27220 */ /* 0x040fe20000410000 */
[C---:B------:R-:W-:Y:S01]  /*1fe70*/  FMUL.FTZ R163, R6.reuse, R163 ;  /* 0x000000a306a37220 */ /* 0x040fe20000410000 */
[----:B----4-:R-:W-:Y:S01]  /*1fe80*/  FSEL R7, R7, 1, P4 ;  /* 0x3f80000007077808 */ /* 0x010fe20002000000 */
        /* <DEDUP_REMOVED lines=218> */
[----:B---3--:R-:W-:Y:S01]  /*20c30*/  @!UP1 UIMAD.WIDE.U32 UR10, UR6, UR8, URZ ;  /* 0x00000008060a92a5 */ /* 0x008fe2000f8e00ff */
[----:B------:R-:W-:Y:S01]  /*20c40*/  F2FP.BF16.F32.PACK_AB R134, R135, R134 ;  /* 0x000000868786723e */ /* 0x000fe200000010ff */
[----:B------:R-:W-:Y:S01]  /*20c50*/  STS [R21+0x2000], R88 ;  /* 0x0020005815007388 */ /* 0x000fe20000000800 */
[----:B------:R-:W-:Y:S01]  /*20c60*/  F2FP.BF16.F32.PACK_AB R136, R137, R136 ;  /* 0x000000888988723e */ /* 0x000fe200000010ff */
[----:B------:R-:W-:Y:S01]  /*20c70*/  @!UP1 UIMAD UR8, UR6, UR9, UR11 ;  /* 0x00000009060892a4 */ /* 0x000fe2000f8e020b */
[----:B------:R-:W-:Y:S01]  /*20c80*/  F2FP.BF16.F32.PACK_AB R138, R139, R138 ;  /* 0x0000008a8b8a723e */ /* 0x000fe200000010ff */
[----:B------:R-:W-:Y:S01]  /*20c90*/  STS [R21+0x2400], R90 ;  /* 0x0024005a15007388 */ /* 0x000fe20000000800 */
[----:B------:R-:W-:Y:S01]  /*20ca0*/  F2FP.BF16.F32.PACK_AB R140, R141, R140 ;  /* 0x0000008c8d8c723e */ /* 0x000fe200000010ff */
[----:B------:R-:W2:Y:S01]  /*20cb0*/  @!UP2 LDCU UR9, c[0x0][0x3e0] ;  /* 0x00007c00ff09a7ac */ /* 0x000ea20008000800 */
        /* <DEDUP_REMOVED lines=11> */
[----:B------:R4:W4:Y:S01]  /*20d70*/  @P4 MUFU.LG2 R6, R4 ;  /* 0x0000000400064308 */ /* 0x0009220000000c00 */
[----:B------:R-:W-:Y:S01]  /*20d80*/  F2FP.BF16.F32.PACK_AB R150, R151, R150 ;  /* 0x000000969796723e */ /* 0x000fe200000010ff */
[----:B------:R-:W-:Y:S01]  /*20d90*/  STS [R5+0x4400], R98 ;  /* 0x0044006205007388 */ /* 0x000fe20000000800 */
[----:B------:R-:W-:Y:S01]  /*20da0*/  @UP1 UIMAD UR8, UR20, UR5, UR15 ;  /* 0x00000005140812a4 */ /* 0x000fe2000f8e020f */
[----:B------:R-:W-:Y:S01]  /*20db0*/  LOP3.LUT P0, RZ, R222, 0x3, RZ, 0xc0, !PT ;  /* 0x00000003deff7812 */ /* 0x000fe2000780c0ff */
[----:B------:R-:W5:Y:S01]  /*20dc0*/  @UP2 LDCU UR5, c[0x0][0x454] ;  /* 0x00008a80ff0527ac */ /* 0x000f620008000800 */
[----:B------:R-:W-:Y:S01]  /*20dd0*/  STS [R11+0x4000], R100 ;  /* 0x004000640b007388 */ /* 0x000fe20000000800 */
[----:B-1----:R-:W-:Y:S01]  /*20de0*/  @P3 FMUL.FTZ R2, R2, 0.69314718246459960938 ;  /* 0x3f31721802023820 */ /* 0x002fe20000410000 */
[----:B--2---:R-:W-:-:S02]  /*20df0*/  @!UP2 UIMAD UR9, UR6, UR9, UR7 ;  /* 0x000000090609a2a4 */ /* 0x004fc4000f8e0207 */
[----:B------:R-:W-:Y:S01]  /*20e00*/  STS [R11+0x4400], R102 ;  /* 0x004400660b007388 */ /* 0x000fe20000000800 */
[----:B---3--:R-:W-:Y:S02]  /*20e10*/  @!UP0 UIMAD UR20, UR6, UR11, URZ ;  /* 0x0000000b061482a4 */ /* 0x008fe4000f8e02ff */
[----:B------:R-:W-:Y:S01]  /*20e20*/  @!UP2 UIMAD UR9, UR9, UR11, URZ ;  /* 0x0000000b0909a2a4 */ /* 0x000fe2000f8e02ff */
[----:B------:R-:W-:Y:S01]  /*20e30*/  STS [R15+0x4000], R104 ;  /* 0x004000680f007388 */ /* 0x000fe20000000800 */
[----:B-----5:R-:W-:Y:S01]  /*20e40*/  USHF.L.U32 UR6, UR4, 0x6, URZ ;  /* 0x0000000604067899 */ /* 0x020fe200080006ff */
        /* <DEDUP_REMOVED lines=21> */
[----:B----4-:R-:W3:Y:S03]  /*20fa0*/  LDC.64 R4, c[0x0][0x408] ;  /* 0x00010200ff047b82 */ /* 0x010ee60000000a00 */
[----:B------:R-:W-:Y:S04]  /*20fb0*/  STS [R19+0x6000], R144 ;  /* 0x0060009013007388 */ /* 0x000fe80000000800 */
[----:B------:R-:W-:Y:S04]  /*20fc0*/  STS [R19+0x6400], R146 ;  /* 0x0064009213007388 */ /* 0x000fe80000000800 */
[----:B------:R-:W-:Y:S04]  /*20fd0*/  STS [R17+0x6000], R152 ;  /* 0x0060009811007388 */ /* 0x000fe80000000800 */
[----:B------:R-:W-:Y:S01]  /*20fe0*/  STS [R17+0x6400], R154 ;  /* 0x0064009a11007388 */ /* 0x000fe20000000800 */
[----:B-1----:R-:W-:Y:S01]  /*20ff0*/  @P4 FMUL.FTZ R15, R6, 0.69314718246459960938 ;  /* 0x3f317218060f4820 */ /* 0x002fe20000410000 */
[----:B------:R-:W-:Y:S01]  /*21000*/  MOV R6, 0x7f800000 ;  /* 0x7f80000000067802 */ /* 0x000fe20000000f00 */
[----:B------:R-:W-:Y:S01]  /*21010*/  @P3 FFMA.FTZ R6, R3, R0, R2 ;  /* 0x0000000003063223 */ /* 0x000fe20000010002 */
[----:B------:R1:W-:Y:S04]  /*21020*/  STS [R21+0x6000], R7 ;  /* 0x0060000715007388 */ /* 0x0003e80000000800 */
[----:B------:R4:W-:Y:S01]  /*21030*/  STS [R21+0x6400], R150 ;  /* 0x0064009615007388 */ /* 0x0009e20000000800 */
[----:B--2---:R-:W2:Y:S08]  /*21040*/  @P4 LDC R13, c[0x0][0x458] ;  /* 0x00011600ff0d4b82 */ /* 0x004eb00000000800 */
[----:B------:R-:W-:Y:S01]  /*21050*/  BAR.SYNC.DEFER_BLOCKING 0x0 ;  /* 0x0000000000007b1d */ /* 0x000fe20000010000 */
[----:B-1----:R-:W-:-:S04]  /*21060*/  SHF.R.U32.HI R7, RZ, 0x2, R222 ;  /* 0x00000002ff077819 */ /* 0x002fc800000116de */
[----:B------:R-:W-:Y:S01]  /*21070*/  LOP3.LUT R7, R218, 0x7, R7, 0xf8, !PT ;  /* 0x00000007da077812 */ /* 0x000fe200078ef807 */
[----:B--2---:R-:W-:Y:S01]  /*21080*/  @P4 FFMA.FTZ R12, R164, R13, R15 ;  /* 0x0000000da40c4223 */ /* 0x004fe2000001000f */
[----:B------:R4:W1:Y:S01]  /*21090*/  LDS.128 R8, [R235+0x1800] ;  /* 0x00180000eb087984 */ /* 0x0008620000000c00 */
[----:B---3--:R-:W-:Y:S05]  /*210a0*/  @P0 BRA `(.L_x_4021) ;  /* 0x0000000000340947 */ /* 0x008fea0003800000 */
[----:B------:R-:W2:Y:S01]  /*210b0*/  LDCU.64 UR4, c[0x0][0x420] ;  /* 0x00008400ff0477ac */ /* 0x000ea20008000a00 */
        /* <DEDUP_REMOVED lines=8> */
[----:B--2---:R-:W-:-:S04]  /*21140*/  LEA R14, P0, R2, UR4, 0x2 ;  /* 0x00000004020e7c11 */ /* 0x004fc8000f8010ff */
[----:B------:R-:W-:-:S05]  /*21150*/  LEA.HI.X R15, R2, UR5, R3, 0x2, P0 ;  /* 0x00000005020f7c11 */ /* 0x000fca00080f1403 */
[----:B------:R2:W-:Y:S04]  /*21160*/  @!P2 STG.E desc[UR12][R14.64], R12 ;  /* 0x0000000c0e00a986 */ /* 0x0005e8000c10190c */
[----:B------:R2:W-:Y:S02]  /*21170*/  @!P1 STG.E desc[UR12][R14.64+0x20], R6 ;  /* 0x000020060e009986 */ /* 0x0005e4000c10190c */
.L_x_4021:
[----:B------:R-:W-:Y:S05]  /*21180*/  BSYNC.RECONVERGENT B0 ;  /* 0x0000000000007941 */ /* 0x000fea0003800200 */
.L_x_4020:
[----:B------:R-:W3:Y:S01]  /*21190*/  LDCU.64 UR4, c[0x0][0x410] ;  /* 0x00008200ff0477ac */ /* 0x000ee20008000a00 */
[----:B------:R-:W-:Y:S01]  /*211a0*/  IMAD.MOV.U32 R217, RZ, RZ, RZ ;  /* 0x000000ffffd97224 */ /* 0x000fe200078e00ff */
[----:B------:R1:W1:Y:S01]  /*211b0*/  LDS.128 R24, [R235] ;  /* 0x00000000eb187984 */ /* 0x0002620000000c00 */
[----:B------:R-:W-:Y:S01]  /*211c0*/  SHF.R.U32.HI R0, RZ, 0x3, R222 ;  /* 0x00000003ff007819 */ /* 0x000fe200000116de */
[----:B------:R-:W-:Y:S01]  /*211d0*/  BSSY.RECONVERGENT B0, `(.L_x_4022) ;  /* 0x0000027000007945 */ /* 0x000fe20003800200 */
[----:B--2---:R-:W-:Y:S01]  /*211e0*/  IMAD.WIDE.U32 R12, R4, UR6, R216 ;  /* 0x00000006040c7c25 */ /* 0x004fe2000f8e00d8 */
[----:B----4-:R2:W4:Y:S03]  /*211f0*/  LDS.128 R20, [R235+0x2000] ;  /* 0x00200000eb147984 */ /* 0x0105260000000c00 */
        /* <DEDUP_REMOVED lines=9> */
[----:B---3--:R-:W-:Y:S01]  /*21290*/  IMAD.U32 R28, RZ, RZ, UR4 ;  /* 0x00000004ff1c7e24 */ /* 0x008fe2000f8e00ff */
[----:B------:R-:W-:Y:S01]  /*212a0*/  ISETP.GE.AND P4, PT, R6, UR6, PT ;  /* 0x0000000606007c0c */ /* 0x000fe2000bf86270 */
[----:B------:R-:W-:Y:S01]  /*212b0*/  IMAD.U32 R31, RZ, RZ, UR5 ;  /* 0x00000005ff1f7e24 */ /* 0x000fe2000f8e00ff */
[----:B------:R-:W-:Y:S01]  /*212c0*/  ISETP.GE.AND P6, PT, R3, UR6, PT ;  /* 0x0000000603007c0c */ /* 0x000fe2000bfc6270 */
[----:B------:R-:W-:Y:S01]  /*212d0*/  IMAD.WIDE.U32 R28, R28, UR7, R12 ;  /* 0x000000071c1c7c25 */ /* 0x000fe2000f8e000c */
[----:B------:R-:W-:Y:S01]  /*212e0*/  ISETP.GE.AND P5, PT, R2, UR6, PT ;  /* 0x0000000602007c0c */ /* 0x000fe2000bfa6270 */
[----:B------:R2:W3:Y:S01]  /*212f0*/  LDS.128 R12, [R235+0x6000] ;  /* 0x00600000eb0c7984 */ /* 0x0004e20000000c00 */
[C---:B------:R-:W-:Y:S01]  /*21300*/  LOP3.LUT R6, R216.reuse, 0x40, RZ, 0xfc, !PT ;  /* 0x00000040d8067812 */ /* 0x040fe200078efcff */
[----:B------:R-:W-:Y:S01]  /*21310*/  IMAD R31, R31, UR7, R29 ;  /* 0x000000071f1f7c24 */ /* 0x000fe2000f8e021d */
[----:B------:R-:W-:-:S02]  /*21320*/  LOP3.LUT R3, R216, 0x80, RZ, 0xfc, !PT ;  /* 0x00000080d8037812 */ /* 0x000fc400078efcff */
[----:B------:R-:W-:Y:S01]  /*21330*/  LOP3.LUT R2, R216, 0xc0, RZ, 0xfc, !PT ;  /* 0x000000c0d8027812 */ /* 0x000fe200078efcff */
[----:B------:R-:W-:Y:S06]  /*21340*/  @P0 BRA `(.L_x_4023) ;  /* 0x00000000003c0947 */ /* 0x000fec0003800000 */
[----:B------:R-:W5:Y:S01]  /*21350*/  LDCU.64 UR4, c[0x0][0x3f0] ;  /* 0x00007e00ff0477ac */ /* 0x000f620008000a00 */
[----:B------:R-:W-:Y:S01]  /*21360*/  IMAD.MOV.U32 R30, RZ, RZ, R28 ;  /* 0x000000ffff1e7224 */ /* 0x000fe200078e001c */
[----:B------:R-:W4:Y:S03]  /*21370*/  LDCU UR7, c[0x0][0x440] ;  /* 0x00008800ff0777ac */ /* 0x000f260008000800 */
[----:B------:R-:W-:-:S04]  /*21380*/  IMAD.WIDE.U32 R34, R0, R4, R30 ;  /* 0x0000000400227225 */ /* 0x000fc800078e001e */
[----:B------:R-:W-:Y:S01]  /*21390*/  IMAD R7, R0, R5, R35 ;  /* 0x0000000500077224 */ /* 0x000fe200078e0223 */
[----:B-----5:R-:W-:-:S04]  /*213a0*/  LEA R32, P0, R34, UR4, 0x1 ;  /* 0x0000000422207c11 */ /* 0x020fc8000f8008ff */
[----:B------:R-:W-:Y:S02]  /*213b0*/  LEA.HI.X R33, R34, UR5, R7, 0x1, P0 ;  /* 0x0000000522217c11 */ /* 0x000fe400080f0c07 */
[----:B----4-:R-:W-:Y:S02]  /*213c0*/  ISETP.GE.AND P3, PT, R216, UR7, PT ;  /* 0x00000007d8007c0c */ /* 0x010fe4000bf66270 */
[----:B------:R-:W-:Y:S02]  /*213d0*/  ISETP.GE.AND P2, PT, R6, UR7, PT ;  /* 0x0000000706007c0c */ /* 0x000fe4000bf46270 */
[----:B------:R-:W-:Y:S02]  /*213e0*/  ISETP.GE.AND P1, PT, R3, UR7, PT ;  /* 0x0000000703007c0c */ /* 0x000fe4000bf26270 */
[----:B------:R-:W-:-:S07]  /*213f0*/  ISETP.GE.AND P0, PT, R2, UR7, PT ;  /* 0x0000000702007c0c */ /* 0x000fce000bf06270 */
[----:B-1----:R1:W-:Y:S04]  /*21400*/  @!P3 STG.E.128 desc[UR12][R32.64], R24 ;  /* 0x000000182000b986 */ /* 0x0023e8000c101d0c */
[----:B------:R1:W-:Y:S04]  /*21410*/  @!P2 STG.E.128 desc[UR12][R32.64+0x80], R20 ;  /* 0x000080142000a986 */ /* 0x0003e8000c101d0c */
[----:B------:R1:W-:Y:S04]  /*21420*/  @!P1 STG.E.128 desc[UR12][R32.64+0x100], R16 ;  /* 0x0001001020009986 */ /* 0x0003e8000c101d0c */
[----:B---3--:R1:W-:Y:S02]  /*21430*/  @!P0 STG.E.128 desc[UR12][R32.64+0x180], R12 ;  /* 0x0001800c20008986 */ /* 0x0083e4000c101d0c */
.L_x_4023:
[----:B------:R-:W-:Y:S05]  /*21440*/  BSYNC.RECONVERGENT B0 ;  /* 0x0000000000007941 */ /* 0x000fea0003800200 */
.L_x_4022:
[----:B-1----:R1:W1:Y:S01]  /*21450*/  LDS.128 R24, [R235+0x800] ;  /* 0x00080000eb187984 */ /* 0x0022620000000c00 */
[----:B------:R-:W-:Y:S03]  /*21460*/  BSSY.RECONVERGENT B0, `(.L_x_4024) ;  /* 0x0000019000007945 */ /* 0x000fe60003800200 */
[----:B----4-:R4:W1:Y:S04]  /*21470*/  LDS.128 R20, [R235+0x2800] ;  /* 0x00280000eb147984 */ /* 0x0108680000000c00 */
[----:B------:R4:W1:Y:S04]  /*21480*/  LDS.128 R16, [R235+0x4800] ;  /* 0x00480000eb107984 */ /* 0x0008680000000c00 */
[----:B---3--:R4:W3:Y:S01]  /*21490*/  LDS.128 R12, [R235+0x6800] ;  /* 0x00680000eb0c7984 */ /* 0x0088e20000000c00 */
        /* <DEDUP_REMOVED lines=20> */
[----:B---3--:R1:W-:Y:S02]  /*215e0*/  @!P0 STG.E.128 desc[UR12][R36.64+0x180], R12 ;  /* 0x0001800c24008986 */ /* 0x0083e4000c101d0c */
.L_x_4025:
[----:B------:R-:W-:Y:S05]  /*215f0*/  BSYNC.RECONVERGENT B0 ;  /* 0x0000000000007941 */ /* 0x000fea0003800200 */
.L_x_4024:
[----:B-1----:R1:W1:Y:S01]  /*21600*/  LDS.128 R24, [R235+0x1000] ;  /* 0x00100000eb187984 */ /* 0x0022620000000c00 */
[----:B------:R-:W-:Y:S03]  /*21610*/  BSSY.RECONVERGENT B0, `(.L_x_4026) ;  /* 0x0000019000007945 */ /* 0x000fe60003800200 */
[----:B------:R1:W1:Y:S04]  /*21620*/  LDS.128 R20, [R235+0x3000] ;  /* 0x00300000eb147984 */ /* 0x0002680000000c00 */
[----:B------:R1:W1:Y:S04]  /*21630*/  LDS.128 R16, [R235+0x5000] ;  /* 0x00500000eb107984 */ /* 0x0002680000000c00 */
[----:B---3--:R3:W1:Y:S01]  /*21640*/  LDS.128 R12, [R235+0x7000] ;  /* 0x00700000eb0c7984 */ /* 0x0086620000000c00 */
        /* <DEDUP_REMOVED lines=21> */
.L_x_4027:
[----:B------:R-:W-:Y:S05]  /*217a0*/  BSYNC.RECONVERGENT B0 ;  /* 0x0000000000007941 */ /* 0x000fea0003800200 */
.L_x_4026:
[----:B-1----:R1:W1:Y:S04]  /*217b0*/  LDS.128 R16, [R235+0x3800] ;  /* 0x00380000eb107984 */ /* 0x0022680000000c00 */
[----:B------:R1:W1:Y:S01]  /*217c0*/  LDS.128 R12, [R235+0x5800] ;  /* 0x00580000eb0c7984 */ /* 0x0002620000000c00 */
[----:B------:R-:W-:Y:S05]  /*217d0*/  @P5 EXIT ;  /* 0x000000000000594d */ /* 0x000fea0003800000 */
[----:B------:R-:W-:Y:S01]  /*217e0*/  IADD3 R7, P0, PT, R0, 0x30, RZ ;  /* 0x0000003000077810 */ /* 0x000fe20007f1e0ff */
[----:B------:R-:W5:Y:S01]  /*217f0*/  LDCU.64 UR4, c[0x0][0x3f0] ;  /* 0x00007e00ff0477ac */ /* 0x000f620008000a00 */
[----:B------:R1:W2:Y:S01]  /*21800*/  LDS.128 R20, [R235+0x7800] ;  /* 0x00780000eb147984 */ /* 0x0002a20000000c00 */
[----:B------:R-:W-:Y:S01]  /*21810*/  IMAD.MOV.U32 R24, RZ, RZ, R28 ;  /* 0x000000ffff187224 */ /* 0x000fe200078e001c */
[----:B------:R-:W4:Y:S01]  /*21820*/  LDCU UR6, c[0x0][0x440] ;  /* 0x00008800ff0677ac */ /* 0x000f220008000800 */
[----:B------:R-:W-:-:S04]  /*21830*/  IMAD.X R25, RZ, RZ, RZ, P0 ;  /* 0x000000ffff197224 */ /* 0x000fc800000e06ff */
[-C--:B------:R-:W-:Y:S02]  /*21840*/  IMAD R0, R25, R4.reuse, RZ ;  /* 0x0000000419007224 */ /* 0x080fe400078e02ff */
[----:B------:R-:W-:Y:S02]  /*21850*/  IMAD.MOV.U32 R25, RZ, RZ, R31 ;  /* 0x000000ffff197224 */ /* 0x000fe400078e001f */
[C---:B------:R-:W-:Y:S02]  /*21860*/  IMAD R0, R7.reuse, R5, R0 ;  /* 0x0000000507007224 */ /* 0x040fe400078e0200 */
[----:B------:R-:W-:-:S04]  /*21870*/  IMAD.WIDE.U32 R24, R7, R4, R24 ;  /* 0x0000000407187225 */ /* 0x000fc800078e0018 */
[----:B------:R-:W-:Y:S01]  /*21880*/  IMAD.IADD R0, R0, 0x1, R25 ;  /* 0x0000000100007824 */ /* 0x000fe200078e0219 */
[----:B-----5:R-:W-:Y:S02]  /*21890*/  LEA R4, P0, R24, UR4, 0x1 ;  /* 0x0000000418047c11 */ /* 0x020fe4000f8008ff */
[----:B----4-:R-:W-:Y:S02]  /*218a0*/  ISETP.GE.AND P3, PT, R216, UR6, PT ;  /* 0x00000006d8007c0c */ /* 0x010fe4000bf66270 */
        /* <DEDUP_REMOVED lines=10> */
.L_x_4028:
        /* <DEDUP_REMOVED lines=11> */
.L_x_7482:


//--------------------- .text._ZN5flash24flash_fwd_splitkv_kernelI23Flash_fwd_kernel_traitsILi256ELi64ELi64ELi4ELb0ELb0EN7cutlass10bfloat16_tE19Flash_kernel_traitsILi256ELi64ELi64ELi4ES3_EELb0ELb0ELb1ELb0ELb0ELb1ELb0ELb1EEEvNS_16Flash_fwd_paramsE --------------------------
	.section	.text._ZN5flash24flash_fwd_splitkv_kernelI23Flash_fwd_kernel_traitsILi256ELi64ELi64ELi4ELb0ELb0EN7cutlass10bfloat16_tE19Flash_kernel_traitsILi256ELi64ELi64ELi4ES3_EELb0ELb0ELb1ELb0ELb0ELb1ELb0ELb1EEEvNS_16Flash_fwd_paramsE,"ax",@progbits
	.align	128
        .global         _ZN5flash24flash_fwd_splitkv_kernelI23Flash_fwd_kernel_traitsILi256ELi64ELi64ELi4ELb0ELb0EN7cutlass10bfloat16_tE19Flash_kernel_traitsILi256ELi64ELi64ELi4ES3_EELb0ELb0ELb1ELb0ELb0ELb1ELb0ELb1EEEvNS_16Flash_fwd_paramsE
        .type           _ZN5flash24flash_fwd_splitkv_kernelI23Flash_fwd_kernel_traitsILi256ELi64ELi64ELi4ELb0ELb0EN7cutlass10bfloat16_tE19Flash_kernel_traitsILi256ELi64ELi64ELi4ES3_EELb0ELb0ELb1ELb0ELb0ELb1ELb0ELb1EEEvNS_16Flash_fwd_paramsE,@function
        .size           _ZN5flash24flash_fwd_splitkv_kernelI23Flash_fwd_kernel_traitsILi256ELi64ELi64ELi4ELb0ELb0EN7cutlass10bfloat16_tE19Flash_kernel_traitsILi256ELi64ELi64ELi4ES3_EELb0ELb0ELb1ELb0ELb0ELb1ELb0ELb1EEEvNS_16Flash_fwd_paramsE,(.L_x_7483 - _ZN5flash24flash_fwd_splitkv_kernelI23Flash_fwd_kernel_traitsILi256ELi64ELi64ELi4ELb0ELb0EN7cutlass10bfloat16_tE19Flash_kernel_traitsILi256ELi64ELi64ELi4ES3_EELb0ELb0ELb1ELb0ELb0ELb1ELb0ELb1EEEvNS_16Flash_fwd_paramsE)
        .other          _ZN5flash24flash_fwd_splitkv_kernelI23Flash_fwd_kernel_traitsILi256ELi64ELi64ELi4ELb0ELb0EN7cutlass10bfloat16_tE19Flash_kernel_traitsILi256ELi64ELi64ELi4ES3_EELb0ELb0ELb1ELb0ELb0ELb1ELb0ELb1EEEvNS_16Flash_fwd_paramsE,@"STO_CUDA_ENTRY STV_DEFAULT"
_ZN5flash24flash_fwd_splitkv_kernelI23Flash_fwd_kernel_traitsILi256ELi64ELi64ELi4ELb0ELb0EN7cutlass10bfloat16_tE19Flash_kernel_traitsILi256ELi64ELi64ELi4ES3_EELb0ELb0ELb1ELb0ELb0ELb1ELb0ELb1EEEvNS_16Flash_fwd_paramsE:
.text._ZN5flash24flash_fwd_splitkv_kernelI23Flash_fwd_kernel_traitsILi256ELi64ELi64ELi4ELb0ELb0EN7cutlass10bfloat16_tE19Flash_kernel_traitsILi256ELi64ELi64ELi4ES3_EELb0ELb0ELb1ELb0ELb0ELb1ELb0ELb1EEEvNS_16Flash_fwd_paramsE:
        /* <DEDUP_REMOVED lines=68> */
.L_x_4029:
        /* <DEDUP_REMOVED lines=80> */
.L_x_4032:
[----:B------:R-:W-:Y:S05]  /*0940*/  BSYNC.RECONVERGENT B0 ;  /* 0x0000000000007941 */ /* 0x000fea0003800200 */
.L_x_4031:
        /* <DEDUP_REMOVED lines=23> */
.L_x_4034:
[----:B------:R-:W-:Y:S05]  /*0ac0*/  BSYNC.RECONVERGENT B0 ;  /* 0x0000000000007941 */ /* 0x000fea0003800200 */
.L_x_4033:
        /* <DEDUP_REMOVED lines=22> */
.L_x_4036:
[----:B------:R-:W-:Y:S05]  /*0c30*/  BSYNC.RECONVERGENT B0 ;  /* 0x0000000000007941 */ /* 0x000fea0003800200 */
.L_x_4035:
        /* <DEDUP_REMOVED lines=21> */
.L_x_4038:
[----:B------:R-:W-:Y:S05]  /*0d90*/  BSYNC.RECONVERGENT B0 ;  /* 0x0000000000007941 */ /* 0x000fea0003800200 */
.L_x_4037:
        /* <DEDUP_REMOVED lines=21> */
.L_x_4030:
        /* <DEDUP_REMOVED lines=13> */
.L_x_4039:
        /* <DEDUP_REMOVED lines=104> */
.L_x_4040:
        /* <DEDUP_REMOVED lines=15> */
.L_x_4042:
[----:B------:R-:W1:Y:S01]  /*1730*/  LDCU.64 UR16, c[0x0][0x3b8] ;  /* 0x00007700ff1077ac */ /* 0x000e620008000a00 */
[----:B------:R-:W-:-:S04]  /*1740*/  UIADD3 UR19, UPT, UPT, UR11, UR26, URZ ;  /* 0x0000001a0b137290 */ /* 0x000fc8000fffe0ff */
[----:B-1----:R-:W-:Y:S02]  /*1750*/  UIMAD.WIDE.U32 UR8, UR19, UR16, URZ ;  /* 0x00000010130872a5 */ /* 0x002fe4000f8e00ff */
[----:B------:R-:W-:-:S04]  /*1760*/  UIMAD UR19, UR19, UR17, URZ ;  /* 0x00000011131372a4 */ /* 0x000fc8000f8e02ff */
[----:B------:R-:W-:Y:S01]  /*1770*/  UIADD3 UR19, UPT, UPT, UR9, UR19, URZ ;  /* 0x0000001309137290 */ /* 0x000fe2000fffe0ff */
[----:B------:R-:W-:-:S11]  /*1780*/  UMOV UR18, UR8 ;  /* 0x0000000800127c82 */ /* 0x000fd60008000000 */
.L_x_4043:
        /* <DEDUP_REMOVED lines=15> */
.L_x_4044:
[----:B------:R-:W1:Y:S01]  /*1880*/  LDCU.64 UR14, c[0x0][0x3c0] ;  /* 0x00007800ff0e77ac */ /* 0x000e620008000a00 */
[----:B------:R-:W-:-:S04]  /*1890*/  UIADD3 UR11, UPT, UPT, UR11, UR26, URZ ;  /* 0x0000001a0b0b7290 */ /* 0x000fc8000fffe0ff */
[----:B-1----:R-:W-:Y:S02]  /*18a0*/  UIMAD.WIDE.U32 UR8, UR11, UR14, URZ ;  /* 0x0000000e0b0872a5 */ /* 0x002fe4000f8e00ff */
[----:B------:R-:W-:-:S04]  /*18b0*/  UIMAD UR11, UR11, UR15, URZ ;  /* 0x0000000f0b0b72a4 */ /* 0x000fc8000f8e02ff */
[----:B------:R-:W-:Y:S01]  /*18c0*/  UIADD3 UR9, UPT, UPT, UR9, UR11, URZ ;  /* 0x0000000b09097290 */ /* 0x000fe2000fffe0ff */
[----:B------:R-:W-:-:S11]  /*18d0*/  UMOV UR10, UR8 ;  /* 0x00000008000a7c82 */ /* 0x000fd60008000000 */
.L_x_4045:
        /* <DEDUP_REMOVED lines=55> */
.L_x_4041:
        /* <DEDUP_REMOVED lines=178> */
.L_x_4130:
        /* <DEDUP_REMOVED lines=20> */
.L_x_4048:
[----:B--23--:R-:W-:Y:S05]  /*28b0*/  BSYNC.RECONVERGENT B0 ;  /* 0x0000000000007941 */ /* 0x00cfea0003800200 */
.L_x_4047:
        /* <DEDUP_REMOVED lines=21> */
.L_x_4050:
[----:B------:R-:W-:Y:S05]  /*2a10*/  BSYNC.RECONVERGENT B0 ;  /* 0x0000000000007941 */ /* 0x000fea0003800200 */
.L_x_4049:
        /* <DEDUP_REMOVED lines=23> */
.L_x_4052:
[----:B------:R-:W-:Y:S05]  /*2b90*/  BSYNC.RECONVERGENT B0 ;  /* 0x0000000000007941 */ /* 0x000fea0003800200 */
.L_x_4051:
        /* <DEDUP_REMOVED lines=25> */
.L_x_4054:
[----:B------:R-:W-:Y:S05]  /*2d30*/  BSYNC.RECONVERGENT B0 ;  /* 0x0000000000007941 */ /* 0x000fea0003800200 */
.L_x_4053:
        /* <DEDUP_REMOVED lines=20> */
.L_x_4058:
[----:B------:R-:W-:Y:S05]  /*2e80*/  BSYNC.RECONVERGENT B0 ;  /* 0x0000000000007941 */ /* 0x000fea0003800200 */
.L_x_4057:
        /* <DEDUP_REMOVED lines=20> */
.L_x_4060:
[----:B------:R-:W-:Y:S05]  /*2fd0*/  BSYNC.RECONVERGENT B0 ;  /* 0x0000000000007941 */ /* 0x000fea0003800200 */
.L_x_4059:
        /* <DEDUP_REMOVED lines=20> */
.L_x_4062:
[----:B------:R-:W-:Y:S05]  /*3120*/  BSYNC.RECONVERGENT B0 ;  /* 0x0000000000007941 */ /* 0x000fea0003800200 */
.L_x_4061:
        /* <DEDUP_REMOVED lines=25> */
.L_x_4056:
        /* <DEDUP_REMOVED lines=56> */
.L_x_4068:
[----:B------:R-:W-:Y:S05]  /*3640*/  BSYNC.RECONVERGENT B0 ;  /* 0x0000000000007941 */ /* 0x000fea0003800200 */
.L_x_4067:
        /* <DEDUP_REMOVED lines=48> */
.L_x_4070:
[----:B------:R-:W-:Y:S05]  /*3950*/  BSYNC.RECONVERGENT B0 ;  /* 0x0000000000007941 */ /* 0x000fea0003800200 */
.L_x_4069:
        /* <DEDUP_REMOVED lines=48> */
.L_x_4072:
[----:B------:R-:W-:Y:S05]  /*3c60*/  BSYNC.RECONVERGENT B0 ;  /* 0x0000000000007941 */ /* 0x000fea0003800200 */
.L_x_4071:
        /* <DEDUP_REMOVED lines=47> */
.L_x_4066:
[----:B------:R-:W-:Y:S05]  /*3f60*/  BSYNC.RECONVERGENT B1 ;  /* 0x0000000000017941 */ /* 0x000fea0003800200 */
.L_x_4065:
        /* <DEDUP_REMOVED lines=67> */
.L_x_4076:
[----:B------:R-:W-:Y:S05]  /*43a0*/  BSYNC.RECONVERGENT B0 ;  /* 0x0000000000007941 */ /* 0x000fea0003800200 */
.L_x_4075:
        /* <DEDUP_REMOVED lines=48> */
.L_x_4078:
[----:B------:R-:W-:Y:S05]  /*46b0*/  BSYNC.RECONVERGENT B0 ;  /* 0x0000000000007941 */ /* 0x000fea0003800200 */
.L_x_4077:
        /* <DEDUP_REMOVED lines=48> */
.L_x_4080:
[----:B------:R-:W-:Y:S05]  /*49c0*/  BSYNC.RECONVERGENT B0 ;  /* 0x0000000000007941 */ /* 0x000fea0003800200 */
.L_x_4079:
        /* <DEDUP_REMOVED lines=47> */
.L_x_4074:
[----:B------:R-:W-:Y:S05]  /*4cc0*/  BSYNC.RECONVERGENT B1 ;  /* 0x0000000000017941 */ /* 0x000fea0003800200 */
.L_x_4073:
        /* <DEDUP_REMOVED lines=65> */
.L_x_4084:
[----:B------:R-:W-:Y:S05]  /*50e0*/  BSYNC.RECONVERGENT B0 ;  /* 0x0000000000007941 */ /* 0x000fea0003800200 */
.L_x_4083:
        /* <DEDUP_REMOVED lines=48> */
.L_x_4086:
[----:B------:R-:W-:Y:S05]  /*53f0*/  BSYNC.RECONVERGENT B0 ;  /* 0x0000000000007941 */ /* 0x000fea0003800200 */
.L_x_4085:
        /* <DEDUP_REMOVED lines=48> */
.L_x_4088:
[----:B------:R-:W-:Y:S05]  /*5700*/  BSYNC.RECONVERGENT B0 ;  /* 0x0000000000007941 */ /* 0x000fea0003800200 */
.L_x_4087:
        /* <DEDUP_REMOVED lines=47> */
.L_x_4082:
[----:B------:R-:W-:Y:S05]  /*5a00*/  BSYNC.RECONVERGENT B1 ;  /* 0x0000000000017941 */ /* 0x000fea0003800200 */
.L_x_4081:
        /* <DEDUP_REMOVED lines=67> */
.L_x_4092:
[----:B------:R-:W-:Y:S05]  /*5e40*/  BSYNC.RECONVERGENT B0 ;  /* 0x0000000000007941 */ /* 0x000fea0003800200 */
.L_x_4091:
        /* <DEDUP_REMOVED lines=48> */
.L_x_4094:
[----:B------:R-:W-:Y:S05]  /*6150*/  BSYNC.RECONVERGENT B0 ;  /* 0x0000000000007941 */ /* 0x000fea0003800200 */
.L_x_4093:
        /* <DEDUP_REMOVED lines=48> */
.L_x_4096:
[----:B------:R-:W-:Y:S05]  /*6460*/  BSYNC.RECONVERGENT B0 ;  /* 0x0000000000007941 */ /* 0x000fea0003800200 */
.L_x_4095:
        /* <DEDUP_REMOVED lines=47> */
.L_x_4090:
[----:B------:R-:W-:Y:S05]  /*6760*/  BSYNC.RECONVERGENT B1 ;  /* 0x0000000000017941 */ /* 0x000fea0003800200 */
.L_x_4089:
        /* <DEDUP_REMOVED lines=8> */
.L_x_4064:
        /* <DEDUP_REMOVED lines=95> */
.L_x_4100:
[----:B------:R-:W-:Y:S05]  /*6de0*/  BSYNC.RECONVERGENT B0 ;  /* 0x0000000000007941 */ /* 0x000fea0003800200 */
.L_x_4099:
        /* <DEDUP_REMOVED lines=89> */
.L_x_4102:
[----:B------:R-:W-:Y:S05]  /*7380*/  BSYNC.RECONVERGENT B0 ;  /* 0x0000000000007941 */ /* 0x000fea0003800200 */
.L_x_4101:
        /* <DEDUP_REMOVED lines=89> */
.L_x_4104:
[----:B------:R-:W-:Y:S05]  /*7920*/  BSYNC.RECONVERGENT B0 ;  /* 0x0000000000007941 */ /* 0x000fea0003800200 */
.L_x_4103:
        /* <DEDUP_REMOVED lines=88> */
.L_x_4098:
[----:B------:R-:W-:Y:S05]  /*7eb0*/  BSYNC.RECONVERGENT B1 ;  /* 0x0000000000017941 */ /* 0x000fea0003800200 */
.L_x_4097:
        /* <DEDUP_REMOVED lines=98> */
.L_x_4108:
[----:B------:R-:W-:Y:S05]  /*84e0*/  BSYNC.RECONVERGENT B0 ;  /* 0x0000000000007941 */ /* 0x000fea0003800200 */
.L_x_4107:
        /* <DEDUP_REMOVED lines=88> */
.L_x_4110:
[----:B------:R-:W-:Y:S05]  /*8a70*/  BSYNC.RECONVERGENT B0 ;  /* 0x0000000000007941 */ /* 0x000fea0003800200 */
.L_x_4109:
        /* <DEDUP_REMOVED lines=88> */
.L_x_4112:
[----:B------:R-:W-:Y:S05]  /*9000*/  BSYNC.RECONVERGENT B0 ;  /* 0x0000000000007941 */ /* 0x000fea0003800200 */
.L_x_4111:
        /* <DEDUP_REMOVED lines=86> */
.L_x_4106:
[----:B------:R-:W-:Y:S05]  /*9570*/  BSYNC.RECONVERGENT B1 ;  /* 0x0000000000017941 */ /* 0x000fea0003800200 */
.L_x_4105:
        /* <DEDUP_REMOVED lines=99> */
.L_x_4116:
[----:B------:R-:W-:Y:S05]  /*9bb0*/  BSYNC.RECONVERGENT B0 ;  /* 0x0000000000007941 */ /* 0x000fea0003800200 */
.L_x_4115:
        /* <DEDUP_REMOVED lines=88> */
.L_x_4118:
[----:B------:R-:W-:Y:S05]  /*a140*/  BSYNC.RECONVERGENT B0 ;  /* 0x0000000000007941 */ /* 0x000fea0003800200 */
.L_x_4117:
        /* <DEDUP_REMOVED lines=87> */
.L_x_4120:
[----:B------:R-:W-:Y:S05]  /*a6c0*/  BSYNC.RECONVERGENT B0 ;  /* 0x0000000000007941 */ /* 0x000fea0003800200 */
.L_x_4119:
        /* <DEDUP_REMOVED lines=86> */
.L_x_4114:
[----:B------:R-:W-:Y:S05]  /*ac30*/  BSYNC.RECONVERGENT B1 ;  /* 0x0000000000017941 */ /* 0x000fea0003800200 */
.L_x_4113:
        /* <DEDUP_REMOVED lines=102> */
.L_x_4124:
[----:B------:R-:W-:Y:S05]  /*b2a0*/  BSYNC.RECONVERGENT B0 ;  /* 0x0000000000007941 */ /* 0x000fea0003800200 */
.L_x_4123:
        /* <DEDUP_REMOVED lines=87> */
.L_x_4126:
[----:B------:R-:W-:Y:S05]  /*b820*/  BSYNC.RECONVERGENT B0 ;  /* 0x0000000000007941 */ /* 0x000fea0003800200 */
.L_x_4125:
        /* <DEDUP_REMOVED lines=87> */
.L_x_4128:
[----:B------:R-:W-:Y:S05]  /*bda0*/  BSYNC.RECONVERGENT B0 ;  /* 0x0000000000007941 */ /* 0x000fea0003800200 */
.L_x_4127:
        /* <DEDUP_REMOVED lines=86> */
.L_x_4122:
[----:B------:R-:W-:Y:S05]  /*c310*/  BSYNC.RECONVERGENT B1 ;  /* 0x0000000000017941 */ /* 0x000fea0003800200 */
.L_x_4121:
[----:B------:R-:W5:Y:S08]  /*c320*/  LDC R3, c[0x0][0x450] ;  /* 0x00011400ff037b82 */ /* 0x000f700000000800 */
[----:B------:R-:W1:Y:S01]  /*c330*/  LDC R18, c[0x0][0x450] ;  /* 0x00011400ff127b82 */ /* 0x000e620000000800 */
[----:B-----5:R-:W-:Y:S05]  /*c340*/  IMAD.U32 R3, R3, -0x20, RZ ;  /* 0xffffffe003037824 */ /* 0x020fea00078e00ff */
[C---:B------:R-:W-:Y:S02]  /*c350*/  LEA R76, P1, R3.reuse, R76, 0x1 ;  /* 0x0000004c034c7211 */ /* 0x040fe400078208ff */
[C---:B------:R-:W-:Y:S02]  /*c360*/  LEA R74, P0, R3.reuse, R74, 0x1 ;  /* 0x0000004a034a7211 */ /* 0x040fe400078008ff */
[C---:B------:R-:W-:Y:S02]  /*c370*/  LEA.HI.X.SX32 R77, R3.reuse, R77, 0x1, P1 ;  /* 0x0000004d034d7211 */ /* 0x040fe400008f0eff */
[----:B-1----:R-:W-:Y:S09]  /*c380*/  LEA.HI.X.SX32 R75, R3, R75, 0x1, P0 ;  /* 0x0000004b034b7211 */ /* 0x002ff200000f0eff */
.L_x_4063:
[----:B------:R-:W-:Y:S05]  /*c390*/  BSYNC.RECONVERGENT B2 ;  /* 0x0000000000027941 */ /* 0x000fea0003800200 */
.L_x_4055:
        /* <DEDUP_REMOVED lines=89> */
.L_x_4129:
[----:B------:R-:W-:Y:S01]  /*c930*/  UISETP.GT.AND UP0, UPT, UR33, UR32, UPT ;  /* 0x000000202100728c */ /* 0x000fe2000bf04270 */
[----:B------:R-:W-:Y:S02]  /*c940*/  IADD3 R72, P1, PT, R72, R79, RZ ;  /* 0x0000004f48487210 */ /* 0x000fe40007f3e0ff */
[----:B------:R-:W-:Y:S03]  /*c950*/  IADD3 R14, P0, PT, R14, R83, RZ ;  /* 0x000000530e0e7210 */ /* 0x000fe60007f1e0ff */
[----:B------:R-:W-:Y:S02]  /*c960*/  IMAD.X R73, R73, 0x1, R78, P1 ;  /* 0x0000000149497824 */ /* 0x000fe400008e064e */
[----:B------:R-:W-:Y:S01]  /*c970*/  IMAD.X R15, R15, 0x1, R81, P0 ;  /* 0x000000010f0f7824 */ /* 0x000fe200000e0651 */
[----:B------:R-:W-:Y:S07]  /*c980*/  BRA.U UP0, `(.L_x_4130) ;  /* 0xffffff5d00787547 */ /* 0x000fee000b83ffff */
.L_x_4046:
        /* <DEDUP_REMOVED lines=57> */
.L_x_4134:
[----:B------:R-:W-:Y:S05]  /*cd20*/  BSYNC.RECONVERGENT B0 ;  /* 0x0000000000007941 */ /* 0x000fea0003800200 */
.L_x_4133:
        /* <DEDUP_REMOVED lines=29> */
.L_x_4136:
[----:B------:R-:W-:Y:S05]  /*cf00*/  BSYNC.RECONVERGENT B0 ;  /* 0x0000000000007941 */ /* 0x000fea0003800200 */
.L_x_4135:
        /* <DEDUP_REMOVED lines=29> */
.L_x_4138:
[----:B------:R-:W-:Y:S05]  /*d0e0*/  BSYNC.RECONVERGENT B0 ;  /* 0x0000000000007941 */ /* 0x000fea0003800200 */
.L_x_4137:
        /* <DEDUP_REMOVED lines=30> */
.L_x_4132:
        /* <DEDUP_REMOVED lines=79> */
.L_x_4146:
[----:B------:R-:W-:Y:S05]  /*d7c0*/  BSYNC.RECONVERGENT B0 ;  /* 0x0000000000007941 */ /* 0x000fea0003800200 */
.L_x_4145:
[----:B-----5:R-:W-:Y:S01]  /*d7d0*/  IMAD.MOV.U32 R6, RZ, RZ, R22 ;  /* 0x000000ffff067224 */ /* 0x020fe200078e0016 */
[----:B------:R-:W-:Y:S01]  /*d7e0*/  MOV R4, R20 ;  /* 0x0000001400047202 */ /* 0x000fe20000000f00 */
[----:B------:R-:W-:Y:S01]  /*d7f0*/  IMAD.MOV.U32 R7, RZ, RZ, R23 ;  /* 0x000000ffff077224 */ /* 0x000fe200078e0017 */
[----:B------:R-:W-:Y:S02]  /*d800*/  MOV R5, R21 ;  /* 0x0000001500057202 */ /* 0x000fe40000000f00 */
.L_x_4144:
[----:B------:R-:W-:Y:S05]  /*d810*/  BSYNC.RECONVERGENT B1 ;  /* 0x0000000000017941 */ /* 0x000fea0003800200 */
.L_x_4143:
        /* <DEDUP_REMOVED lines=47> */
.L_x_4150:
[----:B------:R-:W-:Y:S05]  /*db10*/  BSYNC.RECONVERGENT B0 ;  /* 0x0000000000007941 */ /* 0x000fea0003800200 */
.L_x_4149:
[----:B-----5:R4:W-:Y:S02]  /*db20*/  STS.128 [R235+0x2000], R20 ;  /* 0x00200014eb007388 */ /* 0x0209e40000000c00 */
.L_x_4148:
[----:B------:R-:W-:Y:S05]  /*db30*/  BSYNC.RECONVERGENT B1 ;  /* 0x0000000000017941 */ /* 0x000fea0003800200 */
.L_x_4147:
        /* <DEDUP_REMOVED lines=46> */
.L_x_4154:
[----:B------:R-:W-:Y:S05]  /*de20*/  BSYNC.RECONVERGENT B0 ;  /* 0x0000000000007941 */ /* 0x000fea0003800200 */
.L_x_4153:
[----:B-----5:R1:W-:Y:S02]  /*de30*/  STS.128 [R235+0x4000], R20 ;  /* 0x00400014eb007388 */ /* 0x0203e40000000c00 */
.L_x_4152:
[----:B------:R-:W-:Y:S05]  /*de40*/  BSYNC.RECONVERGENT B1 ;  /* 0x0000000000017941 */ /* 0x000fea0003800200 */
.L_x_4151:
        /* <DEDUP_REMOVED lines=46> */
.L_x_4156:
[----:B------:R-:W-:Y:S05]  /*e130*/  BSYNC.RECONVERGENT B0 ;  /* 0x0000000000007941 */ /* 0x000fea0003800200 */
.L_x_4155:
[----:B-----5:R4:W-:Y:S02]  /*e140*/  STS.128 [R235+0x6000], R20 ;  /* 0x00600014eb007388 */ /* 0x0209e40000000c00 */
.L_x_4142:
[----:B------:R-:W-:Y:S05]  /*e150*/  BSYNC.RECONVERGENT B2 ;  /* 0x0000000000027941 */ /* 0x000fea0003800200 */
.L_x_4141:
        /* <DEDUP_REMOVED lines=54> */
.L_x_4162:
[----:B------:R-:W-:Y:S05]  /*e4c0*/  BSYNC.RECONVERGENT B0 ;  /* 0x0000000000007941 */ /* 0x000fea0003800200 */
.L_x_4161:
[----:B-----5:R4:W-:Y:S02]  /*e4d0*/  STS.128 [R235+0x800], R20 ;  /* 0x00080014eb007388 */ /* 0x0209e40000000c00 */
.L_x_4160:
[----:B------:R-:W-:Y:S05]  /*e4e0*/  BSYNC.RECONVERGENT B1 ;  /* 0x0000000000017941 */ /* 0x000fea0003800200 */
.L_x_4159:
        /* <DEDUP_REMOVED lines=47> */
.L_x_4166:
[----:B------:R-:W-:Y:S05]  /*e7e0*/  BSYNC.RECONVERGENT B0 ;  /* 0x0000000000007941 */ /* 0x000fea0003800200 */
.L_x_4165:
[----:B-----5:R4:W-:Y:S02]  /*e7f0*/  STS.128 [R235+0x2800], R20 ;  /* 0x00280014eb007388 */ /* 0x0209e40000000c00 */
.L_x_4164:
[----:B------:R-:W-:Y:S05]  /*e800*/  BSYNC.RECONVERGENT B1 ;  /* 0x0000000000017941 */ /* 0x000fea0003800200 */
.L_x_4163:
        /* <DEDUP_REMOVED lines=47> */
.L_x_4170:
[----:B------:R-:W-:Y:S05]  /*eb00*/  BSYNC.RECONVERGENT B0 ;  /* 0x0000000000007941 */ /* 0x000fea0003800200 */
.L_x_4169:
[----:B-----5:R4:W-:Y:S02]  /*eb10*/  STS.128 [R235+0x4800], R20 ;  /* 0x00480014eb007388 */ /* 0x0209e40000000c00 */
.L_x_4168:
[----:B------:R-:W-:Y:S05]  /*eb20*/  BSYNC.RECONVERGENT B1 ;  /* 0x0000000000017941 */ /* 0x000fea0003800200 */
.L_x_4167:
        /* <DEDUP_REMOVED lines=45> */
.L_x_4172:
[----:B------:R-:W-:Y:S05]  /*ee00*/  BSYNC.RECONVERGENT B0 ;  /* 0x0000000000007941 */ /* 0x000fea0003800200 */
.L_x_4171:
[----:B-----5:R4:W-:Y:S02]  /*ee10*/  STS.128 [R235+0x6800], R20 ;  /* 0x00680014eb007388 */ /* 0x0209e40000000c00 */
.L_x_4158:
[----:B------:R-:W-:Y:S05]  /*ee20*/  BSYNC.RECONVERGENT B2 ;  /* 0x0000000000027941 */ /* 0x000fea0003800200 */
.L_x_4157:
        /* <DEDUP_REMOVED lines=53> */
.L_x_4178:
[----:B------:R-:W-:Y:S05]  /*f180*/  BSYNC.RECONVERGENT B0 ;  /* 0x0000000000007941 */ /* 0x000fea0003800200 */
.L_x_4177:
[----:B-----5:R1:W-:Y:S02]  /*f190*/  STS.128 [R235+0x1000], R20 ;  /* 0x00100014eb007388 */ /* 0x0203e40000000c00 */
.L_x_4176:
[----:B------:R-:W-:Y:S05]  /*f1a0*/  BSYNC.RECONVERGENT B1 ;  /* 0x0000000000017941 */ /* 0x000fea0003800200 */
.L_x_4175:
        /* <DEDUP_REMOVED lines=46> */
.L_x_4182:
[----:B------:R-:W-:Y:S05]  /*f490*/  BSYNC.RECONVERGENT B0 ;  /* 0x0000000000007941 */ /* 0x000fea0003800200 */
.L_x_4181:
[----:B-----5:R4:W-:Y:S02]  /*f4a0*/  STS.128 [R235+0x3000], R20 ;  /* 0x00300014eb007388 */ /* 0x0209e40000000c00 */
.L_x_4180:
[----:B------:R-:W-:Y:S05]  /*f4b0*/  BSYNC.RECONVERGENT B1 ;  /* 0x0000000000017941 */ /* 0x000fea0003800200 */
.L_x_4179:
        /* <DEDUP_REMOVED lines=46> */
.L_x_4186:
[----:B------:R-:W-:Y:S05]  /*f7a0*/  BSYNC.RECONVERGENT B0 ;  /* 0x0000000000007941 */ /* 0x000fea0003800200 */
.L_x_4185:
[----:B-----5:R4:W-:Y:S02]  /*f7b0*/  STS.128 [R235+0x5000], R20 ;  /* 0x00500014eb007388 */ /* 0x0209e40000000c00 */
.L_x_4184:
[----:B------:R-:W-:Y:S05]  /*f7c0*/  BSYNC.RECONVERGENT B1 ;  /* 0x0000000000017941 */ /* 0x000fea0003800200 */
.L_x_4183:
        /* <DEDUP_REMOVED lines=46> */
.L_x_4188:
[----:B------:R-:W-:Y:S05]  /*fab0*/  BSYNC.RECONVERGENT B0 ;  /* 0x0000000000007941 */ /* 0x000fea0003800200 */
.L_x_4187:
[----:B-----5:R4:W-:Y:S02]  /*fac0*/  STS.128 [R235+0x7000], R20 ;  /* 0x00700014eb007388 */ /* 0x0209e40000000c00 */
.L_x_4174:
[----:B------:R-:W-:Y:S05]  /*fad0*/  BSYNC.RECONVERGENT B2 ;  /* 0x0000000000027941 */ /* 0x000fea0003800200 */
.L_x_4173:
        /* <DEDUP_REMOVED lines=53> */
.L_x_4192:
[----:B------:R-:W-:Y:S05]  /*fe30*/  BSYNC.RECONVERGENT B0 ;  /* 0x0000000000007941 */ /* 0x000fea0003800200 */
.L_x_4191:
[----:B-----5:R4:W-:Y:S02]  /*fe40*/  STS.128 [R235+0x1800], R20 ;  /* 0x00180014eb007388 */ /* 0x0209e40000000c00 */
.L_x_4190:
[----:B------:R-:W-:Y:S05]  /*fe50*/  BSYNC.RECONVERGENT B1 ;  /* 0x0000000000017941 */ /* 0x000fea0003800200 */
.L_x_4189:
        /* <DEDUP_REMOVED lines=46> */
.L_x_4196:
[----:B------:R-:W-:Y:S05]  /*10140*/  BSYNC.RECONVERGENT B0 ;  /* 0x0000000000007941 */ /* 0x000fea0003800200 */
.L_x_4195:
[----:B-----5:R1:W-:Y:S02]  /*10150*/  STS.128 [R235+0x3800], R20 ;  /* 0x00380014eb007388 */ /* 0x0203e40000000c00 */
.L_x_4194:
[----:B------:R-:W-:Y:S05]  /*10160*/  BSYNC.RECONVERGENT B1 ;  /* 0x0000000000017941 */ /* 0x000fea0003800200 */
.L_x_4193:
        /* <DEDUP_REMOVED lines=46> */
.L_x_4200:
[----:B------:R-:W-:Y:S05]  /*10450*/  BSYNC.RECONVERGENT B0 ;  /* 0x0000000000007941 */ /* 0x000fea0003800200 */
.L_x_4199:
[----:B-----5:R4:W-:Y:S02]  /*10460*/  STS.128 [R235+0x5800], R20 ;  /* 0x00580014eb007388 */ /* 0x0209e40000000c00 */
.L_x_4198:
[----:B------:R-:W-:Y:S05]  /*10470*/  BSYNC.RECONVERGENT B1 ;  /* 0x0000000000017941 */ /* 0x000fea0003800200 */
.L_x_4197:
        /* <DEDUP_REMOVED lines=45> */
.L_x_4202:
[----:B------:R-:W-:Y:S05]  /*10750*/  BSYNC.RECONVERGENT B0 ;  /* 0x0000000000007941 */ /* 0x000fea0003800200 */
.L_x_4201:
[----:B-----5:R4:W-:Y:S01]  /*10760*/  STS.128 [R235+0x7800], R20 ;  /* 0x00780014eb007388 */ /* 0x0209e20000000c00 */
[----:B------:R-:W-:Y:S05]  /*10770*/  BRA `(.L_x_4139) ;  /* 0x0000005800b87947 */ /* 0x000fea0003800000 */
.L_x_4140:
        /* <DEDUP_REMOVED lines=96> */
.L_x_4207:
[----:B------:R-:W-:Y:S05]  /*10d80*/  BSYNC.RECONVERGENT B0 ;  /* 0x0000000000007941 */ /* 0x000fea0003800200 */
.L_x_4206:
[----:B------:R-:W-:Y:S05]  /*10d90*/  BSYNC.RECONVERGENT B1 ;  /* 0x0000000000017941 */ /* 0x000fea0003800200 */
.L_x_4205:
        /* <DEDUP_REMOVED lines=87> */
.L_x_4211:
[----:B------:R-:W-:Y:S05]  /*11310*/  BSYNC.RECONVERGENT B0 ;  /* 0x0000000000007941 */ /* 0x000fea0003800200 */
.L_x_4210:
[----:B-----5:R4:W-:Y:S02]  /*11320*/  STS.128 [R235+0x2000], R24 ;  /* 0x00200018eb007388 */ /* 0x0209e40000000c00 */
.L_x_4209:
[----:B------:R-:W-:Y:S05]  /*11330*/  BSYNC.RECONVERGENT B1 ;  /* 0x0000000000017941 */ /* 0x000fea0003800200 */
.L_x_4208:
        /* <DEDUP_REMOVED lines=86> */
.L_x_4215:
[----:B------:R-:W-:Y:S05]  /*118a0*/  BSYNC.RECONVERGENT B0 ;  /* 0x0000000000007941 */ /* 0x000fea0003800200 */
.L_x_4214:
[----:B-----5:R1:W-:Y:S02]  /*118b0*/  STS.128 [R235+0x4000], R24 ;  /* 0x00400018eb007388 */ /* 0x0203e40000000c00 */
.L_x_4213:
[----:B------:R-:W-:Y:S05]  /*118c0*/  BSYNC.RECONVERGENT B1 ;  /* 0x0000000000017941 */ /* 0x000fea0003800200 */
.L_x_4212:
        /* <DEDUP_REMOVED lines=86> */
.L_x_4217:
[----:B------:R-:W-:Y:S05]  /*11e30*/  BSYNC.RECONVERGENT B0 ;  /* 0x0000000000007941 */ /* 0x000fea0003800200 */
.L_x_4216:
[----:B-----5:R4:W-:Y:S02]  /*11e40*/  STS.128 [R235+0x6000], R24 ;  /* 0x00600018eb007388 */ /* 0x0209e40000000c00 */
.L_x_4204:
[----:B------:R-:W-:Y:S05]  /*11e50*/  BSYNC.RECONVERGENT B2 ;  /* 0x0000000000027941 */ /* 0x000fea0003800200 */
.L_x_4203:
        /* <DEDUP_REMOVED lines=93> */
.L_x_4223:
[----:B------:R-:W-:Y:S05]  /*12430*/  BSYNC.RECONVERGENT B0 ;  /* 0x0000000000007941 */ /* 0x000fea0003800200 */
.L_x_4222:
[----:B-----5:R4:W-:Y:S02]  /*12440*/  STS.128 [R235+0x800], R24 ;  /* 0x00080018eb007388 */ /* 0x0209e40000000c00 */
.L_x_4221:
[----:B------:R-:W-:Y:S05]  /*12450*/  BSYNC.RECONVERGENT B1 ;  /* 0x0000000000017941 */ /* 0x000fea0003800200 */
.L_x_4220:
        /* <DEDUP_REMOVED lines=86> */
.L_x_4227:
[----:B------:R-:W-:Y:S05]  /*129c0*/  BSYNC.RECONVERGENT B0 ;  /* 0x0000000000007941 */ /* 0x000fea0003800200 */
.L_x_4226:
[----:B-----5:R4:W-:Y:S02]  /*129d0*/  STS.128 [R235+0x2800], R24 ;  /* 0x00280018eb007388 */ /* 0x0209e40000000c00 */
.L_x_4225:
[----:B------:R-:W-:Y:S05]  /*129e0*/  BSYNC.RECONVERGENT B1 ;  /* 0x0000000000017941 */ /* 0x000fea0003800200 */
.L_x_4224:
        /* <DEDUP_REMOVED lines=86> */
.L_x_4231:
[----:B------:R-:W-:Y:S05]  /*12f50*/  BSYNC.RECONVERGENT B0 ;  /* 0x0000000000007941 */ /* 0x000fea0003800200 */
.L_x_4230:
[----:B-----5:R4:W-:Y:S02]  /*12f60*/  STS.128 [R235+0x4800], R24 ;  /* 0x00480018eb007388 */ /* 0x0209e40000000c00 */
.L_x_4229:
[----:B------:R-:W-:Y:S05]  /*12f70*/  BSYNC.RECONVERGENT B1 ;  /* 0x0000000000017941 */ /* 0x000fea0003800200 */
.L_x_4228:
        /* <DEDUP_REMOVED lines=85> */
.L_x_4233:
[----:B------:R-:W-:Y:S05]  /*134d0*/  BSYNC.RECONVERGENT B0 ;  /* 0x0000000000007941 */ /* 0x000fea0003800200 */
.L_x_4232:
[----:B-----5:R4:W-:Y:S02]  /*134e0*/  STS.128 [R235+0x6800], R24 ;  /* 0x00680018eb007388 */ /* 0x0209e40000000c00 */
.L_x_4219:
[----:B------:R-:W-:Y:S05]  /*134f0*/  BSYNC.RECONVERGENT B2 ;  /* 0x0000000000027941 */ /* 0x000fea0003800200 */
.L_x_4218:
        /* <DEDUP_REMOVED lines=93> */
.L_x_4239:
[----:B------:R-:W-:Y:S05]  /*13ad0*/  BSYNC.RECONVERGENT B0 ;  /* 0x0000000000007941 */ /* 0x000fea0003800200 */
.L_x_4238:
[----:B-----5:R1:W-:Y:S02]  /*13ae0*/  STS.128 [R235+0x1000], R24 ;  /* 0x00100018eb007388 */ /* 0x0203e40000000c00 */
.L_x_4237:
[----:B------:R-:W-:Y:S05]  /*13af0*/  BSYNC.RECONVERGENT B1 ;  /* 0x0000000000017941 */ /* 0x000fea0003800200 */
.L_x_4236:
        /* <DEDUP_REMOVED lines=86> */
.L_x_4243:
[----:B------:R-:W-:Y:S05]  /*14060*/  BSYNC.RECONVERGENT B0 ;  /* 0x0000000000007941 */ /* 0x000fea0003800200 */
.L_x_4242:
[----:B-----5:R4:W-:Y:S02]  /*14070*/  STS.128 [R235+0x3000], R24 ;  /* 0x00300018eb007388 */ /* 0x0209e40000000c00 */
.L_x_4241:
[----:B------:R-:W-:Y:S05]  /*14080*/  BSYNC.RECONVERGENT B1 ;  /* 0x0000000000017941 */ /* 0x000fea0003800200 */
.L_x_4240:
        /* <DEDUP_REMOVED lines=86> */
.L_x_4247:
[----:B------:R-:W-:Y:S05]  /*145f0*/  BSYNC.RECONVERGENT B0 ;  /* 0x0000000000007941 */ /* 0x000fea0003800200 */
.L_x_4246:
[----:B-----5:R4:W-:Y:S02]  /*14600*/  STS.128 [R235+0x5000], R24 ;  /* 0x00500018eb007388 */ /* 0x0209e40000000c00 */
.L_x_4245:
[----:B------:R-:W-:Y:S05]  /*14610*/  BSYNC.RECONVERGENT B1 ;  /* 0x0000000000017941 */ /* 0x000fea0003800200 */
.L_x_4244:
        /* <DEDUP_REMOVED lines=85> */
.L_x_4249:
[----:B------:R-:W-:Y:S05]  /*14b70*/  BSYNC.RECONVERGENT B0 ;  /* 0x0000000000007941 */ /* 0x000fea0003800200 */
.L_x_4248:
[----:B-----5:R4:W-:Y:S02]  /*14b80*/  STS.128 [R235+0x7000], R24 ;  /* 0x00700018eb007388 */ /* 0x0209e40000000c00 */
.L_x_4235:
[----:B------:R-:W-:Y:S05]  /*14b90*/  BSYNC.RECONVERGENT B2 ;  /* 0x0000000000027941 */ /* 0x000fea0003800200 */
.L_x_4234:
        /* <DEDUP_REMOVED lines=94> */
.L_x_4253:
[----:B------:R-:W-:Y:S05]  /*15180*/  BSYNC.RECONVERGENT B0 ;  /* 0x0000000000007941 */ /* 0x000fea0003800200 */
.L_x_4252:
[----:B-----5:R4:W-:Y:S02]  /*15190*/  STS.128 [R235+0x1800], R24 ;  /* 0x00180018eb007388 */ /* 0x0209e40000000c00 */
.L_x_4251:
[----:B------:R-:W-:Y:S05]  /*151a0*/  BSYNC.RECONVERGENT B1 ;  /* 0x0000000000017941 */ /* 0x000fea0003800200 */
.L_x_4250:
        /* <DEDUP_REMOVED lines=86> */
.L_x_4257:
[----:B------:R-:W-:Y:S05]  /*15710*/  BSYNC.RECONVERGENT B0 ;  /* 0x0000000000007941 */ /* 0x000fea0003800200 */
.L_x_4256:
[----:B-----5:R1:W-:Y:S02]  /*15720*/  STS.128 [R235+0x3800], R24 ;  /* 0x00380018eb007388 */ /* 0x0203e40000000c00 */
.L_x_4255:
[----:B------:R-:W-:Y:S05]  /*15730*/  BSYNC.RECONVERGENT B1 ;  /* 0x0000000000017941 */ /* 0x000fea0003800200 */
.L_x_4254:
        /* <DEDUP_REMOVED lines=86> */
.L_x_4261:
[----:B------:R-:W-:Y:S05]  /*15ca0*/  BSYNC.RECONVERGENT B0 ;  /* 0x0000000000007941 */ /* 0x000fea0003800200 */
.L_x_4260:
[----:B-----5:R4:W-:Y:S02]  /*15cb0*/  STS.128 [R235+0x5800], R24 ;  /* 0x00580018eb007388 */ /* 0x0209e40000000c00 */
.L_x_4259:
[----:B------:R-:W-:Y:S05]  /*15cc0*/  BSYNC.RECONVERGENT B1 ;  /* 0x0000000000017941 */ /* 0x000fea0003800200 */
.L_x_4258:
        /* <DEDUP_REMOVED lines=87> */
.L_x_4263:
[----:B------:R-:W-:Y:S05]  /*16240*/  BSYNC.RECONVERGENT B0 ;  /* 0x0000000000007941 */ /* 0x000fea0003800200 */
.L_x_4262:
[----:B-----5:R1:W-:Y:S02]  /*16250*/  STS.128 [R235+0x7800], R4 ;  /* 0x00780004eb007388 */ /* 0x0203e40000000c00 */
.L_x_4139:
[----:B------:R-:W-:Y:S05]  /*16260*/  BSYNC.RECONVERGENT B3 ;  /* 0x0000000000037941 */ /* 0x000fea0003800200 */
.L_x_4131:
        /* <DEDUP_REMOVED lines=35> */
.L_x_4265:
[----:B------:R-:W-:Y:S05]  /*164a0*/  BSYNC.RECONVERGENT B0 ;  /* 0x0000000000007941 */ /* 0x000fea0003800200 */
.L_x_4264:
        /* <DEDUP_REMOVED lines=31> */
.L_x_4267:
[----:B------:R-:W-:Y:S05]  /*166a0*/  BSYNC.RECONVERGENT B0 ;  /* 0x0000000000007941 */ /* 0x000fea0003800200 */
.L_x_4266:
        /* <DEDUP_REMOVED lines=31> */
.L_x_4269:
[----:B------:R-:W-:Y:S05]  /*168a0*/  BSYNC.RECONVERGENT B0 ;  /* 0x0000000000007941 */ /* 0x000fea0003800200 */
.L_x_4268:
        /* <DEDUP_REMOVED lines=31> */
.L_x_4271:
[----:B------:R-:W-:Y:S05]  /*16aa0*/  BSYNC.RECONVERGENT B0 ;  /* 0x0000000000007941 */ /* 0x000fea0003800200 */
.L_x_4270:
        /* <DEDUP_REMOVED lines=45> */
.L_x_4273:
[----:B------:R1:W-:Y:S04]  /*16d80*/  STS.128 [R235+0x10000], RZ ;  /* 0x010000ffeb007388 */ /* 0x0003e80000000c00 */
[----:B------:R1:W-:Y:S04]  /*16d90*/  STS.128 [R235+0x12000], RZ ;  /* 0x012000ffeb007388 */ /* 0x0003e80000000c00 */
[----:B------:R1:W-:Y:S04]  /*16da0*/  STS.128 [R235+0x14000], RZ ;  /* 0x014000ffeb007388 */ /* 0x0003e80000000c00 */
[----:B------:R1:W-:Y:S02]  /*16db0*/  STS.128 [R235+0x16000], RZ ;  /* 0x016000ffeb007388 */ /* 0x0003e40000000c00 */
.L_x_4274:
[----:B------:R-:W-:Y:S05]  /*16dc0*/  BSYNC.RECONVERGENT B0 ;  /* 0x0000000000007941 */ /* 0x000fea0003800200 */
.L_x_4272:
        /* <DEDUP_REMOVED lines=50> */
.L_x_4276:
[----:B------:R-:W-:Y:S05]  /*170f0*/  BSYNC.RECONVERGENT B0 ;  /* 0x0000000000007941 */ /* 0x000fea0003800200 */
.L_x_4275:
        /* <DEDUP_REMOVED lines=35> */
.L_x_4278:
[----:B------:R-:W-:Y:S05]  /*17330*/  BSYNC.RECONVERGENT B0 ;  /* 0x0000000000007941 */ /* 0x000fea0003800200 */
.L_x_4277:
        /* <DEDUP_REMOVED lines=36> */
.L_x_4280:
[----:B------:R-:W-:Y:S05]  /*17580*/  BSYNC.RECONVERGENT B0 ;  /* 0x0000000000007941 */ /* 0x000fea0003800200 */
.L_x_4279:
[----:B----4-:R-:W-:Y:S01]  /*17590*/  LDSM.16.M88.4 R4, [R63] ;  /* 0x000000003f04783b */ /* 0x010fe20000000200 */
[C---:B------:R-:W-:Y:S01]  /*175a0*/  LOP3.LUT P0, RZ, R61.reuse, 0x2, RZ, 0xc0, !PT ;  /* 0x000000023dff7812 */ /* 0x040fe2000780c0ff */
[----:B------:R-:W4:Y:S01]  /*175b0*/  LDCU UR9, c[0x0][0x50c] ;  /* 0x0000a180ff0977ac */ /* 0x000f220008000800 */
[----:B------:R-:W-:Y:S01]  /*175c0*/  MOV R8, 0x20 ;  /* 0x0000002000087802 */ /* 0x000fe20000000f00 */
[----:B------:R-:W5:Y:S01]  /*175d0*/  LDSM.16.M88.4 R24, [R0+UR8+0x8000] ;  /* 0x008000080018783b */ /* 0x000f620008000200 */
[----:B------:R-:W-:Y:S01]  /*175e0*/  IADD3 R85, PT, PT, R0, UR8, RZ ;  /* 0x0000000800557c10 */ /* 0x000fe2000fffe0ff */
[----:B------:R-:W-:Y:S01]  /*175f0*/  UISETP.NE.AND UP1, UPT, UR4, 0x1, UPT ;  /* 0x000000010400788c */ /* 0x000fe2000bf25270 */
[----:B------:R-:W-:Y:S01]  /*17600*/  SEL R8, R8, 0xffffffe0, !P0 ;  /* 0xffffffe008087807 */ /* 0x000fe20004000000 */
[----:B------:R-:W2:Y:S01]  /*17610*/  LDSM.16.M88.4 R16, [R0+UR8+0x8800] ;  /* 0x008800080010783b */ /* 0x000ea20008000200 */
[----:B------:R-:W-:Y:S02]  /*17620*/  LOP3.LUT P0, RZ, R61, 0x4, RZ, 0xc0, !PT ;  /* 0x000000043dff7812 */ /* 0x000fe4000780c0ff */
[-C--:B------:R-:W-:Y:S01]  /*17630*/  IADD3 R62, PT, PT, R63, R8.reuse, RZ ;  /* 0x000000083f3e7210 */ /* 0x080fe20007ffe0ff */
[----:B------:R-:W3:Y:S01]  /*17640*/  LDSM.16.M88.4 R64, [R0+UR8+0x9000] ;  /* 0x009000080040783b */ /* 0x000ee20008000200 */
[----:B------:R-:W-:-:S02]  /*17650*/  IADD3 R2, PT, PT, R85, R8, RZ ;  /* 0x0000000855027210 */ /* 0x000fc40007ffe0ff */
[----:B------:R-:W-:Y:S01]  /*17660*/  MOV R40, 0x40 ;  /* 0x0000004000287802 */ /* 0x000fe20000000f00 */
[----:B------:R-:W1:Y:S03]  /*17670*/  LDSM.16.M88.4 R32, [R0+UR8+0x9800] ;  /* 0x009800080020783b */ /* 0x000e660008000200 */
[----:B------:R-:W-:Y:S01]  /*17680*/  SEL R40, R40, 0xffffffc0, !P0 ;  /* 0xffffffc028287807 */ /* 0x000fe20004000000 */
[----:B------:R-:W-:Y:S03]  /*17690*/  LDSM.16.M88.4 R52, [R62] ;  /* 0x000000003e34783b */ /* 0x000fe60000000200 */
[-C--:B------:R-:W-:Y:S01]  /*176a0*/  IADD3 R87, PT, PT, R63, R40.reuse, RZ ;  /* 0x000000283f577210 */ /* 0x080fe20007ffe0ff */
[----:B------:R-:W4:Y:S01]  /*176b0*/  LDSM.16.M88.4 R36, [R2+0x8000] ;  /* 0x008000000224783b */ /* 0x000f220000000200 */
[----:B------:R-:W-:-:S02]  /*176c0*/  IADD3 R85, PT, PT, R85, R40, RZ ;  /* 0x0000002855557210 */ /* 0x000fc40007ffe0ff */
[C---:B------:R-:W-:Y:S01]  /*176d0*/  IADD3 R84, PT, PT, R8.reuse, R87, RZ ;  /* 0x0000005708547210 */ /* 0x040fe20007ffe0ff */
[----:B------:R-:W4:Y:S01]  /*176e0*/  LDSM.16.M88.4 R12, [R2+0x8800] ;  /* 0x00880000020c783b */ /* 0x000f220000000200 */
[----:B------:R-:W-:-:S03]  /*176f0*/  IADD3 R61, PT, PT, R8, R85, RZ ;  /* 0x00000055083d7210 */ /* 0x000fc60007ffe0ff */
[----:B------:R-:W4:Y:S04]  /*17700*/  LDSM.16.M88.4 R80, [R2+0x9000] ;  /* 0x009000000250783b */ /* 0x000f280000000200 */
[----:B------:R-:W4:Y:S04]  /*17710*/  LDSM.16.M88.4 R48, [R2+0x9800] ;  /* 0x009800000230783b */ /* 0x000f280000000200 */
        /* <DEDUP_REMOVED lines=11> */
[C---:B-1----:R-:W-:Y:S08]  /*177d0*/  HMMA.16816.F32.BF16 R56, R4.reuse, R32, RZ ;  /* 0x000000200438723c */ /* 0x042ff000000418ff */
[----:B------:R-:W-:Y:S01]  /*177e0*/  HMMA.16816.F32.BF16 R4, R4, R34, RZ ;  /* 0x000000220404723c */ /* 0x000fe200000418ff */
[----:B------:R-:W1:Y:S07]  /*177f0*/  LDSM.16.M88.4 R32, [R87] ;  /* 0x000000005720783b */ /* 0x000e6e0000000200 */
[C---:B----4-:R-:W-:Y:S08]  /*17800*/  HMMA.16816.F32.BF16 R28, R52.reuse, R36, R28 ;  /* 0x00000024341c723c */ /* 0x050ff0000004181c */
        /* <DEDUP_REMOVED lines=135> */
[C---:B------:R-:W-:Y:S08]  /*18080*/  HMMA.16816.F32.BF16 R28, R76.reuse, R52, R28 ;  /* 0x000000344c1c723c */ /* 0x040ff0000004181c */
[----:B------:R-:W-:Y:S01]  /*18090*/  HMMA.16816.F32.BF16 R24, R76, R54, R24 ;  /* 0x000000364c18723c */ /* 0x000fe20000041818 */
[----:B------:R-:W-:Y:S07]  /*180a0*/  LDSM.16.M88.4 R52, [R2+0xe800] ;  /* 0x00e800000234783b */ /* 0x000fee0000000200 */
[C---:B--2---:R-:W-:Y:S08]  /*180b0*/  HMMA.16816.F32.BF16 R68, R44.reuse, R4, R68 ;  /* 0x000000042c44723c */ /* 0x044ff00000041844 */
[C---:B------:R-:W-:Y:S01]  /*180c0*/  HMMA.16816.F32.BF16 R64, R44.reuse, R6, R64 ;  /* 0x000000062c40723c */ /* 0x040fe20000041840 */
[----:B------:R-:W-:Y:S07]  /*180d0*/  LDSM.16.M88.4 R4, [R0+UR8+0xf000] ;  /* 0x00f000080004783b */ /* 0x000fee0008000200 */
[C---:B----4-:R-:W-:Y:S08]  /*180e0*/  HMMA.16816.F32.BF16 R56, R44.reuse, R36, R56 ;  /* 0x000000242c38723c */ /* 0x050ff00000041838 */
[----:B------:R-:W-:Y:S01]  /*180f0*/  HMMA.16816.F32.BF16 R72, R44, R38, R72 ;  /* 0x000000262c48723c */ /* 0x000fe20000041848 */
[----:B------:R-:W-:Y:S04]  /*18100*/  LDSM.16.M88.4 R44, [R84+0x6000] ;  /* 0x00600000542c783b */ /* 0x000fe80000000200 */
[----:B------:R-:W2:Y:S03]  /*18110*/  LDSM.16.M88.4 R36, [R61+0xe000] ;  /* 0x00e000003d24783b */ /* 0x000ea60000000200 */
[C---:B-----5:R-:W-:Y:S08]  /*18120*/  HMMA.16816.F32.BF16 R28, R48.reuse, R40, R28 ;  /* 0x00000028301c723c */ /* 0x060ff0000004181c */
[----:B------:R-:W-:Y:S08]  /*18130*/  HMMA.16816.F32.BF16 R24, R48, R42, R24 ;  /* 0x0000002a3018723c */ /* 0x000ff00000041818 */
[----:B-1----:R-:W-:Y:S08]  /*18140*/  HMMA.16816.F32.BF16 R20, R76, R12, R20 ;  /* 0x0000000c4c14723c */ /* 0x002ff00000041814 */
[C---:B---3--:R-:W-:Y:S08]  /*18150*/  HMMA.16816.F32.BF16 R28, R80.reuse, R32, R28 ;  /* 0x00000020501c723c */ /* 0x048ff0000004181c */
[----:B------:R-:W-:Y:S01]  /*18160*/  HMMA.16816.F32.BF16 R24, R80, R34, R24 ;  /* 0x000000225018723c */ /* 0x000fe20000041818 */
[----:B------:R-:W1:Y:S07]  /*18170*/  LDSM.16.M88.4 R32, [R0+UR8+0xf800] ;  /* 0x00f800080020783b */ /* 0x000e6e0008000200 */
[----:B------:R-:W-:Y:S01]  /*18180*/  HMMA.16816.F32.BF16 R16, R76, R14, R16 ;  /* 0x0000000e4c10723c */ /* 0x000fe20000041810 */
[----:B------:R-:W3:Y:S07]  /*18190*/  LDSM.16.M88.4 R12, [R85+0xe800] ;  /* 0x00e80000550c783b */ /* 0x000eee0000000200 */
[----:B--2---:R-:W-:Y:S08]  /*181a0*/  HMMA.16816.F32.BF16 R28, R44, R36, R28 ;  /* 0x000000242c1c723c */ /* 0x004ff0000004181c */
[C---:B------:R-:W-:Y:S08]  /*181b0*/  HMMA.16816.F32.BF16 R68, R76.reuse, R4, R68 ;  /* 0x000000044c44723c */ /* 0x040ff00000041844 */
[----:B------:R-:W-:Y:S01]  /*181c0*/  HMMA.16816.F32.BF16 R64, R76, R6, R64 ;  /* 0x000000064c40723c */ /* 0x000fe20000041840 */
[----:B------:R-:W2:Y:S02]  /*181d0*/  LDSM.16.M88.4 R4, [R2+0xf000] ;  /* 0x00f000000204783b */ /* 0x000ea40000000200 */
[----:B------:R-:W-:Y:S01]  /*181e0*/  FMUL.FTZ R28, R28, UR9 ;  /* 0x000000091c1c7c20 */ /* 0x000fe20008410000 */
[----:B------:R-:W-:-:S04]  /*181f0*/  FMUL.FTZ R62, R30, UR9 ;  /* 0x000000091e3e7c20 */ /* 0x000fc80008410000 */
[----:B------:R-:W-:Y:S01]  /*18200*/  HMMA.16816.F32.BF16 R24, R44, R38, R24 ;  /* 0x000000262c18723c */ /* 0x000fe20000041818 */
[----:B------:R-:W4:Y:S01]  /*18210*/  LDSM.16.M88.4 R36, [R2+0xf800] ;  /* 0x00f800000224783b */ /* 0x000f220000000200 */
[----:B------:R-:W1:Y:S06]  /*18220*/  MUFU.TANH R62, R62 ;  /* 0x0000003e003e7308 */ /* 0x000e6c0000002400 */
[C---:B------:R-:W-:Y:S01]  /*18230*/  HMMA.16816.F32.BF16 R40, R48.reuse, R52, R20 ;  /* 0x000000343028723c */ /* 0x040fe20000041814 */
[----:B------:R-:W-:Y:S01]  /*18240*/  FMUL.FTZ R53, R29, UR9 ;  /* 0x000000091d357c20 */ /* 0x000fe20008410000 */
[----:B------:R5:W2:Y:S01]  /*18250*/  MUFU.TANH R52, R28 ;  /* 0x0000001c00347308 */ /* 0x000aa20000002400 */
[----:B------:R-:W-:Y:S05]  /*18260*/  LDSM.16.M88.4 R20, [R61+0xe800] ;  /* 0x00e800003d14783b */ /* 0x000fea0000000200 */
[----:B------:R-:W-:Y:S01]  /*18270*/  HMMA.16816.F32.BF16 R16, R48, R54, R16 ;  /* 0x000000363010723c */ /* 0x000fe20000041810 */
[----:B------:R-:W-:Y:S01]  /*18280*/  FMUL.FTZ R54, R31, UR9 ;  /* 0x000000091f367c20 */ /* 0x000fe20008410000 */
[----:B------:R-:W2:Y:S01]  /*18290*/  MUFU.TANH R53, R53 ;  /* 0x0000003500357308 */ /* 0x000ea20000002400 */
[----:B------:R-:W-:-:S05]  /*182a0*/  FMUL.FTZ R24, R24, UR9 ;  /* 0x0000000918187c20 */ /* 0x000fca0008410000 */
[C---:B-1----:R-:W-:Y:S02]  /*182b0*/  HMMA.16816.F32.BF16 R56, R76.reuse, R32, R56 ;  /* 0x000000204c38723c */ /* 0x042fe40000041838 */
[----:B------:R-:W1:Y:S01]  /*182c0*/  MUFU.TANH R54, R54 ;  /* 0x0000003600367308 */ /* 0x000e620000002400 */
[----:B-----5:R-:W5:Y:S04]  /*182d0*/  LDSM.16.M88.4 R28, [R85+0xf000] ;  /* 0x00f00000551c783b */ /* 0x020f680000000200 */
[----:B------:R-:W1:Y:S01]  /*182e0*/  LDSM.16.M88.4 R84, [R85+0xf800] ;  /* 0x00f800005554783b */ /* 0x000e620000000200 */
[----:B------:R-:W-:Y:S02]  /*182f0*/  HMMA.16816.F32.BF16 R72, R76, R34, R72 ;  /* 0x000000224c48723c */ /* 0x000fe40000041848 */
[----:B------:R-:W1:Y:S06]  /*18300*/  MUFU.TANH R24, R24 ;  /* 0x0000001800187308 */ /* 0x000e6c0000002400 */
[C---:B---3--:R-:W-:Y:S08]  /*18310*/  HMMA.16816.F32.BF16 R40, R80.reuse, R12, R40 ;  /* 0x0000000c5028723c */ /* 0x048ff00000041828 */
[----:B------:R-:W-:Y:S01]  /*18320*/  HMMA.16816.F32.BF16 R16, R80, R14, R16 ;  /* 0x0000000e5010723c */ /* 0x000fe20000041810 */
[----:B------:R-:W3:Y:S07]  /*18330*/  LDSM.16.M88.4 R12, [R61+0xf000] ;  /* 0x00f000003d0c783b */ /* 0x000eee0000000200 */
[C---:B--2---:R-:W-:Y:S08]  /*18340*/  HMMA.16816.F32.BF16 R68, R48.reuse, R4, R68 ;  /* 0x000000043044723c */ /* 0x044ff00000041844 */
[----:B------:R-:W-:Y:S01]  /*18350*/  HMMA.16816.F32.BF16 R64, R48, R6, R64 ;  /* 0x000000063040723c */ /* 0x000fe20000041840 */
[----:B------:R-:W2:Y:S01]  /*18360*/  LDSM.16.M88.4 R4, [R61+0xf800] ;  /* 0x00f800003d04783b */ /* 0x000ea20000000200 */
[----:B------:R-:W-:-:S06]  /*18370*/  DEPBAR.LE SB0, 0x0 ;  /* 0x000080000000791a */ /* 0x000fcc0000000000 */
[C---:B----4-:R-:W-:Y:S08]  /*18380*/  HMMA.16816.F32.BF16 R56, R48.reuse, R36, R56 ;  /* 0x000000243038723c */ /* 0x050ff00000041838 */
[----:B------:R-:W-:Y:S08]  /*18390*/  HMMA.16816.F32.BF16 R72, R48, R38, R72 ;  /* 0x000000263048723c */ /* 0x000ff00000041848 */
[C---:B-----5:R-:W-:Y:S08]  /*183a0*/  HMMA.16816.F32.BF16 R68, R80.reuse, R28, R68 ;  /* 0x0000001c5044723c */ /* 0x060ff00000041844 */
[C---:B------:R-:W-:Y:S08]  /*183b0*/  HMMA.16816.F32.BF16 R64, R80.reuse, R30, R64 ;  /* 0x0000001e5040723c */ /* 0x040ff00000041840 */
[C---:B-1----:R-:W-:Y:S08]  /*183c0*/  HMMA.16816.F32.BF16 R56, R80.reuse, R84, R56 ;  /* 0x000000545038723c */ /* 0x042ff00000041838 */
[----:B------:R-:W-:Y:S08]  /*183d0*/  HMMA.16816.F32.BF16 R72, R80, R86, R72 ;  /* 0x000000565048723c */ /* 0x000ff00000041848 */
[C---:B------:R-:W-:Y:S08]  /*183e0*/  HMMA.16816.F32.BF16 R16, R44.reuse, R22, R16 ;  /* 0x000000162c10723c */ /* 0x040ff00000041810 */
[----:B------:R-:W-:Y:S01]  /*183f0*/  HMMA.16816.F32.BF16 R40, R44, R20, R40 ;  /* 0x000000142c28723c */ /* 0x000fe20000041828 */
[----:B------:R-:W-:Y:S01]  /*18400*/  FMUL.FTZ R20, R25, UR9 ;  /* 0x0000000919147c20 */ /* 0x000fe20008410000 */
[----:B------:R-:W-:Y:S01]  /*18410*/  FMUL.FTZ R21, R26, UR9 ;  /* 0x000000091a157c20 */ /* 0x000fe20008410000 */
[----:B------:R-:W-:-:S04]  /*18420*/  FMUL.FTZ R25, R27, UR9 ;  /* 0x000000091b197c20 */ /* 0x000fc80008410000 */
[----:B------:R-:W1:Y:S01]  /*18430*/  MUFU.TANH R20, R20 ;  /* 0x0000001400147308 */ /* 0x000e620000002400 */
[C---:B---3--:R-:W-:Y:S03]  /*18440*/  HMMA.16816.F32.BF16 R68, R44.reuse, R12, R68 ;  /* 0x0000000c2c44723c */ /* 0x048fe60000041844 */
[----:B------:R-:W-:Y:S01]  /*18450*/  FMUL.FTZ R12, R17, UR9 ;  /* 0x00000009110c7c20 */ /* 0x000fe20008410000 */
[----:B------:R-:W-:Y:S01]  /*18460*/  FMUL.FTZ R13, R18, UR9 ;  /* 0x00000009120d7c20 */ /* 0x000fe20008410000 */
[----:B------:R-:W-:Y:S01]  /*18470*/  FMUL.FTZ R17, R19, UR9 ;  /* 0x0000000913117c20 */ /* 0x000fe20008410000 */
[----:B------:R-:W-:Y:S01]  /*18480*/  FMUL.FTZ R16, R16, UR9 ;  /* 0x0000000910107c20 */ /* 0x000fe20008410000 */
[----:B------:R-:W3:Y:S01]  /*18490*/  MUFU.TANH R21, R21 ;  /* 0x0000001500157308 */ /* 0x000ee20000002400 */
        /* <DEDUP_REMOVED lines=62> */
.L_x_4282:
[----:B------:R-:W2:Y:S01]  /*18880*/  LDC R2, c[0x0][0x4f0] ;  /* 0x00013c00ff027b82 */ /* 0x000ea20000000800 */
[----:B------:R-:W-:Y:S01]  /*18890*/  UIADD3 UR4, UPT, UPT, UR30, -0x80, URZ ;  /* 0xffffff801e047890 */ /* 0x000fe2000fffe0ff */
[----:B------:R-:W-:Y:S01]  /*188a0*/  IMAD.U32 R35, RZ, RZ, UR31 ;  /* 0x0000001fff237e24 */ /* 0x000fe2000f8e00ff */
[----:B------:R-:W3:Y:S04]  /*188b0*/  LDCU.64 UR14, c[0x0][0x3b8] ;  /* 0x00007700ff0e77ac */ /* 0x000ee80008000a00 */
[----:B------:R-:W-:Y:S01]  /*188c0*/  MOV R31, UR4 ;  /* 0x00000004001f7c02 */ /* 0x000fe20008000f00 */
[----:B------:R-:W4:Y:S01]  /*188d0*/  LDCU.64 UR10, c[0x0][0x3a0] ;  /* 0x00007400ff0a77ac */ /* 0x000f220008000a00 */
        /* <DEDUP_REMOVED lines=43> */
[----:B---3--:R-:W-:Y:S01]  /*18b90*/  IMAD.WIDE.U32 R42, R7, UR14, RZ ;  /* 0x0000000e072a7c25 */ /* 0x008fe2000f8e00ff */
[----:B------:R-:W-:-:S05]  /*18ba0*/  SHF.R.S32.HI R2, RZ, 0x1f, R7 ;  /* 0x0000001fff027819 */ /* 0x000fca0000011407 */
[----:B------:R-:W-:-:S04]  /*18bb0*/  IMAD R2, R2, UR14, RZ ;  /* 0x0000000e02027c24 */ /* 0x000fc8000f8e02ff */
[----:B------:R-:W-:-:S04]  /*18bc0*/  IMAD R2, R7, UR15, R2 ;  /* 0x0000000f07027c24 */ /* 0x000fc8000f8e0202 */
[----:B------:R-:W-:Y:S01]  /*18bd0*/  IMAD.IADD R43, R43, 0x1, R2 ;  /* 0x000000012b2b7824 */ /* 0x000fe200078e0202 */
[----:B--2---:R-:W-:-:S04]  /*18be0*/  IADD3 R0, PT, PT, R31, -R0, RZ ;  /* 0x800000001f007210 */ /* 0x004fc80007ffe0ff */
[----:B------:R-:W-:Y:S01]  /*18bf0*/  SHF.R.S32.HI R7, RZ, 0x1f, R0 ;  /* 0x0000001fff077819 */ /* 0x000fe20000011400 */
[----:B----4-:R-:W-:-:S04]  /*18c00*/  IMAD.WIDE.U32 R42, R0, UR10, R42 ;  /* 0x0000000a002a7c25 */ /* 0x010fc8000f8e002a */
[----:B------:R-:W-:Y:S01]  /*18c10*/  IMAD R7, R7, UR10, RZ ;  /* 0x0000000a07077c24 */ /* 0x000fe2000f8e02ff */
[----:B------:R-:W-:-:S03]  /*18c20*/  LEA R228, P1, R42, R228, 0x1 ;  /* 0x000000e42ae47211 */ /* 0x000fc600078208ff */
[----:B------:R-:W-:-:S05]  /*18c30*/  IMAD R7, R0, UR11, R7 ;  /* 0x0000000b00077c24 */ /* 0x000fca000f8e0207 */
[----:B------:R-:W-:-:S04]  /*18c40*/  IADD3 R7, PT, PT, R43, R7, RZ ;  /* 0x000000072b077210 */ /* 0x000fc80007ffe0ff */
[----:B------:R-:W-:-:S07]  /*18c50*/  LEA.HI.X R229, R42, R229, R7, 0x1, P1 ;  /* 0x000000e52ae57211 */ /* 0x000fce00008f0c07 */
.L_x_4283:
        /* <DEDUP_REMOVED lines=99> */
.L_x_4281:
[----:B------:R-:W3:Y:S01]  /*19290*/  S2R R222, SR_TID.X ;  /* 0x0000000000de7919 */ /* 0x000ee20000002100 */
[----:B------:R-:W-:Y:S01]  /*192a0*/  LOP3.LUT R165, R218, 0x1f0, RZ, 0xc0, !PT ;  /* 0x000001f0daa57812 */ /* 0x000fe200078ec0ff */
[----:B------:R-:W-:Y:S01]  /*192b0*/  UIADD3 UR30, UPT, UPT, UR30, -0x40, URZ ;  /* 0xffffffc01e1e7890 */ /* 0x000fe2000fffe0ff */
[----:B------:R-:W-:Y:S01]  /*192c0*/  LOP3.LUT R223, R3, 0x200, R60, 0xf8, !PT ;  /* 0x0000020003df7812 */ /* 0x000fe200078ef83c */
[----:B------:R-:W4:Y:S01]  /*192d0*/  S2R R0, SR_CTAID.X ;  /* 0x0000000000007919 */ /* 0x000f220000002500 */
[----:B------:R-:W5:Y:S02]  /*192e0*/  LDCU UR4, c[0x0][0x45c] ;  /* 0x00008b80ff0477ac */ /* 0x000f640008000800 */
        /* <DEDUP_REMOVED lines=9> */
[----:B---3--:R-:W-:Y:S01]  /*19380*/  SHF.R.U32.HI R2, RZ, 0x2, R222 ;  /* 0x00000002ff027819 */ /* 0x008fe200000116de */
[----:B------:R-:W-:-:S02]  /*19390*/  IMAD.SHL.U32 R166, R222, 0x2, RZ ;  /* 0x00000002dea67824 */ /* 0x000fc400078e00ff */
[----:B------:R-:W-:Y:S01]  /*193a0*/  LDSM.16.MT88.4 R104, [R223+0x16000] ;  /* 0x01600000df68783b */ /* 0x000fe20000004200 */
[----:B----4-:R-:W-:Y:S01]  /*193b0*/  IMAD R7, R0, 0x40, R165 ;  /* 0x0000004000077824 */ /* 0x010fe200078e02a5 */
[----:B------:R-:W-:Y:S02]  /*193c0*/  LOP3.LUT R2, R2, 0x7, RZ, 0xc0, !PT ;  /* 0x0000000702027812 */ /* 0x000fe400078ec0ff */
[----:B------:R-:W-:Y:S01]  /*193d0*/  LDSM.16.MT88.4 R180, [R201+0x16800] ;  /* 0x01680000c9b4783b */ /* 0x000fe20000004200 */
[----:B------:R-:W-:Y:S02]  /*193e0*/  LOP3.LUT R166, R166, 0x6, RZ, 0xc0, !PT ;  /* 0x00000006a6a67812 */ /* 0x000fe400078ec0ff */
[----:B--2---:R-:W-:Y:S01]  /*193f0*/  IADD3 R10, PT, PT, R7, -UR22, R2 ;  /* 0x80000016070a7c10 */ /* 0x004fe2000fffe002 */
[----:B------:R-:W-:Y:S01]  /*19400*/  LDSM.16.MT88.4 R176, [R223+0x10800] ;  /* 0x01080000dfb0783b */ /* 0x000fe20000004200 */
[C-C-:B------:R-:W-:Y:S02]  /*19410*/  LOP3.LUT R7, R9.reuse, 0x9, R166.reuse, 0xfe, !PT ;  /* 0x0000000909077812 */ /* 0x140fe400078efea6 */
[C-C-:B------:R-:W-:Y:S01]  /*19420*/  LOP3.LUT R47, R9.reuse, 0x18, R166.reuse, 0xfe, !PT ;  /* 0x00000018092f7812 */ /* 0x140fe200078efea6 */
[----:B------:R-:W-:Y:S01]  /*19430*/  VIADD R10, R10, UR21 ;  /* 0x000000150a0a7c36 */ /* 0x000fe20008000000 */
[----:B------:R-:W-:-:S02]  /*19440*/  LOP3.LUT R45, R9, 0x19, R166, 0xfe, !PT ;  /* 0x00000019092d7812 */ /* 0x000fc400078efea6 */
[----:B------:R-:W-:Y:S01]  /*19450*/  LOP3.LUT R33, R166, UR30, RZ, 0xfc, !PT ;  /* 0x0000001ea6217c12 */ /* 0x000fe2000f8efcff */
[C---:B------:R-:W-:Y:S01]  /*19460*/  IMAD.IADD R35, R10.reuse, 0x1, -R7 ;  /* 0x000000010a237824 */ /* 0x040fe200078e0a07 */
[C-C-:B------:R-:W-:Y:S01]  /*19470*/  LOP3.LUT R31, R9.reuse, 0x1, R166.reuse, 0xfe, !PT ;  /* 0x00000001091f7812 */ /* 0x140fe200078efea6 */
[C---:B------:R-:W-:Y:S01]  /*19480*/  IMAD.IADD R55, R10.reuse, 0x1, -R47 ;  /* 0x000000010a377824 */ /* 0x040fe200078e0a2f */
[----:B------:R-:W-:Y:S01]  /*19490*/  LOP3.LUT R39, R9, 0x8, R166, 0xfe, !PT ;  /* 0x0000000809277812 */ /* 0x000fe200078efea6 */
[C---:B------:R-:W-:Y:S01]  /*194a0*/  IMAD.IADD R51, R10.reuse, 0x1, -R45 ;  /* 0x000000010a337824 */ /* 0x040fe200078e0a2d */
[----:B------:R-:W-:Y:S01]  /*194b0*/  IABS R35, R35 ;  /* 0x0000002300237213 */ /* 0x000fe20000000000 */
[C---:B------:R-:W-:Y:S01]  /*194c0*/  IMAD.IADD R37, R10.reuse, 0x1, -R33 ;  /* 0x000000010a257824 */ /* 0x040fe200078e0a21 */
[----:B------:R-:W-:Y:S01]  /*194d0*/  IABS R55, R55 ;  /* 0x0000003700377213 */ /* 0x000fe20000000000 */
[C---:B------:R-:W-:Y:S01]  /*194e0*/  IMAD.IADD R42, R10.reuse, 0x1, -R31 ;  /* 0x000000010a2a7824 */ /* 0x040fe200078e0a1f */
[----:B------:R-:W-:Y:S01]  /*194f0*/  IABS R51, R51 ;  /* 0x0000003300337213 */ /* 0x000fe20000000000 */
[----:B------:R-:W-:Y:S01]  /*19500*/  IMAD.IADD R11, R10, 0x1, -R39 ;  /* 0x000000010a0b7824 */ /* 0x000fe200078e0a27 */
[----:B------:R-:W-:-:S02]  /*19510*/  I2FP.F32.S32 R35, R35 ;  /* 0x0000002300237245 */ /* 0x000fc40000201400 */
[----:B------:R-:W-:Y:S02]  /*19520*/  IABS R37, R37 ;  /* 0x0000002500257213 */ /* 0x000fe40000000000 */
[----:B------:R-:W-:Y:S01]  /*19530*/  I2FP.F32.S32 R55, R55 ;  /* 0x0000003700377245 */ /* 0x000fe20000201400 */
[----:B-1----:R-:W-:Y:S01]  /*19540*/  FFMA.FTZ R35, R35, -UR5, R20 ;  /* 0x8000000523237c23 */ /* 0x002fe20008010014 */
[----:B------:R-:W-:Y:S02]  /*19550*/  I2FP.F32.S32 R51, R51 ;  /* 0x0000003300337245 */ /* 0x000fe40000201400 */
[----:B------:R-:W-:Y:S01]  /*19560*/  I2FP.F32.S32 R37, R37 ;  /* 0x0000002500257245 */ /* 0x000fe20000201400 */
[----:B------:R-:W-:Y:S01]  /*19570*/  FFMA.FTZ R20, R55, -UR5, R16 ;  /* 0x8000000537147c23 */ /* 0x000fe20008010010 */
[----:B------:R-:W-:Y:S01]  /*19580*/  IABS R42, R42 ;  /* 0x0000002a002a7213 */ /* 0x000fe20000000000 */
[----:B------:R-:W-:Y:S01]  /*19590*/  FFMA.FTZ R16, R51, -UR5, R12 ;  /* 0x8000000533107c23 */ /* 0x000fe2000801000c */
[----:B------:R-:W-:-:S02]  /*195a0*/  VIADD R12, R10, 0x8 ;  /* 0x000000080a0c7836 */ /* 0x000fc40000000000 */
[C---:B------:R-:W-:Y:S01]  /*195b0*/  FFMA.FTZ R43, R37.reuse, -UR5, R52 ;  /* 0x80000005252b7c23 */ /* 0x040fe20008010034 */
[----:B------:R-:W-:Y:S01]  /*195c0*/  FFMA.FTZ R21, R37, -UR5, R21 ;  /* 0x8000000525157c23 */ /* 0x000fe20008010015 */
[--C-:B------:R-:W-:Y:S02]  /*195d0*/  LOP3.LUT R37, R9, 0x10, R166.reuse, 0xfe, !PT ;  /* 0x0000001009257812 */ /* 0x100fe400078efea6 */
[----:B------:R-:W-:Y:S01]  /*195e0*/  ISETP.GE.AND P1, PT, R7, UR21, PT ;  /* 0x0000001507007c0c */ /* 0x000fe2000bf26270 */
[----:B------:R-:W-:Y:S01]  /*195f0*/  IMAD.IADD R7, R12, 0x1, -R7 ;  /* 0x000000010c077824 */ /* 0x000fe200078e0a07 */
[----:B------:R-:W-:Y:S01]  /*19600*/  I2FP.F32.S32 R42, R42 ;  /* 0x0000002a002a7245 */ /* 0x000fe20000201400 */
[----:B------:R-:W-:Y:S01]  /*19610*/  IMAD.IADD R59, R10, 0x1, -R37 ;  /* 0x000000010a3b7824 */ /* 0x000fe200078e0a25 */
[----:B------:R-:W-:Y:S02]  /*19620*/  IABS R11, R11 ;  /* 0x0000000b000b7213 */ /* 0x000fe40000000000 */
[----:B------:R-:W-:-:S02]  /*19630*/  LOP3.LUT R51, R9, 0x21, R166, 0xfe, !PT ;  /* 0x0000002109337812 */ /* 0x000fc400078efea6 */
[----:B------:R-:W-:Y:S01]  /*19640*/  ISETP.GE.AND P2, PT, R39, UR21, PT ;  /* 0x0000001527007c0c */ /* 0x000fe2000bf46270 */
[----:B------:R-:W-:Y:S01]  /*19650*/  FFMA.FTZ R39, R42, -UR5, R53 ;  /* 0x800000052a277c23 */ /* 0x000fe20008010035 */
[----:B------:R-:W-:Y:S01]  /*19660*/  ISETP.GE.AND P6, PT, R37, UR21, PT ;  /* 0x0000001525007c0c */ /* 0x000fe2000bfc6270 */
[----:B------:R-:W-:Y:S01]  /*19670*/  IMAD.IADD R37, R12, 0x1, -R37 ;  /* 0x000000010c257824 */ /* 0x000fe200078e0a25 */
[----:B------:R-:W-:Y:S01]  /*19680*/  I2FP.F32.S32 R11, R11 ;  /* 0x0000000b000b7245 */ /* 0x000fe20000201400 */
[----:B------:R-:W-:Y:S01]  /*19690*/  IMAD.IADD R42, R10, 0x1, -R51 ;  /* 0x000000010a2a7824 */ /* 0x000fe200078e0a33 */
[----:B------:R-:W-:Y:S02]  /*196a0*/  IABS R7, R7 ;  /* 0x0000000700077213 */ /* 0x000fe40000000000 */
[----:B------:R-:W-:Y:S01]  /*196b0*/  ISETP.GE.AND P4, PT, R33, UR21, PT ;  /* 0x0000001521007c0c */ /* 0x000fe2000bf86270 */
[----:B------:R-:W-:Y:S01]  /*196c0*/  FFMA.FTZ R24, R11, -UR5, R24 ;  /* 0x800000050b187c23 */ /* 0x000fe20008010018 */
[----:B------:R-:W-:Y:S01]  /*196d0*/  I2FP.F32.S32 R46, R7 ;  /* 0x00000007002e7245 */ /* 0x000fe20000201400 */
[C---:B------:R-:W-:Y:S01]  /*196e0*/  IMAD.IADD R33, R12.reuse, 0x1, -R33 ;  /* 0x000000010c217824 */ /* 0x040fe200078e0a21 */
[----:B------:R-:W-:Y:S01]  /*196f0*/  ISETP.GE.AND P3, PT, R31, UR21, PT ;  /* 0x000000151f007c0c */ /* 0x000fe2000bf66270 */
[----:B------:R-:W-:Y:S01]  /*19700*/  IMAD.IADD R31, R12, 0x1, -R31 ;  /* 0x000000010c1f7824 */ /* 0x000fe200078e0a1f */
[----:B------:R-:W-:Y:S01]  /*19710*/  IABS R37, R37 ;  /* 0x0000002500257213 */ /* 0x000fe20000000000 */
[----:B------:R-:W-:Y:S01]  /*19720*/  FFMA.FTZ R7, R46, -UR5, R25 ;  /* 0x800000052e077c23 */ /* 0x000fe20008010019 */
[----:B------:R-:W-:-:S02]  /*19730*/  LOP3.LUT R11, R9, 0x20, R166, 0xfe, !PT ;  /* 0x00000020090b7812 */ /* 0x000fc400078efea6 */
[----:B------:R-:W-:Y:S02]  /*19740*/  IABS R42, R42 ;  /* 0x0000002a002a7213 */ /* 0x000fe40000000000 */
[----:B------:R-:W-:Y:S01]  /*19750*/  LOP3.LUT R49, R9, 0x11, R166, 0xfe, !PT ;  /* 0x0000001109317812 */ /* 0x000fe200078efea6 */
[C---:B------:R-:W-:Y:S01]  /*19760*/  IMAD.IADD R53, R10.reuse, 0x1, -R11 ;  /* 0x000000010a357824 */ /* 0x040fe200078e0a0b */
[----:B------:R-:W-:Y:S02]  /*19770*/  I2FP.F32.S32 R44, R37 ;  /* 0x00000025002c7245 */ /* 0x000fe40000201400 */
[----:B------:R-:W-:Y:S01]  /*19780*/  I2FP.F32.S32 R42, R42 ;  /* 0x0000002a002a7245 */ /* 0x000fe20000201400 */
[--C-:B------:R-:W-:Y:S01]  /*19790*/  IMAD.IADD R57, R10, 0x1, -R49.reuse ;  /* 0x000000010a397824 */ /* 0x100fe200078e0a31 */
[----:B------:R-:W-:Y:S01]  /*197a0*/  FSEL R37, R24, -INF , !P2 ;  /* 0xff80000018257808 */ /* 0x000fe20005000000 */
[----:B------:R-:W-:Y:S01]  /*197b0*/  IMAD.IADD R46, R12, 0x1, -R49 ;  /* 0x000000010c2e7824 */ /* 0x000fe200078e0a31 */
[----:B------:R-:W-:Y:S01]  /*197c0*/  FSEL R25, R21, -INF , !P2 ;  /* 0xff80000015197808 */ /* 0x000fe20005000000 */
[----:B------:R-:W-:Y:S01]  /*197d0*/  FFMA.FTZ R239, R42, -UR5, R15 ;  /* 0x800000052aef7c23 */ /* 0x000fe2000801000f */
[----:B------:R-:W-:Y:S01]  /*197e0*/  IABS R33, R33 ;  /* 0x0000002100217213 */ /* 0x000fe20000000000 */
[----:B------:R-:W-:Y:S01]  /*197f0*/  IMAD.IADD R42, R12, 0x1, -R51 ;  /* 0x000000010c2a7824 */ /* 0x000fe200078e0a33 */
[----:B------:R-:W-:Y:S01]  /*19800*/  IABS R31, R31 ;  /* 0x0000001f001f7213 */ /* 0x000fe20000000000 */
[----:B------:R-:W-:Y:S01]  /*19810*/  FFMA.FTZ R15, R44, -UR5, R23 ;  /* 0x800000052c0f7c23 */ /* 0x000fe20008010017 */
[----:B------:R-:W-:Y:S01]  /*19820*/  ISETP.GE.AND P2, PT, R11, UR21, PT ;  /* 0x000000150b007c0c */ /* 0x000fe2000bf46270 */
[C---:B------:R-:W-:Y:S01]  /*19830*/  IMAD.IADD R11, R12.reuse, 0x1, -R11 ;  /* 0x000000010c0b7824 */ /* 0x040fe200078e0a0b */
[----:B------:R-:W-:Y:S01]  /*19840*/  I2FP.F32.S32 R33, R33 ;  /* 0x0000002100217245 */ /* 0x000fe20000201400 */
[C---:B------:R-:W-:Y:S01]  /*19850*/  IMAD.IADD R24, R12.reuse, 0x1, -R47 ;  /* 0x000000010c187824 */ /* 0x040fe200078e0a2f */
[----:B------:R-:W-:Y:S01]  /*19860*/  I2FP.F32.S32 R31, R31 ;  /* 0x0000001f001f7245 */ /* 0x000fe20000201400 */
[----:B------:R-:W-:Y:S01]  /*19870*/  IMAD.IADD R44, R12, 0x1, -R45 ;  /* 0x000000010c2c7824 */ /* 0x000fe200078e0a2d */
[----:B------:R-:W-:Y:S01]  /*19880*/  IABS R57, R57 ;  /* 0x0000003900397213 */ /* 0x000fe20000000000 */
[----:B------:R-:W-:Y:S01]  /*19890*/  FFMA.FTZ R33, R33, -UR5, R62 ;  /* 0x8000000521217c23 */ /* 0x000fe2000801003e */
[----:B------:R-:W-:Y:S01]  /*198a0*/  IABS R53, R53 ;  /* 0x0000003500357213 */ /* 0x000fe20000000000 */
[----:B------:R-:W-:Y:S01]  /*198b0*/  FFMA.FTZ R31, R31, -UR5, R54 ;  /* 0x800000051f1f7c23 */ /* 0x000fe20008010036 */
[----:B------:R-:W-:-:S02]  /*198c0*/  IABS R46, R46 ;  /* 0x0000002e002e7213 */ /* 0x000fc40000000000 */
[----:B------:R-:W-:Y:S02]  /*198d0*/  IABS R11, R11 ;  /* 0x0000000b000b7213 */ /* 0x000fe40000000000 */
[----:B------:R-:W-:Y:S02]  /*198e0*/  I2FP.F32.S32 R57, R57 ;  /* 0x0000003900397245 */ /* 0x000fe40000201400 */
[----:B------:R-:W-:Y:S02]  /*198f0*/  I2FP.F32.S32 R53, R53 ;  /* 0x0000003500357245 */ /* 0x000fe40000201400 */
[----:B------:R-:W-:Y:S01]  /*19900*/  IABS R42, R42 ;  /* 0x0000002a002a7213 */ /* 0x000fe20000000000 */
[----:B------:R-:W-:Y:S01]  /*19910*/  FFMA.FTZ R22, R57, -UR5, R22 ;  /* 0x8000000539167c23 */ /* 0x000fe20008010016 */
[----:B------:R-:W-:Y:S01]  /*19920*/  I2FP.F32.S32 R46, R46 ;  /* 0x0000002e002e7245 */ /* 0x000fe20000201400 */
[----:B------:R-:W-:Y:S01]  /*19930*/  FFMA.FTZ R14, R53, -UR5, R14 ;  /* 0x80000005350e7c23 */ /* 0x000fe2000801000e */
[----:B------:R-:W-:-:S02]  /*19940*/  I2FP.F32.S32 R11, R11 ;  /* 0x0000000b000b7245 */ /* 0x000fc40000201400 */
[----:B------:R-:W-:Y:S01]  /*19950*/  FSEL R43, R43, -INF , !P4 ;  /* 0xff8000002b2b7808 */ /* 0x000fe20006000000 */
[----:B------:R-:W-:Y:S01]  /*19960*/  FFMA.FTZ R21, R46, -UR5, R27 ;  /* 0x800000052e157c23 */ /* 0x000fe2000801001b */
[----:B------:R-:W-:Y:S01]  /*19970*/  FSEL R33, R33, -INF , !P4 ;  /* 0xff80000021217808 */ /* 0x000fe20006000000 */
[----:B------:R-:W-:Y:S01]  /*19980*/  FFMA.FTZ R18, R11, -UR5, R18 ;  /* 0x800000050b127c23 */ /* 0x000fe20008010012 */
[----:B------:R-:W-:Y:S02]  /*19990*/  FSEL R39, R39, -INF , !P3 ;  /* 0xff80000027277808 */ /* 0x000fe40005800000 */
[----:B------:R-:W-:Y:S02]  /*199a0*/  FSEL R31, R31, -INF , !P3 ;  /* 0xff8000001f1f7808 */ /* 0x000fe40005800000 */
[----:B------:R-:W-:Y:S02]  /*199b0*/  FSEL R35, R35, -INF , !P1 ;  /* 0xff80000023237808 */ /* 0x000fe40004800000 */
[----:B------:R-:W-:-:S02]  /*199c0*/  FSEL R7, R7, -INF , !P1 ;  /* 0xff80000007077808 */ /* 0x000fc40004800000 */
[----:B------:R-:W-:Y:S02]  /*199d0*/  I2FP.F32.S32 R42, R42 ;  /* 0x0000002a002a7245 */ /* 0x000fe40000201400 */
[----:B------:R-:W-:Y:S02]  /*199e0*/  ISETP.GE.AND P5, PT, R49, UR21, PT ;  /* 0x0000001531007c0c */ /* 0x000fe4000bfa6270 */
[----:B------:R-:W-:Y:S01]  /*199f0*/  ISETP.GE.AND P4, PT, R47, UR21, PT ;  /* 0x000000152f007c0c */ /* 0x000fe2000bf86270 */
[----:B------:R-:W-:Y:S01]  /*19a00*/  FFMA.FTZ R221, R42, -UR5, R19 ;  /* 0x800000052add7c23 */ /* 0x000fe20008010013 */
[----:B------:R-:W-:Y:S02]  /*19a10*/  ISETP.GE.AND P3, PT, R45, UR21, PT ;  /* 0x000000152d007c0c */ /* 0x000fe4000bf66270 */
[----:B------:R-:W-:Y:S02]  /*19a20*/  ISETP.GE.AND P1, PT, R51, UR21, PT ;  /* 0x0000001533007c0c */ /* 0x000fe4000bf26270 */
[----:B------:R-:W-:-:S02]  /*19a30*/  LOP3.LUT R51, R9, 0x28, R166, 0xfe, !PT ;  /* 0x0000002809337812 */ /* 0x000fc400078efea6 */
[C-C-:B------:R-:W-:Y:S02]  /*19a40*/  LOP3.LUT R49, R9.reuse, 0x29, R166.reuse, 0xfe, !PT ;  /* 0x0000002909317812 */ /* 0x140fe400078efea6 */
[C-C-:B------:R-:W-:Y:S02]  /*19a50*/  LOP3.LUT R47, R9.reuse, 0x30, R166.reuse, 0xfe, !PT ;  /* 0x00000030092f7812 */ /* 0x140fe400078efea6 */
[C-C-:B------:R-:W-:Y:S02]  /*19a60*/  LOP3.LUT R45, R9.reuse, 0x31, R166.reuse, 0xfe, !PT ;  /* 0x00000031092d7812 */ /* 0x140fe400078efea6 */
[C-C-:B------:R-:W-:Y:S02]  /*19a70*/  LOP3.LUT R27, R9.reuse, 0x38, R166.reuse, 0xfe, !PT ;  /* 0x00000038091b7812 */ /* 0x140fe400078efea6 */
[----:B------:R-:W-:Y:S02]  /*19a80*/  LOP3.LUT R53, R9, 0x39, R166, 0xfe, !PT ;  /* 0x0000003909357812 */ /* 0x000fe400078efea6 */
[----:B------:R-:W-:-:S02]  /*19a90*/  IABS R59, R59 ;  /* 0x0000003b003b7213 */ /* 0x000fc40000000000 */
[----:B------:R-:W-:Y:S01]  /*19aa0*/  FSEL R11, R22, -INF , !P5 ;  /* 0xff800000160b7808 */ /* 0x000fe20006800000 */
[----:B------:R-:W-:Y:S01]  /*19ab0*/  IMAD.IADD R22, R10, 0x1, -R51 ;  /* 0x000000010a167824 */ /* 0x000fe200078e0a33 */
[----:B------:R-:W-:Y:S01]  /*19ac0*/  FSEL R9, R20, -INF , !P4 ;  /* 0xff80000014097808 */ /* 0x000fe20006000000 */
[----:B------:R-:W-:Y:S01]  /*19ad0*/  IMAD.IADD R20, R10, 0x1, -R49 ;  /* 0x000000010a147824 */ /* 0x000fe200078e0a31 */
[----:B------:R-:W-:Y:S01]  /*19ae0*/  FSEL R19, R16, -INF , !P3 ;  /* 0xff80000010137808 */ /* 0x000fe20005800000 */
[----:B------:R-:W-:Y:S01]  /*19af0*/  IMAD.IADD R16, R10, 0x1, -R45 ;  /* 0x000000010a107824 */ /* 0x000fe200078e0a2d */
[----:B------:R-:W-:Y:S01]  /*19b00*/  FSEL R241, R14, -INF , !P2 ;  /* 0xff8000000ef17808 */ /* 0x000fe20005000000 */
[----:B------:R-:W-:Y:S01]  /*19b10*/  IMAD.IADD R14, R10, 0x1, -R27 ;  /* 0x000000010a0e7824 */ /* 0x000fe200078e0a1b */
[----:B------:R-:W-:Y:S01]  /*19b20*/  FSEL R225, R18, -INF , !P2 ;  /* 0xff80000012e17808 */ /* 0x000fe20005000000 */
[C---:B------:R-:W-:Y:S01]  /*19b30*/  IMAD.IADD R18, R10.reuse, 0x1, -R47 ;  /* 0x000000010a127824 */ /* 0x040fe200078e0a2f */
[----:B------:R-:W-:Y:S01]  /*19b40*/  FSEL R21, R21, -INF , !P5 ;  /* 0xff80000015157808 */ /* 0x000fe20006800000 */
[----:B------:R-:W-:Y:S01]  /*19b50*/  IMAD.IADD R10, R10, 0x1, -R53 ;  /* 0x000000010a0a7824 */ /* 0x000fe200078e0a35 */
[----:B------:R-:W-:Y:S01]  /*19b60*/  ISETP.GE.AND P5, PT, R49, UR21, PT ;  /* 0x0000001531007c0c */ /* 0x000fe2000bfa6270 */
[----:B------:R-:W-:Y:S01]  /*19b70*/  IMAD.IADD R49, R12, 0x1, -R49 ;  /* 0x000000010c317824 */ /* 0x000fe200078e0a31 */
[----:B------:R-:W-:-:S02]  /*19b80*/  IABS R24, R24 ;  /* 0x0000001800187213 */ /* 0x000fc40000000000 */
[----:B------:R-:W-:Y:S02]  /*19b90*/  I2FP.F32.S32 R59, R59 ;  /* 0x0000003b003b7245 */ /* 0x000fe40000201400 */
[----:B------:R-:W-:Y:S02]  /*19ba0*/  IABS R44, R44 ;  /* 0x0000002c002c7213 */ /* 0x000fe40000000000 */
[----:B------:R-:W-:Y:S01]  /*19bb0*/  I2FP.F32.S32 R24, R24 ;  /* 0x0000001800187245 */ /* 0x000fe20000201400 */
[----:B------:R-:W-:Y:S01]  /*19bc0*/  FFMA.FTZ R26, R59, -UR5, R26 ;  /* 0x800000053b1a7c23 */ /* 0x000fe2000801001a */
[----:B------:R-:W-:Y:S02]  /*19bd0*/  IABS R10, R10 ;  /* 0x0000000a000a7213 */ /* 0x000fe40000000000 */
[----:B------:R-:W-:Y:S01]  /*19be0*/  I2FP.F32.S32 R44, R44 ;  /* 0x0000002c002c7245 */ /* 0x000fe20000201400 */
[----:B------:R-:W-:Y:S01]  /*19bf0*/  FFMA.FTZ R24, R24, -UR5, R13 ;  /* 0x8000000518187c23 */ /* 0x000fe2000801000d */
[----:B------:R-:W-:-:S02]  /*19c00*/  IABS R22, R22 ;  /* 0x0000001600167213 */ /* 0x000fc40000000000 */
[----:B------:R-:W-:Y:S01]  /*19c10*/  IABS R49, R49 ;  /* 0x0000003100317213 */ /* 0x000fe20000000000 */
[----:B------:R-:W-:Y:S01]  /*19c20*/  FFMA.FTZ R13, R44, -UR5, R17 ;  /* 0x800000052c0d7c23 */ /* 0x000fe20008010011 */
[----:B------:R-:W-:Y:S02]  /*19c30*/  I2FP.F32.S32 R57, R10 ;  /* 0x0000000a00397245 */ /* 0x000fe40000201400 */
[----:B------:R-:W-:Y:S02]  /*19c40*/  I2FP.F32.S32 R55, R22 ;  /* 0x0000001600377245 */ /* 0x000fe40000201400 */
[----:B------:R-:W-:Y:S01]  /*19c50*/  I2FP.F32.S32 R10, R49 ;  /* 0x00000031000a7245 */ /* 0x000fe20000201400 */
[----:B------:R-:W-:Y:S01]  /*19c60*/  FFMA.FTZ R40, R57, -UR5, R40 ;  /* 0x8000000539287c23 */ /* 0x000fe20008010028 */
[----:B------:R-:W-:Y:S01]  /*19c70*/  FSEL R23, R26, -INF , !P6 ;  /* 0xff8000001a177808 */ /* 0x000fe20007000000 */
[----:B------:R-:W-:Y:S01]  /*19c80*/  FFMA.FTZ R4, R55, -UR5, R4 ;  /* 0x8000000537047c23 */ /* 0x000fe20008010004 */
[----:B------:R-:W-:Y:S01]  /*19c90*/  FSEL R17, R15, -INF , !P6 ;  /* 0xff8000000f117808 */ /* 0x000fe20007000000 */
[----:B------:R-:W-:Y:S01]  /*19ca0*/  FFMA.FTZ R29, R10, -UR5, R29 ;  /* 0x800000050a1d7c23 */ /* 0x000fe2000801001d */
[----:B------:R-:W-:Y:S01]  /*19cb0*/  ISETP.GE.AND P6, PT, R51, UR21, PT ;  /* 0x0000001533007c0c */ /* 0x000fe2000bfc6270 */
[----:B------:R-:W-:Y:S01]  /*19cc0*/  IMAD.IADD R51, R12, 0x1, -R51 ;  /* 0x000000010c337824 */ /* 0x000fe200078e0a33 */
[----:B------:R-:W-:-:S02]  /*19cd0*/  FSEL R15, R24, -INF , !P4 ;  /* 0xff800000180f7808 */ /* 0x000fc40006000000 */
[----:B------:R-:W-:Y:S02]  /*19ce0*/  FSEL R13, R13, -INF , !P3 ;  /* 0xff8000000d0d7808 */ /* 0x000fe40005800000 */
[----:B------:R-:W-:Y:S02]  /*19cf0*/  IABS R18, R18 ;  /* 0x0000001200127213 */ /* 0x000fe40000000000 */
[----:B------:R-:W-:Y:S02]  /*19d00*/  FMNMX3.FTZ R10, R43, R39, R37, !PT ;  /* 0x000000272b0a7276 */ /* 0x000fe40007810025 */
[----:B------:R-:W-:Y:S01]  /*19d10*/  ISETP.GE.AND P4, PT, R47, UR21, PT ;  /* 0x000000152f007c0c */ /* 0x000fe2000bf86270 */
[C---:B------:R-:W-:Y:S01]  /*19d20*/  IMAD.IADD R47, R12.reuse, 0x1, -R47 ;  /* 0x000000010c2f7824 */ /* 0x040fe200078e0a2f */
[----:B------:R-:W-:Y:S01]  /*19d30*/  ISETP.GE.AND P3, PT, R45, UR21, PT ;  /* 0x000000152d007c0c */ /* 0x000fe2000bf66270 */
[C---:B------:R-:W-:Y:S01]  /*19d40*/  IMAD.IADD R45, R12.reuse, 0x1, -R45 ;  /* 0x000000010c2d7824 */ /* 0x040fe200078e0a2d */
[----:B------:R-:W-:Y:S01]  /*19d50*/  ISETP.GE.AND P2, PT, R27, UR21, PT ;  /* 0x000000151b007c0c */ /* 0x000fe2000bf46270 */
[C---:B------:R-:W-:Y:S01]  /*19d60*/  IMAD.IADD R27, R12.reuse, 0x1, -R27 ;  /* 0x000000010c1b7824 */ /* 0x040fe200078e0a1b */
[----:B------:R-:W-:Y:S01]  /*19d70*/  FSEL R239, R239, -INF , !P1 ;  /* 0xff800000efef7808 */ /* 0x000fe20004800000 */
[----:B------:R-:W-:Y:S01]  /*19d80*/  IMAD.IADD R12, R12, 0x1, -R53 ;  /* 0x000000010c0c7824 */ /* 0x000fe200078e0a35 */
[----:B------:R-:W-:-:S02]  /*19d90*/  FSEL R221, R221, -INF , !P1 ;  /* 0xff800000dddd7808 */ /* 0x000fc40004800000 */
[----:B------:R-:W-:Y:S02]  /*19da0*/  IABS R20, R20 ;  /* 0x0000001400147213 */ /* 0x000fe40000000000 */
[----:B------:R-:W-:Y:S02]  /*19db0*/  ISETP.GE.AND P1, PT, R53, UR21, PT ;  /* 0x0000001535007c0c */ /* 0x000fe4000bf26270 */
[----:B------:R-:W-:Y:S02]  /*19dc0*/  IABS R51, R51 ;  /* 0x0000003300337213 */ /* 0x000fe40000000000 */
[----:B------:R-:W-:Y:S02]  /*19dd0*/  I2FP.F32.S32 R53, R18 ;  /* 0x0000001200357245 */ /* 0x000fe40000201400 */
[----:B------:R-:W-:Y:S02]  /*19de0*/  FMNMX3.FTZ R10, R10, R35, R23, !PT ;  /* 0x000000230a0a7276 */ /* 0x000fe40007810017 */
[----:B------:R-:W-:Y:S01]  /*19df0*/  FSEL R237, R4, -INF , !P6 ;  /* 0xff80000004ed7808 */ /* 0x000fe20007000000 */
[----:B------:R-:W-:Y:S01]  /*19e00*/  FFMA.FTZ R30, R53, -UR5, R30 ;  /* 0x80000005351e7c23 */ /* 0x000fe2000801001e */
[----:B------:R-:W-:-:S02]  /*19e10*/  FMNMX3.FTZ R4, R33, R31, R25, !PT ;  /* 0x0000001f21047276 */ /* 0x000fc40007810019 */
[----:B------:R-:W-:Y:S02]  /*19e20*/  I2FP.F32.S32 R20, R20 ;  /* 0x0000001400147245 */ /* 0x000fe40000201400 */
[----:B------:R-:W-:Y:S02]  /*19e30*/  IABS R16, R16 ;  /* 0x0000001000107213 */ /* 0x000fe40000000000 */
[----:B------:R-:W-:Y:S01]  /*19e40*/  IABS R14, R14 ;  /* 0x0000000e000e7213 */ /* 0x000fe20000000000 */
[----:B------:R-:W-:Y:S01]  /*19e50*/  FFMA.FTZ R5, R20, -UR5, R5 ;  /* 0x8000000514057c23 */ /* 0x000fe20008010005 */
[----:B------:R-:W-:Y:S02]  /*19e60*/  I2FP.F32.S32 R51, R51 ;  /* 0x0000003300337245 */ /* 0x000fe40000201400 */
[----:B------:R-:W-:Y:S02]  /*19e70*/  IABS R47, R47 ;  /* 0x0000002f002f7213 */ /* 0x000fe40000000000 */
[----:B------:R-:W-:Y:S01]  /*19e80*/  FMNMX3.FTZ R10, R10, R11, R9, !PT ;  /* 0x0000000b0a0a7276 */ /* 0x000fe20007810009 */
[----:B------:R-:W-:Y:S01]  /*19e90*/  FFMA.FTZ R28, R51, -UR5, R28 ;  /* 0x80000005331c7c23 */ /* 0x000fe2000801001c */
[----:B------:R-:W-:Y:S01]  /*19ea0*/  FMNMX3.FTZ R4, R4, R7, R17, !PT ;  /* 0x0000000704047276 */ /* 0x000fe20007810011 */
[----:B------:R-:W-:Y:S01]  /*19eb0*/  LDSM.16.MT88.4 R48, [R201+0x12000] ;  /* 0x01200000c930783b */ /* 0x000fe20000004200 */
[----:B------:R-:W-:-:S02]  /*19ec0*/  I2FP.F32.S32 R53, R16 ;  /* 0x0000001000357245 */ /* 0x000fc40000201400 */
[----:B------:R-:W-:Y:S02]  /*19ed0*/  I2FP.F32.S32 R55, R14 ;  /* 0x0000000e00377245 */ /* 0x000fe40000201400 */
[----:B------:R-:W-:Y:S01]  /*19ee0*/  IABS R45, R45 ;  /* 0x0000002d002d7213 */ /* 0x000fe20000000000 */
[----:B------:R-:W-:Y:S01]  /*19ef0*/  FFMA.FTZ R32, R53, -UR5, R32 ;  /* 0x8000000535207c23 */ /* 0x000fe20008010020 */
[----:B------:R-:W-:Y:S01]  /*19f00*/  IABS R27, R27 ;  /* 0x0000001b001b7213 */ /* 0x000fe20000000000 */
[----:B------:R-:W-:Y:S01]  /*19f10*/  FFMA.FTZ R38, R55, -UR5, R38 ;  /* 0x8000000537267c23 */ /* 0x000fe20008010026 */
[----:B------:R-:W-:Y:S02]  /*19f20*/  I2FP.F32.S32 R47, R47 ;  /* 0x0000002f002f7245 */ /* 0x000fe40000201400 */
[----:B------:R-:W-:Y:S02]  /*19f30*/  FMNMX3.FTZ R10, R10, R19, R241, !PT ;  /* 0x000000130a0a7276 */ /* 0x000fe400078100f1 */
[----:B------:R-:W-:Y:S01]  /*19f40*/  FMNMX3.FTZ R4, R4, R21, R15, !PT ;  /* 0x0000001504047276 */ /* 0x000fe2000781000f */
[----:B------:R-:W-:Y:S01]  /*19f50*/  FFMA.FTZ R34, R47, -UR5, R34 ;  /* 0x800000052f227c23 */ /* 0x000fe20008010022 */
[----:B------:R-:W-:-:S02]  /*19f60*/  IABS R12, R12 ;  /* 0x0000000c000c7213 */ /* 0x000fc40000000000 */
[----:B------:R-:W-:Y:S02]  /*19f70*/  I2FP.F32.S32 R45, R45 ;  /* 0x0000002d002d7245 */ /* 0x000fe40000201400 */
[----:B------:R-:W-:Y:S02]  /*19f80*/  I2FP.F32.S32 R14, R27 ;  /* 0x0000001b000e7245 */ /* 0x000fe40000201400 */
[----:B------:R-:W-:Y:S01]  /*19f90*/  FSEL R227, R5, -INF , !P5 ;  /* 0xff80000005e37808 */ /* 0x000fe20006800000 */
[----:B------:R-:W-:Y:S01]  /*19fa0*/  FFMA.FTZ R36, R45, -UR5, R36 ;  /* 0x800000052d247c23 */ /* 0x000fe20008010024 */
[----:B------:R-:W-:Y:S01]  /*19fb0*/  FSEL R219, R30, -INF , !P4 ;  /* 0xff8000001edb7808 */ /* 0x000fe20006000000 */
[----:B------:R-:W-:Y:S01]  /*19fc0*/  FFMA.FTZ R41, R14, -UR5, R41 ;  /* 0x800000050e297c23 */ /* 0x000fe20008010029 */
[----:B------:R-:W-:Y:S02]  /*19fd0*/  FMNMX3.FTZ R10, R10, R239, R237, !PT ;  /* 0x000000ef0a0a7276 */ /* 0x000fe400078100ed */
[----:B------:R-:W-:-:S02]  /*19fe0*/  FSEL R207, R28, -INF , !P6 ;  /* 0xff8000001ccf7808 */ /* 0x000fc40007000000 */
[----:B------:R-:W-:Y:S02]  /*19ff0*/  FMNMX3.FTZ R4, R4, R13, R225, !PT ;  /* 0x0000000d04047276 */ /* 0x000fe400078100e1 */
[----:B------:R-:W-:Y:S02]  /*1a000*/  I2FP.F32.S32 R27, R12 ;  /* 0x0000000c001b7245 */ /* 0x000fe40000201400 */
[----:B------:R-:W-:Y:S02]  /*1a010*/  FSEL R215, R32, -INF , !P3 ;  /* 0xff80000020d77808 */ /* 0x000fe40005800000 */
[----:B------:R-:W-:Y:S01]  /*1a020*/  FSEL R211, R38, -INF , !P2 ;  /* 0xff80000026d37808 */ /* 0x000fe20005000000 */
[----:B------:R-:W-:Y:S01]  /*1a030*/  FFMA.FTZ R6, R27, -UR5, R6 ;  /* 0x800000051b067c23 */ /* 0x000fe20008010006 */
[----:B------:R-:W-:Y:S02]  /*1a040*/  FMNMX3.FTZ R10, R10, R227, R219, !PT ;  /* 0x000000e30a0a7276 */ /* 0x000fe400078100db */
[----:B------:R-:W-:-:S02]  /*1a050*/  FSEL R213, R29, -INF , !P5 ;  /* 0xff8000001dd57808 */ /* 0x000fc40006800000 */
[----:B------:R-:W-:Y:S02]  /*1a060*/  FSEL R209, R34, -INF , !P4 ;  /* 0xff80000022d17808 */ /* 0x000fe40006000000 */
[----:B------:R-:W-:Y:S02]  /*1a070*/  FMNMX3.FTZ R4, R4, R221, R207, !PT ;  /* 0x000000dd04047276 */ /* 0x000fe400078100cf */
[----:B------:R-:W-:Y:S02]  /*1a080*/  FSEL R210, R40, -INF , !P1 ;  /* 0xff80000028d27808 */ /* 0x000fe40004800000 */
[----:B------:R-:W-:Y:S02]  /*1a090*/  FMNMX3.FTZ R5, R10, R215, R211, !PT ;  /* 0x000000d70a057276 */ /* 0x000fe400078100d3 */
[----:B------:R-:W-:Y:S02]  /*1a0a0*/  FSEL R205, R36, -INF , !P3 ;  /* 0xff80000024cd7808 */ /* 0x000fe40005800000 */
[----:B------:R-:W-:-:S02]  /*1a0b0*/  FSEL R204, R41, -INF , !P2 ;  /* 0xff80000029cc7808 */ /* 0x000fc40005000000 */
        /* <DEDUP_REMOVED lines=13> */
[----:B-----5:R-:W-:Y:S01]  /*1a190*/  FMUL.FTZ R212, R164, UR4 ;  /* 0x00000004a4d47c20 */ /* 0x020fe20008410000 */
[----:B--2---:R-:W-:Y:S01]  /*1a1a0*/  FMNMX.FTZ R3, R5, R4, !PT ;  /* 0x0000000405037209 */ /* 0x004fe20007810000 */
[----:B------:R-:W-:-:S03]  /*1a1b0*/  VIADD R4, R223, 0x10000 ;  /* 0x00010000df047836 */ /* 0x000fc60000000000 */
[----:B------:R-:W-:Y:S02]  /*1a1c0*/  FSEL R212, R212, RZ, P1 ;  /* 0x000000ffd4d47208 */ /* 0x000fe40000800000 */
[C---:B------:R-:W-:Y:S01]  /*1a1d0*/  FSETP.NEU.FTZ.AND P1, PT, R3.reuse, -INF , PT ;  /* 0xff8000000300780b */ /* 0x040fe20003f3d000 */
[----:B------:R-:W-:Y:S01]  /*1a1e0*/  FMUL.FTZ R206, R3, UR4 ;  /* 0x0000000403ce7c20 */ /* 0x000fe20008410000 */
[----:B------:R-:W-:Y:S02]  /*1a1f0*/  @P0 VIADD R200, R4, 0xffffffc0 ;  /* 0xffffffc004c80836 */ /* 0x000fe40000000000 */
[--C-:B------:R-:W-:Y:S01]  /*1a200*/  FFMA.FTZ R198, R43, UR4, -R212.reuse ;  /* 0x000000042bc67c23 */ /* 0x100fe200080108d4 */
[----:B------:R-:W-:Y:S01]  /*1a210*/  FFMA.FTZ R197, R39, UR4, -R212 ;  /* 0x0000000427c57c23 */ /* 0x000fe200080108d4 */
[----:B------:R-:W-:Y:S01]  /*1a220*/  LDSM.16.MT88.4 R40, [R223+0x12000] ;  /* 0x01200000df28783b */ /* 0x000fe20000004200 */
[----:B------:R-:W-:Y:S01]  /*1a230*/  FSEL R206, R206, RZ, P1 ;  /* 0x000000ffcece7208 */ /* 0x000fe20000800000 */
[----:B------:R-:W-:-:S02]  /*1a240*/  IMAD.IADD R199, R8, 0x1, R200 ;  /* 0x0000000108c77824 */ /* 0x000fc400078e02c8 */
[--C-:B------:R-:W-:Y:S01]  /*1a250*/  FFMA.FTZ R194, R37, UR4, -R212.reuse ;  /* 0x0000000425c27c23 */ /* 0x100fe200080108d4 */
[----:B------:R-:W1:Y:S01]  /*1a260*/  LDSM.16.MT88.4 R140, [R200] ;  /* 0x00000000c88c783b */ /* 0x000e620000004200 */
[----:B------:R-:W-:Y:S01]  /*1a270*/  FFMA.FTZ R193, R35, UR4, -R212 ;  /* 0x0000000423c17c23 */ /* 0x000fe200080108d4 */
[--C-:B------:R-:W-:Y:S01]  /*1a280*/  FFMA.FTZ R191, R7, UR4, -R206.reuse ;  /* 0x0000000407bf7c23 */ /* 0x100fe200080108ce */
[--C-:B------:R-:W-:Y:S01]  /*1a290*/  FFMA.FTZ R196, R33, UR4, -R206.reuse ;  /* 0x0000000421c47c23 */ /* 0x100fe200080108ce */
[----:B------:R-:W2:Y:S01]  /*1a2a0*/  LDSM.16.MT88.4 R132, [R199] ;  /* 0x00000000c784783b */ /* 0x000ea20000004200 */
[--C-:B------:R-:W-:Y:S01]  /*1a2b0*/  FFMA.FTZ R195, R31, UR4, -R206.reuse ;  /* 0x000000041fc37c23 */ /* 0x100fe200080108ce */
[----:B------:R-:W-:Y:S01]  /*1a2c0*/  FFMA.FTZ R192, R25, UR4, -R206 ;  /* 0x0000000419c07c23 */ /* 0x000fe200080108ce */
[----:B------:R-:W-:Y:S01]  /*1a2d0*/  MUFU.EX2 R198, R198 ;  /* 0x000000c600c67308 */ /* 0x000fe20000000800 */
[----:B------:R-:W3:Y:S01]  /*1a2e0*/  LDSM.16.MT88.4 R56, [R200+0x2000] ;  /* 0x00200000c838783b */ /* 0x000ee20000004200 */
[--C-:B------:R-:W-:Y:S01]  /*1a2f0*/  FFMA.FTZ R189, R11, UR4, -R212.reuse ;  /* 0x000000040bbd7c23 */ /* 0x100fe200080108d4 */
[--C-:B------:R-:W-:Y:S01]  /*1a300*/  FFMA.FTZ R186, R9, UR4, -R212.reuse ;  /* 0x0000000409ba7c23 */ /* 0x100fe200080108d4 */
[----:B------:R-:W4:Y:S01]  /*1a310*/  MUFU.EX2 R197, R197 ;  /* 0x000000c500c57308 */ /* 0x000f220000000800 */
[----:B------:R-:W5:Y:S01]  /*1a320*/  LDSM.16.MT88.4 R64, [R199+0x2000] ;  /* 0x00200000c740783b */ /* 0x000f620000004200 */
[--C-:B------:R-:W-:Y:S01]  /*1a330*/  FFMA.FTZ R190, R23, UR4, -R212.reuse ;  /* 0x0000000417be7c23 */ /* 0x100fe200080108d4 */
[----:B------:R-:W-:Y:S01]  /*1a340*/  FFMA.FTZ R185, R19, UR4, -R212 ;  /* 0x0000000413b97c23 */ /* 0x000fe200080108d4 */
[----:B------:R-:W-:Y:S01]  /*1a350*/  MUFU.EX2 R194, R194 ;  /* 0x000000c200c27308 */ /* 0x000fe20000000800 */
[----:B------:R-:W5:Y:S01]  /*1a360*/  LDSM.16.MT88.4 R88, [R200+0x4000] ;  /* 0x00400000c858783b */ /* 0x000f620000004200 */
[--C-:B------:R-:W-:Y:S01]  /*1a370*/  FFMA.FTZ R188, R17, UR4, -R206.reuse ;  /* 0x0000000411bc7c23 */ /* 0x100fe200080108ce */
[--C-:B------:R-:W-:Y:S01]  /*1a380*/  FFMA.FTZ R187, R21, UR4, -R206.reuse ;  /* 0x0000000415bb7c23 */ /* 0x100fe200080108ce */
[----:B------:R-:W1:Y:S01]  /*1a390*/  MUFU.EX2 R193, R193 ;  /* 0x000000c100c17308 */ /* 0x000e620000000800 */
[----:B------:R-:W5:Y:S01]  /*1a3a0*/  LDSM.16.MT88.4 R96, [R199+0x4000] ;  /* 0x00400000c760783b */ /* 0x000f620000004200 */
[--C-:B------:R-:W-:Y:S01]  /*1a3b0*/  FFMA.FTZ R184, R15, UR4, -R206.reuse ;  /* 0x000000040fb87c23 */ /* 0x100fe200080108ce */
        /* <DEDUP_REMOVED lines=15> */
[----:B------:R-:W-:Y:S01]  /*1a4b0*/  FFMA.FTZ R205, R205, UR4, -R206 ;  /* 0x00000004cdcd7c23 */ /* 0x000fe200080108ce */
[----:B------:R-:W-:Y:S01]  /*1a4c0*/  FADD.FTZ R197, R198, R197 ;  /* 0x000000c5c6c57221 */ /* 0x000fe20000010000 */
[----:B------:R-:W-:Y:S01]  /*1a4d0*/  MUFU.EX2 R190, R190 ;  /* 0x000000be00be7308 */ /* 0x000fe20000000800 */
[----:B------:R-:W5:Y:S01]  /*1a4e0*/  LDSM.16.MT88.4 R12, [R201+0x14800] ;  /* 0x01480000c90c783b */ /* 0x000f620000004200 */
[----:B----4-:R-:W-:Y:S01]  /*1a4f0*/  F2FP.BF16.F32.PACK_AB R129, R195, R196 ;  /* 0x000000c4c381723e */ /* 0x010fe200000010ff */
[----:B------:R-:W-:Y:S01]  /*1a500*/  FADD.FTZ R195, R196, R195 ;  /* 0x000000c3c4c37221 */ /* 0x000fe20000010000 */
[----:B------:R-:W4:Y:S01]  /*1a510*/  MUFU.EX2 R189, R189 ;  /* 0x000000bd00bd7308 */ /* 0x000f220000000800 */
[----:B------:R-:W4:Y:S01]  /*1a520*/  LDSM.16.MT88.4 R24, [R223+0x14800] ;  /* 0x01480000df18783b */ /* 0x000f220000004200 */
[----:B------:R-:W-:-:S02]  /*1a530*/  FADD.FTZ R194, R194, R197 ;  /* 0x000000c5c2c27221 */ /* 0x000fc40000010000 */
        /* <DEDUP_REMOVED lines=251> */
[----:B------:R-:W-:Y:S01]  /*1b4f0*/  MOV R169, R164 ;  /* 0x000000a400a97202 */ /* 0x000fe20000000f00 */
[----:B------:R-:W-:Y:S01]  /*1b500*/  VIADD R234, R223, 0x10000 ;  /* 0x00010000dfea7836 */ /* 0x000fe20000000000 */
[----:B------:R-:W-:Y:S01]  /*1b510*/  IADD3 R165, PT, PT, R2, R0, R165 ;  /* 0x0000000002a57210 */ /* 0x000fe20007ffe0a5 */
[----:B------:R-:W-:Y:S01]  /*1b520*/  IMAD.MOV.U32 R2, RZ, RZ, 0x20 ;  /* 0x00000020ff027424 */ /* 0x000fe200078e00ff */
[----:B------:R-:W-:Y:S01]  /*1b530*/  UISETP.NE.U32.AND UP2, UPT, UR12, URZ, UPT ;  /* 0x000000ff0c00728c */ /* 0x000fe2000bf45070 */
[----:B------:R-:W-:Y:S01]  /*1b540*/  IMAD.MOV.U32 R0, RZ, RZ, R3 ;  /* 0x000000ffff007224 */ /* 0x000fe200078e0003 */
[----:B------:R-:W-:Y:S01]  /*1b550*/  IADD3 R166, PT, PT, R165, -UR22, -R166 ;  /* 0x80000016a5a67c10 */ /* 0x000fe2000fffe8a6 */
[----:B------:R-:W-:Y:S01]  /*1b560*/  UMOV UR19, 0x400 ;  /* 0x0000040000137882 */ /* 0x000fe20000000000 */
[----:B------:R-:W-:Y:S01]  /*1b570*/  IADD3 R236, PT, PT, R223, 0x10040, RZ ;  /* 0x00010040dfec7810 */ /* 0x000fe20007ffe0ff */
        /* <DEDUP_REMOVED lines=27> */
[----:B------:R-:W1:Y:S02]  /*1b730*/  LDCU UR17, c[0x0][0x3c4] ;  /* 0x00007880ff1177ac */ /* 0x000e640008000800 */
[----:B------:R-:W-:Y:S01]  /*1b740*/  IMAD R237, R237, -0x40, R166 ;  /* 0xffffffc0eded7824 */ /* 0x000fe200078e02a6 */
[----:B------:R-:W1:Y:S04]  /*1b750*/  LDCU.64 UR26, c[0x0][0x358] ;  /* 0x00006b00ff1a77ac */ /* 0x000e680008000a00 */
[----:B------:R-:W-:Y:S01]  /*1b760*/  IADD3 R237, PT, PT, R237, 0x88, RZ ;  /* 0x00000088eded7810 */ /* 0x000fe20007ffe0ff */
[----:B------:R-:W1:Y:S01]  /*1b770*/  LDCU.64 UR6, c[0x0][0x3b8] ;  /* 0x00007700ff0677ac */ /* 0x000e620008000a00 */
[----:B------:R-:W1:Y:S01]  /*1b780*/  LDCU.64 UR10, c[0x0][0x3c0] ;  /* 0x00007800ff0a77ac */ /* 0x000e620008000a00 */
[----:B------:R-:W1:Y:S01]  /*1b790*/  LDCU.64 UR12, c[0x0][0x3a0] ;  /* 0x00007400ff0c77ac */ /* 0x000e620008000a00 */
[----:B------:R-:W1:Y:S01]  /*1b7a0*/  LDCU.64 UR14, c[0x0][0x3a8] ;  /* 0x00007500ff0e77ac */ /* 0x000e620008000a00 */
[----:B---3--:R-:W-:-:S02]  /*1b7b0*/  ULEA UR8, UR8, UR19, 0x18 ;  /* 0x0000001308087291 */ /* 0x008fc4000f8ec0ff */
[----:B------:R-:W-:Y:S02]  /*1b7c0*/  UIADD3 UR24, UPT, UPT, UR24, -0x2, URZ ;  /* 0xfffffffe18187890 */ /* 0x000fe4000fffe0ff */
[----:B--2-4-:R-:W-:-:S12]  /*1b7d0*/  UIADD3 UR25, UPT, UPT, UR25, -0x40, URZ ;  /* 0xffffffc019197890 */ /* 0x014fd8000fffe0ff */
.L_x_4288:
        /* <DEDUP_REMOVED lines=90> */
.L_x_4285:
[C---:B------:R-:W-:Y:S01]  /*1bd80*/  ISETP.GE.AND P4, PT, R216.reuse, UR18, PT ;  /* 0x00000012d8007c0c */ /* 0x040fe2000bf86270 */
[----:B------:R-:W-:Y:S01]  /*1bd90*/  USHF.L.U32 UR21, UR19, 0x5, URZ ;  /* 0x0000000513157899 */ /* 0x000fe200080006ff */
[----:B------:R-:W-:Y:S01]  /*1bda0*/  LEA R235, R235, UR8, 0x1 ;  /* 0x00000008ebeb7c11 */ /* 0x000fe2000f8e08ff */
[----:B-1----:R-:W-:Y:S01]  /*1bdb0*/  USHF.L.U64.HI UR19, UR19, 0x5, UR17 ;  /* 0x0000000513137899 */ /* 0x002fe20008010211 */
[----:B------:R-:W-:Y:S01]  /*1bdc0*/  LOP3.LUT R4, R216, 0xc0, RZ, 0xfc, !PT ;  /* 0x000000c0d8047812 */ /* 0x000fe200078efcff */
[----:B------:R-:W-:Y:S01]  /*1bdd0*/  UISETP.NE.AND UP0, UPT, UR24, URZ, UPT ;  /* 0x000000ff1800728c */ /* 0x000fe2000bf05270 */
[----:B------:R-:W-:Y:S02]  /*1bde0*/  SHF.L.U32 R217, R222, 0x5, RZ ;  /* 0x00000005ded97819 */ /* 0x000fe400000006ff */
[----:B------:R-:W-:Y:S02]  /*1bdf0*/  ISETP.GE.AND P1, PT, R4, UR18, PT ;  /* 0x0000001204007c0c */ /* 0x000fe4000bf26270 */
[----:B------:R-:W-:Y:S02]  /*1be00*/  SHF.L.U32 R3, R222, 0x6, RZ ;  /* 0x00000006de037819 */ /* 0x000fe400000006ff */
[--C-:B------:R-:W-:Y:S01]  /*1be10*/  SHF.R.U32.HI R218, RZ, 0x1, R222.reuse ;  /* 0x00000001ffda7819 */ /* 0x100fe200000116de */
[----:B------:R-:W-:Y:S01]  /*1be20*/  @!PT LDS RZ, [RZ] ;  /* 0x00000000fffff984 */ /* 0x000fe20000000800 */
[----:B------:R-:W-:Y:S01]  /*1be30*/  @!PT LDS RZ, [RZ] ;  /* 0x00000000fffff984 */ /* 0x000fe20000000800 */
[----:B------:R-:W-:Y:S01]  /*1be40*/  @!PT LDS RZ, [RZ] ;  /* 0x00000000fffff984 */ /* 0x000fe20000000800 */
[----:B------:R-:W-:Y:S01]  /*1be50*/  @!P4 LDGSTS.E.BYPASS.LTC128B.128 [R235+0x10000], desc[UR26][R232.64] ;  /* 0x10000000e8ebcfae */ /* 0x000fe2000b981a1a */
[----:B------:R-:W-:Y:S02]  /*1be60*/  LOP3.LUT R217, R217, 0x7c00, RZ, 0xc0, !PT ;  /* 0x00007c00d9d97812 */ /* 0x000fe400078ec0ff */
[----:B------:R-:W-:Y:S02]  /*1be70*/  LOP3.LUT R226, R3, 0x400, RZ, 0xc0, !PT ;  /* 0x0000040003e27812 */ /* 0x000fe400078ec0ff */
[----:B------:R-:W-:Y:S01]  /*1be80*/  @P4 STS.128 [R235+0x10000], RZ ;  /* 0x010000ffeb004388 */ /* 0x000fe20000000c00 */
[--C-:B------:R-:W-:Y:S02]  /*1be90*/  LOP3.LUT R7, R216, 0x1c0, R3.reuse, 0xf8, !PT ;  /* 0x000001c0d8077812 */ /* 0x100fe400078ef803 */
[----:B------:R-:W-:Y:S02]  /*1bea0*/  LOP3.LUT R2, R218, 0x8, RZ, 0xc0, !PT ;  /* 0x00000008da027812 */ /* 0x000fe400078ec0ff */
[----:B------:R-:W-:Y:S01]  /*1beb0*/  @!PT LDS RZ, [RZ] ;  /* 0x00000000fffff984 */ /* 0x000fe20000000800 */
[----:B------:R-:W-:Y:S01]  /*1bec0*/  @!PT LDS RZ, [RZ] ;  /* 0x00000000fffff984 */ /* 0x000fe20000000800 */
[----:B------:R-:W-:Y:S01]  /*1bed0*/  @!PT LDS RZ, [RZ] ;  /* 0x00000000fffff984 */ /* 0x000fe20000000800 */
[----:B------:R-:W-:Y:S01]  /*1bee0*/  @!P3 LDGSTS.E.BYPASS.LTC128B.128 [R235+0x12000], desc[UR26][R232.64+0x80] ;  /* 0x12000080e8ebbfae */ /* 0x000fe2000b981a1a */
[----:B------:R-:W-:Y:S02]  /*1bef0*/  LOP3.LUT R3, R217, 0x200, R3, 0xf8, !PT ;  /* 0x00000200d9037812 */ /* 0x000fe400078ef803 */
[----:B------:R-:W-:Y:S02]  /*1bf00*/  IADD3 R6, P0, PT, R232, UR21, RZ ;  /* 0x00000015e8067c10 */ /* 0x000fe4000ff1e0ff */
[----:B------:R-:W-:Y:S01]  /*1bf10*/  @P3 STS.128 [R235+0x12000], RZ ;  /* 0x012000ffeb003388 */ /* 0x000fe20000000c00 */
[----:B------:R-:W-:Y:S02]  /*1bf20*/  LOP3.LUT R5, R7, 0x8, R222, 0x78, !PT ;  /* 0x0000000807057812 */ /* 0x000fe400078e78de */
[----:B------:R-:W-:Y:S02]  /*1bf30*/  LOP3.LUT R2, R3, R7, R2, 0xf6, !PT ;  /* 0x0000000703027212 */ /* 0x000fe400078ef602 */
[----:B------:R-:W-:Y:S01]  /*1bf40*/  @!PT LDS RZ, [RZ] ;  /* 0x00000000fffff984 */ /* 0x000fe20000000800 */
[----:B------:R-:W-:Y:S01]  /*1bf50*/  @!PT LDS RZ, [RZ] ;  /* 0x00000000fffff984 */ /* 0x000fe20000000800 */
[----:B------:R-:W-:Y:S01]  /*1bf60*/  @!PT LDS RZ, [RZ] ;  /* 0x00000000fffff984 */ /* 0x000fe20000000800 */
[----:B------:R-:W-:Y:S01]  /*1bf70*/  @!P2 LDGSTS.E.BYPASS.LTC128B.128 [R235+0x14000], desc[UR26][R232.64+0x100] ;  /* 0x14000100e8ebafae */ /* 0x000fe2000b981a1a */
[----:B------:R-:W-:Y:S02]  /*1bf80*/  IADD3.X R7, PT, PT, R233, UR19, RZ, P0, !PT ;  /* 0x00000013e9077c10 */ /* 0x000fe400087fe4ff */
[----:B------:R-:W-:Y:S02]  /*1bf90*/  IADD3 R8, P0, PT, R6, UR21, RZ ;  /* 0x0000001506087c10 */ /* 0x000fe4000ff1e0ff */
[----:B------:R-:W-:Y:S01]  /*1bfa0*/  @P2 STS.128 [R235+0x14000], RZ ;  /* 0x014000ffeb002388 */ /* 0x000fe20000000c00 */
[----:B------:R-:W-:Y:S02]  /*1bfb0*/  LEA R226, R5, R226, 0x1 ;  /* 0x000000e205e27211 */ /* 0x000fe400078e08ff */
[----:B------:R-:W-:Y:S02]  /*1bfc0*/  IADD3.X R9, PT, PT, R7, UR19, RZ, P0, !PT ;  /* 0x0000001307097c10 */ /* 0x000fe400087fe4ff */
[----:B------:R-:W-:Y:S01]  /*1bfd0*/  @!PT LDS RZ, [RZ] ;  /* 0x00000000fffff984 */ /* 0x000fe20000000800 */
[----:B------:R-:W-:Y:S01]  /*1bfe0*/  @!PT LDS RZ, [RZ] ;  /* 0x00000000fffff984 */ /* 0x000fe20000000800 */
[----:B------:R-:W-:Y:S01]  /*1bff0*/  @!PT LDS RZ, [RZ] ;  /* 0x00000000fffff984 */ /* 0x000fe20000000800 */
[----:B------:R-:W-:Y:S01]  /*1c000*/  @!P1 LDGSTS.E.BYPASS.LTC128B.128 [R235+0x16000], desc[UR26][R232.64+0x180] ;  /* 0x16000180e8eb9fae */ /* 0x000fe2000b981a1a */
[----:B------:R-:W-:Y:S02]  /*1c010*/  IADD3 R4, P0, PT, R8, UR21, RZ ;  /* 0x0000001508047c10 */ /* 0x000fe4000ff1e0ff */
[----:B------:R-:W-:Y:S02]  /*1c020*/  LEA R227, R2, UR8, 0x1 ;  /* 0x0000000802e37c11 */ /* 0x000fe4000f8e08ff */
[----:B------:R-:W-:Y:S01]  /*1c030*/  @P1 STS.128 [R235+0x16000], RZ ;  /* 0x016000ffeb001388 */ /* 0x000fe20000000c00 */
[----:B------:R-:W-:Y:S02]  /*1c040*/  IADD3.X R5, PT, PT, R9, UR19, RZ, P0, !PT ;  /* 0x0000001309057c10 */ /* 0x000fe400087fe4ff */
[----:B------:R-:W-:Y:S02]  /*1c050*/  MOV R170, 0x20 ;  /* 0x0000002000aa7802 */ /* 0x000fe40000000f00 */
[----:B------:R-:W-:Y:S01]  /*1c060*/  @!PT LDS RZ, [RZ] ;  /* 0x00000000fffff984 */ /* 0x000fe20000000800 */
[----:B------:R-:W-:Y:S01]  /*1c070*/  @!PT LDS RZ, [RZ] ;  /* 0x00000000fffff984 */ /* 0x000fe20000000800 */
[----:B------:R-:W-:Y:S01]  /*1c080*/  @!PT LDS RZ, [RZ] ;  /* 0x00000000fffff984 */ /* 0x000fe20000000800 */
[----:B------:R-:W-:Y:S01]  /*1c090*/  @!P4 LDGSTS.E.BYPASS.LTC128B.128 [R235+0x10800], desc[UR26][R6.64] ;  /* 0x1080000006ebcfae */ /* 0x000fe2000b981a1a */
[----:B------:R-:W-:Y:S02]  /*1c0a0*/  LOP3.LUT P0, RZ, R222, 0x2, RZ, 0xc0, !PT ;  /* 0x00000002deff7812 */ /* 0x000fe4000780c0ff */
[----:B------:R-:W-:Y:S02]  /*1c0b0*/  IADD3 R3, PT, PT, R226, UR8, RZ ;  /* 0x00000008e2037c10 */ /* 0x000fe4000fffe0ff */
[----:B------:R-:W-:Y:S01]  /*1c0c0*/  @P4 STS.128 [R235+0x10800], RZ ;  /* 0x010800ffeb004388 */ /* 0x000fe20000000c00 */
[----:B------:R-:W-:Y:S02]  /*1c0d0*/  SEL R170, R170, 0xffffffe0, !P0 ;  /* 0xffffffe0aaaa7807 */ /* 0x000fe40004000000 */
[----:B------:R-:W-:Y:S02]  /*1c0e0*/  MOV R2, 0x40 ;  /* 0x0000004000027802 */ /* 0x000fe40000000f00 */
[----:B------:R-:W-:Y:S01]  /*1c0f0*/  @!PT LDS RZ, [RZ] ;  /* 0x00000000fffff984 */ /* 0x000fe20000000800 */
[----:B------:R-:W-:Y:S01]  /*1c100*/  @!PT LDS RZ, [RZ] ;  /* 0x00000000fffff984 */ /* 0x000fe20000000800 */
[----:B------:R-:W-:Y:S01]  /*1c110*/  @!PT LDS RZ, [RZ] ;  /* 0x00000000fffff984 */ /* 0x000fe20000000800 */
[----:B------:R-:W-:Y:S01]  /*1c120*/  @!P3 LDGSTS.E.BYPASS.LTC128B.128 [R235+0x12800], desc[UR26][R6.64+0x80] ;  /* 0x1280008006ebbfae */ /* 0x000fe2000b981a1a */
[-C--:B------:R-:W-:Y:S02]  /*1c130*/  IADD3 R224, PT, PT, R170, R227.reuse, RZ ;  /* 0x000000e3aae07210 */ /* 0x080fe40007ffe0ff */
[C---:B------:R-:W-:Y:S02]  /*1c140*/  IADD3 R171, PT, PT, R3.reuse, R170, RZ ;  /* 0x000000aa03ab7210 */ /* 0x040fe40007ffe0ff */
[----:B------:R-:W-:Y:S01]  /*1c150*/  @P3 STS.128 [R235+0x12800], RZ ;  /* 0x012800ffeb003388 */ /* 0x000fe20000000c00 */
[----:B------:R-:W-:Y:S04]  /*1c160*/  LOP3.LUT P0, RZ, R222, 0x4, RZ, 0xc0, !PT ;  /* 0x00000004deff7812 */ /* 0x000fe8000780c0ff */
[----:B------:R-:W-:Y:S01]  /*1c170*/  @!PT LDS RZ, [RZ] ;  /* 0x00000000fffff984 */ /* 0x000fe20000000800 */
[----:B------:R-:W-:Y:S01]  /*1c180*/  @!PT LDS RZ, [RZ] ;  /* 0x00000000fffff984 */ /* 0x000fe20000000800 */
[----:B------:R-:W-:Y:S01]  /*1c190*/  @!PT LDS RZ, [RZ] ;  /* 0x00000000fffff984 */ /* 0x000fe20000000800 */
[----:B------:R-:W-:Y:S01]  /*1c1a0*/  @!P2 LDGSTS.E.BYPASS.LTC128B.128 [R235+0x14800], desc[UR26][R6.64+0x100] ;  /* 0x1480010006ebafae */ /* 0x000fe2000b981a1a */
[----:B------:R-:W-:Y:S04]  /*1c1b0*/  SEL R2, R2, 0xffffffc0, !P0 ;  /* 0xffffffc002027807 */ /* 0x000fe80004000000 */
        /* <DEDUP_REMOVED lines=360> */
[----:B------:R-:W-:Y:S01]  /*1d840*/  IMAD R6, R2, R5, R6 ;  /* 0x0000000502067224 */ /* 0x000fe200078e0206 */
        /* <DEDUP_REMOVED lines=21> */
[-C--:B-1----:R-:W-:Y:S02]  /*1d9a0*/  LEA R14, P6, R9, R230.reuse, 0x2 ;  /* 0x000000e6090e7211 */ /* 0x082fe400078c10ff */
        /* <DEDUP_REMOVED lines=20> */
.L_x_4287:
        /* <DEDUP_REMOVED lines=91> */
.L_x_4286:
[C---:B--2---:R-:W-:Y:S01]  /*1e0a0*/  IADD3 R4, PT, PT, R237.reuse, -0x8, RZ ;  /* 0xfffffff8ed047810 */ /* 0x044fe20007ffe0ff */
[----:B-1----:R-:W-:Y:S01]  /*1e0b0*/  LDSM.16.MT88.4 R12, [R223+0x10000] ;  /* 0x01000000df0c783b */ /* 0x002fe20000004200 */
[C---:B------:R-:W-:Y:S01]  /*1e0c0*/  IADD3 R2, PT, PT, R237.reuse, -0x9, RZ ;  /* 0xfffffff7ed027810 */ /* 0x040fe20007ffe0ff */
[----:B------:R-:W-:Y:S01]  /*1e0d0*/  UISETP.GT.AND UP0, UPT, UR24, URZ, UPT ;  /* 0x000000ff1800728c */ /* 0x000fe2000bf04270 */
[----:B------:R-:W-:Y:S01]  /*1e0e0*/  IABS R4, R4 ;  /* 0x0000000400047213 */ /* 0x000fe20000000000 */
[----:B------:R-:W-:Y:S01]  /*1e0f0*/  UIADD3 UR19, UPT, UPT, UR24, -0x1, URZ ;  /* 0xffffffff18137890 */ /* 0x000fe2000fffe0ff */
[----:B------:R-:W-:Y:S01]  /*1e100*/  IABS R2, R2 ;  /* 0x0000000200027213 */ /* 0x000fe20000000000 */
[----:B------:R-:W-:Y:S01]  /*1e110*/  UIADD3 UR25, UPT, UPT, UR25, -0x40, URZ ;  /* 0xffffffc019197890 */ /* 0x000fe2000fffe0ff */
[----:B------:R-:W-:Y:S01]  /*1e120*/  I2FP.F32.S32 R4, R4 ;  /* 0x0000000400047245 */ /* 0x000fe20000201400 */
[----:B------:R-:W-:Y:S01]  /*1e130*/  LDSM.16.MT88.4 R20, [R221+0x10000] ;  /* 0x01000000dd14783b */ /* 0x000fe20000004200 */
[----:B------:R-:W-:Y:S02]  /*1e140*/  I2FP.F32.S32 R2, R2 ;  /* 0x0000000200027245 */ /* 0x000fe40000201400 */
[----:B------:R-:W-:Y:S01]  /*1e150*/  IABS R8, R237 ;  /* 0x000000ed00087213 */ /* 0x000fe20000000000 */
[----:B------:R-:W-:Y:S01]  /*1e160*/  FFMA.FTZ R10, R4, -UR5, R3 ;  /* 0x80000005040a7c23 */ /* 0x000fe20008010003 */
[C---:B------:R-:W-:Y:S01]  /*1e170*/  IADD3 R3, PT, PT, R237.reuse, -0x11, RZ ;  /* 0xffffffefed037810 */ /* 0x040fe20007ffe0ff */
[C---:B------:R-:W-:Y:S01]  /*1e180*/  FFMA.FTZ R173, R2.reuse, -UR5, R173 ;  /* 0x8000000502ad7c23 */ /* 0x040fe200080100ad */
[----:B------:R-:W-:Y:S01]  /*1e190*/  FFMA.FTZ R183, R2, -UR5, R183 ;  /* 0x8000000502b77c23 */ /* 0x000fe200080100b7 */
[C---:B------:R-:W-:Y:S01]  /*1e1a0*/  IADD3 R5, PT, PT, R237.reuse, -0x19, RZ ;  /* 0xffffffe7ed057810 */ /* 0x040fe20007ffe0ff */
[----:B------:R-:W-:Y:S01]  /*1e1b0*/  FFMA.FTZ R181, R4, -UR5, R181 ;  /* 0x8000000504b57c23 */ /* 0x000fe200080100b5 */
[----:B------:R-:W-:Y:S01]  /*1e1c0*/  IABS R3, R3 ;  /* 0x0000000300037213 */ /* 0x000fe20000000000 */
[----:B------:R-:W-:Y:S01]  /*1e1d0*/  UMOV UR24, UR19 ;  /* 0x0000001300187c82 */ /* 0x000fe20008000000 */
[----:B------:R-:W-:Y:S02]  /*1e1e0*/  IADD3 R2, PT, PT, R237, -0x20, RZ ;  /* 0xffffffe0ed027810 */ /* 0x000fe40007ffe0ff */
[----:B------:R-:W-:Y:S02]  /*1e1f0*/  I2FP.F32.S32 R8, R8 ;  /* 0x0000000800087245 */ /* 0x000fe40000201400 */
[----:B------:R-:W-:Y:S02]  /*1e200*/  I2FP.F32.S32 R3, R3 ;  /* 0x0000000300037245 */ /* 0x000fe40000201400 */
[----:B------:R-:W-:Y:S01]  /*1e210*/  IABS R5, R5 ;  /* 0x0000000500057213 */ /* 0x000fe20000000000 */
[----:B------:R-:W-:Y:S01]  /*1e220*/  FFMA.FTZ R175, R8, -UR5, R175 ;  /* 0x8000000508af7c23 */ /* 0x000fe200080100af */
[----:B------:R-:W-:Y:S01]  /*1e230*/  IABS R2, R2 ;  /* 0x0000000200027213 */ /* 0x000fe20000000000 */
[C---:B------:R-:W-:Y:S01]  /*1e240*/  FFMA.FTZ R180, R3.reuse, -UR5, R180 ;  /* 0x8000000503b47c23 */ /* 0x040fe200080100b4 */
[----:B------:R-:W-:Y:S01]  /*1e250*/  FFMA.FTZ R8, R3, -UR5, R164 ;  /* 0x8000000503087c23 */ /* 0x000fe200080100a4 */
[----:B------:R-:W-:Y:S02]  /*1e260*/  I2FP.F32.S32 R5, R5 ;  /* 0x0000000500057245 */ /* 0x000fe40000201400 */
[----:B------:R-:W-:Y:S02]  /*1e270*/  I2FP.F32.S32 R3, R2 ;  /* 0x0000000200037245 */ /* 0x000fe40000201400 */
[----:B------:R-:W-:Y:S01]  /*1e280*/  IADD3 R7, PT, PT, R237, -0x18, RZ ;  /* 0xffffffe8ed077810 */ /* 0x000fe20007ffe0ff */
[----:B------:R-:W-:Y:S01]  /*1e290*/  FFMA.FTZ R172, R5, -UR5, R172 ;  /* 0x8000000505ac7c23 */ /* 0x000fe200080100ac */
[----:B------:R-:W-:Y:S01]  /*1e2a0*/  IADD3 R6, PT, PT, R237, -0x1, RZ ;  /* 0xffffffffed067810 */ /* 0x000fe20007ffe0ff */
[----:B------:R-:W-:Y:S01]  /*1e2b0*/  FFMA.FTZ R178, R3, -UR5, R178 ;  /* 0x8000000503b27c23 */ /* 0x000fe200080100b2 */
[----:B------:R-:W-:Y:S01]  /*1e2c0*/  FFMA.FTZ R198, R5, -UR5, R198 ;  /* 0x8000000505c67c23 */ /* 0x000fe200080100c6 */
[----:B------:R-:W-:Y:S01]  /*1e2d0*/  FFMA.FTZ R214, R3, -UR5, R214 ;  /* 0x8000000503d67c23 */ /* 0x000fe200080100d6 */
[----:B------:R-:W-:Y:S02]  /*1e2e0*/  IABS R7, R7 ;  /* 0x0000000700077213 */ /* 0x000fe40000000000 */
[C---:B------:R-:W-:Y:S02]  /*1e2f0*/  IADD3 R4, PT, PT, R237.reuse, -0x10, RZ ;  /* 0xfffffff0ed047810 */ /* 0x040fe40007ffe0ff */
[C---:B------:R-:W-:Y:S02]  /*1e300*/  IADD3 R5, PT, PT, R237.reuse, -0x30, RZ ;  /* 0xffffffd0ed057810 */ /* 0x040fe40007ffe0ff */
[----:B------:R-:W-:Y:S02]  /*1e310*/  IADD3 R3, PT, PT, R237, -0x28, RZ ;  /* 0xffffffd8ed037810 */ /* 0x000fe40007ffe0ff */
[----:B------:R-:W-:Y:S02]  /*1e320*/  IABS R6, R6 ;  /* 0x0000000600067213 */ /* 0x000fe40000000000 */
[----:B------:R-:W-:Y:S02]  /*1e330*/  I2FP.F32.S32 R7, R7 ;  /* 0x0000000700077245 */ /* 0x000fe40000201400 */
[----:B------:R-:W-:Y:S02]  /*1e340*/  IABS R4, R4 ;  /* 0x0000000400047213 */ /* 0x000fe40000000000 */
[----:B------:R-:W-:Y:S01]  /*1e350*/  IABS R5, R5 ;  /* 0x0000000500057213 */ /* 0x000fe20000000000 */
[C---:B------:R-:W-:Y:S01]  /*1e360*/  FFMA.FTZ R174, R7.reuse, -UR5, R174 ;  /* 0x8000000507ae7c23 */ /* 0x040fe200080100ae */
[----:B------:R-:W-:Y:S01]  /*1e370*/  IABS R3, R3 ;  /* 0x0000000300037213 */ /* 0x000fe20000000000 */
[----:B------:R-:W-:Y:S01]  /*1e380*/  FFMA.FTZ R200, R7, -UR5, R200 ;  /* 0x8000000507c87c23 */ /* 0x000fe200080100c8 */
[----:B------:R-:W-:Y:S02]  /*1e390*/  I2FP.F32.S32 R6, R6 ;  /* 0x0000000600067245 */ /* 0x000fe40000201400 */
[C---:B------:R-:W-:Y:S02]  /*1e3a0*/  IADD3 R9, PT, PT, R237.reuse, -0x21, RZ ;  /* 0xffffffdfed097810 */ /* 0x040fe40007ffe0ff */
[----:B------:R-:W-:Y:S01]  /*1e3b0*/  IADD3 R2, PT, PT, R237, -0x31, RZ ;  /* 0xffffffcfed027810 */ /* 0x000fe20007ffe0ff */
[----:B------:R-:W-:Y:S01]  /*1e3c0*/  FFMA.FTZ R177, R6, -UR5, R177 ;  /* 0x8000000506b17c23 */ /* 0x000fe200080100b1 */
[----:B------:R-:W-:Y:S02]  /*1e3d0*/  I2FP.F32.S32 R4, R4 ;  /* 0x0000000400047245 */ /* 0x000fe40000201400 */
[----:B------:R-:W-:Y:S02]  /*1e3e0*/  I2FP.F32.S32 R5, R5 ;  /* 0x0000000500057245 */ /* 0x000fe40000201400 */
[----:B------:R-:W-:Y:S01]  /*1e3f0*/  I2FP.F32.S32 R3, R3 ;  /* 0x0000000300037245 */ /* 0x000fe20000201400 */
[C---:B------:R-:W-:Y:S01]  /*1e400*/  FFMA.FTZ R179, R4.reuse, -UR5, R179 ;  /* 0x8000000504b37c23 */ /* 0x040fe200080100b3 */
[----:B------:R-:W-:Y:S01]  /*1e410*/  IABS R9, R9 ;  /* 0x0000000900097213 */ /* 0x000fe20000000000 */
[C---:B------:R-:W-:Y:S01]  /*1e420*/  FFMA.FTZ R224, R5.reuse, -UR5, R224 ;  /* 0x8000000505e07c23 */ /* 0x040fe200080100e0 */
[----:B------:R-:W-:Y:S01]  /*1e430*/  IABS R2, R2 ;  /* 0x0000000200027213 */ /* 0x000fe20000000000 */
[----:B------:R-:W-:Y:S01]  /*1e440*/  FFMA.FTZ R168, R5, -UR5, R168 ;  /* 0x8000000505a87c23 */ /* 0x000fe200080100a8 */
[----:B------:R-:W-:Y:S01]  /*1e450*/  IADD3 R7, PT, PT, R237, -0x29, RZ ;  /* 0xffffffd7ed077810 */ /* 0x000fe20007ffe0ff */
[C---:B------:R-:W-:Y:S01]  /*1e460*/  FFMA.FTZ R238, R3.reuse, -UR5, R238 ;  /* 0x8000000503ee7c23 */ /* 0x040fe200080100ee */
[----:B------:R-:W-:Y:S01]  /*1e470*/  I2FP.F32.S32 R9, R9 ;  /* 0x0000000900097245 */ /* 0x000fe20000201400 */
[----:B------:R-:W-:Y:S01]  /*1e480*/  FFMA.FTZ R208, R3, -UR5, R208 ;  /* 0x8000000503d07c23 */ /* 0x000fe200080100d0 */
[----:B------:R-:W-:Y:S01]  /*1e490*/  FMNMX3.FTZ R5, R169, R10, R173, !PT ;  /* 0x0000000aa9057276 */ /* 0x000fe200078100ad */
[----:B------:R-:W-:Y:S01]  /*1e4a0*/  FFMA.FTZ R182, R4, -UR5, R182 ;  /* 0x8000000504b67c23 */ /* 0x000fe200080100b6 */
[----:B------:R-:W-:Y:S01]  /*1e4b0*/  I2FP.F32.S32 R3, R2 ;  /* 0x0000000200037245 */ /* 0x000fe20000201400 */
        /* <DEDUP_REMOVED lines=8> */
[----:B------:R-:W-:Y:S02]  /*1e540*/  FMNMX3.FTZ R9, R6, R181, R183, !PT ;  /* 0x000000b506097276 */ /* 0x000fe400078100b7 */
[----:B------:R-:W-:Y:S01]  /*1e550*/  IADD3 R3, PT, PT, R237, -0x38, RZ ;  /* 0xffffffc8ed037810 */ /* 0x000fe20007ffe0ff */
[----:B------:R-:W-:Y:S01]  /*1e560*/  FFMA.FTZ R206, R7, -UR5, R206 ;  /* 0x8000000507ce7c23 */ /* 0x000fe200080100ce */
[----:B------:R-:W-:Y:S01]  /*1e570*/  IADD3 R4, PT, PT, R237, -0x39, RZ ;  /* 0xffffffc7ed047810 */ /* 0x000fe20007ffe0ff */
[----:B------:R-:W-:Y:S01]  /*1e580*/  FFMA.FTZ R226, R7, -UR5, R226 ;  /* 0x8000000507e27c23 */ /* 0x000fe200080100e2 */
[----:B------:R-:W-:Y:S02]  /*1e590*/  IADD3 R2, PT, PT, R237, -0x41, RZ ;  /* 0xffffffbfed027810 */ /* 0x000fe40007ffe0ff */
        /* <DEDUP_REMOVED lines=27> */
[----:B------:R-:W-:Y:S01]  /*1e750*/  MOV R185, R236 ;  /* 0x000000ec00b97202 */ /* 0x000fe20000000f00 */
        /* <DEDUP_REMOVED lines=25> */
[--C-:B------:R-:W-:Y:S01]  /*1e8f0*/  FFMA.FTZ R190, R177, UR4, -R169.reuse ;  /* 0x00000004b1be7c23 */ /* 0x100fe200080108a9 */
[--C-:B------:R-:W-:Y:S01]  /*1e900*/  FFMA.FTZ R187, R181, UR4, -R169.reuse ;  /* 0x00000004b5bb7c23 */ /* 0x100fe200080108a9 */
[----:B------:R-:W-:Y:S01]  /*1e910*/  FFMA.FTZ R186, R183, UR4, -R169 ;  /* 0x00000004b7ba7c23 */ /* 0x000fe200080108a9 */
[--C-:B------:R-:W-:Y:S01]  /*1e920*/  FFMA.FTZ R193, R10, UR4, -R197.reuse ;  /* 0x000000040ac17c23 */ /* 0x100fe200080108c5 */
[----:B------:R-:W-:Y:S01]  /*1e930*/  FFMA.FTZ R188, R8, UR4, -R197 ;  /* 0x0000000408bc7c23 */ /* 0x000fe200080108c5 */
        /* <DEDUP_REMOVED lines=426> */
.L_x_4284:
        /* <DEDUP_REMOVED lines=346> */
.L_x_4290:
[----:B------:R-:W-:Y:S05]  /*21980*/  BSYNC.RECONVERGENT B0 ;  /* 0x0000000000007941 */ /* 0x000fea0003800200 */
.L_x_4289:
        /* <DEDUP_REMOVED lines=43> */
.L_x_4292:
[----:B------:R-:W-:Y:S05]  /*21c40*/  BSYNC.RECONVERGENT B0 ;  /* 0x0000000000007941 */ /* 0x000fea0003800200 */
.L_x_4291:
        /* <DEDUP_REMOVED lines=26> */
.L_x_4294:
[----:B------:R-:W-:Y:S05]  /*21df0*/  BSYNC.RECONVERGENT B0 ;  /* 0x0000000000007941 */ /* 0x000fea0003800200 */
.L_x_4293:
        /* <DEDUP_REMOVED lines=26> */
.L_x_4296:
[----:B------:R-:W-:Y:S05]  /*21fa0*/  BSYNC.RECONVERGENT B0 ;  /* 0x0000000000007941 */ /* 0x000fea0003800200 */
.L_x_4295:
        /* <DEDUP_REMOVED lines=26> */
.L_x_4297:
        /* <DEDUP_REMOVED lines=11> */
.L_x_7483:


//--------------------- .text._ZN5flash24flash_fwd_splitkv_kernelI23Flash_fwd_kernel_traitsILi256ELi64ELi64ELi4ELb0ELb0EN7cutlass10bfloat16_tE19Flash_kernel_traitsILi256ELi64ELi64ELi4ES3_EELb0ELb0ELb0ELb0ELb1ELb0ELb1ELb0EEEvNS_16Flash_fwd_paramsE --------------------------
	.section	.text._ZN5flash24flash_fwd_splitkv_kernelI23Flash_fwd_kernel_traitsILi256ELi64ELi64ELi4ELb0ELb0EN7cutlass10bfloat16_tE19Flash_kernel_traitsILi256ELi64ELi64ELi4ES3_EELb0ELb0ELb0ELb0ELb1ELb0ELb1ELb0EEEvNS_16Flash_fwd_paramsE,"ax",@progbits
	.align	128
        .global         _ZN5flash24flash_fwd_splitkv_kernelI23Flash_fwd_kernel_traitsILi256ELi64ELi64ELi4ELb0ELb0EN7cutlass10bfloat16_tE19Flash_kernel_traitsILi256ELi64ELi64ELi4ES3_EELb0ELb0ELb0ELb0ELb1ELb0ELb1ELb0EEEvNS_16Flash_fwd_paramsE
        .type           _ZN5flash24flash_fwd_splitkv_kernelI23Flash_fwd_kernel_traitsILi256ELi64ELi64ELi4ELb0ELb0EN7cutlass10bfloat16_tE19Flash_kernel_traitsILi256ELi64ELi64ELi4ES3_EELb0ELb0ELb0ELb0ELb1ELb0ELb1ELb0EEEvNS_16Flash_fwd_paramsE,@function
        .size           _ZN5flash24flash_fwd_splitkv_kernelI23Flash_fwd_kernel_traitsILi256ELi64ELi64ELi4ELb0ELb0EN7cutlass10bfloat16_tE19Flash_kernel_traitsILi256ELi64ELi64ELi4ES3_EELb0ELb0ELb0ELb0ELb1ELb0ELb1ELb0EEEvNS_16Flash_fwd_paramsE,(.L_x_7484 - _ZN5flash24flash_fwd_splitkv_kernelI23Flash_fwd_kernel_traitsILi256ELi64ELi64ELi4ELb0ELb0EN7cutlass10bfloat16_tE19Flash_kernel_traitsILi256ELi64ELi64ELi4ES3_EELb0ELb0ELb0ELb0ELb1ELb0ELb1ELb0EEEvNS_16Flash_fwd_paramsE)
        .other          _ZN5flash24flash_fwd_splitkv_kernelI23Flash_fwd_kernel_traitsILi256ELi64ELi64ELi4ELb0ELb0EN7cutlass10bfloat16_tE19Flash_kernel_traitsILi256ELi64ELi64ELi4ES3_EELb0ELb0ELb0ELb0ELb1ELb0ELb1ELb0EEEvNS_16Flash_fwd_paramsE,@"STO_CUDA_ENTRY STV_DEFAULT"
_ZN5flash24flash_fwd_splitkv_kernelI23Flash_fwd_kernel_traitsILi256ELi64ELi64ELi4ELb0ELb0EN7cutlass10bfloat16_tE19Flash_kernel_traitsILi256ELi64ELi64ELi4ES3_EELb0ELb0ELb0ELb0ELb1ELb0ELb1ELb0EEEvNS_16Flash_fwd_paramsE:
.text._ZN5flash24flash_fwd_splitkv_kernelI23Flash_fwd_kernel_traitsILi256ELi64ELi64ELi4ELb0ELb0EN7cutlass10bfloat16_tE19Flash_kernel_traitsILi256ELi64ELi64ELi4ES3_EELb0ELb0ELb0ELb0ELb1ELb0ELb1ELb0EEEvNS_16Flash_fwd_paramsE:
[----:B------:R-:W-:Y:S01]  /*0000*/  LDC R1, c[0x0][0x37c] ;  /* 0x0000df00ff017b82 */ /* 0x000fe20000000800 */
[----:B------:R-:W1:Y:S07]  /*0010*/  LDCU UR10, c[0x0][0x3e0] ;  /* 0x00007c00ff0a77ac */ /* 0x000e6e0008000800 */
[----:B------:R-:W2:Y:S01]  /*0020*/  S2UR UR23, SR_CTAID.Z ;  /* 0x00000000001779c3 */ /* 0x000ea20000002700 */
[----:B------:R-:W3:Y:S01]  /*0030*/  LDCU.64 UR8, c[0x0][0x460] ;  /* 0x00008c00ff0877ac */ /* 0x000ee20008000a00 */
[----:B------:R-:W4:Y:S01]  /*0040*/  LDCU.U8 UR11, c[0x0][0x532] ;  /* 0x0000a640ff0b77ac */ /* 0x000f220008000000 */
[----:B------:R-:W5:Y:S01]  /*0050*/  LDCU.64 UR16, c[0x0][0x460] ;  /* 0x00008c00ff1077ac */ /* 0x000f620008000a00 */
[----:B------:R-:W5:Y:S01]  /*0060*/  LDCU.64 UR18, c[0x0][0x358] ;  /* 0x00006b00ff1277ac */ /* 0x000f620008000a00 */
[----:B-1----:R-:W1:Y:S01]  /*0070*/  I2F.U32.RP R2, UR10 ;  /* 0x0000000a00027d06 */ /* 0x002e620008209000 */
[----:B------:R-:W-:-:S02]  /*0080*/  UISETP.NE.U32.AND UP0, UPT, UR10, URZ, UPT ;  /* 0x000000ff0a00728c */ /* 0x000fc4000bf05070 */
[----:B---3--:R-:W-:Y:S01]  /*0090*/  UISETP.NE.U32.AND UP3, UPT, UR8, URZ, UPT ;  /* 0x000000ff0800728c */ /* 0x008fe2000bf65070 */
[----:B------:R-:W-:-:S03]  /*00a0*/  ISETP.NE.U32.AND P3, PT, RZ, UR8, PT ;  /* 0x00000008ff007c0c */ /* 0x000fc6000bf65070 */
[----:B------:R-:W-:Y:S01]  /*00b0*/  UISETP.NE.AND.EX UP3, UPT, UR9, URZ, UPT, UP3 ;  /* 0x000000ff0900728c */ /* 0x000fe2000bf65330 */
[----:B------:R-:W-:-:S05]  /*00c0*/  ISETP.NE.AND.EX P3, PT, RZ, UR9, PT, P3 ;  /* 0x00000009ff007c0c */ /* 0x000fca000bf65330 */
[----:B------:R-:W-:Y:S01]  /*00d0*/  PLOP3.LUT P1, PT, PT, PT, UP3, 0x80, 0x8 ;  /* 0x000000000008781c */ /* 0x000fe20003f2f038 */
        /* <DEDUP_REMOVED lines=10> */
[----:B------:R-:W-:-:S03]  /*0180*/  UIADD3 UR12, UPT, UPT, -UR15, URZ, URZ ;  /* 0x000000ff0f0c7290 */ /* 0x000fc6000fffe1ff */
[----:B------:R-:W2:Y:S01]  /*0190*/  LDCU.64 UR6, c[0x0][0x470] ;  /* 0x00008e00ff0677ac */ /* 0x000ea20008000a00 */
[----:B------:R-:W-:-:S04]  /*01a0*/  UIMAD UR12, UR10, UR12, UR23 ;  /* 0x0000000c0a0c72a4 */ /* 0x000fc8000f8e0217 */
[----:B------:R-:W-:Y:S02]  /*01b0*/  UISETP.GE.U32.AND UP4, UPT, UR12, UR10, UPT ;  /* 0x0000000a0c00728c */ /* 0x000fe4000bf86070 */
[----:B-1----:R-:W-:Y:S02]  /*01c0*/  UISETP.EQ.U32.AND UP5, UPT, UR4, URZ, UPT ;  /* 0x000000ff0400728c */ /* 0x002fe4000bfa2070 */
[----:B--2---:R-:W-:-:S07]  /*01d0*/  UISETP.NE.U32.AND UP2, UPT, UR6, URZ, UPT ;  /* 0x000000ff0600728c */ /* 0x004fce000bf45070 */
[----:B------:R-:W-:Y:S02]  /*01e0*/  @UP4 UIADD3 UR12, UPT, UPT, UR12, -UR10, URZ ;  /* 0x8000000a0c0c4290 */ /* 0x000fe4000fffe0ff */
[----:B------:R-:W-:Y:S02]  /*01f0*/  @UP4 UIADD3 UR15, UPT, UPT, UR15, 0x1, URZ ;  /* 0x000000010f0f4890 */ /* 0x000fe4000fffe0ff */
[----:B------:R-:W-:Y:S02]  /*0200*/  UISETP.GE.U32.AND UP1, UPT, UR12, UR10, UPT ;  /* 0x0000000a0c00728c */ /* 0x000fe4000bf26070 */
[----:B------:R-:W-:Y:S02]  /*0210*/  UISETP.NE.AND.EX UP2, UPT, UR7, URZ, UPT, UP2 ;  /* 0x000000ff0700728c */ /* 0x000fe4000bf45320 */
[----:B----4-:R-:W-:-:S04]  /*0220*/  UISETP.NE.AND UP4, UPT, UR11, URZ, UPT ;  /* 0x000000ff0b00728c */ /* 0x010fc8000bf85270 */
[----:B------:R-:W-:Y:S01]  /*0230*/  UISETP.EQ.OR.EX UP5, UPT, UR5, URZ, !UP4, UP5 ;  /* 0x000000ff0500728c */ /* 0x000fe2000e7a2750 */
[----:B------:R-:W-:Y:S02]  /*0240*/  PLOP3.LUT P0, PT, PT, PT, UP2, 0x80, 0x8 ;  /* 0x000000000008781c */ /* 0x000fe40003f0f028 */
[----:B------:R-:W-:Y:S02]  /*0250*/  @UP1 UIADD3 UR15, UPT, UPT, UR15, 0x1, URZ ;  /* 0x000000010f0f1890 */ /* 0x000fe4000fffe0ff */
[----:B------:R-:W-:Y:S01]  /*0260*/  @!UP0 ULOP3.LUT UR15, URZ, UR10, URZ, 0x33, !UPT ;  /* 0x0000000aff0f8292 */ /* 0x000fe2000f8e33ff */
[----:B------:R-:W-:-:S03]  /*0270*/  PLOP3.LUT P2, PT, PT, PT, UP5, 0x80, 0x8 ;  /* 0x000000000008781c */ /* 0x000fc60003f4f058 */
[----:B------:R-:W-:Y:S02]  /*0280*/  USHF.L.U32 UR9, UR15, 0x2, URZ ;  /* 0x000000020f097899 */ /* 0x000fe400080006ff */
[----:B------:R-:W-:Y:S02]  /*0290*/  USHF.R.U32.HI UR8, URZ, 0x1e, UR15 ;  /* 0x0000001eff087899 */ /* 0x000fe4000801160f */
[----:B------:R-:W-:Y:S02]  /*02a0*/  @UP2 UIADD3 UR12, UP0, UPT, UR9, UR6, URZ ;  /* 0x00000006090c2290 */ /* 0x000fe4000ff1e0ff */
[----:B------:R-:W-:Y:S02]  /*02b0*/  UIADD3 UR6, UP1, UPT, UR9, UR4, URZ ;  /* 0x0000000409067290 */ /* 0x000fe4000ff3e0ff */
[----:B-----5:R-:W-:Y:S02]  /*02c0*/  UIMAD.WIDE.U32 UR16, UR15, 0x4, UR16 ;  /* 0x000000040f1078a5 */ /* 0x020fe4000f8e0010 */
[----:B------:R-:W-:-:S02]  /*02d0*/  @UP2 UIADD3.X UR13, UPT, UPT, UR8, UR7, URZ, UP0, !UPT ;  /* 0x00000007080d2290 */ /* 0x000fc400087fe4ff */
[----:B------:R-:W-:Y:S01]  /*02e0*/  UIADD3.X UR7, UPT, UPT, UR8, UR5, URZ, UP1, !UPT ;  /* 0x0000000508077290 */ /* 0x000fe20008ffe4ff */
[----:B------:R-:W-:Y:S02]  /*02f0*/  IMAD.U32 R6, RZ, RZ, UR6 ;  /* 0x00000006ff067e24 */ /* 0x000fe4000f8e00ff */
[----:B------:R-:W-:Y:S02]  /*0300*/  IMAD.U32 R10, RZ, RZ, UR16 ;  /* 0x00000010ff0a7e24 */ /* 0x000fe4000f8e00ff */
[----:B------:R-:W-:Y:S02]  /*0310*/  IMAD.U32 R11, RZ, RZ, UR17 ;  /* 0x00000011ff0b7e24 */ /* 0x000fe4000f8e00ff */
[----:B------:R-:W-:Y:S02]  /*0320*/  IMAD.U32 R8, RZ, RZ, UR12 ;  /* 0x0000000cff087e24 */ /* 0x000fe4000f8e00ff */
[----:B------:R-:W-:Y:S01]  /*0330*/  IMAD.U32 R9, RZ, RZ, UR13 ;  /* 0x0000000dff097e24 */ /* 0x000fe2000f8e00ff */
[----:B------:R-:W2:Y:S01]  /*0340*/  @P3 LDG.E R4, desc[UR18][R10.64] ;  /* 0x000000120a043981 */ /* 0x000ea2000c1e1900 */
[----:B------:R-:W-:-:S03]  /*0350*/  IMAD.U32 R7, RZ, RZ, UR7 ;  /* 0x00000007ff077e24 */ /* 0x000fc6000f8e00ff */
[----:B------:R-:W3:Y:S04]  /*0360*/  @P1 LDG.E R0, desc[UR18][R10.64+0x4] ;  /* 0x000004120a001981 */ /* 0x000ee8000c1e1900 */
[----:B------:R-:W4:Y:S04]  /*0370*/  @P0 LDG.E R2, desc[UR18][R8.64] ;  /* 0x0000001208020981 */ /* 0x000f28000c1e1900 */
[----:B------:R-:W5:Y:S01]  /*0380*/  @!P2 LDG.E R3, desc[UR18][R6.64] ;  /* 0x000000120603a981 */ /* 0x000f62000c1e1900 */
[----:B------:R-:W1:Y:S01]  /*0390*/  S2UR UR20, SR_CTAID.X ;  /* 0x00000000001479c3 */ /* 0x000e620000002500 */
[----:B------:R-:W-:Y:S01]  /*03a0*/  UISETP.NE.U32.AND UP0, UPT, UR4, URZ, UPT ;  /* 0x000000ff0400728c */ /* 0x000fe2000bf05070 */
[----:B------:R-:W-:Y:S01]  /*03b0*/  UMOV UR22, 0xffffffff ;  /* 0xffffffff00167882 */ /* 0x000fe20000000000 */
[----:B------:R-:W-:-:S02]  /*03c0*/  UMOV UR7, 0xffffffff ;  /* 0xffffffff00077882 */ /* 0x000fc40000000000 */
[----:B------:R-:W-:Y:S01]  /*03d0*/  UISETP.NE.AND.EX UP0, UPT, UR5, URZ, UPT, UP0 ;  /* 0x000000ff0500728c */ /* 0x000fe2000bf05300 */
[----:B------:R-:W-:Y:S02]  /*03e0*/  UMOV UR6, URZ ;  /* 0x000000ff00067c82 */ /* 0x000fe40008000000 */
[----:B------:R-:W1:Y:S01]  /*03f0*/  S2UR UR11, SR_CTAID.Y ;  /* 0x00000000000b79c3 */ /* 0x000e620000002600 */
[----:B------:R-:W-:Y:S01]  /*0400*/  UIADD3 UR5, UPT, UPT, -UR15, URZ, URZ ;  /* 0x000000ff0f057290 */ /* 0x000fe2000fffe1ff */
[----:B------:R-:W1:Y:S03]  /*0410*/  @!UP3 LDCU UR21, c[0x0][0x434] ;  /* 0x00008680ff15b7ac */ /* 0x000e660008000800 */
[----:B------:R-:W-:-:S03]  /*0420*/  UIMAD UR23, UR10, UR5, UR23 ;  /* 0x000000050a1772a4 */ /* 0x000fc6000f8e0217 */
[----:B------:R-:W1:Y:S01]  /*0430*/  @!UP0 LDCU UR12, c[0x0][0x438] ;  /* 0x00008700ff0c87ac */ /* 0x000e620008000800 */
[----:B--2---:R-:W-:Y:S02]  /*0440*/  @P3 R2UR UR22, R4 ;  /* 0x00000000041632ca */ /* 0x004fe400000e0000 */
[----:B---3--:R-:W-:Y:S02]  /*0450*/  @P1 R2UR UR4, R0 ;  /* 0x00000000000412ca */ /* 0x008fe400000e0000 */
[----:B----4-:R-:W-:Y:S02]  /*0460*/  @P0 R2UR UR6, R2 ;  /* 0x00000000020602ca */ /* 0x010fe400000e0000 */
[----:B-----5:R-:W-:-:S09]  /*0470*/  @!P2 R2UR UR7, R3 ;  /* 0x000000000307a2ca */ /* 0x020fd200000e0000 */
[----:B-1----:R-:W-:Y:S01]  /*0480*/  @UP3 UIADD3 UR21, UPT, UPT, UR4, -UR22, URZ ;  /* 0x8000001604153290 */ /* 0x002fe2000fffe0ff */
[----:B------:R-:W-:Y:S11]  /*0490*/  BRA.U !UP0, `(.L_x_4298) ;  /* 0x0000000108187547 */ /* 0x000ff6000b800000 */
[----:B------:R-:W-:-:S13]  /*04a0*/  PLOP3.LUT P0, PT, PT, PT, UP4, 0x80, 0x8 ;  /* 0x000000000008781c */ /* 0x000fda0003f0f048 */
[----:B------:R-:W2:Y:S04]  /*04b0*/  @P0 LDG.E R0, desc[UR18][R6.64+0x4] ;  /* 0x0000041206000981 */ /* 0x000ea8000c1e1900 */
[----:B------:R-:W3:Y:S01]  /*04c0*/  @!P0 LDG.E R2, desc[UR18][R6.64] ;  /* 0x0000001206028981 */ /* 0x000ee2000c1e1900 */
[----:B--2---:R-:W-:-:S13]  /*04d0*/  @P0 R2UR UR12, R0 ;  /* 0x00000000000c02ca */ /* 0x004fda00000e0000 */
[----:B------:R-:W-:-:S07]  /*04e0*/  @UP4 UIADD3 UR12, UPT, UPT, UR12, -UR7, URZ ;  /* 0x800000070c0c4290 */ /* 0x000fce000fffe0ff */
[----:B---3--:R-:W-:-:S15]  /*04f0*/  @!P0 R2UR UR12, R2 ;  /* 0x00000000020c82ca */ /* 0x008fde00000e0000 */
.L_x_4298:
[----:B------:R-:W1:Y:S02]  /*0500*/  LDCU.64 UR4, c[0x0][0x478] ;  /* 0x00008f00ff0477ac */ /* 0x000e640008000a00 */
[----:B-1----:R-:W-:-:S04]  /*0510*/  UISETP.NE.U32.AND UP2, UPT, UR4, URZ, UPT ;  /* 0x000000ff0400728c */ /* 0x002fc8000bf45070 */
[----:B------:R-:W-:-:S06]  /*0520*/  UISETP.NE.AND.EX UP2, UPT, UR5, URZ, UPT, UP2 ;  /* 0x000000ff0500728c */ /* 0x000fcc000bf45320 */
[----:B------:R-:W-:-:S05]  /*0530*/  PLOP3.LUT P0, PT, PT, PT, UP2, 0x80, 0x8 ;  /* 0x000000000008781c */ /* 0x000fca0003f0f028 */
[----:B------:R-:W-:Y:S01]  /*0540*/  @UP2 UIADD3 UR4, UP0, UPT, UR9, UR4, URZ ;  /* 0x0000000409042290 */ /* 0x000fe2000ff1e0ff */
[----:B------:R-:W1:Y:S03]  /*0550*/  @!UP2 LDCU UR13, c[0x0][0x43c] ;  /* 0x00008780ff0da7ac */ /* 0x000e660008000800 */
[----:B------:R-:W-:Y:S02]  /*0560*/  @UP2 UIADD3.X UR5, UPT, UPT, UR8, UR5, URZ, UP0, !UPT ;  /* 0x0000000508052290 */ /* 0x000fe400087fe4ff */
[----:B------:R-:W-:-:S04]  /*0570*/  IMAD.U32 R2, RZ, RZ, UR4 ;  /* 0x00000004ff027e24 */ /* 0x000fc8000f8e00ff */
[----:B------:R-:W-:-:S05]  /*0580*/  IMAD.U32 R3, RZ, RZ, UR5 ;  /* 0x00000005ff037e24 */ /* 0x000fca000f8e00ff */
[----:B------:R-:W2:Y:S01]  /*0590*/  @P0 LDG.E R0, desc[UR18][R2.64] ;  /* 0x0000001202000981 */ /* 0x000ea2000c1e1900 */
[----:B------:R-:W3:Y:S01]  /*05a0*/  @!UP2 LDCU.64 UR4, c[0x0][0x488] ;  /* 0x00009100ff04a7ac */ /* 0x000ee20008000a00 */
[----:B------:R-:W-:-:S04]  /*05b0*/  USHF.L.U32 UR20, UR20, 0x6, URZ ;  /* 0x0000000614147899 */ /* 0x000fc800080006ff */
[----:B------:R-:W-:Y:S02]  /*05c0*/  UISETP.GT.AND UP1, UPT, UR21, UR20, UPT ;  /* 0x000000141500728c */ /* 0x000fe4000bf24270 */
[----:B---3--:R-:W-:-:S04]  /*05d0*/  @!UP2 UISETP.NE.U32.AND UP0, UPT, UR4, URZ, UPT ;  /* 0x000000ff0400a28c */ /* 0x008fc8000bf05070 */
[----:B------:R-:W-:-:S04]  /*05e0*/  @!UP2 UISETP.NE.AND.EX UP0, UPT, UR5, URZ, UPT, UP0 ;  /* 0x000000ff0500a28c */ /* 0x000fc8000bf05300 */
[----:B-1----:R-:W-:Y:S01]  /*05f0*/  @!UP2 USEL UR13, UR13, URZ, UP0 ;  /* 0x000000ff0d0da287 */ /* 0x002fe20008000000 */
[----:B--2---:R-:W-:Y:S02]  /*0600*/  @P0 R2UR UR17, R0 ;  /* 0x00000000001102ca */ /* 0x004fe400000e0000 */
[----:B------:R-:W-:-:S11]  /*0610*/  PLOP3.LUT P0, PT, PT, PT, UP1, 0x80, 0x8 ;  /* 0x000000000008781c */ /* 0x000fd60003f0f018 */
[----:B------:R-:W-:Y:S02]  /*0620*/  @UP2 UIADD3 UR17, UPT, UPT, UR17, -UR6, URZ ;  /* 0x8000000611112290 */ /* 0x000fe4000fffe0ff */
[----:B------:R-:W-:Y:S01]  /*0630*/  @!UP2 UIADD3 UR17, UPT, UPT, UR13, UR12, -UR6 ;  /* 0x0000000c0d11a290 */ /* 0x000fe2000fffe806 */
[----:B------:R-:W-:Y:S11]  /*0640*/  @!P0 EXIT ;  /* 0x000000000000894d */ /* 0x000ff60003800000 */
[----:B------:R-:W1:Y:S01]  /*0650*/  LDCU UR13, c[0x0][0x374] ;  /* 0x00006e80ff0d77ac */ /* 0x000e620008000800 */
[----:B------:R-:W2:Y:S01]  /*0660*/  LDC R0, c[0x0][0x374] ;  /* 0x0000dd00ff007b82 */ /* 0x000ea20000000800 */
[----:B------:R-:W3:Y:S01]  /*0670*/  S2R R218, SR_TID.X ;  /* 0x0000000000da7919 */ /* 0x000ee20000002100 */
[----:B------:R-:W4:Y:S01]  /*0680*/  LDCU UR5, c[0x0][0x438] ;  /* 0x00008700ff0577ac */ /* 0x000f220008000800 */
[----:B------:R-:W-:Y:S01]  /*0690*/  UMOV UR24, URZ ;  /* 0x000000ff00187c82 */ /* 0x000fe20008000000 */
[----:B-1----:R-:W-:Y:S02]  /*06a0*/  UISETP.NE.AND UP1, UPT, UR13, URZ, UPT ;  /* 0x000000ff0d00728c */ /* 0x002fe4000bf25270 */
[----:B----4-:R-:W-:Y:S01]  /*06b0*/  UIADD3 UR5, UPT, UPT, UR5, 0x3f, URZ ;  /* 0x0000003f05057890 */ /* 0x010fe2000fffe0ff */
[----:B--2---:R-:W-:-:S03]  /*06c0*/  IABS R2, R0 ;  /* 0x0000000000027213 */ /* 0x004fc60000000000 */
[----:B------:R-:W-:Y:S01]  /*06d0*/  USHF.R.S32.HI UR4, URZ, 0x1f, UR5 ;  /* 0x0000001fff047899 */ /* 0x000fe20008011405 */
[----:B------:R-:W-:Y:S02]  /*06e0*/  IABS R0, R0 ;  /* 0x0000000000007213 */ /* 0x000fe40000000000 */
[----:B------:R-:W-:Y:S01]  /*06f0*/  R2UR UR12, R2 ;  /* 0x00000000020c72ca */ /* 0x000fe200000e0000 */
[----:B------:R-:W-:Y:S02]  /*0700*/  ULEA.HI UR4, UR4, UR5, URZ, 0x6 ;  /* 0x0000000504047291 */ /* 0x000fe4000f8f30ff */
[----:B------:R-:W-:Y:S02]  /*0710*/  IMAD.MOV R0, RZ, RZ, -R0 ;  /* 0x000000ffff007224 */ /* 0x000fe400078e0a00 */
[----:B------:R-:W-:-:S04]  /*0720*/  ULEA.HI.SX32 UR14, UR4, UR13, 0x1a ;  /* 0x0000000d040e7291 */ /* 0x000fc8000f8fd2ff */
        /* <DEDUP_REMOVED lines=12> */
[----:B------:R-:W-:-:S03]  /*07f0*/  UIMAD.WIDE.U32 UR24, UR25, UR4, UR24 ;  /* 0x00000004191872a5 */ /* 0x000fc6000f8e0018 */
[----:B------:R-:W-:Y:S01]  /*0800*/  R2UR UR4, R0 ;  /* 0x00000000000472ca */ /* 0x000fe200000e0000 */
[----:B------:R-:W-:-:S12]  /*0810*/  UIMAD.WIDE.U32 UR24, UR25, UR5, URZ ;  /* 0x00000005191872a5 */ /* 0x000fd8000f8e00ff */
[----:B------:R-:W-:-:S04]  /*0820*/  UIMAD UR4, UR25, UR4, UR5 ;  /* 0x00000004190472a4 */ /* 0x000fc8000f8e0205 */
[----:B------:R-:W-:-:S11]  /*0830*/  UISETP.GT.U32.AND UP0, UPT, UR12, UR4, UPT ;  /* 0x000000040c00728c */ /* 0x000fd6000bf04070 */
[----:B------:R-:W-:Y:S02]  /*0840*/  @!UP0 UIADD3 UR4, UPT, UPT, UR4, -UR12, URZ ;  /* 0x8000000c04048290 */ /* 0x000fe4000fffe0ff */
[----:B------:R-:W-:Y:S02]  /*0850*/  @!UP0 UIADD3 UR25, UPT, UPT, UR25, 0x1, URZ ;  /* 0x0000000119198890 */ /* 0x000fe4000fffe0ff */
[----:B------:R-:W-:Y:S02]  /*0860*/  UISETP.GE.U32.AND UP2, UPT, UR4, UR12, UPT ;  /* 0x0000000c0400728c */ /* 0x000fe4000bf46070 */
        /* <DEDUP_REMOVED lines=8> */
[----:B------:R-:W-:-:S02]  /*08f0*/  IMAD.U32 R3, RZ, RZ, UR4 ;  /* 0x00000004ff037e24 */ /* 0x000fc4000f8e00ff */
[----:B------:R-:W-:Y:S02]  /*0900*/  UIMAD UR14, UR25, UR11, URZ ;  /* 0x0000000b190e72a4 */ /* 0x000fe4000f8e02ff */
[----:B------:R-:W-:-:S05]  /*0910*/  IMAD.U32 R0, RZ, RZ, UR25 ;  /* 0x00000019ff007e24 */ /* 0x000fca000f8e00ff */
[----:B------:R-:W-:-:S04]  /*0920*/  VIADDMNMX R0, R0, UR14, R3, PT ;  /* 0x0000000e00007c46 */ /* 0x000fc8000b800103 */
[----:B------:R-:W-:-:S13]  /*0930*/  R2UR UR16, R0 ;  /* 0x00000000001072ca */ /* 0x000fda00000e0000 */
[----:B------:R-:W-:-:S09]  /*0940*/  UISETP.GE.AND UP0, UPT, UR14, UR16, UPT ;  /* 0x000000100e00728c */ /* 0x000fd2000bf06270 */
[----:B---3--:R-:W-:Y:S05]  /*0950*/  BRA.U !UP0, `(.L_x_4299) ;  /* 0x00000005089c7547 */ /* 0x008fea000b800000 */
[----:B------:R-:W1:Y:S01]  /*0960*/  LDCU.64 UR4, c[0x0][0x430] ;  /* 0x00008600ff0477ac */ /* 0x000e620008000a00 */
[C---:B------:R-:W-:Y:S01]  /*0970*/  IMAD.SHL.U32 R3, R218.reuse, 0x10, RZ ;  /* 0x00000010da037824 */ /* 0x040fe200078e00ff */
[----:B------:R-:W-:Y:S01]  /*0980*/  SHF.R.U32.HI R0, RZ, 0x4, R218 ;  /* 0x00000004ff007819 */ /* 0x000fe200000116da */
[C---:B------:R-:W-:Y:S01]  /*0990*/  IMAD.SHL.U32 R4, R218.reuse, 0x4, RZ ;  /* 0x00000004da047824 */ /* 0x040fe200078e00ff */
[----:B------:R-:W2:Y:S01]  /*09a0*/  LDCU UR6, c[0x0][0x44c] ;  /* 0x00008980ff0677ac */ /* 0x000ea20008000800 */
[----:B------:R-:W-:Y:S02]  /*09b0*/  LOP3.LUT P2, R218, R218, 0xf, RZ, 0xc0, !PT ;  /* 0x0000000fdada7812 */ /* 0x000fe4000784c0ff */
[----:B------:R-:W-:Y:S01]  /*09c0*/  LOP3.LUT R3, R3, 0x3f00, RZ, 0xc0, !PT ;  /* 0x00003f0003037812 */ /* 0x000fe200078ec0ff */
[C---:B------:R-:W-:Y:S02]  /*09d0*/  VIADD R2, R0.reuse, 0x8 ;  /* 0x0000000800027836 */ /* 0x040fe40000000000 */
[C---:B------:R-:W-:Y:S01]  /*09e0*/  VIADD R5, R0.reuse, 0x10 ;  /* 0x0000001000057836 */ /* 0x040fe20000000000 */
[----:B------:R-:W-:Y:S01]  /*09f0*/  LOP3.LUT R3, R3, 0x3c, R4, 0xf8, !PT ;  /* 0x0000003c03037812 */ /* 0x000fe200078ef804 */
[----:B------:R-:W-:-:S02]  /*0a00*/  VIADD R4, R0, 0x18 ;  /* 0x0000001800047836 */ /* 0x000fc40000000000 */
[----:B------:R-:W-:Y:S01]  /*0a10*/  VIADD R6, R0, 0x20 ;  /* 0x0000002000067836 */ /* 0x000fe20000000000 */
[----:B-1----:R-:W-:-:S04]  /*0a20*/  UIMAD UR4, UR11, UR4, UR15 ;  /* 0x000000040b0472a4 */ /* 0x002fc8000f8e020f */
[----:B------:R-:W-:-:S04]  /*0a30*/  UIMAD UR4, UR4, UR10, UR23 ;  /* 0x0000000a040472a4 */ /* 0x000fc8000f8e0217 */
[----:B------:R-:W-:Y:S02]  /*0a40*/  UIMAD UR8, UR4, UR5, UR20 ;  /* 0x00000005040872a4 */ /* 0x000fe4000f8e0214 */
[----:B------:R-:W-:Y:S02]  /*0a50*/  UIADD3 UR20, UPT, UPT, -UR20, UR21, URZ ;  /* 0x0000001514147290 */ /* 0x000fe4000fffe1ff */
[----:B--2---:R-:W-:Y:S01]  /*0a60*/  UIMAD UR9, UR8, UR6, URZ ;  /* 0x00000006080972a4 */ /* 0x004fe2000f8e02ff */
[----:B------:R-:W1:Y:S03]  /*0a70*/  LDCU.64 UR6, c[0x0][0x428] ;  /* 0x00008500ff0677ac */ /* 0x000e660008000a00 */
[----:B------:R-:W-:Y:S01]  /*0a80*/  ISETP.GE.AND P6, PT, R2, UR20, PT ;  /* 0x0000001402007c0c */ /* 0x000fe2000bfc6270 */
[----:B------:R-:W2:Y:S01]  /*0a90*/  LDCU.64 UR4, c[0x0][0x3f8] ;  /* 0x00007f00ff0477ac */ /* 0x000ea20008000a00 */
[----:B------:R-:W-:Y:S01]  /*0aa0*/  IADD3 R2, P0, PT, R3, UR9, RZ ;  /* 0x0000000903027c10 */ /* 0x000fe2000ff1e0ff */
[----:B------:R-:W-:Y:S01]  /*0ab0*/  IMAD.U32 R3, RZ, RZ, UR9 ;  /* 0x00000009ff037e24 */ /* 0x000fe2000f8e00ff */
[----:B------:R-:W-:-:S02]  /*0ac0*/  ISETP.GE.OR P2, PT, R0, UR20, P2 ;  /* 0x0000001400007c0c */ /* 0x000fc40009746670 */
[C---:B------:R-:W-:Y:S02]  /*0ad0*/  ISETP.GE.AND P1, PT, R0.reuse, UR20, PT ;  /* 0x0000001400007c0c */ /* 0x040fe4000bf26270 */
[----:B------:R-:W-:Y:S02]  /*0ae0*/  LEA.HI.X.SX32 R3, R3, RZ, 0x1, P0 ;  /* 0x000000ff03037211 */ /* 0x000fe400000f0eff */
[----:B------:R-:W-:Y:S02]  /*0af0*/  P2R R7, PR, RZ, 0x4 ;  /* 0x00000004ff077803 */ /* 0x000fe40000000000 */
[----:B------:R-:W-:Y:S01]  /*0b00*/  ISETP.GE.AND P5, PT, R5, UR20, PT ;  /* 0x0000001405007c0c */ /* 0x000fe2000bfa6270 */
[----:B------:R-:W-:Y:S01]  /*0b10*/  VIADD R5, R0, 0x28 ;  /* 0x0000002800057836 */ /* 0x000fe20000000000 */
[----:B------:R-:W-:Y:S01]  /*0b20*/  ISETP.GE.AND P4, PT, R4, UR20, PT ;  /* 0x0000001404007c0c */ /* 0x000fe2000bf86270 */
[----:B------:R-:W-:Y:S01]  /*0b30*/  VIADD R4, R0, 0x30 ;  /* 0x0000003000047836 */ /* 0x000fe20000000000 */
[----:B------:R-:W-:-:S02]  /*0b40*/  ISETP.GE.AND P3, PT, R6, UR20, PT ;  /* 0x0000001406007c0c */ /* 0x000fc4000bf66270 */
[----:B------:R-:W-:Y:S02]  /*0b50*/  ISETP.GE.AND P2, PT, R5, UR20, PT ;  /* 0x0000001405007c0c */ /* 0x000fe4000bf46270 */
[----:B--2---:R-:W-:-:S04]  /*0b60*/  LEA R8, P0, R2, UR4, 0x2 ;  /* 0x0000000402087c11 */ /* 0x004fc8000f8010ff */
[----:B------:R-:W-:Y:S01]  /*0b70*/  LEA.HI.X R9, R2, UR5, R3, 0x2, P0 ;  /* 0x0000000502097c11 */ /* 0x000fe200080f1403 */
[----:B------:R-:W-:Y:S01]  /*0b80*/  IMAD.U32 R2, RZ, RZ, UR8 ;  /* 0x00000008ff027e24 */ /* 0x000fe2000f8e00ff */
[C---:B------:R-:W-:Y:S01]  /*0b90*/  IADD3 R3, P0, PT, R0.reuse, UR8, RZ ;  /* 0x0000000800037c10 */ /* 0x040fe2000ff1e0ff */
[----:B------:R-:W-:Y:S02]  /*0ba0*/  VIADD R0, R0, 0x38 ;  /* 0x0000003800007836 */ /* 0x000fe40000000000 */
[----:B------:R-:W-:Y:S01]  /*0bb0*/  @!P1 STG.E.128 desc[UR18][R8.64], RZ ;  /* 0x000000ff08009986 */ /* 0x000fe2000c101d12 */
[----:B------:R-:W-:Y:S02]  /*0bc0*/  LEA.HI.X.SX32 R2, R2, RZ, 0x1, P0 ;  /* 0x000000ff02027211 */ /* 0x000fe400000f0eff */
[C---:B-1----:R-:W-:Y:S01]  /*0bd0*/  LEA R10, P0, R3.reuse, UR6, 0x2 ;  /* 0x00000006030a7c11 */ /* 0x042fe2000f8010ff */
[----:B------:R-:W-:Y:S03]  /*0be0*/  @!P1 STG.E.128 desc[UR18][R8.64+0x100], RZ ;  /* 0x000100ff08009986 */ /* 0x000fe6000c101d12 */
[----:B------:R-:W-:Y:S01]  /*0bf0*/  LEA.HI.X R11, R3, UR7, R2, 0x2, P0 ;  /* 0x00000007030b7c11 */ /* 0x000fe200080f1402 */
[----:B------:R-:W-:Y:S01]  /*0c00*/  @!P1 STG.E.128 desc[UR18][R8.64+0x200], RZ ;  /* 0x000200ff08009986 */ /* 0x000fe2000c101d12 */
[----:B------:R-:W-:-:S02]  /*0c10*/  ISETP.NE.AND P0, PT, R7, RZ, PT ;  /* 0x000000ff0700720c */ /* 0x000fc40003f05270 */
[----:B------:R-:W-:Y:S01]  /*0c20*/  P2R R2, PR, RZ, 0x40 ;  /* 0x00000040ff027803 */ /* 0x000fe20000000000 */
[----:B------:R-:W-:Y:S01]  /*0c30*/  @!P1 STG.E.128 desc[UR18][R8.64+0x300], RZ ;  /* 0x000300ff08009986 */ /* 0x000fe2000c101d12 */
[----:B------:R-:W-:-:S03]  /*0c40*/  ISETP.GE.AND P1, PT, R4, UR20, PT ;  /* 0x0000001404007c0c */ /* 0x000fc6000bf26270 */
[----:B------:R-:W-:Y:S04]  /*0c50*/  @!P6 STG.E.128 desc[UR18][R8.64+0x2000], RZ ;  /* 0x002000ff0800e986 */ /* 0x000fe8000c101d12 */
[----:B------:R-:W-:Y:S02]  /*0c60*/  @!P6 STG.E.128 desc[UR18][R8.64+0x2100], RZ ;  /* 0x002100ff0800e986 */ /* 0x000fe4000c101d12 */
[----:B------:R-:W-:Y:S01]  /*0c70*/  @!P0 IMAD.MOV.U32 R3, RZ, RZ, -0x800000 ;  /* 0xff800000ff038424 */ /* 0x000fe200078e00ff */
[----:B------:R-:W-:Y:S01]  /*0c80*/  ISETP.GE.AND P0, PT, R0, UR20, PT ;  /* 0x0000001400007c0c */ /* 0x000fe2000bf06270 */
[----:B------:R-:W-:Y:S04]  /*0c90*/  @!P6 STG.E.128 desc[UR18][R8.64+0x2200], RZ ;  /* 0x002200ff0800e986 */ /* 0x000fe8000c101d12 */
[----:B------:R-:W-:Y:S01]  /*0ca0*/  @!P6 STG.E.128 desc[UR18][R8.64+0x2300], RZ ;  /* 0x002300ff0800e986 */ /* 0x000fe2000c101d12 */
[----:B------:R-:W-:-:S03]  /*0cb0*/  ISETP.NE.AND P6, PT, R7, RZ, PT ;  /* 0x000000ff0700720c */ /* 0x000fc60003fc5270 */
[----:B------:R-:W-:Y:S04]  /*0cc0*/  @!P5 STG.E.128 desc[UR18][R8.64+0x4000], RZ ;  /* 0x004000ff0800d986 */ /* 0x000fe8000c101d12 */
[----:B------:R-:W-:Y:S04]  /*0cd0*/  @!P5 STG.E.128 desc[UR18][R8.64+0x4100], RZ ;  /* 0x004100ff0800d986 */ /* 0x000fe8000c101d12 */
[----:B------:R-:W-:Y:S04]  /*0ce0*/  @!P5 STG.E.128 desc[UR18][R8.64+0x4200], RZ ;  /* 0x004200ff0800d986 */ /* 0x000fe8000c101d12 */
[----:B------:R-:W-:Y:S01]  /*0cf0*/  @!P5 STG.E.128 desc[UR18][R8.64+0x4300], RZ ;  /* 0x004300ff0800d986 */ /* 0x000fe2000c101d12 */
[----:B------:R-:W-:-:S03]  /*0d00*/  ISETP.NE.OR P5, PT, R218, RZ, P5 ;  /* 0x000000ffda00720c */ /* 0x000fc60002fa5670 */
[----:B------:R-:W-:Y:S04]  /*0d10*/  @!P4 STG.E.128 desc[UR18][R8.64+0x6000], RZ ;  /* 0x006000ff0800c986 */ /* 0x000fe8000c101d12 */
[----:B------:R-:W-:Y:S04]  /*0d20*/  @!P4 STG.E.128 desc[UR18][R8.64+0x6100], RZ ;  /* 0x006100ff0800c986 */ /* 0x000fe8000c101d12 */
[----:B------:R-:W-:Y:S02]  /*0d30*/  @!P4 STG.E.128 desc[UR18][R8.64+0x6200], RZ ;  /* 0x006200ff0800c986 */ /* 0x000fe4000c101d12 */
[----:B------:R-:W-:-:S02]  /*0d40*/  @!P5 IMAD.MOV.U32 R13, RZ, RZ, -0x800000 ;  /* 0xff800000ff0dd424 */ /* 0x000fc400078e00ff */
[----:B------:R-:W-:Y:S01]  /*0d50*/  @!P4 STG.E.128 desc[UR18][R8.64+0x6300], RZ ;  /* 0x006300ff0800c986 */ /* 0x000fe2000c101d12 */
[----:B------:R-:W-:-:S03]  /*0d60*/  ISETP.NE.OR P4, PT, R218, RZ, P4 ;  /* 0x000000ffda00720c */ /* 0x000fc60002785670 */
        /* <DEDUP_REMOVED lines=20> */
[----:B------:R1:W-:Y:S01]  /*0eb0*/  @!P0 STG.E.128 desc[UR18][R8.64+0xe300], RZ ;  /* 0x00e300ff08008986 */ /* 0x0003e2000c101d12 */
[----:B------:R-:W-:-:S03]  /*0ec0*/  ISETP.NE.OR P0, PT, R218, RZ, P0 ;  /* 0x000000ffda00720c */ /* 0x000fc60000705670 */
[----:B------:R2:W-:Y:S01]  /*0ed0*/  @!P6 STG.E desc[UR18][R10.64], R3 ;  /* 0x000000030a00e986 */ /* 0x0005e2000c101912 */
[----:B------:R-:W-:-:S03]  /*0ee0*/  ISETP.NE.AND P6, PT, R2, RZ, PT ;  /* 0x000000ff0200720c */ /* 0x000fc60003fc5270 */
[----:B------:R3:W-:Y:S01]  /*0ef0*/  @!P5 STG.E desc[UR18][R10.64+0x40], R13 ;  /* 0x0000400d0a00d986 */ /* 0x0007e2000c101912 */
[----:B------:R-:W-:-:S03]  /*0f00*/  ISETP.NE.OR P6, PT, R218, RZ, P6 ;  /* 0x000000ffda00720c */ /* 0x000fc600037c5670 */
[----:B------:R3:W-:Y:S04]  /*0f10*/  @!P3 STG.E desc[UR18][R10.64+0x80], R7 ;  /* 0x000080070a00b986 */ /* 0x0007e8000c101912 */
[----:B------:R3:W-:Y:S06]  /*0f20*/  @!P2 STG.E desc[UR18][R10.64+0xa0], R5 ;  /* 0x0000a0050a00a986 */ /* 0x0007ec000c101912 */
[----:B------:R-:W-:-:S02]  /*0f30*/  @!P6 IMAD.MOV.U32 R15, RZ, RZ, -0x800000 ;  /* 0xff800000ff0fe424 */ /* 0x000fc400078e00ff */
[----:B-1----:R-:W-:-:S03]  /*0f40*/  @!P4 IMAD.MOV.U32 R9, RZ, RZ, -0x800000 ;  /* 0xff800000ff09c424 */ /* 0x002fc600078e00ff */
[----:B------:R3:W-:Y:S01]  /*0f50*/  @!P6 STG.E desc[UR18][R10.64+0x20], R15 ;  /* 0x0000200f0a00e986 */ /* 0x0007e2000c101912 */
[----:B--2---:R-:W-:-:S03]  /*0f60*/  @!P1 IMAD.MOV.U32 R3, RZ, RZ, -0x800000 ;  /* 0xff800000ff039424 */ /* 0x004fc600078e00ff */
[----:B------:R3:W-:Y:S04]  /*0f70*/  @!P4 STG.E desc[UR18][R10.64+0x60], R9 ;  /* 0x000060090a00c986 */ /* 0x0007e8000c101912 */
[----:B------:R3:W-:Y:S01]  /*0f80*/  @!P1 STG.E desc[UR18][R10.64+0xc0], R3 ;  /* 0x0000c0030a009986 */ /* 0x0007e2000c101912 */
[----:B------:R-:W-:Y:S05]  /*0f90*/  @P0 EXIT ;  /* 0x000000000000094d */ /* 0x000fea0003800000 */
[----:B---3--:R-:W-:-:S05]  /*0fa0*/  MOV R3, 0xff800000 ;  /* 0xff80000000037802 */ /* 0x008fca0000000f00 */
[----:B------:R-:W-:Y:S01]  /*0fb0*/  STG.E desc[UR18][R10.64+0xe0], R3 ;  /* 0x0000e0030a007986 */ /* 0x000fe2000c101912 */
[----:B------:R-:W-:Y:S05]  /*0fc0*/  EXIT ;  /* 0x000000000000794d */ /* 0x000fea0003800000 */
.L_x_4299:
[----:B------:R-:W1:Y:S01]  /*0fd0*/  LDCU.64 UR4, c[0x0][0x4d8] ;  /* 0x00009b00ff0477ac */ /* 0x000e620008000a00 */
[----:B------:R-:W-:Y:S01]  /*0fe0*/  MOV R7, UR15 ;  /* 0x0000000f00077c02 */ /* 0x000fe20008000f00 */
[----:B-1----:R-:W-:-:S04]  /*0ff0*/  UISETP.NE.U32.AND UP0, UPT, UR4, URZ, UPT ;  /* 0x000000ff0400728c */ /* 0x002fc8000bf05070 */
[----:B------:R-:W-:-:S09]  /*1000*/  UISETP.NE.AND.EX UP0, UPT, UR5, URZ, UPT, UP0 ;  /* 0x000000ff0500728c */ /* 0x000fd2000bf05300 */
[----:B------:R-:W-:Y:S05]  /*1010*/  BRA.U !UP0, `(.L_x_4300) ;  /* 0x0000000108147547 */ /* 0x000fea000b800000 */
[----:B------:R-:W-:-:S04]  /*1020*/  UIADD3 UR4, UP0, UPT, UR9, UR4, URZ ;  /* 0x0000000409047290 */ /* 0x000fc8000ff1e0ff */
[----:B------:R-:W-:Y:S02]  /*1030*/  UIADD3.X UR5, UPT, UPT, UR8, UR5, URZ, UP0, !UPT ;  /* 0x0000000508057290 */ /* 0x000fe400087fe4ff */
[----:B------:R-:W-:-:S04]  /*1040*/  MOV R2, UR4 ;  /* 0x0000000400027c02 */ /* 0x000fc80008000f00 */
[----:B------:R-:W-:-:S05]  /*1050*/  MOV R3, UR5 ;  /* 0x0000000500037c02 */ /* 0x000fca0008000f00 */
[----:B------:R1:W5:Y:S02]  /*1060*/  LDG.E R7, desc[UR18][R2.64] ;  /* 0x0000001202077981 */ /* 0x000364000c1e1900 */
.L_x_4300:
[----:B------:R-:W2:Y:S02]  /*1070*/  LDCU.64 UR8, c[0x0][0x4e0] ;  /* 0x00009c00ff0877ac */ /* 0x000ea40008000a00 */
[----:B--2---:R-:W-:-:S04]  /*1080*/  UISETP.NE.U32.AND UP0, UPT, UR8, URZ, UPT ;  /* 0x000000ff0800728c */ /* 0x004fc8000bf05070 */
[----:B------:R-:W-:-:S09]  /*1090*/  UISETP.NE.AND.EX UP0, UPT, UR9, URZ, UPT, UP0 ;  /* 0x000000ff0900728c */ /* 0x000fd2000bf05300 */
        /* <DEDUP_REMOVED lines=98> */
[C---:B------:R-:W-:Y:S02]  /*16c0*/  IMAD R9, R8.reuse, UR7, R9 ;  /* 0x0000000708097c24 */ /* 0x040fe4000f8e0209 */
[----:B------:R-:W-:Y:S01]  /*16d0*/  IMAD.WIDE.U32 R22, R8, UR6, R10 ;  /* 0x0000000608167c25 */ /* 0x000fe2000f8e000a */
[----:B------:R-:W-:-:S04]  /*16e0*/  IADD3 R11, PT, PT, R15, R7, RZ ;  /* 0x000000070f0b7210 */ /* 0x000fc80007ffe0ff */
[----:B------:R-:W-:Y:S01]  /*16f0*/  IADD3 R20, PT, PT, R23, R9, RZ ;  /* 0x0000000917147210 */ /* 0x000fe20007ffe0ff */
[----:B------:R-:W-:Y:S06]  /*1700*/  BRA `(.L_x_4302) ;  /* 0x0000000400647947 */ /* 0x000fec0003800000 */
.L_x_4301:
        /* <DEDUP_REMOVED lines=15> */
.L_x_4303:
[----:B-1----:R-:W1:Y:S01]  /*1800*/  LDC.64 R2, c[0x0][0x3b8] ;  /* 0x0000ee00ff027b82 */ /* 0x002e620000000a00 */
[----:B------:R-:W-:-:S06]  /*1810*/  UIADD3 UR4, UPT, UPT, UR6, UR7, URZ ;  /* 0x0000000706047290 */ /* 0x000fcc000fffe0ff */
[----:B-1----:R-:W-:Y:S02]  /*1820*/  IMAD R13, R3, UR4, RZ ;  /* 0x00000004030d7c24 */ /* 0x002fe4000f8e02ff */
[----:B------:R-:W-:-:S05]  /*1830*/  IMAD.WIDE.U32 R4, R2, UR4, RZ ;  /* 0x0000000402047c25 */ /* 0x000fca000f8e00ff */
[----:B------:R-:W-:Y:S02]  /*1840*/  IADD3 R13, PT, PT, R5, R13, RZ ;  /* 0x0000000d050d7210 */ /* 0x000fe40007ffe0ff */
[----:B------:R-:W-:Y:S02]  /*1850*/  MOV R12, R4 ;  /* 0x00000004000c7202 */ /* 0x000fe40000000f00 */
.L_x_4304:
        /* <DEDUP_REMOVED lines=14> */
.L_x_4305:
[----:B------:R-:W1:Y:S01]  /*1940*/  LDC.64 R4, c[0x0][0x3c0] ;  /* 0x0000f000ff047b82 */ /* 0x000e620000000a00 */
[----:B------:R-:W-:-:S06]  /*1950*/  UIADD3 UR6, UPT, UPT, UR6, UR7, URZ ;  /* 0x0000000706067290 */ /* 0x000fcc000fffe0ff */
[----:B-1----:R-:W-:Y:S02]  /*1960*/  IMAD R15, R5, UR6, RZ ;  /* 0x00000006050f7c24 */ /* 0x002fe4000f8e02ff */
[----:B-----5:R-:W-:-:S05]  /*1970*/  IMAD.WIDE.U32 R6, R4, UR6, RZ ;  /* 0x0000000604067c25 */ /* 0x020fca000f8e00ff */
[----:B------:R-:W-:Y:S02]  /*1980*/  IADD3 R15, PT, PT, R7, R15, RZ ;  /* 0x0000000f070f7210 */ /* 0x000fe40007ffe0ff */
[----:B------:R-:W-:-:S07]  /*1990*/  MOV R14, R6 ;  /* 0x00000006000e7202 */ /* 0x000fce0000000f00 */
.L_x_4306:
        /* <DEDUP_REMOVED lines=46> */
[----:B------:R-:W-:-:S05]  /*1c80*/  IMAD R7, R11, R7, R10 ;  /* 0x000000070b077224 */ /* 0x000fca00078e020a */
[----:B------:R-:W-:-:S07]  /*1c90*/  IADD3 R11, PT, PT, R15, R7, RZ ;  /* 0x000000070f0b7210 */ /* 0x000fce0007ffe0ff */
.L_x_4302:
[----:B------:R-:W-:Y:S01]  /*1ca0*/  UISETP.NE.AND UP0, UPT, UR22, -0x1, UPT ;  /* 0xffffffff1600788c */ /* 0x000fe2000bf05270 */
[----:B------:R-:W1:Y:S01]  /*1cb0*/  S2R R39, SR_CTAID.X ;  /* 0x0000000000277919 */ /* 0x000e620000002500 */
[C---:B------:R-:W-:Y:S01]  /*1cc0*/  IMAD.SHL.U32 R6, R218.reuse, 0x8, RZ ;  /* 0x00000008da067824 */ /* 0x040fe200078e00ff */
[----:B------:R-:W-:Y:S01]  /*1cd0*/  UIADD3 UR20, UPT, UPT, -UR20, UR21, URZ ;  /* 0x0000001514147290 */ /* 0x000fe2000fffe1ff */
[--C-:B------:R-:W-:Y:S01]  /*1ce0*/  SHF.R.U32.HI R18, RZ, 0x3, R218.reuse ;  /* 0x00000003ff127819 */ /* 0x100fe200000116da */
[----:B------:R-:W-:Y:S01]  /*1cf0*/  IMAD.SHL.U32 R82, R218, 0x40, RZ ;  /* 0x00000040da527824 */ /* 0x000fe200078e00ff */
[----:B------:R-:W-:Y:S01]  /*1d00*/  USHF.R.S32.HI UR11, URZ, 0x1f, UR23 ;  /* 0x0000001fff0b7899 */ /* 0x000fe20008011417 */
[----:B------:R-:W-:Y:S01]  /*1d10*/  LOP3.LUT R85, R6, 0x1f8, RZ, 0xc0, !PT ;  /* 0x000001f806557812 */ /* 0x000fe200078ec0ff */
[----:B------:R-:W-:Y:S01]  /*1d20*/  IMAD.MOV.U32 R19, RZ, RZ, RZ ;  /* 0x000000ffff137224 */ /* 0x000fe200078e00ff */
[C---:B------:R-:W-:Y:S01]  /*1d30*/  ISETP.GE.AND P6, PT, R18.reuse, UR20, PT ;  /* 0x0000001412007c0c */ /* 0x040fe2000bfc6270 */
[----:B------:R-:W-:Y:S01]  /*1d40*/  VIADD R23, R18, 0x10 ;  /* 0x0000001012177836 */ /* 0x000fe20000000000 */
[----:B------:R-:W2:Y:S01]  /*1d50*/  @!UP0 LDCU.64 UR6, c[0x0][0x398] ;  /* 0x00007300ff0687ac */ /* 0x000ea20008000a00 */
[----:B------:R-:W-:Y:S01]  /*1d60*/  LOP3.LUT R7, R82, 0x1c0, RZ, 0xc0, !PT ;  /* 0x000001c052077812 */ /* 0x000fe200078ec0ff */
[----:B------:R-:W-:Y:S01]  /*1d70*/  VIADD R21, R18, 0x20 ;  /* 0x0000002012157836 */ /* 0x000fe20000000000 */
[----:B------:R-:W-:Y:S01]  /*1d80*/  LOP3.LUT R85, R85, 0x38, R218, 0x78, !PT ;  /* 0x0000003855557812 */ /* 0x000fe200078e78da */
[----:B------:R-:W3:Y:S01]  /*1d90*/  @UP0 LDCU.64 UR4, c[0x0][0x3b0] ;  /* 0x00007600ff0407ac */ /* 0x000ee20008000a00 */
[--C-:B------:R-:W-:Y:S01]  /*1da0*/  LOP3.LUT R0, R7, 0x38, R6.reuse, 0xf8, !PT ;  /* 0x0000003807007812 */ /* 0x100fe200078ef806 */
[----:B------:R-:W-:Y:S01]  /*1db0*/  IMAD.SHL.U32 R83, R2, 0x10, RZ ;  /* 0x0000001002537824 */ /* 0x000fe200078e00ff */
[----:B------:R-:W-:Y:S01]  /*1dc0*/  LOP3.LUT R85, R85, 0x1e00, R6, 0xf8, !PT ;  /* 0x00001e0055557812 */ /* 0x000fe200078ef806 */
[----:B------:R-:W-:Y:S01]  /*1dd0*/  IMAD.SHL.U32 R217, R218, 0x20, RZ ;  /* 0x00000020dad97824 */ /* 0x000fe200078e00ff */
[----:B------:R-:W-:Y:S01]  /*1de0*/  LOP3.LUT R6, R6, 0x38, RZ, 0xc0, !PT ;  /* 0x0000003806067812 */ /* 0x000fe200078ec0ff */
[----:B------:R-:W-:Y:S01]  /*1df0*/  IMAD.MOV.U32 R80, RZ, RZ, 0x40 ;  /* 0x00000040ff507424 */ /* 0x000fe200078e00ff */
[----:B------:R-:W4:Y:S01]  /*1e00*/  @!P6 LDC.64 R8, c[0x0][0x3b0] ;  /* 0x0000ec00ff08eb82 */ /* 0x000f220000000a00 */
[----:B------:R-:W-:-:S02]  /*1e10*/  ISETP.GE.AND P5, PT, R23, UR20, PT ;  /* 0x0000001417007c0c */ /* 0x000fc4000bfa6270 */
[C---:B------:R-:W-:Y:S02]  /*1e20*/  IADD3 R14, P1, PT, R6.reuse, R14, RZ ;  /* 0x0000000e060e7210 */ /* 0x040fe40007f3e0ff */
[----:B------:R-:W-:Y:S01]  /*1e30*/  IADD3 R22, P2, PT, R6, R22, RZ ;  /* 0x0000001606167210 */ /* 0x000fe20007f5e0ff */
[----:B--2---:R-:W-:Y:S01]  /*1e40*/  @!UP0 UIMAD.WIDE.U32 UR12, UR15, UR6, URZ ;  /* 0x000000060f0c82a5 */ /* 0x004fe2000f8e00ff */
[----:B------:R-:W-:Y:S01]  /*1e50*/  ISETP.GE.AND P4, PT, R21, UR20, PT ;  /* 0x0000001415007c0c */ /* 0x000fe2000bf86270 */
[----:B------:R-:W-:Y:S01]  /*1e60*/  IMAD.X R15, RZ, RZ, R11, P1 ;  /* 0x000000ffff0f7224 */ /* 0x000fe200008e060b */
[----:B------:R-:W-:Y:S01]  /*1e70*/  SHF.L.U64.HI R84, R2, 0x4, R3 ;  /* 0x0000000402547819 */ /* 0x000fe20000010203 */
[----:B---3--:R-:W-:Y:S01]  /*1e80*/  @UP0 UIMAD.WIDE.U32 UR24, UR22, UR4, URZ ;  /* 0x00000004161802a5 */ /* 0x008fe2000f8e00ff */
[----:B-1----:R-:W-:Y:S01]  /*1e90*/  IMAD.WIDE.U32 R38, R39, 0x40, R18 ;  /* 0x0000004027267825 */ /* 0x002fe200078e0012 */
[----:B------:R-:W-:Y:S02]  /*1ea0*/  @!UP0 UIMAD UR10, UR15, UR7, UR13 ;  /* 0x000000070f0a82a4 */ /* 0x000fe4000f8e020d */
[----:B------:R-:W1:Y:S01]  /*1eb0*/  @!P5 LDC.64 R16, c[0x0][0x3b0] ;  /* 0x0000ec00ff10db82 */ /* 0x000e620000000a00 */
[----:B------:R-:W-:Y:S01]  /*1ec0*/  @UP0 UIMAD UR10, UR22, UR5, UR25 ;  /* 0x00000005160a02a4 */ /* 0x000fe2000f8e0219 */
[C---:B------:R-:W-:Y:S01]  /*1ed0*/  VIADD R19, R18.reuse, 0x30 ;  /* 0x0000003012137836 */ /* 0x040fe20000000000 */
[----:B------:R-:W2:Y:S01]  /*1ee0*/  LDCU.64 UR4, c[0x0][0x3c8] ;  /* 0x00007900ff0477ac */ /* 0x000ea20008000a00 */
[----:B------:R-:W-:Y:S01]  /*1ef0*/  IMAD.WIDE.U32 R14, R18, R2, R14 ;  /* 0x00000002120e7225 */ /* 0x000fe200078e000e */
[----:B------:R-:W-:Y:S01]  /*1f00*/  SHF.R.U32.HI R220, RZ, 0x1, R218 ;  /* 0x00000001ffdc7819 */ /* 0x000fe200000116da */
[----:B------:R-:W-:Y:S01]  /*1f10*/  @UP0 UMOV UR12, UR24 ;  /* 0x00000018000c0c82 */ /* 0x000fe20008000000 */
[----:B------:R-:W-:Y:S01]  /*1f20*/  ISETP.GE.AND P3, PT, R19, UR20, PT ;  /* 0x0000001413007c0c */ /* 0x000fe2000bf66270 */
[----:B------:R-:W3:Y:S01]  /*1f30*/  LDCU.64 UR6, c[0x0][0x388] ;  /* 0x00007100ff0677ac */ /* 0x000ee20008000a00 */
[----:B------:R-:W-:Y:S01]  /*1f40*/  IADD3 R6, P0, PT, R6, UR12, RZ ;  /* 0x0000000c06067c10 */ /* 0x000fe2000ff1e0ff */
[----:B----4-:R-:W-:Y:S01]  /*1f50*/  @!P6 IMAD R10, R39, R8, RZ ;  /* 0x00000008270ae224 */ /* 0x010fe200078e02ff */
[----:B------:R-:W-:Y:S01]  /*1f60*/  @!P4 IADD3 R26, P1, PT, R38, 0x20, RZ ;  /* 0x00000020261ac810 */ /* 0x000fe20007f3e0ff */
[----:B------:R-:W-:Y:S01]  /*1f70*/  IMAD R225, R18, R3, R15 ;  /* 0x0000000312e17224 */ /* 0x000fe200078e020f */
[----:B------:R-:W4:Y:S01]  /*1f80*/  @!P4 LDC.64 R12, c[0x0][0x3b0] ;  /* 0x0000ec00ff0ccb82 */ /* 0x000f220000000a00 */
[----:B------:R-:W-:Y:S01]  /*1f90*/  IMAD.X R7, RZ, RZ, UR10, P0 ;  /* 0x0000000aff077e24 */ /* 0x000fe200080e06ff */
[C---:B------:R-:W-:Y:S01]  /*1fa0*/  @!P5 IADD3 R24, P0, PT, R38.reuse, 0x10, RZ ;  /* 0x000000102618d810 */ /* 0x040fe20007f1e0ff */
[----:B------:R-:W-:Y:S01]  /*1fb0*/  @!P6 IMAD R10, R38, R9, R10 ;  /* 0x00000009260ae224 */ /* 0x000fe200078e020a */
[----:B------:R-:W-:Y:S01]  /*1fc0*/  LOP3.LUT R81, R220, 0x8, RZ, 0xc0, !PT ;  /* 0x00000008dc517812 */ /* 0x000fe200078ec0ff */
[--C-:B------:R-:W-:Y:S01]  /*1fd0*/  @!P4 IMAD.X R25, RZ, RZ, R39.reuse, P1 ;  /* 0x000000ffff19c224 */ /* 0x100fe200008e0627 */
[----:B------:R-:W-:Y:S01]  /*1fe0*/  LOP3.LUT R217, R217, 0x7c00, RZ, 0xc0, !PT ;  /* 0x00007c00d9d97812 */ /* 0x000fe200078ec0ff */
[----:B--2---:R-:W-:Y:S01]  /*1ff0*/  IMAD.U32 R32, RZ, RZ, UR4 ;  /* 0x00000004ff207e24 */ /* 0x004fe2000f8e00ff */
[----:B------:R-:W-:Y:S01]  /*2000*/  UIMAD UR11, UR11, UR4, URZ ;  /* 0x000000040b0b72a4 */ /* 0x000fe2000f8e02ff */
[----:B------:R-:W-:Y:S01]  /*2010*/  @!P5 IMAD.X R29, RZ, RZ, R39, P0 ;  /* 0x000000ffff1dd224 */ /* 0x000fe200000e0627 */
[----:B------:R-:W-:Y:S01]  /*2020*/  @!P3 IADD3 R28, P0, PT, R38, 0x30, RZ ;  /* 0x00000030261cb810 */ /* 0x000fe20007f1e0ff */
[----:B------:R-:W-:Y:S01]  /*2030*/  IMAD.WIDE.U32 R32, R32, UR23, R6 ;  /* 0x0000001720207c25 */ /* 0x000fe2000f8e0006 */
[----:B------:R-:W-:Y:S01]  /*2040*/  UIMAD UR5, UR23, UR5, UR11 ;  /* 0x00000005170572a4 */ /* 0x000fe2000f8e020b */
[----:B------:R-:W2:Y:S01]  /*2050*/  @!P6 LDC.64 R6, c[0x0][0x380] ;  /* 0x0000e000ff06eb82 */ /* 0x000ea20000000a00 */
[C---:B---3--:R-:W-:Y:S01]  /*2060*/  LEA R226, P1, R14.reuse, UR6, 0x1 ;  /* 0x000000060ee27c11 */ /* 0x048fe2000f8208ff */
[----:B------:R-:W-:Y:S01]  /*2070*/  @!P3 IMAD.X R27, RZ, RZ, R39, P0 ;  /* 0x000000ffff1bb224 */ /* 0x000fe200000e0627 */
[----:B------:R-:W-:Y:S01]  /*2080*/  UIADD3 UR11, UPT, UPT, UR16, -0x1, URZ ;  /* 0xffffffff100b7890 */ /* 0x000fe2000fffe0ff */
[--C-:B------:R-:W-:Y:S01]  /*2090*/  @!P5 IMAD.MOV.U32 R30, RZ, RZ, R32.reuse ;  /* 0x000000ffff1ed224 */ /* 0x100fe200078e0020 */
[----:B------:R-:W-:Y:S01]  /*20a0*/  LEA.HI.X R225, R14, UR7, R225, 0x1, P1 ;  /* 0x000000070ee17c11 */ /* 0x000fe200088f0ce1 */
[----:B------:R-:W-:Y:S01]  /*20b0*/  VIADD R33, R33, UR5 ;  /* 0x0000000521217c36 */ /* 0x000fe20008000000 */
[----:B------:R-:W-:Y:S01]  /*20c0*/  UMOV UR5, 0x400 ;  /* 0x0000040000057882 */ /* 0x000fe20000000000 */
[----:B------:R-:W3:Y:S01]  /*20d0*/  S2UR UR4, SR_CgaCtaId ;  /* 0x00000000000479c3 */ /* 0x000ee20000008800 */
[----:B-1----:R-:W-:Y:S01]  /*20e0*/  @!P5 IMAD R29, R29, R16, RZ ;  /* 0x000000101d1dd224 */ /* 0x002fe200078e02ff */
[----:B------:R-:W-:Y:S01]  /*20f0*/  USHF.L.U32 UR10, UR11, 0x6, URZ ;  /* 0x000000060b0a7899 */ /* 0x000fe200080006ff */
[----:B------:R-:W-:Y:S01]  /*2100*/  @!P6 IMAD.WIDE.U32 R38, R38, R8, R32 ;  /* 0x000000082626e225 */ /* 0x000fe200078e0020 */
[----:B------:R-:W1:Y:S01]  /*2110*/  LDCU.64 UR6, c[0x0][0x390] ;  /* 0x00007200ff0677ac */ /* 0x000e620008000a00 */
[----:B------:R-:W-:-:S02]  /*2120*/  LOP3.LUT R81, R0, R81, RZ, 0x3c, !PT ;  /* 0x0000005100517212 */ /* 0x000fc400078e3cff */
[----:B------:R-:W-:Y:S01]  /*2130*/  @!P6 IMAD.IADD R10, R39, 0x1, R10 ;  /* 0x00000001270ae824 */ /* 0x000fe200078e020a */
[----:B------:R-:W5:Y:S01]  /*2140*/  @!P3 LDC.64 R8, c[0x0][0x3b0] ;  /* 0x0000ec00ff08bb82 */ /* 0x000f620000000a00 */
[--C-:B------:R-:W-:Y:S01]  /*2150*/  @!P5 IMAD.MOV.U32 R31, RZ, RZ, R33.reuse ;  /* 0x000000ffff1fd224 */ /* 0x100fe200078e0021 */
[----:B------:R-:W-:Y:S01]  /*2160*/  UISETP.GT.AND UP0, UPT, UR11, UR14, UPT ;  /* 0x0000000e0b00728c */ /* 0x000fe2000bf04270 */
[----:B------:R-:W-:Y:S02]  /*2170*/  @!P4 IMAD.MOV.U32 R34, RZ, RZ, R32 ;  /* 0x000000ffff22c224 */ /* 0x000fe400078e0020 */
[----:B------:R-:W-:Y:S02]  /*2180*/  @!P4 IMAD.MOV.U32 R35, RZ, RZ, R33 ;  /* 0x000000ffff23c224 */ /* 0x000fe400078e0021 */
[----:B------:R-:W-:Y:S01]  /*2190*/  @!P5 IMAD R17, R24, R17, R29 ;  /* 0x000000111811d224 */ /* 0x000fe200078e021d */
[----:B--2---:R-:W-:Y:S01]  /*21a0*/  @!P6 LEA R36, P0, R38, R6, 0x1 ;  /* 0x000000062624e211 */ /* 0x004fe200078008ff */
[----:B------:R-:W2:Y:S01]  /*21b0*/  @!P5 LDC.64 R14, c[0x0][0x380] ;  /* 0x0000e000ff0edb82 */ /* 0x000ea20000000a00 */
[----:B------:R-:W-:-:S02]  /*21c0*/  @!P5 IMAD.WIDE.U32 R30, R24, R16, R30 ;  /* 0x00000010181ed225 */ /* 0x000fc400078e001e */
[----:B------:R-:W-:Y:S02]  /*21d0*/  @!P6 LEA.HI.X R37, R38, R7, R10, 0x1, P0 ;  /* 0x000000072625e211 */ /* 0x000fe400000f0c0a */
[-C--:B----4-:R-:W-:Y:S01]  /*21e0*/  @!P4 IMAD R25, R25, R12.reuse, RZ ;  /* 0x0000000c1919c224 */ /* 0x090fe200078e02ff */
[----:B---3--:R-:W-:Y:S02]  /*21f0*/  ULEA UR5, UR4, UR5, 0x18 ;  /* 0x0000000504057291 */ /* 0x008fe4000f8ec0ff */
[----:B------:R-:W3:Y:S01]  /*2200*/  @!P4 LDC.64 R10, c[0x0][0x380] ;  /* 0x0000e000ff0acb82 */ /* 0x000ee20000000a00 */
[----:B------:R-:W-:Y:S01]  /*2210*/  UIADD3 UR4, UPT, UPT, -UR10, UR17, URZ ;  /* 0x000000110a047290 */ /* 0x000fe2000fffe1ff */
[C---:B------:R-:W-:Y:S02]  /*2220*/  @!P4 IMAD R13, R26.reuse, R13, R25 ;  /* 0x0000000d1a0dc224 */ /* 0x040fe400078e0219 */
[----:B------:R-:W-:Y:S01]  /*2230*/  @!P5 IMAD.IADD R17, R31, 0x1, R17 ;  /* 0x000000011f11d824 */ /* 0x000fe200078e0211 */
[----:B------:R-:W-:Y:S01]  /*2240*/  LEA R85, R85, UR5, 0x1 ;  /* 0x0000000555557c11 */ /* 0x000fe2000f8e08ff */
[----:B------:R-:W-:-:S02]  /*2250*/  @!P4 IMAD.WIDE.U32 R34, R26, R12, R34 ;  /* 0x0000000c1a22c225 */ /* 0x000fc400078e0022 */
[----:B------:R-:W4:Y:S02]  /*2260*/  @!P3 LDC.64 R6, c[0x0][0x380] ;  /* 0x0000e000ff06bb82 */ /* 0x000f240000000a00 */
[-C--:B-----5:R-:W-:Y:S01]  /*2270*/  @!P3 IMAD R27, R27, R8.reuse, RZ ;  /* 0x000000081b1bb224 */ /* 0x0a0fe200078e02ff */
[----:B------:R-:W-:Y:S01]  /*2280*/  @!PT LDS RZ, [RZ] ;  /* 0x00000000fffff984 */ /* 0x000fe20000000800 */
[----:B------:R-:W-:Y:S01]  /*2290*/  @!PT LDS RZ, [RZ] ;  /* 0x00000000fffff984 */ /* 0x000fe20000000800 */
[----:B------:R-:W-:Y:S01]  /*22a0*/  @!PT LDS RZ, [RZ] ;  /* 0x00000000fffff984 */ /* 0x000fe20000000800 */
[----:B------:R-:W-:Y:S01]  /*22b0*/  @!P6 LDGSTS.E.BYPASS.LTC128B.128 [R85], desc[UR18][R36.64] ;  /* 0x000000002455efae */ /* 0x000fe2000b981a12 */
[----:B------:R-:W-:-:S03]  /*22c0*/  @!P3 IMAD.WIDE.U32 R32, R28, R8, R32 ;  /* 0x000000081c20b225 */ /* 0x000fc600078e0020 */
[----:B------:R-:W-:Y:S01]  /*22d0*/  @!P6 LDGSTS.E.BYPASS.LTC128B.128 [R85+0x2000], desc[UR18][R36.64+0x80] ;  /* 0x020000802455efae */ /* 0x000fe2000b981a12 */
[----:B--2---:R-:W-:Y:S01]  /*22e0*/  @!P5 LEA R14, P0, R30, R14, 0x1 ;  /* 0x0000000e1e0ed211 */ /* 0x004fe200078008ff */
[----:B------:R-:W-:Y:S02]  /*22f0*/  @!P3 IMAD R9, R28, R9, R27 ;  /* 0x000000091c09b224 */ /* 0x000fe400078e021b */
[----:B------:R-:W-:Y:S01]  /*2300*/  @!P6 LDGSTS.E.BYPASS.LTC128B.128 [R85+0x4000], desc[UR18][R36.64+0x100] ;  /* 0x040001002455efae */ /* 0x000fe2000b981a12 */
[----:B------:R-:W-:Y:S01]  /*2310*/  @!P4 IMAD.IADD R13, R35, 0x1, R13 ;  /* 0x00000001230dc824 */ /* 0x000fe200078e020d */
[----:B------:R-:W-:Y:S01]  /*2320*/  @!P5 LEA.HI.X R15, R30, R15, R17, 0x1, P0 ;  /* 0x0000000f1e0fd211 */ /* 0x000fe200000f0c11 */
[----:B------:R-:W-:Y:S01]  /*2330*/  @!P3 IMAD.IADD R9, R33, 0x1, R9 ;  /* 0x000000012109b824 */ /* 0x000fe200078e0209 */
[----:B------:R-:W-:Y:S01]  /*2340*/  @!P6 LDGSTS.E.BYPASS.LTC128B.128 [R85+0x6000], desc[UR18][R36.64+0x180] ;  /* 0x060001802455efae */ /* 0x000fe2000b981a12 */
[----:B------:R-:W-:Y:S02]  /*2350*/  ISETP.GE.AND P6, PT, R23, UR4, PT ;  /* 0x0000000417007c0c */ /* 0x000fe4000bfc6270 */
[C---:B---3--:R-:W-:Y:S01]  /*2360*/  @!P4 LEA R10, P1, R34.reuse, R10, 0x1 ;  /* 0x0000000a220ac211 */ /* 0x048fe200078208ff */
[----:B------:R-:W-:Y:S03]  /*2370*/  @!P5 LDGSTS.E.BYPASS.LTC128B.128 [R85+0x800], desc[UR18][R14.64] ;  /* 0x008000000e55dfae */ /* 0x000fe6000b981a12 */
[----:B------:R-:W-:Y:S01]  /*2380*/  @!P4 LEA.HI.X R11, R34, R11, R13, 0x1, P1 ;  /* 0x0000000b220bc211 */ /* 0x000fe200008f0c0d */
[----:B------:R-:W-:Y:S01]  /*2390*/  @!P5 LDGSTS.E.BYPASS.LTC128B.128 [R85+0x2800], desc[UR18][R14.64+0x80] ;  /* 0x028000800e55dfae */ /* 0x000fe2000b981a12 */
[----:B----4-:R-:W-:-:S02]  /*23a0*/  @!P3 LEA R6, P0, R32, R6, 0x1 ;  /* 0x000000062006b211 */ /* 0x010fc400078008ff */
[----:B------:R-:W-:Y:S01]  /*23b0*/  ISETP.GE.AND P1, PT, R23, UR4, PT ;  /* 0x0000000417007c0c */ /* 0x000fe2000bf26270 */
[----:B------:R-:W-:Y:S01]  /*23c0*/  @!P5 LDGSTS.E.BYPASS.LTC128B.128 [R85+0x4800], desc[UR18][R14.64+0x100] ;  /* 0x048001000e55dfae */ /* 0x000fe2000b981a12 */
[----:B------:R-:W-:Y:S01]  /*23d0*/  @!P3 LEA.HI.X R7, R32, R7, R9, 0x1, P0 ;  /* 0x000000072007b211 */ /* 0x000fe200000f0c09 */
[----:B------:R-:W-:Y:S01]  /*23e0*/  IMAD.X R23, RZ, RZ, R20, P2 ;  /* 0x000000ffff177224 */ /* 0x000fe200010e0614 */
[C---:B------:R-:W-:Y:S01]  /*23f0*/  ISETP.GE.AND P0, PT, R18.reuse, UR4, PT ;  /* 0x0000000412007c0c */ /* 0x040fe2000bf06270 */
[----:B------:R-:W-:Y:S01]  /*2400*/  @!P5 LDGSTS.E.BYPASS.LTC128B.128 [R85+0x6800], desc[UR18][R14.64+0x180] ;  /* 0x068001800e55dfae */ /* 0x000fe2000b981a12 */
[----:B------:R-:W-:Y:S01]  /*2410*/  ISETP.GE.AND P5, PT, R21, UR4, PT ;  /* 0x0000000415007c0c */ /* 0x000fe2000bfa6270 */
[C---:B------:R-:W-:Y:S02]  /*2420*/  IMAD.WIDE.U32 R22, R18.reuse, R4, R22 ;  /* 0x0000000412167225 */ /* 0x040fe400078e0016 */
[----:B------:R-:W-:Y:S02]  /*2430*/  @!P4 LDGSTS.E.BYPASS.LTC128B.128 [R85+0x1000], desc[UR18][R10.64] ;  /* 0x010000000a55cfae */ /* 0x000fe4000b981a12 */
[----:B------:R-:W-:-:S02]  /*2440*/  IMAD R18, R18, R5, R23 ;  /* 0x0000000512127224 */ /* 0x000fc400078e0217 */
[----:B------:R-:W-:Y:S04]  /*2450*/  @!P4 LDGSTS.E.BYPASS.LTC128B.128 [R85+0x3000], desc[UR18][R10.64+0x80] ;  /* 0x030000800a55cfae */ /* 0x000fe8000b981a12 */
[----:B------:R-:W-:Y:S01]  /*2460*/  @!P4 LDGSTS.E.BYPASS.LTC128B.128 [R85+0x5000], desc[UR18][R10.64+0x100] ;  /* 0x050001000a55cfae */ /* 0x000fe2000b981a12 */
[----:B------:R-:W-:Y:S01]  /*2470*/  @!P0 IMAD.MOV.U32 R224, RZ, RZ, R226 ;  /* 0x000000ffffe08224 */ /* 0x000fe200078e00e2 */
[CC--:B------:R-:W-:Y:S02]  /*2480*/  @!P5 LEA R12, P2, R2.reuse, R226.reuse, 0x6 ;  /* 0x000000e2020cd211 */ /* 0x0c0fe400078430ff */
[----:B------:R2:W-:Y:S01]  /*2490*/  @!P4 LDGSTS.E.BYPASS.LTC128B.128 [R85+0x7000], desc[UR18][R10.64+0x180] ;  /* 0x070001800a55cfae */ /* 0x0005e2000b981a12 */
[C---:B------:R-:W-:Y:S02]  /*24a0*/  @!P6 LEA R16, P4, R83.reuse, R226, 0x1 ;  /* 0x000000e25310e211 */ /* 0x040fe400078808ff */
[-C--:B------:R-:W-:Y:S01]  /*24b0*/  @!P5 LEA.HI.X R13, R2, R225.reuse, R3, 0x6, P2 ;  /* 0x000000e1020dd211 */ /* 0x080fe200010f3403 */
[----:B------:R-:W-:Y:S01]  /*24c0*/  @!P3 LDGSTS.E.BYPASS.LTC128B.128 [R85+0x1800], desc[UR18][R6.64] ;  /* 0x018000000655bfae */ /* 0x000fe2000b981a12 */
[----:B------:R-:W-:-:S02]  /*24d0*/  @!P6 LEA.HI.X R17, R83, R225, R84, 0x1, P4 ;  /* 0x000000e15311e211 */ /* 0x000fc400020f0c54 */
[----:B------:R-:W-:Y:S01]  /*24e0*/  ISETP.GE.AND P4, PT, R19, UR4, PT ;  /* 0x0000000413007c0c */ /* 0x000fe2000bf86270 */
[----:B------:R-:W-:Y:S01]  /*24f0*/  @!P3 LDGSTS.E.BYPASS.LTC128B.128 [R85+0x3800], desc[UR18][R6.64+0x80] ;  /* 0x038000800655bfae */ /* 0x000fe2000b981a12 */
[----:B-1----:R-:W-:-:S03]  /*2500*/  LEA R232, P2, R22, UR6, 0x1 ;  /* 0x0000000616e87c11 */ /* 0x002fc6000f8408ff */
[----:B------:R-:W-:Y:S01]  /*2510*/  @!P3 LDGSTS.E.BYPASS.LTC128B.128 [R85+0x5800], desc[UR18][R6.64+0x100] ;  /* 0x058001000655bfae */ /* 0x000fe2000b981a12 */
[----:B------:R-:W-:-:S03]  /*2520*/  LEA.HI.X R233, R22, UR7, R18, 0x1, P2 ;  /* 0x0000000716e97c11 */ /* 0x000fc600090f0c12 */
[----:B------:R1:W-:Y:S01]  /*2530*/  @!P3 LDGSTS.E.BYPASS.LTC128B.128 [R85+0x7800], desc[UR18][R6.64+0x180] ;  /* 0x078001800655bfae */ /* 0x0003e2000b981a12 */
[----:B------:R-:W-:-:S03]  /*2540*/  ISETP.GE.AND P3, PT, R21, UR4, PT ;  /* 0x0000000415007c0c */ /* 0x000fc6000bf66270 */
[----:B------:R-:W-:Y:S04]  /*2550*/  @!P0 LDGSTS.E.BYPASS.LTC128B.128 [R85+0x8000], desc[UR18][R224.64] ;  /* 0x08000000e0558fae */ /* 0x000fe8000b981a12 */
[----:B------:R-:W-:Y:S01]  /*2560*/  @!P0 LDGSTS.E.BYPASS.LTC128B.128 [R85+0xa000], desc[UR18][R224.64+0x80] ;  /* 0x0a000080e0558fae */ /* 0x000fe2000b981a12 */
[----:B--2---:R-:W-:-:S03]  /*2570*/  SHF.L.U64.HI R11, R4, 0x4, R5 ;  /* 0x00000004040b7819 */ /* 0x004fc60000010205 */
[----:B------:R-:W-:Y:S04]  /*2580*/  @!P0 LDGSTS.E.BYPASS.LTC128B.128 [R85+0xc000], desc[UR18][R224.64+0x100] ;  /* 0x0c000100e0558fae */ /* 0x000fe8000b981a12 */
[----:B------:R2:W-:Y:S04]  /*2590*/  @!P0 LDGSTS.E.BYPASS.LTC128B.128 [R85+0xe000], desc[UR18][R224.64+0x180] ;  /* 0x0e000180e0558fae */ /* 0x0005e8000b981a12 */
[----:B------:R-:W-:Y:S04]  /*25a0*/  @!P6 LDGSTS.E.BYPASS.LTC128B.128 [R85+0x8800], desc[UR18][R16.64] ;  /* 0x088000001055efae */ /* 0x000fe8000b981a12 */
[----:B------:R-:W-:Y:S01]  /*25b0*/  @!P6 LDGSTS.E.BYPASS.LTC128B.128 [R85+0xa800], desc[UR18][R16.64+0x80] ;  /* 0x0a8000801055efae */ /* 0x000fe2000b981a12 */
[----:B-1----:R-:W-:-:S03]  /*25c0*/  @!P4 IMAD R6, R3, 0x60, RZ ;  /* 0x000000600306c824 */ /* 0x002fc600078e02ff */
[----:B------:R-:W-:Y:S01]  /*25d0*/  @!P6 LDGSTS.E.BYPASS.LTC128B.128 [R85+0xc800], desc[UR18][R16.64+0x100] ;  /* 0x0c8001001055efae */ /* 0x000fe2000b981a12 */
[----:B------:R-:W-:-:S03]  /*25e0*/  LOP3.LUT R7, R218, 0x8, RZ, 0xc0, !PT ;  /* 0x00000008da077812 */ /* 0x000fc600078ec0ff */
[----:B------:R-:W-:Y:S01]  /*25f0*/  @!P6 LDGSTS.E.BYPASS.LTC128B.128 [R85+0xe800], desc[UR18][R16.64+0x180] ;  /* 0x0e8001801055efae */ /* 0x000fe2000b981a12 */
[----:B------:R-:W-:Y:S02]  /*2600*/  ISETP.GE.AND P6, PT, R19, UR4, PT ;  /* 0x0000000413007c0c */ /* 0x000fe4000bfc6270 */
[----:B------:R-:W-:Y:S01]  /*2610*/  LOP3.LUT R92, R0, R7, RZ, 0x3c, !PT ;  /* 0x00000007005c7212 */ /* 0x000fe200078e3cff */
[----:B------:R-:W-:Y:S01]  /*2620*/  @!P5 LDGSTS.E.BYPASS.LTC128B.128 [R85+0x9000], desc[UR18][R12.64] ;  /* 0x090000000c55dfae */ /* 0x000fe2000b981a12 */
[----:B------:R-:W-:-:S03]  /*2630*/  SHF.R.U32.HI R7, RZ, 0x4, R218 ;  /* 0x00000004ff077819 */ /* 0x000fc600000116da */
[----:B------:R-:W-:Y:S02]  /*2640*/  @!P5 LDGSTS.E.BYPASS.LTC128B.128 [R85+0xb000], desc[UR18][R12.64+0x80] ;  /* 0x0b0000800c55dfae */ /* 0x000fe4000b981a12 */
[----:B------:R-:W-:Y:S02]  /*2650*/  IMAD.SHL.U32 R7, R7, 0x400, RZ ;  /* 0x0000040007077824 */ /* 0x000fe400078e00ff */
[----:B--2---:R-:W-:Y:S01]  /*2660*/  @!P4 IMAD.MOV.U32 R224, RZ, RZ, R226 ;  /* 0x000000ffffe0c224 */ /* 0x004fe200078e00e2 */
[----:B------:R-:W-:Y:S01]  /*2670*/  @!P5 LDGSTS.E.BYPASS.LTC128B.128 [R85+0xd000], desc[UR18][R12.64+0x100] ;  /* 0x0d0001000c55dfae */ /* 0x000fe2000b981a12 */
[----:B------:R-:W-:Y:S01]  /*2680*/  @!P6 IMAD R0, R5, 0x60, RZ ;  /* 0x000000600500e824 */ /* 0x000fe200078e02ff */
[----:B------:R-:W-:Y:S01]  /*2690*/  LOP3.LUT R7, R7, 0x400, RZ, 0xc0, !PT ;  /* 0x0000040007077812 */ /* 0x000fe200078ec0ff */
[----:B------:R-:W-:Y:S01]  /*26a0*/  @!P4 IMAD.WIDE.U32 R8, R2, 0x60, R224 ;  /* 0x000000600208c825 */ /* 0x000fe200078e00e0 */
[----:B------:R1:W-:Y:S03]  /*26b0*/  @!P5 LDGSTS.E.BYPASS.LTC128B.128 [R85+0xf000], desc[UR18][R12.64+0x180] ;  /* 0x0f0001800c55dfae */ /* 0x0003e6000b981a12 */
[----:B------:R-:W-:Y:S01]  /*26c0*/  @!P4 IMAD.IADD R15, R9, 0x1, R6 ;  /* 0x00000001090fc824 */ /* 0x000fe200078e0206 */
[----:B------:R-:W-:Y:S01]  /*26d0*/  @!P3 LEA R6, P2, R4, R232, 0x6 ;  /* 0x000000e80406b211 */ /* 0x000fe200078430ff */
[----:B------:R-:W-:-:S02]  /*26e0*/  @!P4 IMAD.MOV.U32 R14, RZ, RZ, R8 ;  /* 0x000000ffff0ec224 */ /* 0x000fc400078e0008 */
[----:B------:R-:W-:-:S03]  /*26f0*/  @!P6 IMAD.WIDE.U32 R8, R4, 0x60, R232 ;  /* 0x000000600408e825 */ /* 0x000fc600078e00e8 */
[----:B------:R-:W-:Y:S01]  /*2700*/  @!P4 LDGSTS.E.BYPASS.LTC128B.128 [R85+0x9800], desc[UR18][R14.64] ;  /* 0x098000000e55cfae */ /* 0x000fe2000b981a12 */
[----:B------:R-:W-:Y:S01]  /*2710*/  @!P6 IMAD.IADD R9, R9, 0x1, R0 ;  /* 0x000000010909e824 */ /* 0x000fe200078e0200 */
[----:B------:R-:W-:Y:S01]  /*2720*/  LOP3.LUT R0, R217, 0x200, R82, 0xf8, !PT ;  /* 0x00000200d9007812 */ /* 0x000fe200078ef852 */
[----:B------:R-:W-:Y:S01]  /*2730*/  IMAD R92, R92, 0x2, R7 ;  /* 0x000000025c5c7824 */ /* 0x000fe200078e0207 */
[----:B------:R-:W-:Y:S01]  /*2740*/  @!P4 LDGSTS.E.BYPASS.LTC128B.128 [R85+0xb800], desc[UR18][R14.64+0x80] ;  /* 0x0b8000800e55cfae */ /* 0x000fe2000b981a12 */
[----:B------:R-:W-:Y:S02]  /*2750*/  @!P3 LEA.HI.X R7, R4, R233, R5, 0x6, P2 ;  /* 0x000000e90407b211 */ /* 0x000fe400010f3405 */
[----:B------:R-:W-:Y:S01]  /*2760*/  IMAD.IADD R0, R81, 0x1, R0 ;  /* 0x0000000151007824 */ /* 0x000fe200078e0200 */
[----:B------:R-:W-:Y:S01]  /*2770*/  @!P4 LDGSTS.E.BYPASS.LTC128B.128 [R85+0xd800], desc[UR18][R14.64+0x100] ;  /* 0x0d8001000e55cfae */ /* 0x000fe2000b981a12 */
[----:B------:R-:W-:Y:S01]  /*2780*/  LOP3.LUT P2, RZ, R218, 0x2, RZ, 0xc0, !PT ;  /* 0x00000002daff7812 */ /* 0x000fe2000784c0ff */
[----:B------:R-:W-:-:S02]  /*2790*/  VIADD R87, R92, UR5 ;  /* 0x000000055c577c36 */ /* 0x000fc40008000000 */
[----:B------:R-:W-:Y:S01]  /*27a0*/  @!P4 LDGSTS.E.BYPASS.LTC128B.128 [R85+0xf800], desc[UR18][R14.64+0x180] ;  /* 0x0f8001800e55cfae */ /* 0x000fe2000b981a12 */
[----:B------:R-:W-:Y:S01]  /*27b0*/  LEA R93, R0, UR5, 0x1 ;  /* 0x00000005005d7c11 */ /* 0x000fe2000f8e08ff */
[----:B------:R-:W-:Y:S02]  /*27c0*/  IMAD.MOV.U32 R0, RZ, RZ, 0x20 ;  /* 0x00000020ff007424 */ /* 0x000fe400078e00ff */
[----:B------:R-:W0:Y:S01]  /*27d0*/  LDGDEPBAR ;  /* 0x00000000000079af */ /* 0x000e220000000000 */
[----:B-1----:R-:W-:Y:S02]  /*27e0*/  IMAD.SHL.U32 R13, R4, 0x10, RZ ;  /* 0x00000010040d7824 */ /* 0x002fe400078e00ff */
[----:B------:R-:W-:-:S03]  /*27f0*/  SEL R0, R0, 0xffffffe0, !P2 ;  /* 0xffffffe000007807 */ /* 0x000fc60005000000 */
[----:B------:R-:W-:Y:S02]  /*2800*/  @!P1 LEA R10, P4, R13, R232, 0x1 ;  /* 0x000000e80d0a9211 */ /* 0x000fe400078808ff */
[--C-:B------:R-:W-:Y:S02]  /*2810*/  IMAD.IADD R90, R93, 0x1, R0.reuse ;  /* 0x000000015d5a7824 */ /* 0x100fe400078e0200 */
[----:B------:R-:W-:Y:S01]  /*2820*/  @!P1 LEA.HI.X R11, R13, R233, R11, 0x1, P4 ;  /* 0x000000e90d0b9211 */ /* 0x000fe200020f0c0b */
[----:B------:R-:W-:Y:S01]  /*2830*/  IMAD.IADD R88, R87, 0x1, R0 ;  /* 0x0000000157587824 */ /* 0x000fe200078e0200 */
        /* <DEDUP_REMOVED lines=12> */
[----:B------:R-:W-:Y:S01]  /*2900*/  @P0 STS.128 [R85+0x16000], RZ ;  /* 0x016000ff55000388 */ /* 0x000fe20000000c00 */
[----:B------:R-:W-:-:S03]  /*2910*/  LOP3.LUT P0, RZ, R218, 0x4, RZ, 0xc0, !PT ;  /* 0x00000004daff7812 */ /* 0x000fc6000780c0ff */
[----:B------:R-:W-:Y:S01]  /*2920*/  @P1 STS.128 [R85+0x10800], RZ ;  /* 0x010800ff55001388 */ /* 0x000fe20000000c00 */
[----:B------:R-:W-:-:S03]  /*2930*/  SEL R80, R80, 0xffffffc0, !P0 ;  /* 0xffffffc050507807 */ /* 0x000fc60004000000 */
[----:B------:R-:W-:Y:S02]  /*2940*/  @P1 STS.128 [R85+0x12800], RZ ;  /* 0x012800ff55001388 */ /* 0x000fe40000000c00 */
[--C-:B------:R-:W-:Y:S02]  /*2950*/  IMAD.IADD R91, R93, 0x1, R80.reuse ;  /* 0x000000015d5b7824 */ /* 0x100fe400078e0250 */
[----:B------:R-:W-:Y:S01]  /*2960*/  @P1 STS.128 [R85+0x14800], RZ ;  /* 0x014800ff55001388 */ /* 0x000fe20000000c00 */
        /* <DEDUP_REMOVED lines=137> */
[----:B------:R-:W-:Y:S07]  /*3200*/  LDSM.16.M88.4 R72, [R93+0x6000] ;  /* 0x006000005d48783b */ /* 0x000fee0000000200 */
        /* <DEDUP_REMOVED lines=87> */
[----:B-----5:R-:W-:Y:S03]  /*3780*/  HMMA.16816.F32.BF16 R76, R48, R4, R76 ;  /* 0x00000004304c723c */ /* 0x020fe6000004184c */
        /* <DEDUP_REMOVED lines=96> */
.L_x_4308:
        /* <DEDUP_REMOVED lines=60> */
.L_x_4309:
[C---:B------:R-:W-:Y:S01]  /*4150*/  IMAD.SHL.U32 R4, R2.reuse, 0x20, RZ ;  /* 0x0000002002047824 */ /* 0x040fe200078e00ff */
[C---:B------:R-:W-:Y:S01]  /*4160*/  LEA R6, P1, R83.reuse, R226, 0x1 ;  /* 0x000000e253067211 */ /* 0x040fe200078208ff */
[----:B------:R-:W-:Y:S01]  /*4170*/  IMAD.MOV.U32 R224, RZ, RZ, R226 ;  /* 0x000000ffffe07224 */ /* 0x000fe200078e00e2 */
[----:B------:R-:W-:Y:S02]  /*4180*/  SHF.L.U64.HI R2, R2, 0x5, R3 ;  /* 0x0000000502027819 */ /* 0x000fe40000010203 */
[C---:B------:R-:W-:Y:S02]  /*4190*/  IADD3 R12, P3, PT, R4.reuse, R6, RZ ;  /* 0x00000006040c7210 */ /* 0x040fe40007f7e0ff */
[----:B------:R-:W-:Y:S01]  /*41a0*/  LEA.HI.X R7, R83, R225, R84, 0x1, P1 ;  /* 0x000000e153077211 */ /* 0x000fe200008f0c54 */
[----:B------:R-:W-:Y:S01]  /*41b0*/  @!PT LDS RZ, [RZ] ;  /* 0x00000000fffff984 */ /* 0x000fe20000000800 */
[----:B------:R-:W-:Y:S01]  /*41c0*/  @!PT LDS RZ, [RZ] ;  /* 0x00000000fffff984 */ /* 0x000fe20000000800 */
[----:B------:R-:W-:Y:S01]  /*41d0*/  @!PT LDS RZ, [RZ] ;  /* 0x00000000fffff984 */ /* 0x000fe20000000800 */
[----:B------:R1:W-:Y:S01]  /*41e0*/  LDGSTS.E.BYPASS.LTC128B.128 [R85+0x8000], desc[UR18][R224.64] ;  /* 0x08000000e0557fae */ /* 0x0003e2000b981a12 */
[----:B------:R-:W-:-:S03]  /*41f0*/  IADD3 R14, P1, PT, R4, R12, RZ ;  /* 0x0000000c040e7210 */ /* 0x000fc60007f3e0ff */
[----:B------:R1:W-:Y:S01]  /*4200*/  LDGSTS.E.BYPASS.LTC128B.128 [R85+0xa000], desc[UR18][R224.64+0x80] ;  /* 0x0a000080e0557fae */ /* 0x0003e2000b981a12 */
[----:B------:R-:W-:-:S03]  /*4210*/  IMAD.X R13, R2, 0x1, R7, P3 ;  /* 0x00000001020d7824 */ /* 0x000fc600018e0607 */
[----:B------:R1:W-:Y:S01]  /*4220*/  LDGSTS.E.BYPASS.LTC128B.128 [R85+0xc000], desc[UR18][R224.64+0x100] ;  /* 0x0c000100e0557fae */ /* 0x0003e2000b981a12 */
[----:B------:R-:W-:-:S03]  /*4230*/  IMAD.X R15, R2, 0x1, R13, P1 ;  /* 0x00000001020f7824 */ /* 0x000fc600008e060d */
        /* <DEDUP_REMOVED lines=14> */
.L_x_4307:
        /* <DEDUP_REMOVED lines=18> */
[----:B-1----:R-:W-:Y:S02]  /*4440*/  FMNMX.FTZ R13, R201, R2, !PT ;  /* 0x00000002c90d7209 */ /* 0x002fe40007810000 */
        /* <DEDUP_REMOVED lines=22> */
[C---:B------:R-:W-:Y:S01]  /*45b0*/  FSETP.NEU.FTZ.AND P1, PT, R164.reuse, -INF , PT ;  /* 0xff800000a400780b */ /* 0x040fe20003f3d000 */
[----:B--2---:R-:W-:Y:S01]  /*45c0*/  FMUL.FTZ R208, R164, UR4 ;  /* 0x00000004a4d07c20 */ /* 0x004fe20008410000 */
        /* <DEDUP_REMOVED lines=301> */
[----:B------:R-:W-:Y:S01]  /*58a0*/  MOV R216, 0x20 ;  /* 0x0000002000d87802 */ /* 0x000fe20000000f00 */
[----:B------:R-:W-:Y:S01]  /*58b0*/  IMAD.MOV.U32 R0, RZ, RZ, R3 ;  /* 0x000000ffff007224 */ /* 0x000fe200078e0003 */
[----:B------:R-:W-:Y:S01]  /*58c0*/  IADD3 R227, PT, PT, R219, 0x10000, RZ ;  /* 0x00010000dbe37810 */ /* 0x000fe20007ffe0ff */
[----:B------:R-:W-:Y:S01]  /*58d0*/  UISETP.NE.AND.EX UP0, UPT, UR9, URZ, UPT, UP0 ;  /* 0x000000ff0900728c */ /* 0x000fe2000bf05300 */
[----:B------:R-:W-:Y:S01]  /*58e0*/  SEL R216, R216, 0xffffffe0, !P2 ;  /* 0xffffffe0d8d87807 */ /* 0x000fe20005000000 */
[----:B------:R-:W-:Y:S01]  /*58f0*/  IMAD.MOV.U32 R165, RZ, RZ, R164 ;  /* 0x000000ffffa57224 */ /* 0x000fe200078e00a4 */
[----:B------:R-:W-:Y:S01]  /*5900*/  UMOV UR12, 0x400 ;  /* 0x00000400000c7882 */ /* 0x000fe20000000000 */
[----:B------:R-:W-:Y:S01]  /*5910*/  IMAD.MOV.U32 R230, RZ, RZ, RZ ;  /* 0x000000ffffe67224 */ /* 0x000fe200078e00ff */
[----:B------:R-:W2:Y:S01]  /*5920*/  LDCU UR4, c[0x0][0x45c] ;  /* 0x00008b80ff0477ac */ /* 0x000ea20008000800 */
[----:B------:R-:W-:Y:S01]  /*5930*/  PLOP3.LUT P1, PT, PT, PT, UP0, 0x80, 0x8 ;  /* 0x000000000008781c */ /* 0x000fe20003f2f008 */
[----:B------:R-:W-:Y:S01]  /*5940*/  IMAD.IADD R216, R216, 0x1, R219 ;  /* 0x00000001d8d87824 */ /* 0x000fe200078e02db */
[----:B------:R-:W3:Y:S01]  /*5950*/  LDCU.64 UR6, c[0x0][0x3a0] ;  /* 0x00007400ff0677ac */ /* 0x000ee20008000a00 */
[----:B------:R-:W4:Y:S01]  /*5960*/  LDCU.64 UR8, c[0x0][0x3a8] ;  /* 0x00007500ff0877ac */ /* 0x000f220008000a00 */
[----:B------:R-:W-:Y:S01]  /*5970*/  UMOV UR13, UR10 ;  /* 0x0000000a000d7c82 */ /* 0x000fe20008000000 */
[----:B-1----:R-:W-:-:S12]  /*5980*/  ULEA UR5, UR5, UR12, 0x18 ;  /* 0x0000000c05057291 */ /* 0x002fd8000f8ec0ff */
.L_x_4314:
[----:B------:R-:W-:Y:S01]  /*5990*/  @!P1 IADD3 R4, P0, PT, RZ, -R230, RZ ;  /* 0x800000e6ff049210 */ /* 0x000fe20007f1e0ff */
[----:B------:R-:W1:Y:S01]  /*59a0*/  @!P1 LDC R212, c[0x0][0x3c0] ;  /* 0x0000f000ffd49b82 */ /* 0x000e620000000800 */
[----:B------:R-:W5:Y:S01]  /*59b0*/  S2R R218, SR_TID.X ;  /* 0x0000000000da7919 */ /* 0x000f620000002100 */
[----:B------:R-:W-:Y:S06]  /*59c0*/  DEPBAR.LE SB0, 0x0 ;  /* 0x000080000000791a */ /* 0x000fec0000000000 */
[----:B------:R-:W2:Y:S08]  /*59d0*/  LDC R215, c[0x0][0x3c4] ;  /* 0x0000f100ffd77b82 */ /* 0x000eb00000000800 */
[----:B------:R-:W-:Y:S01]  /*59e0*/  BAR.SYNC.DEFER_BLOCKING 0x0 ;  /* 0x0000000000007b1d */ /* 0x000fe20000010000 */
[----:B-----5:R-:W-:Y:S01]  /*59f0*/  LOP3.LUT R237, R218, 0x38, RZ, 0xc0, !PT ;  /* 0x00000038daed7812 */ /* 0x020fe200078ec0ff */
[----:B-1----:R-:W-:Y:S02]  /*5a00*/  @!P1 IMAD.SHL.U32 R7, R212, 0x40, RZ ;  /* 0x00000040d4079824 */ /* 0x002fe400078e00ff */
[C---:B------:R-:W-:Y:S02]  /*5a10*/  IMAD.SHL.U32 R168, R218.reuse, 0x40, RZ ;  /* 0x00000040daa87824 */ /* 0x040fe400078e00ff */
[----:B------:R-:W-:Y:S02]  /*5a20*/  @!P1 IMAD.X R7, RZ, RZ, ~R7, P0 ;  /* 0x000000ffff079224 */ /* 0x000fe400000e0e07 */
[----:B------:R-:W-:Y:S01]  /*5a30*/  IMAD.SHL.U32 R2, R218, 0x8, RZ ;  /* 0x00000008da027824 */ /* 0x000fe200078e00ff */
[----:B------:R-:W-:Y:S01]  /*5a40*/  LOP3.LUT R3, R168, 0x1c0, RZ, 0xc0, !PT ;  /* 0x000001c0a8037812 */ /* 0x000fe200078ec0ff */
[----:B------:R-:W-:Y:S01]  /*5a50*/  IMAD.SHL.U32 R214, R218, 0x20, RZ ;  /* 0x00000020dad67824 */ /* 0x000fe200078e00ff */
[----:B------:R-:W-:Y:S01]  /*5a60*/  @!P1 SHF.R.S64 R5, R4, 0x1f, R7 ;  /* 0x0000001f04059819 */ /* 0x000fe20000001007 */
[----:B------:R-:W-:Y:S01]  /*5a70*/  IMAD.MOV.U32 R4, RZ, RZ, R233 ;  /* 0x000000ffff047224 */ /* 0x000fe200078e00e9 */
[----:B------:R-:W-:Y:S02]  /*5a80*/  LOP3.LUT R237, R237, 0x1f8, R2, 0x78, !PT ;  /* 0x000001f8eded7812 */ /* 0x000fe400078e7802 */
[----:B------:R-:W-:Y:S01]  /*5a90*/  @!P1 IADD3 R6, P0, PT, R232, R5, RZ ;  /* 0x00000005e8069210 */ /* 0x000fe20007f1e0ff */
[----:B------:R-:W-:Y:S01]  /*5aa0*/  IMAD.MOV.U32 R5, RZ, RZ, R232 ;  /* 0x000000ffff057224 */ /* 0x000fe200078e00e8 */
[--C-:B------:R-:W-:Y:S02]  /*5ab0*/  LOP3.LUT R164, R3, 0x38, R2.reuse, 0xf8, !PT ;  /* 0x0000003803a47812 */ /* 0x100fe400078ef802 */
[----:B------:R-:W-:Y:S01]  /*5ac0*/  LOP3.LUT R237, R237, 0x1e00, R2, 0xf8, !PT ;  /* 0x00001e00eded7812 */ /* 0x000fe200078ef802 */
[----:B------:R-:W-:Y:S01]  /*5ad0*/  @!P1 IMAD.MOV.U32 R232, RZ, RZ, R6 ;  /* 0x000000ffffe89224 */ /* 0x000fe200078e0006 */
[----:B------:R-:W-:Y:S01]  /*5ae0*/  @!P1 LEA.HI.X.SX32 R233, R7, R233, 0x1, P0 ;  /* 0x000000e907e99211 */ /* 0x000fe200000f0eff */
        /* <DEDUP_REMOVED lines=63> */
.L_x_4311:
[----:B------:R-:W-:Y:S01]  /*5ee0*/  LEA R237, R237, UR5, 0x1 ;  /* 0x00000005eded7c11 */ /* 0x000fe2000f8e08ff */
[C---:B------:R-:W-:Y:S01]  /*5ef0*/  IMAD.SHL.U32 R213, R212.reuse, 0x20, RZ ;  /* 0x00000020d4d57824 */ /* 0x040fe200078e00ff */
[----:B------:R-:W-:Y:S01]  /*5f00*/  SHF.L.U64.HI R215, R212, 0x5, R215 ;  /* 0x00000005d4d77819 */ /* 0x000fe200000102d7 */
[----:B------:R-:W-:Y:S01]  /*5f10*/  IMAD.MOV.U32 R221, RZ, RZ, 0x20 ;  /* 0x00000020ffdd7424 */ /* 0x000fe200078e00ff */
[----:B------:R-:W-:Y:S01]  /*5f20*/  LOP3.LUT R217, R214, 0x7c00, RZ, 0xc0, !PT ;  /* 0x00007c00d6d97812 */ /* 0x000fe200078ec0ff */
[----:B------:R-:W-:Y:S01]  /*5f30*/  @!PT LDS RZ, [RZ] ;  /* 0x00000000fffff984 */ /* 0x000fe20000000800 */
[----:B------:R-:W-:Y:S01]  /*5f40*/  @!PT LDS RZ, [RZ] ;  /* 0x00000000fffff984 */ /* 0x000fe20000000800 */
[----:B------:R-:W-:Y:S01]  /*5f50*/  @!PT LDS RZ, [RZ] ;  /* 0x00000000fffff984 */ /* 0x000fe20000000800 */
[----:B------:R-:W-:Y:S01]  /*5f60*/  LDGSTS.E.BYPASS.LTC128B.128 [R237+0x10000], desc[UR18][R232.64] ;  /* 0x10000000e8ed7fae */ /* 0x000fe2000b981a12 */
[----:B------:R-:W-:Y:S01]  /*5f70*/  IADD3 R238, P0, PT, R232, R213, RZ ;  /* 0x000000d5e8ee7210 */ /* 0x000fe20007f1e0ff */
[----:B------:R-:W-:Y:S01]  /*5f80*/  UIADD3 UR11, UPT, UPT, UR11, -0x1, URZ ;  /* 0xffffffff0b0b7890 */ /* 0x000fe2000fffe0ff */
[----:B------:R-:W-:Y:S01]  /*5f90*/  SHF.R.U32.HI R220, RZ, 0x1, R218 ;  /* 0x00000001ffdc7819 */ /* 0x000fe200000116da */
[----:B------:R-:W-:Y:S01]  /*5fa0*/  LDGSTS.E.BYPASS.LTC128B.128 [R237+0x12000], desc[UR18][R232.64+0x80] ;  /* 0x12000080e8ed7fae */ /* 0x000fe2000b981a12 */
[----:B------:R-:W-:Y:S01]  /*5fb0*/  IADD3 R240, P2, PT, R213, R238, RZ ;  /* 0x000000eed5f07210 */ /* 0x000fe20007f5e0ff */
[----:B------:R-:W-:Y:S01]  /*5fc0*/  IMAD.X R239, R233, 0x1, R215, P0 ;  /* 0x00000001e9ef7824 */ /* 0x000fe200000e06d7 */
[----:B------:R-:W-:Y:S01]  /*5fd0*/  LOP3.LUT R223, R218, 0x8, RZ, 0xc0, !PT ;  /* 0x00000008dadf7812 */ /* 0x000fe200078ec0ff */
[----:B------:R-:W-:Y:S01]  /*5fe0*/  LDGSTS.E.BYPASS.LTC128B.128 [R237+0x14000], desc[UR18][R232.64+0x100] ;  /* 0x14000100e8ed7fae */ /* 0x000fe2000b981a12 */
[----:B------:R-:W-:Y:S01]  /*5ff0*/  IADD3 R212, P0, PT, R213, R240, RZ ;  /* 0x000000f0d5d47210 */ /* 0x000fe20007f1e0ff */
[----:B------:R-:W-:Y:S01]  /*6000*/  IMAD.X R241, R215, 0x1, R239, P2 ;  /* 0x00000001d7f17824 */ /* 0x000fe200010e06ef */
[----:B------:R-:W-:Y:S01]  /*6010*/  LOP3.LUT R3, R217, 0x200, R168, 0xf8, !PT ;  /* 0x00000200d9037812 */ /* 0x000fe200078ef8a8 */
[----:B------:R-:W-:Y:S01]  /*6020*/  LDGSTS.E.BYPASS.LTC128B.128 [R237+0x16000], desc[UR18][R232.64+0x180] ;  /* 0x16000180e8ed7fae */ /* 0x000fe2000b981a12 */
[----:B------:R-:W-:Y:S01]  /*6030*/  LOP3.LUT R2, R220, 0x8, RZ, 0xc0, !PT ;  /* 0x00000008dc027812 */ /* 0x000fe200078ec0ff */
[----:B------:R-:W-:Y:S01]  /*6040*/  IMAD.X R213, R215, 0x1, R241, P0 ;  /* 0x00000001d7d57824 */ /* 0x000fe200000e06f1 */
[----:B------:R-:W-:Y:S01]  /*6050*/  LOP3.LUT R166, R168, 0x400, RZ, 0xc0, !PT ;  /* 0x00000400a8a67812 */ /* 0x000fe200078ec0ff */
[----:B------:R-:W-:Y:S01]  /*6060*/  LDGSTS.E.BYPASS.LTC128B.128 [R237+0x10800], desc[UR18][R238.64] ;  /* 0x10800000eeed7fae */ /* 0x000fe2000b981a12 */
[----:B------:R-:W-:Y:S01]  /*6070*/  LOP3.LUT R223, R164, R223, RZ, 0x3c, !PT ;  /* 0x000000dfa4df7212 */ /* 0x000fe200078e3cff */
[----:B------:R-:W-:Y:S01]  /*6080*/  UISETP.GT.AND UP0, UPT, UR11, UR14, UPT ;  /* 0x0000000e0b00728c */ /* 0x000fe2000bf04270 */
[----:B------:R-:W-:Y:S01]  /*6090*/  LOP3.LUT R2, R3, R164, R2, 0xf6, !PT ;  /* 0x000000a403027212 */ /* 0x000fe200078ef602 */
[----:B------:R-:W-:Y:S01]  /*60a0*/  LDGSTS.E.BYPASS.LTC128B.128 [R237+0x12800], desc[UR18][R238.64+0x80] ;  /* 0x12800080eeed7fae */ /* 0x000fe2000b981a12 */
[----:B------:R-:W-:Y:S01]  /*60b0*/  LOP3.LUT P0, RZ, R218, 0x2, RZ, 0xc0, !PT ;  /* 0x00000002daff7812 */ /* 0x000fe2000780c0ff */
[----:B------:R-:W-:Y:S01]  /*60c0*/  IMAD R223, R223, 0x2, R166 ;  /* 0x00000002dfdf7824 */ /* 0x000fe200078e02a6 */
[----:B------:R-:W-:Y:S01]  /*60d0*/  LEA R224, R2, UR5, 0x1 ;  /* 0x0000000502e07c11 */ /* 0x000fe2000f8e08ff */
[----:B------:R-:W-:Y:S01]  /*60e0*/  LDGSTS.E.BYPASS.LTC128B.128 [R237+0x14800], desc[UR18][R238.64+0x100] ;  /* 0x14800100eeed7fae */ /* 0x000fe2000b981a12 */
[----:B------:R-:W-:Y:S01]  /*60f0*/  SEL R221, R221, 0xffffffe0, !P0 ;  /* 0xffffffe0dddd7807 */ /* 0x000fe20004000000 */
[----:B------:R-:W-:Y:S01]  /*6100*/  VIADD R164, R223, UR5 ;  /* 0x00000005dfa47c36 */ /* 0x000fe20008000000 */
[----:B------:R-:W-:Y:S01]  /*6110*/  LOP3.LUT P0, RZ, R218, 0x4, RZ, 0xc0, !PT ;  /* 0x00000004daff7812 */ /* 0x000fe2000780c0ff */
[----:B------:R-:W-:Y:S01]  /*6120*/  LDGSTS.E.BYPASS.LTC128B.128 [R237+0x16800], desc[UR18][R238.64+0x180] ;  /* 0x16800180eeed7fae */ /* 0x000fe2000b981a12 */
[----:B------:R-:W-:Y:S02]  /*6130*/  IMAD.MOV.U32 R3, RZ, RZ, 0x40 ;  /* 0x00000040ff037424 */ /* 0x000fe400078e00ff */
[C---:B------:R-:W-:Y:S01]  /*6140*/  IMAD.IADD R222, R221.reuse, 0x1, R224 ;  /* 0x00000001ddde7824 */ /* 0x040fe200078e02e0 */
[----:B------:R-:W-:Y:S01]  /*6150*/  LDGSTS.E.BYPASS.LTC128B.128 [R237+0x11000], desc[UR18][R240.64] ;  /* 0x11000000f0ed7fae */ /* 0x000fe2000b981a12 */
[----:B------:R-:W-:Y:S01]  /*6160*/  IMAD.IADD R167, R221, 0x1, R164 ;  /* 0x00000001dda77824 */ /* 0x000fe200078e02a4 */
[----:B------:R-:W-:Y:S02]  /*6170*/  SEL R3, R3, 0xffffffc0, !P0 ;  /* 0xffffffc003037807 */ /* 0x000fe40004000000 */
[----:B------:R-:W-:Y:S03]  /*6180*/  LDGSTS.E.BYPASS.LTC128B.128 [R237+0x13000], desc[UR18][R240.64+0x80] ;  /* 0x13000080f0ed7fae */ /* 0x000fe6000b981a12 */
[C---:B------:R-:W-:Y:S01]  /*6190*/  IMAD.IADD R166, R3.reuse, 0x1, R224 ;  /* 0x0000000103a67824 */ /* 0x040fe200078e02e0 */
[----:B------:R-:W-:Y:S01]  /*61a0*/  LDGSTS.E.BYPASS.LTC128B.128 [R237+0x15000], desc[UR18][R240.64+0x100] ;  /* 0x15000100f0ed7fae */ /* 0x000fe2000b981a12 */
[----:B------:R-:W-:Y:S02]  /*61b0*/  IMAD.IADD R164, R3, 0x1, R164 ;  /* 0x0000000103a47824 */ /* 0x000fe400078e02a4 */
[C---:B------:R-:W-:Y:S01]  /*61c0*/  IMAD.IADD R3, R221.reuse, 0x1, R166 ;  /* 0x00000001dd037824 */ /* 0x040fe200078e02a6 */
[----:B------:R-:W-:Y:S01]  /*61d0*/  LDGSTS.E.BYPASS.LTC128B.128 [R237+0x17000], desc[UR18][R240.64+0x180] ;  /* 0x17000180f0ed7fae */ /* 0x000fe2000b981a12 */
[----:B------:R-:W-:Y:S03]  /*61e0*/  IMAD.IADD R2, R221, 0x1, R164 ;  /* 0x00000001dd027824 */ /* 0x000fe600078e02a4 */
[----:B------:R-:W-:Y:S04]  /*61f0*/  LDGSTS.E.BYPASS.LTC128B.128 [R237+0x11800], desc[UR18][R212.64] ;  /* 0x11800000d4ed7fae */ /* 0x000fe8000b981a12 */
        /* <DEDUP_REMOVED lines=294> */
.L_x_4313:
[----:B------:R-:W-:Y:S02]  /*7460*/  IMAD.MOV.U32 R224, RZ, RZ, R226 ;  /* 0x000000ffffe07224 */ /* 0x000fe400078e00e2 */
[C---:B------:R-:W-:Y:S01]  /*7470*/  IMAD.SHL.U32 R3, R2.reuse, 0x20, RZ ;  /* 0x0000002002037824 */ /* 0x040fe200078e00ff */
[----:B------:R-:W-:Y:S02]  /*7480*/  SHF.L.U64.HI R2, R2, 0x5, R167 ;  /* 0x0000000502027819 */ /* 0x000fe400000102a7 */
[----:B------:R-:W-:Y:S01]  /*7490*/  @!PT LDS RZ, [RZ] ;  /* 0x00000000fffff984 */ /* 0x000fe20000000800 */
[----:B------:R-:W-:Y:S01]  /*74a0*/  @!PT LDS RZ, [RZ] ;  /* 0x00000000fffff984 */ /* 0x000fe20000000800 */
[----:B------:R-:W-:Y:S01]  /*74b0*/  @!PT LDS RZ, [RZ] ;  /* 0x00000000fffff984 */ /* 0x000fe20000000800 */
[----:B------:R1:W-:Y:S02]  /*74c0*/  LDGSTS.E.BYPASS.LTC128B.128 [R237+0x8000], desc[UR18][R224.64] ;  /* 0x08000000e0ed7fae */ /* 0x0003e4000b981a12 */
[C---:B------:R-:W-:Y:S02]  /*74d0*/  IADD3 R166, P2, PT, R3.reuse, R226, RZ ;  /* 0x000000e203a67210 */ /* 0x040fe40007f5e0ff */
[----:B------:R1:W-:Y:S02]  /*74e0*/  LDGSTS.E.BYPASS.LTC128B.128 [R237+0xa000], desc[UR18][R224.64+0x80] ;  /* 0x0a000080e0ed7fae */ /* 0x0003e4000b981a12 */
[C---:B------:R-:W-:Y:S01]  /*74f0*/  IADD3 R168, P3, PT, R3.reuse, R166, RZ ;  /* 0x000000a603a87210 */ /* 0x040fe20007f7e0ff */
[C---:B------:R-:W-:Y:S01]  /*7500*/  IMAD.X R167, R2.reuse, 0x1, R225, P2 ;  /* 0x0000000102a77824 */ /* 0x040fe200010e06e1 */
[----:B------:R1:W-:Y:S02]  /*7510*/  LDGSTS.E.BYPASS.LTC128B.128 [R237+0xc000], desc[UR18][R224.64+0x100] ;  /* 0x0c000100e0ed7fae */ /* 0x0003e4000b981a12 */
[----:B------:R-:W-:Y:S02]  /*7520*/  IADD3 R170, P2, PT, R3, R168, RZ ;  /* 0x000000a803aa7210 */ /* 0x000fe40007f5e0ff */
[----:B------:R1:W-:Y:S01]  /*7530*/  LDGSTS.E.BYPASS.LTC128B.128 [R237+0xe000], desc[UR18][R224.64+0x180] ;  /* 0x0e000180e0ed7fae */ /* 0x0003e2000b981a12 */
[C---:B------:R-:W-:Y:S03]  /*7540*/  IADD3.X R169, PT, PT, R2.reuse, R167, RZ, P3, !PT ;  /* 0x000000a702a97210 */ /* 0x040fe60001ffe4ff */
[----:B------:R1:W-:Y:S01]  /*7550*/  LDGSTS.E.BYPASS.LTC128B.128 [R237+0x8800], desc[UR18][R166.64] ;  /* 0x08800000a6ed7fae */ /* 0x0003e2000b981a12 */
[----:B------:R-:W-:Y:S03]  /*7560*/  IADD3.X R171, PT, PT, R2, R169, RZ, P2, !PT ;  /* 0x000000a902ab7210 */ /* 0x000fe600017fe4ff */
        /* <DEDUP_REMOVED lines=12> */
.L_x_4312:
[----:B------:R-:W-:Y:S01]  /*7630*/  FMNMX3.FTZ R2, R0, R6, R7, !PT ;  /* 0x0000000600027276 */ /* 0x000fe20007810007 */
        /* <DEDUP_REMOVED lines=476> */
.L_x_4310:
[----:B------:R-:W1:Y:S01]  /*9400*/  SHFL.BFLY PT, R10, R235, 0x2, 0x1f ;  /* 0x0c401f00eb0a7f89 */ /* 0x000e6200000e0000 */
[C---:B------:R-:W-:Y:S01]  /*9410*/  SHF.L.U32 R2, R218.reuse, 0x4, RZ ;  /* 0x00000004da027819 */ /* 0x040fe200000006ff */
[----:B------:R-:W2:Y:S01]  /*9420*/  S2UR UR12, SR_CTAID.Y ;  /* 0x00000000000c79c3 */ /* 0x000ea20000002600 */
[C---:B------:R-:W-:Y:S01]  /*9430*/  SHF.L.U32 R6, R218.reuse, 0x2, RZ ;  /* 0x00000002da067819 */ /* 0x040fe200000006ff */
[----:B------:R-:W3:Y:S01]  /*9440*/  SHFL.BFLY PT, R0, R231, 0x2, 0x1f ;  /* 0x0c401f00e7007f89 */ /* 0x000ee200000e0000 */
[----:B------:R-:W-:Y:S01]  /*9450*/  SHF.L.U32 R8, R218, 0x1, RZ ;  /* 0x00000001da087819 */ /* 0x000fe200000006ff */
[----:B------:R-:W2:Y:S01]  /*9460*/  LDCU.64 UR6, c[0x0][0x430] ;  /* 0x00008600ff0677ac */ /* 0x000ea20008000a00 */
[C---:B------:R-:W-:Y:S01]  /*9470*/  LOP3.LUT R13, R2.reuse, 0x1c0, RZ, 0xc0, !PT ;  /* 0x000001c0020d7812 */ /* 0x040fe200078ec0ff */
[----:B------:R-:W-:Y:S01]  /*9480*/  BSSY.RECONVERGENT B0, `(.L_x_4315) ;  /* 0x000012d000007945 */ /* 0x000fe20003800200 */
[--C-:B------:R-:W-:Y:S01]  /*9490*/  LOP3.LUT R217, R217, 0x6, R8.reuse, 0xf8, !PT ;  /* 0x00000006d9d97812 */ /* 0x100fe200078ef808 */
[----:B------:R-:W4:Y:S01]  /*94a0*/  S2UR UR11, SR_CTAID.Z ;  /* 0x00000000000b79c3 */ /* 0x000f220000002700 */
[----:B------:R-:W-:Y:S01]  /*94b0*/  LOP3.LUT R8, R13, 0x38, R8, 0xf8, !PT ;  /* 0x000000380d087812 */ /* 0x000fe200078ef808 */
[----:B------:R-:W4:Y:S01]  /*94c0*/  LDCU UR9, c[0x0][0x3e0] ;  /* 0x00007c00ff0977ac */ /* 0x000f220008000800 */
[----:B------:R-:W-:-:S02]  /*94d0*/  LOP3.LUT R13, R2, 0x3f00, RZ, 0xc0, !PT ;  /* 0x00003f00020d7812 */ /* 0x000fc400078ec0ff */
[----:B------:R-:W-:Y:S01]  /*94e0*/  LOP3.LUT R2, R2, 0x10, RZ, 0xc0, !PT ;  /* 0x0000001002027812 */ /* 0x000fe200078ec0ff */
[----:B------:R-:W5:Y:S01]  /*94f0*/  LDCU UR4, c[0x0][0x44c] ;  /* 0x00008980ff0477ac */ /* 0x000f620008000800 */
[----:B------:R-:W-:Y:S01]  /*9500*/  LOP3.LUT R8, R217, R8, RZ, 0xfc, !PT ;  /* 0x00000008d9087212 */ /* 0x000fe200078efcff */
[----:B------:R-:W5:Y:S01]  /*9510*/  S2UR UR8, SR_CTAID.X ;  /* 0x00000000000879c3 */ /* 0x000f620000002500 */
[----:B------:R-:W-:Y:S01]  /*9520*/  SHF.R.U32.HI R15, RZ, 0x2, R218 ;  /* 0x00000002ff0f7819 */ /* 0x000fe200000116da */
[----:B------:R-:W-:Y:S01]  /*9530*/  UIADD3 UR10, UPT, UPT, -UR15, URZ, URZ ;  /* 0x000000ff0f0a7290 */ /* 0x000fe2000fffe1ff */
[----:B-1----:R-:W-:Y:S01]  /*9540*/  FADD.FTZ R10, R10, R235 ;  /* 0x000000eb0a0a7221 */ /* 0x002fe20000010000 */
[----:B--2---:R-:W-:Y:S01]  /*9550*/  UIMAD UR6, UR12, UR6, UR15 ;  /* 0x000000060c0672a4 */ /* 0x004fe2000f8e020f */
[----:B---3--:R-:W-:-:S03]  /*9560*/  FADD.FTZ R11, R0, R231 ;  /* 0x000000e7000b7221 */ /* 0x008fc60000010000 */
[----:B------:R-:W1:Y:S01]  /*9570*/  SHFL.BFLY PT, R5, R10, 0x1, 0x1f ;  /* 0x0c201f000a057f89 */ /* 0x000e6200000e0000 */
[----:B------:R-:W-:-:S03]  /*9580*/  LOP3.LUT R0, R220, 0x30, RZ, 0xc0, !PT ;  /* 0x00000030dc007812 */ /* 0x000fc600078ec0ff */
[----:B------:R-:W2:Y:S01]  /*9590*/  SHFL.BFLY PT, R4, R11, 0x1, 0x1f ;  /* 0x0c201f000b047f89 */ /* 0x000ea200000e0000 */
[----:B------:R-:W-:Y:S01]  /*95a0*/  LOP3.LUT R0, R0, 0x7, R15, 0xf8, !PT ;  /* 0x0000000700007812 */ /* 0x000fe200078ef80f */
[----:B----4-:R-:W-:-:S04]  /*95b0*/  UIMAD UR10, UR9, UR10, UR11 ;  /* 0x0000000a090a72a4 */ /* 0x010fc8000f8e020b */
[----:B------:R-:W-:Y:S02]  /*95c0*/  UIMAD UR6, UR6, UR9, UR10 ;  /* 0x00000009060672a4 */ /* 0x000fe4000f8e020a */
[----:B-----5:R-:W-:-:S04]  /*95d0*/  USHF.L.U32 UR8, UR8, 0x6, URZ ;  /* 0x0000000608087899 */ /* 0x020fc800080006ff */
[----:B------:R-:W-:-:S04]  /*95e0*/  UIMAD UR7, UR6, UR7, UR8 ;  /* 0x00000007060772a4 */ /* 0x000fc8000f8e0208 */
[----:B------:R-:W-:Y:S01]  /*95f0*/  UIMAD UR4, UR7, UR4, URZ ;  /* 0x00000004070472a4 */ /* 0x000fe2000f8e02ff */
[----:B-1----:R-:W-:Y:S01]  /*9600*/  FADD.FTZ R5, R10, R5 ;  /* 0x000000050a057221 */ /* 0x002fe20000010000 */
[----:B------:R-:W-:-:S03]  /*9610*/  MOV R10, 0x20 ;  /* 0x00000020000a7802 */ /* 0x000fc60000000f00 */
[----:B------:R-:W1:Y:S01]  /*9620*/  MUFU.RCP R9, R5 ;  /* 0x0000000500097308 */ /* 0x000e620000001000 */
[----:B--2---:R-:W-:Y:S01]  /*9630*/  FADD.FTZ R4, R11, R4 ;  /* 0x000000040b047221 */ /* 0x004fe20000010000 */
[----:B------:R-:W-:Y:S01]  /*9640*/  BAR.SYNC.DEFER_BLOCKING 0x0 ;  /* 0x0000000000007b1d */ /* 0x000fe20000010000 */
[----:B------:R-:W-:Y:S02]  /*9650*/  FSETP.NE.FTZ.AND P2, PT, R5, RZ, PT ;  /* 0x000000ff0500720b */ /* 0x000fe40003f55000 */
[----:B------:R-:W-:Y:S02]  /*9660*/  LOP3.LUT R11, R6, 0x1f8, RZ, 0xc0, !PT ;  /* 0x000001f8060b7812 */ /* 0x000fe400078ec0ff */
[----:B------:R-:W-:Y:S01]  /*9670*/  FSETP.NE.FTZ.AND P1, PT, R4, RZ, PT ;  /* 0x000000ff0400720b */ /* 0x000fe20003f35000 */
[----:B------:R-:W2:Y:S01]  /*9680*/  MUFU.RCP R7, R4 ;  /* 0x0000000400077308 */ /* 0x000ea20000001000 */
[----:B------:R-:W-:Y:S02]  /*9690*/  LOP3.LUT R11, R11, 0x38, R220, 0x78, !PT ;  /* 0x000000380b0b7812 */ /* 0x000fe400078e78dc */
[----:B------:R-:W-:-:S02]  /*96a0*/  R2P PR, R218, 0x18 ;  /* 0x00000018da007804 */ /* 0x000fc40000000000 */
[----:B------:R-:W-:Y:S02]  /*96b0*/  LEA R2, R11, R2, 0x2 ;  /* 0x000000020b027211 */ /* 0x000fe400078e10ff */
[----:B------:R-:W-:Y:S01]  /*96c0*/  LEA R11, R8, UR5, 0x2 ;  /* 0x00000005080b7c11 */ /* 0x000fe2000f8e10ff */
[----:B------:R-:W3:Y:S01]  /*96d0*/  @P2 LDC R17, c[0x0][0x458] ;  /* 0x00011600ff112b82 */ /* 0x000ee20000000800 */
[----:B------:R-:W-:Y:S01]  /*96e0*/  LOP3.LUT R6, R13, 0x3c, R6, 0xf8, !PT ;  /* 0x0000003c0d067812 */ /* 0x000fe200078ef806 */
[----:B------:R-:W-:Y:S01]  /*96f0*/  @P2 MUFU.LG2 R5, R5 ;  /* 0x0000000500052308 */ /* 0x000fe20000000c00 */
[----:B-1----:R-:W-:Y:S02]  /*9700*/  FSEL R9, R9, 1, P2 ;  /* 0x3f80000009097808 */ /* 0x002fe40001000000 */
[----:B------:R-:W-:Y:S02]  /*9710*/  SEL R10, R10, 0xffffffe0, !P0 ;  /* 0xffffffe00a0a7807 */ /* 0x000fe40004000000 */
        /* <DEDUP_REMOVED lines=66> */
[----:B------:R-:W-:Y:S01]  /*9b40*/  STS.64 [R11], R160 ;  /* 0x000000a00b007388 */ /* 0x000fe20000000a00 */
[----:B--2---:R-:W-:Y:S01]  /*9b50*/  FSEL R7, R7, 1, P1 ;  /* 0x3f80000007077808 */ /* 0x004fe20000800000 */
[----:B------:R-:W1:Y:S01]  /*9b60*/  @P1 LDC R14, c[0x0][0x458] ;  /* 0x00011600ff0e1b82 */ /* 0x000e620000000800 */
[----:B------:R-:W-:Y:S01]  /*9b70*/  SEL R8, R9, 0xffffffc0, !P3 ;  /* 0xffffffc009087807 */ /* 0x000fe20005800000 */
[----:B------:R-:W2:Y:S01]  /*9b80*/  @P1 MUFU.LG2 R4, R4 ;  /* 0x0000000400041308 */ /* 0x000ea20000000c00 */
[----:B------:R-:W-:Y:S01]  /*9b90*/  @P4 IADD3 R13, PT, PT, R11, -0x80, RZ ;  /* 0xffffff800b0d4810 */ /* 0x000fe20007ffe0ff */
[----:B------:R-:W-:Y:S01]  /*9ba0*/  FMUL.FTZ R162, R7, R162 ;  /* 0x000000a207a27220 */ /* 0x000fe20000410000 */
[----:B------:R-:W-:Y:S01]  /*9bb0*/  IADD3 R9, PT, PT, R11, R8, RZ ;  /* 0x000000080b097210 */ /* 0x000fe20007ffe0ff */
        /* <DEDUP_REMOVED lines=64> */
[----:B------:R-:W-:Y:S01]  /*9fc0*/  STS.64 [R11+0x800], R162 ;  /* 0x000800a20b007388 */ /* 0x000fe20000000a00 */
[----:B------:R-:W-:Y:S01]  /*9fd0*/  IADD3 R12, PT, PT, R10, R9, RZ ;  /* 0x000000090a0c7210 */ /* 0x000fe20007ffe0ff */
[----:B--2---:R-:W-:Y:S01]  /*9fe0*/  @P1 FMUL.FTZ R4, R4, 0.69314718246459960938 ;  /* 0x3f31721804041820 */ /* 0x004fe20000410000 */
[-C--:B------:R-:W-:Y:S01]  /*9ff0*/  IADD3 R15, PT, PT, R8, R13.reuse, RZ ;  /* 0x0000000d080f7210 */ /* 0x080fe20007ffe0ff */
[----:B------:R-:W-:Y:S01]  /*a000*/  STS.64 [R7], R36 ;  /* 0x0000002407007388 */ /* 0x000fe20000000a00 */
[C---:B------:R-:W-:Y:S01]  /*a010*/  IADD3 R8, PT, PT, R10.reuse, R13, RZ ;  /* 0x0000000d0a087210 */ /* 0x040fe20007ffe0ff */
[----:B------:R-:W-:Y:S01]  /*a020*/  @P2 FMUL.FTZ R5, R5, 0.69314718246459960938 ;  /* 0x3f31721805052820 */ /* 0x000fe20000410000 */
[----:B------:R-:W-:Y:S01]  /*a030*/  IADD3 R10, PT, PT, R10, R15, RZ ;  /* 0x0000000f0a0a7210 */ /* 0x000fe20007ffe0ff */
        /* <DEDUP_REMOVED lines=54> */
[----:B--2---:R-:W-:-:S03]  /*a3a0*/  MOV R132, 0xff800000 ;  /* 0xff80000000847802 */ /* 0x004fc60000000f00 */
[----:B------:R2:W-:Y:S01]  /*a3b0*/  STS.64 [R13+0xc800], R146 ;  /* 0x00c800920d007388 */ /* 0x0005e20000000a00 */
[----:B-1----:R-:W-:Y:S01]  /*a3c0*/  @P1 FFMA.FTZ R132, R3, R14, R4 ;  /* 0x0000000e03841223 */ /* 0x002fe20000010004 */
[----:B------:R-:W-:Y:S02]  /*a3d0*/  LOP3.LUT P1, RZ, R218, 0x3, RZ, 0xc0, !PT ;  /* 0x00000003daff7812 */ /* 0x000fe4000782c0ff */
[----:B------:R2:W-:Y:S01]  /*a3e0*/  STS.64 [R8+0xc000], R148 ;  /* 0x00c0009408007388 */ /* 0x0005e20000000a00 */
[----:B------:R-:W-:Y:S01]  /*a3f0*/  MOV R133, 0xff800000 ;  /* 0xff80000000857802 */ /* 0x000fe20000000f00 */
[----:B---3--:R-:W-:Y:S01]  /*a400*/  @P2 FFMA.FTZ R133, R164, R17, R5 ;  /* 0x00000011a4852223 */ /* 0x008fe20000010005 */
[----:B----4-:R-:W-:Y:S01]  /*a410*/  IADD3 R134, P0, PT, R6, UR4, RZ ;  /* 0x0000000406867c10 */ /* 0x010fe2000ff1e0ff */
[----:B------:R2:W-:Y:S01]  /*a420*/  STS.64 [R8+0xc800], R150 ;  /* 0x00c8009608007388 */ /* 0x0005e20000000a00 */
[----:B------:R-:W-:-:S03]  /*a430*/  MOV R3, UR4 ;  /* 0x0000000400037c02 */ /* 0x000fc60008000f00 */
        /* <DEDUP_REMOVED lines=41> */
[----:B--2---:R-:W-:Y:S01]  /*a6d0*/  IMAD.U32 R2, RZ, RZ, UR7 ;  /* 0x00000007ff027e24 */ /* 0x004fe2000f8e00ff */
[----:B------:R-:W-:Y:S02]  /*a6e0*/  ISETP.GE.AND P3, PT, R0, UR20, PT ;  /* 0x0000001400007c0c */ /* 0x000fe4000bf66270 */
[----:B------:R-:W-:Y:S02]  /*a6f0*/  ISETP.GE.AND P2, PT, R136, UR20, PT ;  /* 0x0000001488007c0c */ /* 0x000fe4000bf46270 */
[----:B------:R-:W-:Y:S02]  /*a700*/  LEA.HI.X.SX32 R2, R2, RZ, 0x1, P1 ;  /* 0x000000ff02027211 */ /* 0x000fe400008f0eff */
[----:B---3--:R-:W-:-:S04]  /*a710*/  LEA R136, P1, R135, UR4, 0x2 ;  /* 0x0000000487887c11 */ /* 0x008fc8000f8210ff */
[----:B------:R-:W-:-:S05]  /*a720*/  LEA.HI.X R137, R135, UR5, R2, 0x2, P1 ;  /* 0x0000000587897c11 */ /* 0x000fca00088f1402 */
[----:B------:R3:W-:Y:S04]  /*a730*/  @!P3 STG.E desc[UR18][R136.64], R133 ;  /* 0x000000858800b986 */ /* 0x0007e8000c101912 */
[----:B------:R3:W-:Y:S02]  /*a740*/  @!P2 STG.E desc[UR18][R136.64+0x20], R132 ;  /* 0x000020848800a986 */ /* 0x0007e4000c101912 */
.L_x_4316:
[----:B------:R-:W-:Y:S05]  /*a750*/  BSYNC.RECONVERGENT B0 ;  /* 0x0000000000007941 */ /* 0x000fea0003800200 */
.L_x_4315:
[----:B------:R-:W4:Y:S01]  /*a760*/  LDCU.64 UR4, c[0x0][0x3f8] ;  /* 0x00007f00ff0477ac */ /* 0x000f220008000a00 */
[----:B------:R-:W-:Y:S02]  /*a770*/  SHF.R.U32.HI R218, RZ, 0x4, R218 ;  /* 0x00000004ffda7819 */ /* 0x000fe400000116da */
[----:B------:R-:W-:Y:S02]  /*a780*/  LEA.HI.X.SX32 R3, R3, RZ, 0x1, P0 ;  /* 0x000000ff03037211 */ /* 0x000fe400000f0eff */
[C---:B------:R-:W-:Y:S01]  /*a790*/  ISETP.GE.AND P0, PT, R218.reuse, UR20, PT ;  /* 0x00000014da007c0c */ /* 0x040fe2000bf06270 */
[C---:B--2---:R-:W-:Y:S02]  /*a7a0*/  VIADD R2, R218.reuse, 0x8 ;  /* 0x00000008da027836 */ /* 0x044fe40000000000 */
[C---:B------:R-:W-:Y:S02]  /*a7b0*/  VIADD R0, R218.reuse, 0x10 ;  /* 0x00000010da007836 */ /* 0x040fe40000000000 */
[----:B---3--:R-:W-:Y:S01]  /*a7c0*/  VIADD R132, R218, 0x18 ;  /* 0x00000018da847836 */ /* 0x008fe20000000000 */
[----:B------:R-:W-:Y:S01]  /*a7d0*/  ISETP.GE.AND P6, PT, R2, UR20, PT ;  /* 0x0000001402007c0c */ /* 0x000fe2000bfc6270 */
[----:B------:R-:W-:Y:S01]  /*a7e0*/  VIADD R2, R218, 0x28 ;  /* 0x00000028da027836 */ /* 0x000fe20000000000 */
[----:B------:R-:W-:Y:S01]  /*a7f0*/  ISETP.GE.AND P5, PT, R0, UR20, PT ;  /* 0x0000001400007c0c */ /* 0x000fe2000bfa6270 */
[----:B------:R-:W-:Y:S01]  /*a800*/  VIADD R0, R218, 0x30 ;  /* 0x00000030da007836 */ /* 0x000fe20000000000 */
[----:B------:R-:W-:-:S02]  /*a810*/  ISETP.GE.AND P4, PT, R132, UR20, PT ;  /* 0x0000001484007c0c */ /* 0x000fc4000bf86270 */
[----:B------:R-:W-:Y:S02]  /*a820*/  ISETP.GE.AND P2, PT, R2, UR20, PT ;  /* 0x0000001402007c0c */ /* 0x000fe4000bf46270 */
[----:B----4-:R-:W-:-:S04]  /*a830*/  LEA R136, P1, R134, UR4, 0x2 ;  /* 0x0000000486887c11 */ /* 0x010fc8000f8210ff */
[----:B------:R-:W-:Y:S01]  /*a840*/  LEA.HI.X R137, R134, UR5, R3, 0x2, P1 ;  /* 0x0000000586897c11 */ /* 0x000fe200088f1403 */
[----:B------:R-:W-:Y:S01]  /*a850*/  VIADD R3, R218, 0x20 ;  /* 0x00000020da037836 */ /* 0x000fe20000000000 */
[----:B------:R-:W-:Y:S01]  /*a860*/  ISETP.GE.AND P1, PT, R0, UR20, PT ;  /* 0x0000001400007c0c */ /* 0x000fe2000bf26270 */
[----:B------:R-:W-:Y:S02]  /*a870*/  VIADD R218, R218, 0x38 ;  /* 0x00000038dada7836 */ /* 0x000fe40000000000 */
[----:B-1----:R1:W-:Y:S01]  /*a880*/  @!P0 STG.E.128 desc[UR18][R136.64], R128 ;  /* 0x0000008088008986 */ /* 0x0023e2000c101d12 */
[----:B------:R-:W-:-:S03]  /*a890*/  ISETP.GE.AND P3, PT, R3, UR20, PT ;  /* 0x0000001403007c0c */ /* 0x000fc6000bf66270 */
[----:B------:R1:W-:Y:S04]  /*a8a0*/  @!P0 STG.E.128 desc[UR18][R136.64+0x100], R96 ;  /* 0x0001006088008986 */ /* 0x0003e8000c101d12 */
[----:B------:R1:W-:Y:S04]  /*a8b0*/  @!P0 STG.E.128 desc[UR18][R136.64+0x200], R64 ;  /* 0x0002004088008986 */ /* 0x0003e8000c101d12 */
[----:B------:R1:W-:Y:S01]  /*a8c0*/  @!P0 STG.E.128 desc[UR18][R136.64+0x300], R32 ;  /* 0x0003002088008986 */ /* 0x0003e2000c101d12 */
[----:B------:R-:W-:-:S03]  /*a8d0*/  ISETP.GE.AND P0, PT, R218, UR20, PT ;  /* 0x00000014da007c0c */ /* 0x000fc6000bf06270 */
[----:B------:R1:W-:Y:S04]  /*a8e0*/  @!P6 STG.E.128 desc[UR18][R136.64+0x2000], R124 ;  /* 0x0020007c8800e986 */ /* 0x0003e8000c101d12 */
        /* <DEDUP_REMOVED lines=22> */
[----:B------:R1:W-:Y:S01]  /*aa50*/  @!P1 STG.E.128 desc[UR18][R136.64+0xc300], R8 ;  /* 0x00c3000888009986 */ /* 0x0003e2000c101d12 */
[----:B------:R-:W-:Y:S05]  /*aa60*/  @P0 EXIT ;  /* 0x000000000000094d */ /* 0x000fea0003800000 */
[----:B------:R-:W-:Y:S04]  /*aa70*/  STG.E.128 desc[UR18][R136.64+0xe000], R100 ;  /* 0x00e0006488007986 */ /* 0x000fe8000c101d12 */
[----:B------:R-:W-:Y:S04]  /*aa80*/  STG.E.128 desc[UR18][R136.64+0xe100], R68 ;  /* 0x00e1004488007986 */ /* 0x000fe8000c101d12 */
[----:B------:R-:W-:Y:S04]  /*aa90*/  STG.E.128 desc[UR18][R136.64+0xe200], R36 ;  /* 0x00e2002488007986 */ /* 0x000fe8000c101d12 */
[----:B------:R-:W-:Y:S01]  /*aaa0*/  STG.E.128 desc[UR18][R136.64+0xe300], R4 ;  /* 0x00e3000488007986 */ /* 0x000fe2000c101d12 */
[----:B------:R-:W-:Y:S05]  /*aab0*/  EXIT ;  /* 0x000000000000794d */ /* 0x000fea0003800000 */
.L_x_4317:
        /* <DEDUP_REMOVED lines=12> */
.L_x_7484:


//--------------------- .text._ZN5flash24flash_fwd_splitkv_kernelI23Flash_fwd_kernel_traitsILi256ELi64ELi64ELi4ELb0ELb0EN7cutlass10bfloat16_tE19Flash_kernel_traitsILi256ELi64ELi64ELi4ES3_EELb0ELb0ELb0ELb0ELb1ELb1ELb1ELb0EEEvNS_16Flash_fwd_paramsE --------------------------
	.section	.text._ZN5flash24flash_fwd_splitkv_kernelI23Flash_fwd_kernel_traitsILi256ELi64ELi64ELi4ELb0ELb0EN7cutlass10bfloat16_tE19Flash_kernel_traitsILi256ELi64ELi64ELi4ES3_EELb0ELb0ELb0ELb0ELb1ELb1ELb1ELb0EEEvNS_16Flash_fwd_paramsE,"ax",@progbits
	.align	128
        .global         _ZN5flash24flash_fwd_splitkv_kernelI23Flash_fwd_kernel_traitsILi256ELi64ELi64ELi4ELb0ELb0EN7cutlass10bfloat16_tE19Flash_kernel_traitsILi256ELi64ELi64ELi4ES3_EELb0ELb0ELb0ELb0ELb1ELb1ELb1ELb0EEEvNS_16Flash_fwd_paramsE
        .type           _ZN5flash24flash_fwd_splitkv_kernelI23Flash_fwd_kernel_traitsILi256ELi64ELi64ELi4ELb0ELb0EN7cutlass10bfloat16_tE19Flash_kernel_traitsILi256ELi64ELi64ELi4ES3_EELb0ELb0ELb0ELb0ELb1ELb1ELb1ELb0EEEvNS_16Flash_fwd_paramsE,@function
        .size           _ZN5flash24flash_fwd_splitkv_kernelI23Flash_fwd_kernel_traitsILi256ELi64ELi64ELi4ELb0ELb0EN7cutlass10bfloat16_tE19Flash_kernel_traitsILi256ELi64ELi64ELi4ES3_EELb0ELb0ELb0ELb0ELb1ELb1ELb1ELb0EEEvNS_16Flash_fwd_paramsE,(.L_x_7485 - _ZN5flash24flash_fwd_splitkv_kernelI23Flash_fwd_kernel_traitsILi256ELi64ELi64ELi4ELb0ELb0EN7cutlass10bfloat16_tE19Flash_kernel_traitsILi256ELi64ELi64ELi4ES3_EELb0ELb0ELb0ELb0ELb1ELb1ELb1ELb0EEEvNS_16Flash_fwd_paramsE)
        .other          _ZN5flash24flash_fwd_splitkv_kernelI23Flash_fwd_kernel_traitsILi256ELi64ELi64ELi4ELb0ELb0EN7cutlass10bfloat16_tE19Flash_kernel_traitsILi256ELi64ELi64ELi4ES3_EELb0ELb0ELb0ELb0ELb1ELb1ELb1ELb0EEEvNS_16Flash_fwd_paramsE,@"STO_CUDA_ENTRY STV_DEFAULT"
_ZN5flash24flash_fwd_splitkv_kernelI23Flash_fwd_kernel_traitsILi256ELi64ELi64ELi4ELb0ELb0EN7cutlass10bfloat16_tE19Flash_kernel_traitsILi256ELi64ELi64ELi4ES3_EELb0ELb0ELb0ELb0ELb1ELb1ELb1ELb0EEEvNS_16Flash_fwd_paramsE:
.text._ZN5flash24flash_fwd_splitkv_kernelI23Flash_fwd_kernel_traitsILi256ELi64ELi64ELi4ELb0ELb0EN7cutlass10bfloat16_tE19Flash_kernel_traitsILi256ELi64ELi64ELi4ES3_EELb0ELb0ELb0ELb0ELb1ELb1ELb1ELb0EEEvNS_16Flash_fwd_paramsE:
        /* <DEDUP_REMOVED lines=80> */
.L_x_4318:
        /* <DEDUP_REMOVED lines=173> */
.L_x_4319:
        /* <DEDUP_REMOVED lines=10> */
.L_x_4320:
        /* <DEDUP_REMOVED lines=106> */
.L_x_4321:
        /* <DEDUP_REMOVED lines=15> */
.L_x_4323:
[----:B-1----:R-:W1:Y:S01]  /*1800*/  LDC.64 R2, c[0x0][0x3b8] ;  /* 0x0000ee00ff027b82 */ /* 0x002e620000000a00 */
[----:B------:R-:W-:-:S06]  /*1810*/  UIADD3 UR4, UPT, UPT, UR6, UR7, URZ ;  /* 0x0000000706047290 */ /* 0x000fcc000fffe0ff */
[----:B-1----:R-:W-:Y:S02]  /*1820*/  IMAD R13, R3, UR4, RZ ;  /* 0x00000004030d7c24 */ /* 0x002fe4000f8e02ff */
[----:B------:R-:W-:-:S05]  /*1830*/  IMAD.WIDE.U32 R4, R2, UR4, RZ ;  /* 0x0000000402047c25 */ /* 0x000fca000f8e00ff */
[----:B------:R-:W-:Y:S02]  /*1840*/  IADD3 R13, PT, PT, R5, R13, RZ ;  /* 0x0000000d050d7210 */ /* 0x000fe40007ffe0ff */
[----:B------:R-:W-:Y:S02]  /*1850*/  MOV R12, R4 ;  /* 0x00000004000c7202 */ /* 0x000fe40000000f00 */
.L_x_4324:
        /* <DEDUP_REMOVED lines=14> */
.L_x_4325:
[----:B------:R-:W1:Y:S01]  /*1940*/  LDC.64 R4, c[0x0][0x3c0] ;  /* 0x0000f000ff047b82 */ /* 0x000e620000000a00 */
[----:B------:R-:W-:-:S06]  /*1950*/  UIADD3 UR6, UPT, UPT, UR6, UR7, URZ ;  /* 0x0000000706067290 */ /* 0x000fcc000fffe0ff */
[----:B-1----:R-:W-:Y:S02]  /*1960*/  IMAD R15, R5, UR6, RZ ;  /* 0x00000006050f7c24 */ /* 0x002fe4000f8e02ff */
[----:B-----5:R-:W-:-:S05]  /*1970*/  IMAD.WIDE.U32 R6, R4, UR6, RZ ;  /* 0x0000000604067c25 */ /* 0x020fca000f8e00ff */
[----:B------:R-:W-:Y:S02]  /*1980*/  IADD3 R15, PT, PT, R7, R15, RZ ;  /* 0x0000000f070f7210 */ /* 0x000fe40007ffe0ff */
[----:B------:R-:W-:-:S07]  /*1990*/  MOV R14, R6 ;  /* 0x00000006000e7202 */ /* 0x000fce0000000f00 */
.L_x_4326:
        /* <DEDUP_REMOVED lines=48> */
.L_x_4322:
        /* <DEDUP_REMOVED lines=98> */
[----:B------:R-:W-:Y:S01]  /*22c0*/  @!P3 IMAD.WIDE.U32 R32, R28, R8, R32 ;  /* 0x000000081c20b225 */ /* 0x000fe200078e0020 */
[----:B------:R-:W-:Y:S02]  /*22d0*/  @!P4 IADD3 R13, PT, PT, R35, R13, RZ ;  /* 0x0000000d230dc210 */ /* 0x000fe40007ffe0ff */
[----:B------:R-:W-:Y:S01]  /*22e0*/  @!P6 LDGSTS.E.BYPASS.LTC128B.128 [R89+0x2000], desc[UR18][R36.64+0x80] ;  /* 0x020000802459efae */ /* 0x000fe2000b981a12 */
[----:B--2---:R-:W-:Y:S01]  /*22f0*/  @!P5 LEA R14, P0, R30, R14, 0x1 ;  /* 0x0000000e1e0ed211 */ /* 0x004fe200078008ff */
[----:B------:R-:W-:Y:S02]  /*2300*/  @!P3 IMAD R9, R28, R9, R27 ;  /* 0x000000091c09b224 */ /* 0x000fe400078e021b */
[----:B------:R-:W-:Y:S01]  /*2310*/  @!P6 LDGSTS.E.BYPASS.LTC128B.128 [R89+0x4000], desc[UR18][R36.64+0x100] ;  /* 0x040001002459efae */ /* 0x000fe2000b981a12 */
[----:B------:R-:W-:Y:S01]  /*2320*/  @!P5 LEA.HI.X R15, R30, R15, R17, 0x1, P0 ;  /* 0x0000000f1e0fd211 */ /* 0x000fe200000f0c11 */
[----:B------:R-:W-:-:S02]  /*2330*/  @!P3 IMAD.IADD R9, R33, 0x1, R9 ;  /* 0x000000012109b824 */ /* 0x000fc400078e0209 */
[----:B------:R-:W-:Y:S01]  /*2340*/  @!P6 LDGSTS.E.BYPASS.LTC128B.128 [R89+0x6000], desc[UR18][R36.64+0x180] ;  /* 0x060001802459efae */ /* 0x000fe2000b981a12 */
[C---:B------:R-:W-:Y:S02]  /*2350*/  ISETP.GE.AND P6, PT, R23.reuse, UR4, PT ;  /* 0x0000000417007c0c */ /* 0x040fe4000bfc6270 */
[C---:B---3--:R-:W-:Y:S01]  /*2360*/  @!P4 LEA R10, P1, R34.reuse, R10, 0x1 ;  /* 0x0000000a220ac211 */ /* 0x048fe200078208ff */
[----:B------:R-:W-:Y:S03]  /*2370*/  @!P5 LDGSTS.E.BYPASS.LTC128B.128 [R89+0x800], desc[UR18][R14.64] ;  /* 0x008000000e59dfae */ /* 0x000fe6000b981a12 */
[----:B------:R-:W-:Y:S01]  /*2380*/  @!P4 LEA.HI.X R11, R34, R11, R13, 0x1, P1 ;  /* 0x0000000b220bc211 */ /* 0x000fe200008f0c0d */
[----:B------:R-:W-:Y:S01]  /*2390*/  @!P5 LDGSTS.E.BYPASS.LTC128B.128 [R89+0x2800], desc[UR18][R14.64+0x80] ;  /* 0x028000800e59dfae */ /* 0x000fe2000b981a12 */
[C---:B----4-:R-:W-:Y:S02]  /*23a0*/  @!P3 LEA R6, P0, R32.reuse, R6, 0x1 ;  /* 0x000000062006b211 */ /* 0x050fe400078008ff */
[----:B------:R-:W-:Y:S01]  /*23b0*/  ISETP.GE.AND P1, PT, R23, UR4, PT ;  /* 0x0000000417007c0c */ /* 0x000fe2000bf26270 */
[----:B------:R-:W-:Y:S01]  /*23c0*/  @!P5 LDGSTS.E.BYPASS.LTC128B.128 [R89+0x4800], desc[UR18][R14.64+0x100] ;  /* 0x048001000e59dfae */ /* 0x000fe2000b981a12 */
[----:B------:R-:W-:Y:S01]  /*23d0*/  @!P3 LEA.HI.X R7, R32, R7, R9, 0x1, P0 ;  /* 0x000000072007b211 */ /* 0x000fe200000f0c09 */
[----:B------:R-:W-:Y:S01]  /*23e0*/  IMAD.X R23, RZ, RZ, R20, P2 ;  /* 0x000000ffff177224 */ /* 0x000fe200010e0614 */
[C---:B------:R-:W-:Y:S01]  /*23f0*/  ISETP.GE.AND P0, PT, R18.reuse, UR4, PT ;  /* 0x0000000412007c0c */ /* 0x040fe2000bf06270 */
[----:B------:R-:W-:Y:S01]  /*2400*/  @!P5 LDGSTS.E.BYPASS.LTC128B.128 [R89+0x6800], desc[UR18][R14.64+0x180] ;  /* 0x068001800e59dfae */ /* 0x000fe2000b981a12 */
[----:B------:R-:W-:Y:S01]  /*2410*/  ISETP.GE.AND P5, PT, R21, UR4, PT ;  /* 0x0000000415007c0c */ /* 0x000fe2000bfa6270 */
[----:B------:R-:W-:-:S02]  /*2420*/  IMAD.WIDE.U32 R22, R18, R4, R22 ;  /* 0x0000000412167225 */ /* 0x000fc400078e0016 */
[----:B------:R-:W-:Y:S02]  /*2430*/  @!P4 LDGSTS.E.BYPASS.LTC128B.128 [R89+0x1000], desc[UR18][R10.64] ;  /* 0x010000000a59cfae */ /* 0x000fe4000b981a12 */
[----:B------:R-:W-:Y:S02]  /*2440*/  IMAD R18, R18, R5, R23 ;  /* 0x0000000512127224 */ /* 0x000fe400078e0217 */
[----:B------:R-:W-:Y:S04]  /*2450*/  @!P4 LDGSTS.E.BYPASS.LTC128B.128 [R89+0x3000], desc[UR18][R10.64+0x80] ;  /* 0x030000800a59cfae */ /* 0x000fe8000b981a12 */
[----:B------:R-:W-:Y:S01]  /*2460*/  @!P4 LDGSTS.E.BYPASS.LTC128B.128 [R89+0x5000], desc[UR18][R10.64+0x100] ;  /* 0x050001000a59cfae */ /* 0x000fe2000b981a12 */
[----:B------:R-:W-:Y:S01]  /*2470*/  @!P0 IMAD.MOV.U32 R224, RZ, RZ, R228 ;  /* 0x000000ffffe08224 */ /* 0x000fe200078e00e4 */
[----:B------:R-:W-:-:S02]  /*2480*/  @!P5 LEA R12, P2, R2, R228, 0x6 ;  /* 0x000000e4020cd211 */ /* 0x000fc400078430ff */
[----:B------:R2:W-:Y:S01]  /*2490*/  @!P4 LDGSTS.E.BYPASS.LTC128B.128 [R89+0x7000], desc[UR18][R10.64+0x180] ;  /* 0x070001800a59cfae */ /* 0x0005e2000b981a12 */
[C---:B------:R-:W-:Y:S02]  /*24a0*/  @!P6 LEA R16, P4, R87.reuse, R228, 0x1 ;  /* 0x000000e45710e211 */ /* 0x040fe400078808ff */
[-C--:B------:R-:W-:Y:S01]  /*24b0*/  @!P5 LEA.HI.X R13, R2, R225.reuse, R3, 0x6, P2 ;  /* 0x000000e1020dd211 */ /* 0x080fe200010f3403 */
[----:B------:R-:W-:Y:S01]  /*24c0*/  @!P3 LDGSTS.E.BYPASS.LTC128B.128 [R89+0x1800], desc[UR18][R6.64] ;  /* 0x018000000659bfae */ /* 0x000fe2000b981a12 */
[----:B------:R-:W-:Y:S02]  /*24d0*/  @!P6 LEA.HI.X R17, R87, R225, R88, 0x1, P4 ;  /* 0x000000e15711e211 */ /* 0x000fe400020f0c58 */
        /* <DEDUP_REMOVED lines=18> */
[----:B------:R-:W-:Y:S01]  /*2600*/  ISETP.GE.AND P6, PT, R19, UR4, PT ;  /* 0x0000000413007c0c */ /* 0x000fe2000bfc6270 */
[----:B------:R-:W1:Y:S01]  /*2610*/  LDCU UR4, c[0x0][0x50c] ;  /* 0x0000a180ff0477ac */ /* 0x000e620008000800 */
        /* <DEDUP_REMOVED lines=26> */
[----:B------:R-:W-:Y:S02]  /*27c0*/  LEA R97, R0, UR5, 0x1 ;  /* 0x0000000500617c11 */ /* 0x000fe4000f8e08ff */
[----:B------:R-:W-:Y:S01]  /*27d0*/  MOV R0, 0x20 ;  /* 0x0000002000007802 */ /* 0x000fe20000000f00 */
[----:B------:R-:W0:Y:S01]  /*27e0*/  LDGDEPBAR ;  /* 0x00000000000079af */ /* 0x000e220000000000 */
[----:B--2---:R-:W-:Y:S02]  /*27f0*/  IMAD.SHL.U32 R13, R4, 0x10, RZ ;  /* 0x00000010040d7824 */ /* 0x004fe400078e00ff */
        /* <DEDUP_REMOVED lines=58> */
[----:B------:R-:W4:Y:S04]  /*2ba0*/  LDSM.16.M88.4 R36, [R96+UR5+0x8800] ;  /* 0x008800056024783b */ /* 0x000f280008000200 */
[----:B------:R-:W5:Y:S04]  /*2bb0*/  LDSM.16.M88.4 R44, [R96+UR5+0x8000] ;  /* 0x00800005602c783b */ /* 0x000f680008000200 */
[----:B------:R-:W1:Y:S04]  /*2bc0*/  LDSM.16.M88.4 R28, [R96+UR5+0x9000] ;  /* 0x00900005601c783b */ /* 0x000e680008000200 */
        /* <DEDUP_REMOVED lines=174> */
[----:B------:R-:W4:Y:S03]  /*36b0*/  LDSM.16.M88.4 R96, [R96+UR5+0xf800] ;  /* 0x00f800056060783b */ /* 0x000f260008000200 */
[C---:B--2---:R-:W-:Y:S08]  /*36c0*/  HMMA.16816.F32.BF16 R40, R76.reuse, R12, R40 ;  /* 0x0000000c4c28723c */ /* 0x044ff00000041828 */
[----:B------:R-:W-:Y:S01]  /*36d0*/  HMMA.16816.F32.BF16 R36, R76, R14, R36 ;  /* 0x0000000e4c24723c */ /* 0x000fe20000041824 */
[----:B------:R-:W2:Y:S04]  /*36e0*/  LDSM.16.M88.4 R12, [R92+0xf000] ;  /* 0x00f000005c0c783b */ /* 0x000ea80000000200 */
[----:B------:R-:W5:Y:S03]  /*36f0*/  LDSM.16.M88.4 R92, [R92+0xf800] ;  /* 0x00f800005c5c783b */ /* 0x000f660000000200 */
        /* <DEDUP_REMOVED lines=8> */
[C---:B-1----:R-:W-:Y:S01]  /*3780*/  HMMA.16816.F32.BF16 R32, R52.reuse, R4, R32 ;  /* 0x000000043420723c */ /* 0x042fe20000041820 */
[----:B------:R-:W-:Y:S07]  /*3790*/  MUFU.TANH R48, R48 ;  /* 0x0000003000307308 */ /* 0x000fee0000002400 */
[C---:B------:R-:W-:Y:S01]  /*37a0*/  HMMA.16816.F32.BF16 R60, R52.reuse, R6, R60 ;  /* 0x00000006343c723c */ /* 0x040fe2000004183c */
[----:B------:R-:W1:Y:S01]  /*37b0*/  LDSM.16.M88.4 R4, [R91+0xf800] ;  /* 0x00f800005b04783b */ /* 0x000e620000000200 */
[----:B------:R-:W1:Y:S06]  /*37c0*/  MUFU.TANH R50, R50 ;  /* 0x0000003200327308 */ /* 0x000e6c0000002400 */
[----:B----4-:R-:W-:Y:S02]  /*37d0*/  HMMA.16816.F32.BF16 R64, R52, R96, R64 ;  /* 0x000000603440723c */ /* 0x010fe40000041840 */
[----:B------:R-:W-:Y:S06]  /*37e0*/  MUFU.TANH R49, R49 ;  /* 0x0000003100317308 */ /* 0x000fec0000002400 */
[C---:B--2---:R-:W-:Y:S02]  /*37f0*/  HMMA.16816.F32.BF16 R32, R76.reuse, R12, R32 ;  /* 0x0000000c4c20723c */ /* 0x044fe40000041820 */
[----:B------:R-:W2:Y:S06]  /*3800*/  MUFU.TANH R51, R51 ;  /* 0x0000003300337308 */ /* 0x000eac0000002400 */
[----:B------:R-:W-:Y:S08]  /*3810*/  HMMA.16816.F32.BF16 R60, R76, R14, R60 ;  /* 0x0000000e4c3c723c */ /* 0x000ff0000004183c */
[----:B------:R-:W-:Y:S08]  /*3820*/  HMMA.16816.F32.BF16 R72, R52, R98, R72 ;  /* 0x000000623448723c */ /* 0x000ff00000041848 */
[----:B-----5:R-:W-:Y:S08]  /*3830*/  HMMA.16816.F32.BF16 R64, R76, R92, R64 ;  /* 0x0000005c4c40723c */ /* 0x020ff00000041840 */
[----:B------:R-:W-:Y:S01]  /*3840*/  HMMA.16816.F32.BF16 R44, R28, R26, R44 ;  /* 0x0000001a1c2c723c */ /* 0x000fe2000004182c */
[----:B------:R-:W4:Y:S07]  /*3850*/  LDSM.16.M88.4 R24, [R90+0xf000] ;  /* 0x00f000005a18783b */ /* 0x000f2e0000000200 */
[C---:B---3--:R-:W-:Y:S08]  /*3860*/  HMMA.16816.F32.BF16 R32, R16.reuse, R8, R32 ;  /* 0x000000081020723c */ /* 0x048ff00000041820 */
[----:B------:R-:W-:Y:S01]  /*3870*/  HMMA.16816.F32.BF16 R60, R16, R10, R60 ;  /* 0x0000000a103c723c */ /* 0x000fe2000004183c */
[----:B------:R-:W3:Y:S01]  /*3880*/  LDSM.16.M88.4 R8, [R90+0xf800] ;  /* 0x00f800005a08783b */ /* 0x000ee20000000200 */
[----:B------:R-:W-:-:S04]  /*3890*/  DEPBAR.LE SB0, 0x0 ;  /* 0x000080000000791a */ /* 0x000fc80000000000 */
[----:B------:R-:W-:Y:S01]  /*38a0*/  FMUL.FTZ R44, R44, UR4 ;  /* 0x000000042c2c7c20 */ /* 0x000fe20008410000 */
[----:B------:R-:W-:Y:S01]  /*38b0*/  FMUL.FTZ R12, R46, UR4 ;  /* 0x000000042e0c7c20 */ /* 0x000fe20008410000 */
[----:B------:R-:W-:Y:S01]  /*38c0*/  HMMA.16816.F32.BF16 R72, R76, R94, R72 ;  /* 0x0000005e4c48723c */ /* 0x000fe20000041848 */
[----:B------:R-:W-:-:S03]  /*38d0*/  FMUL.FTZ R13, R47, UR4 ;  /* 0x000000042f0d7c20 */ /* 0x000fc60008410000 */
[----:B------:R-:W-:Y:S04]  /*38e0*/  MUFU.TANH R44, R44 ;  /* 0x0000002c002c7308 */ /* 0x000fe80000002400 */
[----:B-1----:R-:W-:Y:S01]  /*38f0*/  HMMA.16816.F32.BF16 R64, R16, R4, R64 ;  /* 0x000000041040723c */ /* 0x002fe20000041840 */
[----:B------:R-:W-:-:S03]  /*3900*/  IMAD.SHL.U32 R5, R216, 0x2, RZ ;  /* 0x00000002d8057824 */ /* 0x000fc600078e00ff */
[----:B------:R-:W1:Y:S02]  /*3910*/  MUFU.TANH R12, R12 ;  /* 0x0000000c000c7308 */ /* 0x000e640000002400 */
        /* <DEDUP_REMOVED lines=8> */
[----:B------:R-:W-:-:S02]  /*39a0*/  VIADD R6, R5, 0x9 ;  /* 0x0000000905067836 */ /* 0x000fc40000000000 */
[----:B------:R-:W-:Y:S01]  /*39b0*/  ISETP.GE.AND P6, PT, R4, UR17, PT ;  /* 0x0000001104007c0c */ /* 0x000fe2000bfc6270 */
[----:B------:R-:W-:Y:S01]  /*39c0*/  MUFU.TANH R20, R20 ;  /* 0x0000001400147308 */ /* 0x000fe20000002400 */
[C---:B------:R-:W-:Y:S01]  /*39d0*/  IADD3 R4, PT, PT, R5.reuse, 0x10, RZ ;  /* 0x0000001005047810 */ /* 0x040fe20007ffe0ff */
[C---:B------:R-:W-:Y:S01]  /*39e0*/  VIADD R7, R5.reuse, 0x8 ;  /* 0x0000000805077836 */ /* 0x040fe20000000000 */
[C---:B------:R-:W-:Y:S01]  /*39f0*/  HMMA.16816.F32.BF16 R36, R28.reuse, R22, R36 ;  /* 0x000000161c24723c */ /* 0x040fe20000041824 */
[----:B------:R-:W-:Y:S02]  /*3a00*/  FSEL R50, R50, -INF , !P1 ;  /* 0xff80000032327808 */ /* 0x000fe40004800000 */
[----:B------:R-:W-:Y:S01]  /*3a10*/  ISETP.GE.AND P3, PT, R4, UR17, PT ;  /* 0x0000001104007c0c */ /* 0x000fe2000bf66270 */
[----:B------:R-:W-:Y:S01]  /*3a20*/  FMUL.FTZ R23, R42, UR4 ;  /* 0x000000042a177c20 */ /* 0x000fe20008410000 */
[----:B------:R-:W-:Y:S02]  /*3a30*/  VIADD R4, R5, 0x11 ;  /* 0x0000001105047836 */ /* 0x000fe40000000000 */
[----:B------:R-:W-:Y:S01]  /*3a40*/  FMUL.FTZ R40, R40, UR4 ;  /* 0x0000000428287c20 */ /* 0x000fe20008410000 */
[----:B------:R-:W-:Y:S01]  /*3a50*/  FSEL R48, R48, -INF , !P1 ;  /* 0xff80000030307808 */ /* 0x000fe20004800000 */
[----:B------:R-:W-:Y:S01]  /*3a60*/  FMUL.FTZ R21, R41, UR4 ;  /* 0x0000000429157c20 */ /* 0x000fe20008410000 */
[----:B------:R-:W-:Y:S01]  /*3a70*/  FMUL.FTZ R15, R43, UR4 ;  /* 0x000000042b0f7c20 */ /* 0x000fe20008410000 */
[----:B------:R-:W-:Y:S01]  /*3a80*/  ISETP.GE.AND P1, PT, R4, UR17, PT ;  /* 0x0000001104007c0c */ /* 0x000fe2000bf26270 */
[----:B------:R-:W5:Y:S01]  /*3a90*/  MUFU.TANH R22, R40 ;  /* 0x0000002800167308 */ /* 0x000f620000002400 */
[----:B------:R-:W-:Y:S01]  /*3aa0*/  VIADD R4, R5, 0x18 ;  /* 0x0000001805047836 */ /* 0x000fe20000000000 */
[----:B----4-:R-:W-:Y:S01]  /*3ab0*/  HMMA.16816.F32.BF16 R32, R28, R24, R32 ;  /* 0x000000181c20723c */ /* 0x010fe20000041820 */
[----:B------:R-:W-:-:S02]  /*3ac0*/  ISETP.GE.AND P4, PT, R6, UR17, PT ;  /* 0x0000001106007c0c */ /* 0x000fc4000bf86270 */
[----:B--2---:R-:W-:Y:S02]  /*3ad0*/  FSEL R6, R51, -INF , !P6 ;  /* 0xff80000033067808 */ /* 0x004fe40007000000 */
[----:B------:R-:W-:Y:S01]  /*3ae0*/  ISETP.GE.AND P5, PT, R7, UR17, PT ;  /* 0x0000001107007c0c */ /* 0x000fe2000bfa6270 */
[----:B------:R-:W2:Y:S01]  /*3af0*/  MUFU.TANH R23, R23 ;  /* 0x0000001700177308 */ /* 0x000ea20000002400 */
[----:B------:R-:W-:Y:S01]  /*3b00*/  FMUL.FTZ R36, R36, UR4 ;  /* 0x0000000424247c20 */ /* 0x000fe20008410000 */
[C---:B------:R-:W-:Y:S01]  /*3b10*/  HMMA.16816.F32.BF16 R60, R28.reuse, R26, R60 ;  /* 0x0000001a1c3c723c */ /* 0x040fe2000004183c */
[----:B------:R-:W-:Y:S01]  /*3b20*/  FMUL.FTZ R25, R38, UR4 ;  /* 0x0000000426197c20 */ /* 0x000fe20008410000 */
[----:B------:R-:W-:Y:S01]  /*3b30*/  VIADD R7, R5, 0x20 ;  /* 0x0000002005077836 */ /* 0x000fe20000000000 */
[----:B-1----:R-:W-:Y:S01]  /*3b40*/  FSEL R26, R12, -INF , !P5 ;  /* 0xff8000000c1a7808 */ /* 0x002fe20006800000 */
[----:B------:R-:W-:Y:S01]  /*3b50*/  FMUL.FTZ R24, R37, UR4 ;  /* 0x0000000425187c20 */ /* 0x000fe20008410000 */
[----:B------:R-:W-:Y:S01]  /*3b60*/  FSEL R44, R44, -INF , !P5 ;  /* 0xff8000002c2c7808 */ /* 0x000fe20006800000 */
[----:B------:R-:W-:Y:S01]  /*3b70*/  MUFU.TANH R21, R21 ;  /* 0x0000001500157308 */ /* 0x000fe20000002400 */
[----:B------:R-:W-:Y:S01]  /*3b80*/  FMUL.FTZ R37, R39, UR4 ;  /* 0x0000000427257c20 */ /* 0x000fe20008410000 */
[----:B---3--:R-:W-:Y:S01]  /*3b90*/  HMMA.16816.F32.BF16 R64, R28, R8, R64 ;  /* 0x000000081c40723c */ /* 0x008fe20000041840 */
[----:B-----5:R-:W-:-:S02]  /*3ba0*/  FSEL R14, R22, -INF , !P3 ;  /* 0xff800000160e7808 */ /* 0x020fc40005800000 */
[----:B------:R-:W-:Y:S01]  /*3bb0*/  FMUL.FTZ R32, R32, UR4 ;  /* 0x0000000420207c20 */ /* 0x000fe20008410000 */
[----:B------:R-:W-:Y:S01]  /*3bc0*/  FMUL.FTZ R34, R34, UR4 ;  /* 0x0000000422227c20 */ /* 0x000fe20008410000 */
[----:B------:R-:W-:Y:S01]  /*3bd0*/  FMUL.FTZ R33, R33, UR4 ;  /* 0x0000000421217c20 */ /* 0x000fe20008410000 */
[----:B------:R-:W1:Y:S01]  /*3be0*/  MUFU.TANH R15, R15 ;  /* 0x0000000f000f7308 */ /* 0x000e620000002400 */
[----:B------:R-:W-:Y:S01]  /*3bf0*/  FMUL.FTZ R35, R35, UR4 ;  /* 0x0000000423237c20 */ /* 0x000fe20008410000 */
[----:B------:R-:W-:Y:S01]  /*3c00*/  HMMA.16816.F32.BF16 R72, R28, R10, R72 ;  /* 0x0000000a1c48723c */ /* 0x000fe20000041848 */
[----:B------:R-:W-:Y:S02]  /*3c10*/  FSEL R30, R49, -INF , !P6 ;  /* 0xff800000311e7808 */ /* 0x000fe40007000000 */
[----:B------:R-:W-:Y:S01]  /*3c20*/  ISETP.GE.AND P6, PT, R4, UR17, PT ;  /* 0x0000001104007c0c */ /* 0x000fe2000bfc6270 */
[----:B------:R-:W-:Y:S01]  /*3c30*/  VIADD R4, R5, 0x19 ;  /* 0x0000001905047836 */ /* 0x000fe20000000000 */
[----:B------:R-:W-:Y:S01]  /*3c40*/  FSEL R28, R20, -INF , !P4 ;  /* 0xff800000141c7808 */ /* 0x000fe20006000000 */
[----:B------:R-:W3:Y:S01]  /*3c50*/  MUFU.TANH R36, R36 ;  /* 0x0000002400247308 */ /* 0x000ee20000002400 */
[----:B--2---:R-:W-:Y:S01]  /*3c60*/  FSEL R8, R23, -INF , !P3 ;  /* 0xff80000017087808 */ /* 0x004fe20005800000 */
[----:B------:R-:W-:Y:S01]  /*3c70*/  FMUL.FTZ R60, R60, UR4 ;  /* 0x000000043c3c7c20 */ /* 0x000fe20008410000 */
[----:B------:R-:W-:Y:S01]  /*3c80*/  ISETP.GE.AND P5, PT, R4, UR17, PT ;  /* 0x0000001104007c0c */ /* 0x000fe2000bfa6270 */
[----:B------:R-:W-:Y:S01]  /*3c90*/  FMUL.FTZ R62, R62, UR4 ;  /* 0x000000043e3e7c20 */ /* 0x000fe20008410000 */
[----:B------:R-:W-:Y:S01]  /*3ca0*/  FSEL R4, R13, -INF , !P4 ;  /* 0xff8000000d047808 */ /* 0x000fe20006000000 */
[----:B------:R-:W-:Y:S01]  /*3cb0*/  FMUL.FTZ R61, R61, UR4 ;  /* 0x000000043d3d7c20 */ /* 0x000fe20008410000 */
[----:B------:R-:W-:Y:S01]  /*3cc0*/  ISETP.GE.AND P4, PT, R7, UR17, PT ;  /* 0x0000001107007c0c */ /* 0x000fe2000bf86270 */
[----:B------:R-:W2:Y:S01]  /*3cd0*/  MUFU.TANH R25, R25 ;  /* 0x0000001900197308 */ /* 0x000ea20000002400 */
[----:B------:R-:W-:Y:S01]  /*3ce0*/  VIADD R7, R5, 0x21 ;  /* 0x0000002105077836 */ /* 0x000fe20000000000 */
[----:B-1----:R-:W-:Y:S01]  /*3cf0*/  FSEL R20, R15, -INF , !P1 ;  /* 0xff8000000f147808 */ /* 0x002fe20004800000 */
[----:B------:R-:W-:Y:S01]  /*3d00*/  FMUL.FTZ R63, R63, UR4 ;  /* 0x000000043f3f7c20 */ /* 0x000fe20008410000 */
[----:B------:R-:W-:Y:S01]  /*3d10*/  FSEL R12, R21, -INF , !P1 ;  /* 0xff800000150c7808 */ /* 0x000fe20004800000 */
[----:B------:R-:W-:Y:S01]  /*3d20*/  FMUL.FTZ R64, R64, UR4 ;  /* 0x0000000440407c20 */ /* 0x000fe20008410000 */
[----:B------:R-:W-:Y:S01]  /*3d30*/  ISETP.GE.AND P3, PT, R7, UR17, PT ;  /* 0x0000001107007c0c */ /* 0x000fe2000bf66270 */
[----:B------:R-:W-:Y:S01]  /*3d40*/  VIADD R7, R5, 0x28 ;  /* 0x0000002805077836 */ /* 0x000fe20000000000 */
[----:B------:R-:W1:Y:S01]  /*3d50*/  MUFU.TANH R24, R24 ;  /* 0x0000001800187308 */ /* 0x000e620000002400 */
[----:B------:R-:W-:Y:S01]  /*3d60*/  FMUL.FTZ R65, R65, UR4 ;  /* 0x0000000441417c20 */ /* 0x000fe20008410000 */
[----:B---3--:R-:W-:Y:S01]  /*3d70*/  FSEL R22, R36, -INF , !P6 ;  /* 0xff80000024167808 */ /* 0x008fe20007000000 */
[----:B------:R-:W-:Y:S01]  /*3d80*/  FMUL.FTZ R66, R66, UR4 ;  /* 0x0000000442427c20 */ /* 0x000fe20008410000 */
[----:B------:R-:W-:Y:S01]  /*3d90*/  ISETP.GE.AND P1, PT, R7, UR17, PT ;  /* 0x0000001107007c0c */ /* 0x000fe2000bf26270 */
[----:B------:R-:W-:-:S02]  /*3da0*/  VIADD R7, R5, 0x29 ;  /* 0x0000002905077836 */ /* 0x000fc40000000000 */
[----:B------:R-:W-:Y:S01]  /*3db0*/  FMUL.FTZ R67, R67, UR4 ;  /* 0x0000000443437c20 */ /* 0x000fe20008410000 */
[----:B------:R-:W-:Y:S01]  /*3dc0*/  FMUL.FTZ R72, R72, UR4 ;  /* 0x0000000448487c20 */ /* 0x000fe20008410000 */
[----:B------:R-:W3:Y:S01]  /*3dd0*/  MUFU.TANH R37, R37 ;  /* 0x0000002500257308 */ /* 0x000ee20000002400 */
[----:B------:R-:W-:Y:S01]  /*3de0*/  FMUL.FTZ R74, R74, UR4 ;  /* 0x000000044a4a7c20 */ /* 0x000fe20008410000 */
[----:B--2---:R-:W-:Y:S01]  /*3df0*/  FSEL R18, R25, -INF , !P6 ;  /* 0xff80000019127808 */ /* 0x004fe20007000000 */
[----:B------:R-:W-:Y:S01]  /*3e00*/  FMUL.FTZ R75, R75, UR4 ;  /* 0x000000044b4b7c20 */ /* 0x000fe20008410000 */
[----:B------:R-:W-:Y:S01]  /*3e10*/  ISETP.GE.AND P6, PT, R7, UR17, PT ;  /* 0x0000001107007c0c */ /* 0x000fe2000bfc6270 */
[----:B------:R-:W-:Y:S02]  /*3e20*/  VIADD R7, R5, 0x30 ;  /* 0x0000003005077836 */ /* 0x000fe40000000000 */
[----:B------:R-:W-:Y:S01]  /*3e30*/  FMUL.FTZ R73, R73, UR4 ;  /* 0x0000000449497c20 */ /* 0x000fe20008410000 */
[----:B------:R-:W2:Y:S01]  /*3e40*/  MUFU.TANH R222, R32 ;  /* 0x0000002000de7308 */ /* 0x000ea20000002400 */
[----:B-1----:R-:W-:-:S07]  /*3e50*/  FSEL R10, R24, -INF , !P5 ;  /* 0xff800000180a7808 */ /* 0x002fce0006800000 */
[----:B------:R-:W1:Y:S01]  /*3e60*/  MUFU.TANH R196, R34 ;  /* 0x0000002200c47308 */ /* 0x000e620000002400 */
[----:B---3--:R-:W-:Y:S02]  /*3e70*/  FSEL R16, R37, -INF , !P5 ;  /* 0xff80000025107808 */ /* 0x008fe40006800000 */
[----:B------:R-:W-:Y:S01]  /*3e80*/  ISETP.GE.AND P5, PT, R7, UR17, PT ;  /* 0x0000001107007c0c */ /* 0x000fe2000bfa6270 */
[----:B------:R-:W-:-:S04]  /*3e90*/  VIADD R7, R5, 0x31 ;  /* 0x0000003105077836 */ /* 0x000fc80000000000 */
[----:B------:R-:W3:Y:S01]  /*3ea0*/  MUFU.TANH R194, R33 ;  /* 0x0000002100c27308 */ /* 0x000ee20000002400 */
[----:B--2---:R-:W-:-:S07]  /*3eb0*/  FSEL R222, R222, -INF , !P4 ;  /* 0xff800000dede7808 */ /* 0x004fce0006000000 */
[----:B------:R-:W2:Y:S01]  /*3ec0*/  MUFU.TANH R198, R35 ;  /* 0x0000002300c67308 */ /* 0x000ea20000002400 */
[----:B-1----:R-:W-:Y:S02]  /*3ed0*/  FSEL R196, R196, -INF , !P4 ;  /* 0xff800000c4c47808 */ /* 0x002fe40006000000 */
[----:B------:R-:W-:Y:S01]  /*3ee0*/  ISETP.GE.AND P4, PT, R7, UR17, PT ;  /* 0x0000001107007c0c */ /* 0x000fe2000bf86270 */
[C---:B------:R-:W-:Y:S02]  /*3ef0*/  VIADD R7, R5.reuse, 0x38 ;  /* 0x0000003805077836 */ /* 0x040fe40000000000 */
[----:B------:R-:W-:Y:S02]  /*3f00*/  VIADD R5, R5, 0x39 ;  /* 0x0000003905057836 */ /* 0x000fe40000000000 */
[----:B------:R-:W1:Y:S01]  /*3f10*/  MUFU.TANH R220, R60 ;  /* 0x0000003c00dc7308 */ /* 0x000e620000002400 */
[----:B---3--:R-:W-:-:S07]  /*3f20*/  FSEL R194, R194, -INF , !P3 ;  /* 0xff800000c2c27808 */ /* 0x008fce0005800000 */
[----:B------:R-:W3:Y:S01]  /*3f30*/  MUFU.TANH R182, R62 ;  /* 0x0000003e00b67308 */ /* 0x000ee20000002400 */
[----:B--2---:R-:W-:Y:S02]  /*3f40*/  FSEL R198, R198, -INF , !P3 ;  /* 0xff800000c6c67808 */ /* 0x004fe40005800000 */
[----:B------:R-:W-:-:S05]  /*3f50*/  ISETP.GE.AND P3, PT, R7, UR17, PT ;  /* 0x0000001107007c0c */ /* 0x000fca000bf66270 */
[----:B------:R-:W2:Y:S01]  /*3f60*/  MUFU.TANH R200, R61 ;  /* 0x0000003d00c87308 */ /* 0x000ea20000002400 */
[----:B-1----:R-:W-:-:S07]  /*3f70*/  FSEL R220, R220, -INF , !P1 ;  /* 0xff800000dcdc7808 */ /* 0x002fce0004800000 */
[----:B------:R-:W1:Y:S01]  /*3f80*/  MUFU.TANH R180, R63 ;  /* 0x0000003f00b47308 */ /* 0x000e620000002400 */
[----:B---3--:R-:W-:Y:S02]  /*3f90*/  FSEL R182, R182, -INF , !P1 ;  /* 0xff800000b6b67808 */ /* 0x008fe40004800000 */
[----:B------:R-:W-:-:S05]  /*3fa0*/  ISETP.GE.AND P1, PT, R5, UR17, PT ;  /* 0x0000001105007c0c */ /* 0x000fca000bf26270 */
        /* <DEDUP_REMOVED lines=15> */
[----:B-1----:R-:W-:Y:S02]  /*40a0*/  FSEL R203, R203, -INF , !P3 ;  /* 0xff800000cbcb7808 */ /* 0x002fe40005800000 */
[----:B---3--:R-:W-:Y:S02]  /*40b0*/  FSEL R202, R202, -INF , !P1 ;  /* 0xff800000caca7808 */ /* 0x008fe40004800000 */
[----:B--2---:R-:W-:Y:S01]  /*40c0*/  FSEL R206, R206, -INF , !P1 ;  /* 0xff800000cece7808 */ /* 0x004fe20004800000 */
        /* <DEDUP_REMOVED lines=13> */
.L_x_4328:
        /* <DEDUP_REMOVED lines=60> */
.L_x_4329:
[C---:B------:R-:W-:Y:S01]  /*4560*/  IMAD.SHL.U32 R5, R2.reuse, 0x20, RZ ;  /* 0x0000002002057824 */ /* 0x040fe200078e00ff */
[----:B------:R-:W-:Y:S01]  /*4570*/  LEA R24, P1, R87, R228, 0x1 ;  /* 0x000000e457187211 */ /* 0x000fe200078208ff */
[----:B------:R-:W-:Y:S01]  /*4580*/  IMAD.MOV.U32 R224, RZ, RZ, R228 ;  /* 0x000000ffffe07224 */ /* 0x000fe200078e00e4 */
[----:B------:R-:W-:Y:S02]  /*4590*/  SHF.L.U64.HI R2, R2, 0x5, R3 ;  /* 0x0000000502027819 */ /* 0x000fe40000010203 */
[----:B------:R-:W-:Y:S02]  /*45a0*/  IADD3 R32, P3, PT, R5, R24, RZ ;  /* 0x0000001805207210 */ /* 0x000fe40007f7e0ff */
        /* <DEDUP_REMOVED lines=24> */
.L_x_4327:
        /* <DEDUP_REMOVED lines=17> */
[----:B-1----:R-:W-:Y:S02]  /*4840*/  FMNMX.FTZ R24, R206, R3, !PT ;  /* 0x00000003ce187209 */ /* 0x002fe40007810000 */
        /* <DEDUP_REMOVED lines=337> */
[----:B------:R-:W3:Y:S01]  /*5d60*/  LDCU UR4, c[0x0][0x45c] ;  /* 0x00008b80ff0477ac */ /* 0x000ee20008000800 */
[----:B------:R-:W4:Y:S01]  /*5d70*/  LDCU.64 UR6, c[0x0][0x3a0] ;  /* 0x00007400ff0677ac */ /* 0x000f220008000a00 */
[----:B------:R-:W2:Y:S01]  /*5d80*/  LDCU.64 UR8, c[0x0][0x3a8] ;  /* 0x00007500ff0877ac */ /* 0x000ea20008000a00 */
[----:B-1----:R-:W-:Y:S01]  /*5d90*/  ULEA UR5, UR5, UR13, 0x18 ;  /* 0x0000000d05057291 */ /* 0x002fe2000f8ec0ff */
[----:B------:R-:W-:-:S11]  /*5da0*/  UMOV UR16, UR10 ;  /* 0x0000000a00107c82 */ /* 0x000fd60008000000 */
.L_x_4334:
        /* <DEDUP_REMOVED lines=85> */
.L_x_4331:
[----:B------:R-:W-:Y:S01]  /*6300*/  LEA R239, R239, UR5, 0x1 ;  /* 0x00000005efef7c11 */ /* 0x000fe2000f8e08ff */
[----:B------:R-:W-:Y:S01]  /*6310*/  UIADD3 UR11, UPT, UPT, UR11, -0x1, URZ ;  /* 0xffffffff0b0b7890 */ /* 0x000fe2000fffe0ff */
[C---:B------:R-:W-:Y:S02]  /*6320*/  SHF.L.U32 R167, R166.reuse, 0x5, RZ ;  /* 0x00000005a6a77819 */ /* 0x040fe400000006ff */
[----:B------:R-:W-:Y:S01]  /*6330*/  SHF.L.U64.HI R165, R166, 0x5, R165 ;  /* 0x00000005a6a57819 */ /* 0x000fe200000102a5 */
[----:B------:R-:W-:Y:S01]  /*6340*/  @!PT LDS RZ, [RZ] ;  /* 0x00000000fffff984 */ /* 0x000fe20000000800 */
[----:B------:R-:W-:Y:S01]  /*6350*/  @!PT LDS RZ, [RZ] ;  /* 0x00000000fffff984 */ /* 0x000fe20000000800 */
[----:B------:R-:W-:Y:S01]  /*6360*/  @!PT LDS RZ, [RZ] ;  /* 0x00000000fffff984 */ /* 0x000fe20000000800 */
[----:B------:R-:W-:Y:S01]  /*6370*/  LDGSTS.E.BYPASS.LTC128B.128 [R239+0x10000], desc[UR18][R232.64] ;  /* 0x10000000e8ef7fae */ /* 0x000fe2000b981a12 */
[----:B------:R-:W-:Y:S01]  /*6380*/  IADD3 R204, P0, PT, R232, R167, RZ ;  /* 0x000000a7e8cc7210 */ /* 0x000fe20007f1e0ff */
[----:B------:R-:W-:Y:S01]  /*6390*/  UISETP.GT.AND UP0, UPT, UR11, UR14, UPT ;  /* 0x0000000e0b00728c */ /* 0x000fe2000bf04270 */
[----:B------:R-:W-:Y:S02]  /*63a0*/  LOP3.LUT R171, R168, 0x7c00, RZ, 0xc0, !PT ;  /* 0x00007c00a8ab7812 */ /* 0x000fe400078ec0ff */
[----:B------:R-:W-:Y:S01]  /*63b0*/  LDGSTS.E.BYPASS.LTC128B.128 [R239+0x12000], desc[UR18][R232.64+0x80] ;  /* 0x12000080e8ef7fae */ /* 0x000fe2000b981a12 */
[----:B------:R-:W-:Y:S02]  /*63c0*/  IADD3.X R205, PT, PT, R233, R165, RZ, P0, !PT ;  /* 0x000000a5e9cd7210 */ /* 0x000fe400007fe4ff */
[----:B------:R-:W-:Y:S02]  /*63d0*/  IADD3 R206, P2, PT, R167, R204, RZ ;  /* 0x000000cca7ce7210 */ /* 0x000fe40007f5e0ff */
[----:B------:R-:W-:Y:S01]  /*63e0*/  LDGSTS.E.BYPASS.LTC128B.128 [R239+0x14000], desc[UR18][R232.64+0x100] ;  /* 0x14000100e8ef7fae */ /* 0x000fe2000b981a12 */
[----:B------:R-:W-:Y:S02]  /*63f0*/  SHF.R.U32.HI R218, RZ, 0x1, R216 ;  /* 0x00000001ffda7819 */ /* 0x000fe400000116d8 */
[----:B------:R-:W-:Y:S02]  /*6400*/  IADD3.X R207, PT, PT, R165, R205, RZ, P2, !PT ;  /* 0x000000cda5cf7210 */ /* 0x000fe400017fe4ff */
[----:B------:R-:W-:Y:S01]  /*6410*/  LDGSTS.E.BYPASS.LTC128B.128 [R239+0x16000], desc[UR18][R232.64+0x180] ;  /* 0x16000180e8ef7fae */ /* 0x000fe2000b981a12 */
[----:B------:R-:W-:Y:S02]  /*6420*/  IADD3 R166, P0, PT, R167, R206, RZ ;  /* 0x000000cea7a67210 */ /* 0x000fe40007f1e0ff */
[----:B------:R-:W-:Y:S02]  /*6430*/  LOP3.LUT R175, R216, 0x8, RZ, 0xc0, !PT ;  /* 0x00000008d8af7812 */ /* 0x000fe400078ec0ff */
[----:B------:R-:W-:Y:S01]  /*6440*/  LDGSTS.E.BYPASS.LTC128B.128 [R239+0x10800], desc[UR18][R204.64] ;  /* 0x10800000ccef7fae */ /* 0x000fe2000b981a12 */
[----:B------:R-:W-:Y:S02]  /*6450*/  IADD3.X R167, PT, PT, R165, R207, RZ, P0, !PT ;  /* 0x000000cfa5a77210 */ /* 0x000fe400007fe4ff */
[----:B------:R-:W-:Y:S02]  /*6460*/  LOP3.LUT R3, R171, 0x200, R172, 0xf8, !PT ;  /* 0x00000200ab037812 */ /* 0x000fe400078ef8ac */
[----:B------:R-:W-:Y:S01]  /*6470*/  LDGSTS.E.BYPASS.LTC128B.128 [R239+0x12800], desc[UR18][R204.64+0x80] ;  /* 0x12800080ccef7fae */ /* 0x000fe2000b981a12 */
[----:B------:R-:W-:Y:S02]  /*6480*/  LOP3.LUT R2, R218, 0x8, RZ, 0xc0, !PT ;  /* 0x00000008da027812 */ /* 0x000fe400078ec0ff */
[----:B------:R-:W-:Y:S02]  /*6490*/  LOP3.LUT R173, R172, 0x400, RZ, 0xc0, !PT ;  /* 0x00000400acad7812 */ /* 0x000fe400078ec0ff */
[----:B------:R-:W-:Y:S01]  /*64a0*/  LDGSTS.E.BYPASS.LTC128B.128 [R239+0x14800], desc[UR18][R204.64+0x100] ;  /* 0x14800100ccef7fae */ /* 0x000fe2000b981a12 */
[----:B------:R-:W-:Y:S02]  /*64b0*/  LOP3.LUT R224, R164, R175, RZ, 0x3c, !PT ;  /* 0x000000afa4e07212 */ /* 0x000fe400078e3cff */
[----:B------:R-:W-:Y:S02]  /*64c0*/  LOP3.LUT R2, R3, R164, R2, 0xf6, !PT ;  /* 0x000000a403027212 */ /* 0x000fe400078ef602 */
[----:B------:R-:W-:Y:S01]  /*64d0*/  LDGSTS.E.BYPASS.LTC128B.128 [R239+0x16800], desc[UR18][R204.64+0x180] ;  /* 0x16800180ccef7fae */ /* 0x000fe2000b981a12 */
[----:B------:R-:W-:Y:S02]  /*64e0*/  LEA R224, R224, R173, 0x1 ;  /* 0x000000ade0e07211 */ /* 0x000fe400078e08ff */
[----:B------:R-:W-:Y:S02]  /*64f0*/  LEA R226, R2, UR5, 0x1 ;  /* 0x0000000502e27c11 */ /* 0x000fe4000f8e08ff */
[----:B------:R-:W-:Y:S01]  /*6500*/  LDGSTS.E.BYPASS.LTC128B.128 [R239+0x11000], desc[UR18][R206.64] ;  /* 0x11000000ceef7fae */ /* 0x000fe2000b981a12 */
[----:B------:R-:W-:Y:S02]  /*6510*/  MOV R219, 0x20 ;  /* 0x0000002000db7802 */ /* 0x000fe40000000f00 */
[----:B------:R-:W-:Y:S02]  /*6520*/  LOP3.LUT P0, RZ, R216, 0x2, RZ, 0xc0, !PT ;  /* 0x00000002d8ff7812 */ /* 0x000fe4000780c0ff */
[----:B------:R-:W-:Y:S01]  /*6530*/  LDGSTS.E.BYPASS.LTC128B.128 [R239+0x13000], desc[UR18][R206.64+0x80] ;  /* 0x13000080ceef7fae */ /* 0x000fe2000b981a12 */
[----:B------:R-:W-:Y:S02]  /*6540*/  IADD3 R220, PT, PT, R224, UR5, RZ ;  /* 0x00000005e0dc7c10 */ /* 0x000fe4000fffe0ff */
[----:B------:R-:W-:Y:S02]  /*6550*/  SEL R219, R219, 0xffffffe0, !P0 ;  /* 0xffffffe0dbdb7807 */ /* 0x000fe40004000000 */
[----:B------:R-:W-:Y:S01]  /*6560*/  LDGSTS.E.BYPASS.LTC128B.128 [R239+0x15000], desc[UR18][R206.64+0x100] ;  /* 0x15000100ceef7fae */ /* 0x000fe2000b981a12 */
[----:B------:R-:W-:Y:S02]  /*6570*/  MOV R2, 0x40 ;  /* 0x0000004000027802 */ /* 0x000fe40000000f00 */
[C---:B------:R-:W-:Y:S02]  /*6580*/  IADD3 R223, PT, PT, R219.reuse, R226, RZ ;  /* 0x000000e2dbdf7210 */ /* 0x040fe40007ffe0ff */
[----:B------:R-:W-:Y:S01]  /*6590*/  LDGSTS.E.BYPASS.LTC128B.128 [R239+0x17000], desc[UR18][R206.64+0x180] ;  /* 0x17000180ceef7fae */ /* 0x000fe2000b981a12 */
[----:B------:R-:W-:Y:S02]  /*65a0*/  IADD3 R221, PT, PT, R219, R220, RZ ;  /* 0x000000dcdbdd7210 */ /* 0x000fe40007ffe0ff */
[----:B------:R-:W-:Y:S02]  /*65b0*/  LOP3.LUT P0, RZ, R216, 0x4, RZ, 0xc0, !PT ;  /* 0x00000004d8ff7812 */ /* 0x000fe4000780c0ff */
[----:B------:R-:W-:Y:S02]  /*65c0*/  LDGSTS.E.BYPASS.LTC128B.128 [R239+0x11800], desc[UR18][R166.64] ;  /* 0x11800000a6ef7fae */ /* 0x000fe4000b981a12 */
[----:B------:R-:W-:Y:S03]  /*65d0*/  SEL R3, R2, 0xffffffc0, !P0 ;  /* 0xffffffc002037807 */ /* 0x000fe60004000000 */
[----:B------:R-:W-:Y:S01]  /*65e0*/  LDGSTS.E.BYPASS.LTC128B.128 [R239+0x13800], desc[UR18][R166.64+0x80] ;  /* 0x13800080a6ef7fae */ /* 0x000fe2000b981a12 */
[C---:B------:R-:W-:Y:S04]  /*65f0*/  IADD3 R222, PT, PT, R3.reuse, R226, RZ ;  /* 0x000000e203de7210 */ /* 0x040fe80007ffe0ff */
[----:B------:R-:W-:Y:S01]  /*6600*/  LDGSTS.E.BYPASS.LTC128B.128 [R239+0x15800], desc[UR18][R166.64+0x100] ;  /* 0x15800100a6ef7fae */ /* 0x000fe2000b981a12 */
[----:B------:R-:W-:Y:S02]  /*6610*/  IADD3 R220, PT, PT, R3, R220, RZ ;  /* 0x000000dc03dc7210 */ /* 0x000fe40007ffe0ff */
[C---:B------:R-:W-:Y:S02]  /*6620*/  IADD3 R3, PT, PT, R219.reuse, R222, RZ ;  /* 0x000000dedb037210 */ /* 0x040fe40007ffe0ff */
[----:B------:R1:W-:Y:S01]  /*6630*/  LDGSTS.E.BYPASS.LTC128B.128 [R239+0x17800], desc[UR18][R166.64+0x180] ;  /* 0x17800180a6ef7fae */ /* 0x0003e2000b981a12 */
[----:B------:R-:W-:Y:S04]  /*6640*/  IADD3 R2, PT, PT, R219, R220, RZ ;  /* 0x000000dcdb027210 */ /* 0x000fe80007ffe0ff */
        /* <DEDUP_REMOVED lines=354> */
.L_x_4333:
        /* <DEDUP_REMOVED lines=29> */
.L_x_4332:
[----:B------:R-:W-:Y:S01]  /*7e40*/  FMNMX3.FTZ R2, R0, R251, R249, !PT ;  /* 0x000000fb00027276 */ /* 0x000fe200078100f9 */
        /* <DEDUP_REMOVED lines=476> */
.L_x_4330:
        /* <DEDUP_REMOVED lines=18> */
[----:B------:R-:W-:Y:S01]  /*9d30*/  MOV R12, 0x40 ;  /* 0x00000040000c7802 */ /* 0x000fe20000000f00 */
[----:B------:R-:W-:Y:S01]  /*9d40*/  UIADD3 UR10, UPT, UPT, -UR15, URZ, URZ ;  /* 0x000000ff0f0a7290 */ /* 0x000fe2000fffe1ff */
[----:B------:R-:W-:Y:S02]  /*9d50*/  LEA R14, R6, UR5, 0x2 ;  /* 0x00000005060e7c11 */ /* 0x000fe4000f8e10ff */
[----:B------:R-:W-:Y:S01]  /*9d60*/  SHF.R.U32.HI R15, RZ, 0x2, R216 ;  /* 0x00000002ff0f7819 */ /* 0x000fe200000116d8 */
[----:B-1----:R-:W-:Y:S01]  /*9d70*/  FADD.FTZ R4, R4, R237 ;  /* 0x000000ed04047221 */ /* 0x002fe20000010000 */
[----:B------:R-:W-:Y:S01]  /*9d80*/  IADD3 R18, PT, PT, R14, 0x80, RZ ;  /* 0x000000800e127810 */ /* 0x000fe20007ffe0ff */
[----:B--2---:R-:W-:Y:S01]  /*9d90*/  UIMAD UR6, UR12, UR6, UR15 ;  /* 0x000000060c0672a4 */ /* 0x004fe2000f8e020f */
[----:B---3--:R-:W-:-:S02]  /*9da0*/  FADD.FTZ R11, R0, R235 ;  /* 0x000000eb000b7221 */ /* 0x008fc40000010000 */
        /* <DEDUP_REMOVED lines=10> */
[----:B--2---:R-:W-:-:S03]  /*9e50*/  FADD.FTZ R8, R11, R8 ;  /* 0x000000080b087221 */ /* 0x004fc60000010000 */
[----:B------:R-:W1:Y:S01]  /*9e60*/  MUFU.RCP R5, R9 ;  /* 0x0000000900057308 */ /* 0x000e620000001000 */
[----:B------:R-:W-:Y:S01]  /*9e70*/  BAR.SYNC.DEFER_BLOCKING 0x0 ;  /* 0x0000000000007b1d */ /* 0x000fe20000010000 */
[----:B------:R-:W-:Y:S02]  /*9e80*/  FSETP.NE.FTZ.AND P2, PT, R9, RZ, PT ;  /* 0x000000ff0900720b */ /* 0x000fe40003f55000 */
[----:B------:R-:W-:Y:S02]  /*9e90*/  FSETP.NE.FTZ.AND P1, PT, R8, RZ, PT ;  /* 0x000000ff0800720b */ /* 0x000fe40003f35000 */
[----:B------:R-:W-:Y:S02]  /*9ea0*/  LOP3.LUT R11, R10, 0x1f8, RZ, 0xc0, !PT ;  /* 0x000001f80a0b7812 */ /* 0x000fe400078ec0ff */
[----:B------:R-:W2:Y:S01]  /*9eb0*/  MUFU.RCP R7, R8 ;  /* 0x0000000800077308 */ /* 0x000ea20000001000 */
[----:B------:R-:W-:Y:S02]  /*9ec0*/  R2P PR, R216, 0x18 ;  /* 0x00000018d8007804 */ /* 0x000fe40000000000 */
[----:B------:R-:W-:-:S02]  /*9ed0*/  LOP3.LUT R11, R11, 0x38, R218, 0x78, !PT ;  /* 0x000000380b0b7812 */ /* 0x000fc400078e78da */
[----:B------:R-:W-:Y:S02]  /*9ee0*/  LOP3.LUT R10, R13, 0x3c, R10, 0xf8, !PT ;  /* 0x0000003c0d0a7812 */ /* 0x000fe400078ef80a */
[----:B------:R-:W-:Y:S01]  /*9ef0*/  LEA R2, R11, R2, 0x2 ;  /* 0x000000020b027211 */ /* 0x000fe200078e10ff */
[----:B------:R-:W3:Y:S01]  /*9f00*/  @P2 LDC R17, c[0x0][0x458] ;  /* 0x00011600ff112b82 */ /* 0x000ee20000000800 */
[----:B------:R-:W-:Y:S01]  /*9f10*/  MOV R11, 0x20 ;  /* 0x00000020000b7802 */ /* 0x000fe20000000f00 */
[----:B------:R-:W4:Y:S01]  /*9f20*/  @P1 MUFU.LG2 R8, R8 ;  /* 0x0000000800081308 */ /* 0x000f220000000c00 */
[----:B-1----:R-:W-:Y:S02]  /*9f30*/  FSEL R5, R5, 1, P2 ;  /* 0x3f80000005057808 */ /* 0x002fe40001000000 */
[----:B------:R-:W-:Y:S02]  /*9f40*/  SEL R13, R12, 0xffffffc0, !P3 ;  /* 0xffffffc00c0d7807 */ /* 0x000fe40005800000 */
[----:B------:R-:W-:Y:S01]  /*9f50*/  SEL R11, R11, 0xffffffe0, !P0 ;  /* 0xffffffe00b0b7807 */ /* 0x000fe20004000000 */
[C---:B------:R-:W-:Y:S01]  /*9f60*/  FMUL.FTZ R160, R5.reuse, R160 ;  /* 0x000000a005a07220 */ /* 0x040fe20000410000 */
[C---:B------:R-:W-:Y:S01]  /*9f70*/  IADD3 R16, PT, PT, R14.reuse, R13, RZ ;  /* 0x0000000d0e107210 */ /* 0x040fe20007ffe0ff */
[----:B------:R-:W-:Y:S01]  /*9f80*/  FMUL.FTZ R161, R5, R161 ;  /* 0x000000a105a17220 */ /* 0x000fe20000410000 */
[----:B--2---:R-:W-:Y:S01]  /*9f90*/  FSEL R7, R7, 1, P1 ;  /* 0x3f80000007077808 */ /* 0x004fe20000800000 */
[C---:B------:R-:W-:Y:S01]  /*9fa0*/  FMUL.FTZ R156, R5.reuse, R156 ;  /* 0x0000009c059c7220 */ /* 0x040fe20000410000 */
[C---:B------:R-:W-:Y:S01]  /*9fb0*/  @P4 IADD3 R18, PT, PT, R14.reuse, -0x80, RZ ;  /* 0xffffff800e124810 */ /* 0x040fe20007ffe0ff */
[----:B------:R-:W-:Y:S01]  /*9fc0*/  FMUL.FTZ R157, R5, R157 ;  /* 0x0000009d059d7220 */ /* 0x000fe20000410000 */
[----:B------:R-:W-:Y:S01]  /*9fd0*/  IADD3 R12, PT, PT, R14, R11, RZ ;  /* 0x0000000b0e0c7210 */ /* 0x000fe20007ffe0ff */
[C---:B------:R-:W-:Y:S01]  /*9fe0*/  FMUL.FTZ R162, R7.reuse, R162 ;  /* 0x000000a207a27220 */ /* 0x040fe20000410000 */
[C---:B------:R-:W-:Y:S01]  /*9ff0*/  FMUL.FTZ R163, R7.reuse, R163 ;  /* 0x000000a307a37220 */ /* 0x040fe20000410000 */
        /* <DEDUP_REMOVED lines=10> */
[----:B------:R-:W-:Y:S01]  /*a0a0*/  IADD3 R15, PT, PT, R11, R16, RZ ;  /* 0x000000100b0f7210 */ /* 0x000fe20007ffe0ff */
[----:B------:R-:W-:Y:S01]  /*a0b0*/  FMUL.FTZ R144, R5, R144 ;  /* 0x0000009005907220 */ /* 0x000fe20000410000 */
[----:B------:R-:W-:Y:S01]  /*a0c0*/  IADD3 R20, PT, PT, R13, R18, RZ ;  /* 0x000000120d147210 */ /* 0x000fe20007ffe0ff */
[----:B------:R-:W-:Y:S01]  /*a0d0*/  FMUL.FTZ R145, R5, R145 ;  /* 0x0000009105917220 */ /* 0x000fe20000410000 */
[C---:B------:R-:W-:Y:S01]  /*a0e0*/  FMUL.FTZ R146, R7.reuse, R146 ;  /* 0x0000009207927220 */ /* 0x040fe20000410000 */
[----:B------:R-:W-:Y:S01]  /*a0f0*/  FMUL.FTZ R147, R7, R147 ;  /* 0x0000009307937220 */ /* 0x000fe20000410000 */
[C---:B------:R-:W-:Y:S01]  /*a100*/  FMUL.FTZ R140, R5.reuse, R140 ;  /* 0x0000008c058c7220 */ /* 0x040fe20000410000 */
[----:B------:R-:W-:Y:S01]  /*a110*/  FMUL.FTZ R141, R5, R141 ;  /* 0x0000008d058d7220 */ /* 0x000fe20000410000 */
[C---:B------:R-:W-:Y:S01]  /*a120*/  FMUL.FTZ R142, R7.reuse, R142 ;  /* 0x0000008e078e7220 */ /* 0x040fe20000410000 */
[----:B------:R-:W-:Y:S01]  /*a130*/  FMUL.FTZ R143, R7, R143 ;  /* 0x0000008f078f7220 */ /* 0x000fe20000410000 */
[----:B------:R-:W-:Y:S01]  /*a140*/  STS.64 [R14], R160 ;  /* 0x000000a00e007388 */ /* 0x000fe20000000a00 */
[----:B------:R-:W-:Y:S01]  /*a150*/  IADD3 R13, PT, PT, R11, R18, RZ ;  /* 0x000000120b0d7210 */ /* 0x000fe20007ffe0ff */
[C---:B------:R-:W-:Y:S01]  /*a160*/  FMUL.FTZ R136, R5.reuse, R136 ;  /* 0x0000008805887220 */ /* 0x040fe20000410000 */
[----:B------:R-:W-:Y:S01]  /*a170*/  FMUL.FTZ R137, R5, R137 ;  /* 0x0000008905897220 */ /* 0x000fe20000410000 */
[----:B------:R-:W-:Y:S01]  /*a180*/  STS.64 [R14+0x800], R162 ;  /* 0x000800a20e007388 */ /* 0x000fe20000000a00 */
[C---:B------:R-:W-:Y:S01]  /*a190*/  FMUL.FTZ R138, R7.reuse, R138 ;  /* 0x0000008a078a7220 */ /* 0x040fe20000410000 */
[----:B------:R-:W-:Y:S01]  /*a1a0*/  FMUL.FTZ R139, R7, R139 ;  /* 0x0000008b078b7220 */ /* 0x000fe20000410000 */
[C---:B------:R-:W-:Y:S01]  /*a1b0*/  FMUL.FTZ R132, R5.reuse, R132 ;  /* 0x0000008405847220 */ /* 0x040fe20000410000 */
[----:B------:R-:W-:Y:S01]  /*a1c0*/  STS.64 [R12], R156 ;  /* 0x0000009c0c007388 */ /* 0x000fe20000000a00 */
[----:B------:R-:W-:Y:S01]  /*a1d0*/  FMUL.FTZ R133, R5, R133 ;  /* 0x0000008505857220 */ /* 0x000fe20000410000 */
[C---:B------:R-:W-:Y:S01]  /*a1e0*/  FMUL.FTZ R134, R7.reuse, R134 ;  /* 0x0000008607867220 */ /* 0x040fe20000410000 */
[----:B------:R-:W-:Y:S01]  /*a1f0*/  FMUL.FTZ R135, R7, R135 ;  /* 0x0000008707877220 */ /* 0x000fe20000410000 */
[----:B------:R-:W-:Y:S01]  /*a200*/  STS.64 [R12+0x800], R158 ;  /* 0x0008009e0c007388 */ /* 0x000fe20000000a00 */
[----:B------:R-:W-:Y:S01]  /*a210*/  IADD3 R11, PT, PT, R11, R20, RZ ;  /* 0x000000140b0b7210 */ /* 0x000fe20007ffe0ff */
[C---:B------:R-:W-:Y:S01]  /*a220*/  FMUL.FTZ R36, R5.reuse, R36 ;  /* 0x0000002405247220 */ /* 0x040fe20000410000 */
[----:B------:R-:W-:Y:S01]  /*a230*/  FMUL.FTZ R37, R5, R37 ;  /* 0x0000002505257220 */ /* 0x000fe20000410000 */
[----:B------:R-:W-:Y:S01]  /*a240*/  STS.64 [R16], R152 ;  /* 0x0000009810007388 */ /* 0x000fe20000000a00 */
[C---:B------:R-:W-:Y:S01]  /*a250*/  FMUL.FTZ R38, R7.reuse, R38 ;  /* 0x0000002607267220 */ /* 0x040fe20000410000 */
[----:B------:R-:W-:Y:S01]  /*a260*/  FMUL.FTZ R39, R7, R39 ;  /* 0x0000002707277220 */ /* 0x000fe20000410000 */
[C---:B------:R-:W-:Y:S01]  /*a270*/  FMUL.FTZ R40, R5.reuse, R40 ;  /* 0x0000002805287220 */ /* 0x040fe20000410000 */
[----:B------:R-:W-:Y:S01]  /*a280*/  STS.64 [R16+0x800], R154 ;  /* 0x0008009a10007388 */ /* 0x000fe20000000a00 */
[----:B------:R-:W-:Y:S01]  /*a290*/  FMUL.FTZ R41, R5, R41 ;  /* 0x0000002905297220 */ /* 0x000fe20000410000 */
        /* <DEDUP_REMOVED lines=34> */
[----:B------:R1:W-:Y:S01]  /*a4c0*/  STS.64 [R11], R132 ;  /* 0x000000840b007388 */ /* 0x0003e20000000a00 */
[C---:B------:R-:W-:Y:S01]  /*a4d0*/  FMUL.FTZ R68, R5.reuse, R68 ;  /* 0x0000004405447220 */ /* 0x040fe20000410000 */
[----:B------:R-:W-:Y:S01]  /*a4e0*/  FMUL.FTZ R69, R5, R69 ;  /* 0x0000004505457220 */ /* 0x000fe20000410000 */
[C---:B------:R-:W-:Y:S01]  /*a4f0*/  FMUL.FTZ R70, R7.reuse, R70 ;  /* 0x0000004607467220 */ /* 0x040fe20000410000 */
[----:B------:R2:W-:Y:S01]  /*a500*/  STS.64 [R11+0x800], R134 ;  /* 0x000800860b007388 */ /* 0x0005e20000000a00 */
[----:B------:R-:W-:Y:S01]  /*a510*/  FMUL.FTZ R71, R7, R71 ;  /* 0x0000004707477220 */ /* 0x000fe20000410000 */
[C---:B------:R-:W-:Y:S01]  /*a520*/  FMUL.FTZ R72, R5.reuse, R72 ;  /* 0x0000004805487220 */ /* 0x040fe20000410000 */
[----:B------:R-:W-:Y:S01]  /*a530*/  FMUL.FTZ R73, R5, R73 ;  /* 0x0000004905497220 */ /* 0x000fe20000410000 */
[----:B------:R1:W-:Y:S01]  /*a540*/  STS.64 [R14+0x4000], R36 ;  /* 0x004000240e007388 */ /* 0x0003e20000000a00 */
        /* <DEDUP_REMOVED lines=40> */
[----:B------:R-:W5:Y:S01]  /*a7d0*/  @P1 LDC R22, c[0x0][0x458] ;  /* 0x00011600ff161b82 */ /* 0x000f620000000800 */
        /* <DEDUP_REMOVED lines=28> */
[C---:B------:R-:W-:Y:S01]  /*a9a0*/  FMUL.FTZ R125, R5.reuse, R125 ;  /* 0x0000007d057d7220 */ /* 0x040fe20000410000 */
[----:B------:R-:W-:Y:S01]  /*a9b0*/  FMUL.FTZ R4, R5, R128 ;  /* 0x0000008005047220 */ /* 0x000fe20000410000 */
[----:B------:R3:W-:Y:S01]  /*a9c0*/  STS.64 [R12+0x8000], R72 ;  /* 0x008000480c007388 */ /* 0x0007e20000000a00 */
[C---:B------:R-:W-:Y:S01]  /*a9d0*/  FMUL.FTZ R126, R7.reuse, R126 ;  /* 0x0000007e077e7220 */ /* 0x040fe20000410000 */
[C---:B------:R-:W-:Y:S01]  /*a9e0*/  FMUL.FTZ R127, R7.reuse, R127 ;  /* 0x0000007f077f7220 */ /* 0x040fe20000410000 */
[----:B------:R-:W-:Y:S01]  /*a9f0*/  FMUL.FTZ R6, R7, R130 ;  /* 0x0000008207067220 */ /* 0x000fe20000410000 */
[----:B------:R3:W-:Y:S01]  /*aa00*/  STS.64 [R12+0x8800], R74 ;  /* 0x0088004a0c007388 */ /* 0x0007e20000000a00 */
[----:B------:R-:W-:Y:S01]  /*aa10*/  FMUL.FTZ R5, R5, R129 ;  /* 0x0000008105057220 */ /* 0x000fe20000410000 */
[----:B------:R-:W-:Y:S01]  /*aa20*/  FMUL.FTZ R7, R7, R131 ;  /* 0x0000008307077220 */ /* 0x000fe20000410000 */
[----:B------:R-:W2:Y:S01]  /*aa30*/  @P2 MUFU.LG2 R9, R9 ;  /* 0x0000000900092308 */ /* 0x000ea20000000c00 */
[----:B------:R3:W-:Y:S01]  /*aa40*/  STS.64 [R16+0x8000], R76 ;  /* 0x0080004c10007388 */ /* 0x0007e20000000a00 */
[----:B----4-:R-:W-:Y:S01]  /*aa50*/  @P1 FMUL.FTZ R8, R8, 0.69314718246459960938 ;  /* 0x3f31721808081820 */ /* 0x010fe20000410000 */
[----:B-1----:R-:W-:-:S02]  /*aa60*/  MOV R132, 0xff800000 ;  /* 0xff80000000847802 */ /* 0x002fc40000000f00 */
[----:B------:R1:W-:Y:S01]  /*aa70*/  STS.64 [R16+0x8800], R78 ;  /* 0x0088004e10007388 */ /* 0x0003e20000000a00 */
[----:B-----5:R-:W-:Y:S01]  /*aa80*/  @P1 FFMA.FTZ R132, R3, R22, R8 ;  /* 0x0000001603841223 */ /* 0x020fe20000010008 */
[----:B------:R-:W-:Y:S02]  /*aa90*/  LOP3.LUT P1, RZ, R216, 0x3, RZ, 0xc0, !PT ;  /* 0x00000003d8ff7812 */ /* 0x000fe4000782c0ff */
[----:B------:R1:W-:Y:S01]  /*aaa0*/  STS.64 [R15+0x8000], R80 ;  /* 0x008000500f007388 */ /* 0x0003e20000000a00 */
[----:B------:R-:W-:Y:S02]  /*aab0*/  MOV R133, 0xff800000 ;  /* 0xff80000000857802 */ /* 0x000fe40000000f00 */
[----:B--2---:R-:W-:Y:S01]  /*aac0*/  IADD3 R134, P0, PT, R10, UR4, RZ ;  /* 0x000000040a867c10 */ /* 0x004fe2000ff1e0ff */
[----:B------:R1:W-:Y:S01]  /*aad0*/  STS.64 [R15+0x8800], R82 ;  /* 0x008800520f007388 */ /* 0x0003e20000000a00 */
[----:B------:R-:W-:-:S03]  /*aae0*/  MOV R3, UR4 ;  /* 0x0000000400037c02 */ /* 0x000fc60008000f00 */
[----:B------:R1:W-:Y:S01]  /*aaf0*/  STS.64 [R18+0x8000], R84 ;  /* 0x0080005412007388 */ /* 0x0003e20000000a00 */
[----:B------:R-:W-:-:S03]  /*ab00*/  @P2 FMUL.FTZ R9, R9, 0.69314718246459960938 ;  /* 0x3f31721809092820 */ /* 0x000fc60000410000 */
[----:B------:R1:W-:Y:S01]  /*ab10*/  STS.64 [R18+0x8800], R86 ;  /* 0x0088005612007388 */ /* 0x0003e20000000a00 */
[----:B---3--:R-:W-:-:S03]  /*ab20*/  @P2 FFMA.FTZ R133, R164, R17, R9 ;  /* 0x00000011a4852223 */ /* 0x008fc60000010009 */
[----:B------:R1:W-:Y:S04]  /*ab30*/  STS.64 [R13+0x8000], R88 ;  /* 0x008000580d007388 */ /* 0x0003e80000000a00 */
        /* <DEDUP_REMOVED lines=20> */
[----:B------:R1:W-:Y:S01]  /*ac80*/  STS.64 [R11+0xc800], R6 ;  /* 0x00c800060b007388 */ /* 0x0003e20000000a00 */
[----:B------:R-:W-:Y:S06]  /*ac90*/  BAR.SYNC.DEFER_BLOCKING 0x0 ;  /* 0x0000000000007b1d */ /* 0x000fec0000010000 */
        /* <DEDUP_REMOVED lines=36> */
[----:B-1----:R-:W-:Y:S01]  /*aee0*/  IMAD.U32 R2, RZ, RZ, UR7 ;  /* 0x00000007ff027e24 */ /* 0x002fe2000f8e00ff */
[----:B------:R-:W-:Y:S02]  /*aef0*/  ISETP.GE.AND P3, PT, R0, UR20, PT ;  /* 0x0000001400007c0c */ /* 0x000fe4000bf66270 */
[----:B------:R-:W-:Y:S02]  /*af00*/  ISETP.GE.AND P2, PT, R136, UR20, PT ;  /* 0x0000001488007c0c */ /* 0x000fe4000bf46270 */
[----:B------:R-:W-:Y:S02]  /*af10*/  LEA.HI.X.SX32 R2, R2, RZ, 0x1, P1 ;  /* 0x000000ff02027211 */ /* 0x000fe400008f0eff */
[----:B--2---:R-:W-:-:S04]  /*af20*/  LEA R136, P1, R135, UR4, 0x2 ;  /* 0x0000000487887c11 */ /* 0x004fc8000f8210ff */
[----:B------:R-:W-:-:S05]  /*af30*/  LEA.HI.X R137, R135, UR5, R2, 0x2, P1 ;  /* 0x0000000587897c11 */ /* 0x000fca00088f1402 */
[----:B------:R2:W-:Y:S04]  /*af40*/  @!P3 STG.E desc[UR18][R136.64], R133 ;  /* 0x000000858800b986 */ /* 0x0005e8000c101912 */
[----:B------:R2:W-:Y:S02]  /*af50*/  @!P2 STG.E desc[UR18][R136.64+0x20], R132 ;  /* 0x000020848800a986 */ /* 0x0005e4000c101912 */
.L_x_4336:
[----:B------:R-:W-:Y:S05]  /*af60*/  BSYNC.RECONVERGENT B0 ;  /* 0x0000000000007941 */ /* 0x000fea0003800200 */
.L_x_4335:
[----:B------:R-:W3:Y:S01]  /*af70*/  LDCU.64 UR4, c[0x0][0x3f8] ;  /* 0x00007f00ff0477ac */ /* 0x000ee20008000a00 */
[----:B------:R-:W-:Y:S02]  /*af80*/  SHF.R.U32.HI R216, RZ, 0x4, R216 ;  /* 0x00000004ffd87819 */ /* 0x000fe400000116d8 */
[----:B------:R-:W-:Y:S02]  /*af90*/  LEA.HI.X.SX32 R3, R3, RZ, 0x1, P0 ;  /* 0x000000ff03037211 */ /* 0x000fe400000f0eff */
[C---:B------:R-:W-:Y:S01]  /*afa0*/  ISETP.GE.AND P0, PT, R216.reuse, UR20, PT ;  /* 0x00000014d8007c0c */ /* 0x040fe2000bf06270 */
[C---:B-1----:R-:W-:Y:S02]  /*afb0*/  VIADD R2, R216.reuse, 0x8 ;  /* 0x00000008d8027836 */ /* 0x042fe40000000000 */
[C---:B------:R-:W-:Y:S02]  /*afc0*/  VIADD R0, R216.reuse, 0x10 ;  /* 0x00000010d8007836 */ /* 0x040fe40000000000 */
[----:B--2---:R-:W-:Y:S01]  /*afd0*/  VIADD R132, R216, 0x18 ;  /* 0x00000018d8847836 */ /* 0x004fe20000000000 */
[----:B------:R-:W-:Y:S01]  /*afe0*/  ISETP.GE.AND P6, PT, R2, UR20, PT ;  /* 0x0000001402007c0c */ /* 0x000fe2000bfc6270 */
[----:B------:R-:W-:Y:S01]  /*aff0*/  VIADD R2, R216, 0x28 ;  /* 0x00000028d8027836 */ /* 0x000fe20000000000 */
[----:B------:R-:W-:Y:S01]  /*b000*/  ISETP.GE.AND P5, PT, R0, UR20, PT ;  /* 0x0000001400007c0c */ /* 0x000fe2000bfa6270 */
[----:B------:R-:W-:Y:S01]  /*b010*/  VIADD R0, R216, 0x30 ;  /* 0x00000030d8007836 */ /* 0x000fe20000000000 */
[----:B------:R-:W-:-:S02]  /*b020*/  ISETP.GE.AND P4, PT, R132, UR20, PT ;  /* 0x0000001484007c0c */ /* 0x000fc4000bf86270 */
[----:B------:R-:W-:Y:S02]  /*b030*/  ISETP.GE.AND P2, PT, R2, UR20, PT ;  /* 0x0000001402007c0c */ /* 0x000fe4000bf46270 */
[----:B---3--:R-:W-:-:S04]  /*b040*/  LEA R136, P1, R134, UR4, 0x2 ;  /* 0x0000000486887c11 */ /* 0x008fc8000f8210ff */
[----:B------:R-:W-:Y:S01]  /*b050*/  LEA.HI.X R137, R134, UR5, R3, 0x2, P1 ;  /* 0x0000000586897c11 */ /* 0x000fe200088f1403 */
[----:B------:R-:W-:Y:S01]  /*b060*/  VIADD R3, R216, 0x20 ;  /* 0x00000020d8037836 */ /* 0x000fe20000000000 */
[----:B------:R-:W-:Y:S01]  /*b070*/  ISETP.GE.AND P1, PT, R0, UR20, PT ;  /* 0x0000001400007c0c */ /* 0x000fe2000bf26270 */
[----:B------:R-:W-:Y:S02]  /*b080*/  VIADD R216, R216, 0x38 ;  /* 0x00000038d8d87836 */ /* 0x000fe40000000000 */
[----:B------:R1:W-:Y:S01]  /*b090*/  @!P0 STG.E.128 desc[UR18][R136.64], R128 ;  /* 0x0000008088008986 */ /* 0x0003e2000c101d12 */
        /* <DEDUP_REMOVED lines=35> */
.L_x_4337:
        /* <DEDUP_REMOVED lines=11> */
.L_x_7485:


//--------------------- .text._ZN5flash24flash_fwd_splitkv_kernelI23Flash_fwd_kernel_traitsILi256ELi64ELi64ELi4ELb0ELb0EN7cutlass10bfloat16_tE19Flash_kernel_traitsILi256ELi64ELi64ELi4ES3_EELb0ELb0ELb1ELb0ELb0ELb0ELb1ELb0EEEvNS_16Flash_fwd_paramsE --------------------------
	.section	.text._ZN5flash24flash_fwd_splitkv_kernelI23Flash_fwd_kernel_traitsILi256ELi64ELi64ELi4ELb0ELb0EN7cutlass10bfloat16_tE19Flash_kernel_traitsILi256ELi64ELi64ELi4ES3_EELb0ELb0ELb1ELb0ELb0ELb0ELb1ELb0EEEvNS_16Flash_fwd_paramsE,"ax",@progbits
	.align	128
        .global         _ZN5flash24flash_fwd_splitkv_kernelI23Flash_fwd_kernel_traitsILi256ELi64ELi64ELi4ELb0ELb0EN7cutlass10bfloat16_tE19Flash_kernel_traitsILi256ELi64ELi64ELi4ES3_EELb0ELb0ELb1ELb0ELb0ELb0ELb1ELb0EEEvNS_16Flash_fwd_paramsE
        .type           _ZN5flash24flash_fwd_splitkv_kernelI23Flash_fwd_kernel_traitsILi256ELi64ELi64ELi4ELb0ELb0EN7cutlass10bfloat16_tE19Flash_kernel_traitsILi256ELi64ELi64ELi4ES3_EELb0ELb0ELb1ELb0ELb0ELb0ELb1ELb0EEEvNS_16Flash_fwd_paramsE,@function
        .size           _ZN5flash24flash_fwd_splitkv_kernelI23Flash_fwd_kernel_traitsILi256ELi64ELi64ELi4ELb0ELb0EN7cutlass10bfloat16_tE19Flash_kernel_traitsILi256ELi64ELi64ELi4ES3_EELb0ELb0ELb1ELb0ELb0ELb0ELb1ELb0EEEvNS_16Flash_fwd_paramsE,(.L_x_7486 - _ZN5flash24flash_fwd_splitkv_kernelI23Flash_fwd_kernel_traitsILi256ELi64ELi64ELi4ELb0ELb0EN7cutlass10bfloat16_tE19Flash_kernel_traitsILi256ELi64ELi64ELi4ES3_EELb0ELb0ELb1ELb0ELb0ELb0ELb1ELb0EEEvNS_16Flash_fwd_paramsE)
        .other          _ZN5flash24flash_fwd_splitkv_kernelI23Flash_fwd_kernel_traitsILi256ELi64ELi64ELi4ELb0ELb0EN7cutlass10bfloat16_tE19Flash_kernel_traitsILi256ELi64ELi64ELi4ES3_EELb0ELb0ELb1ELb0ELb0ELb0ELb1ELb0EEEvNS_16Flash_fwd_paramsE,@"STO_CUDA_ENTRY STV_DEFAULT"
_ZN5flash24flash_fwd_splitkv_kernelI23Flash_fwd_kernel_traitsILi256ELi64ELi64ELi4ELb0ELb0EN7cutlass10bfloat16_tE19Flash_kernel_traitsILi256ELi64ELi64ELi4ES3_EELb0ELb0ELb1ELb0ELb0ELb0ELb1ELb0EEEvNS_16Flash_fwd_paramsE:
.text._ZN5flash24flash_fwd_splitkv_kernelI23Flash_fwd_kernel_traitsILi256ELi64ELi64ELi4ELb0ELb0EN7cutlass10bfloat16_tE19Flash_kernel_traitsILi256ELi64ELi64ELi4ES3_EELb0ELb0ELb1ELb0ELb0ELb0ELb1ELb0EEEvNS_16Flash_fwd_paramsE:
[----:B------:R-:W-:Y:S01]  /*0000*/  LDC R1, c[0x0][0x37c] ;  /* 0x0000df00ff017b82 */ /* 0x000fe20000000800 */
[----:B------:R-:W1:Y:S07]  /*0010*/  LDCU UR8, c[0x0][0x3e0] ;  /* 0x00007c00ff0877ac */ /* 0x000e6e0008000800 */
[----:B------:R-:W2:Y:S01]  /*0020*/  S2UR UR22, SR_CTAID.Z ;  /* 0x00000000001679c3 */ /* 0x000ea20000002700 */
[----:B------:R-:W3:Y:S01]  /*0030*/  LDCU.64 UR12, c[0x0][0x470] ;  /* 0x00008e00ff0c77ac */ /* 0x000ee20008000a00 */
[----:B------:R-:W4:Y:S01]  /*0040*/  LDCU.64 UR10, c[0x0][0x460] ;  /* 0x00008c00ff0a77ac */ /* 0x000f220008000a00 */
[----:B------:R-:W4:Y:S01]  /*0050*/  LDCU.U8 UR9, c[0x0][0x532] ;  /* 0x0000a640ff0977ac */ /* 0x000f220008000000 */
        /* <DEDUP_REMOVED lines=26> */
[----:B------:R-:W-:-:S07]  /*0200*/  UISETP.GE.U32.AND UP1, UPT, UR6, UR8, UPT ;  /* 0x000000080600728c */ /* 0x000fce000bf26070 */
[----:B------:R-:W2:Y:S04]  /*0210*/  LDCU.64 UR6, c[0x0][0x478] ;  /* 0x00008f00ff0677ac */ /* 0x000ea80008000a00 */
[----:B------:R-:W-:Y:S02]  /*0220*/  @UP1 UIADD3 UR17, UPT, UPT, UR17, 0x1, URZ ;  /* 0x0000000111111890 */ /* 0x000fe4000fffe0ff */
[----:B------:R-:W-:-:S04]  /*0230*/  @!UP0 ULOP3.LUT UR17, URZ, UR8, URZ, 0x33, !UPT ;  /* 0x00000008ff118292 */ /* 0x000fc8000f8e33ff */
[----:B----4-:R-:W-:Y:S02]  /*0240*/  UIMAD.WIDE.U32 UR10, UR17, 0x4, UR10 ;  /* 0x00000004110a78a5 */ /* 0x010fe4000f8e000a */
[----:B------:R-:W-:Y:S02]  /*0250*/  UISETP.NE.AND UP5, UPT, UR9, URZ, UPT ;  /* 0x000000ff0900728c */ /* 0x000fe4000bfa5270 */
[----:B-1----:R-:W-:Y:S02]  /*0260*/  UISETP.EQ.U32.AND UP6, UPT, UR4, URZ, UPT ;  /* 0x000000ff0400728c */ /* 0x002fe4000bfc2070 */
[----:B------:R-:W-:Y:S01]  /*0270*/  IMAD.U32 R7, RZ, RZ, UR11 ;  /* 0x0000000bff077e24 */ /* 0x000fe2000f8e00ff */
[----:B--2---:R-:W-:Y:S01]  /*0280*/  UISETP.NE.U32.AND UP2, UPT, UR6, URZ, UPT ;  /* 0x000000ff0600728c */ /* 0x004fe2000bf45070 */
[----:B------:R-:W-:Y:S01]  /*0290*/  IMAD.U32 R6, RZ, RZ, UR10 ;  /* 0x0000000aff067e24 */ /* 0x000fe2000f8e00ff */
[----:B------:R-:W-:Y:S02]  /*02a0*/  USHF.L.U32 UR11, UR17, 0x2, URZ ;  /* 0x00000002110b7899 */ /* 0x000fe400080006ff */
[----:B------:R-:W-:-:S02]  /*02b0*/  UISETP.NE.AND.EX UP2, UPT, UR7, URZ, UPT, UP2 ;  /* 0x000000ff0700728c */ /* 0x000fc4000bf45320 */
[----:B------:R-:W-:Y:S01]  /*02c0*/  UISETP.EQ.OR.EX UP6, UPT, UR5, URZ, !UP5, UP6 ;  /* 0x000000ff0500728c */ /* 0x000fe2000efc2760 */
[----:B------:R-:W2:Y:S01]  /*02d0*/  @P4 LDG.E R5, desc[UR20][R6.64] ;  /* 0x0000001406054981 */ /* 0x000ea2000c1e1900 */
[----:B------:R-:W-:Y:S02]  /*02e0*/  USHF.R.U32.HI UR10, URZ, 0x1e, UR17 ;  /* 0x0000001eff0a7899 */ /* 0x000fe40008011611 */
[----:B------:R-:W-:Y:S01]  /*02f0*/  @UP3 UIADD3 UR12, UP0, UPT, UR11, UR12, URZ ;  /* 0x0000000c0b0c3290 */ /* 0x000fe2000ff1e0ff */
[----:B------:R1:W3:Y:S01]  /*0300*/  @P2 LDG.E R2, desc[UR20][R6.64+0x4] ;  /* 0x0000041406022981 */ /* 0x0002e2000c1e1900 */
[----:B------:R-:W-:Y:S01]  /*0310*/  UIADD3 UR9, UP1, UPT, UR11, UR4, URZ ;  /* 0x000000040b097290 */ /* 0x000fe2000ff3e0ff */
[----:B------:R-:W-:Y:S01]  /*0320*/  PLOP3.LUT P3, PT, PT, PT, UP6, 0x80, 0x8 ;  /* 0x000000000008781c */ /* 0x000fe20003f6f068 */
[----:B------:R-:W-:Y:S01]  /*0330*/  @UP3 UIADD3.X UR13, UPT, UPT, UR10, UR13, URZ, UP0, !UPT ;  /* 0x0000000d0a0d3290 */ /* 0x000fe200087fe4ff */
[----:B------:R-:W-:Y:S01]  /*0340*/  PLOP3.LUT P1, PT, PT, PT, UP3, 0x80, 0x8 ;  /* 0x000000000008781c */ /* 0x000fe20003f2f038 */
[----:B------:R-:W-:Y:S01]  /*0350*/  @UP2 UIADD3 UR14, UP0, UPT, UR11, UR6, URZ ;  /* 0x000000060b0e2290 */ /* 0x000fe2000ff1e0ff */
[----:B------:R-:W-:Y:S01]  /*0360*/  PLOP3.LUT P0, PT, PT, PT, UP2, 0x80, 0x8 ;  /* 0x000000000008781c */ /* 0x000fe20003f0f028 */
[----:B------:R-:W-:-:S02]  /*0370*/  UIADD3.X UR6, UPT, UPT, UR10, UR5, URZ, UP1, !UPT ;  /* 0x000000050a067290 */ /* 0x000fc40008ffe4ff */
[----:B------:R-:W-:Y:S01]  /*0380*/  @UP2 UIADD3.X UR15, UPT, UPT, UR10, UR7, URZ, UP0, !UPT ;  /* 0x000000070a0f2290 */ /* 0x000fe200087fe4ff */
[----:B------:R-:W-:Y:S02]  /*0390*/  IMAD.U32 R10, RZ, RZ, UR12 ;  /* 0x0000000cff0a7e24 */ /* 0x000fe4000f8e00ff */
[----:B------:R-:W-:Y:S02]  /*03a0*/  IMAD.U32 R11, RZ, RZ, UR13 ;  /* 0x0000000dff0b7e24 */ /* 0x000fe4000f8e00ff */
[----:B-1----:R-:W-:-:S03]  /*03b0*/  IMAD.U32 R6, RZ, RZ, UR9 ;  /* 0x00000009ff067e24 */ /* 0x002fc6000f8e00ff */
[----:B------:R1:W5:Y:S01]  /*03c0*/  @P1 LDG.E R3, desc[UR20][R10.64] ;  /* 0x000000140a031981 */ /* 0x000362000c1e1900 */
        /* <DEDUP_REMOVED lines=26> */
.L_x_4338:
[----:B------:R-:W-:Y:S05]  /*0570*/  @!P2 EXIT ;  /* 0x000000000000a94d */ /* 0x000fea0003800000 */
[----:B------:R-:W1:Y:S01]  /*0580*/  LDCU UR12, c[0x0][0x374] ;  /* 0x00006e80ff0c77ac */ /* 0x000e620008000800 */
[----:B------:R-:W2:Y:S01]  /*0590*/  LDC R2, c[0x0][0x374] ;  /* 0x0000dd00ff027b82 */ /* 0x000ea20000000800 */
[----:B------:R-:W3:Y:S01]  /*05a0*/  S2R R218, SR_TID.X ;  /* 0x0000000000da7919 */ /* 0x000ee20000002100 */
[----:B------:R-:W4:Y:S01]  /*05b0*/  LDCU UR5, c[0x0][0x438] ;  /* 0x00008700ff0577ac */ /* 0x000f220008000800 */
[----:B------:R-:W-:Y:S01]  /*05c0*/  UMOV UR26, URZ ;  /* 0x000000ff001a7c82 */ /* 0x000fe20008000000 */
        /* <DEDUP_REMOVED lines=24> */
[----:B------:R-:W-:Y:S01]  /*0750*/  @P0 R2UR UR27, R0 ;  /* 0x00000000001b02ca */ /* 0x000fe200000e0000 */
[----:B------:R-:W1:Y:S01]  /*0760*/  @!UP2 LDCU UR26, c[0x0][0x43c] ;  /* 0x00008780ff1aa7ac */ /* 0x000e620008000800 */
[----:B------:R-:W2:Y:S01]  /*0770*/  @!UP2 LDCU.64 UR4, c[0x0][0x488] ;  /* 0x00009100ff04a7ac */ /* 0x000ea20008000a00 */
[----:B------:R-:W-:-:S07]  /*0780*/  UIMAD.WIDE.U32 UR28, UR29, UR25, URZ ;  /* 0x000000191d1c72a5 */ /* 0x000fce000f8e00ff */
[----:B------:R-:W-:Y:S02]  /*0790*/  UMOV UR13, UR29 ;  /* 0x0000001d000d7c82 */ /* 0x000fe40008000000 */
[----:B------:R-:W-:Y:S02]  /*07a0*/  UIMAD UR25, UR13, UR19, UR25 ;  /* 0x000000130d1972a4 */ /* 0x000fe4000f8e0219 */
[----:B------:R-:W-:Y:S02]  /*07b0*/  @UP2 UIADD3 UR19, UPT, UPT, UR27, -UR6, URZ ;  /* 0x800000061b132290 */ /* 0x000fe4000fffe0ff */
[----:B------:R-:W-:Y:S02]  /*07c0*/  UISETP.GT.U32.AND UP1, UPT, UR9, UR25, UPT ;  /* 0x000000190900728c */ /* 0x000fe4000bf24070 */
[----:B--2---:R-:W-:Y:S01]  /*07d0*/  @!UP2 UISETP.NE.U32.AND UP0, UPT, UR4, URZ, UPT ;  /* 0x000000ff0400a28c */ /* 0x004fe2000bf05070 */
[----:B------:R-:W2:Y:S03]  /*07e0*/  S2UR UR4, SR_CTAID.Y ;  /* 0x00000000000479c3 */ /* 0x000ea60000002600 */
[----:B------:R-:W-:-:S04]  /*07f0*/  @!UP2 UISETP.NE.AND.EX UP0, UPT, UR5, URZ, UPT, UP0 ;  /* 0x000000ff0500a28c */ /* 0x000fc8000bf05300 */
[----:B-1----:R-:W-:Y:S02]  /*0800*/  @!UP2 USEL UR26, UR26, URZ, UP0 ;  /* 0x000000ff1a1aa287 */ /* 0x002fe40008000000 */
        /* <DEDUP_REMOVED lines=13> */
[----:B--2---:R-:W-:Y:S01]  /*08e0*/  UIMAD UR14, UR13, UR4, URZ ;  /* 0x000000040d0e72a4 */ /* 0x004fe2000f8e02ff */
[----:B------:R-:W-:Y:S01]  /*08f0*/  IMAD.U32 R3, RZ, RZ, UR5 ;  /* 0x00000005ff037e24 */ /* 0x000fe2000f8e00ff */
[----:B------:R-:W-:Y:S01]  /*0900*/  UIADD3 UR5, UPT, UPT, -UR17, URZ, URZ ;  /* 0x000000ff11057290 */ /* 0x000fe2000fffe1ff */
[----:B------:R-:W-:-:S03]  /*0910*/  IMAD.U32 R0, RZ, RZ, UR13 ;  /* 0x0000000dff007e24 */ /* 0x000fc6000f8e00ff */
[----:B------:R-:W-:Y:S02]  /*0920*/  UIMAD UR22, UR8, UR5, UR22 ;  /* 0x00000005081672a4 */ /* 0x000fe4000f8e0216 */
[----:B------:R-:W-:-:S04]  /*0930*/  VIADDMNMX R0, R0, UR14, R3, PT ;  /* 0x0000000e00007c46 */ /* 0x000fc8000b800103 */
[----:B------:R-:W-:-:S13]  /*0940*/  R2UR UR18, R0 ;  /* 0x00000000001272ca */ /* 0x000fda00000e0000 */
[----:B------:R-:W-:-:S09]  /*0950*/  UISETP.GE.AND UP0, UPT, UR14, UR18, UPT ;  /* 0x000000120e00728c */ /* 0x000fd2000bf06270 */
[----:B---3--:R-:W-:Y:S05]  /*0960*/  BRA.U !UP0, `(.L_x_4339) ;  /* 0x0000000d08fc7547 */ /* 0x008fea000b800000 */
        /* <DEDUP_REMOVED lines=41> */
.L_x_4341:
[----:B------:R-:W-:Y:S05]  /*0c00*/  BSYNC.RECONVERGENT B0 ;  /* 0x0000000000007941 */ /* 0x000fea0003800200 */
.L_x_4340:
        /* <DEDUP_REMOVED lines=31> */
.L_x_4343:
[----:B------:R-:W-:Y:S05]  /*0e00*/  BSYNC.RECONVERGENT B0 ;  /* 0x0000000000007941 */ /* 0x000fea0003800200 */
.L_x_4342:
        /* <DEDUP_REMOVED lines=24> */
.L_x_4345:
[----:B------:R-:W-:Y:S05]  /*0f90*/  BSYNC.RECONVERGENT B0 ;  /* 0x0000000000007941 */ /* 0x000fea0003800200 */
.L_x_4344:
        /* <DEDUP_REMOVED lines=24> */
.L_x_4347:
[----:B------:R-:W-:Y:S05]  /*1120*/  BSYNC.RECONVERGENT B0 ;  /* 0x0000000000007941 */ /* 0x000fea0003800200 */
.L_x_4346:
        /* <DEDUP_REMOVED lines=24> */
.L_x_4349:
[----:B------:R-:W-:Y:S05]  /*12b0*/  BSYNC.RECONVERGENT B0 ;  /* 0x0000000000007941 */ /* 0x000fea0003800200 */
.L_x_4348:
        /* <DEDUP_REMOVED lines=24> */
.L_x_4351:
[----:B------:R-:W-:Y:S05]  /*1440*/  BSYNC.RECONVERGENT B0 ;  /* 0x0000000000007941 */ /* 0x000fea0003800200 */
.L_x_4350:
        /* <DEDUP_REMOVED lines=23> */
.L_x_4353:
[----:B------:R-:W-:Y:S05]  /*15c0*/  BSYNC.RECONVERGENT B0 ;  /* 0x0000000000007941 */ /* 0x000fea0003800200 */
.L_x_4352:
        /* <DEDUP_REMOVED lines=23> */
.L_x_4355:
[----:B------:R-:W-:Y:S05]  /*1740*/  BSYNC.RECONVERGENT B0 ;  /* 0x0000000000007941 */ /* 0x000fea0003800200 */
.L_x_4354:
        /* <DEDUP_REMOVED lines=33> */
.L_x_4339:
        /* <DEDUP_REMOVED lines=13> */
.L_x_4356:
        /* <DEDUP_REMOVED lines=103> */
.L_x_4357:
        /* <DEDUP_REMOVED lines=15> */
.L_x_4359:
[----:B-1----:R-:W1:Y:S01]  /*2190*/  LDC.64 R2, c[0x0][0x3b8] ;  /* 0x0000ee00ff027b82 */ /* 0x002e620000000a00 */
[----:B------:R-:W-:-:S06]  /*21a0*/  UIADD3 UR4, UPT, UPT, UR6, UR7, URZ ;  /* 0x0000000706047290 */ /* 0x000fcc000fffe0ff */
[----:B-1----:R-:W-:Y:S02]  /*21b0*/  IMAD R13, R3, UR4, RZ ;  /* 0x00000004030d7c24 */ /* 0x002fe4000f8e02ff */
[----:B------:R-:W-:-:S05]  /*21c0*/  IMAD.WIDE.U32 R4, R2, UR4, RZ ;  /* 0x0000000402047c25 */ /* 0x000fca000f8e00ff */
[----:B------:R-:W-:Y:S02]  /*21d0*/  IADD3 R13, PT, PT, R5, R13, RZ ;  /* 0x0000000d050d7210 */ /* 0x000fe40007ffe0ff */
[----:B------:R-:W-:Y:S02]  /*21e0*/  MOV R12, R4 ;  /* 0x00000004000c7202 */ /* 0x000fe40000000f00 */
.L_x_4360:
        /* <DEDUP_REMOVED lines=14> */
.L_x_4361:
[----:B------:R-:W1:Y:S01]  /*22d0*/  LDC.64 R4, c[0x0][0x3c0] ;  /* 0x0000f000ff047b82 */ /* 0x000e620000000a00 */
[----:B------:R-:W-:-:S06]  /*22e0*/  UIADD3 UR6, UPT, UPT, UR6, UR7, URZ ;  /* 0x0000000706067290 */ /* 0x000fcc000fffe0ff */
[----:B-1----:R-:W-:Y:S02]  /*22f0*/  IMAD R15, R5, UR6, RZ ;  /* 0x00000006050f7c24 */ /* 0x002fe4000f8e02ff */
[----:B-----5:R-:W-:-:S05]  /*2300*/  IMAD.WIDE.U32 R6, R4, UR6, RZ ;  /* 0x0000000604067c25 */ /* 0x020fca000f8e00ff */
[----:B------:R-:W-:Y:S02]  /*2310*/  IADD3 R15, PT, PT, R7, R15, RZ ;  /* 0x0000000f070f7210 */ /* 0x000fe40007ffe0ff */
[----:B------:R-:W-:-:S07]  /*2320*/  MOV R14, R6 ;  /* 0x00000006000e7202 */ /* 0x000fce0000000f00 */
.L_x_4362:
        /* <DEDUP_REMOVED lines=49> */
.L_x_4358:
[----:B------:R-:W-:Y:S01]  /*2640*/  UISETP.NE.AND UP0, UPT, UR23, -0x1, UPT ;  /* 0xffffffff1700788c */ /* 0x000fe2000bf05270 */
[----:B------:R-:W-:Y:S01]  /*2650*/  IMAD.SHL.U32 R9, R218, 0x8, RZ ;  /* 0x00000008da097824 */ /* 0x000fe200078e00ff */
[----:B------:R-:W1:Y:S01]  /*2660*/  LDCU.64 UR10, c[0x0][0x388] ;  /* 0x00007100ff0a77ac */ /* 0x000e620008000a00 */
[----:B------:R-:W-:Y:S01]  /*2670*/  SHF.R.U32.HI R20, RZ, 0x3, R218 ;  /* 0x00000003ff147819 */ /* 0x000fe200000116da */
[----:B------:R-:W-:Y:S01]  /*2680*/  IMAD.U32 R17, RZ, RZ, UR15 ;  /* 0x0000000fff117e24 */ /* 0x000fe2000f8e00ff */
[----:B------:R-:W-:Y:S01]  /*2690*/  BSSY.RECONVERGENT B0, `(.L_x_4363) ;  /* 0x0000057000007945 */ /* 0x000fe20003800200 */
[----:B------:R-:W-:Y:S01]  /*26a0*/  LOP3.LUT R98, R9, 0x38, RZ, 0xc0, !PT ;  /* 0x0000003809627812 */ /* 0x000fe200078ec0ff */
[----:B------:R-:W2:Y:S01]  /*26b0*/  LDCU.64 UR6, c[0x0][0x390] ;  /* 0x00007200ff0677ac */ /* 0x000ea20008000a00 */
[----:B------:R-:W-:Y:S02]  /*26c0*/  VIADD R8, R20, 0x10 ;  /* 0x0000001014087836 */ /* 0x000fe40000000000 */
[C---:B------:R-:W-:Y:S01]  /*26d0*/  IADD3 R12, P0, PT, R98.reuse, R12, RZ ;  /* 0x0000000c620c7210 */ /* 0x040fe20007f1e0ff */
[----:B------:R-:W3:Y:S01]  /*26e0*/  @!UP0 LDCU.64 UR4, c[0x0][0x398] ;  /* 0x00007300ff0487ac */ /* 0x000ee20008000a00 */
[----:B------:R-:W-:Y:S01]  /*26f0*/  IMAD.MOV.U32 R21, RZ, RZ, RZ ;  /* 0x000000ffff157224 */ /* 0x000fe200078e00ff */
[C---:B------:R-:W-:Y:S01]  /*2700*/  LOP3.LUT R97, R98.reuse, 0x40, RZ, 0xfc, !PT ;  /* 0x0000004062617812 */ /* 0x040fe200078efcff */
[----:B------:R-:W4:Y:S01]  /*2710*/  @UP0 LDCU.64 UR12, c[0x0][0x3b0] ;  /* 0x00007600ff0c07ac */ /* 0x000f220008000a00 */
[----:B------:R-:W-:Y:S01]  /*2720*/  IMAD.X R13, RZ, RZ, R6, P0 ;  /* 0x000000ffff0d7224 */ /* 0x000fe200000e0606 */
[C---:B------:R-:W-:Y:S01]  /*2730*/  IADD3 R10, P0, PT, R98.reuse, R10, RZ ;  /* 0x0000000a620a7210 */ /* 0x040fe20007f1e0ff */
[----:B------:R-:W-:Y:S01]  /*2740*/  IMAD.WIDE.U32 R16, R17, 0x40, R20 ;  /* 0x0000004011107825 */ /* 0x000fe200078e0014 */
[----:B------:R-:W-:Y:S01]  /*2750*/  UIADD3 UR24, UPT, UPT, -UR24, UR16, URZ ;  /* 0x0000001018187290 */ /* 0x000fe2000fffe1ff */
[----:B------:R-:W-:-:S02]  /*2760*/  LOP3.LUT R96, R98, 0x80, RZ, 0xfc, !PT ;  /* 0x0000008062607812 */ /* 0x000fc400078efcff */
[----:B------:R-:W-:Y:S01]  /*2770*/  IMAD.WIDE.U32 R6, R20, R2, R12 ;  /* 0x0000000214067225 */ /* 0x000fe200078e000c */
[----:B------:R-:W-:Y:S02]  /*2780*/  LOP3.LUT R95, R98, 0xc0, RZ, 0xfc, !PT ;  /* 0x000000c0625f7812 */ /* 0x000fe400078efcff */
[C---:B------:R-:W-:Y:S01]  /*2790*/  ISETP.GE.AND P2, PT, R20.reuse, UR24, PT ;  /* 0x0000001814007c0c */ /* 0x040fe2000bf46270 */
[----:B------:R-:W-:Y:S01]  /*27a0*/  IMAD R225, R20, R3, R7 ;  /* 0x0000000314e17224 */ /* 0x000fe200078e0207 */
[C---:B-1----:R-:W-:Y:S01]  /*27b0*/  LEA R226, P1, R6.reuse, UR10, 0x1 ;  /* 0x0000000a06e27c11 */ /* 0x042fe2000f8208ff */
[----:B------:R-:W-:Y:S01]  /*27c0*/  IMAD.X R11, RZ, RZ, R0, P0 ;  /* 0x000000ffff0b7224 */ /* 0x000fe200000e0600 */
[----:B---3--:R-:W-:Y:S02]  /*27d0*/  @!UP0 UIMAD.WIDE.U32 UR26, UR17, UR4, URZ ;  /* 0x00000004111a82a5 */ /* 0x008fe4000f8e00ff */
[----:B------:R-:W-:Y:S01]  /*27e0*/  LEA.HI.X R225, R6, UR11, R225, 0x1, P1 ;  /* 0x0000000b06e17c11 */ /* 0x000fe200088f0ce1 */
[C---:B------:R-:W-:Y:S01]  /*27f0*/  IMAD.WIDE.U32 R10, R20.reuse, R4, R10 ;  /* 0x00000004140a7225 */ /* 0x040fe200078e000a */
[----:B----4-:R-:W-:Y:S01]  /*2800*/  @UP0 UIMAD.WIDE.U32 UR28, UR23, UR12, URZ ;  /* 0x0000000c171c02a5 */ /* 0x010fe2000f8e00ff */
[----:B------:R-:W1:Y:S01]  /*2810*/  S2UR UR12, SR_CgaCtaId ;  /* 0x00000000000c79c3 */ /* 0x000e620000008800 */
[----:B------:R-:W-:Y:S01]  /*2820*/  @!UP0 UIMAD UR25, UR17, UR5, UR27 ;  /* 0x00000005111982a4 */ /* 0x000fe2000f8e021b */
[----:B------:R-:W-:Y:S01]  /*2830*/  IMAD R233, R20, R5, R11 ;  /* 0x0000000514e97224 */ /* 0x000fe200078e020b */
[----:B------:R-:W3:Y:S01]  /*2840*/  LDCU.64 UR4, c[0x0][0x3c8] ;  /* 0x00007900ff0477ac */ /* 0x000ee20008000a00 */
[----:B------:R-:W-:-:S02]  /*2850*/  LOP3.LUT R11, R9, 0x1f8, RZ, 0xc0, !PT ;  /* 0x000001f8090b7812 */ /* 0x000fc400078ec0ff */
[----:B--2---:R-:W-:Y:S01]  /*2860*/  LEA R232, P1, R10, UR6, 0x1 ;  /* 0x000000060ae87c11 */ /* 0x004fe2000f8208ff */
[----:B------:R-:W-:Y:S01]  /*2870*/  @UP0 UIMAD UR25, UR23, UR13, UR29 ;  /* 0x0000000d171902a4 */ /* 0x000fe2000f8e021d */
[----:B------:R-:W-:Y:S01]  /*2880*/  LOP3.LUT R0, R11, 0x38, R218, 0x78, !PT ;  /* 0x000000380b007812 */ /* 0x000fe200078e78da */
[----:B------:R-:W-:Y:S01]  /*2890*/  @UP0 UMOV UR26, UR28 ;  /* 0x0000001c001a0c82 */ /* 0x000fe20008000000 */
[----:B------:R-:W-:Y:S01]  /*28a0*/  USHF.R.S32.HI UR23, URZ, 0x1f, UR22 ;  /* 0x0000001fff177899 */ /* 0x000fe20008011416 */
[----:B------:R-:W-:Y:S01]  /*28b0*/  IADD3 R6, P0, PT, R98, UR26, RZ ;  /* 0x0000001a62067c10 */ /* 0x000fe2000ff1e0ff */
[----:B------:R-:W-:Y:S01]  /*28c0*/  UIADD3 UR13, UPT, UPT, UR18, -0x1, URZ ;  /* 0xffffffff120d7890 */ /* 0x000fe2000fffe0ff */
[----:B------:R-:W-:Y:S01]  /*28d0*/  LEA.HI.X R233, R10, UR7, R233, 0x1, P1 ;  /* 0x000000070ae97c11 */ /* 0x000fe200088f0ce9 */
[----:B------:R-:W-:Y:S01]  /*28e0*/  UMOV UR10, 0x400 ;  /* 0x00000400000a7882 */ /* 0x000fe20000000000 */
[----:B------:R-:W-:Y:S01]  /*28f0*/  LOP3.LUT R99, R0, 0x1e00, R9, 0xf8, !PT ;  /* 0x00001e0000637812 */ /* 0x000fe200078ef809 */
[----:B------:R-:W-:Y:S01]  /*2900*/  IMAD.X R7, RZ, RZ, UR25, P0 ;  /* 0x00000019ff077e24 */ /* 0x000fe200080e06ff */
[----:B------:R-:W-:Y:S01]  /*2910*/  ISETP.GE.AND P0, PT, R8, UR24, PT ;  /* 0x0000001808007c0c */ /* 0x000fe2000bf06270 */
[----:B---3--:R-:W-:Y:S01]  /*2920*/  UIMAD UR11, UR23, UR4, URZ ;  /* 0x00000004170b72a4 */ /* 0x008fe2000f8e02ff */
[----:B------:R-:W-:Y:S01]  /*2930*/  IMAD.U32 R12, RZ, RZ, UR4 ;  /* 0x00000004ff0c7e24 */ /* 0x000fe2000f8e00ff */
[----:B-1----:R-:W-:-:S02]  /*2940*/  ULEA UR6, UR12, UR10, 0x18 ;  /* 0x0000000a0c067291 */ /* 0x002fc4000f8ec0ff */
[----:B------:R-:W-:Y:S01]  /*2950*/  UIMAD UR5, UR22, UR5, UR11 ;  /* 0x00000005160572a4 */ /* 0x000fe2000f8e020b */
[----:B------:R-:W-:Y:S01]  /*2960*/  IMAD.WIDE.U32 R12, R12, UR22, R6 ;  /* 0x000000160c0c7c25 */ /* 0x000fe2000f8e0006 */
[----:B------:R-:W-:Y:S02]  /*2970*/  USHF.L.U32 UR12, UR13, 0x6, URZ ;  /* 0x000000060d0c7899 */ /* 0x000fe400080006ff */
[----:B------:R-:W-:Y:S01]  /*2980*/  LEA R99, R99, UR6, 0x1 ;  /* 0x0000000663637c11 */ /* 0x000fe2000f8e08ff */
[----:B------:R-:W-:Y:S01]  /*2990*/  VIADD R7, R20, 0x20 ;  /* 0x0000002014077836 */ /* 0x000fe20000000000 */
[----:B------:R-:W-:Y:S01]  /*29a0*/  UIADD3 UR7, UPT, UPT, -UR12, UR19, URZ ;  /* 0x000000130c077290 */ /* 0x000fe2000fffe1ff */
[----:B------:R-:W-:-:S03]  /*29b0*/  VIADD R15, R13, UR5 ;  /* 0x000000050d0f7c36 */ /* 0x000fc60008000000 */
        /* <DEDUP_REMOVED lines=36> */
.L_x_4364:
[----:B------:R-:W-:Y:S05]  /*2c00*/  BSYNC.RECONVERGENT B0 ;  /* 0x0000000000007941 */ /* 0x000fea0003800200 */
.L_x_4363:
[----:B------:R-:W-:Y:S01]  /*2c10*/  BSSY.RECONVERGENT B0, `(.L_x_4365) ;  /* 0x0000029000007945 */ /* 0x000fe20003800200 */
[C---:B------:R-:W-:Y:S02]  /*2c20*/  ISETP.GE.AND P6, PT, R20.reuse, UR7, PT ;  /* 0x0000000714007c0c */ /* 0x040fe4000bfc6270 */
[----:B------:R-:W-:Y:S01]  /*2c30*/  IADD3 R6, PT, PT, R20, 0x30, RZ ;  /* 0x0000003014067810 */ /* 0x000fe20007ffe0ff */
[----:B------:R-:W-:Y:S05]  /*2c40*/  @P0 BRA `(.L_x_4366) ;  /* 0x0000000000940947 */ /* 0x000fea0003800000 */
        /* <DEDUP_REMOVED lines=37> */
.L_x_4366:
[----:B------:R-:W-:Y:S05]  /*2ea0*/  BSYNC.RECONVERGENT B0 ;  /* 0x0000000000007941 */ /* 0x000fea0003800200 */
.L_x_4365:
[----:B------:R-:W-:Y:S01]  /*2eb0*/  BSSY.RECONVERGENT B0, `(.L_x_4367) ;  /* 0x0000028000007945 */ /* 0x000fe20003800200 */
[----:B------:R-:W-:-:S03]  /*2ec0*/  ISETP.GE.AND P0, PT, R6, UR24, PT ;  /* 0x0000001806007c0c */ /* 0x000fc6000bf06270 */
[----:B------:R-:W-:Y:S10]  /*2ed0*/  @P1 BRA `(.L_x_4368) ;  /* 0x0000000000941947 */ /* 0x000ff40003800000 */
[----:B------:R-:W3:Y:S01]  /*2ee0*/  LDCU.64 UR10, c[0x0][0x3b0] ;  /* 0x00007600ff0a77ac */ /* 0x000ee20008000a00 */
[----:B-12---:R-:W-:Y:S01]  /*2ef0*/  IADD3 R11, P1, PT, R16, 0x20, RZ ;  /* 0x00000020100b7810 */ /* 0x006fe20007f3e0ff */
        /* <DEDUP_REMOVED lines=35> */
.L_x_4368:
[----:B------:R-:W-:Y:S05]  /*3130*/  BSYNC.RECONVERGENT B0 ;  /* 0x0000000000007941 */ /* 0x000fea0003800200 */
.L_x_4367:
[----:B------:R-:W-:Y:S01]  /*3140*/  BSSY.RECONVERGENT B0, `(.L_x_4369) ;  /* 0x000002a000007945 */ /* 0x000fe20003800200 */
[----:B------:R-:W-:Y:S01]  /*3150*/  ISETP.GE.AND P5, PT, R8, UR7, PT ;  /* 0x0000000708007c0c */ /* 0x000fe2000bfa6270 */
[C---:B------:R-:W-:Y:S01]  /*3160*/  IMAD.SHL.U32 R87, R2.reuse, 0x10, RZ ;  /* 0x0000001002577824 */ /* 0x040fe200078e00ff */
[----:B------:R-:W-:Y:S02]  /*3170*/  ISETP.GE.AND P4, PT, R7, UR7, PT ;  /* 0x0000000707007c0c */ /* 0x000fe4000bf86270 */
[----:B------:R-:W-:Y:S01]  /*3180*/  SHF.L.U64.HI R0, R2, 0x4, R3 ;  /* 0x0000000402007819 */ /* 0x000fe20000010203 */
[----:B------:R-:W-:Y:S05]  /*3190*/  @P0 BRA `(.L_x_4370) ;  /* 0x0000000000900947 */ /* 0x000fea0003800000 */
[----:B------:R-:W4:Y:S01]  /*31a0*/  LDCU.64 UR10, c[0x0][0x3b0] ;  /* 0x00007600ff0a77ac */ /* 0x000f220008000a00 */
[----:B-123--:R-:W-:Y:S01]  /*31b0*/  IADD3 R11, P0, PT, R16, 0x30, RZ ;  /* 0x00000030100b7810 */ /* 0x00efe20007f1e0ff */
[----:B------:R-:W-:Y:S01]  /*31c0*/  IMAD.MOV.U32 R13, RZ, RZ, R15 ;  /* 0x000000ffff0d7224 */ /* 0x000fe200078e000f */
[----:B------:R-:W1:Y:S03]  /*31d0*/  LDCU UR24, c[0x0][0x440] ;  /* 0x00008800ff1877ac */ /* 0x000e660008000800 */
[----:B------:R-:W-:Y:S01]  /*31e0*/  IMAD.X R10, RZ, RZ, R17, P0 ;  /* 0x000000ffff0a7224 */ /* 0x000fe200000e0611 */
[----:B------:R-:W2:Y:S03]  /*31f0*/  LDCU.64 UR4, c[0x0][0x380] ;  /* 0x00007000ff0477ac */ /* 0x000ea60008000a00 */
[----:B----4-:R-:W-:-:S02]  /*3200*/  IMAD R10, R10, UR10, RZ ;  /* 0x0000000a0a0a7c24 */ /* 0x010fc4000f8e02ff */
[----:B------:R-:W-:Y:S01]  /*3210*/  IMAD.WIDE.U32 R12, R11, UR10, R12 ;  /* 0x0000000a0b0c7c25 */ /* 0x000fe2000f8e000c */
[----:B-1----:R-:W-:-:S03]  /*3220*/  ISETP.GE.AND P3, PT, R98, UR24, PT ;  /* 0x0000001862007c0c */ /* 0x002fc6000bf66270 */
        /* <DEDUP_REMOVED lines=27> */
.L_x_4370:
[----:B------:R-:W-:Y:S05]  /*33e0*/  BSYNC.RECONVERGENT B0 ;  /* 0x0000000000007941 */ /* 0x000fea0003800200 */
.L_x_4369:
        /* <DEDUP_REMOVED lines=8> */
[----:B-1234-:R-:W-:Y:S01]  /*3470*/  @!P2 IMAD.MOV.U32 R10, RZ, RZ, R226 ;  /* 0x000000ffff0aa224 */ /* 0x01efe200078e00e2 */
        /* <DEDUP_REMOVED lines=23> */
.L_x_4372:
[----:B------:R-:W-:Y:S05]  /*35f0*/  BSYNC.RECONVERGENT B0 ;  /* 0x0000000000007941 */ /* 0x000fea0003800200 */
.L_x_4371:
        /* <DEDUP_REMOVED lines=29> */
.L_x_4374:
[----:B------:R-:W-:Y:S05]  /*37d0*/  BSYNC.RECONVERGENT B0 ;  /* 0x0000000000007941 */ /* 0x000fea0003800200 */
.L_x_4373:
[----:B------:R-:W-:Y:S01]  /*37e0*/  BSSY.RECONVERGENT B0, `(.L_x_4375) ;  /* 0x000001e000007945 */ /* 0x000fe20003800200 */
[----:B------:R-:W-:-:S03]  /*37f0*/  ISETP.GE.AND P0, PT, R6, UR7, PT ;  /* 0x0000000706007c0c */ /* 0x000fc6000bf06270 */
[----:B------:R-:W-:Y:S10]  /*3800*/  @P4 BRA `(.L_x_4376) ;  /* 0x00000000006c4947 */ /* 0x000ff40003800000 */
        /* <DEDUP_REMOVED lines=27> */
.L_x_4376:
[----:B------:R-:W-:Y:S05]  /*39c0*/  BSYNC.RECONVERGENT B0 ;  /* 0x0000000000007941 */ /* 0x000fea0003800200 */
.L_x_4375:
[----:B------:R-:W-:Y:S04]  /*39d0*/  BSSY.RECONVERGENT B0, `(.L_x_4377) ;  /* 0x000001f000007945 */ /* 0x000fe80003800200 */
[----:B------:R-:W-:Y:S05]  /*39e0*/  @P0 BRA `(.L_x_4378) ;  /* 0x0000000000740947 */ /* 0x000fea0003800000 */
[----:B------:R-:W5:Y:S01]  /*39f0*/  LDCU UR4, c[0x0][0x440] ;  /* 0x00008800ff0477ac */ /* 0x000f620008000800 */
[----:B--2---:R-:W-:Y:S02]  /*3a00*/  IMAD.MOV.U32 R224, RZ, RZ, R226 ;  /* 0x000000ffffe07224 */ /* 0x004fe400078e00e2 */
[----:B-1-34-:R-:W-:Y:S02]  /*3a10*/  IMAD R10, R3, 0x60, RZ ;  /* 0x00000060030a7824 */ /* 0x01afe400078e02ff */
[----:B------:R-:W-:-:S04]  /*3a20*/  IMAD.WIDE.U32 R12, R2, 0x60, R224 ;  /* 0x00000060020c7825 */ /* 0x000fc800078e00e0 */
        /* <DEDUP_REMOVED lines=25> */
.L_x_4378:
[----:B------:R-:W-:Y:S05]  /*3bc0*/  BSYNC.RECONVERGENT B0 ;  /* 0x0000000000007941 */ /* 0x000fea0003800200 */
.L_x_4377:
[----:B------:R-:W5:Y:S01]  /*3bd0*/  LDCU.64 UR10, c[0x0][0x540] ;  /* 0x0000a800ff0a77ac */ /* 0x000f620008000a00 */
[----:B------:R-:W0:Y:S01]  /*3be0*/  LDGDEPBAR ;  /* 0x00000000000079af */ /* 0x000e220000000000 */
[----:B------:R-:W2:Y:S01]  /*3bf0*/  LDCU.64 UR4, c[0x0][0x538] ;  /* 0x0000a700ff0477ac */ /* 0x000ea20008000a00 */
[----:B-----5:R-:W-:-:S04]  /*3c00*/  UIMAD.WIDE.U32 UR22, UR17, UR10, UR22 ;  /* 0x0000000a111672a5 */ /* 0x020fc8000f8e0016 */
[----:B------:R-:W-:Y:S02]  /*3c10*/  UIMAD UR11, UR17, UR11, UR23 ;  /* 0x0000000b110b72a4 */ /* 0x000fe4000f8e0217 */
[----:B--2---:R-:W-:Y:S01]  /*3c20*/  ULEA UR4, UP0, UR22, UR4, 0x2 ;  /* 0x0000000416047291 */ /* 0x004fe2000f8010ff */
[----:B------:R-:W-:Y:S01]  /*3c30*/  IMAD.SHL.U32 R86, R218, 0x40, RZ ;  /* 0x00000040da567824 */ /* 0x000fe200078e00ff */
[----:B------:R-:W-:Y:S01]  /*3c40*/  SHF.R.U32.HI R220, RZ, 0x1, R218 ;  /* 0x00000001ffdc7819 */ /* 0x000fe200000116da */
[----:B------:R-:W-:-:S04]  /*3c50*/  DEPBAR.LE SB0, 0x0 ;  /* 0x000080000000791a */ /* 0x000fc80000000000 */
[----:B------:R-:W-:Y:S01]  /*3c60*/  ULEA.HI.X UR5, UR22, UR5, UR11, 0x2, UP0 ;  /* 0x0000000516057291 */ /* 0x000fe200080f140b */
[----:B-1----:R-:W-:-:S03]  /*3c70*/  IMAD.U32 R12, RZ, RZ, UR4 ;  /* 0x00000004ff0c7e24 */ /* 0x002fc6000f8e00ff */
[----:B------:R-:W1:Y:S02]  /*3c80*/  LDCU UR4, c[0x0][0x458] ;  /* 0x00008b00ff0477ac */ /* 0x000e640008000800 */
[----:B------:R-:W-:-:S05]  /*3c90*/  IMAD.U32 R13, RZ, RZ, UR5 ;  /* 0x00000005ff0d7e24 */ /* 0x000fca000f8e00ff */
[----:B---34-:R-:W2:Y:S01]  /*3ca0*/  LDG.E R10, desc[UR20][R12.64] ;  /* 0x000000140c0a7981 */ /* 0x018ea2000c1e1900 */
[----:B------:R-:W-:Y:S01]  /*3cb0*/  BSSY.RECONVERGENT B0, `(.L_x_4379) ;  /* 0x0000028000007945 */ /* 0x000fe20003800200 */
[----:B-1----:R-:W2:Y:S01]  /*3cc0*/  MUFU.RCP R11, UR4 ;  /* 0x00000004000b7d08 */ /* 0x002ea20008001000 */
[----:B------:R-:W-:Y:S01]  /*3cd0*/  BAR.SYNC.DEFER_BLOCKING 0x0 ;  /* 0x0000000000007b1d */ /* 0x000fe20000010000 */
[----:B--2---:R-:W-:Y:S01]  /*3ce0*/  FMUL.FTZ R11, R10, R11 ;  /* 0x0000000b0a0b7220 */ /* 0x004fe20000410000 */
[----:B------:R-:W-:-:S04]  /*3cf0*/  LOP3.LUT R10, R86, 0x1c0, RZ, 0xc0, !PT ;  /* 0x000001c0560a7812 */ /* 0x000fc800078ec0ff */
[----:B------:R-:W-:Y:S02]  /*3d00*/  LOP3.LUT R9, R10, 0x38, R9, 0xf8, !PT ;  /* 0x000000380a097812 */ /* 0x000fe400078ef809 */
[----:B------:R-:W-:Y:S02]  /*3d10*/  LOP3.LUT R10, R220, 0x8, RZ, 0xc0, !PT ;  /* 0x00000008dc0a7812 */ /* 0x000fe400078ec0ff */
[----:B------:R-:W-:Y:S02]  /*3d20*/  R2UR UR5, R11 ;  /* 0x000000000b0572ca */ /* 0x000fe400000e0000 */
[----:B------:R-:W-:Y:S01]  /*3d30*/  LOP3.LUT R85, R9, R10, RZ, 0x3c, !PT ;  /* 0x0000000a09557212 */ /* 0x000fe200078e3cff */
        /* <DEDUP_REMOVED lines=27> */
.L_x_4380:
[----:B------:R2:W-:Y:S04]  /*3ef0*/  STS.128 [R99+0x10000], RZ ;  /* 0x010000ff63007388 */ /* 0x0005e80000000c00 */
[----:B------:R2:W-:Y:S04]  /*3f00*/  STS.128 [R99+0x12000], RZ ;  /* 0x012000ff63007388 */ /* 0x0005e80000000c00 */
[----:B------:R2:W-:Y:S04]  /*3f10*/  STS.128 [R99+0x14000], RZ ;  /* 0x014000ff63007388 */ /* 0x0005e80000000c00 */
[----:B------:R2:W-:Y:S02]  /*3f20*/  STS.128 [R99+0x16000], RZ ;  /* 0x016000ff63007388 */ /* 0x0005e40000000c00 */
.L_x_4381:
[----:B------:R-:W-:Y:S05]  /*3f30*/  BSYNC.RECONVERGENT B0 ;  /* 0x0000000000007941 */ /* 0x000fea0003800200 */
.L_x_4379:
        /* <DEDUP_REMOVED lines=18> */
[----:B------:R-:W4:Y:S01]  /*4060*/  LDCU UR4, c[0x0][0x440] ;  /* 0x00008800ff0477ac */ /* 0x000f220008000800 */
[C---:B------:R-:W-:Y:S01]  /*4070*/  IMAD.SHL.U32 R9, R4.reuse, 0x10, RZ ;  /* 0x0000001004097824 */ /* 0x040fe200078e00ff */
[----:B------:R-:W-:-:S04]  /*4080*/  SHF.L.U64.HI R7, R4, 0x4, R5 ;  /* 0x0000000404077819 */ /* 0x000fc80000010205 */
        /* <DEDUP_REMOVED lines=26> */
.L_x_4383:
[----:B------:R-:W-:Y:S05]  /*4230*/  BSYNC.RECONVERGENT B0 ;  /* 0x0000000000007941 */ /* 0x000fea0003800200 */
.L_x_4382:
        /* <DEDUP_REMOVED lines=35> */
.L_x_4385:
[----:B------:R-:W-:Y:S05]  /*4470*/  BSYNC.RECONVERGENT B0 ;  /* 0x0000000000007941 */ /* 0x000fea0003800200 */
.L_x_4384:
        /* <DEDUP_REMOVED lines=34> */
.L_x_4387:
[----:B------:R-:W-:Y:S05]  /*46a0*/  BSYNC.RECONVERGENT B0 ;  /* 0x0000000000007941 */ /* 0x000fea0003800200 */
.L_x_4386:
[----:B------:R-:W-:Y:S01]  /*46b0*/  LDSM.16.M88.4 R36, [R100] ;  /* 0x000000006424783b */ /* 0x000fe20000000200 */
[----:B------:R-:W-:Y:S01]  /*46c0*/  IMAD.MOV.U32 R84, RZ, RZ, 0x20 ;  /* 0x00000020ff547424 */ /* 0x000fe200078e00ff */
[----:B------:R-:W-:Y:S01]  /*46d0*/  LOP3.LUT P6, RZ, R218, 0x2, RZ, 0xc0, !PT ;  /* 0x00000002daff7812 */ /* 0x000fe200078cc0ff */
[----:B----4-:R-:W-:Y:S01]  /*46e0*/  VIADD R8, R94, UR6 ;  /* 0x000000065e087c36 */ /* 0x010fe20008000000 */
[----:B------:R-:W4:Y:S01]  /*46f0*/  LDSM.16.M88.4 R60, [R94+UR6+0x8000] ;  /* 0x008000065e3c783b */ /* 0x000f220008000200 */
[----:B------:R-:W-:Y:S01]  /*4700*/  LOP3.LUT P0, RZ, R218, 0x4, RZ, 0xc0, !PT ;  /* 0x00000004daff7812 */ /* 0x000fe2000780c0ff */
[----:B------:R-:W-:Y:S01]  /*4710*/  UISETP.GT.AND UP0, UPT, UR13, UR14, UPT ;  /* 0x0000000e0d00728c */ /* 0x000fe2000bf04270 */
[----:B------:R-:W-:Y:S01]  /*4720*/  SEL R69, R84, 0xffffffe0, !P6 ;  /* 0xffffffe054457807 */ /* 0x000fe20007000000 */
[----:B------:R-:W5:Y:S01]  /*4730*/  LDSM.16.M88.4 R52, [R94+UR6+0x8800] ;  /* 0x008800065e34783b */ /* 0x000f620008000200 */
[----:B------:R-:W-:Y:S02]  /*4740*/  MOV R89, 0x40 ;  /* 0x0000004000597802 */ /* 0x000fe40000000f00 */
[----:B------:R-:W-:Y:S01]  /*4750*/  IADD3 R93, PT, PT, R100, R69, RZ ;  /* 0x00000045645d7210 */ /* 0x000fe20007ffe0ff */
[----:B------:R-:W-:Y:S01]  /*4760*/  IMAD.IADD R90, R8, 0x1, R69 ;  /* 0x00000001085a7824 */ /* 0x000fe200078e0245 */
[----:B------:R-:W2:Y:S01]  /*4770*/  LDSM.16.M88.4 R44, [R94+UR6+0x9000] ;  /* 0x009000065e2c783b */ /* 0x000ea20008000200 */
[----:B------:R-:W-:-:S03]  /*4780*/  SEL R89, R89, 0xffffffc0, !P0 ;  /* 0xffffffc059597807 */ /* 0x000fc60004000000 */
[----:B------:R-:W3:Y:S02]  /*4790*/  LDSM.16.M88.4 R28, [R94+UR6+0x9800] ;  /* 0x009800065e1c783b */ /* 0x000ee40008000200 */
[----:B------:R-:W-:Y:S01]  /*47a0*/  IMAD.IADD R92, R100, 0x1, R89 ;  /* 0x00000001645c7824 */ /* 0x000fe200078e0259 */
[----:B------:R-:W-:Y:S01]  /*47b0*/  IADD3 R89, PT, PT, R8, R89, RZ ;  /* 0x0000005908597210 */ /* 0x000fe20007ffe0ff */
[----:B------:R-:W-:Y:S02]  /*47c0*/  LDSM.16.M88.4 R64, [R93] ;  /* 0x000000005d40783b */ /* 0x000fe40000000200 */
[C---:B------:R-:W-:Y:S01]  /*47d0*/  IMAD.IADD R91, R69.reuse, 0x1, R92 ;  /* 0x00000001455b7824 */ /* 0x040fe200078e025c */
[----:B------:R-:W-:Y:S01]  /*47e0*/  IADD3 R88, PT, PT, R69, R89, RZ ;  /* 0x0000005945587210 */ /* 0x000fe20007ffe0ff */
[----:B------:R-:W3:Y:S04]  /*47f0*/  LDSM.16.M88.4 R16, [R90+0x8000] ;  /* 0x008000005a10783b */ /* 0x000ee80000000200 */
[----:B-1----:R-:W1:Y:S04]  /*4800*/  LDSM.16.M88.4 R4, [R90+0x8800] ;  /* 0x008800005a04783b */ /* 0x002e680000000200 */
[----:B------:R-:W-:Y:S04]  /*4810*/  LDSM.16.M88.4 R20, [R92] ;  /* 0x000000005c14783b */ /* 0x000fe80000000200 */
[----:B------:R-:W1:Y:S04]  /*4820*/  LDSM.16.M88.4 R24, [R89+0x8000] ;  /* 0x008000005918783b */ /* 0x000e680000000200 */
[----:B------:R-:W1:Y:S01]  /*4830*/  LDSM.16.M88.4 R8, [R89+0x8800] ;  /* 0x008800005908783b */ /* 0x000e620000000200 */
[C---:B----4-:R-:W-:Y:S03]  /*4840*/  HMMA.16816.F32.BF16 R12, R36.reuse, R60, RZ ;  /* 0x0000003c240c723c */ /* 0x050fe600000418ff */
[----:B------:R-:W4:Y:S04]  /*4850*/  LDSM.16.M88.4 R76, [R90+0x9000] ;  /* 0x009000005a4c783b */ /* 0x000f280000000200 */
[----:B------:R-:W4:Y:S01]  /*4860*/  LDSM.16.M88.4 R72, [R90+0x9800] ;  /* 0x009800005a48783b */ /* 0x000f220000000200 */
[C---:B-----5:R-:W-:Y:S03]  /*4870*/  HMMA.16816.F32.BF16 R56, R36.reuse, R52, RZ ;  /* 0x000000342438723c */ /* 0x060fe600000418ff */
[----:B------:R-:W5:Y:S04]  /*4880*/  LDSM.16.M88.4 R32, [R89+0x9000] ;  /* 0x009000005920783b */ /* 0x000f680000000200 */
[----:B------:R-:W-:Y:S01]  /*4890*/  LDSM.16.M88.4 R68, [R91] ;  /* 0x000000005b44783b */ /* 0x000fe20000000200 */
[C---:B------:R-:W-:Y:S03]  /*48a0*/  HMMA.16816.F32.BF16 R60, R36.reuse, R62, RZ ;  /* 0x0000003e243c723c */ /* 0x040fe600000418ff */
[----:B------:R-:W-:Y:S04]  /*48b0*/  LDSM.16.M88.4 R80, [R89+0xc000] ;  /* 0x00c000005950783b */ /* 0x000fe80000000200 */
[----:B------:R-:W0:Y:S01]  /*48c0*/  LDGDEPBAR ;  /* 0x00000000000079af */ /* 0x000e220000000000 */
[C---:B------:R-:W-:Y:S08]  /*48d0*/  HMMA.16816.F32.BF16 R52, R36.reuse, R54, RZ ;  /* 0x000000362434723c */ /* 0x040ff000000418ff */
[C---:B--2---:R-:W-:Y:S08]  /*48e0*/  HMMA.16816.F32.BF16 R48, R36.reuse, R44, RZ ;  /* 0x0000002c2430723c */ /* 0x044ff000000418ff */
[C---:B------:R-:W-:Y:S08]  /*48f0*/  HMMA.16816.F32.BF16 R44, R36.reuse, R46, RZ ;  /* 0x0000002e242c723c */ /* 0x040ff000000418ff */
[C---:B---3--:R-:W-:Y:S08]  /*4900*/  HMMA.16816.F32.BF16 R40, R36.reuse, R28, RZ ;  /* 0x0000001c2428723c */ /* 0x048ff000000418ff */
[----:B------:R-:W-:Y:S01]  /*4910*/  HMMA.16816.F32.BF16 R36, R36, R30, RZ ;  /* 0x0000001e2424723c */ /* 0x000fe200000418ff */
[----:B------:R-:W2:Y:S07]  /*4920*/  LDSM.16.M88.4 R28, [R89+0x9800] ;  /* 0x00980000591c783b */ /* 0x000eae0000000200 */
        /* <DEDUP_REMOVED lines=9> */
[C---:B------:R-:W-:Y:S08]  /*49c0*/  HMMA.16816.F32.BF16 R56, R20.reuse, R8, R56 ;  /* 0x000000081438723c */ /* 0x040ff00000041838 */
[----:B------:R-:W-:Y:S01]  /*49d0*/  HMMA.16816.F32.BF16 R52, R20, R10, R52 ;  /* 0x0000000a1434723c */ /* 0x000fe20000041834 */
[----:B------:R-:W3:Y:S07]  /*49e0*/  LDSM.16.M88.4 R8, [R94+UR6+0xa000] ;  /* 0x00a000065e08783b */ /* 0x000eee0008000200 */
[C---:B----4-:R-:W-:Y:S08]  /*49f0*/  HMMA.16816.F32.BF16 R48, R64.reuse, R76, R48 ;  /* 0x0000004c4030723c */ /* 0x050ff00000041830 */
[C---:B------:R-:W-:Y:S01]  /*4a00*/  HMMA.16816.F32.BF16 R44, R64.reuse, R78, R44 ;  /* 0x0000004e402c723c */ /* 0x040fe2000004182c */
[----:B------:R-:W4:Y:S07]  /*4a10*/  LDSM.16.M88.4 R76, [R88+0x9000] ;  /* 0x00900000584c783b */ /* 0x000f2e0000000200 */
[C---:B------:R-:W-:Y:S08]  /*4a20*/  HMMA.16816.F32.BF16 R40, R64.reuse, R72, R40 ;  /* 0x000000484028723c */ /* 0x040ff00000041828 */
[----:B------:R-:W-:Y:S01]  /*4a30*/  HMMA.16816.F32.BF16 R36, R64, R74, R36 ;  /* 0x0000004a4024723c */ /* 0x000fe20000041824 */
[----:B------:R-:W4:Y:S04]  /*4a40*/  LDSM.16.M88.4 R72, [R88+0x9800] ;  /* 0x009800005848783b */ /* 0x000f280000000200 */
[----:B------:R-:W4:Y:S03]  /*4a50*/  LDSM.16.M88.4 R64, [R94+UR6+0xa800] ;  /* 0x00a800065e40783b */ /* 0x000f260008000200 */
[C---:B-----5:R-:W-:Y:S08]  /*4a60*/  HMMA.16816.F32.BF16 R48, R20.reuse, R32, R48 ;  /* 0x000000201430723c */ /* 0x060ff00000041830 */
[C---:B------:R-:W-:Y:S01]  /*4a70*/  HMMA.16816.F32.BF16 R44, R20.reuse, R34, R44 ;  /* 0x00000022142c723c */ /* 0x040fe2000004182c */
[----:B------:R-:W5:Y:S07]  /*4a80*/  LDSM.16.M88.4 R32, [R94+UR6+0xb000] ;  /* 0x00b000065e20783b */ /* 0x000f6e0008000200 */
[C---:B--2---:R-:W-:Y:S08]  /*4a90*/  HMMA.16816.F32.BF16 R40, R20.reuse, R28, R40 ;  /* 0x0000001c1428723c */ /* 0x044ff00000041828 */
[----:B------:R-:W-:Y:S01]  /*4aa0*/  HMMA.16816.F32.BF16 R36, R20, R30, R36 ;  /* 0x0000001e1424723c */ /* 0x000fe20000041824 */
[----:B------:R-:W2:Y:S04]  /*4ab0*/  LDSM.16.M88.4 R28, [R94+UR6+0xb800] ;  /* 0x00b800065e1c783b */ /* 0x000ea80008000200 */
[----:B------:R-:W-:Y:S03]  /*4ac0*/  LDSM.16.M88.4 R20, [R90+0xa000] ;  /* 0x00a000005a14783b */ /* 0x000fe60000000200 */
[C---:B-1----:R-:W-:Y:S08]  /*4ad0*/  HMMA.16816.F32.BF16 R12, R68.reuse, R4, R12 ;  /* 0x00000004440c723c */ /* 0x042ff0000004180c */
[C---:B------:R-:W-:Y:S01]  /*4ae0*/  HMMA.16816.F32.BF16 R60, R68.reuse, R6, R60 ;  /* 0x00000006443c723c */ /* 0x040fe2000004183c */
[----:B------:R-:W1:Y:S07]  /*4af0*/  LDSM.16.M88.4 R4, [R93+0x2000] ;  /* 0x002000005d04783b */ /* 0x000e6e0000000200 */
[C---:B------:R-:W-:Y:S08]  /*4b00*/  HMMA.16816.F32.BF16 R56, R68.reuse, R16, R56 ;  /* 0x000000104438723c */ /* 0x040ff00000041838 */
        /* <DEDUP_REMOVED lines=8> */
[C---:B------:R-:W-:Y:S08]  /*4b90*/  HMMA.16816.F32.BF16 R40, R68.reuse, R72, R40 ;  /* 0x000000484428723c */ /* 0x040ff00000041828 */
[----:B------:R-:W-:Y:S01]  /*4ba0*/  HMMA.16816.F32.BF16 R36, R68, R74, R36 ;  /* 0x0000004a4424723c */ /* 0x000fe20000041824 */
[----:B------:R-:W4:Y:S04]  /*4bb0*/  LDSM.16.M88.4 R68, [R90+0xb800] ;  /* 0x00b800005a44783b */ /* 0x000f280000000200 */
[----:B------:R-:W-:Y:S03]  /*4bc0*/  LDSM.16.M88.4 R72, [R88+0xb000] ;  /* 0x00b000005848783b */ /* 0x000fe60000000200 */
        /* <DEDUP_REMOVED lines=16> */
[C---:B---3--:R-:W-:Y:S08]  /*4cd0*/  HMMA.16816.F32.BF16 R48, R4.reuse, R8, R48 ;  /* 0x000000080430723c */ /* 0x048ff00000041830 */
[C---:B------:R-:W-:Y:S01]  /*4ce0*/  HMMA.16816.F32.BF16 R44, R4.reuse, R10, R44 ;  /* 0x0000000a042c723c */ /* 0x040fe2000004182c */
[----:B------:R-:W2:Y:S07]  /*4cf0*/  LDSM.16.M88.4 R8, [R88+0xa000] ;  /* 0x00a000005808783b */ /* 0x000eae0000000200 */
[C---:B----4-:R-:W-:Y:S08]  /*4d00*/  HMMA.16816.F32.BF16 R40, R4.reuse, R68, R40 ;  /* 0x000000440428723c */ /* 0x050ff00000041828 */
        /* <DEDUP_REMOVED lines=56> */
[C---:B------:R-:W-:Y:S01]  /*5090*/  HMMA.16816.F32.BF16 R60, R76.reuse, R82, R60 ;  /* 0x000000524c3c723c */ /* 0x040fe2000004183c */
[----:B------:R-:W-:Y:S07]  /*50a0*/  LDSM.16.M88.4 R80, [R88+0xf800] ;  /* 0x00f800005850783b */ /* 0x000fee0000000200 */
        /* <DEDUP_REMOVED lines=77> */
.L_x_4389:
        /* <DEDUP_REMOVED lines=61> */
.L_x_4390:
        /* <DEDUP_REMOVED lines=98> */
.L_x_4388:
[----:B------:R-:W-:Y:S01]  /*5f70*/  LOP3.LUT R165, R220, 0x1f0, RZ, 0xc0, !PT ;  /* 0x000001f0dca57812 */ /* 0x000fe200078ec0ff */
[----:B--2---:R-:W-:Y:S01]  /*5f80*/  IMAD.U32 R4, RZ, RZ, UR15 ;  /* 0x0000000fff047e24 */ /* 0x004fe2000f8e00ff */
[----:B------:R-:W-:Y:S01]  /*5f90*/  SHF.R.U32.HI R0, RZ, 0x2, R218 ;  /* 0x00000002ff007819 */ /* 0x000fe200000116da */
[----:B------:R-:W-:Y:S01]  /*5fa0*/  IMAD.SHL.U32 R2, R218, 0x2, RZ ;  /* 0x00000002da027824 */ /* 0x000fe200078e00ff */
[----:B------:R-:W-:Y:S01]  /*5fb0*/  USHF.L.U32 UR4, UR18, 0x6, URZ ;  /* 0x0000000612047899 */ /* 0x000fe200080006ff */
[----:B------:R-:W-:Y:S01]  /*5fc0*/  IMAD R9, R4, 0x40, R165 ;  /* 0x0000004004097824 */ /* 0x000fe200078e02a5 */
[----:B------:R-:W-:Y:S02]  /*5fd0*/  LOP3.LUT R0, R0, 0x7, RZ, 0xc0, !PT ;  /* 0x0000000700007812 */ /* 0x000fe400078ec0ff */
[----:B------:R-:W-:Y:S02]  /*5fe0*/  LOP3.LUT R2, R2, 0x6, RZ, 0xc0, !PT ;  /* 0x0000000602027812 */ /* 0x000fe400078ec0ff */
[----:B------:R-:W-:-:S02]  /*5ff0*/  IADD3 R9, PT, PT, R9, -UR16, R0 ;  /* 0x8000001009097c10 */ /* 0x000fc4000fffe000 */
[----:B------:R-:W-:Y:S02]  /*6000*/  LOP3.LUT R18, R2, UR4, RZ, 0xfc, !PT ;  /* 0x0000000402127c12 */ /* 0x000fe4000f8efcff */
[----:B------:R-:W-:Y:S01]  /*6010*/  LOP3.LUT R219, R85, 0x200, R86, 0xf8, !PT ;  /* 0x0000020055db7812 */ /* 0x000fe200078ef856 */
[----:B------:R-:W-:Y:S01]  /*6020*/  VIADD R9, R9, UR19 ;  /* 0x0000001309097c36 */ /* 0x000fe20008000000 */
[----:B------:R-:W1:Y:S01]  /*6030*/  LDCU UR4, c[0x0][0x45c] ;  /* 0x00008b80ff0477ac */ /* 0x000e620008000800 */
[----:B------:R-:W-:Y:S01]  /*6040*/  VIADD R4, R18, 0xffffffc1 ;  /* 0xffffffc112047836 */ /* 0x000fe20000000000 */
[----:B------:R-:W-:Y:S01]  /*6050*/  SEL R84, R84, 0xffffffe0, !P6 ;  /* 0xffffffe054547807 */ /* 0x000fe20007000000 */
[----:B------:R-:W-:Y:S01]  /*6060*/  VIADD R6, R18, 0xffffffc8 ;  /* 0xffffffc812067836 */ /* 0x000fe20000000000 */
[----:B------:R-:W-:Y:S01]  /*6070*/  LEA R219, R219, UR6, 0x1 ;  /* 0x00000006dbdb7c11 */ /* 0x000fe2000f8e08ff */
[C---:B------:R-:W-:Y:S01]  /*6080*/  IMAD.IADD R8, R9.reuse, 0x1, -R4 ;  /* 0x0000000109087824 */ /* 0x040fe200078e0a04 */
[----:B------:R-:W-:Y:S01]  /*6090*/  ISETP.GE.AND P5, PT, R4, UR19, PT ;  /* 0x0000001304007c0c */ /* 0x000fe2000bfa6270 */
[C---:B------:R-:W-:Y:S01]  /*60a0*/  IMAD.IADD R7, R9.reuse, 0x1, -R6 ;  /* 0x0000000109077824 */ /* 0x040fe200078e0a06 */
[----:B------:R-:W-:Y:S01]  /*60b0*/  ISETP.GE.AND P4, PT, R6, UR19, PT ;  /* 0x0000001306007c0c */ /* 0x000fe2000bf86270 */
[C---:B------:R-:W-:Y:S01]  /*60c0*/  VIADD R10, R18.reuse, 0xffffffd0 ;  /* 0xffffffd0120a7836 */ /* 0x040fe20000000000 */
[----:B------:R-:W-:Y:S01]  /*60d0*/  IABS R8, R8 ;  /* 0x0000000800087213 */ /* 0x000fe20000000000 */
[C---:B------:R-:W-:Y:S01]  /*60e0*/  VIADD R6, R18.reuse, 0xffffffd1 ;  /* 0xffffffd112067836 */ /* 0x040fe20000000000 */
[----:B------:R-:W-:Y:S01]  /*60f0*/  IABS R7, R7 ;  /* 0x0000000700077213 */ /* 0x000fe20000000000 */
[C---:B------:R-:W-:Y:S01]  /*6100*/  VIADD R16, R18.reuse, 0xffffffc9 ;  /* 0xffffffc912107836 */ /* 0x040fe20000000000 */
[----:B------:R-:W-:Y:S01]  /*6110*/  I2FP.F32.S32 R8, R8 ;  /* 0x0000000800087245 */ /* 0x000fe20000201400 */
[----:B------:R-:W-:Y:S01]  /*6120*/  VIADD R24, R18, 0xffffffd8 ;  /* 0xffffffd812187836 */ /* 0x000fe20000000000 */
[----:B------:R-:W-:Y:S01]  /*6130*/  I2FP.F32.S32 R7, R7 ;  /* 0x0000000700077245 */ /* 0x000fe20000201400 */
[C---:B------:R-:W-:Y:S01]  /*6140*/  IMAD.IADD R11, R9.reuse, 0x1, -R10 ;  /* 0x00000001090b7824 */ /* 0x040fe200078e0a0a */
[----:B------:R-:W-:Y:S01]  /*6150*/  ISETP.GE.AND P2, PT, R10, UR19, PT ;  /* 0x000000130a007c0c */ /* 0x000fe2000bf46270 */
[----:B------:R-:W-:-:S02]  /*6160*/  IMAD.IADD R20, R9, 0x1, -R6 ;  /* 0x0000000109147824 */ /* 0x000fc400078e0a06 */
[----:B------:R-:W-:Y:S01]  /*6170*/  FFMA.FTZ R19, R8, -UR5, R13 ;  /* 0x8000000508137c23 */ /* 0x000fe2000801000d */
[C---:B------:R-:W-:Y:S01]  /*6180*/  IMAD.IADD R26, R9.reuse, 0x1, -R16 ;  /* 0x00000001091a7824 */ /* 0x040fe200078e0a10 */
[----:B------:R-:W-:Y:S01]  /*6190*/  IABS R11, R11 ;  /* 0x0000000b000b7213 */ /* 0x000fe20000000000 */
[C---:B------:R-:W-:Y:S01]  /*61a0*/  VIADD R22, R18.reuse, 0xffffffd9 ;  /* 0xffffffd912167836 */ /* 0x040fe20000000000 */
[----:B------:R-:W-:Y:S01]  /*61b0*/  IABS R20, R20 ;  /* 0x0000001400147213 */ /* 0x000fe20000000000 */
[C---:B------:R-:W-:Y:S01]  /*61c0*/  IMAD.IADD R3, R9.reuse, 0x1, -R24 ;  /* 0x0000000109037824 */ /* 0x040fe200078e0a18 */
[----:B------:R-:W-:Y:S01]  /*61d0*/  IABS R26, R26 ;  /* 0x0000001a001a7213 */ /* 0x000fe20000000000 */
[----:B------:R-:W-:Y:S01]  /*61e0*/  IMAD.IADD R8, R9, 0x1, -R22 ;  /* 0x0000000109087824 */ /* 0x000fe200078e0a16 */
[----:B------:R-:W-:Y:S01]  /*61f0*/  I2FP.F32.S32 R11, R11 ;  /* 0x0000000b000b7245 */ /* 0x000fe20000201400 */
[C---:B------:R-:W-:Y:S01]  /*6200*/  VIADD R28, R18.reuse, 0xffffffe1 ;  /* 0xffffffe1121c7836 */ /* 0x040fe20000000000 */
[----:B------:R-:W-:Y:S01]  /*6210*/  IABS R3, R3 ;  /* 0x0000000300037213 */ /* 0x000fe20000000000 */
[----:B------:R-:W-:Y:S01]  /*6220*/  VIADD R30, R18, 0xffffffe0 ;  /* 0xffffffe0121e7836 */ /* 0x000fe20000000000 */
[----:B------:R-:W-:Y:S01]  /*6230*/  I2FP.F32.S32 R20, R20 ;  /* 0x0000001400147245 */ /* 0x000fe20000201400 */
[----:B------:R-:W-:Y:S01]  /*6240*/  FFMA.FTZ R56, R11, -UR5, R56 ;  /* 0x800000050b387c23 */ /* 0x000fe20008010038 */
[----:B------:R-:W-:Y:S01]  /*6250*/  I2FP.F32.S32 R26, R26 ;  /* 0x0000001a001a7245 */ /* 0x000fe20000201400 */
[----:B------:R-:W-:Y:S01]  /*6260*/  IMAD.IADD R25, R9, 0x1, -R30 ;  /* 0x0000000109197824 */ /* 0x000fe200078e0a1e */
[----:B------:R-:W-:Y:S01]  /*6270*/  IABS R8, R8 ;  /* 0x0000000800087213 */ /* 0x000fe20000000000 */
[----:B------:R-:W-:Y:S01]  /*6280*/  FFMA.FTZ R11, R20, -UR5, R57 ;  /* 0x80000005140b7c23 */ /* 0x000fe20008010039 */
[----:B------:R-:W-:Y:S01]  /*6290*/  I2FP.F32.S32 R3, R3 ;  /* 0x0000000300037245 */ /* 0x000fe20000201400 */
[----:B------:R-:W-:Y:S01]  /*62a0*/  FFMA.FTZ R5, R26, -UR5, R61 ;  /* 0x800000051a057c23 */ /* 0x000fe2000801003d */
[----:B------:R-:W-:Y:S01]  /*62b0*/  I2FP.F32.S32 R8, R8 ;  /* 0x0000000800087245 */ /* 0x000fe20000201400 */
[C---:B------:R-:W-:Y:S01]  /*62c0*/  VIADD R20, R18.reuse, 0xffffffc0 ;  /* 0xffffffc012147836 */ /* 0x040fe20000000000 */
[----:B------:R-:W-:Y:S01]  /*62d0*/  IABS R25, R25 ;  /* 0x0000001900197213 */ /* 0x000fe20000000000 */
[----:B------:R-:W-:-:S02]  /*62e0*/  VIADD R26, R18, 0xffffffe8 ;  /* 0xffffffe8121a7836 */ /* 0x000fc40000000000 */
[----:B------:R-:W-:Y:S01]  /*62f0*/  FFMA.FTZ R52, R3, -UR5, R52 ;  /* 0x8000000503347c23 */ /* 0x000fe20008010034 */
[C---:B------:R-:W-:Y:S02]  /*6300*/  VIADD R3, R9.reuse, 0x8 ;  /* 0x0000000809037836 */ /* 0x040fe40000000000 */
[----:B------:R-:W-:Y:S01]  /*6310*/  FFMA.FTZ R13, R8, -UR5, R53 ;  /* 0x80000005080d7c23 */ /* 0x000fe20008010035 */
[C---:B------:R-:W-:Y:S01]  /*6320*/  IMAD.IADD R21, R9.reuse, 0x1, -R20 ;  /* 0x0000000109157824 */ /* 0x040fe200078e0a14 */
[----:B------:R-:W-:Y:S01]  /*6330*/  ISETP.GE.AND P1, PT, R20, UR19, PT ;  /* 0x0000001314007c0c */ /* 0x000fe2000bf26270 */
[----:B------:R-:W-:Y:S02]  /*6340*/  IMAD.IADD R23, R9, 0x1, -R26 ;  /* 0x0000000109177824 */ /* 0x000fe400078e0a1a */
[----:B------:R-:W-:Y:S01]  /*6350*/  FFMA.FTZ R7, R7, -UR5, R60 ;  /* 0x8000000507077c23 */ /* 0x000fe2000801003c */
[----:B------:R-:W-:Y:S01]  /*6360*/  IMAD.IADD R8, R9, 0x1, -R28 ;  /* 0x0000000109087824 */ /* 0x000fe200078e0a1c */
[----:B------:R-:W-:Y:S01]  /*6370*/  IABS R21, R21 ;  /* 0x0000001500157213 */ /* 0x000fe20000000000 */
[C---:B------:R-:W-:Y:S01]  /*6380*/  IMAD.IADD R17, R3.reuse, 0x1, -R20 ;  /* 0x0000000103117824 */ /* 0x040fe200078e0a14 */
[----:B------:R-:W-:Y:S01]  /*6390*/  IABS R23, R23 ;  /* 0x0000001700177213 */ /* 0x000fe20000000000 */
[----:B------:R-:W-:Y:S01]  /*63a0*/  IMAD.IADD R20, R3, 0x1, -R6 ;  /* 0x0000000103147824 */ /* 0x000fe200078e0a06 */
[----:B------:R-:W-:Y:S01]  /*63b0*/  IABS R8, R8 ;  /* 0x0000000800087213 */ /* 0x000fe20000000000 */
[----:B------:R-:W-:Y:S01]  /*63c0*/  IMAD.IADD R200, R84, 0x1, R219 ;  /* 0x0000000154c87824 */ /* 0x000fe200078e02db */
[----:B------:R-:W-:Y:S01]  /*63d0*/  IABS R17, R17 ;  /* 0x0000001100117213 */ /* 0x000fe20000000000 */
[----:B------:R-:W-:Y:S01]  /*63e0*/  VIADD R199, R219, 0x10040 ;  /* 0x00010040dbc77836 */ /* 0x000fe20000000000 */
[----:B------:R-:W-:Y:S01]  /*63f0*/  I2FP.F32.S32 R21, R21 ;  /* 0x0000001500157245 */ /* 0x000fe20000201400 */
[----:B------:R-:W-:Y:S01]  /*6400*/  LDSM.16.MT88.4 R156, [R219+0x10000] ;  /* 0x01000000db9c783b */ /* 0x000fe20000004200 */
[----:B------:R-:W-:-:S02]  /*6410*/  I2FP.F32.S32 R23, R23 ;  /* 0x0000001700177245 */ /* 0x000fc40000201400 */
[----:B------:R-:W-:Y:S01]  /*6420*/  I2FP.F32.S32 R8, R8 ;  /* 0x0000000800087245 */ /* 0x000fe20000201400 */
[----:B------:R-:W-:Y:S01]  /*6430*/  FFMA.FTZ R12, R21, -UR5, R12 ;  /* 0x80000005150c7c23 */ /* 0x000fe2000801000c */
[----:B------:R-:W-:Y:S01]  /*6440*/  I2FP.F32.S32 R17, R17 ;  /* 0x0000001100117245 */ /* 0x000fe20000201400 */
[----:B------:R-:W-:Y:S01]  /*6450*/  FFMA.FTZ R44, R23, -UR5, R44 ;  /* 0x80000005172c7c23 */ /* 0x000fe2000801002c */
[----:B------:R-:W-:Y:S02]  /*6460*/  IMAD.IADD R23, R3, 0x1, -R10 ;  /* 0x0000000103177824 */ /* 0x000fe400078e0a0a */
[----:B------:R-:W-:Y:S01]  /*6470*/  FFMA.FTZ R49, R8, -UR5, R49 ;  /* 0x8000000508317c23 */ /* 0x000fe20008010031 */
[----:B------:R-:W-:Y:S01]  /*6480*/  I2FP.F32.S32 R25, R25 ;  /* 0x0000001900197245 */ /* 0x000fe20000201400 */
[----:B------:R-:W-:Y:S01]  /*6490*/  FFMA.FTZ R8, R17, -UR5, R14 ;  /* 0x8000000511087c23 */ /* 0x000fe2000801000e */
[----:B------:R-:W-:Y:S01]  /*64a0*/  FSEL R17, R12, -INF , !P1 ;  /* 0xff8000000c117808 */ /* 0x000fe20004800000 */
[C---:B------:R-:W-:Y:S01]  /*64b0*/  IMAD.IADD R12, R3.reuse, 0x1, -R4 ;  /* 0x00000001030c7824 */ /* 0x040fe200078e0a04 */
[----:B------:R-:W-:Y:S01]  /*64c0*/  IABS R23, R23 ;  /* 0x0000001700177213 */ /* 0x000fe20000000000 */
[----:B------:R-:W-:Y:S01]  /*64d0*/  IMAD.IADD R4, R3, 0x1, -R16 ;  /* 0x0000000103047824 */ /* 0x000fe200078e0a10 */
[----:B------:R-:W-:Y:S01]  /*64e0*/  FSEL R8, R8, -INF , !P1 ;  /* 0xff80000008087808 */ /* 0x000fe20004800000 */
[----:B------:R-:W-:Y:S01]  /*64f0*/  FFMA.FTZ R48, R25, -UR5, R48 ;  /* 0x8000000519307c23 */ /* 0x000fe20008010030 */
[----:B------:R-:W-:Y:S01]  /*6500*/  ISETP.GE.AND P1, PT, R6, UR19, PT ;  /* 0x0000001306007c0c */ /* 0x000fe2000bf26270 */
[----:B------:R-:W-:Y:S01]  /*6510*/  FFMA.FTZ R6, R21, -UR5, R62 ;  /* 0x8000000515067c23 */ /* 0x000fe2000801003e */
[----:B------:R-:W-:Y:S01]  /*6520*/  IABS R10, R12 ;  /* 0x0000000c000a7213 */ /* 0x000fe20000000000 */
[C---:B------:R-:W-:Y:S01]  /*6530*/  IMAD.IADD R12, R3.reuse, 0x1, -R22 ;  /* 0x00000001030c7824 */ /* 0x040fe200078e0a16 */
[----:B------:R-:W-:Y:S01]  /*6540*/  IABS R20, R20 ;  /* 0x0000001400147213 */ /* 0x000fe20000000000 */
[C---:B------:R-:W-:Y:S01]  /*6550*/  IMAD.IADD R25, R3.reuse, 0x1, -R24 ;  /* 0x0000000103197824 */ /* 0x040fe200078e0a18 */
[----:B------:R-:W-:Y:S01]  /*6560*/  I2FP.F32.S32 R23, R23 ;  /* 0x0000001700177245 */ /* 0x000fe20000201400 */
[----:B------:R-:W-:Y:S01]  /*6570*/  IMAD.IADD R21, R3, 0x1, -R26 ;  /* 0x0000000103157824 */ /* 0x000fe200078e0a1a */
[----:B------:R-:W-:Y:S01]  /*6580*/  ISETP.GE.AND P3, PT, R16, UR19, PT ;  /* 0x0000001310007c0c */ /* 0x000fe2000bf66270 */
[----:B------:R-:W-:Y:S01]  /*6590*/  LDSM.16.MT88.4 R72, [R200+0x12000] ;  /* 0x01200000c848783b */ /* 0x000fe20000004200 */
[----:B------:R-:W-:Y:S01]  /*65a0*/  I2FP.F32.S32 R20, R20 ;  /* 0x0000001400147245 */ /* 0x000fe20000201400 */
[----:B------:R-:W-:Y:S01]  /*65b0*/  FFMA.FTZ R16, R23, -UR5, R58 ;  /* 0x8000000517107c23 */ /* 0x000fe2000801003a */
[----:B------:R-:W-:Y:S01]  /*65c0*/  FSEL R7, R7, -INF , !P4 ;  /* 0xff80000007077808 */ /* 0x000fe20006000000 */
[C---:B------:R-:W-:Y:S01]  /*65d0*/  IMAD.IADD R23, R3.reuse, 0x1, -R30 ;  /* 0x0000000103177824 */ /* 0x040fe200078e0a1e */
[----:B------:R-:W-:Y:S01]  /*65e0*/  FSEL R6, R6, -INF , !P4 ;  /* 0xff80000006067808 */ /* 0x000fe20006000000 */
[----:B------:R-:W-:Y:S01]  /*65f0*/  FFMA.FTZ R20, R20, -UR5, R59 ;  /* 0x8000000514147c23 */ /* 0x000fe2000801003b */
[----:B------:R-:W-:Y:S01]  /*6600*/  I2FP.F32.S32 R10, R10 ;  /* 0x0000000a000a7245 */ /* 0x000fe20000201400 */
[----:B------:R-:W-:Y:S01]  /*6610*/  LDSM.16.MT88.4 R104, [R200+0x14000] ;  /* 0x01400000c868783b */ /* 0x000fe20000004200 */
[----:B------:R-:W-:Y:S01]  /*6620*/  ISETP.GE.AND P4, PT, R22, UR19, PT ;  /* 0x0000001316007c0c */ /* 0x000fe2000bf86270 */
[----:B------:R-:W-:Y:S01]  /*6630*/  IMAD.IADD R22, R3, 0x1, -R28 ;  /* 0x0000000103167824 */ /* 0x000fe200078e0a1c */
[----:B------:R-:W-:Y:S01]  /*6640*/  IABS R12, R12 ;  /* 0x0000000c000c7213 */ /* 0x000fe20000000000 */
[----:B------:R-:W-:Y:S01]  /*6650*/  FFMA.FTZ R10, R10, -UR5, R15 ;  /* 0x800000050a0a7c23 */ /* 0x000fe2000801000f */
[----:B------:R-:W-:Y:S01]  /*6660*/  IABS R25, R25 ;  /* 0x0000001900197213 */ /* 0x000fe20000000000 */
[----:B------:R-:W-:Y:S01]  /*6670*/  LDSM.16.MT88.4 R136, [R200+0x16000] ;  /* 0x01600000c888783b */ /* 0x000fe20000004200 */
[----:B------:R-:W-:-:S02]  /*6680*/  I2FP.F32.S32 R12, R12 ;  /* 0x0000000c000c7245 */ /* 0x000fc40000201400 */
[----:B------:R-:W-:Y:S01]  /*6690*/  IABS R23, R23 ;  /* 0x0000001700177213 */ /* 0x000fe20000000000 */
[----:B------:R-:W-:Y:S01]  /*66a0*/  LDSM.16.MT88.4 R64, [R219+0x12000] ;  /* 0x01200000db40783b */ /* 0x000fe20000004200 */
[----:B------:R-:W-:Y:S01]  /*66b0*/  IABS R22, R22 ;  /* 0x0000001600167213 */ /* 0x000fe20000000000 */
[----:B------:R-:W-:Y:S01]  /*66c0*/  FFMA.FTZ R12, R12, -UR5, R55 ;  /* 0x800000050c0c7c23 */ /* 0x000fe20008010037 */
[----:B------:R-:W-:Y:S01]  /*66d0*/  IABS R4, R4 ;  /* 0x0000000400047213 */ /* 0x000fe20000000000 */
[----:B------:R-:W-:Y:S01]  /*66e0*/  LDSM.16.MT88.4 R96, [R219+0x14000] ;  /* 0x01400000db60783b */ /* 0x000fe20000004200 */
[----:B------:R-:W-:Y:S02]  /*66f0*/  FSEL R11, R11, -INF , !P1 ;  /* 0xff8000000b0b7808 */ /* 0x000fe40004800000 */
[----:B------:R-:W-:Y:S01]  /*6700*/  FSEL R20, R20, -INF , !P1 ;  /* 0xff80000014147808 */ /* 0x000fe20004800000 */
[----:B------:R-:W-:Y:S01]  /*6710*/  LDSM.16.MT88.4 R128, [R219+0x16000] ;  /* 0x01600000db80783b */ /* 0x000fe20000004200 */
[----:B------:R-:W-:-:S02]  /*6720*/  FSEL R19, R19, -INF , !P5 ;  /* 0xff80000013137808 */ /* 0x000fc40006800000 */
[----:B------:R-:W-:Y:S01]  /*6730*/  FSEL R10, R10, -INF , !P5 ;  /* 0xff8000000a0a7808 */ /* 0x000fe20006800000 */
[----:B------:R-:W-:Y:S01]  /*6740*/  LDSM.16.MT88.4 R180, [R200+0x16800] ;  /* 0x01680000c8b4783b */ /* 0x000fe20000004200 */
[----:B------:R-:W-:Y:S01]  /*6750*/  ISETP.GE.AND P1, PT, R26, UR19, PT ;  /* 0x000000131a007c0c */ /* 0x000fe2000bf26270 */
[----:B------:R-:W-:Y:S01]  /*6760*/  VIADD R26, R18, 0xfffffff0 ;  /* 0xfffffff0121a7836 */ /* 0x000fe20000000000 */
[----:B------:R-:W-:Y:S01]  /*6770*/  IABS R21, R21 ;  /* 0x0000001500157213 */ /* 0x000fe20000000000 */
[----:B------:R-:W-:Y:S01]  /*6780*/  LDSM.16.MT88.4 R176, [R219+0x10800] ;  /* 0x01080000dbb0783b */ /* 0x000fe20000004200 */
[----:B------:R-:W-:Y:S02]  /*6790*/  I2FP.F32.S32 R25, R25 ;  /* 0x0000001900197245 */ /* 0x000fe40000201400 */
[----:B------:R-:W-:Y:S02]  /*67a0*/  I2FP.F32.S32 R23, R23 ;  /* 0x0000001700177245 */ /* 0x000fe40000201400 */
[----:B------:R-:W-:Y:S01]  /*67b0*/  I2FP.F32.S32 R22, R22 ;  /* 0x0000001600167245 */ /* 0x000fe20000201400 */
[----:B------:R-:W-:Y:S01]  /*67c0*/  FFMA.FTZ R14, R25, -UR5, R54 ;  /* 0x80000005190e7c23 */ /* 0x000fe20008010036 */
[----:B------:R-:W-:Y:S01]  /*67d0*/  ISETP.GE.AND P5, PT, R24, UR19, PT ;  /* 0x0000001318007c0c */ /* 0x000fe2000bfa6270 */
[----:B------:R-:W-:Y:S01]  /*67e0*/  VIADD R24, R18, 0xfffffff1 ;  /* 0xfffffff112187836 */ /* 0x000fe20000000000 */
[----:B------:R-:W-:Y:S01]  /*67f0*/  I2FP.F32.S32 R4, R4 ;  /* 0x0000000400047245 */ /* 0x000fe20000201400 */
[----:B------:R-:W-:Y:S01]  /*6800*/  FFMA.FTZ R50, R23, -UR5, R50 ;  /* 0x8000000517327c23 */ /* 0x000fe20008010032 */
[----:B------:R-:W-:Y:S01]  /*6810*/  I2FP.F32.S32 R21, R21 ;  /* 0x0000001500157245 */ /* 0x000fe20000201400 */
[----:B------:R-:W-:Y:S01]  /*6820*/  FFMA.FTZ R51, R22, -UR5, R51 ;  /* 0x8000000516337c23 */ /* 0x000fe20008010033 */
[----:B------:R-:W-:Y:S01]  /*6830*/  FSEL R13, R13, -INF , !P4 ;  /* 0xff8000000d0d7808 */ /* 0x000fe20006000000 */
[----:B------:R-:W-:Y:S01]  /*6840*/  VIADD R22, R18, 0xfffffff8 ;  /* 0xfffffff812167836 */ /* 0x000fe20000000000 */
[----:B------:R-:W-:Y:S01]  /*6850*/  FSEL R12, R12, -INF , !P4 ;  /* 0xff8000000c0c7808 */ /* 0x000fe20006000000 */
[C---:B------:R-:W-:Y:S01]  /*6860*/  IMAD.IADD R25, R9.reuse, 0x1, -R26 ;  /* 0x0000000109197824 */ /* 0x040fe200078e0a1a */
[----:B------:R-:W-:Y:S01]  /*6870*/  ISETP.GE.AND P4, PT, R26, UR19, PT ;  /* 0x000000131a007c0c */ /* 0x000fe2000bf86270 */
[----:B------:R-:W-:Y:S01]  /*6880*/  IMAD.IADD R23, R9, 0x1, -R24 ;  /* 0x0000000109177824 */ /* 0x000fe200078e0a18 */
[----:B------:R-:W-:Y:S01]  /*6890*/  FSEL R15, R56, -INF , !P2 ;  /* 0xff800000380f7808 */ /* 0x000fe20005000000 */
[----:B------:R-:W-:Y:S01]  /*68a0*/  IMAD.IADD R26, R3, 0x1, -R26 ;  /* 0x00000001031a7824 */ /* 0x000fe200078e0a1a */
[----:B------:R-:W-:Y:S01]  /*68b0*/  FSEL R16, R16, -INF , !P2 ;  /* 0xff80000010107808 */ /* 0x000fe20005000000 */
[----:B------:R-:W-:Y:S01]  /*68c0*/  FFMA.FTZ R4, R4, -UR5, R63 ;  /* 0x8000000504047c23 */ /* 0x000fe2000801003f */
[----:B------:R-:W-:Y:S01]  /*68d0*/  ISETP.GE.AND P2, PT, R28, UR19, PT ;  /* 0x000000131c007c0c */ /* 0x000fe2000bf46270 */
[----:B------:R-:W-:Y:S01]  /*68e0*/  FFMA.FTZ R46, R21, -UR5, R46 ;  /* 0x80000005152e7c23 */ /* 0x000fe2000801002e */
[C---:B------:R-:W-:Y:S01]  /*68f0*/  VIADD R28, R18.reuse, 0xffffffe9 ;  /* 0xffffffe9121c7836 */ /* 0x040fe20000000000 */
[----:B------:R-:W-:Y:S01]  /*6900*/  IABS R23, R23 ;  /* 0x0000001700177213 */ /* 0x000fe20000000000 */
[----:B------:R-:W-:Y:S01]  /*6910*/  IMAD.IADD R21, R9, 0x1, -R22 ;  /* 0x0000000109157824 */ /* 0x000fe200078e0a16 */
[----:B------:R-:W-:Y:S01]  /*6920*/  IABS R26, R26 ;  /* 0x0000001a001a7213 */ /* 0x000fe20000000000 */
[----:B------:R-:W-:Y:S01]  /*6930*/  VIADD R18, R18, 0xfffffff9 ;  /* 0xfffffff912127836 */ /* 0x000fe20000000000 */
[----:B------:R-:W-:Y:S01]  /*6940*/  FSEL R5, R5, -INF , !P3 ;  /* 0xff80000005057808 */ /* 0x000fe20005800000 */
[C---:B------:R-:W-:Y:S01]  /*6950*/  IMAD.IADD R27, R9.reuse, 0x1, -R28 ;  /* 0x00000001091b7824 */ /* 0x040fe200078e0a1c */
[----:B------:R-:W-:Y:S01]  /*6960*/  FSEL R4, R4, -INF , !P3 ;  /* 0xff80000004047808 */ /* 0x000fe20005800000 */
[----:B------:R-:W-:Y:S01]  /*6970*/  IMAD.IADD R29, R9, 0x1, -R18 ;  /* 0x00000001091d7824 */ /* 0x000fe200078e0a12 */
[----:B------:R-:W-:-:S02]  /*6980*/  FSEL R221, R49, -INF , !P2 ;  /* 0xff80000031dd7808 */ /* 0x000fc40005000000 */
[----:B------:R-:W-:Y:S02]  /*6990*/  FSEL R214, R51, -INF , !P2 ;  /* 0xff80000033d67808 */ /* 0x000fe40005000000 */
[----:B------:R-:W-:Y:S02]  /*69a0*/  ISETP.GE.AND P3, PT, R30, UR19, PT ;  /* 0x000000131e007c0c */ /* 0x000fe4000bf66270 */
[----:B------:R-:W-:Y:S01]  /*69b0*/  ISETP.GE.AND P2, PT, R22, UR19, PT ;  /* 0x0000001316007c0c */ /* 0x000fe2000bf46270 */
[----:B------:R-:W-:Y:S01]  /*69c0*/  IMAD.IADD R22, R3, 0x1, -R22 ;  /* 0x0000000103167824 */ /* 0x000fe200078e0a16 */
[----:B------:R-:W-:Y:S02]  /*69d0*/  IABS R21, R21 ;  /* 0x0000001500157213 */ /* 0x000fe40000000000 */
[----:B------:R-:W-:Y:S02]  /*69e0*/  I2FP.F32.S32 R30, R23 ;  /* 0x00000017001e7245 */ /* 0x000fe40000201400 */
[----:B------:R-:W-:-:S02]  /*69f0*/  I2FP.F32.S32 R23, R26 ;  /* 0x0000001a00177245 */ /* 0x000fc40000201400 */
[----:B------:R-:W-:Y:S01]  /*6a00*/  FSEL R9, R52, -INF , !P5 ;  /* 0xff80000034097808 */ /* 0x000fe20006800000 */
[----:B------:R-:W-:Y:S01]  /*6a10*/  FFMA.FTZ R30, R30, -UR5, R41 ;  /* 0x800000051e1e7c23 */ /* 0x000fe20008010029 */
[----:B------:R-:W-:Y:S01]  /*6a20*/  FSEL R14, R14, -INF , !P5 ;  /* 0xff8000000e0e7808 */ /* 0x000fe20006800000 */
[----:B------:R-:W-:Y:S01]  /*6a30*/  FFMA.FTZ R42, R23, -UR5, R42 ;  /* 0x80000005172a7c23 */ /* 0x000fe2000801002a */
[----:B------:R-:W-:Y:S02]  /*6a40*/  FMNMX3.FTZ R26, R17, R19, R7, !PT ;  /* 0x00000013111a7276 */ /* 0x000fe40007810007 */
[----:B------:R-:W-:Y:S01]  /*6a50*/  ISETP.GE.AND P5, PT, R28, UR19, PT ;  /* 0x000000131c007c0c */ /* 0x000fe2000bfa6270 */
[----:B------:R-:W-:Y:S01]  /*6a60*/  IMAD.IADD R28, R3, 0x1, -R28 ;  /* 0x00000001031c7824 */ /* 0x000fe200078e0a1c */
[----:B------:R-:W-:Y:S02]  /*6a70*/  FSEL R223, R48, -INF , !P3 ;  /* 0xff80000030df7808 */ /* 0x000fe40005800000 */
[----:B------:R-:W-:-:S02]  /*6a80*/  FSEL R216, R50, -INF , !P3 ;  /* 0xff80000032d87808 */ /* 0x000fc40005800000 */
[----:B------:R-:W-:Y:S02]  /*6a90*/  IABS R27, R27 ;  /* 0x0000001b001b7213 */ /* 0x000fe40000000000 */
[----:B------:R-:W-:Y:S01]  /*6aa0*/  ISETP.GE.AND P3, PT, R24, UR19, PT ;  /* 0x0000001318007c0c */ /* 0x000fe2000bf66270 */
[C---:B------:R-:W-:Y:S01]  /*6ab0*/  IMAD.IADD R24, R3.reuse, 0x1, -R24 ;  /* 0x0000000103187824 */ /* 0x040fe200078e0a18 */
[----:B------:R-:W-:Y:S01]  /*6ac0*/  IABS R25, R25 ;  /* 0x0000001900197213 */ /* 0x000fe20000000000 */
[----:B------:R-:W-:Y:S01]  /*6ad0*/  IMAD.IADD R3, R3, 0x1, -R18 ;  /* 0x0000000103037824 */ /* 0x000fe200078e0a12 */
[----:B------:R-:W-:Y:S02]  /*6ae0*/  I2FP.F32.S32 R21, R21 ;  /* 0x0000001500157245 */ /* 0x000fe40000201400 */
[----:B------:R-:W-:Y:S02]  /*6af0*/  FSEL R207, R44, -INF , !P1 ;  /* 0xff8000002ccf7808 */ /* 0x000fe40004800000 */
[----:B------:R-:W-:Y:S01]  /*6b00*/  FSEL R206, R46, -INF , !P1 ;  /* 0xff8000002ece7808 */ /* 0x000fe20004800000 */
[----:B------:R-:W-:Y:S01]  /*6b10*/  FFMA.FTZ R21, R21, -UR5, R76 ;  /* 0x8000000515157c23 */ /* 0x000fe2000801004c */
[----:B------:R-:W-:-:S02]  /*6b20*/  IABS R22, R22 ;  /* 0x0000001600167213 */ /* 0x000fc40000000000 */
[----:B------:R-:W-:Y:S02]  /*6b30*/  ISETP.GE.AND P1, PT, R18, UR19, PT ;  /* 0x0000001312007c0c */ /* 0x000fe4000bf26270 */
[----:B------:R-:W-:Y:S02]  /*6b40*/  FMNMX3.FTZ R26, R26, R5, R15, !PT ;  /* 0x000000051a1a7276 */ /* 0x000fe4000781000f */
[----:B------:R-:W-:Y:S02]  /*6b50*/  I2FP.F32.S32 R18, R27 ;  /* 0x0000001b00127245 */ /* 0x000fe40000201400 */
[----:B------:R-:W-:Y:S02]  /*6b60*/  FMNMX3.FTZ R23, R8, R10, R6, !PT ;  /* 0x0000000a08177276 */ /* 0x000fe40007810006 */
[----:B------:R-:W-:Y:S01]  /*6b70*/  I2FP.F32.S32 R25, R25 ;  /* 0x0000001900197245 */ /* 0x000fe20000201400 */
[----:B------:R-:W-:Y:S01]  /*6b80*/  FFMA.FTZ R18, R18, -UR5, R45 ;  /* 0x8000000512127c23 */ /* 0x000fe2000801002d */
[----:B------:R-:W-:-:S02]  /*6b90*/  IABS R28, R28 ;  /* 0x0000001c001c7213 */ /* 0x000fc40000000000 */
[----:B------:R-:W-:Y:S01]  /*6ba0*/  I2FP.F32.S32 R27, R22 ;  /* 0x00000016001b7245 */ /* 0x000fe20000201400 */
[----:B------:R-:W-:Y:S01]  /*6bb0*/  FFMA.FTZ R25, R25, -UR5, R40 ;  /* 0x8000000519197c23 */ /* 0x000fe20008010028 */
[----:B------:R-:W-:Y:S02]  /*6bc0*/  FMNMX3.FTZ R22, R26, R11, R9, !PT ;  /* 0x0000000b1a167276 */ /* 0x000fe40007810009 */
[----:B------:R-:W-:Y:S01]  /*6bd0*/  FMNMX3.FTZ R23, R23, R4, R16, !PT ;  /* 0x0000000417177276 */ /* 0x000fe20007810010 */
[----:B------:R-:W-:Y:S01]  /*6be0*/  FFMA.FTZ R78, R27, -UR5, R78 ;  /* 0x800000051b4e7c23 */ /* 0x000fe2000801004e */
[----:B------:R-:W-:Y:S02]  /*6bf0*/  IABS R29, R29 ;  /* 0x0000001d001d7213 */ /* 0x000fe40000000000 */
[----:B------:R-:W-:Y:S02]  /*6c00*/  IABS R24, R24 ;  /* 0x0000001800187213 */ /* 0x000fe40000000000 */
[----:B------:R-:W-:-:S02]  /*6c10*/  I2FP.F32.S32 R28, R28 ;  /* 0x0000001c001c7245 */ /* 0x000fc40000201400 */
[----:B------:R-:W-:Y:S02]  /*6c20*/  IABS R3, R3 ;  /* 0x0000000300037213 */ /* 0x000fe40000000000 */
[----:B------:R-:W-:Y:S01]  /*6c30*/  FMNMX3.FTZ R22, R22, R13, R223, !PT ;  /* 0x0000000d16167276 */ /* 0x000fe200078100df */
[----:B------:R-:W-:Y:S01]  /*6c40*/  FFMA.FTZ R47, R28, -UR5, R47 ;  /* 0x800000051c2f7c23 */ /* 0x000fe2000801002f */
[----:B------:R-:W-:Y:S02]  /*6c50*/  FSEL R211, R21, -INF , !P2 ;  /* 0xff80000015d37808 */ /* 0x000fe40005000000 */
[----:B------:R-:W-:Y:S02]  /*6c60*/  FMNMX3.FTZ R21, R23, R20, R14, !PT ;  /* 0x0000001417157276 */ /* 0x000fe4000781000e */
[----:B------:R-:W-:Y:S02]  /*6c70*/  I2FP.F32.S32 R32, R29 ;  /* 0x0000001d00207245 */ /* 0x000fe40000201400 */
[----:B------:R-:W-:-:S02]  /*6c80*/  I2FP.F32.S32 R24, R24 ;  /* 0x0000001800187245 */ /* 0x000fc40000201400 */
[----:B------:R-:W-:Y:S01]  /*6c90*/  FSEL R201, R18, -INF , !P5 ;  /* 0xff80000012c97808 */ /* 0x000fe20006800000 */
[----:B------:R-:W-:Y:S01]  /*6ca0*/  FFMA.FTZ R32, R32, -UR5, R77 ;  /* 0x8000000520207c23 */ /* 0x000fe2000801004d */
[----:B------:R-:W-:Y:S01]  /*6cb0*/  FSEL R215, R25, -INF , !P4 ;  /* 0xff80000019d77808 */ /* 0x000fe20006000000 */
[----:B------:R-:W-:Y:S01]  /*6cc0*/  FFMA.FTZ R43, R24, -UR5, R43 ;  /* 0x80000005182b7c23 */ /* 0x000fe2000801002b */
[----:B------:R-:W-:Y:S02]  /*6cd0*/  FMNMX3.FTZ R22, R22, R221, R207, !PT ;  /* 0x000000dd16167276 */ /* 0x000fe400078100cf */
[----:B------:R-:W-:Y:S02]  /*6ce0*/  I2FP.F32.S32 R18, R3 ;  /* 0x0000000300127245 */ /* 0x000fe40000201400 */
[----:B------:R-:W-:Y:S02]  /*6cf0*/  FMNMX3.FTZ R3, R21, R12, R216, !PT ;  /* 0x0000000c15037276 */ /* 0x000fe400078100d8 */
        /* <DEDUP_REMOVED lines=9> */
[----:B------:R-:W-:Y:S01]  /*6d90*/  FSEL R203, R78, -INF , !P2 ;  /* 0xff8000004ecb7808 */ /* 0x000fe20005000000 */
[----:B------:R-:W-:Y:S01]  /*6da0*/  LDSM.16.MT88.4 R40, [R200+0x10000] ;  /* 0x01000000c828783b */ /* 0x000fe20000004200 */
[----:B------:R-:W-:Y:S02]  /*6db0*/  FMNMX3.FTZ R3, R3, R208, R210, !PT ;  /* 0x000000d003037276 */ /* 0x000fe400078100d2 */
[----:B------:R-:W-:Y:S02]  /*6dc0*/  FMNMX.FTZ R21, R209, R22, !PT ;  /* 0x00000016d1157209 */ /* 0x000fe40007810000 */
[----:B------:R-:W-:Y:S02]  /*6dd0*/  FSEL R202, R18, -INF , !P1 ;  /* 0xff80000012ca7808 */ /* 0x000fe40004800000 */
[----:B------:R-:W-:Y:S01]  /*6de0*/  FMNMX3.FTZ R3, R3, R204, R203, !PT ;  /* 0x000000cc03037276 */ /* 0x000fe200078100cb */
[----:B------:R-:W2:Y:S03]  /*6df0*/  SHFL.BFLY PT, R22, R21, 0x2, 0x1f ;  /* 0x0c401f0015167f89 */ /* 0x000ea600000e0000 */
[----:B------:R-:W-:-:S05]  /*6e00*/  FMNMX.FTZ R25, R202, R3, !PT ;  /* 0x00000003ca197209 */ /* 0x000fca0007810000 */
[----:B------:R-:W3:Y:S01]  /*6e10*/  SHFL.BFLY PT, R18, R25, 0x2, 0x1f ;  /* 0x0c401f0019127f89 */ /* 0x000ee200000e0000 */
[----:B--2---:R-:W-:-:S05]  /*6e20*/  FMNMX.FTZ R23, R21, R22, !PT ;  /* 0x0000001615177209 */ /* 0x004fca0007810000 */
[----:B------:R-:W2:Y:S01]  /*6e30*/  SHFL.BFLY PT, R164, R23, 0x1, 0x1f ;  /* 0x0c201f0017a47f89 */ /* 0x000ea200000e0000 */
[----:B---3--:R-:W-:-:S03]  /*6e40*/  FMNMX.FTZ R18, R25, R18, !PT ;  /* 0x0000001219127209 */ /* 0x008fc60007810000 */
[----:B------:R-:W-:Y:S04]  /*6e50*/  LDSM.16.MT88.4 R24, [R219+0x14800] ;  /* 0x01480000db18783b */ /* 0x000fe80000004200 */
[----:B------:R-:W3:Y:S01]  /*6e60*/  SHFL.BFLY PT, R3, R18, 0x1, 0x1f ;  /* 0x0c201f0012037f89 */ /* 0x000ee200000e0000 */
[----:B--2---:R-:W-:-:S04]  /*6e70*/  FMNMX.FTZ R164, R23, R164, !PT ;  /* 0x000000a417a47209 */ /* 0x004fc80007810000 */
        /* <DEDUP_REMOVED lines=14> */
[----:B------:R-:W-:Y:S01]  /*6f60*/  FFMA.FTZ R190, R4, UR4, -R205 ;  /* 0x0000000404be7c23 */ /* 0x000fe200080108cd */
[----:B------:R-:W-:-:S02]  /*6f70*/  VIADD R4, R219, 0x10000 ;  /* 0x00010000db047836 */ /* 0x000fc40000000000 */
[--C-:B------:R-:W-:Y:S01]  /*6f80*/  FFMA.FTZ R191, R6, UR4, -R205.reuse ;  /* 0x0000000406bf7c23 */ /* 0x100fe200080108cd */
[--C-:B------:R-:W-:Y:S01]  /*6f90*/  FFMA.FTZ R195, R8, UR4, -R205.reuse ;  /* 0x0000000408c37c23 */ /* 0x100fe200080108cd */
[--C-:B------:R-:W-:Y:S01]  /*6fa0*/  FFMA.FTZ R194, R10, UR4, -R205.reuse ;  /* 0x000000040ac27c23 */ /* 0x100fe200080108cd */
[----:B------:R-:W-:Y:S01]  /*6fb0*/  @P0 VIADD R199, R4, 0xffffffc0 ;  /* 0xffffffc004c70836 */ /* 0x000fe20000000000 */
[----:B------:R-:W-:Y:S01]  /*6fc0*/  MUFU.EX2 R197, R197 ;  /* 0x000000c500c57308 */ /* 0x000fe20000000800 */
[----:B------:R-:W-:Y:S01]  /*6fd0*/  LDSM.16.MT88.4 R8, [R200+0x10800] ;  /* 0x01080000c808783b */ /* 0x000fe20000004200 */
[----:B------:R-:W-:Y:S01]  /*6fe0*/  FFMA.FTZ R187, R16, UR4, -R205 ;  /* 0x0000000410bb7c23 */ /* 0x000fe200080108cd */
[----:B------:R-:W-:Y:S01]  /*6ff0*/  IMAD.IADD R198, R84, 0x1, R199 ;  /* 0x0000000154c67824 */ /* 0x000fe200078e02c7 */
[----:B------:R-:W1:Y:S01]  /*7000*/  MUFU.EX2 R196, R196 ;  /* 0x000000c400c47308 */ /* 0x000e620000000800 */
[----:B------:R-:W2:Y:S01]  /*7010*/  LDSM.16.MT88.4 R48, [R199] ;  /* 0x00000000c730783b */ /* 0x000ea20000004200 */
[--C-:B------:R-:W-:Y:S01]  /*7020*/  FFMA.FTZ R189, R15, UR4, -R212.reuse ;  /* 0x000000040fbd7c23 */ /* 0x100fe200080108d4 */
[--C-:B------:R-:W-:Y:S01]  /*7030*/  FFMA.FTZ R184, R13, UR4, -R212.reuse ;  /* 0x000000040db87c23 */ /* 0x100fe200080108d4 */
[----:B------:R-:W3:Y:S01]  /*7040*/  MUFU.EX2 R192, R192 ;  /* 0x000000c000c07308 */ /* 0x000ee20000000800 */
[----:B------:R-:W4:Y:S01]  /*7050*/  LDSM.16.MT88.4 R56, [R198] ;  /* 0x00000000c638783b */ /* 0x000f220000004200 */
[--C-:B------:R-:W-:Y:S01]  /*7060*/  FFMA.FTZ R186, R20, UR4, -R205.reuse ;  /* 0x0000000414ba7c23 */ /* 0x100fe200080108cd */
[--C-:B------:R-:W-:Y:S01]  /*7070*/  FFMA.FTZ R167, R14, UR4, -R205.reuse ;  /* 0x000000040ea77c23 */ /* 0x100fe200080108cd */
[----:B------:R-:W-:Y:S01]  /*7080*/  MUFU.EX2 R195, R195 ;  /* 0x000000c300c37308 */ /* 0x000fe20000000800 */
[----:B------:R-:W5:Y:S01]  /*7090*/  LDSM.16.MT88.4 R80, [R199+0x2000] ;  /* 0x00200000c750783b */ /* 0x000f620000004200 */
[--C-:B------:R-:W-:Y:S01]  /*70a0*/  FFMA.FTZ R166, R12, UR4, -R205.reuse ;  /* 0x000000040ca67c23 */ /* 0x100fe200080108cd */
[--C-:B------:R-:W-:Y:S01]  /*70b0*/  FFMA.FTZ R208, R208, UR4, -R205.reuse ;  /* 0x00000004d0d07c23 */ /* 0x100fe200080108cd */
[----:B------:R-:W3:Y:S01]  /*70c0*/  MUFU.EX2 R194, R194 ;  /* 0x000000c200c27308 */ /* 0x000ee20000000800 */
[----:B------:R-:W5:Y:S01]  /*70d0*/  LDSM.16.MT88.4 R88, [R198+0x2000] ;  /* 0x00200000c658783b */ /* 0x000f620000004200 */
[----:B-1----:R-:W-:Y:S01]  /*70e0*/  F2FP.BF16.F32.PACK_AB R148, R196, R197 ;  /* 0x000000c5c494723e */ /* 0x002fe200000010ff */
[--C-:B------:R-:W-:Y:S01]  /*70f0*/  FFMA.FTZ R214, R214, UR4, -R205.reuse ;  /* 0x00000004d6d67c23 */ /* 0x100fe200080108cd */
[----:B------:R-:W-:Y:S01]  /*7100*/  MUFU.EX2 R191, R191 ;  /* 0x000000bf00bf7308 */ /* 0x000fe20000000800 */
[----:B------:R-:W1:Y:S01]  /*7110*/  LDSM.16.MT88.4 R112, [R199+0x4000] ;  /* 0x00400000c770783b */ /* 0x000e620000004200 */
[----:B---3--:R-:W-:Y:S01]  /*7120*/  F2FP.BF16.F32.PACK_AB R150, R192, R193 ;  /* 0x000000c1c096723e */ /* 0x008fe200000010ff */
[----:B------:R-:W-:Y:S01]  /*7130*/  FFMA.FTZ R237, R209, UR4, -R212 ;  /* 0x00000004d1ed7c23 */ /* 0x000fe200080108d4 */
[----:B------:R-:W3:Y:S01]  /*7140*/  MUFU.EX2 R190, R190 ;  /* 0x000000be00be7308 */ /* 0x000ee20000000800 */
[----:B------:R-:W1:Y:S01]  /*7150*/  LDSM.16.MT88.4 R120, [R198+0x4000] ;  /* 0x00400000c678783b */ /* 0x000e620000004200 */
[--C-:B------:R-:W-:Y:S01]  /*7160*/  FFMA.FTZ R204, R204, UR4, -R205.reuse ;  /* 0x00000004cccc7c23 */ /* 0x100fe200080108cd */
[--C-:B------:R-:W-:Y:S01]  /*7170*/  FFMA.FTZ R235, R202, UR4, -R205.reuse ;  /* 0x00000004caeb7c23 */ /* 0x100fe200080108cd */
[----:B------:R-:W-:Y:S01]  /*7180*/  MUFU.EX2 R189, R189 ;  /* 0x000000bd00bd7308 */ /* 0x000fe20000000800 */
[----:B------:R-:W1:Y:S01]  /*7190*/  LDSM.16.MT88.4 R144, [R199+0x6000] ;  /* 0x00600000c790783b */ /* 0x000e620000004200 */
[----:B------:R-:W-:Y:S01]  /*71a0*/  F2FP.BF16.F32.PACK_AB R149, R194, R195 ;  /* 0x000000c3c295723e */ /* 0x000fe200000010ff */
[----:B------:R-:W-:Y:S01]  /*71b0*/  FFMA.FTZ R203, R203, UR4, -R205 ;  /* 0x00000004cbcb7c23 */ /* 0x000fe200080108cd */
[----:B------:R-:W1:Y:S01]  /*71c0*/  MUFU.EX2 R188, R188 ;  /* 0x000000bc00bc7308 */ /* 0x000e620000000800 */
[----:B------:R-:W1:Y:S01]  /*71d0*/  LDSM.16.MT88.4 R4, [R198+0x6000] ;  /* 0x00600000c604783b */ /* 0x000e620000004200 */
[----:B------:R-:W-:Y:S01]  /*71e0*/  FADD.FTZ R196, R197, R196 ;  /* 0x000000c4c5c47221 */ /* 0x000fe20000010000 */
[----:B------:R-:W-:Y:S01]  /*71f0*/  FADD.FTZ R194, R195, R194 ;  /* 0x000000c2c3c27221 */ /* 0x000fe20000010000 */
        /* <DEDUP_REMOVED lines=10> */
[----:B------:R-:W-:Y:S01]  /*72a0*/  LDSM.16.MT88.4 R172, [R199+0x800] ;  /* 0x00080000c7ac783b */ /* 0x000fe20000004200 */
[----:B------:R-:W-:Y:S01]  /*72b0*/  FADD.FTZ R190, R190, R191 ;  /* 0x000000bfbebe7221 */ /* 0x000fe20000010000 */
[----:B------:R-:W3:Y:S02]  /*72c0*/  MUFU.EX2 R186, R186 ;  /* 0x000000ba00ba7308 */ /* 0x000ee40000000800 */
[----:B------:R-:W-:Y:S02]  /*72d0*/  LDSM.16.MT88.4 R168, [R198+0x800] ;  /* 0x00080000c6a8783b */ /* 0x000fe40000004200 */
[----:B------:R-:W-:Y:S01]  /*72e0*/  MUFU.EX2 R167, R167 ;  /* 0x000000a700a77308 */ /* 0x000fe20000000800 */
[C---:B------:R-:W-:Y:S01]  /*72f0*/  HMMA.16816.F32.BF16 R40, R148.reuse, R42, RZ ;  /* 0x0000002a9428723c */ /* 0x040fe200000418ff */
[----:B------:R-:W-:Y:S02]  /*7300*/  LDSM.16.MT88.4 R32, [R199+0x2800] ;  /* 0x00280000c720783b */ /* 0x000fe40000004200 */
[----:B------:R-:W3:Y:S02]  /*7310*/  MUFU.EX2 R166, R166 ;  /* 0x000000a600a67308 */ /* 0x000ee40000000800 */
[----:B------:R-:W-:Y:S02]  /*7320*/  LDSM.16.MT88.4 R28, [R198+0x2800] ;  /* 0x00280000c61c783b */ /* 0x000fe40000004200 */
[----:B------:R-:W-:Y:S01]  /*7330*/  MUFU.EX2 R208, R208 ;  /* 0x000000d000d07308 */ /* 0x000fe20000000800 */
[C---:B------:R-:W-:Y:S01]  /*7340*/  HMMA.16816.F32.BF16 R68, R148.reuse, R72, RZ ;  /* 0x000000489444723c */ /* 0x040fe200000418ff */
[----:B------:R-:W-:Y:S02]  /*7350*/  LDSM.16.MT88.4 R20, [R199+0x4800] ;  /* 0x00480000c714783b */ /* 0x000fe40000004200 */
        /* <DEDUP_REMOVED lines=8> */
[C---:B--2---:R-:W-:Y:S08]  /*73e0*/  HMMA.16816.F32.BF16 R44, R148.reuse, R48, RZ ;  /* 0x00000030942c723c */ /* 0x044ff000000418ff */
[C---:B----4-:R-:W-:Y:S08]  /*73f0*/  HMMA.16816.F32.BF16 R52, R148.reuse, R56, RZ ;  /* 0x000000389434723c */ /* 0x050ff000000418ff */
[C---:B------:R-:W-:Y:S08]  /*7400*/  HMMA.16816.F32.BF16 R60, R148.reuse, R64, RZ ;  /* 0x00000040943c723c */ /* 0x040ff000000418ff */
[C---:B-----5:R-:W-:Y:S08]  /*7410*/  HMMA.16816.F32.BF16 R76, R148.reuse, R80, RZ ;  /* 0x00000050944c723c */ /* 0x060ff000000418ff */
[C---:B------:R-:W-:Y:S08]  /*7420*/  HMMA.16816.F32.BF16 R84, R148.reuse, R88, RZ ;  /* 0x000000589454723c */ /* 0x040ff000000418ff */
[C---:B------:R-:W-:Y:S08]  /*7430*/  HMMA.16816.F32.BF16 R92, R148.reuse, R96, RZ ;  /* 0x00000060945c723c */ /* 0x040ff000000418ff */
        /* <DEDUP_REMOVED lines=20> */
[----:B---3--:R-:W-:Y:S01]  /*7580*/  F2FP.BF16.F32.PACK_AB R5, R186, R187 ;  /* 0x000000bbba05723e */ /* 0x008fe200000010ff */
        /* <DEDUP_REMOVED lines=30> */
[----:B------:R-:W-:Y:S01]  /*7770*/  FFMA.FTZ R182, R201, UR4, -R212 ;  /* 0x00000004c9b67c23 */ /* 0x000fe200080108d4 */
[--C-:B------:R-:W-:Y:S01]  /*7780*/  FFMA.FTZ R207, R216, UR4, -R205.reuse ;  /* 0x00000004d8cf7c23 */ /* 0x100fe200080108cd */
[----:B------:R-:W-:-:S02]  /*7790*/  FFMA.FTZ R201, R206, UR4, -R205 ;  /* 0x00000004cec97c23 */ /* 0x000fc400080108cd */
[----:B------:R-:W-:Y:S02]  /*77a0*/  MUFU.EX2 R206, R214 ;  /* 0x000000d600ce7308 */ /* 0x000fe40000000800 */
[C---:B------:R-:W-:Y:S01]  /*77b0*/  HMMA.16816.F32.BF16 R132, R4.reuse, R180, R132 ;  /* 0x000000b40484723c */ /* 0x040fe20000041884 */
[--C-:B------:R-:W-:Y:S01]  /*77c0*/  FFMA.FTZ R181, R223, UR4, -R212.reuse ;  /* 0x00000004dfb57c23 */ /* 0x100fe200080108d4 */
[----:B------:R-:W-:Y:S01]  /*77d0*/  FFMA.FTZ R180, R221, UR4, -R212 ;  /* 0x00000004ddb47c23 */ /* 0x000fe200080108d4 */
[----:B------:R-:W-:Y:S04]  /*77e0*/  MUFU.EX2 R183, R183 ;  /* 0x000000b700b77308 */ /* 0x000fe80000000800 */
[----:B------:R-:W-:Y:S01]  /*77f0*/  MUFU.EX2 R181, R181 ;  /* 0x000000b500b57308 */ /* 0x000fe20000000800 */
[C---:B------:R-:W-:Y:S03]  /*7800*/  HMMA.16816.F32.BF16 R160, R4.reuse, R176, R160 ;  /* 0x000000b004a0723c */ /* 0x040fe600000418a0 */
[----:B------:R-:W5:Y:S04]  /*7810*/  MUFU.EX2 R180, R180 ;  /* 0x000000b400b47308 */ /* 0x000f680000000800 */
[----:B------:R-:W2:Y:S01]  /*7820*/  MUFU.EX2 R182, R182 ;  /* 0x000000b600b67308 */ /* 0x000ea20000000800 */
[C---:B------:R-:W-:Y:S01]  /*7830*/  HMMA.16816.F32.BF16 R156, R4.reuse, R178, R156 ;  /* 0x000000b2049c723c */ /* 0x040fe2000004189c */
[----:B------:R-:W-:Y:S02]  /*7840*/  LDSM.16.MT88.4 R176, [R219+0x11000] ;  /* 0x01100000dbb0783b */ /* 0x000fe40000004200 */
[----:B------:R-:W2:Y:S04]  /*7850*/  MUFU.EX2 R207, R207 ;  /* 0x000000cf00cf7308 */ /* 0x000ea80000000800 */
[----:B------:R-:W2:Y:S01]  /*7860*/  MUFU.EX2 R201, R201 ;  /* 0x000000c900c97308 */ /* 0x000ea20000000800 */
        /* <DEDUP_REMOVED lines=65> */
[----:B------:R-:W-:Y:S01]  /*7c80*/  HMMA.16816.F32.BF16 R156, R4, R178, R156 ;  /* 0x000000b2049c723c */ /* 0x000fe2000004189c */
[----:B------:R-:W-:Y:S01]  /*7c90*/  FFMA.FTZ R178, R211, UR4, -R212 ;  /* 0x00000004d3b27c23 */ /* 0x000fe200080108d4 */
[----:B------:R-:W-:Y:S01]  /*7ca0*/  FFMA.FTZ R179, R210, UR4, -R205 ;  /* 0x00000004d2b37c23 */ /* 0x000fe200080108cd */
[----:B------:R-:W1:Y:S01]  /*7cb0*/  MUFU.EX2 R177, R177 ;  /* 0x000000b100b17308 */ /* 0x000e620000000800 */
[----:B------:R-:W-:-:S03]  /*7cc0*/  UIADD3 UR4, UPT, UPT, UR18, -0x2, URZ ;  /* 0xfffffffe12047890 */ /* 0x000fc6000fffe0ff */
[----:B------:R-:W3:Y:S01]  /*7cd0*/  MUFU.EX2 R178, R178 ;  /* 0x000000b200b27308 */ /* 0x000ee20000000800 */
[C---:B------:R-:W-:Y:S01]  /*7ce0*/  HMMA.16816.F32.BF16 R44, R4.reuse, R172, R44 ;  /* 0x000000ac042c723c */ /* 0x040fe2000004182c */
[----:B------:R-:W-:Y:S02]  /*7cf0*/  UISETP.GE.AND UP0, UPT, UR4, UR14, UPT ;  /* 0x0000000e0400728c */ /* 0x000fe4000bf06270 */
        /* <DEDUP_REMOVED lines=73> */
[----:B------:R-:W1:Y:S01]  /*8190*/  S2UR UR26, SR_CgaCtaId ;  /* 0x00000000001a79c3 */ /* 0x000e620000008800 */
[----:B------:R-:W2:Y:S01]  /*81a0*/  LDCU.64 UR6, c[0x0][0x4e0] ;  /* 0x00009c00ff0677ac */ /* 0x000ea20008000a00 */
[----:B------:R-:W-:Y:S02]  /*81b0*/  IMAD.MOV.U32 R216, RZ, RZ, 0x20 ;  /* 0x00000020ffd87424 */ /* 0x000fe400078e00ff */
[----:B------:R-:W-:Y:S01]  /*81c0*/  VIADD R228, R219, 0x10000 ;  /* 0x00010000dbe47836 */ /* 0x000fe20000000000 */
[----:B------:R-:W-:Y:S02]  /*81d0*/  ULEA UR19, UR15, UR19, 0x6 ;  /* 0x000000130f137291 */ /* 0x000fe4000f8e30ff */
[----:B------:R-:W-:Y:S01]  /*81e0*/  UIADD3 UR22, UPT, UPT, UR18, -0x1, URZ ;  /* 0xffffffff12167890 */ /* 0x000fe2000fffe0ff */
[----:B------:R-:W-:Y:S01]  /*81f0*/  SEL R216, R216, 0xffffffe0, !P6 ;  /* 0xffffffe0d8d87807 */ /* 0x000fe20007000000 */
[----:B------:R-:W-:Y:S02]  /*8200*/  USHF.L.U32 UR18, UR18, 0x6, URZ ;  /* 0x0000000612127899 */ /* 0x000fe400080006ff */
[----:B------:R-:W-:Y:S01]  /*8210*/  IADD3 R165, PT, PT, R0, UR19, R165 ;  /* 0x0000001300a57c10 */ /* 0x000fe2000fffe0a5 */
[----:B------:R-:W-:Y:S01]  /*8220*/  UISETP.NE.U32.AND UP1, UPT, UR8, URZ, UPT ;  /* 0x000000ff0800728c */ /* 0x000fe2000bf25070 */
[----:B------:R-:W-:Y:S01]  /*8230*/  IMAD.MOV.U32 R0, RZ, RZ, R3 ;  /* 0x000000ffff007224 */ /* 0x000fe200078e0003 */
[----:B------:R-:W-:Y:S01]  /*8240*/  IADD3 R216, PT, PT, R216, R219, RZ ;  /* 0x000000dbd8d87210 */ /* 0x000fe20007ffe0ff */
[----:B------:R-:W-:Y:S01]  /*8250*/  IMAD.U32 R229, RZ, RZ, UR18 ;  /* 0x00000012ffe57e24 */ /* 0x000fe2000f8e00ff */
[----:B------:R-:W-:Y:S01]  /*8260*/  IADD3 R2, PT, PT, R165, -UR16, -R2 ;  /* 0x80000010a5027c10 */ /* 0x000fe2000fffe802 */
[----:B------:R-:W-:Y:S01]  /*8270*/  UISETP.NE.AND.EX UP1, UPT, UR9, URZ, UPT, UP1 ;  /* 0x000000ff0900728c */ /* 0x000fe2000bf25310 */
[----:B------:R-:W-:Y:S01]  /*8280*/  MOV R165, R164 ;  /* 0x000000a400a57202 */ /* 0x000fe20000000f00 */
[----:B--2---:R-:W-:Y:S01]  /*8290*/  UISETP.NE.U32.AND UP0, UPT, UR6, URZ, UPT ;  /* 0x000000ff0600728c */ /* 0x004fe2000bf05070 */
[----:B------:R-:W-:Y:S01]  /*82a0*/  IADD3 R229, PT, PT, R2, 0x88, -R229 ;  /* 0x0000008802e57810 */ /* 0x000fe20007ffe8e5 */
[----:B------:R-:W2:Y:S01]  /*82b0*/  LDCU UR25, c[0x0][0x440] ;  /* 0x00008800ff1977ac */ /* 0x000ea20008000800 */
[----:B------:R-:W-:Y:S01]  /*82c0*/  UMOV UR6, 0x400 ;  /* 0x0000040000067882 */ /* 0x000fe20000000000 */
[----:B------:R-:W3:Y:S01]  /*82d0*/  LDCU UR4, c[0x0][0x45c] ;  /* 0x00008b80ff0477ac */ /* 0x000ee20008000800 */
[----:B------:R-:W4:Y:S01]  /*82e0*/  LDCU UR24, c[0x0][0x3c4] ;  /* 0x00007880ff1877ac */ /* 0x000f220008000800 */
[----:B------:R-:W2:Y:S01]  /*82f0*/  LDCU UR23, c[0x0][0x3bc] ;  /* 0x00007780ff1777ac */ /* 0x000ea20008000800 */
[----:B------:R-:W2:Y:S01]  /*8300*/  LDCU.64 UR10, c[0x0][0x3c0] ;  /* 0x00007800ff0a77ac */ /* 0x000ea20008000a00 */
[----:B------:R-:W2:Y:S01]  /*8310*/  LDCU.64 UR8, c[0x0][0x3b8] ;  /* 0x00007700ff0877ac */ /* 0x000ea20008000a00 */
[----:B------:R-:W2:Y:S01]  /*8320*/  LDCU.64 UR12, c[0x0][0x3a0] ;  /* 0x00007400ff0c77ac */ /* 0x000ea20008000a00 */
[----:B------:R-:W2:Y:S01]  /*8330*/  LDCU.64 UR18, c[0x0][0x3a8] ;  /* 0x00007500ff1277ac */ /* 0x000ea20008000a00 */
[----:B------:R-:W-:-:S02]  /*8340*/  UISETP.NE.AND.EX UP0, UPT, UR7, URZ, UPT, UP0 ;  /* 0x000000ff0700728c */ /* 0x000fc4000bf05300 */
[----:B------:R-:W-:Y:S02]  /*8350*/  USHF.L.U32 UR28, UR22, 0x6, URZ ;  /* 0x00000006161c7899 */ /* 0x000fe400080006ff */
[----:B-1----:R-:W-:-:S12]  /*8360*/  ULEA UR6, UR26, UR6, 0x18 ;  /* 0x000000061a067291 */ /* 0x002fd8000f8ec0ff */
.L_x_4395:
[----:B------:R-:W-:Y:S01]  /*8370*/  PLOP3.LUT P4, PT, PT, PT, UP1, 0x80, 0x8 ;  /* 0x000000000008781c */ /* 0x000fe20003f8f018 */
[----:B------:R-:W1:Y:S01]  /*8380*/  S2R R218, SR_TID.X ;  /* 0x0000000000da7919 */ /* 0x000e620000002100 */
[----:B------:R-:W-:Y:S01]  /*8390*/  PLOP3.LUT P1, PT, PT, PT, UP1, 0x80, 0x8 ;  /* 0x000000000008781c */ /* 0x000fe20003f2f018 */
[----:B------:R-:W5:Y:S01]  /*83a0*/  @!UP1 LDCU UR7, c[0x0][0x3c0] ;  /* 0x00007800ff0797ac */ /* 0x000f620008000800 */
[----:B------:R-:W-:Y:S01]  /*83b0*/  PLOP3.LUT P0, PT, PT, PT, UP1, 0x80, 0x8 ;  /* 0x000000000008781c */ /* 0x000fe20003f0f018 */
[----:B------:R-:W-:Y:S04]  /*83c0*/  DEPBAR.LE SB0, 0x0 ;  /* 0x000080000000791a */ /* 0x000fe80000000000 */
[----:B------:R-:W-:Y:S01]  /*83d0*/  BAR.SYNC.DEFER_BLOCKING 0x0 ;  /* 0x0000000000007b1d */ /* 0x000fe20000010000 */
[----:B------:R-:W-:Y:S01]  /*83e0*/  IMAD.MOV.U32 R4, RZ, RZ, R232 ;  /* 0x000000ffff047224 */ /* 0x000fe200078e00e8 */
[C---:B-1----:R-:W-:Y:S04]  /*83f0*/  LOP3.LUT R239, R218.reuse, 0x38, RZ, 0xc0, !PT ;  /* 0x00000038daef7812 */ /* 0x042fe800078ec0ff */
[----:B------:R-:W-:Y:S01]  /*8400*/  @!UP1 UMOV UR27, URZ ;  /* 0x000000ff001b9c82 */ /* 0x000fe20008000000 */
[----:B------:R-:W-:Y:S01]  /*8410*/  SHF.R.U32.HI R220, RZ, 0x1, R218 ;  /* 0x00000001ffdc7819 */ /* 0x000fe200000116da */
[C---:B------:R-:W-:Y:S01]  /*8420*/  IMAD.SHL.U32 R2, R218.reuse, 0x8, RZ ;  /* 0x00000008da027824 */ /* 0x040fe200078e00ff */
[----:B-----5:R-:W-:Y:S01]  /*8430*/  @!UP1 USHF.L.U32 UR26, UR7, 0x6, URZ ;  /* 0x00000006071a9899 */ /* 0x020fe200080006ff */
        /* <DEDUP_REMOVED lines=9> */
[----:B--2---:R-:W-:Y:S01]  /*84d0*/  ISETP.GE.AND P3, PT, R3, UR25, PT ;  /* 0x0000001903007c0c */ /* 0x004fe2000bf66270 */
[----:B------:R-:W-:Y:S01]  /*84e0*/  IMAD.U32 R5, RZ, RZ, UR26 ;  /* 0x0000001aff057e24 */ /* 0x000fe2000f8e00ff */
[----:B------:R-:W-:Y:S02]  /*84f0*/  LOP3.LUT R3, R212, 0x80, RZ, 0xfc, !PT ;  /* 0x00000080d4037812 */ /* 0x000fe400078efcff */
[--C-:B------:R-:W-:Y:S02]  /*8500*/  LOP3.LUT R239, R239, 0x1e00, R2.reuse, 0xf8, !PT ;  /* 0x00001e00efef7812 */ /* 0x100fe400078ef802 */
[----:B------:R-:W-:Y:S02]  /*8510*/  @!P4 IADD3 R6, P4, PT, R232, UR27, RZ ;  /* 0x0000001be806cc10 */ /* 0x000fe4000ff9e0ff */
[----:B------:R-:W-:Y:S01]  /*8520*/  ISETP.GE.AND P2, PT, R3, UR25, PT ;  /* 0x0000001903007c0c */ /* 0x000fe2000bf46270 */
[----:B------:R-:W-:Y:S01]  /*8530*/  IMAD.MOV.U32 R3, RZ, RZ, R233 ;  /* 0x000000ffff037224 */ /* 0x000fe200078e00e9 */
[----:B------:R-:W-:Y:S01]  /*8540*/  LOP3.LUT R167, R167, 0x38, R2, 0xf8, !PT ;  /* 0x00000038a7a77812 */ /* 0x000fe200078ef802 */
[----:B------:R-:W-:Y:S01]  /*8550*/  @!P0 IMAD.MOV.U32 R232, RZ, RZ, R6 ;  /* 0x000000ffffe88224 */ /* 0x000fe200078e0006 */
[----:B------:R-:W-:Y:S01]  /*8560*/  @!P1 LEA.HI.X.SX32 R233, R5, R233, 0x1, P4 ;  /* 0x000000e905e99211 */ /* 0x000fe200020f0eff */
[----:B------:R-:W-:Y:S08]  /*8570*/  BRA.U !UP1, `(.L_x_4392) ;  /* 0x0000000109f87547 */ /* 0x000ff0000b800000 */
        /* <DEDUP_REMOVED lines=62> */
.L_x_4392:
[C---:B------:R-:W-:Y:S01]  /*8960*/  ISETP.GE.AND P4, PT, R212.reuse, UR25, PT ;  /* 0x00000019d4007c0c */ /* 0x040fe2000bf86270 */
[----:B------:R-:W-:Y:S01]  /*8970*/  USHF.L.U32 UR26, UR7, 0x5, URZ ;  /* 0x00000005071a7899 */ /* 0x000fe200080006ff */
[----:B------:R-:W-:Y:S01]  /*8980*/  LEA R239, R239, UR6, 0x1 ;  /* 0x00000006efef7c11 */ /* 0x000fe2000f8e08ff */
[----:B----4-:R-:W-:Y:S01]  /*8990*/  USHF.L.U64.HI UR7, UR7, 0x5, UR24 ;  /* 0x0000000507077899 */ /* 0x010fe20008010218 */
[----:B------:R-:W-:Y:S01]  /*89a0*/  LOP3.LUT R212, R212, 0xc0, RZ, 0xfc, !PT ;  /* 0x000000c0d4d47812 */ /* 0x000fe200078efcff */
[----:B------:R-:W-:Y:S01]  /*89b0*/  IMAD.MOV.U32 R221, RZ, RZ, 0x20 ;  /* 0x00000020ffdd7424 */ /* 0x000fe200078e00ff */
[----:B------:R-:W-:Y:S01]  /*89c0*/  LOP3.LUT R217, R213, 0x7c00, RZ, 0xc0, !PT ;  /* 0x00007c00d5d97812 */ /* 0x000fe200078ec0ff */
[----:B------:R-:W-:Y:S01]  /*89d0*/  UIADD3 UR22, UPT, UPT, UR22, -0x1, URZ ;  /* 0xffffffff16167890 */ /* 0x000fe2000fffe0ff */
[----:B------:R-:W-:Y:S02]  /*89e0*/  ISETP.GE.AND P1, PT, R212, UR25, PT ;  /* 0x00000019d4007c0c */ /* 0x000fe4000bf26270 */
[----:B------:R-:W-:Y:S01]  /*89f0*/  IADD3 R214, P0, PT, R232, UR26, RZ ;  /* 0x0000001ae8d67c10 */ /* 0x000fe2000ff1e0ff */
[----:B------:R-:W-:Y:S01]  /*8a00*/  UISETP.GT.AND UP2, UPT, UR22, UR14, UPT ;  /* 0x0000000e1600728c */ /* 0x000fe2000bf44270 */
[----:B------:R-:W-:Y:S01]  /*8a10*/  LOP3.LUT R3, R217, 0x200, R166, 0xf8, !PT ;  /* 0x00000200d9037812 */ /* 0x000fe200078ef8a6 */
[----:B------:R-:W-:Y:S01]  /*8a20*/  @!PT LDS RZ, [RZ] ;  /* 0x00000000fffff984 */ /* 0x000fe20000000800 */
[----:B------:R-:W-:Y:S01]  /*8a30*/  @!PT LDS RZ, [RZ] ;  /* 0x00000000fffff984 */ /* 0x000fe20000000800 */
[----:B------:R-:W-:Y:S01]  /*8a40*/  @!PT LDS RZ, [RZ] ;  /* 0x00000000fffff984 */ /* 0x000fe20000000800 */
[----:B------:R-:W-:Y:S01]  /*8a50*/  @!P4 LDGSTS.E.BYPASS.LTC128B.128 [R239+0x10000], desc[UR20][R232.64] ;  /* 0x10000000e8efcfae */ /* 0x000fe2000b981a14 */
[----:B------:R-:W-:Y:S02]  /*8a60*/  IADD3.X R215, PT, PT, R233, UR7, RZ, P0, !PT ;  /* 0x00000007e9d77c10 */ /* 0x000fe400087fe4ff */
[----:B------:R-:W-:Y:S01]  /*8a70*/  IADD3 R240, P0, PT, R214, UR26, RZ ;  /* 0x0000001ad6f07c10 */ /* 0x000fe2000ff1e0ff */
[----:B------:R-:W-:Y:S01]  /*8a80*/  @P4 STS.128 [R239+0x10000], RZ ;  /* 0x010000ffef004388 */ /* 0x000fe20000000c00 */
[----:B------:R-:W-:Y:S02]  /*8a90*/  LOP3.LUT R2, R220, 0x8, RZ, 0xc0, !PT ;  /* 0x00000008dc027812 */ /* 0x000fe400078ec0ff */
        /* <DEDUP_REMOVED lines=9> */
[----:B------:R-:W-:Y:S01]  /*8b30*/  LOP3.LUT R223, R167, 0x8, R218, 0x78, !PT ;  /* 0x00000008a7df7812 */ /* 0x000fe200078e78da */
[----:B------:R-:W-:Y:S01]  /*8b40*/  @!PT LDS RZ, [RZ] ;  /* 0x00000000fffff984 */ /* 0x000fe20000000800 */
[----:B------:R-:W-:Y:S01]  /*8b50*/  @!PT LDS RZ, [RZ] ;  /* 0x00000000fffff984 */ /* 0x000fe20000000800 */
[----:B------:R-:W-:Y:S01]  /*8b60*/  @!PT LDS RZ, [RZ] ;  /* 0x00000000fffff984 */ /* 0x000fe20000000800 */
[----:B------:R-:W-:Y:S01]  /*8b70*/  @!P2 LDGSTS.E.BYPASS.LTC128B.128 [R239+0x14000], desc[UR20][R232.64+0x100] ;  /* 0x14000100e8efafae */ /* 0x000fe2000b981a14 */
[----:B------:R-:W-:Y:S01]  /*8b80*/  LOP3.LUT R2, R3, R167, R2, 0xf6, !PT ;  /* 0x000000a703027212 */ /* 0x000fe200078ef602 */
[----:B------:R-:W-:Y:S01]  /*8b90*/  IMAD.MOV.U32 R3, RZ, RZ, 0x40 ;  /* 0x00000040ff037424 */ /* 0x000fe200078e00ff */
[----:B------:R-:W-:Y:S01]  /*8ba0*/  LOP3.LUT P0, RZ, R218, 0x2, RZ, 0xc0, !PT ;  /* 0x00000002daff7812 */ /* 0x000fe2000780c0ff */
[----:B------:R-:W-:Y:S01]  /*8bb0*/  @P2 STS.128 [R239+0x14000], RZ ;  /* 0x014000ffef002388 */ /* 0x000fe20000000c00 */
[----:B------:R-:W-:Y:S01]  /*8bc0*/  IMAD R223, R223, 0x2, R164 ;  /* 0x00000002dfdf7824 */ /* 0x000fe200078e02a4 */
[----:B------:R-:W-:Y:S02]  /*8bd0*/  LEA R224, R2, UR6, 0x1 ;  /* 0x0000000602e07c11 */ /* 0x000fe4000f8e08ff */
[----:B------:R-:W-:Y:S01]  /*8be0*/  @!PT LDS RZ, [RZ] ;  /* 0x00000000fffff984 */ /* 0x000fe20000000800 */
[----:B------:R-:W-:Y:S01]  /*8bf0*/  @!PT LDS RZ, [RZ] ;  /* 0x00000000fffff984 */ /* 0x000fe20000000800 */
[----:B------:R-:W-:Y:S01]  /*8c00*/  @!PT LDS RZ, [RZ] ;  /* 0x00000000fffff984 */ /* 0x000fe20000000800 */
[----:B------:R-:W-:Y:S01]  /*8c10*/  @!P1 LDGSTS.E.BYPASS.LTC128B.128 [R239+0x16000], desc[UR20][R232.64+0x180] ;  /* 0x16000180e8ef9fae */ /* 0x000fe2000b981a14 */
[----:B------:R-:W-:Y:S01]  /*8c20*/  SEL R221, R221, 0xffffffe0, !P0 ;  /* 0xffffffe0dddd7807 */ /* 0x000fe20004000000 */
[----:B------:R-:W-:Y:S01]  /*8c30*/  VIADD R164, R223, UR6 ;  /* 0x00000006dfa47c36 */ /* 0x000fe20008000000 */
[----:B------:R-:W-:Y:S01]  /*8c40*/  LOP3.LUT P0, RZ, R218, 0x4, RZ, 0xc0, !PT ;  /* 0x00000004daff7812 */ /* 0x000fe2000780c0ff */
[----:B------:R-:W-:Y:S02]  /*8c50*/  @P1 STS.128 [R239+0x16000], RZ ;  /* 0x016000ffef001388 */ /* 0x000fe40000000c00 */
[----:B------:R-:W-:Y:S01]  /*8c60*/  IMAD.IADD R222, R221, 0x1, R224 ;  /* 0x00000001ddde7824 */ /* 0x000fe200078e02e0 */
[----:B------:R-:W-:Y:S01]  /*8c70*/  SEL R3, R3, 0xffffffc0, !P0 ;  /* 0xffffffc003037807 */ /* 0x000fe20004000000 */
[----:B------:R-:W-:Y:S01]  /*8c80*/  @!PT LDS RZ, [RZ] ;  /* 0x00000000fffff984 */ /* 0x000fe20000000800 */
[----:B------:R-:W-:Y:S01]  /*8c90*/  @!PT LDS RZ, [RZ] ;  /* 0x00000000fffff984 */ /* 0x000fe20000000800 */
[----:B------:R-:W-:Y:S01]  /*8ca0*/  @!PT LDS RZ, [RZ] ;  /* 0x00000000fffff984 */ /* 0x000fe20000000800 */
[----:B------:R-:W-:Y:S01]  /*8cb0*/  @!P4 LDGSTS.E.BYPASS.LTC128B.128 [R239+0x10800], desc[UR20][R214.64] ;  /* 0x10800000d6efcfae */ /* 0x000fe2000b981a14 */
[----:B------:R-:W-:Y:S03]  /*8cc0*/  IMAD.IADD R167, R221, 0x1, R164 ;  /* 0x00000001dda77824 */ /* 0x000fe600078e02a4 */
[----:B------:R-:W-:Y:S01]  /*8cd0*/  @P4 STS.128 [R239+0x10800], RZ ;  /* 0x010800ffef004388 */ /* 0x000fe20000000c00 */
[C---:B------:R-:W-:Y:S02]  /*8ce0*/  IMAD.IADD R166, R3.reuse, 0x1, R224 ;  /* 0x0000000103a67824 */ /* 0x040fe400078e02e0 */
[----:B------:R-:W-:Y:S01]  /*8cf0*/  IMAD.IADD R164, R3, 0x1, R164 ;  /* 0x0000000103a47824 */ /* 0x000fe200078e02a4 */
[----:B------:R-:W-:Y:S01]  /*8d00*/  @!PT LDS RZ, [RZ] ;  /* 0x00000000fffff984 */ /* 0x000fe20000000800 */
[----:B------:R-:W-:Y:S01]  /*8d10*/  @!PT LDS RZ, [RZ] ;  /* 0x00000000fffff984 */ /* 0x000fe20000000800 */
[----:B------:R-:W-:Y:S01]  /*8d20*/  @!PT LDS RZ, [RZ] ;  /* 0x00000000fffff984 */ /* 0x000fe20000000800 */
[----:B------:R-:W-:Y:S01]  /*8d30*/  @!P3 LDGSTS.E.BYPASS.LTC128B.128 [R239+0x12800], desc[UR20][R214.64+0x80] ;  /* 0x12800080d6efbfae */ /* 0x000fe2000b981a14 */
[C---:B------:R-:W-:Y:S02]  /*8d40*/  IMAD.IADD R3, R221.reuse, 0x1, R166 ;  /* 0x00000001dd037824 */ /* 0x040fe400078e02a6 */
[----:B------:R-:W-:Y:S01]  /*8d50*/  IMAD.IADD R2, R221, 0x1, R164 ;  /* 0x00000001dd027824 */ /* 0x000fe200078e02a4 */
        /* <DEDUP_REMOVED lines=341> */
.L_x_4394:
[--C-:B------:R-:W-:Y:S01]  /*a2b0*/  @!P4 IMAD.MOV.U32 R224, RZ, RZ, R226.reuse ;  /* 0x000000ffffe0c224 */ /* 0x100fe200078e00e2 */
[----:B------:R-:W-:Y:S01]  /*a2c0*/  USHF.L.U32 UR7, UR26, 0x5, URZ ;  /* 0x000000051a077899 */ /* 0x000fe200080006ff */
[----:B------:R-:W-:Y:S01]  /*a2d0*/  @!P1 IMAD.MOV.U32 R227, RZ, RZ, R225 ;  /* 0x000000ffffe39224 */ /* 0x000fe200078e00e1 */
[----:B------:R-:W-:Y:S02]  /*a2e0*/  USHF.L.U64.HI UR26, UR26, 0x5, UR23 ;  /* 0x000000051a1a7899 */ /* 0x000fe40008010217 */
        /* <DEDUP_REMOVED lines=89> */
.L_x_4393:
[----:B--2---:R-:W-:Y:S01]  /*a880*/  IABS R2, R229 ;  /* 0x000000e500027213 */ /* 0x004fe20000000000 */
[----:B------:R-:W-:Y:S01]  /*a890*/  LDSM.16.MT88.4 R172, [R216+0x10000] ;  /* 0x01000000d8ac783b */ /* 0x000fe20000004200 */
[C---:B------:R-:W-:Y:S01]  /*a8a0*/  IADD3 R166, PT, PT, R229.reuse, -0x1, RZ ;  /* 0xffffffffe5a67810 */ /* 0x040fe20007ffe0ff */
[----:B------:R-:W-:Y:S01]  /*a8b0*/  UISETP.GT.AND UP2, UPT, UR22, UR14, UPT ;  /* 0x0000000e1600728c */ /* 0x000fe2000bf44270 */
[----:B------:R-:W-:Y:S01]  /*a8c0*/  I2FP.F32.S32 R3, R2 ;  /* 0x0000000200037245 */ /* 0x000fe20000201400 */
[----:B------:R-:W-:Y:S01]  /*a8d0*/  UIADD3 UR28, UPT, UPT, UR28, -0x40, URZ ;  /* 0xffffffc01c1c7890 */ /* 0x000fe2000fffe0ff */
[----:B------:R-:W-:Y:S02]  /*a8e0*/  IADD3 R2, PT, PT, R229, -0x9, RZ ;  /* 0xfffffff7e5027810 */ /* 0x000fe40007ffe0ff */
[----:B------:R-:W-:Y:S01]  /*a8f0*/  IABS R166, R166 ;  /* 0x000000a600a67213 */ /* 0x000fe20000000000 */
[----:B------:R-:W-:Y:S01]  /*a900*/  FFMA.FTZ R6, R3, -UR5, R6 ;  /* 0x8000000503067c23 */ /* 0x000fe20008010006 */
[C---:B------:R-:W-:Y:S01]  /*a910*/  IADD3 R3, PT, PT, R229.reuse, -0x10, RZ ;  /* 0xfffffff0e5037810 */ /* 0x040fe20007ffe0ff */
[----:B------:R-:W-:Y:S01]  /*a920*/  LDSM.16.MT88.4 R180, [R216+0x14800] ;  /* 0x01480000d8b4783b */ /* 0x000fe20000004200 */
[----:B------:R-:W-:Y:S02]  /*a930*/  IABS R2, R2 ;  /* 0x0000000200027213 */ /* 0x000fe40000000000 */
        /* <DEDUP_REMOVED lines=113> */
[----:B------:R-:W-:Y:S01]  /*b050*/  FMUL.FTZ R2, R166, UR4 ;  /* 0x00000004a6027c20 */ /* 0x000fe20008410000 */
[----:B------:R-:W-:Y:S01]  /*b060*/  IADD3 R166, PT, PT, R219, 0x10040, RZ ;  /* 0x00010040dba67810 */ /* 0x000fe20007ffe0ff */
        /* <DEDUP_REMOVED lines=10> */
[----:B------:R-:W-:Y:S01]  /*b110*/  @P0 IADD3 R166, PT, PT, R228, -0x40, RZ ;  /* 0xffffffc0e4a60810 */ /* 0x000fe20007ffe0ff */
[--C-:B------:R-:W-:Y:S01]  /*b120*/  FFMA.FTZ R205, R12, UR4, -R203.reuse ;  /* 0x000000040ccd7c23 */ /* 0x100fe200080108cb */
[--C-:B------:R-:W-:Y:S07]  /*b130*/  FFMA.FTZ R204, R13, UR4, -R203.reuse ;  /* 0x000000040dcc7c23 */ /* 0x100fee00080108cb */
[----:B------:R-:W3:Y:S01]  /*b140*/  MUFU.EX2 R0, R0 ;  /* 0x0000000000007308 */ /* 0x000ee20000000800 */
[----:B------:R-:W-:Y:S01]  /*b150*/  IADD3 R221, PT, PT, R221, R166, RZ ;  /* 0x000000a6dddd7210 */ /* 0x000fe20007ffe0ff */
[----:B------:R-:W4:Y:S01]  /*b160*/  LDSM.16.MT88.4 R176, [R166] ;  /* 0x00000000a6b0783b */ /* 0x000f220000004200 */
[--C-:B------:R-:W-:Y:S07]  /*b170*/  FFMA.FTZ R209, R14, UR4, -R202.reuse ;  /* 0x000000040ed17c23 */ /* 0x100fee00080108ca */
[----:B------:R-:W-:Y:S01]  /*b180*/  MUFU.EX2 R201, R201 ;  /* 0x000000c900c97308 */ /* 0x000fe20000000800 */
[--C-:B------:R-:W-:Y:S01]  /*b190*/  FFMA.FTZ R208, R15, UR4, -R202.reuse ;  /* 0x000000040fd07c23 */ /* 0x100fe200080108ca */
[--C-:B------:R-:W-:Y:S01]  /*b1a0*/  FFMA.FTZ R206, R16, UR4, -R203.reuse ;  /* 0x0000000410ce7c23 */ /* 0x100fe200080108cb */
[----:B------:R-:W-:Y:S07]  /*b1b0*/  FFMA.FTZ R211, R17, UR4, -R203 ;  /* 0x0000000411d37c23 */ /* 0x000fee00080108cb */
[----:B------:R-:W5:Y:S01]  /*b1c0*/  MUFU.EX2 R200, R200 ;  /* 0x000000c800c87308 */ /* 0x000f620000000800 */
[--C-:B------:R-:W-:Y:S01]  /*b1d0*/  FFMA.FTZ R207, R18, UR4, -R202.reuse ;  /* 0x0000000412cf7c23 */ /* 0x100fe200080108ca */
        /* <DEDUP_REMOVED lines=19> */
[C---:B------:R-:W-:Y:S01]  /*b310*/  FMUL.FTZ R40, R2.reuse, R40 ;  /* 0x0000002802287220 */ /* 0x040fe20000410000 */
        /* <DEDUP_REMOVED lines=155> */
[----:B------:R-:W-:Y:S01]  /*bcd0*/  FFMA.FTZ R210, R19, UR4, -R202 ;  /* 0x0000000413d27c23 */ /* 0x000fe200080108ca */
[----:B------:R-:W-:Y:S01]  /*bce0*/  FMUL.FTZ R16, R2, R148 ;  /* 0x0000009402107220 */ /* 0x000fe20000410000 */
[----:B--2---:R-:W-:Y:S01]  /*bcf0*/  F2FP.BF16.F32.PACK_AB R148, R204, R205 ;  /* 0x000000cdcc94723e */ /* 0x004fe200000010ff */
[----:B------:R-:W-:Y:S01]  /*bd00*/  FMUL.FTZ R17, R2, R149 ;  /* 0x0000009502117220 */ /* 0x000fe20000410000 */
[----:B------:R-:W-:Y:S01]  /*bd10*/  F2FP.BF16.F32.PACK_AB R149, R208, R209 ;  /* 0x000000d1d095723e */ /* 0x000fe200000010ff */
[C---:B-1----:R-:W-:Y:S01]  /*bd20*/  HMMA.16816.F32.BF16 R108, R160.reuse, R168, R108 ;  /* 0x000000a8a06c723c */ /* 0x042fe2000004186c */
[----:B------:R-:W1:Y:S02]  /*bd30*/  MUFU.EX2 R210, R210 ;  /* 0x000000d200d27308 */ /* 0x000e640000000800 */
[C---:B------:R-:W-:Y:S01]  /*bd40*/  FMUL.FTZ R18, R0.reuse, R150 ;  /* 0x0000009600127220 */ /* 0x040fe20000410000 */
[----:B----4-:R-:W-:Y:S01]  /*bd50*/  F2FP.BF16.F32.PACK_AB R150, R211, R206 ;  /* 0x000000ced396723e */ /* 0x010fe200000010ff */
[----:B------:R-:W-:Y:S01]  /*bd60*/  FMUL.FTZ R19, R0, R151 ;  /* 0x0000009700137220 */ /* 0x000fe20000410000 */
[----:B------:R-:W-:Y:S01]  /*bd70*/  FFMA.FTZ R201, R2, R237, R201 ;  /* 0x000000ed02c97223 */ /* 0x000fe200000100c9 */
[----:B------:R-:W-:Y:S01]  /*bd80*/  FFMA.FTZ R199, R0, R235, R199 ;  /* 0x000000eb00c77223 */ /* 0x000fe200000100c7 */
[C---:B------:R-:W-:Y:S01]  /*bd90*/  HMMA.16816.F32.BF16 R112, R160.reuse, R170, R112 ;  /* 0x000000aaa070723c */ /* 0x040fe20000041870 */
[----:B------:R-:W2:Y:S02]  /*bda0*/  LDSM.16.MT88.4 R168, [R216+0x16000] ;  /* 0x01600000d8a8783b */ /* 0x000ea40000004200 */
[----:B------:R-:W-:Y:S01]  /*bdb0*/  FADD.FTZ R201, R200, R201 ;  /* 0x000000c9c8c97221 */ /* 0x000fe20000010000 */
[----:B------:R-:W-:Y:S01]  /*bdc0*/  FADD.FTZ R199, R197, R199 ;  /* 0x000000c7c5c77221 */ /* 0x000fe20000010000 */
[----:B-1----:R-:W-:Y:S03]  /*bdd0*/  F2FP.BF16.F32.PACK_AB R151, R210, R207 ;  /* 0x000000cfd297723e */ /* 0x002fe600000010ff */
[C---:B-----5:R-:W-:Y:S03]  /*bde0*/  HMMA.16816.F32.BF16 R116, R160.reuse, R172, R116 ;  /* 0x000000aca074723c */ /* 0x060fe60000041874 */
[----:B------:R-:W-:Y:S01]  /*bdf0*/  FADD.FTZ R0, R198, R201 ;  /* 0x000000c9c6007221 */ /* 0x000fe20000010000 */
[----:B------:R-:W-:Y:S03]  /*be00*/  FADD.FTZ R2, R196, R199 ;  /* 0x000000c7c4027221 */ /* 0x000fe60000010000 */
[----:B------:R-:W-:Y:S01]  /*be10*/  FADD.FTZ R0, R167, R0 ;  /* 0x00000000a7007221 */ /* 0x000fe20000010000 */
[C---:B------:R-:W-:Y:S01]  /*be20*/  HMMA.16816.F32.BF16 R120, R160.reuse, R174, R120 ;  /* 0x000000aea078723c */ /* 0x040fe20000041878 */
[----:B------:R-:W1:Y:S02]  /*be30*/  LDSM.16.MT88.4 R172, [R166+0x6000] ;  /* 0x00600000a6ac783b */ /* 0x000e640000004200 */
[----:B------:R-:W-:Y:S01]  /*be40*/  FADD.FTZ R2, R165, R2 ;  /* 0x00000002a5027221 */ /* 0x000fe20000010000 */
[----:B------:R-:W-:Y:S03]  /*be50*/  MOV R165, R164 ;  /* 0x000000a400a57202 */ /* 0x000fe60000000f00 */
        /* <DEDUP_REMOVED lines=209> */
[----:B------:R-:W-:Y:S01]  /*cb70*/  MOV R0, R3 ;  /* 0x0000000300007202 */ /* 0x000fe20000000f00 */
[----:B------:R-:W-:Y:S02]  /*cb80*/  FADD.FTZ R237, R203, R180 ;  /* 0x000000b4cbed7221 */ /* 0x000fe40000010000 */
[----:B------:R-:W-:Y:S01]  /*cb90*/  FADD.FTZ R235, R202, R181 ;  /* 0x000000b5caeb7221 */ /* 0x000fe20000010000 */
[----:B------:R-:W-:Y:S06]  /*cba0*/  BRA.U UP2, `(.L_x_4395) ;  /* 0xffffffb502f07547 */ /* 0x000fec000b83ffff */
.L_x_4391:
[----:B------:R-:W1:Y:S01]  /*cbb0*/  SHFL.BFLY PT, R2, R237, 0x2, 0x1f ;  /* 0x0c401f00ed027f89 */ /* 0x000e6200000e0000 */
[----:B------:R-:W-:Y:S01]  /*cbc0*/  SHF.L.U32 R4, R218, 0x4, RZ ;  /* 0x00000004da047819 */ /* 0x000fe200000006ff */
[----:B------:R-:W-:Y:S01]  /*cbd0*/  USHF.L.U32 UR15, UR15, 0x6, URZ ;  /* 0x000000060f0f7899 */ /* 0x000fe200080006ff */
[----:B------:R-:W-:Y:S01]  /*cbe0*/  LOP3.LUT R11, R220, 0x30, RZ, 0xc0, !PT ;  /* 0x00000030dc0b7812 */ /* 0x000fe200078ec0ff */
[----:B------:R-:W2:Y:S01]  /*cbf0*/  SHFL.BFLY PT, R0, R235, 0x2, 0x1f ;  /* 0x0c401f00eb007f89 */ /* 0x000ea200000e0000 */
[----:B------:R-:W-:Y:S01]  /*cc00*/  SHF.L.U32 R10, R218, 0x1, RZ ;  /* 0x00000001da0a7819 */ /* 0x000fe200000006ff */
[----:B------:R-:W-:Y:S01]  /*cc10*/  UIADD3 UR16, UPT, UPT, -UR15, UR16, URZ ;  /* 0x000000100f107290 */ /* 0x000fe2000fffe1ff */
[----:B------:R-:W-:Y:S01]  /*cc20*/  LOP3.LUT R9, R4, 0x1c0, RZ, 0xc0, !PT ;  /* 0x000001c004097812 */ /* 0x000fe200078ec0ff */
[----:B------:R-:W-:Y:S01]  /*cc30*/  BAR.SYNC.DEFER_BLOCKING 0x0 ;  /* 0x0000000000007b1d */ /* 0x000fe20000010000 */
[--C-:B------:R-:W-:Y:S01]  /*cc40*/  LOP3.LUT R217, R217, 0x6, R10.reuse, 0xf8, !PT ;  /* 0x00000006d9d97812 */ /* 0x100fe200078ef80a */
[----:B------:R-:W-:Y:S01]  /*cc50*/  UIADD3 UR10, UPT, UPT, -UR17, URZ, URZ ;  /* 0x000000ff110a7290 */ /* 0x000fe2000fffe1ff */
[----:B------:R-:W-:-:S02]  /*cc60*/  LOP3.LUT R10, R9, 0x38, R10, 0xf8, !PT ;  /* 0x00000038090a7812 */ /* 0x000fc400078ef80a */
[----:B------:R-:W-:-:S03]  /*cc70*/  R2P PR, R218, 0x18 ;  /* 0x00000018da007804 */ /* 0x000fc60000000000 */
[----:B------:R-:W3:Y:S01]  /*cc80*/  S2UR UR12, SR_CTAID.Y ;  /* 0x00000000000c79c3 */ /* 0x000ee20000002600 */
[----:B------:R-:W-:Y:S01]  /*cc90*/  LOP3.LUT P5, RZ, R218, 0x3, RZ, 0xc0, !PT ;  /* 0x00000003daff7812 */ /* 0x000fe200078ac0ff */
[----:B------:R-:W3:Y:S01]  /*cca0*/  LDCU.64 UR4, c[0x0][0x430] ;  /* 0x00008600ff0477ac */ /* 0x000ee20008000a00 */
[----:B------:R-:W-:Y:S01]  /*ccb0*/  MOV R8, 0x40 ;  /* 0x0000004000087802 */ /* 0x000fe20000000f00 */
[----:B------:R-:W-:Y:S01]  /*ccc0*/  BSSY.RECONVERGENT B0, `(.L_x_4396) ;  /* 0x000012f000007945 */ /* 0x000fe20003800200 */
[----:B------:R-:W-:Y:S01]  /*ccd0*/  LOP3.LUT R10, R217, R10, RZ, 0xfc, !PT ;  /* 0x0000000ad90a7212 */ /* 0x000fe200078efcff */
[----:B------:R-:W4:Y:S01]  /*cce0*/  LDCU UR9, c[0x0][0x3e0] ;  /* 0x00007c00ff0977ac */ /* 0x000f220008000800 */
[----:B------:R-:W-:Y:S01]  /*ccf0*/  SEL R8, R8, 0xffffffc0, !P3 ;  /* 0xffffffc008087807 */ /* 0x000fe20005800000 */
[----:B------:R-:W4:Y:S01]  /*cd00*/  S2UR UR11, SR_CTAID.Z ;  /* 0x00000000000b79c3 */ /* 0x000f220000002700 */
[----:B------:R-:W-:Y:S01]  /*cd10*/  LEA R10, R10, UR6, 0x2 ;  /* 0x000000060a0a7c11 */ /* 0x000fe2000f8e10ff */
[----:B-1----:R-:W-:Y:S01]  /*cd20*/  FADD.FTZ R2, R2, R237 ;  /* 0x000000ed02027221 */ /* 0x002fe20000010000 */
[----:B------:R-:W1:Y:S01]  /*cd30*/  LDCU UR7, c[0x0][0x44c] ;  /* 0x00008980ff0777ac */ /* 0x000e620008000800 */
[----:B------:R-:W-:Y:S01]  /*cd40*/  LOP3.LUT R165, R4, 0x10, RZ, 0xc0, !PT ;  /* 0x0000001004a57812 */ /* 0x000fe200078ec0ff */
[----:B--2---:R-:W-:-:S02]  /*cd50*/  FADD.FTZ R7, R0, R235 ;  /* 0x000000eb00077221 */ /* 0x004fc40000010000 */
[----:B------:R-:W2:Y:S01]  /*cd60*/  SHFL.BFLY PT, R5, R2, 0x1, 0x1f ;  /* 0x0c201f0002057f89 */ /* 0x000ea200000e0000 */
[----:B------:R-:W-:Y:S01]  /*cd70*/  SHF.R.U32.HI R0, RZ, 0x2, R218 ;  /* 0x00000002ff007819 */ /* 0x000fe200000116da */
[----:B------:R-:W5:Y:S02]  /*cd80*/  S2UR UR8, SR_CTAID.X ;  /* 0x00000000000879c3 */ /* 0x000f640000002500 */
[----:B------:R-:W1:Y:S01]  /*cd90*/  SHFL.BFLY PT, R6, R7, 0x1, 0x1f ;  /* 0x0c201f0007067f89 */ /* 0x000e6200000e0000 */
[----:B------:R-:W-:Y:S01]  /*cda0*/  LOP3.LUT R0, R11, 0x7, R0, 0xf8, !PT ;  /* 0x000000070b007812 */ /* 0x000fe200078ef800 */
[----:B---3--:R-:W-:Y:S02]  /*cdb0*/  UIMAD UR4, UR12, UR4, UR17 ;  /* 0x000000040c0472a4 */ /* 0x008fe4000f8e0211 */
[----:B----4-:R-:W-:-:S04]  /*cdc0*/  UIMAD UR10, UR9, UR10, UR11 ;  /* 0x0000000a090a72a4 */ /* 0x010fc8000f8e020b */
[----:B------:R-:W-:Y:S01]  /*cdd0*/  UIMAD UR4, UR4, UR9, UR10 ;  /* 0x00000009040472a4 */ /* 0x000fe2000f8e020a */
[----:B--2---:R-:W-:Y:S01]  /*cde0*/  FADD.FTZ R5, R2, R5 ;  /* 0x0000000502057221 */ /* 0x004fe20000010000 */
[----:B------:R-:W-:Y:S01]  /*cdf0*/  SHF.L.U32 R2, R218, 0x2, RZ ;  /* 0x00000002da027819 */ /* 0x000fe200000006ff */
[----:B-----5:R-:W-:Y:S01]  /*ce00*/  USHF.L.U32 UR8, UR8, 0x6, URZ ;  /* 0x0000000608087899 */ /* 0x020fe200080006ff */
[----:B------:R-:W-:Y:S01]  /*ce10*/  SHF.R.U32.HI R218, RZ, 0x4, R218 ;  /* 0x00000004ffda7819 */ /* 0x000fe200000116da */
[----:B-1----:R-:W-:Y:S01]  /*ce20*/  FADD.FTZ R6, R7, R6 ;  /* 0x0000000607067221 */ /* 0x002fe20000010000 */
[----:B------:R-:W1:Y:S01]  /*ce30*/  MUFU.RCP R11, R5 ;  /* 0x00000005000b7308 */ /* 0x000e620000001000 */
[----:B------:R-:W-:Y:S01]  /*ce40*/  LOP3.LUT R7, R2, 0x1f8, RZ, 0xc0, !PT ;  /* 0x000001f802077812 */ /* 0x000fe200078ec0ff */
[----:B------:R-:W-:Y:S01]  /*ce50*/  UIMAD UR8, UR4, UR5, UR8 ;  /* 0x00000005040872a4 */ /* 0x000fe2000f8e0208 */
[----:B------:R-:W-:Y:S02]  /*ce60*/  FSETP.NE.FTZ.AND P6, PT, R5, RZ, PT ;  /* 0x000000ff0500720b */ /* 0x000fe40003fd5000 */
[----:B------:R-:W-:Y:S01]  /*ce70*/  IADD3 R12, PT, PT, R218, 0x10, RZ ;  /* 0x00000010da0c7810 */ /* 0x000fe20007ffe0ff */
[----:B------:R-:W-:Y:S01]  /*ce80*/  UIMAD UR7, UR8, UR7, URZ ;  /* 0x00000007080772a4 */ /* 0x000fe2000f8e02ff */
[----:B------:R-:W-:Y:S01]  /*ce90*/  FSETP.NE.FTZ.AND P3, PT, R6, RZ, PT ;  /* 0x000000ff0600720b */ /* 0x000fe20003f75000 */
[----:B------:R-:W2:Y:S01]  /*cea0*/  MUFU.RCP R9, R6 ;  /* 0x0000000600097308 */ /* 0x000ea20000001000 */
[----:B------:R-:W-:-:S02]  /*ceb0*/  LOP3.LUT R220, R7, 0x38, R220, 0x78, !PT ;  /* 0x0000003807dc7812 */ /* 0x000fc400078e78dc */
[----:B------:R-:W-:Y:S02]  /*cec0*/  MOV R7, 0x20 ;  /* 0x0000002000077802 */ /* 0x000fe40000000f00 */
[----:B------:R-:W-:Y:S02]  /*ced0*/  ISETP.GE.AND P1, PT, R12, UR16, PT ;  /* 0x000000100c007c0c */ /* 0x000fe4000bf26270 */
[C---:B------:R-:W-:Y:S01]  /*cee0*/  IADD3 R12, PT, PT, R218.reuse, 0x18, RZ ;  /* 0x00000018da0c7810 */ /* 0x040fe20007ffe0ff */
[----:B------:R-:W3:Y:S01]  /*cef0*/  @P6 LDC R15, c[0x0][0x458] ;  /* 0x00011600ff0f6b82 */ /* 0x000ee20000000800 */
[----:B------:R-:W-:Y:S01]  /*cf00*/  SEL R7, R7, 0xffffffe0, !P0 ;  /* 0xffffffe007077807 */ /* 0x000fe20004000000 */
[----:B------:R-:W4:Y:S01]  /*cf10*/  @P6 MUFU.LG2 R5, R5 ;  /* 0x0000000500056308 */ /* 0x000f220000000c00 */
[----:B-1----:R-:W-:Y:S02]  /*cf20*/  FSEL R11, R11, 1, P6 ;  /* 0x3f8000000b0b7808 */ /* 0x002fe40003000000 */
[----:B------:R-:W-:-:S02]  /*cf30*/  IADD3 R13, PT, PT, R218, 0x8, RZ ;  /* 0x00000008da0d7810 */ /* 0x000fc40007ffe0ff */
[----:B------:R-:W-:Y:S01]  /*cf40*/  ISETP.GE.AND P0, PT, R12, UR16, PT ;  /* 0x000000100c007c0c */ /* 0x000fe2000bf06270 */
        /* <DEDUP_REMOVED lines=143> */
[----:B----4-:R-:W-:Y:S01]  /*d840*/  @P6 FMUL.FTZ R5, R5, 0.69314718246459960938 ;  /* 0x3f31721805056820 */ /* 0x010fe20000410000 */
[----:B------:R-:W-:Y:S01]  /*d850*/  LEA R165, R220, R165, 0x2 ;  /* 0x000000a5dca57211 */ /* 0x000fe200078e10ff */
[----:B------:R-:W-:Y:S04]  /*d860*/  STS.64 [R9+0x800], R158 ;  /* 0x0008009e09007388 */ /* 0x000fe80000000a00 */
[----:B------:R-:W-:Y:S04]  /*d870*/  STS.64 [R12], R36 ;  /* 0x000000240c007388 */ /* 0x000fe80000000a00 */
[----:B------:R-:W-:Y:S04]  /*d880*/  STS.64 [R12+0x800], R38 ;  /* 0x000800260c007388 */ /* 0x000fe80000000a00 */
[----:B------:R-:W-:Y:S01]  /*d890*/  STS.64 [R13], R40 ;  /* 0x000000280d007388 */ /* 0x000fe20000000a00 */
[----:B--2---:R-:W-:-:S03]  /*d8a0*/  @P3 FMUL.FTZ R6, R6, 0.69314718246459960938 ;  /* 0x3f31721806063820 */ /* 0x004fc60000410000 */
        /* <DEDUP_REMOVED lines=51> */
[----:B--2---:R-:W-:-:S03]  /*dbe0*/  LOP3.LUT R9, R4, 0x3f00, RZ, 0xc0, !PT ;  /* 0x00003f0004097812 */ /* 0x004fc600078ec0ff */
[----:B------:R2:W-:Y:S01]  /*dbf0*/  STS.64 [R14+0xc000], R144 ;  /* 0x00c000900e007388 */ /* 0x0005e20000000a00 */
[----:B------:R-:W-:-:S03]  /*dc00*/  LOP3.LUT R9, R9, 0x3c, R2, 0xf8, !PT ;  /* 0x0000003c09097812 */ /* 0x000fc600078ef802 */
[----:B------:R2:W-:Y:S01]  /*dc10*/  STS.64 [R14+0xc800], R146 ;  /* 0x00c800920e007388 */ /* 0x0005e20000000a00 */
[----:B----4-:R-:W-:Y:S01]  /*dc20*/  MOV R133, 0xff800000 ;  /* 0xff80000000857802 */ /* 0x010fe20000000f00 */
[----:B-1----:R-:W-:Y:S01]  /*dc30*/  @P3 FFMA.FTZ R133, R3, R16, R6 ;  /* 0x0000001003853223 */ /* 0x002fe20000010006 */
[----:B-----5:R-:W-:Y:S01]  /*dc40*/  MOV R134, 0xff800000 ;  /* 0xff80000000867802 */ /* 0x020fe20000000f00 */
[----:B------:R2:W-:Y:S01]  /*dc50*/  STS.64 [R8+0xc000], R152 ;  /* 0x00c0009808007388 */ /* 0x0005e20000000a00 */
[----:B---3--:R-:W-:Y:S01]  /*dc60*/  @P6 FFMA.FTZ R134, R164, R15, R5 ;  /* 0x0000000fa4866223 */ /* 0x008fe20000010005 */
[----:B------:R-:W-:Y:S02]  /*dc70*/  IADD3 R132, P3, PT, R9, UR7, RZ ;  /* 0x0000000709847c10 */ /* 0x000fe4000ff7e0ff */
[----:B------:R2:W-:Y:S01]  /*dc80*/  STS.64 [R8+0xc800], R154 ;  /* 0x00c8009a08007388 */ /* 0x0005e20000000a00 */
[----:B------:R-:W-:Y:S02]  /*dc90*/  MOV R137, UR7 ;  /* 0x0000000700897c02 */ /* 0x000fe40008000f00 */
[C---:B------:R-:W-:Y:S01]  /*dca0*/  IADD3 R135, PT, PT, R218.reuse, 0x20, RZ ;  /* 0x00000020da877810 */ /* 0x040fe20007ffe0ff */
[----:B------:R2:W-:Y:S01]  /*dcb0*/  STS.64 [R7+0xc000], R148 ;  /* 0x00c0009407007388 */ /* 0x0005e20000000a00 */
[----:B------:R-:W-:-:S03]  /*dcc0*/  IADD3 R3, PT, PT, R218, 0x28, RZ ;  /* 0x00000028da037810 */ /* 0x000fc60007ffe0ff */
        /* <DEDUP_REMOVED lines=46> */
.L_x_4397:
[----:B------:R-:W-:Y:S05]  /*dfb0*/  BSYNC.RECONVERGENT B0 ;  /* 0x0000000000007941 */ /* 0x000fea0003800200 */
.L_x_4396:
[----:B------:R-:W-:Y:S01]  /*dfc0*/  ISETP.GE.AND P4, PT, R218, UR16, PT ;  /* 0x00000010da007c0c */ /* 0x000fe2000bf86270 */
[----:B------:R-:W-:Y:S01]  /*dfd0*/  BSSY.RECONVERGENT B0, `(.L_x_4398) ;  /* 0x0000018000007945 */ /* 0x000fe20003800200 */
[----:B------:R-:W-:Y:S02]  /*dfe0*/  ISETP.GE.AND P6, PT, R135, UR16, PT ;  /* 0x0000001087007c0c */ /* 0x000fe4000bfc6270 */
[----:B------:R-:W-:Y:S02]  /*dff0*/  ISETP.GE.AND P5, PT, R3, UR16, PT ;  /* 0x0000001003007c0c */ /* 0x000fe4000bfa6270 */
[----:B------:R-:W-:Y:S01]  /*e000*/  LOP3.LUT R136, R2, 0x3c, RZ, 0xc0, !PT ;  /* 0x0000003c02887812 */ /* 0x000fe200078ec0ff */
[----:B------:R-:W-:Y:S01]  /*e010*/  VIADD R2, R218, 0x30 ;  /* 0x00000030da027836 */ /* 0x000fe20000000000 */
[----:B------:R-:W-:Y:S02]  /*e020*/  P2R R0, PR, RZ, 0x40 ;  /* 0x00000040ff007803 */ /* 0x000fe40000000000 */
[----:B------:R-:W-:-:S02]  /*e030*/  P2R R138, PR, RZ, 0x20 ;  /* 0x00000020ff8a7803 */ /* 0x000fc40000000000 */
[C---:B------:R-:W-:Y:S02]  /*e040*/  LOP3.LUT R135, R136.reuse, 0x40, RZ, 0xfc, !PT ;  /* 0x0000004088877812 */ /* 0x040fe400078efcff */
[C---:B---3--:R-:W-:Y:S02]  /*e050*/  LOP3.LUT R134, R136.reuse, 0x80, RZ, 0xfc, !PT ;  /* 0x0000008088867812 */ /* 0x048fe400078efcff */
        /* <DEDUP_REMOVED lines=15> */
.L_x_4399:
[----:B------:R-:W-:Y:S05]  /*e150*/  BSYNC.RECONVERGENT B0 ;  /* 0x0000000000007941 */ /* 0x000fea0003800200 */
.L_x_4398:
        /* <DEDUP_REMOVED lines=26> */
.L_x_4401:
[----:B------:R-:W-:Y:S05]  /*e300*/  BSYNC.RECONVERGENT B0 ;  /* 0x0000000000007941 */ /* 0x000fea0003800200 */
.L_x_4400:
        /* <DEDUP_REMOVED lines=24> */
.L_x_4403:
[----:B------:R-:W-:Y:S05]  /*e490*/  BSYNC.RECONVERGENT B0 ;  /* 0x0000000000007941 */ /* 0x000fea0003800200 */
.L_x_4402:
        /* <DEDUP_REMOVED lines=23> */
.L_x_4405:
[----:B------:R-:W-:Y:S05]  /*e610*/  BSYNC.RECONVERGENT B0 ;  /* 0x0000000000007941 */ /* 0x000fea0003800200 */
.L_x_4404:
        /* <DEDUP_REMOVED lines=24> */
.L_x_4407:
[----:B------:R-:W-:Y:S05]  /*e7a0*/  BSYNC.RECONVERGENT B0 ;  /* 0x0000000000007941 */ /* 0x000fea0003800200 */
.L_x_4406:
        /* <DEDUP_REMOVED lines=24> */
.L_x_4409:
[----:B------:R-:W-:Y:S05]  /*e930*/  BSYNC.RECONVERGENT B0 ;  /* 0x0000000000007941 */ /* 0x000fea0003800200 */
.L_x_4408:
        /* <DEDUP_REMOVED lines=24> */
.L_x_4411:
[----:B------:R-:W-:Y:S05]  /*eac0*/  BSYNC.RECONVERGENT B0 ;  /* 0x0000000000007941 */ /* 0x000fea0003800200 */
.L_x_4410:
        /* <DEDUP_REMOVED lines=9> */
[C-C-:B------:R-:W-:Y:S02]  /*eb60*/  @!P5 LEA.HI.X R11, R132.reuse, R11, R137.reuse, 0x2, P0 ;  /* 0x0000000b840bd211 */ /* 0x140fe400000f1489 */
        /* <DEDUP_REMOVED lines=14> */
.L_x_4412:
        /* <DEDUP_REMOVED lines=11> */
.L_x_7486:


//--------------------- .text._ZN5flash24flash_fwd_splitkv_kernelI23Flash_fwd_kernel_traitsILi256ELi64ELi64ELi4ELb0ELb0EN7cutlass10bfloat16_tE19Flash_kernel_traitsILi256ELi64ELi64ELi4ES3_EELb0ELb0ELb1ELb0ELb0ELb1ELb1ELb0EEEvNS_16Flash_fwd_paramsE --------------------------
	.section	.text._ZN5flash24flash_fwd_splitkv_kernelI23Flash_fwd_kernel_traitsILi256ELi64ELi64ELi4ELb0ELb0EN7cutlass10bfloat16_tE19Flash_kernel_traitsILi256ELi64ELi64ELi4ES3_EELb0ELb0ELb1ELb0ELb0ELb1ELb1ELb0EEEvNS_16Flash_fwd_paramsE,"ax",@progbits
	.align	128
        .global         _ZN5flash24flash_fwd_splitkv_kernelI23Flash_fwd_kernel_traitsILi256ELi64ELi64ELi4ELb0ELb0EN7cutlass10bfloat16_tE19Flash_kernel_traitsILi256ELi64ELi64ELi4ES3_EELb0ELb0ELb1ELb0ELb0ELb1ELb1ELb0EEEvNS_16Flash_fwd_paramsE
        .type           _ZN5flash24flash_fwd_splitkv_kernelI23Flash_fwd_kernel_traitsILi256ELi64ELi64ELi4ELb0ELb0EN7cutlass10bfloat16_tE19Flash_kernel_traitsILi256ELi64ELi64ELi4ES3_EELb0ELb0ELb1ELb0ELb0ELb1ELb1ELb0EEEvNS_16Flash_fwd_paramsE,@function
        .size           _ZN5flash24flash_fwd_splitkv_kernelI23Flash_fwd_kernel_traitsILi256ELi64ELi64ELi4ELb0ELb0EN7cutlass10bfloat16_tE19Flash_kernel_traitsILi256ELi64ELi64ELi4ES3_EELb0ELb0ELb1ELb0ELb0ELb1ELb1ELb0EEEvNS_16Flash_fwd_paramsE,(.L_x_7487 - _ZN5flash24flash_fwd_splitkv_kernelI23Flash_fwd_kernel_traitsILi256ELi64ELi64ELi4ELb0ELb0EN7cutlass10bfloat16_tE19Flash_kernel_traitsILi256ELi64ELi64ELi4ES3_EELb0ELb0ELb1ELb0ELb0ELb1ELb1ELb0EEEvNS_16Flash_fwd_paramsE)
        .other          _ZN5flash24flash_fwd_splitkv_kernelI23Flash_fwd_kernel_traitsILi256ELi64ELi64ELi4ELb0ELb0EN7cutlass10bfloat16_tE19Flash_kernel_traitsILi256ELi64ELi64ELi4ES3_EELb0ELb0ELb1ELb0ELb0ELb1ELb1ELb0EEEvNS_16Flash_fwd_paramsE,@"STO_CUDA_ENTRY STV_DEFAULT"
_ZN5flash24flash_fwd_splitkv_kernelI23Flash_fwd_kernel_traitsILi256ELi64ELi64ELi4ELb0ELb0EN7cutlass10bfloat16_tE19Flash_kernel_traitsILi256ELi64ELi64ELi4ES3_EELb0ELb0ELb1ELb0ELb0ELb1ELb1ELb0EEEvNS_16Flash_fwd_paramsE:
.text._ZN5flash24flash_fwd_splitkv_kernelI23Flash_fwd_kernel_traitsILi256ELi64ELi64ELi4ELb0ELb0EN7cutlass10bfloat16_tE19Flash_kernel_traitsILi256ELi64ELi64ELi4ES3_EELb0ELb0ELb1ELb0ELb0ELb1ELb1ELb0EEEvNS_16Flash_fwd_paramsE:
        /* <DEDUP_REMOVED lines=87> */
.L_x_4413:
        /* <DEDUP_REMOVED lines=105> */
.L_x_4416:
[----:B------:R-:W-:Y:S05]  /*0c00*/  BSYNC.RECONVERGENT B0 ;  /* 0x0000000000007941 */ /* 0x000fea0003800200 */
.L_x_4415:
        /* <DEDUP_REMOVED lines=31> */
.L_x_4418:
[----:B------:R-:W-:Y:S05]  /*0e00*/  BSYNC.RECONVERGENT B0 ;  /* 0x0000000000007941 */ /* 0x000fea0003800200 */
.L_x_4417:
        /* <DEDUP_REMOVED lines=24> */
.L_x_4420:
[----:B------:R-:W-:Y:S05]  /*0f90*/  BSYNC.RECONVERGENT B0 ;  /* 0x0000000000007941 */ /* 0x000fea0003800200 */
.L_x_4419:
        /* <DEDUP_REMOVED lines=24> */
.L_x_4422:
[----:B------:R-:W-:Y:S05]  /*1120*/  BSYNC.RECONVERGENT B0 ;  /* 0x0000000000007941 */ /* 0x000fea0003800200 */
.L_x_4421:
        /* <DEDUP_REMOVED lines=24> */
.L_x_4424:
[----:B------:R-:W-:Y:S05]  /*12b0*/  BSYNC.RECONVERGENT B0 ;  /* 0x0000000000007941 */ /* 0x000fea0003800200 */
.L_x_4423:
        /* <DEDUP_REMOVED lines=24> */
.L_x_4426:
[----:B------:R-:W-:Y:S05]  /*1440*/  BSYNC.RECONVERGENT B0 ;  /* 0x0000000000007941 */ /* 0x000fea0003800200 */
.L_x_4425:
        /* <DEDUP_REMOVED lines=23> */
.L_x_4428:
[----:B------:R-:W-:Y:S05]  /*15c0*/  BSYNC.RECONVERGENT B0 ;  /* 0x0000000000007941 */ /* 0x000fea0003800200 */
.L_x_4427:
        /* <DEDUP_REMOVED lines=23> */
.L_x_4430:
[----:B------:R-:W-:Y:S05]  /*1740*/  BSYNC.RECONVERGENT B0 ;  /* 0x0000000000007941 */ /* 0x000fea0003800200 */
.L_x_4429:
        /* <DEDUP_REMOVED lines=33> */
.L_x_4414:
        /* <DEDUP_REMOVED lines=13> */
.L_x_4431:
        /* <DEDUP_REMOVED lines=103> */
.L_x_4432:
        /* <DEDUP_REMOVED lines=15> */
.L_x_4434:
[----:B-1----:R-:W1:Y:S01]  /*2190*/  LDC.64 R2, c[0x0][0x3b8] ;  /* 0x0000ee00ff027b82 */ /* 0x002e620000000a00 */
[----:B------:R-:W-:-:S06]  /*21a0*/  UIADD3 UR4, UPT, UPT, UR6, UR7, URZ ;  /* 0x0000000706047290 */ /* 0x000fcc000fffe0ff */
[----:B-1----:R-:W-:Y:S02]  /*21b0*/  IMAD R13, R3, UR4, RZ ;  /* 0x00000004030d7c24 */ /* 0x002fe4000f8e02ff */
[----:B------:R-:W-:-:S05]  /*21c0*/  IMAD.WIDE.U32 R4, R2, UR4, RZ ;  /* 0x0000000402047c25 */ /* 0x000fca000f8e00ff */
[----:B------:R-:W-:Y:S02]  /*21d0*/  IADD3 R13, PT, PT, R5, R13, RZ ;  /* 0x0000000d050d7210 */ /* 0x000fe40007ffe0ff */
[----:B------:R-:W-:Y:S02]  /*21e0*/  MOV R12, R4 ;  /* 0x00000004000c7202 */ /* 0x000fe40000000f00 */
.L_x_4435:
        /* <DEDUP_REMOVED lines=14> */
.L_x_4436:
[----:B------:R-:W1:Y:S01]  /*22d0*/  LDC.64 R4, c[0x0][0x3c0] ;  /* 0x0000f000ff047b82 */ /* 0x000e620000000a00 */
[----:B------:R-:W-:-:S06]  /*22e0*/  UIADD3 UR6, UPT, UPT, UR6, UR7, URZ ;  /* 0x0000000706067290 */ /* 0x000fcc000fffe0ff */
[----:B-1----:R-:W-:Y:S02]  /*22f0*/  IMAD R15, R5, UR6, RZ ;  /* 0x00000006050f7c24 */ /* 0x002fe4000f8e02ff */
[----:B-----5:R-:W-:-:S05]  /*2300*/  IMAD.WIDE.U32 R6, R4, UR6, RZ ;  /* 0x0000000604067c25 */ /* 0x020fca000f8e00ff */
[----:B------:R-:W-:Y:S02]  /*2310*/  IADD3 R15, PT, PT, R7, R15, RZ ;  /* 0x0000000f070f7210 */ /* 0x000fe40007ffe0ff */
[----:B------:R-:W-:-:S07]  /*2320*/  MOV R14, R6 ;  /* 0x00000006000e7202 */ /* 0x000fce0000000f00 */
.L_x_4437:
        /* <DEDUP_REMOVED lines=49> */
.L_x_4433:
        /* <DEDUP_REMOVED lines=92> */
.L_x_4439:
[----:B------:R-:W-:Y:S05]  /*2c00*/  BSYNC.RECONVERGENT B0 ;  /* 0x0000000000007941 */ /* 0x000fea0003800200 */
.L_x_4438:
        /* <DEDUP_REMOVED lines=41> */
.L_x_4441:
[----:B------:R-:W-:Y:S05]  /*2ea0*/  BSYNC.RECONVERGENT B0 ;  /* 0x0000000000007941 */ /* 0x000fea0003800200 */
.L_x_4440:
        /* <DEDUP_REMOVED lines=40> */
.L_x_4443:
[----:B------:R-:W-:Y:S05]  /*3130*/  BSYNC.RECONVERGENT B0 ;  /* 0x0000000000007941 */ /* 0x000fea0003800200 */
.L_x_4442:
        /* <DEDUP_REMOVED lines=42> */
.L_x_4445:
[----:B------:R-:W-:Y:S05]  /*33e0*/  BSYNC.RECONVERGENT B0 ;  /* 0x0000000000007941 */ /* 0x000fea0003800200 */
.L_x_4444:
        /* <DEDUP_REMOVED lines=9> */
[----:B-1234-:R-:W-:Y:S01]  /*3480*/  @!P1 IMAD.MOV.U32 R10, RZ, RZ, R226 ;  /* 0x000000ffff0a9224 */ /* 0x01efe200078e00e2 */
        /* <DEDUP_REMOVED lines=21> */
.L_x_4447:
[----:B------:R-:W-:Y:S05]  /*35e0*/  BSYNC.RECONVERGENT B0 ;  /* 0x0000000000007941 */ /* 0x000fea0003800200 */
.L_x_4446:
        /* <DEDUP_REMOVED lines=29> */
.L_x_4449:
[----:B------:R-:W-:Y:S05]  /*37c0*/  BSYNC.RECONVERGENT B0 ;  /* 0x0000000000007941 */ /* 0x000fea0003800200 */
.L_x_4448:
        /* <DEDUP_REMOVED lines=30> */
.L_x_4451:
[----:B------:R-:W-:Y:S05]  /*39b0*/  BSYNC.RECONVERGENT B0 ;  /* 0x0000000000007941 */ /* 0x000fea0003800200 */
.L_x_4450:
[----:B------:R-:W-:Y:S04]  /*39c0*/  BSSY.RECONVERGENT B0, `(.L_x_4452) ;  /* 0x000001e000007945 */ /* 0x000fe80003800200 */
[----:B------:R-:W-:Y:S05]  /*39d0*/  @P0 BRA `(.L_x_4453) ;  /* 0x0000000000700947 */ /* 0x000fea0003800000 */
[----:B------:R-:W5:Y:S01]  /*39e0*/  LDCU UR4, c[0x0][0x440] ;  /* 0x00008800ff0477ac */ /* 0x000f620008000800 */
[----:B-1234-:R-:W-:Y:S02]  /*39f0*/  IMAD R10, R3, 0x60, RZ ;  /* 0x00000060030a7824 */ /* 0x01efe400078e02ff */
        /* <DEDUP_REMOVED lines=26> */
.L_x_4453:
[----:B------:R-:W-:Y:S05]  /*3ba0*/  BSYNC.RECONVERGENT B0 ;  /* 0x0000000000007941 */ /* 0x000fea0003800200 */
.L_x_4452:
        /* <DEDUP_REMOVED lines=50> */
.L_x_4455:
[----:B------:R2:W-:Y:S04]  /*3ed0*/  STS.128 [R91+0x10000], RZ ;  /* 0x010000ff5b007388 */ /* 0x0005e80000000c00 */
[----:B------:R2:W-:Y:S04]  /*3ee0*/  STS.128 [R91+0x12000], RZ ;  /* 0x012000ff5b007388 */ /* 0x0005e80000000c00 */
[----:B------:R2:W-:Y:S04]  /*3ef0*/  STS.128 [R91+0x14000], RZ ;  /* 0x014000ff5b007388 */ /* 0x0005e80000000c00 */
[----:B------:R2:W-:Y:S02]  /*3f00*/  STS.128 [R91+0x16000], RZ ;  /* 0x016000ff5b007388 */ /* 0x0005e40000000c00 */
.L_x_4456:
[----:B------:R-:W-:Y:S05]  /*3f10*/  BSYNC.RECONVERGENT B0 ;  /* 0x0000000000007941 */ /* 0x000fea0003800200 */
.L_x_4454:
        /* <DEDUP_REMOVED lines=47> */
.L_x_4458:
[----:B------:R-:W-:Y:S05]  /*4210*/  BSYNC.RECONVERGENT B0 ;  /* 0x0000000000007941 */ /* 0x000fea0003800200 */
.L_x_4457:
        /* <DEDUP_REMOVED lines=35> */
.L_x_4460:
[----:B------:R-:W-:Y:S05]  /*4450*/  BSYNC.RECONVERGENT B0 ;  /* 0x0000000000007941 */ /* 0x000fea0003800200 */
.L_x_4459:
        /* <DEDUP_REMOVED lines=34> */
.L_x_4462:
[----:B------:R-:W-:Y:S05]  /*4680*/  BSYNC.RECONVERGENT B0 ;  /* 0x0000000000007941 */ /* 0x000fea0003800200 */
.L_x_4461:
[----:B------:R-:W-:Y:S01]  /*4690*/  LDSM.16.M88.4 R48, [R87] ;  /* 0x000000005730783b */ /* 0x000fe20000000200 */
[----:B------:R-:W-:Y:S01]  /*46a0*/  LOP3.LUT P6, RZ, R218, 0x2, RZ, 0xc0, !PT ;  /* 0x00000002daff7812 */ /* 0x000fe200078cc0ff */
[----:B------:R-:W5:Y:S01]  /*46b0*/  LDCU UR4, c[0x0][0x50c] ;  /* 0x0000a180ff0477ac */ /* 0x000f620008000800 */
[----:B------:R-:W-:Y:S01]  /*46c0*/  MOV R76, 0x20 ;  /* 0x00000020004c7802 */ /* 0x000fe20000000f00 */
[----:B------:R-:W2:Y:S01]  /*46d0*/  LDSM.16.M88.4 R20, [R86+UR6+0x8000] ;  /* 0x008000065614783b */ /* 0x000ea20008000200 */
[----:B------:R-:W-:Y:S01]  /*46e0*/  IADD3 R81, PT, PT, R86, UR6, RZ ;  /* 0x0000000656517c10 */ /* 0x000fe2000fffe0ff */
[----:B------:R-:W-:Y:S01]  /*46f0*/  UISETP.GT.AND UP0, UPT, UR13, UR14, UPT ;  /* 0x0000000e0d00728c */ /* 0x000fe2000bf04270 */
[----:B------:R-:W-:Y:S01]  /*4700*/  SEL R80, R76, 0xffffffe0, !P6 ;  /* 0xffffffe04c507807 */ /* 0x000fe20007000000 */
[----:B------:R-:W3:Y:S01]  /*4710*/  LDSM.16.M88.4 R12, [R86+UR6+0x8800] ;  /* 0x00880006560c783b */ /* 0x000ee20008000200 */
[----:B------:R-:W-:Y:S02]  /*4720*/  LOP3.LUT P0, RZ, R218, 0x4, RZ, 0xc0, !PT ;  /* 0x00000004daff7812 */ /* 0x000fe4000780c0ff */
[-C--:B------:R-:W-:Y:S01]  /*4730*/  IADD3 R85, PT, PT, R87, R80.reuse, RZ ;  /* 0x0000005057557210 */ /* 0x080fe20007ffe0ff */
[----:B------:R-:W5:Y:S01]  /*4740*/  LDSM.16.M88.4 R56, [R86+UR6+0x9000] ;  /* 0x009000065638783b */ /* 0x000f620008000200 */
[----:B------:R-:W-:-:S02]  /*4750*/  IADD3 R82, PT, PT, R81, R80, RZ ;  /* 0x0000005051527210 */ /* 0x000fc40007ffe0ff */
[----:B------:R-:W-:Y:S01]  /*4760*/  MOV R36, 0x40 ;  /* 0x0000004000247802 */ /* 0x000fe20000000f00 */
[----:B------:R-:W5:Y:S03]  /*4770*/  LDSM.16.M88.4 R28, [R86+UR6+0x9800] ;  /* 0x00980006561c783b */ /* 0x000f660008000200 */
[----:B------:R-:W-:Y:S01]  /*4780*/  SEL R36, R36, 0xffffffc0, !P0 ;  /* 0xffffffc024247807 */ /* 0x000fe20004000000 */
[----:B-1----:R-:W-:Y:S03]  /*4790*/  LDSM.16.M88.4 R4, [R85] ;  /* 0x000000005504783b */ /* 0x002fe60000000200 */
[-C--:B------:R-:W-:Y:S01]  /*47a0*/  IADD3 R84, PT, PT, R87, R36.reuse, RZ ;  /* 0x0000002457547210 */ /* 0x080fe20007ffe0ff */
[----:B------:R-:W1:Y:S01]  /*47b0*/  LDSM.16.M88.4 R32, [R82+0x8000] ;  /* 0x008000005220783b */ /* 0x000e620000000200 */
[----:B------:R-:W-:-:S02]  /*47c0*/  IADD3 R81, PT, PT, R81, R36, RZ ;  /* 0x0000002451517210 */ /* 0x000fc40007ffe0ff */
[C---:B------:R-:W-:Y:S01]  /*47d0*/  IADD3 R83, PT, PT, R80.reuse, R84, RZ ;  /* 0x0000005450537210 */ /* 0x040fe20007ffe0ff */
[----:B----4-:R-:W4:Y:S01]  /*47e0*/  LDSM.16.M88.4 R8, [R82+0x8800] ;  /* 0x008800005208783b */ /* 0x010f220000000200 */
[----:B------:R-:W-:-:S03]  /*47f0*/  IADD3 R80, PT, PT, R80, R81, RZ ;  /* 0x0000005150507210 */ /* 0x000fc60007ffe0ff */
[----:B------:R-:W4:Y:S04]  /*4800*/  LDSM.16.M88.4 R72, [R82+0x9000] ;  /* 0x009000005248783b */ /* 0x000f280000000200 */
[----:B------:R-:W4:Y:S04]  /*4810*/  LDSM.16.M88.4 R44, [R82+0x9800] ;  /* 0x00980000522c783b */ /* 0x000f280000000200 */
[----:B------:R-:W-:Y:S01]  /*4820*/  LDSM.16.M88.4 R36, [R81+0x8000] ;  /* 0x008000005124783b */ /* 0x000fe20000000200 */
[C---:B--2---:R-:W-:Y:S03]  /*4830*/  HMMA.16816.F32.BF16 R24, R48.reuse, R20, RZ ;  /* 0x000000143018723c */ /* 0x044fe600000418ff */
[----:B------:R-:W-:Y:S04]  /*4840*/  LDSM.16.M88.4 R68, [R81+0x8800] ;  /* 0x008800005144783b */ /* 0x000fe80000000200 */
[----:B------:R-:W-:Y:S01]  /*4850*/  LDSM.16.M88.4 R64, [R81+0x9000] ;  /* 0x009000005140783b */ /* 0x000fe20000000200 */
[C---:B---3--:R-:W-:Y:S03]  /*4860*/  HMMA.16816.F32.BF16 R16, R48.reuse, R12, RZ ;  /* 0x0000000c3010723c */ /* 0x048fe600000418ff */
[----:B------:R-:W-:Y:S04]  /*4870*/  LDSM.16.M88.4 R40, [R81+0x9800] ;  /* 0x009800005128783b */ /* 0x000fe80000000200 */
[----:B------:R-:W0:Y:S01]  /*4880*/  LDGDEPBAR ;  /* 0x00000000000079af */ /* 0x000e220000000000 */
[C---:B-----5:R-:W-:Y:S08]  /*4890*/  HMMA.16816.F32.BF16 R60, R48.reuse, R56, RZ ;  /* 0x00000038303c723c */ /* 0x060ff000000418ff */
[C---:B------:R-:W-:Y:S08]  /*48a0*/  HMMA.16816.F32.BF16 R20, R48.reuse, R22, RZ ;  /* 0x000000163014723c */ /* 0x040ff000000418ff */
[C---:B------:R-:W-:Y:S08]  /*48b0*/  HMMA.16816.F32.BF16 R12, R48.reuse, R14, RZ ;  /* 0x0000000e300c723c */ /* 0x040ff000000418ff */
[C---:B------:R-:W-:Y:S08]  /*48c0*/  HMMA.16816.F32.BF16 R56, R48.reuse, R58, RZ ;  /* 0x0000003a3038723c */ /* 0x040ff000000418ff */
[C---:B------:R-:W-:Y:S08]  /*48d0*/  HMMA.16816.F32.BF16 R52, R48.reuse, R28, RZ ;  /* 0x0000001c3034723c */ /* 0x040ff000000418ff */
[----:B------:R-:W-:Y:S01]  /*48e0*/  HMMA.16816.F32.BF16 R48, R48, R30, RZ ;  /* 0x0000001e3030723c */ /* 0x000fe200000418ff */
[----:B------:R-:W2:Y:S07]  /*48f0*/  LDSM.16.M88.4 R28, [R84] ;  /* 0x00000000541c783b */ /* 0x000eae0000000200 */
[C---:B-1----:R-:W-:Y:S08]  /*4900*/  HMMA.16816.F32.BF16 R24, R4.reuse, R32, R24 ;  /* 0x000000200418723c */ /* 0x042ff00000041818 */
[C---:B------:R-:W-:Y:S01]  /*4910*/  HMMA.16816.F32.BF16 R20, R4.reuse, R34, R20 ;  /* 0x000000220414723c */ /* 0x040fe20000041814 */
[----:B------:R-:W-:Y:S07]  /*4920*/  LDSM.16.M88.4 R32, [R83] ;  /* 0x000000005320783b */ /* 0x000fee0000000200 */
[C---:B----4-:R-:W-:Y:S08]  /*4930*/  HMMA.16816.F32.BF16 R16, R4.reuse, R8, R16 ;  /* 0x000000080410723c */ /* 0x050ff00000041810 */
        /* <DEDUP_REMOVED lines=128> */
[----:B------:R-:W-:Y:S07]  /*5140*/  LDSM.16.M88.4 R8, [R86+UR6+0xe800] ;  /* 0x00e800065608783b */ /* 0x000fee0008000200 */
[C---:B---3--:R-:W-:Y:S08]  /*5150*/  HMMA.16816.F32.BF16 R16, R40.reuse, R28, R16 ;  /* 0x0000001c2810723c */ /* 0x048ff00000041810 */
[----:B------:R-:W-:Y:S01]  /*5160*/  HMMA.16816.F32.BF16 R12, R40, R30, R12 ;  /* 0x0000001e280c723c */ /* 0x000fe2000004180c */
[----:B------:R-:W-:Y:S07]  /*5170*/  LDSM.16.M88.4 R28, [R81+0xe000] ;  /* 0x00e00000511c783b */ /* 0x000fee0000000200 */
[----:B------:R-:W-:Y:S08]  /*5180*/  HMMA.16816.F32.BF16 R24, R68, R48, R24 ;  /* 0x000000304418723c */ /* 0x000ff00000041818 */
[C---:B-1----:R-:W-:Y:S08]  /*5190*/  HMMA.16816.F32.BF16 R60, R40.reuse, R4, R60 ;  /* 0x00000004283c723c */ /* 0x042ff0000004183c */
[----:B------:R-:W-:Y:S01]  /*51a0*/  HMMA.16816.F32.BF16 R56, R40, R6, R56 ;  /* 0x000000062838723c */ /* 0x000fe20000041838 */
[----:B------:R-:W1:Y:S04]  /*51b0*/  LDSM.16.M88.4 R4, [R86+UR6+0xf000] ;  /* 0x00f000065604783b */ /* 0x000e680008000200 */
[----:B------:R-:W-:Y:S03]  /*51c0*/  LDSM.16.M88.4 R84, [R86+UR6+0xf800] ;  /* 0x00f800065654783b */ /* 0x000fe60008000200 */
[----:B------:R-:W-:Y:S01]  /*51d0*/  HMMA.16816.F32.BF16 R20, R68, R50, R20 ;  /* 0x000000324414723c */ /* 0x000fe20000041814 */
[----:B------:R-:W-:Y:S07]  /*51e0*/  LDSM.16.M88.4 R48, [R82+0xe800] ;  /* 0x00e800005230783b */ /* 0x000fee0000000200 */
[C---:B----4-:R-:W-:Y:S08]  /*51f0*/  HMMA.16816.F32.BF16 R52, R40.reuse, R32, R52 ;  /* 0x000000202834723c */ /* 0x050ff00000041834 */
[----:B------:R-:W-:Y:S01]  /*5200*/  HMMA.16816.F32.BF16 R64, R40, R34, R64 ;  /* 0x000000222840723c */ /* 0x000fe20000041840 */
[----:B------:R-:W-:Y:S04]  /*5210*/  LDSM.16.M88.4 R40, [R83+0x6000] ;  /* 0x006000005328783b */ /* 0x000fe80000000200 */
[----:B------:R-:W2:Y:S03]  /*5220*/  LDSM.16.M88.4 R32, [R80+0xe000] ;  /* 0x00e000005020783b */ /* 0x000ea60000000200 */
[C---:B-----5:R-:W-:Y:S08]  /*5230*/  HMMA.16816.F32.BF16 R24, R44.reuse, R36, R24 ;  /* 0x000000242c18723c */ /* 0x060ff00000041818 */
[----:B------:R-:W-:Y:S08]  /*5240*/  HMMA.16816.F32.BF16 R20, R44, R38, R20 ;  /* 0x000000262c14723c */ /* 0x000ff00000041814 */
[----:B-1----:R-:W-:Y:S08]  /*5250*/  HMMA.16816.F32.BF16 R60, R68, R4, R60 ;  /* 0x00000004443c723c */ /* 0x002ff0000004183c */
[----:B------:R-:W-:Y:S08]  /*5260*/  HMMA.16816.F32.BF16 R24, R72, R28, R24 ;  /* 0x0000001c4818723c */ /* 0x000ff00000041818 */
[----:B------:R-:W-:Y:S01]  /*5270*/  HMMA.16816.F32.BF16 R56, R68, R6, R56 ;  /* 0x000000064438723c */ /* 0x000fe20000041838 */
[----:B------:R-:W1:Y:S07]  /*5280*/  LDSM.16.M88.4 R4, [R82+0xf000] ;  /* 0x00f000005204783b */ /* 0x000e6e0000000200 */
[----:B------:R-:W-:Y:S08]  /*5290*/  HMMA.16816.F32.BF16 R20, R72, R30, R20 ;  /* 0x0000001e4814723c */ /* 0x000ff00000041814 */
[----:B--2---:R-:W-:Y:S08]  /*52a0*/  HMMA.16816.F32.BF16 R24, R40, R32, R24 ;  /* 0x000000202818723c */ /* 0x004ff00000041818 */
[C---:B------:R-:W-:Y:S08]  /*52b0*/  HMMA.16816.F32.BF16 R16, R68.reuse, R8, R16 ;  /* 0x000000084410723c */ /* 0x040ff00000041810 */
[----:B------:R-:W-:Y:S01]  /*52c0*/  HMMA.16816.F32.BF16 R12, R68, R10, R12 ;  /* 0x0000000a440c723c */ /* 0x000fe2000004180c */
[----:B------:R-:W2:Y:S02]  /*52d0*/  LDSM.16.M88.4 R8, [R81+0xe800] ;  /* 0x00e800005108783b */ /* 0x000ea40000000200 */
[----:B------:R-:W-:Y:S01]  /*52e0*/  FMUL.FTZ R24, R24, UR4 ;  /* 0x0000000418187c20 */ /* 0x000fe20008410000 */
[----:B------:R-:W-:Y:S01]  /*52f0*/  FMUL.FTZ R37, R25, UR4 ;  /* 0x0000000419257c20 */ /* 0x000fe20008410000 */
[----:B------:R-:W-:Y:S01]  /*5300*/  FMUL.FTZ R38, R26, UR4 ;  /* 0x000000041a267c20 */ /* 0x000fe20008410000 */
[----:B------:R-:W-:Y:S01]  /*5310*/  FMUL.FTZ R39, R27, UR4 ;  /* 0x000000041b277c20 */ /* 0x000fe20008410000 */
[----:B------:R3:W4:Y:S01]  /*5320*/  MUFU.TANH R36, R24 ;  /* 0x0000001800247308 */ /* 0x0007220000002400 */
[----:B------:R-:W-:Y:S01]  /*5330*/  HMMA.16816.F32.BF16 R20, R40, R34, R20 ;  /* 0x000000222814723c */ /* 0x000fe20000041814 */
[----:B------:R-:W5:Y:S06]  /*5340*/  LDSM.16.M88.4 R32, [R82+0xf800] ;  /* 0x00f800005220783b */ /* 0x000f6c0000000200 */
[----:B------:R-:W2:Y:S01]  /*5350*/  MUFU.TANH R37, R37 ;  /* 0x0000002500257308 */ /* 0x000ea20000002400 */
[C---:B------:R-:W-:Y:S01]  /*5360*/  HMMA.16816.F32.BF16 R28, R44.reuse, R48, R16 ;  /* 0x000000302c1c723c */ /* 0x040fe20000041810 */
[----:B------:R-:W-:Y:S06]  /*5370*/  LDSM.16.M88.4 R16, [R80+0xe800] ;  /* 0x00e800005010783b */ /* 0x000fec0000000200 */
[----:B------:R-:W2:Y:S01]  /*5380*/  MUFU.TANH R38, R38 ;  /* 0x0000002600267308 */ /* 0x000ea20000002400 */
[----:B------:R-:W-:Y:S01]  /*5390*/  HMMA.16816.F32.BF16 R12, R44, R50, R12 ;  /* 0x000000322c0c723c */ /* 0x000fe2000004180c */
[----:B---3--:R-:W3:Y:S02]  /*53a0*/  LDSM.16.M88.4 R24, [R81+0xf000] ;  /* 0x00f000005118783b */ /* 0x008ee40000000200 */
[----:B------:R-:W-:-:S04]  /*53b0*/  FMUL.FTZ R20, R20, UR4 ;  /* 0x0000000414147c20 */ /* 0x000fc80008410000 */
[----:B------:R-:W2:Y:S01]  /*53c0*/  MUFU.TANH R39, R39 ;  /* 0x0000002700277308 */ /* 0x000ea20000002400 */
[C---:B-1----:R-:W-:Y:S07]  /*53d0*/  HMMA.16816.F32.BF16 R60, R44.reuse, R4, R60 ;  /* 0x000000042c3c723c */ /* 0x042fee000004183c */
[----:B------:R-:W1:Y:S01]  /*53e0*/  MUFU.TANH R20, R20 ;  /* 0x0000001400147308 */ /* 0x000e620000002400 */
[----:B------:R-:W-:Y:S01]  /*53f0*/  HMMA.16816.F32.BF16 R56, R44, R6, R56 ;  /* 0x000000062c38723c */ /* 0x000fe20000041838 */
[----:B------:R-:W4:Y:S07]  /*5400*/  LDSM.16.M88.4 R4, [R81+0xf800] ;  /* 0x00f800005104783b */ /* 0x000f2e0000000200 */
[C---:B------:R-:W-:Y:S08]  /*5410*/  HMMA.16816.F32.BF16 R52, R68.reuse, R84, R52 ;  /* 0x000000544434723c */ /* 0x040ff00000041834 */
[----:B------:R-:W-:Y:S08]  /*5420*/  HMMA.16816.F32.BF16 R64, R68, R86, R64 ;  /* 0x000000564440723c */ /* 0x000ff00000041840 */
[C---:B--2---:R-:W-:Y:S08]  /*5430*/  HMMA.16816.F32.BF16 R28, R72.reuse, R8, R28 ;  /* 0x00000008481c723c */ /* 0x044ff0000004181c */
[----:B------:R-:W-:Y:S01]  /*5440*/  HMMA.16816.F32.BF16 R12, R72, R10, R12 ;  /* 0x0000000a480c723c */ /* 0x000fe2000004180c */
[----:B------:R-:W2:Y:S04]  /*5450*/  LDSM.16.M88.4 R8, [R80+0xf000] ;  /* 0x00f000005008783b */ /* 0x000ea80000000200 */
[----:B------:R-:W1:Y:S01]  /*5460*/  LDSM.16.M88.4 R80, [R80+0xf800] ;  /* 0x00f800005050783b */ /* 0x000e620000000200 */
[----:B------:R-:W-:-:S04]  /*5470*/  DEPBAR.LE SB0, 0x0 ;  /* 0x000080000000791a */ /* 0x000fc80000000000 */
[C---:B-----5:R-:W-:Y:S08]  /*5480*/  HMMA.16816.F32.BF16 R52, R44.reuse, R32, R52 ;  /* 0x000000202c34723c */ /* 0x060ff00000041834 */
[----:B------:R-:W-:Y:S08]  /*5490*/  HMMA.16816.F32.BF16 R64, R44, R34, R64 ;  /* 0x000000222c40723c */ /* 0x000ff00000041840 */
[C---:B---3--:R-:W-:Y:S08]  /*54a0*/  HMMA.16816.F32.BF16 R60, R72.reuse, R24, R60 ;  /* 0x00000018483c723c */ /* 0x048ff0000004183c */
[C---:B------:R-:W-:Y:S08]  /*54b0*/  HMMA.16816.F32.BF16 R56, R72.reuse, R26, R56 ;  /* 0x0000001a4838723c */ /* 0x040ff00000041838 */
[C---:B----4-:R-:W-:Y:S08]  /*54c0*/  HMMA.16816.F32.BF16 R52, R72.reuse, R4, R52 ;  /* 0x000000044834723c */ /* 0x050ff00000041834 */
[----:B------:R-:W-:Y:S08]  /*54d0*/  HMMA.16816.F32.BF16 R64, R72, R6, R64 ;  /* 0x000000064840723c */ /* 0x000ff00000041840 */
[----:B------:R-:W-:Y:S01]  /*54e0*/  HMMA.16816.F32.BF16 R28, R40, R16, R28 ;  /* 0x00000010281c723c */ /* 0x000fe2000004181c */
[----:B------:R-:W-:Y:S01]  /*54f0*/  FMUL.FTZ R16, R21, UR4 ;  /* 0x0000000415107c20 */ /* 0x000fe20008410000 */
[----:B------:R-:W-:Y:S01]  /*5500*/  FMUL.FTZ R17, R22, UR4 ;  /* 0x0000000416117c20 */ /* 0x000fe20008410000 */
[----:B------:R-:W-:-:S04]  /*5510*/  FMUL.FTZ R21, R23, UR4 ;  /* 0x0000000417157c20 */ /* 0x000fc80008410000 */
[----:B------:R-:W3:Y:S01]  /*5520*/  MUFU.TANH R16, R16 ;  /* 0x0000001000107308 */ /* 0x000ee20000002400 */
[C---:B------:R-:W-:Y:S07]  /*5530*/  HMMA.16816.F32.BF16 R12, R40.reuse, R18, R12 ;  /* 0x00000012280c723c */ /* 0x040fee000004180c */
[----:B------:R-:W4:Y:S01]  /*5540*/  MUFU.TANH R17, R17 ;  /* 0x0000001100117308 */ /* 0x000f220000002400 */
[C---:B--2---:R-:W-:Y:S03]  /*5550*/  HMMA.16816.F32.BF16 R60, R40.reuse, R8, R60 ;  /* 0x00000008283c723c */ /* 0x044fe6000004183c */
        /* <DEDUP_REMOVED lines=9> */
[----:B------:R-:W-:Y:S01]  /*55f0*/  FMUL.FTZ R4, R15, UR4 ;  /* 0x000000040f047c20 */ /* 0x000fe20008410000 */
[----:B------:R-:W2:Y:S01]  /*5600*/  MUFU.TANH R22, R22 ;  /* 0x0000001600167308 */ /* 0x000ea20000002400 */
[C---:B-1----:R-:W-:Y:S03]  /*5610*/  HMMA.16816.F32.BF16 R52, R40.reuse, R80, R52 ;  /* 0x000000502834723c */ /* 0x042fe60000041834 */
[----:B------:R-:W-:Y:S01]  /*5620*/  FMUL.FTZ R5, R60, UR4 ;  /* 0x000000043c057c20 */ /* 0x000fe20008410000 */
[----:B------:R-:W-:Y:S01]  /*5630*/  FMUL.FTZ R11, R61, UR4 ;  /* 0x000000043d0b7c20 */ /* 0x000fe20008410000 */
[----:B------:R-:W-:Y:S01]  /*5640*/  FMUL.FTZ R10, R62, UR4 ;  /* 0x000000043e0a7c20 */ /* 0x000fe20008410000 */
[----:B------:R-:W-:Y:S01]  /*5650*/  FMUL.FTZ R13, R63, UR4 ;  /* 0x000000043f0d7c20 */ /* 0x000fe20008410000 */
[----:B------:R-:W1:Y:S01]  /*5660*/  MUFU.TANH R18, R18 ;  /* 0x0000001200127308 */ /* 0x000e620000002400 */
        /* <DEDUP_REMOVED lines=48> */
.L_x_4464:
        /* <DEDUP_REMOVED lines=48> */
[----:B------:R-:W-:Y:S01]  /*5c70*/  IMAD.WIDE.U32 R42, R33, R2, RZ ;  /* 0x00000002212a7225 */ /* 0x000fe200078e00ff */
[----:B------:R-:W-:-:S05]  /*5c80*/  SHF.R.S32.HI R15, RZ, 0x1f, R33 ;  /* 0x0000001fff0f7819 */ /* 0x000fca0000011421 */
[----:B------:R-:W-:-:S04]  /*5c90*/  IMAD R40, R15, R2, RZ ;  /* 0x000000020f287224 */ /* 0x000fc800078e02ff */
[----:B------:R-:W-:-:S04]  /*5ca0*/  IMAD R40, R33, R3, R40 ;  /* 0x0000000321287224 */ /* 0x000fc800078e0228 */
        /* <DEDUP_REMOVED lines=9> */
.L_x_4465:
[----:B------:R-:W2:Y:S01]  /*5d40*/  LDCU UR4, c[0x0][0x440] ;  /* 0x00008800ff0477ac */ /* 0x000ea20008000800 */
[C---:B------:R-:W-:Y:S01]  /*5d50*/  LEA R34, P1, R79.reuse, R226, 0x1 ;  /* 0x000000e24f227211 */ /* 0x040fe200078208ff */
[C---:B------:R-:W-:Y:S01]  /*5d60*/  IMAD.SHL.U32 R15, R2.reuse, 0x20, RZ ;  /* 0x00000020020f7824 */ /* 0x040fe200078e00ff */
[----:B------:R-:W-:Y:S02]  /*5d70*/  SHF.L.U64.HI R3, R2, 0x5, R3 ;  /* 0x0000000502037819 */ /* 0x000fe40000010203 */
[----:B------:R-:W-:Y:S02]  /*5d80*/  LEA.HI.X R35, R79, R227, R0, 0x1, P1 ;  /* 0x000000e34f237211 */ /* 0x000fe400008f0c00 */
[----:B------:R-:W-:-:S05]  /*5d90*/  IADD3 R40, P1, PT, R15, R34, RZ ;  /* 0x000000220f287210 */ /* 0x000fca0007f3e0ff */
[----:B------:R-:W-:Y:S01]  /*5da0*/  IMAD.X R41, R3, 0x1, R35, P1 ;  /* 0x0000000103297824 */ /* 0x000fe200008e0623 */
[----:B------:R-:W-:Y:S02]  /*5db0*/  IADD3 R2, P1, PT, R15, R40, RZ ;  /* 0x000000280f027210 */ /* 0x000fe40007f3e0ff */
[----:B--2---:R-:W-:-:S03]  /*5dc0*/  ISETP.GE.AND P5, PT, R92, UR4, PT ;  /* 0x000000045c007c0c */ /* 0x004fc6000bfa6270 */
[----:B------:R-:W-:Y:S01]  /*5dd0*/  IMAD.X R3, R3, 0x1, R41, P1 ;  /* 0x0000000103037824 */ /* 0x000fe200008e0629 */
[----:B------:R-:W-:Y:S02]  /*5de0*/  ISETP.GE.AND P4, PT, R90, UR4, PT ;  /* 0x000000045a007c0c */ /* 0x000fe4000bf86270 */
[----:B------:R-:W-:Y:S02]  /*5df0*/  ISETP.GE.AND P3, PT, R89, UR4, PT ;  /* 0x0000000459007c0c */ /* 0x000fe4000bf66270 */
[----:B------:R-:W-:-:S05]  /*5e00*/  ISETP.GE.AND P2, PT, R88, UR4, PT ;  /* 0x0000000458007c0c */ /* 0x000fca000bf46270 */
        /* <DEDUP_REMOVED lines=81> */
.L_x_4463:
        /* <DEDUP_REMOVED lines=12> */
[----:B------:R-:W2:Y:S01]  /*63e0*/  LDCU UR4, c[0x0][0x45c] ;  /* 0x00008b80ff0477ac */ /* 0x000ea20008000800 */
        /* <DEDUP_REMOVED lines=12> */
[----:B------:R-:W-:Y:S01]  /*64b0*/  VIADD R52, R40, 0xffffffd1 ;  /* 0xffffffd128347836 */ /* 0x000fe20000000000 */
[----:B------:R-:W-:Y:S01]  /*64c0*/  I2FP.F32.S32 R44, R44 ;  /* 0x0000002c002c7245 */ /* 0x000fe20000201400 */
[C---:B------:R-:W-:Y:S01]  /*64d0*/  IMAD.IADD R3, R35.reuse, 0x1, -R42 ;  /* 0x0000000123037824 */ /* 0x040fe200078e0a2a */
[----:B------:R-:W-:Y:S01]  /*64e0*/  I2FP.F32.S32 R41, R41 ;  /* 0x0000002900297245 */ /* 0x000fe20000201400 */
[C---:B------:R-:W-:Y:S01]  /*64f0*/  IMAD.IADD R15, R35.reuse, 0x1, -R54 ;  /* 0x00000001230f7824 */ /* 0x040fe200078e0a36 */
[----:B------:R-:W-:Y:S01]  /*6500*/  ISETP.GE.AND P2, PT, R54, UR19, PT ;  /* 0x0000001336007c0c */ /* 0x000fe2000bf46270 */
[----:B------:R-:W-:Y:S01]  /*6510*/  FFMA.FTZ R43, R44, -UR5, R37 ;  /* 0x800000052c2b7c23 */ /* 0x000fe20008010025 */
        /* <DEDUP_REMOVED lines=8> */
[C---:B------:R-:W-:Y:S01]  /*65a0*/  VIADD R58, R40.reuse, 0xffffffc0 ;  /* 0xffffffc0283a7836 */ /* 0x040fe20000000000 */
[----:B------:R-:W-:Y:S01]  /*65b0*/  IABS R37, R37 ;  /* 0x0000002500257213 */ /* 0x000fe20000000000 */
[----:B------:R-:W-:Y:S01]  /*65c0*/  FFMA.FTZ R41, R41, -UR5, R20 ;  /* 0x8000000529297c23 */ /* 0x000fe20008010014 */
[----:B------:R-:W-:Y:S01]  /*65d0*/  I2FP.F32.S32 R15, R15 ;  /* 0x0000000f000f7245 */ /* 0x000fe20000201400 */
[C---:B------:R-:W-:Y:S01]  /*65e0*/  VIADD R46, R40.reuse, 0xffffffe8 ;  /* 0xffffffe8282e7836 */ /* 0x040fe20000000000 */
[----:B------:R-:W-:Y:S01]  /*65f0*/  I2FP.F32.S32 R37, R37 ;  /* 0x0000002500257245 */ /* 0x000fe20000201400 */
[----:B------:R-:W-:Y:S01]  /*6600*/  VIADD R56, R40, 0xffffffc9 ;  /* 0xffffffc928387836 */ /* 0x000fe20000000000 */
[----:B------:R-:W-:Y:S01]  /*6610*/  I2FP.F32.S32 R33, R33 ;  /* 0x0000002100217245 */ /* 0x000fe20000201400 */
[----:B------:R-:W-:Y:S01]  /*6620*/  FFMA.FTZ R15, R15, -UR5, R22 ;  /* 0x800000050f0f7c23 */ /* 0x000fe20008010016 */
[----:B------:R-:W-:-:S02]  /*6630*/  IMAD.IADD R22, R35, 0x1, -R50 ;  /* 0x0000000123167824 */ /* 0x000fc400078e0a32 */
[----:B-1----:R-:W-:Y:S01]  /*6640*/  FFMA.FTZ R37, R37, -UR5, R12 ;  /* 0x8000000525257c23 */ /* 0x002fe2000801000c */
[----:B------:R-:W-:Y:S01]  /*6650*/  FFMA.FTZ R12, R3, -UR5, R8 ;  /* 0x80000005030c7c23 */ /* 0x000fe20008010008 */
[----:B------:R-:W-:Y:S02]  /*6660*/  VIADD R3, R35, 0x8 ;  /* 0x0000000823037836 */ /* 0x000fe40000000000 */
[----:B------:R-:W-:Y:S01]  /*6670*/  FFMA.FTZ R20, R33, -UR5, R18 ;  /* 0x8000000521147c23 */ /* 0x000fe20008010012 */
[----:B------:R-:W-:Y:S01]  /*6680*/  IMAD.IADD R207, R35, 0x1, -R46 ;  /* 0x0000000123cf7824 */ /* 0x000fe200078e0a2e */
[----:B------:R-:W-:Y:S01]  /*6690*/  IABS R22, R22 ;  /* 0x0000001600167213 */ /* 0x000fe20000000000 */
[--C-:B------:R-:W-:Y:S01]  /*66a0*/  IMAD.IADD R33, R3, 0x1, -R58.reuse ;  /* 0x0000000103217824 */ /* 0x100fe200078e0a3a */
[----:B------:R-:W-:Y:S01]  /*66b0*/  ISETP.GE.AND P1, PT, R58, UR19, PT ;  /* 0x000000133a007c0c */ /* 0x000fe2000bf26270 */
[C---:B------:R-:W-:Y:S01]  /*66c0*/  IMAD.IADD R8, R35.reuse, 0x1, -R58 ;  /* 0x0000000123087824 */ /* 0x040fe200078e0a3a */
[----:B------:R-:W-:Y:S01]  /*66d0*/  IABS R207, R207 ;  /* 0x000000cf00cf7213 */ /* 0x000fe20000000000 */
[----:B------:R-:W-:Y:S01]  /*66e0*/  VIADD R48, R40, 0xffffffe1 ;  /* 0xffffffe128307836 */ /* 0x000fe20000000000 */
[----:B------:R-:W-:Y:S01]  /*66f0*/  IABS R33, R33 ;  /* 0x0000002100217213 */ /* 0x000fe20000000000 */
[C---:B------:R-:W-:Y:S01]  /*6700*/  IMAD.IADD R45, R35.reuse, 0x1, -R56 ;  /* 0x00000001232d7824 */ /* 0x040fe200078e0a38 */
[----:B------:R-:W-:Y:S01]  /*6710*/  I2FP.F32.S32 R22, R22 ;  /* 0x0000001600167245 */ /* 0x000fe20000201400 */
[--C-:B------:R-:W-:Y:S01]  /*6720*/  IMAD.IADD R18, R35, 0x1, -R48.reuse ;  /* 0x0000000123127824 */ /* 0x100fe200078e0a30 */
[----:B------:R-:W-:Y:S01]  /*6730*/  I2FP.F32.S32 R33, R33 ;  /* 0x0000002100217245 */ /* 0x000fe20000201400 */
[----:B------:R-:W-:Y:S01]  /*6740*/  IMAD.IADD R214, R3, 0x1, -R48 ;  /* 0x0000000103d67824 */ /* 0x000fe200078e0a30 */
[----:B------:R-:W-:Y:S01]  /*6750*/  IABS R8, R8 ;  /* 0x0000000800087213 */ /* 0x000fe20000000000 */
[----:B------:R-:W-:Y:S01]  /*6760*/  FFMA.FTZ R223, R22, -UR5, R5 ;  /* 0x8000000516df7c23 */ /* 0x000fe20008010005 */
[----:B------:R-:W-:Y:S01]  /*6770*/  I2FP.F32.S32 R207, R207 ;  /* 0x000000cf00cf7245 */ /* 0x000fe20000201400 */
[----:B------:R-:W-:Y:S01]  /*6780*/  FFMA.FTZ R22, R33, -UR5, R38 ;  /* 0x8000000521167c23 */ /* 0x000fe20008010026 */
[----:B------:R-:W-:Y:S01]  /*6790*/  I2FP.F32.S32 R8, R8 ;  /* 0x0000000800087245 */ /* 0x000fe20000201400 */
[C---:B------:R-:W-:Y:S01]  /*67a0*/  IMAD.IADD R38, R3.reuse, 0x1, -R34 ;  /* 0x0000000103267824 */ /* 0x040fe200078e0a22 */
[----:B------:R-:W-:Y:S01]  /*67b0*/  IABS R45, R45 ;  /* 0x0000002d002d7213 */ /* 0x000fe20000000000 */
[----:B------:R-:W-:-:S02]  /*67c0*/  IMAD.IADD R34, R3, 0x1, -R54 ;  /* 0x0000000103227824 */ /* 0x000fc400078e0a36 */
[----:B------:R-:W-:Y:S01]  /*67d0*/  FFMA.FTZ R207, R207, -UR5, R14 ;  /* 0x80000005cfcf7c23 */ /* 0x000fe2000801000e */
[----:B------:R-:W-:Y:S02]  /*67e0*/  IMAD.IADD R14, R3, 0x1, -R52 ;  /* 0x00000001030e7824 */ /* 0x000fe400078e0a34 */
[----:B------:R-:W-:Y:S01]  /*67f0*/  FFMA.FTZ R36, R8, -UR5, R36 ;  /* 0x8000000508247c23 */ /* 0x000fe20008010024 */
[----:B------:R-:W-:Y:S01]  /*6800*/  IABS R18, R18 ;  /* 0x0000001200127213 */ /* 0x000fe20000000000 */
[----:B------:R-:W-:Y:S01]  /*6810*/  IMAD.IADD R200, R76, 0x1, R219 ;  /* 0x000000014cc87824 */ /* 0x000fe200078e02db */
[----:B------:R-:W-:Y:S01]  /*6820*/  IABS R34, R34 ;  /* 0x0000002200227213 */ /* 0x000fe20000000000 */
[----:B------:R-:W-:Y:S01]  /*6830*/  VIADD R199, R219, 0x10040 ;  /* 0x00010040dbc77836 */ /* 0x000fe20000000000 */
[----:B------:R-:W-:Y:S01]  /*6840*/  IABS R14, R14 ;  /* 0x0000000e000e7213 */ /* 0x000fe20000000000 */
[----:B------:R-:W-:Y:S01]  /*6850*/  LDSM.16.MT88.4 R156, [R219+0x10000] ;  /* 0x01000000db9c783b */ /* 0x000fe20000004200 */
[----:B------:R-:W-:-:S02]  /*6860*/  I2FP.F32.S32 R45, R45 ;  /* 0x0000002d002d7245 */ /* 0x000fc40000201400 */
[----:B------:R-:W-:Y:S01]  /*6870*/  I2FP.F32.S32 R18, R18 ;  /* 0x0000001200127245 */ /* 0x000fe20000201400 */
[----:B------:R-:W-:Y:S01]  /*6880*/  LDSM.16.MT88.4 R148, [R200+0x10000] ;  /* 0x01000000c894783b */ /* 0x000fe20000004200 */
[----:B------:R-:W-:Y:S01]  /*6890*/  FSEL R33, R36, -INF , !P1 ;  /* 0xff80000024217808 */ /* 0x000fe20004800000 */
[----:B------:R-:W-:Y:S01]  /*68a0*/  IMAD.IADD R36, R3, 0x1, -R56 ;  /* 0x0000000103247824 */ /* 0x000fe200078e0a38 */
[----:B------:R-:W-:Y:S01]  /*68b0*/  I2FP.F32.S32 R34, R34 ;  /* 0x0000002200227245 */ /* 0x000fe20000201400 */
[----:B------:R-:W-:Y:S01]  /*68c0*/  FFMA.FTZ R16, R45, -UR5, R16 ;  /* 0x800000052d107c23 */ /* 0x000fe20008010010 */
[----:B------:R-:W-:Y:S01]  /*68d0*/  I2FP.F32.S32 R14, R14 ;  /* 0x0000000e000e7245 */ /* 0x000fe20000201400 */
[----:B------:R-:W-:Y:S01]  /*68e0*/  FFMA.FTZ R221, R18, -UR5, R11 ;  /* 0x8000000512dd7c23 */ /* 0x000fe2000801000b */
[----:B------:R-:W-:Y:S01]  /*68f0*/  ISETP.GE.AND P3, PT, R56, UR19, PT ;  /* 0x0000001338007c0c */ /* 0x000fe2000bf66270 */
[----:B------:R-:W-:Y:S01]  /*6900*/  FFMA.FTZ R11, R34, -UR5, R19 ;  /* 0x80000005220b7c23 */ /* 0x000fe20008010013 */
[----:B------:R-:W-:Y:S01]  /*6910*/  IABS R36, R36 ;  /* 0x0000002400247213 */ /* 0x000fe20000000000 */
[----:B------:R-:W-:Y:S01]  /*6920*/  FFMA.FTZ R23, R14, -UR5, R23 ;  /* 0x800000050e177c23 */ /* 0x000fe20008010017 */
[----:B------:R-:W-:Y:S01]  /*6930*/  FSEL R22, R22, -INF , !P1 ;  /* 0xff80000016167808 */ /* 0x000fe20004800000 */
[----:B------:R-:W-:Y:S01]  /*6940*/  FFMA.FTZ R18, R8, -UR5, R17 ;  /* 0x8000000508127c23 */ /* 0x000fe20008010011 */
[----:B------:R-:W-:Y:S01]  /*6950*/  ISETP.GE.AND P1, PT, R52, UR19, PT ;  /* 0x0000001334007c0c */ /* 0x000fe2000bf26270 */
[----:B------:R-:W-:Y:S01]  /*6960*/  IMAD.IADD R14, R3, 0x1, -R44 ;  /* 0x00000001030e7824 */ /* 0x000fe200078e0a2c */
[----:B------:R-:W-:Y:S01]  /*6970*/  I2FP.F32.S32 R36, R36 ;  /* 0x0000002400247245 */ /* 0x000fe20000201400 */
[----:B------:R-:W-:Y:S01]  /*6980*/  LDSM.16.MT88.4 R80, [R200+0x14000] ;  /* 0x01400000c850783b */ /* 0x000fe20000004200 */
[----:B------:R-:W-:-:S02]  /*6990*/  FSEL R5, R16, -INF , !P3 ;  /* 0xff80000010057808 */ /* 0x000fc40005800000 */
[----:B------:R-:W-:Y:S01]  /*69a0*/  FSEL R16, R11, -INF , !P2 ;  /* 0xff8000000b107808 */ /* 0x000fe20005000000 */
[----:B------:R-:W-:Y:S01]  /*69b0*/  FFMA.FTZ R8, R36, -UR5, R21 ;  /* 0x8000000524087c23 */ /* 0x000fe20008010015 */
[----:B------:R-:W-:Y:S01]  /*69c0*/  FSEL R11, R20, -INF , !P1 ;  /* 0xff800000140b7808 */ /* 0x000fe20004800000 */
[----:B------:R-:W-:Y:S01]  /*69d0*/  IMAD.IADD R36, R3, 0x1, -R46 ;  /* 0x0000000103247824 */ /* 0x000fe200078e0a2e */
[----:B------:R-:W-:Y:S01]  /*69e0*/  FSEL R20, R23, -INF , !P1 ;  /* 0xff80000017147808 */ /* 0x000fe20004800000 */
[C---:B------:R-:W-:Y:S01]  /*69f0*/  IMAD.IADD R23, R3.reuse, 0x1, -R42 ;  /* 0x0000000103177824 */ /* 0x040fe200078e0a2a */
[----:B------:R-:W-:Y:S01]  /*6a00*/  IABS R38, R38 ;  /* 0x0000002600267213 */ /* 0x000fe20000000000 */
[----:B------:R-:W-:Y:S01]  /*6a10*/  IMAD.IADD R21, R3, 0x1, -R50 ;  /* 0x0000000103157824 */ /* 0x000fe200078e0a32 */
[----:B------:R-:W-:Y:S01]  /*6a20*/  IABS R36, R36 ;  /* 0x0000002400247213 */ /* 0x000fe20000000000 */
[----:B------:R-:W-:Y:S01]  /*6a30*/  LDSM.16.MT88.4 R112, [R200+0x16000] ;  /* 0x01600000c870783b */ /* 0x000fe20000004200 */
[----:B------:R-:W-:-:S02]  /*6a40*/  IABS R23, R23 ;  /* 0x0000001700177213 */ /* 0x000fc40000000000 */
[----:B------:R-:W-:Y:S01]  /*6a50*/  IABS R21, R21 ;  /* 0x0000001500157213 */ /* 0x000fe20000000000 */
[----:B------:R-:W-:Y:S01]  /*6a60*/  LDSM.16.MT88.4 R72, [R219+0x14000] ;  /* 0x01400000db48783b */ /* 0x000fe20000004200 */
[----:B------:R-:W-:Y:S02]  /*6a70*/  I2FP.F32.S32 R23, R23 ;  /* 0x0000001700177245 */ /* 0x000fe40000201400 */
[----:B------:R-:W-:Y:S01]  /*6a80*/  IABS R214, R214 ;  /* 0x000000d600d67213 */ /* 0x000fe20000000000 */
[----:B------:R-:W-:Y:S01]  /*6a90*/  LDSM.16.MT88.4 R104, [R219+0x16000] ;  /* 0x01600000db68783b */ /* 0x000fe20000004200 */
[----:B------:R-:W-:Y:S02]  /*6aa0*/  I2FP.F32.S32 R36, R36 ;  /* 0x0000002400247245 */ /* 0x000fe40000201400 */
[----:B------:R-:W-:Y:S01]  /*6ab0*/  I2FP.F32.S32 R38, R38 ;  /* 0x0000002600267245 */ /* 0x000fe20000201400 */
[----:B------:R-:W-:Y:S01]  /*6ac0*/  LDSM.16.MT88.4 R180, [R200+0x16800] ;  /* 0x01680000c8b4783b */ /* 0x000fe20000004200 */
[----:B------:R-:W-:Y:S01]  /*6ad0*/  FSEL R17, R41, -INF , !P4 ;  /* 0xff80000029117808 */ /* 0x000fe20006000000 */
[----:B------:R-:W-:Y:S01]  /*6ae0*/  FFMA.FTZ R25, R36, -UR5, R25 ;  /* 0x8000000524197c23 */ /* 0x000fe20008010019 */
[----:B------:R-:W-:Y:S01]  /*6af0*/  FSEL R18, R18, -INF , !P4 ;  /* 0xff80000012127808 */ /* 0x000fe20006000000 */
[----:B------:R-:W-:Y:S01]  /*6b00*/  FFMA.FTZ R38, R38, -UR5, R39 ;  /* 0x8000000526267c23 */ /* 0x000fe20008010027 */
[----:B------:R-:W-:Y:S01]  /*6b10*/  I2FP.F32.S32 R21, R21 ;  /* 0x0000001500157245 */ /* 0x000fe20000201400 */
[----:B------:R-:W-:Y:S01]  /*6b20*/  VIADD R36, R40, 0xfffffff0 ;  /* 0xfffffff028247836 */ /* 0x000fe20000000000 */
[----:B------:R-:W-:Y:S01]  /*6b30*/  ISETP.GE.AND P4, PT, R42, UR19, PT ;  /* 0x000000132a007c0c */ /* 0x000fe2000bf86270 */
[----:B------:R-:W-:Y:S01]  /*6b40*/  FFMA.FTZ R42, R23, -UR5, R4 ;  /* 0x80000005172a7c23 */ /* 0x000fe20008010004 */
[----:B------:R-:W-:Y:S01]  /*6b50*/  IABS R14, R14 ;  /* 0x0000000e000e7213 */ /* 0x000fe20000000000 */
[C---:B------:R-:W-:Y:S01]  /*6b60*/  VIADD R4, R40.reuse, 0xfffffff8 ;  /* 0xfffffff828047836 */ /* 0x040fe20000000000 */
[----:B------:R-:W-:Y:S01]  /*6b70*/  I2FP.F32.S32 R214, R214 ;  /* 0x000000d600d67245 */ /* 0x000fe20000201400 */
[----:B------:R-:W-:Y:S01]  /*6b80*/  FFMA.FTZ R216, R21, -UR5, R10 ;  /* 0x8000000515d87c23 */ /* 0x000fe2000801000a */
[----:B------:R-:W-:Y:S01]  /*6b90*/  I2FP.F32.S32 R14, R14 ;  /* 0x0000000e000e7245 */ /* 0x000fe20000201400 */
[----:B------:R-:W-:Y:S01]  /*6ba0*/  VIADD R10, R40, 0xfffffff1 ;  /* 0xfffffff1280a7836 */ /* 0x000fe20000000000 */
[----:B------:R-:W-:Y:S01]  /*6bb0*/  FSEL R19, R43, -INF , !P5 ;  /* 0xff8000002b137808 */ /* 0x000fe20006800000 */
[----:B------:R-:W-:Y:S01]  /*6bc0*/  FFMA.FTZ R214, R214, -UR5, R13 ;  /* 0x80000005d6d67c23 */ /* 0x000fe2000801000d */
[C---:B------:R-:W-:Y:S01]  /*6bd0*/  IMAD.IADD R21, R35.reuse, 0x1, -R4 ;  /* 0x0000000123157824 */ /* 0x040fe200078e0a04 */
[----:B------:R-:W-:Y:S01]  /*6be0*/  FSEL R13, R12, -INF , !P4 ;  /* 0xff8000000c0d7808 */ /* 0x000fe20006000000 */
[----:B------:R-:W-:Y:S01]  /*6bf0*/  FFMA.FTZ R14, R14, -UR5, R9 ;  /* 0x800000050e0e7c23 */ /* 0x000fe20008010009 */
[----:B------:R-:W-:Y:S01]  /*6c00*/  FSEL R12, R42, -INF , !P4 ;  /* 0xff8000002a0c7808 */ /* 0x000fe20006000000 */
[C---:B------:R-:W-:Y:S01]  /*6c10*/  IMAD.IADD R39, R35.reuse, 0x1, -R36 ;  /* 0x0000000123277824 */ /* 0x040fe200078e0a24 */
[----:B------:R-:W-:Y:S01]  /*6c20*/  FSEL R34, R38, -INF , !P5 ;  /* 0xff80000026227808 */ /* 0x000fe20006800000 */
[----:B------:R-:W-:Y:S01]  /*6c30*/  IMAD.IADD R23, R35, 0x1, -R10 ;  /* 0x0000000123177824 */ /* 0x000fe200078e0a0a */
[----:B------:R-:W-:Y:S01]  /*6c40*/  FSEL R8, R8, -INF , !P3 ;  /* 0xff80000008087808 */ /* 0x000fe20005800000 */
[C---:B------:R-:W-:Y:S01]  /*6c50*/  VIADD R38, R40.reuse, 0xffffffe9 ;  /* 0xffffffe928267836 */ /* 0x040fe20000000000 */
[----:B------:R-:W-:Y:S01]  /*6c60*/  FSEL R15, R15, -INF , !P2 ;  /* 0xff8000000f0f7808 */ /* 0x000fe20005000000 */
[----:B------:R-:W-:Y:S01]  /*6c70*/  VIADD R40, R40, 0xfffffff9 ;  /* 0xfffffff928287836 */ /* 0x000fe20000000000 */
[----:B------:R-:W-:Y:S01]  /*6c80*/  ISETP.GE.AND P4, PT, R36, UR19, PT ;  /* 0x0000001324007c0c */ /* 0x000fe2000bf86270 */
[----:B------:R-:W-:Y:S01]  /*6c90*/  IMAD.IADD R36, R3, 0x1, -R36 ;  /* 0x0000000103247824 */ /* 0x000fe200078e0a24 */
[----:B------:R-:W-:Y:S01]  /*6ca0*/  ISETP.GE.AND P5, PT, R44, UR19, PT ;  /* 0x000000132c007c0c */ /* 0x000fe2000bfa6270 */
[C---:B------:R-:W-:Y:S01]  /*6cb0*/  IMAD.IADD R41, R35.reuse, 0x1, -R38 ;  /* 0x0000000123297824 */ /* 0x040fe200078e0a26 */
[----:B------:R-:W-:Y:S01]  /*6cc0*/  ISETP.GE.AND P3, PT, R50, UR19, PT ;  /* 0x0000001332007c0c */ /* 0x000fe2000bf66270 */
[----:B------:R-:W-:Y:S01]  /*6cd0*/  IMAD.IADD R35, R35, 0x1, -R40 ;  /* 0x0000000123237824 */ /* 0x000fe200078e0a28 */
[----:B------:R-:W-:Y:S01]  /*6ce0*/  ISETP.GE.AND P2, PT, R48, UR19, PT ;  /* 0x0000001330007c0c */ /* 0x000fe2000bf46270 */
[----:B------:R-:W-:Y:S01]  /*6cf0*/  LDSM.16.MT88.4 R176, [R219+0x10800] ;  /* 0x01080000dbb0783b */ /* 0x000fe20000004200 */
[----:B------:R-:W-:-:S02]  /*6d00*/  IABS R21, R21 ;  /* 0x0000001500157213 */ /* 0x000fc40000000000 */
[----:B------:R-:W-:Y:S01]  /*6d10*/  ISETP.GE.AND P1, PT, R46, UR19, PT ;  /* 0x000000132e007c0c */ /* 0x000fe2000bf26270 */
[----:B------:R-:W-:Y:S01]  /*6d20*/  LDSM.16.MT88.4 R48, [R200+0x12000] ;  /* 0x01200000c830783b */ /* 0x000fe20000004200 */
[----:B------:R-:W-:Y:S02]  /*6d30*/  FSEL R9, R37, -INF , !P5 ;  /* 0xff80000025097808 */ /* 0x000fe40006800000 */
[----:B------:R-:W-:Y:S02]  /*6d40*/  FSEL R14, R14, -INF , !P5 ;  /* 0xff8000000e0e7808 */ /* 0x000fe40006800000 */
[----:B------:R-:W-:Y:S02]  /*6d50*/  FSEL R223, R223, -INF , !P3 ;  /* 0xff800000dfdf7808 */ /* 0x000fe40005800000 */
[----:B------:R-:W-:Y:S02]  /*6d60*/  FSEL R216, R216, -INF , !P3 ;  /* 0xff800000d8d87808 */ /* 0x000fe40005800000 */
[----:B------:R-:W-:-:S02]  /*6d70*/  FSEL R221, R221, -INF , !P2 ;  /* 0xff800000dddd7808 */ /* 0x000fc40005000000 */
[----:B------:R-:W-:Y:S02]  /*6d80*/  FSEL R214, R214, -INF , !P2 ;  /* 0xff800000d6d67808 */ /* 0x000fe40005000000 */
[----:B------:R-:W-:Y:S02]  /*6d90*/  IABS R23, R23 ;  /* 0x0000001700177213 */ /* 0x000fe40000000000 */
[----:B------:R-:W-:Y:S01]  /*6da0*/  ISETP.GE.AND P5, PT, R38, UR19, PT ;  /* 0x0000001326007c0c */ /* 0x000fe2000bfa6270 */
[C---:B------:R-:W-:Y:S01]  /*6db0*/  IMAD.IADD R38, R3.reuse, 0x1, -R38 ;  /* 0x0000000103267824 */ /* 0x040fe200078e0a26 */
[----:B------:R-:W-:Y:S01]  /*6dc0*/  ISETP.GE.AND P3, PT, R10, UR19, PT ;  /* 0x000000130a007c0c */ /* 0x000fe2000bf66270 */
[C---:B------:R-:W-:Y:S01]  /*6dd0*/  IMAD.IADD R10, R3.reuse, 0x1, -R10 ;  /* 0x00000001030a7824 */ /* 0x040fe200078e0a0a */
[----:B------:R-:W-:Y:S01]  /*6de0*/  ISETP.GE.AND P2, PT, R4, UR19, PT ;  /* 0x0000001304007c0c */ /* 0x000fe2000bf46270 */
[C---:B------:R-:W-:Y:S01]  /*6df0*/  IMAD.IADD R4, R3.reuse, 0x1, -R4 ;  /* 0x0000000103047824 */ /* 0x040fe200078e0a04 */
[----:B------:R-:W-:Y:S01]  /*6e00*/  I2FP.F32.S32 R21, R21 ;  /* 0x0000001500157245 */ /* 0x000fe20000201400 */
[----:B------:R-:W-:Y:S01]  /*6e10*/  IMAD.IADD R3, R3, 0x1, -R40 ;  /* 0x0000000103037824 */ /* 0x000fe200078e0a28 */
[----:B------:R-:W-:-:S02]  /*6e20*/  IABS R36, R36 ;  /* 0x0000002400247213 */ /* 0x000fc40000000000 */
[----:B------:R-:W-:Y:S01]  /*6e30*/  FSEL R207, R207, -INF , !P1 ;  /* 0xff800000cfcf7808 */ /* 0x000fe20004800000 */
[----:B------:R-:W-:Y:S01]  /*6e40*/  FFMA.FTZ R21, R21, -UR5, R30 ;  /* 0x8000000515157c23 */ /* 0x000fe2000801001e */
[----:B------:R-:W-:Y:S02]  /*6e50*/  FSEL R206, R25, -INF , !P1 ;  /* 0xff80000019ce7808 */ /* 0x000fe40004800000 */
[----:B------:R-:W-:Y:S02]  /*6e60*/  ISETP.GE.AND P1, PT, R40, UR19, PT ;  /* 0x0000001328007c0c */ /* 0x000fe4000bf26270 */
[----:B------:R-:W-:Y:S02]  /*6e70*/  I2FP.F32.S32 R40, R23 ;  /* 0x0000001700287245 */ /* 0x000fe40000201400 */
[----:B------:R-:W-:Y:S02]  /*6e80*/  I2FP.F32.S32 R23, R36 ;  /* 0x0000002400177245 */ /* 0x000fe40000201400 */
[----:B------:R-:W-:Y:S01]  /*6e90*/  FMNMX3.FTZ R30, R33, R19, R17, !PT ;  /* 0x00000013211e7276 */ /* 0x000fe20007810011 */
[----:B------:R-:W-:Y:S01]  /*6ea0*/  FFMA.FTZ R27, R40, -UR5, R27 ;  /* 0x80000005281b7c23 */ /* 0x000fe2000801001b */
[----:B------:R-:W-:Y:S01]  /*6eb0*/  IABS R41, R41 ;  /* 0x0000002900297213 */ /* 0x000fe20000000000 */
[----:B------:R-:W-:Y:S01]  /*6ec0*/  FFMA.FTZ R28, R23, -UR5, R28 ;  /* 0x80000005171c7c23 */ /* 0x000fe2000801001c */
[----:B------:R-:W-:-:S02]  /*6ed0*/  IABS R39, R39 ;  /* 0x0000002700277213 */ /* 0x000fc40000000000 */
[----:B------:R-:W-:Y:S02]  /*6ee0*/  IABS R4, R4 ;  /* 0x0000000400047213 */ /* 0x000fe40000000000 */
[----:B------:R-:W-:Y:S02]  /*6ef0*/  FMNMX3.FTZ R30, R30, R5, R15, !PT ;  /* 0x000000051e1e7276 */ /* 0x000fe4000781000f */
[----:B------:R-:W-:Y:S02]  /*6f00*/  FMNMX3.FTZ R23, R22, R34, R18, !PT ;  /* 0x0000002216177276 */ /* 0x000fe40007810012 */
[----:B------:R-:W-:Y:S02]  /*6f10*/  I2FP.F32.S32 R41, R41 ;  /* 0x0000002900297245 */ /* 0x000fe40000201400 */
[----:B------:R-:W-:Y:S02]  /*6f20*/  IABS R38, R38 ;  /* 0x0000002600267213 */ /* 0x000fe40000000000 */
[----:B------:R-:W-:Y:S01]  /*6f30*/  I2FP.F32.S32 R39, R39 ;  /* 0x0000002700277245 */ /* 0x000fe20000201400 */
[----:B------:R-:W-:Y:S01]  /*6f40*/  FFMA.FTZ R6, R41, -UR5, R6 ;  /* 0x8000000529067c23 */ /* 0x000fe20008010006 */
[----:B------:R-:W-:-:S02]  /*6f50*/  I2FP.F32.S32 R25, R4 ;  /* 0x0000000400197245 */ /* 0x000fc40000201400 */
[----:B------:R-:W-:Y:S01]  /*6f60*/  FMNMX3.FTZ R4, R30, R11, R9, !PT ;  /* 0x0000000b1e047276 */ /* 0x000fe20007810009 */
[----:B------:R-:W-:Y:S01]  /*6f70*/  FFMA.FTZ R24, R39, -UR5, R24 ;  /* 0x8000000527187c23 */ /* 0x000fe20008010018 */
[----:B------:R-:W-:Y:S01]  /*6f80*/  FMNMX3.FTZ R23, R23, R8, R16, !PT ;  /* 0x0000000817177276 */ /* 0x000fe20007810010 */
[----:B------:R-:W-:Y:S01]  /*6f90*/  FFMA.FTZ R32, R25, -UR5, R32 ;  /* 0x8000000519207c23 */ /* 0x000fe20008010020 */
[----:B------:R-:W-:Y:S02]  /*6fa0*/  I2FP.F32.S32 R38, R38 ;  /* 0x0000002600267245 */ /* 0x000fe40000201400 */
[----:B------:R-:W-:Y:S02]  /*6fb0*/  IABS R35, R35 ;  /* 0x0000002300237213 */ /* 0x000fe40000000000 */
[----:B------:R-:W-:Y:S01]  /*6fc0*/  IABS R10, R10 ;  /* 0x0000000a000a7213 */ /* 0x000fe20000000000 */
[----:B------:R-:W-:Y:S01]  /*6fd0*/  FFMA.FTZ R7, R38, -UR5, R7 ;  /* 0x8000000526077c23 */ /* 0x000fe20008010007 */
[----:B------:R-:W-:-:S02]  /*6fe0*/  FSEL R211, R21, -INF , !P2 ;  /* 0xff80000015d37808 */ /* 0x000fc40005000000 */
[----:B------:R-:W-:Y:S02]  /*6ff0*/  FMNMX3.FTZ R4, R4, R13, R223, !PT ;  /* 0x0000000d04047276 */ /* 0x000fe400078100df */
[----:B------:R-:W-:Y:S02]  /*7000*/  FMNMX3.FTZ R21, R23, R20, R14, !PT ;  /* 0x0000001417157276 */ /* 0x000fe4000781000e */
[----:B------:R-:W-:Y:S02]  /*7010*/  I2FP.F32.S32 R42, R35 ;  /* 0x00000023002a7245 */ /* 0x000fe40000201400 */
[----:B------:R-:W-:Y:S02]  /*7020*/  I2FP.F32.S32 R10, R10 ;  /* 0x0000000a000a7245 */ /* 0x000fe40000201400 */
[----:B------:R-:W-:Y:S01]  /*7030*/  IABS R3, R3 ;  /* 0x0000000300037213 */ /* 0x000fe20000000000 */
[----:B------:R-:W-:Y:S01]  /*7040*/  FFMA.FTZ R31, R42, -UR5, R31 ;  /* 0x800000052a1f7c23 */ /* 0x000fe2000801001f */
[----:B------:R-:W-:Y:S01]  /*7050*/  FSEL R201, R6, -INF , !P5 ;  /* 0xff80000006c97808 */ /* 0x000fe20006800000 */
[----:B------:R-:W-:Y:S01]  /*7060*/  FFMA.FTZ R29, R10, -UR5, R29 ;  /* 0x800000050a1d7c23 */ /* 0x000fe2000801001d */
[----:B------:R-:W-:Y:S01]  /*7070*/  FSEL R215, R24, -INF , !P4 ;  /* 0xff80000018d77808 */ /* 0x000fe20006000000 */
[----:B------:R-:W-:Y:S01]  /*7080*/  LDSM.16.MT88.4 R40, [R219+0x12000] ;  /* 0x01200000db28783b */ /* 0x000fe20000004200 */
[----:B------:R-:W-:-:S02]  /*7090*/  FMNMX3.FTZ R6, R4, R221, R207, !PT ;  /* 0x000000dd04067276 */ /* 0x000fc400078100cf */
[----:B------:R-:W-:Y:S02]  /*70a0*/  FMNMX3.FTZ R21, R21, R12, R216, !PT ;  /* 0x0000000c15157276 */ /* 0x000fe400078100d8 */
[----:B------:R-:W-:Y:S02]  /*70b0*/  I2FP.F32.S32 R3, R3 ;  /* 0x0000000300037245 */ /* 0x000fe40000201400 */
[----:B------:R-:W-:Y:S02]  /*70c0*/  FSEL R208, R7, -INF , !P5 ;  /* 0xff80000007d07808 */ /* 0x000fe40006800000 */
[----:B------:R-:W-:Y:S01]  /*70d0*/  FSEL R213, R27, -INF , !P3 ;  /* 0xff8000001bd57808 */ /* 0x000fe20005800000 */
[----:B------:R-:W-:Y:S01]  /*70e0*/  FFMA.FTZ R3, R3, -UR5, R26 ;  /* 0x8000000503037c23 */ /* 0x000fe2000801001a */
[----:B------:R-:W-:Y:S01]  /*70f0*/  FMNMX3.FTZ R6, R6, R201, R215, !PT ;  /* 0x000000c906067276 */ /* 0x000fe200078100d7 */
[----:B------:R-:W-:Y:S01]  /*7100*/  LDSM.16.MT88.4 R24, [R219+0x14800] ;  /* 0x01480000db18783b */ /* 0x000fe20000004200 */
[----:B------:R-:W-:-:S02]  /*7110*/  FSEL R210, R28, -INF , !P4 ;  /* 0xff8000001cd27808 */ /* 0x000fc40006000000 */
[----:B------:R-:W-:Y:S02]  /*7120*/  FMNMX3.FTZ R7, R21, R214, R206, !PT ;  /* 0x000000d615077276 */ /* 0x000fe400078100ce */
[----:B------:R-:W-:Y:S02]  /*7130*/  FSEL R209, R31, -INF , !P1 ;  /* 0xff8000001fd17808 */ /* 0x000fe40004800000 */
        /* <DEDUP_REMOVED lines=17> */
[----:B---3--:R-:W-:Y:S01]  /*7250*/  FMNMX.FTZ R3, R4, R3, !PT ;  /* 0x0000000304037209 */ /* 0x008fe20007810000 */
[----:B------:R-:W-:-:S03]  /*7260*/  VIADD R4, R219, 0x10000 ;  /* 0x00010000db047836 */ /* 0x000fc60000000000 */
[----:B------:R-:W-:Y:S02]  /*7270*/  FSEL R212, R212, RZ, P1 ;  /* 0x000000ffd4d47208 */ /* 0x000fe40000800000 */
[C---:B------:R-:W-:Y:S01]  /*7280*/  FSETP.NEU.FTZ.AND P1, PT, R3.reuse, -INF , PT ;  /* 0xff8000000300780b */ /* 0x040fe20003f3d000 */
[----:B------:R-:W-:Y:S02]  /*7290*/  @P0 VIADD R199, R4, 0xffffffc0 ;  /* 0xffffffc004c70836 */ /* 0x000fe40000000000 */
[----:B------:R-:W-:Y:S01]  /*72a0*/  FMUL.FTZ R205, R3, UR4 ;  /* 0x0000000403cd7c20 */ /* 0x000fe20008410000 */
[--C-:B------:R-:W-:Y:S01]  /*72b0*/  FFMA.FTZ R192, R5, UR4, -R212.reuse ;  /* 0x0000000405c07c23 */ /* 0x100fe200080108d4 */
[--C-:B------:R-:W-:Y:S01]  /*72c0*/  FFMA.FTZ R197, R33, UR4, -R212.reuse ;  /* 0x0000000421c57c23 */ /* 0x100fe200080108d4 */
[----:B------:R-:W-:Y:S01]  /*72d0*/  IMAD.IADD R198, R76, 0x1, R199 ;  /* 0x000000014cc67824 */ /* 0x000fe200078e02c7 */
[----:B------:R-:W1:Y:S01]  /*72e0*/  LDSM.16.MT88.4 R140, [R199] ;  /* 0x00000000c78c783b */ /* 0x000e620000004200 */
[----:B------:R-:W-:Y:S01]  /*72f0*/  FSEL R205, R205, RZ, P1 ;  /* 0x000000ffcdcd7208 */ /* 0x000fe20000800000 */
[--C-:B------:R-:W-:Y:S01]  /*7300*/  FFMA.FTZ R196, R19, UR4, -R212.reuse ;  /* 0x0000000413c47c23 */ /* 0x100fe200080108d4 */
[--C-:B------:R-:W-:Y:S01]  /*7310*/  FFMA.FTZ R193, R17, UR4, -R212.reuse ;  /* 0x0000000411c17c23 */ /* 0x100fe200080108d4 */
[----:B------:R-:W2:Y:S01]  /*7320*/  LDSM.16.MT88.4 R132, [R198] ;  /* 0x00000000c684783b */ /* 0x000ea20000004200 */
[----:B------:R-:W-:Y:S01]  /*7330*/  MUFU.EX2 R197, R197 ;  /* 0x000000c500c57308 */ /* 0x000fe20000000800 */
[--C-:B------:R-:W-:Y:S01]  /*7340*/  FFMA.FTZ R195, R22, UR4, -R205.reuse ;  /* 0x0000000416c37c23 */ /* 0x100fe200080108cd */
[--C-:B------:R-:W-:Y:S01]  /*7350*/  FFMA.FTZ R194, R34, UR4, -R205.reuse ;  /* 0x0000000422c27c23 */ /* 0x100fe200080108cd */
[----:B------:R-:W3:Y:S01]  /*7360*/  LDSM.16.MT88.4 R56, [R199+0x2000] ;  /* 0x00200000c738783b */ /* 0x000ee20000004200 */
[--C-:B------:R-:W-:Y:S01]  /*7370*/  FFMA.FTZ R191, R18, UR4, -R205.reuse ;  /* 0x0000000412bf7c23 */ /* 0x100fe200080108cd */
[--C-:B------:R-:W-:Y:S01]  /*7380*/  FFMA.FTZ R190, R8, UR4, -R205.reuse ;  /* 0x0000000408be7c23 */ /* 0x100fe200080108cd */
[----:B------:R-:W4:Y:S01]  /*7390*/  MUFU.EX2 R196, R196 ;  /* 0x000000c400c47308 */ /* 0x000f220000000800 */
[----:B------:R-:W5:Y:S01]  /*73a0*/  LDSM.16.MT88.4 R64, [R198+0x2000] ;  /* 0x00200000c640783b */ /* 0x000f620000004200 */
[--C-:B------:R-:W-:Y:S01]  /*73b0*/  FFMA.FTZ R188, R11, UR4, -R212.reuse ;  /* 0x000000040bbc7c23 */ /* 0x100fe200080108d4 */
[--C-:B------:R-:W-:Y:S01]  /*73c0*/  FFMA.FTZ R185, R9, UR4, -R212.reuse ;  /* 0x0000000409b97c23 */ /* 0x100fe200080108d4 */
        /* <DEDUP_REMOVED lines=46> */
[----:B------:R-:W-:Y:S02]  /*76b0*/  LDSM.16.MT88.4 R20, [R199+0x4800] ;  /* 0x00480000c714783b */ /* 0x000fe40000004200 */
        /* <DEDUP_REMOVED lines=234> */
[----:B------:R-:W-:Y:S01]  /*8560*/  IMAD.MOV.U32 R216, RZ, RZ, 0x20 ;  /* 0x00000020ffd87424 */ /* 0x000fe200078e00ff */
[----:B------:R-:W-:Y:S01]  /*8570*/  MOV R169, R164 ;  /* 0x000000a400a97202 */ /* 0x000fe20000000f00 */
        /* <DEDUP_REMOVED lines=11> */
[----:B------:R-:W-:-:S02]  /*8630*/  UISETP.NE.AND.EX UP1, UPT, UR9, URZ, UPT, UP1 ;  /* 0x000000ff0900728c */ /* 0x000fc4000bf25310 */
[----:B--2---:R-:W-:Y:S01]  /*8640*/  UISETP.NE.U32.AND UP0, UPT, UR6, URZ, UPT ;  /* 0x000000ff0600728c */ /* 0x004fe2000bf05070 */
[----:B------:R-:W-:Y:S01]  /*8650*/  IADD3 R230, PT, PT, R5, 0x88, -R230 ;  /* 0x0000008805e67810 */ /* 0x000fe20007ffe8e6 */
[----:B------:R-:W2:Y:S01]  /*8660*/  LDCU UR26, c[0x0][0x440] ;  /* 0x00008800ff1a77ac */ /* 0x000ea20008000800 */
[----:B------:R-:W-:Y:S01]  /*8670*/  UMOV UR6, 0x400 ;  /* 0x0000040000067882 */ /* 0x000fe20000000000 */
[----:B------:R-:W3:Y:S01]  /*8680*/  LDCU UR24, c[0x0][0x50c] ;  /* 0x0000a180ff1877ac */ /* 0x000ee20008000800 */
[----:B------:R-:W4:Y:S01]  /*8690*/  LDCU UR4, c[0x0][0x45c] ;  /* 0x00008b80ff0477ac */ /* 0x000f220008000800 */
[----:B------:R-:W2:Y:S01]  /*86a0*/  LDCU UR25, c[0x0][0x3c4] ;  /* 0x00007880ff1977ac */ /* 0x000ea20008000800 */
        /* <DEDUP_REMOVED lines=8> */
.L_x_4470:
        /* <DEDUP_REMOVED lines=95> */
.L_x_4467:
[----:B------:R-:W-:Y:S01]  /*8d20*/  ISETP.GE.AND P4, PT, R165, UR26, PT ;  /* 0x0000001aa5007c0c */ /* 0x000fe2000bf86270 */
[----:B------:R-:W-:Y:S01]  /*8d30*/  USHF.L.U32 UR27, UR7, 0x5, URZ ;  /* 0x00000005071b7899 */ /* 0x000fe200080006ff */
[----:B------:R-:W-:Y:S01]  /*8d40*/  LEA R237, R237, UR6, 0x1 ;  /* 0x00000006eded7c11 */ /* 0x000fe2000f8e08ff */
[----:B------:R-:W-:Y:S01]  /*8d50*/  USHF.L.U64.HI UR7, UR7, 0x5, UR25 ;  /* 0x0000000507077899 */ /* 0x000fe20008010219 */
[----:B------:R-:W-:Y:S01]  /*8d60*/  LOP3.LUT R165, R165, 0xc0, RZ, 0xfc, !PT ;  /* 0x000000c0a5a57812 */ /* 0x000fe200078efcff */
[----:B------:R-:W-:Y:S01]  /*8d70*/  UIADD3 UR22, UPT, UPT, UR22, -0x1, URZ ;  /* 0xffffffff16167890 */ /* 0x000fe2000fffe0ff */
[----:B------:R-:W-:Y:S02]  /*8d80*/  LOP3.LUT R217, R166, 0x7c00, RZ, 0xc0, !PT ;  /* 0x00007c00a6d97812 */ /* 0x000fe400078ec0ff */
[----:B------:R-:W-:Y:S01]  /*8d90*/  ISETP.GE.AND P1, PT, R165, UR26, PT ;  /* 0x0000001aa5007c0c */ /* 0x000fe2000bf26270 */
[----:B------:R-:W-:Y:S01]  /*8da0*/  UISETP.GT.AND UP2, UPT, UR22, UR14, UPT ;  /* 0x0000000e1600728c */ /* 0x000fe2000bf44270 */
[----:B------:R-:W-:Y:S02]  /*8db0*/  IADD3 R166, P0, PT, R232, UR27, RZ ;  /* 0x0000001be8a67c10 */ /* 0x000fe4000ff1e0ff */
[----:B------:R-:W-:Y:S01]  /*8dc0*/  LOP3.LUT R2, R220, 0x8, RZ, 0xc0, !PT ;  /* 0x00000008dc027812 */ /* 0x000fe200078ec0ff */
[----:B------:R-:W-:Y:S01]  /*8dd0*/  @!PT LDS RZ, [RZ] ;  /* 0x00000000fffff984 */ /* 0x000fe20000000800 */
[----:B------:R-:W-:Y:S01]  /*8de0*/  @!PT LDS RZ, [RZ] ;  /* 0x00000000fffff984 */ /* 0x000fe20000000800 */
[----:B------:R-:W-:Y:S01]  /*8df0*/  @!PT LDS RZ, [RZ] ;  /* 0x00000000fffff984 */ /* 0x000fe20000000800 */
[----:B------:R-:W-:Y:S01]  /*8e00*/  @!P4 LDGSTS.E.BYPASS.LTC128B.128 [R237+0x10000], desc[UR20][R232.64] ;  /* 0x10000000e8edcfae */ /* 0x000fe2000b981a14 */
[----:B------:R-:W-:Y:S02]  /*8e10*/  IADD3.X R167, PT, PT, R233, UR7, RZ, P0, !PT ;  /* 0x00000007e9a77c10 */ /* 0x000fe400087fe4ff */
[----:B------:R-:W-:Y:S02]  /*8e20*/  IADD3 R206, P0, PT, R166, UR27, RZ ;  /* 0x0000001ba6ce7c10 */ /* 0x000fe4000ff1e0ff */
[----:B------:R-:W-:Y:S01]  /*8e30*/  @P4 STS.128 [R237+0x10000], RZ ;  /* 0x010000ffed004388 */ /* 0x000fe20000000c00 */
[----:B------:R-:W-:Y:S02]  /*8e40*/  LOP3.LUT R3, R217, 0x200, R170, 0xf8, !PT ;  /* 0x00000200d9037812 */ /* 0x000fe400078ef8aa */
[----:B------:R-:W-:Y:S02]  /*8e50*/  IADD3.X R207, PT, PT, R167, UR7, RZ, P0, !PT ;  /* 0x00000007a7cf7c10 */ /* 0x000fe400087fe4ff */
[----:B------:R-:W-:Y:S01]  /*8e60*/  @!PT LDS RZ, [RZ] ;  /* 0x00000000fffff984 */ /* 0x000fe20000000800 */
[----:B------:R-:W-:Y:S01]  /*8e70*/  @!PT LDS RZ, [RZ] ;  /* 0x00000000fffff984 */ /* 0x000fe20000000800 */
[----:B------:R-:W-:Y:S01]  /*8e80*/  @!PT LDS RZ, [RZ] ;  /* 0x00000000fffff984 */ /* 0x000fe20000000800 */
[----:B------:R-:W-:Y:S01]  /*8e90*/  @!P3 LDGSTS.E.BYPASS.LTC128B.128 [R237+0x12000], desc[UR20][R232.64+0x80] ;  /* 0x12000080e8edbfae */ /* 0x000fe2000b981a14 */
[----:B------:R-:W-:Y:S02]  /*8ea0*/  IADD3 R204, P0, PT, R206, UR27, RZ ;  /* 0x0000001bcecc7c10 */ /* 0x000fe4000ff1e0ff */
[----:B------:R-:W-:Y:S02]  /*8eb0*/  LOP3.LUT R164, R170, 0x400, RZ, 0xc0, !PT ;  /* 0x00000400aaa47812 */ /* 0x000fe400078ec0ff */
[----:B------:R-:W-:Y:S01]  /*8ec0*/  @P3 STS.128 [R237+0x12000], RZ ;  /* 0x012000ffed003388 */ /* 0x000fe20000000c00 */
[----:B------:R-:W-:Y:S02]  /*8ed0*/  IADD3.X R205, PT, PT, R207, UR7, RZ, P0, !PT ;  /* 0x00000007cfcd7c10 */ /* 0x000fe400087fe4ff */
[----:B------:R-:W-:Y:S02]  /*8ee0*/  LOP3.LUT R223, R171, 0x8, R218, 0x78, !PT ;  /* 0x00000008abdf7812 */ /* 0x000fe400078e78da */
[----:B------:R-:W-:Y:S01]  /*8ef0*/  @!PT LDS RZ, [RZ] ;  /* 0x00000000fffff984 */ /* 0x000fe20000000800 */
[----:B------:R-:W-:Y:S01]  /*8f00*/  @!PT LDS RZ, [RZ] ;  /* 0x00000000fffff984 */ /* 0x000fe20000000800 */
[----:B------:R-:W-:Y:S01]  /*8f10*/  @!PT LDS RZ, [RZ] ;  /* 0x00000000fffff984 */ /* 0x000fe20000000800 */
[----:B------:R-:W-:Y:S01]  /*8f20*/  @!P2 LDGSTS.E.BYPASS.LTC128B.128 [R237+0x14000], desc[UR20][R232.64+0x100] ;  /* 0x14000100e8edafae */ /* 0x000fe2000b981a14 */
[----:B------:R-:W-:Y:S02]  /*8f30*/  LOP3.LUT R2, R3, R171, R2, 0xf6, !PT ;  /* 0x000000ab03027212 */ /* 0x000fe400078ef602 */
[----:B------:R-:W-:Y:S02]  /*8f40*/  LEA R223, R223, R164, 0x1 ;  /* 0x000000a4dfdf7211 */ /* 0x000fe400078e08ff */
[----:B------:R-:W-:Y:S01]  /*8f50*/  @P2 STS.128 [R237+0x14000], RZ ;  /* 0x014000ffed002388 */ /* 0x000fe20000000c00 */
[----:B------:R-:W-:Y:S02]  /*8f60*/  LEA R225, R2, UR6, 0x1 ;  /* 0x0000000602e17c11 */ /* 0x000fe4000f8e08ff */
        /* <DEDUP_REMOVED lines=14> */
[C---:B------:R-:W-:Y:S02]  /*9050*/  IADD3 R222, PT, PT, R170.reuse, R225, RZ ;  /* 0x000000e1aade7210 */ /* 0x040fe40007ffe0ff */
[----:B------:R-:W-:Y:S02]  /*9060*/  IADD3 R171, PT, PT, R170, R3, RZ ;  /* 0x00000003aaab7210 */ /* 0x000fe40007ffe0ff */
        /* <DEDUP_REMOVED lines=8> */
[C---:B------:R-:W-:Y:S02]  /*90f0*/  IADD3 R221, PT, PT, R2.reuse, R225, RZ ;  /* 0x000000e102dd7210 */ /* 0x040fe40007ffe0ff */
        /* <DEDUP_REMOVED lines=54> */
[----:B------:R-:W5:Y:S05]  /*9460*/  LDSM.16.M88.4 R176, [R223+UR6+0x8000] ;  /* 0x00800006dfb0783b */ /* 0x000f6a0008000200 */
[----:B------:R-:W3:Y:S05]  /*9470*/  LDSM.16.M88.4 R180, [R223+UR6+0x8800] ;  /* 0x00880006dfb4783b */ /* 0x000eea0008000200 */
[----:B------:R-:W4:Y:S05]  /*9480*/  LDSM.16.M88.4 R184, [R223+UR6+0x9000] ;  /* 0x00900006dfb8783b */ /* 0x000f2a0008000200 */
[----:B------:R-:W0:Y:S05]  /*9490*/  LDGDEPBAR ;  /* 0x00000000000079af */ /* 0x000e2a0000000000 */
[----:B------:R-:W4:Y:S05]  /*94a0*/  LDSM.16.M88.4 R188, [R223+UR6+0x9800] ;  /* 0x00980006dfbc783b */ /* 0x000f2a0008000200 */
[----:B------:R-:W-:Y:S05]  /*94b0*/  LDSM.16.M88.4 R192, [R222] ;  /* 0x00000000dec0783b */ /* 0x000fea0000000200 */
[----:B------:R-:W4:Y:S05]  /*94c0*/  LDSM.16.M88.4 R196, [R171+0x8000] ;  /* 0x00800000abc4783b */ /* 0x000f2a0000000200 */
[----:B------:R-:W4:Y:S05]  /*94d0*/  LDSM.16.M88.4 R200, [R171+0x8800] ;  /* 0x00880000abc8783b */ /* 0x000f2a0000000200 */
[----:B-1----:R-:W-:Y:S01]  /*94e0*/  LDSM.16.M88.4 R164, [R3+0x8000] ;  /* 0x0080000003a4783b */ /* 0x002fe20000000200 */
[C---:B-----5:R-:W-:Y:S04]  /*94f0*/  HMMA.16816.F32.BF16 R4, R172.reuse, R176, RZ ;  /* 0x000000b0ac04723c */ /* 0x060fe800000418ff */
[----:B--2---:R-:W-:Y:S04]  /*9500*/  LDSM.16.M88.4 R204, [R2+0x8000] ;  /* 0x0080000002cc783b */ /* 0x004fe80000000200 */
[C---:B------:R-:W-:Y:S01]  /*9510*/  HMMA.16816.F32.BF16 R8, R172.reuse, R178, RZ ;  /* 0x000000b2ac08723c */ /* 0x040fe200000418ff */
[----:B------:R-:W-:Y:S05]  /*9520*/  LDSM.16.M88.4 R176, [R171+0x9800] ;  /* 0x00980000abb0783b */ /* 0x000fea0000000200 */
[----:B------:R-:W-:Y:S02]  /*9530*/  LDSM.16.M88.4 R208, [R3+0xa000] ;  /* 0x00a0000003d0783b */ /* 0x000fe40000000200 */
[C---:B---3--:R-:W-:Y:S03]  /*9540*/  HMMA.16816.F32.BF16 R12, R172.reuse, R180, RZ ;  /* 0x000000b4ac0c723c */ /* 0x048fe600000418ff */
[----:B------:R-:W-:Y:S05]  /*9550*/  LDSM.16.M88.4 R212, [R171+0xc000] ;  /* 0x00c00000abd4783b */ /* 0x000fea0000000200 */
[C---:B------:R-:W-:Y:S01]  /*9560*/  HMMA.16816.F32.BF16 R16, R172.reuse, R182, RZ ;  /* 0x000000b6ac10723c */ /* 0x040fe200000418ff */
[----:B------:R-:W-:Y:S07]  /*9570*/  LDSM.16.M88.4 R180, [R221] ;  /* 0x00000000ddb4783b */ /* 0x000fee0000000200 */
[C---:B----4-:R-:W-:Y:S08]  /*9580*/  HMMA.16816.F32.BF16 R20, R172.reuse, R184, RZ ;  /* 0x000000b8ac14723c */ /* 0x050ff000000418ff */
[C---:B------:R-:W-:Y:S01]  /*9590*/  HMMA.16816.F32.BF16 R24, R172.reuse, R186, RZ ;  /* 0x000000baac18723c */ /* 0x040fe200000418ff */
[----:B------:R-:W-:Y:S07]  /*95a0*/  LDSM.16.M88.4 R184, [R3+0x8800] ;  /* 0x0088000003b8783b */ /* 0x000fee0000000200 */
[C---:B------:R-:W-:Y:S08]  /*95b0*/  HMMA.16816.F32.BF16 R28, R172.reuse, R188, RZ ;  /* 0x000000bcac1c723c */ /* 0x040ff000000418ff */
        /* <DEDUP_REMOVED lines=223> */
[----:B------:R-:W-:Y:S01]  /*a3b0*/  FMUL.FTZ R166, R34, UR24 ;  /* 0x0000001822a67c20 */ /* 0x000fe20008410000 */
[----:B------:R-:W-:Y:S01]  /*a3c0*/  FMUL.FTZ R242, R32, UR24 ;  /* 0x0000001820f27c20 */ /* 0x000fe20008410000 */
[----:B------:R-:W-:Y:S06]  /*a3d0*/  FMUL.FTZ R241, R33, UR24 ;  /* 0x0000001821f17c20 */ /* 0x000fec0008410000 */
[----:B------:R3:W1:Y:S01]  /*a3e0*/  MUFU.TANH R196, R165 ;  /* 0x000000a500c47308 */ /* 0x0006620000002400 */
[----:B--2---:R-:W-:Y:S09]  /*a3f0*/  FMUL.FTZ R206, R27, UR24 ;  /* 0x000000181bce7c20 */ /* 0x004ff20008410000 */
[----:B------:R-:W2:Y:S01]  /*a400*/  MUFU.TANH R207, R207 ;  /* 0x000000cf00cf7308 */ /* 0x000ea20000002400 */
[----:B----4-:R-:W-:Y:S09]  /*a410*/  FMUL.FTZ R168, R30, UR24 ;  /* 0x000000181ea87c20 */ /* 0x010ff20008410000 */
[----:B------:R-:W4:Y:S01]  /*a420*/  MUFU.TANH R209, R209 ;  /* 0x000000d100d17308 */ /* 0x000f220000002400 */
[----:B---3--:R-:W-:Y:S09]  /*a430*/  FMUL.FTZ R165, R35, UR24 ;  /* 0x0000001823a57c20 */ /* 0x008ff20008410000 */
[----:B------:R-:W3:Y:S10]  /*a440*/  MUFU.TANH R213, R213 ;  /* 0x000000d500d57308 */ /* 0x000ef40000002400 */
        /* <DEDUP_REMOVED lines=97> */
.L_x_4469:
        /* <DEDUP_REMOVED lines=91> */
.L_x_4468:
[C---:B--2---:R-:W-:Y:S01]  /*b010*/  IADD3 R3, PT, PT, R230.reuse, -0x8, RZ ;  /* 0xfffffff8e6037810 */ /* 0x044fe20007ffe0ff */
[----:B------:R-:W-:Y:S01]  /*b020*/  LDSM.16.MT88.4 R12, [R219+0x10000] ;  /* 0x01000000db0c783b */ /* 0x000fe20000004200 */
[C---:B------:R-:W-:Y:S01]  /*b030*/  IADD3 R2, PT, PT, R230.reuse, -0x9, RZ ;  /* 0xfffffff7e6027810 */ /* 0x040fe20007ffe0ff */
[----:B------:R-:W-:Y:S01]  /*b040*/  UISETP.GT.AND UP2, UPT, UR22, UR14, UPT ;  /* 0x0000000e1600728c */ /* 0x000fe2000bf44270 */
[----:B------:R-:W-:Y:S01]  /*b050*/  IABS R3, R3 ;  /* 0x0000000300037213 */ /* 0x000fe20000000000 */
[----:B------:R-:W-:Y:S01]  /*b060*/  UIADD3 UR29, UPT, UPT, UR29, -0x40, URZ ;  /* 0xffffffc01d1d7890 */ /* 0x000fe2000fffe0ff */
[----:B------:R-:W-:Y:S02]  /*b070*/  IABS R2, R2 ;  /* 0x0000000200027213 */ /* 0x000fe40000000000 */
        /* <DEDUP_REMOVED lines=555> */
.L_x_4466:
        /* <DEDUP_REMOVED lines=220> */
[----:B--2---:R-:W-:-:S03]  /*e0f0*/  MOV R137, UR7 ;  /* 0x0000000700897c02 */ /* 0x004fc60008000f00 */
[----:B------:R-:W-:Y:S04]  /*e100*/  STS.64 [R9+0x4800], R42 ;  /* 0x0048002a09007388 */ /* 0x000fe80000000a00 */
[----:B------:R-:W-:Y:S01]  /*e110*/  STS.64 [R12+0x4000], R44 ;  /* 0x0040002c0c007388 */ /* 0x000fe20000000a00 */
[----:B----4-:R-:W-:-:S03]  /*e120*/  MOV R133, 0xff800000 ;  /* 0xff80000000857802 */ /* 0x010fc60000000f00 */
[----:B------:R-:W-:Y:S01]  /*e130*/  STS.64 [R12+0x4800], R46 ;  /* 0x0048002e0c007388 */ /* 0x000fe20000000a00 */
[----:B-1----:R-:W-:Y:S01]  /*e140*/  @P3 FFMA.FTZ R133, R3, R16, R6 ;  /* 0x0000001003853223 */ /* 0x002fe20000010006 */
[----:B------:R-:W-:Y:S02]  /*e150*/  IADD3 R3, PT, PT, R218, 0x28, RZ ;  /* 0x00000028da037810 */ /* 0x000fe40007ffe0ff */
[----:B------:R-:W-:Y:S01]  /*e160*/  STS.64 [R13+0x4000], R48 ;  /* 0x004000300d007388 */ /* 0x000fe20000000a00 */
[----:B-----5:R-:W-:Y:S01]  /*e170*/  MOV R134, 0xff800000 ;  /* 0xff80000000867802 */ /* 0x020fe20000000f00 */
[----:B---3--:R-:W-:Y:S01]  /*e180*/  @P6 FFMA.FTZ R134, R164, R15, R5 ;  /* 0x0000000fa4866223 */ /* 0x008fe20000010005 */
        /* <DEDUP_REMOVED lines=90> */
.L_x_4472:
[----:B------:R-:W-:Y:S05]  /*e730*/  BSYNC.RECONVERGENT B0 ;  /* 0x0000000000007941 */ /* 0x000fea0003800200 */
.L_x_4471:
        /* <DEDUP_REMOVED lines=25> */
.L_x_4474:
[----:B------:R-:W-:Y:S05]  /*e8d0*/  BSYNC.RECONVERGENT B0 ;  /* 0x0000000000007941 */ /* 0x000fea0003800200 */
.L_x_4473:
        /* <DEDUP_REMOVED lines=26> */
.L_x_4476:
[----:B------:R-:W-:Y:S05]  /*ea80*/  BSYNC.RECONVERGENT B0 ;  /* 0x0000000000007941 */ /* 0x000fea0003800200 */
.L_x_4475:
        /* <DEDUP_REMOVED lines=24> */
.L_x_4478:
[----:B------:R-:W-:Y:S05]  /*ec10*/  BSYNC.RECONVERGENT B0 ;  /* 0x0000000000007941 */ /* 0x000fea0003800200 */
.L_x_4477:
        /* <DEDUP_REMOVED lines=23> */
.L_x_4480:
[----:B------:R-:W-:Y:S05]  /*ed90*/  BSYNC.RECONVERGENT B0 ;  /* 0x0000000000007941 */ /* 0x000fea0003800200 */
.L_x_4479:
        /* <DEDUP_REMOVED lines=24> */
.L_x_4482:
[----:B------:R-:W-:Y:S05]  /*ef20*/  BSYNC.RECONVERGENT B0 ;  /* 0x0000000000007941 */ /* 0x000fea0003800200 */
.L_x_4481:
        /* <DEDUP_REMOVED lines=24> */
.L_x_4484:
[----:B------:R-:W-:Y:S05]  /*f0b0*/  BSYNC.RECONVERGENT B0 ;  /* 0x0000000000007941 */ /* 0x000fea0003800200 */
.L_x_4483:
        /* <DEDUP_REMOVED lines=24> */
.L_x_4486:
[----:B------:R-:W-:Y:S05]  /*f240*/  BSYNC.RECONVERGENT B0 ;  /* 0x0000000000007941 */ /* 0x000fea0003800200 */
.L_x_4485:
        /* <DEDUP_REMOVED lines=24> */
.L_x_4487:
        /* <DEDUP_REMOVED lines=11> */
.L_x_7487:


//--------------------- .text._ZN5flash24flash_fwd_splitkv_kernelI23Flash_fwd_kernel_traitsILi256ELi64ELi64ELi4ELb0ELb0EN7cutlass10bfloat16_tE19Flash_kernel_traitsILi256ELi64ELi64ELi4ES3_EELb0ELb0ELb0ELb0ELb1ELb0ELb1ELb1EEEvNS_16Flash_fwd_paramsE --------------------------
	.section	.text._ZN5flash24flash_fwd_splitkv_kernelI23Flash_fwd_kernel_traitsILi256ELi64ELi64ELi4ELb0ELb0EN7cutlass10bfloat16_tE19Flash_kernel_traitsILi256ELi64ELi64ELi4ES3_EELb0ELb0ELb0ELb0ELb1ELb0ELb1ELb1EEEvNS_16Flash_fwd_paramsE,"ax",@progbits
	.align	128
        .global         _ZN5flash24flash_fwd_splitkv_kernelI23Flash_fwd_kernel_traitsILi256ELi64ELi64ELi4ELb0ELb0EN7cutlass10bfloat16_tE19Flash_kernel_traitsILi256ELi64ELi64ELi4ES3_EELb0ELb0ELb0ELb0ELb1ELb0ELb1ELb1EEEvNS_16Flash_fwd_paramsE
        .type           _ZN5flash24flash_fwd_splitkv_kernelI23Flash_fwd_kernel_traitsILi256ELi64ELi64ELi4ELb0ELb0EN7cutlass10bfloat16_tE19Flash_kernel_traitsILi256ELi64ELi64ELi4ES3_EELb0ELb0ELb0ELb0ELb1ELb0ELb1ELb1EEEvNS_16Flash_fwd_paramsE,@function
        .size           _ZN5flash24flash_fwd_splitkv_kernelI23Flash_fwd_kernel_traitsILi256ELi64ELi64ELi4ELb0ELb0EN7cutlass10bfloat16_tE19Flash_kernel_traitsILi256ELi64ELi64ELi4ES3_EELb0ELb0ELb0ELb0ELb1ELb0ELb1ELb1EEEvNS_16Flash_fwd_paramsE,(.L_x_7488 - _ZN5flash24flash_fwd_splitkv_kernelI23Flash_fwd_kernel_traitsILi256ELi64ELi64ELi4ELb0ELb0EN7cutlass10bfloat16_tE19Flash_kernel_traitsILi256ELi64ELi64ELi4ES3_EELb0ELb0ELb0ELb0ELb1ELb0ELb1ELb1EEEvNS_16Flash_fwd_paramsE)
        .other          _ZN5flash24flash_fwd_splitkv_kernelI23Flash_fwd_kernel_traitsILi256ELi64ELi64ELi4ELb0ELb0EN7cutlass10bfloat16_tE19Flash_kernel_traitsILi256ELi64ELi64ELi4ES3_EELb0ELb0ELb0ELb0ELb1ELb0ELb1ELb1EEEvNS_16Flash_fwd_paramsE,@"STO_CUDA_ENTRY STV_DEFAULT"
_ZN5flash24flash_fwd_splitkv_kernelI23Flash_fwd_kernel_traitsILi256ELi64ELi64ELi4ELb0ELb0EN7cutlass10bfloat16_tE19Flash_kernel_traitsILi256ELi64ELi64ELi4ES3_EELb0ELb0ELb0ELb0ELb1ELb0ELb1ELb1EEEvNS_16Flash_fwd_paramsE:
.text._ZN5flash24flash_fwd_splitkv_kernelI23Flash_fwd_kernel_traitsILi256ELi64ELi64ELi4ELb0ELb0EN7cutlass10bfloat16_tE19Flash_kernel_traitsILi256ELi64ELi64ELi4ES3_EELb0ELb0ELb0ELb0ELb1ELb0ELb1ELb1EEEvNS_16Flash_fwd_paramsE:
[----:B------:R-:W-:Y:S01]  /*0000*/  LDC R1, c[0x0][0x37c] ;  /* 0x0000df00ff017b82 */ /* 0x000fe20000000800 */
[----:B------:R-:W1:Y:S07]  /*0010*/  LDCU UR12, c[0x0][0x3e0] ;  /* 0x00007c00ff0c77ac */ /* 0x000e6e0008000800 */
[----:B------:R-:W2:Y:S01]  /*0020*/  S2UR UR13, SR_CTAID.Z ;  /* 0x00000000000d79c3 */ /* 0x000ea20000002700 */
[----:B------:R-:W3:Y:S01]  /*0030*/  LDCU.64 UR10, c[0x0][0x460] ;  /* 0x00008c00ff0a77ac */ /* 0x000ee20008000a00 */
[----:B------:R-:W4:Y:S01]  /*0040*/  LDCU.U8 UR14, c[0x0][0x532] ;  /* 0x0000a640ff0e77ac */ /* 0x000f220008000000 */
        /* <DEDUP_REMOVED lines=22> */
[----:B--2---:R-:W-:-:S09]  /*01b0*/  UISETP.EQ.U32.AND UP4, UPT, UR6, URZ, UPT ;  /* 0x000000ff0600728c */ /* 0x004fd2000bf82070 */
[----:B------:R-:W-:Y:S02]  /*01c0*/  @UP3 UIADD3 UR8, UPT, UPT, UR8, -UR12, URZ ;  /* 0x8000000c08083290 */ /* 0x000fe4000fffe0ff */
[----:B------:R-:W-:Y:S02]  /*01d0*/  @UP3 UIADD3 UR21, UPT, UPT, UR21, 0x1, URZ ;  /* 0x0000000115153890 */ /* 0x000fe4000fffe0ff */
[----:B------:R-:W-:Y:S02]  /*01e0*/  UISETP.GE.U32.AND UP1, UPT, UR8, UR12, UPT ;  /* 0x0000000c0800728c */ /* 0x000fe4000bf26070 */
[----:B----4-:R-:W-:-:S04]  /*01f0*/  UISETP.NE.AND UP3, UPT, UR14, URZ, UPT ;  /* 0x000000ff0e00728c */ /* 0x010fc8000bf65270 */
[----:B------:R-:W-:Y:S01]  /*0200*/  UISETP.EQ.OR.EX UP4, UPT, UR7, URZ, !UP3, UP4 ;  /* 0x000000ff0700728c */ /* 0x000fe2000df82740 */
[----:B------:R-:W2:Y:S04]  /*0210*/  LDCU.64 UR8, c[0x0][0x470] ;  /* 0x00008e00ff0877ac */ /* 0x000ea80008000a00 */
[----:B------:R-:W-:Y:S01]  /*0220*/  @UP1 UIADD3 UR21, UPT, UPT, UR21, 0x1, URZ ;  /* 0x0000000115151890 */ /* 0x000fe2000fffe0ff */
[----:B------:R-:W-:Y:S01]  /*0230*/  PLOP3.LUT P2, PT, PT, PT, UP4, 0x80, 0x8 ;  /* 0x000000000008781c */ /* 0x000fe20003f4f048 */
[----:B------:R-:W-:-:S04]  /*0240*/  @!UP0 ULOP3.LUT UR21, URZ, UR12, URZ, 0x33, !UPT ;  /* 0x0000000cff158292 */ /* 0x000fc8000f8e33ff */
[----:B------:R-:W-:Y:S02]  /*0250*/  USHF.L.U32 UR15, UR21, 0x2, URZ ;  /* 0x00000002150f7899 */ /* 0x000fe400080006ff */
[----:B------:R-:W-:Y:S02]  /*0260*/  USHF.R.U32.HI UR14, URZ, 0x1e, UR21 ;  /* 0x0000001eff0e7899 */ /* 0x000fe40008011615 */
[----:B------:R-:W-:Y:S02]  /*0270*/  UIADD3 UR10, UP1, UPT, UR15, UR6, URZ ;  /* 0x000000060f0a7290 */ /* 0x000fe4000ff3e0ff */
[----:B-----5:R-:W-:Y:S01]  /*0280*/  UIMAD.WIDE.U32 UR16, UR21, 0x4, UR16 ;  /* 0x00000004151078a5 */ /* 0x020fe2000f8e0010 */
[----:B--2---:R-:W-:Y:S01]  /*0290*/  ISETP.NE.U32.AND P0, PT, RZ, UR8, PT ;  /* 0x00000008ff007c0c */ /* 0x004fe2000bf05070 */
[----:B------:R-:W-:Y:S02]  /*02a0*/  UIADD3 UR8, UP0, UPT, UR15, UR8, URZ ;  /* 0x000000080f087290 */ /* 0x000fe4000ff1e0ff */
[----:B------:R-:W-:Y:S01]  /*02b0*/  UIADD3.X UR11, UPT, UPT, UR14, UR7, URZ, UP1, !UPT ;  /* 0x000000070e0b7290 */ /* 0x000fe20008ffe4ff */
[----:B------:R-:W-:Y:S01]  /*02c0*/  ISETP.NE.AND.EX P0, PT, RZ, UR9, PT, P0 ;  /* 0x00000009ff007c0c */ /* 0x000fe2000bf05300 */
[----:B------:R-:W-:Y:S01]  /*02d0*/  UIADD3.X UR9, UPT, UPT, UR14, UR9, URZ, UP0, !UPT ;  /* 0x000000090e097290 */ /* 0x000fe200087fe4ff */
[----:B------:R-:W-:-:S02]  /*02e0*/  IMAD.U32 R8, RZ, RZ, UR16 ;  /* 0x00000010ff087e24 */ /* 0x000fc4000f8e00ff */
[----:B------:R-:W-:Y:S02]  /*02f0*/  IMAD.U32 R9, RZ, RZ, UR17 ;  /* 0x00000011ff097e24 */ /* 0x000fe4000f8e00ff */
[----:B------:R-:W-:Y:S02]  /*0300*/  IMAD.U32 R6, RZ, RZ, UR10 ;  /* 0x0000000aff067e24 */ /* 0x000fe4000f8e00ff */
[----:B------:R-:W-:Y:S01]  /*0310*/  IMAD.U32 R100, RZ, RZ, UR8 ;  /* 0x00000008ff647e24 */ /* 0x000fe2000f8e00ff */
[----:B-1----:R-:W2:Y:S01]  /*0320*/  @P3 LDG.E R4, desc[UR4][R8.64] ;  /* 0x0000000408043981 */ /* 0x002ea2000c1e1900 */
[----:B------:R-:W-:Y:S02]  /*0330*/  IMAD.U32 R7, RZ, RZ, UR11 ;  /* 0x0000000bff077e24 */ /* 0x000fe4000f8e00ff */
[----:B------:R-:W-:Y:S01]  /*0340*/  IMAD.U32 R101, RZ, RZ, UR9 ;  /* 0x00000009ff657e24 */ /* 0x000fe2000f8e00ff */
[----:B------:R-:W3:Y:S04]  /*0350*/  @P1 LDG.E R0, desc[UR4][R8.64+0x4] ;  /* 0x0000040408001981 */ /* 0x000ee8000c1e1900 */
[----:B------:R-:W4:Y:S04]  /*0360*/  @!P2 LDG.E R3, desc[UR4][R6.64] ;  /* 0x000000040603a981 */ /* 0x000f28000c1e1900 */
[----:B------:R-:W5:Y:S01]  /*0370*/  @P0 LDG.E R2, desc[UR4][R100.64] ;  /* 0x0000000464020981 */ /* 0x000f62000c1e1900 */
[----:B------:R-:W-:Y:S01]  /*0380*/  UISETP.NE.U32.AND UP0, UPT, UR6, URZ, UPT ;  /* 0x000000ff0600728c */ /* 0x000fe2000bf05070 */
[----:B------:R-:W1:Y:S01]  /*0390*/  S2UR UR24, SR_CTAID.X ;  /* 0x00000000001879c3 */ /* 0x000e620000002500 */
[----:B------:R-:W-:-:S02]  /*03a0*/  UIADD3 UR6, UPT, UPT, -UR21, URZ, URZ ;  /* 0x000000ff15067290 */ /* 0x000fc4000fffe1ff */
[----:B------:R-:W-:Y:S02]  /*03b0*/  UISETP.NE.AND.EX UP0, UPT, UR7, URZ, UPT, UP0 ;  /* 0x000000ff0700728c */ /* 0x000fe4000bf05300 */
[----:B------:R-:W-:Y:S01]  /*03c0*/  UIMAD UR6, UR12, UR6, UR13 ;  /* 0x000000060c0672a4 */ /* 0x000fe2000f8e020d */
[----:B------:R-:W-:Y:S02]  /*03d0*/  UMOV UR18, 0xffffffff ;  /* 0xffffffff00127882 */ /* 0x000fe40000000000 */
[----:B------:R-:W1:Y:S01]  /*03e0*/  S2UR UR13, SR_CTAID.Y ;  /* 0x00000000000d79c3 */ /* 0x000e620000002600 */
[----:B------:R-:W-:Y:S01]  /*03f0*/  UMOV UR11, 0xffffffff ;  /* 0xffffffff000b7882 */ /* 0x000fe20000000000 */
[----:B------:R-:W-:Y:S01]  /*0400*/  UMOV UR10, URZ ;  /* 0x000000ff000a7c82 */ /* 0x000fe20008000000 */
[----:B------:R-:W1:Y:S03]  /*0410*/  @!UP2 LDCU UR20, c[0x0][0x434] ;  /* 0x00008680ff14a7ac */ /* 0x000e660008000800 */
[----:B------:R-:W1:Y:S01]  /*0420*/  @!UP0 LDCU UR23, c[0x0][0x438] ;  /* 0x00008700ff1787ac */ /* 0x000e620008000800 */
[----:B--2---:R-:W-:-:S02]  /*0430*/  @P3 R2UR UR18, R4 ;  /* 0x00000000041232ca */ /* 0x004fc400000e0000 */
[----:B---3--:R-:W-:Y:S02]  /*0440*/  @P1 R2UR UR7, R0 ;  /* 0x00000000000712ca */ /* 0x008fe400000e0000 */
[----:B----4-:R-:W-:Y:S02]  /*0450*/  @!P2 R2UR UR11, R3 ;  /* 0x00000000030ba2ca */ /* 0x010fe400000e0000 */
[----:B-----5:R-:W-:-:S09]  /*0460*/  @P0 R2UR UR10, R2 ;  /* 0x00000000020a02ca */ /* 0x020fd200000e0000 */
        /* <DEDUP_REMOVED lines=8> */
.L_x_4488:
        /* <DEDUP_REMOVED lines=11> */
[----:B------:R-:W-:Y:S02]  /*05a0*/  USHF.L.U32 UR24, UR24, 0x6, URZ ;  /* 0x0000000618187899 */ /* 0x000fe400080006ff */
[----:B------:R-:W-:Y:S02]  /*05b0*/  UIADD3 UR23, UPT, UPT, UR23, -UR10, URZ ;  /* 0x8000000a17177290 */ /* 0x000fe4000fffe0ff */
[----:B------:R-:W-:Y:S02]  /*05c0*/  UISETP.GT.AND UP1, UPT, UR20, UR24, UPT ;  /* 0x000000181400728c */ /* 0x000fe4000bf24270 */
[----:B---3--:R-:W-:-:S04]  /*05d0*/  @!UP2 UISETP.NE.U32.AND UP0, UPT, UR8, URZ, UPT ;  /* 0x000000ff0800a28c */ /* 0x008fc8000bf05070 */
[----:B------:R-:W-:-:S04]  /*05e0*/  @!UP2 UISETP.NE.AND.EX UP0, UPT, UR9, URZ, UPT, UP0 ;  /* 0x000000ff0900a28c */ /* 0x000fc8000bf05300 */
[----:B-1----:R-:W-:Y:S01]  /*05f0*/  @!UP2 USEL UR7, UR7, URZ, UP0 ;  /* 0x000000ff0707a287 */ /* 0x002fe20008000000 */
[----:B--2---:R-:W-:Y:S02]  /*0600*/  @P1 R2UR UR25, R0 ;  /* 0x00000000001912ca */ /* 0x004fe400000e0000 */
[----:B------:R-:W-:-:S11]  /*0610*/  PLOP3.LUT P1, PT, PT, PT, UP1, 0x80, 0x8 ;  /* 0x000000000008781c */ /* 0x000fd60003f2f018 */
[----:B------:R-:W-:Y:S02]  /*0620*/  @UP2 UIADD3 UR25, UPT, UPT, UR25, -UR10, URZ ;  /* 0x8000000a19192290 */ /* 0x000fe4000fffe0ff */
[----:B------:R-:W-:Y:S01]  /*0630*/  @!UP2 UIADD3 UR25, UPT, UPT, UR23, UR7, URZ ;  /* 0x000000071719a290 */ /* 0x000fe2000fffe0ff */
        /* <DEDUP_REMOVED lines=28> */
[----:B------:R-:W-:-:S04]  /*0800*/  R2UR UR7, R0 ;  /* 0x00000000000772ca */ /* 0x000fc800000e0000 */
[----:B------:R-:W-:Y:S02]  /*0810*/  UMOV UR19, UR27 ;  /* 0x0000001b00137c82 */ /* 0x000fe40008000000 */
[----:B------:R-:W-:-:S07]  /*0820*/  UIMAD.WIDE.U32 UR26, UR19, UR8, URZ ;  /* 0x00000008131a72a5 */ /* 0x000fce000f8e00ff */
[----:B------:R-:W-:Y:S02]  /*0830*/  UMOV UR19, UR27 ;  /* 0x0000001b00137c82 */ /* 0x000fe40008000000 */
[----:B------:R-:W-:Y:S02]  /*0840*/  UIMAD UR7, UR19, UR7, UR8 ;  /* 0x00000007130772a4 */ /* 0x000fe4000f8e0208 */
[----:B------:R-:W-:Y:S02]  /*0850*/  UIADD3 UR8, UPT, UPT, UR25, 0x3f, URZ ;  /* 0x0000003f19087890 */ /* 0x000fe4000fffe0ff */
[----:B------:R-:W-:-:S11]  /*0860*/  UISETP.GT.U32.AND UP0, UPT, UR9, UR7, UPT ;  /* 0x000000070900728c */ /* 0x000fd6000bf04070 */
[----:B------:R-:W-:Y:S02]  /*0870*/  @!UP0 UIADD3 UR7, UPT, UPT, UR7, -UR9, URZ ;  /* 0x8000000907078290 */ /* 0x000fe4000fffe0ff */
[----:B------:R-:W-:Y:S02]  /*0880*/  @!UP0 UIADD3 UR19, UPT, UPT, UR19, 0x1, URZ ;  /* 0x0000000113138890 */ /* 0x000fe4000fffe0ff */
[----:B------:R-:W-:Y:S02]  /*0890*/  UISETP.GE.U32.AND UP2, UPT, UR7, UR9, UPT ;  /* 0x000000090700728c */ /* 0x000fe4000bf46070 */
[----:B------:R-:W-:Y:S02]  /*08a0*/  UISETP.GE.AND UP0, UPT, UR17, URZ, UPT ;  /* 0x000000ff1100728c */ /* 0x000fe4000bf06270 */
[----:B------:R-:W-:-:S04]  /*08b0*/  USHF.R.S32.HI UR7, URZ, 0x1f, UR8 ;  /* 0x0000001fff077899 */ /* 0x000fc80008011408 */
[----:B------:R-:W-:-:S03]  /*08c0*/  ULEA.HI UR8, UR7, UR8, URZ, 0x6 ;  /* 0x0000000807087291 */ /* 0x000fc6000f8f30ff */
[----:B------:R-:W-:Y:S02]  /*08d0*/  @UP2 UIADD3 UR19, UPT, UPT, UR19, 0x1, URZ ;  /* 0x0000000113132890 */ /* 0x000fe4000fffe0ff */
[----:B------:R-:W-:Y:S02]  /*08e0*/  USHF.R.S32.HI UR8, URZ, 0x6, UR8 ;  /* 0x00000006ff087899 */ /* 0x000fe40008011408 */
[----:B------:R-:W-:Y:S02]  /*08f0*/  @!UP0 UIADD3 UR19, UPT, UPT, -UR19, URZ, URZ ;  /* 0x000000ff13138290 */ /* 0x000fe4000fffe1ff */
[----:B------:R-:W-:Y:S02]  /*0900*/  @!UP1 ULOP3.LUT UR19, URZ, UR16, URZ, 0x33, !UPT ;  /* 0x00000010ff139292 */ /* 0x000fe4000f8e33ff */
[----:B------:R-:W-:Y:S02]  /*0910*/  IMAD.U32 R3, RZ, RZ, UR8 ;  /* 0x00000008ff037e24 */ /* 0x000fe4000f8e00ff */
[----:B------:R-:W-:-:S02]  /*0920*/  UIMAD UR7, UR19, UR13, URZ ;  /* 0x0000000d130772a4 */ /* 0x000fc4000f8e02ff */
        /* <DEDUP_REMOVED lines=12> */
[----:B------:R-:W3:Y:S01]  /*09f0*/  LDCU.64 UR10, c[0x0][0x3f8] ;  /* 0x00007f00ff0a77ac */ /* 0x000ee20008000a00 */
[C---:B------:R-:W-:Y:S02]  /*0a00*/  VIADD R2, R0.reuse, 0x8 ;  /* 0x0000000800027836 */ /* 0x040fe40000000000 */
[----:B------:R-:W-:Y:S01]  /*0a10*/  LOP3.LUT R3, R3, 0x3c, R4, 0xf8, !PT ;  /* 0x0000003c03037812 */ /* 0x000fe200078ef804 */
[----:B------:R-:W-:-:S02]  /*0a20*/  VIADD R5, R0, 0x10 ;  /* 0x0000001000057836 */ /* 0x000fc40000000000 */
[C---:B------:R-:W-:Y:S02]  /*0a30*/  VIADD R4, R0.reuse, 0x18 ;  /* 0x0000001800047836 */ /* 0x040fe40000000000 */
[----:B------:R-:W-:Y:S01]  /*0a40*/  VIADD R6, R0, 0x20 ;  /* 0x0000002000067836 */ /* 0x000fe20000000000 */
[----:B-1----:R-:W-:-:S04]  /*0a50*/  UIMAD UR8, UR13, UR8, UR21 ;  /* 0x000000080d0872a4 */ /* 0x002fc8000f8e0215 */
[----:B------:R-:W-:Y:S02]  /*0a60*/  UIMAD UR12, UR8, UR12, UR6 ;  /* 0x0000000c080c72a4 */ /* 0x000fe4000f8e0206 */
[----:B------:R-:W-:Y:S02]  /*0a70*/  UIADD3 UR6, UPT, UPT, -UR24, UR20, URZ ;  /* 0x0000001418067290 */ /* 0x000fe4000fffe1ff */
[----:B------:R-:W-:-:S03]  /*0a80*/  UIMAD UR12, UR12, UR9, UR24 ;  /* 0x000000090c0c72a4 */ /* 0x000fc6000f8e0218 */
[----:B------:R-:W1:Y:S01]  /*0a90*/  LDCU.64 UR8, c[0x0][0x428] ;  /* 0x00008500ff0877ac */ /* 0x000e620008000a00 */
[----:B------:R-:W-:Y:S02]  /*0aa0*/  ISETP.GE.AND P6, PT, R2, UR6, PT ;  /* 0x0000000602007c0c */ /* 0x000fe4000bfc6270 */
[C---:B------:R-:W-:Y:S01]  /*0ab0*/  ISETP.GE.OR P2, PT, R0.reuse, UR6, P2 ;  /* 0x0000000600007c0c */ /* 0x040fe20009746670 */
[----:B--2---:R-:W-:Y:S01]  /*0ac0*/  UIMAD UR14, UR12, UR14, URZ ;  /* 0x0000000e0c0e72a4 */ /* 0x004fe2000f8e02ff */
[C---:B------:R-:W-:Y:S02]  /*0ad0*/  ISETP.GE.AND P1, PT, R0.reuse, UR6, PT ;  /* 0x0000000600007c0c */ /* 0x040fe4000bf26270 */
[----:B------:R-:W-:Y:S02]  /*0ae0*/  P2R R7, PR, RZ, 0x4 ;  /* 0x00000004ff077803 */ /* 0x000fe40000000000 */
[----:B------:R-:W-:Y:S01]  /*0af0*/  ISETP.GE.AND P5, PT, R5, UR6, PT ;  /* 0x0000000605007c0c */ /* 0x000fe2000bfa6270 */
[----:B------:R-:W-:Y:S01]  /*0b00*/  VIADD R5, R0, 0x28 ;  /* 0x0000002800057836 */ /* 0x000fe20000000000 */
[----:B------:R-:W-:Y:S01]  /*0b10*/  IADD3 R2, P0, PT, R3, UR14, RZ ;  /* 0x0000000e03027c10 */ /* 0x000fe2000ff1e0ff */
[----:B------:R-:W-:Y:S01]  /*0b20*/  IMAD.U32 R3, RZ, RZ, UR14 ;  /* 0x0000000eff037e24 */ /* 0x000fe2000f8e00ff */
[----:B------:R-:W-:Y:S01]  /*0b30*/  ISETP.GE.AND P4, PT, R4, UR6, PT ;  /* 0x0000000604007c0c */ /* 0x000fe2000bf86270 */
[----:B------:R-:W-:Y:S01]  /*0b40*/  VIADD R4, R0, 0x30 ;  /* 0x0000003000047836 */ /* 0x000fe20000000000 */
[----:B------:R-:W-:-:S02]  /*0b50*/  ISETP.GE.AND P3, PT, R6, UR6, PT ;  /* 0x0000000606007c0c */ /* 0x000fc4000bf66270 */
[----:B------:R-:W-:Y:S02]  /*0b60*/  LEA.HI.X.SX32 R3, R3, RZ, 0x1, P0 ;  /* 0x000000ff03037211 */ /* 0x000fe400000f0eff */
[C---:B---3--:R-:W-:Y:S02]  /*0b70*/  LEA R8, P0, R2.reuse, UR10, 0x2 ;  /* 0x0000000a02087c11 */ /* 0x048fe4000f8010ff */
[----:B------:R-:W-:Y:S02]  /*0b80*/  ISETP.GE.AND P2, PT, R5, UR6, PT ;  /* 0x0000000605007c0c */ /* 0x000fe4000bf46270 */
[----:B------:R-:W-:Y:S01]  /*0b90*/  LEA.HI.X R9, R2, UR11, R3, 0x2, P0 ;  /* 0x0000000b02097c11 */ /* 0x000fe200080f1403 */
[----:B------:R-:W-:Y:S01]  /*0ba0*/  IMAD.U32 R2, RZ, RZ, UR12 ;  /* 0x0000000cff027e24 */ /* 0x000fe2000f8e00ff */
[C---:B------:R-:W-:Y:S01]  /*0bb0*/  IADD3 R3, P0, PT, R0.reuse, UR12, RZ ;  /* 0x0000000c00037c10 */ /* 0x040fe2000ff1e0ff */
[----:B------:R-:W-:Y:S02]  /*0bc0*/  VIADD R0, R0, 0x38 ;  /* 0x0000003800007836 */ /* 0x000fe40000000000 */
[----:B------:R-:W-:Y:S01]  /*0bd0*/  @!P1 STG.E.128 desc[UR4][R8.64], RZ ;  /* 0x000000ff08009986 */ /* 0x000fe2000c101d04 */
[----:B------:R-:W-:-:S02]  /*0be0*/  LEA.HI.X.SX32 R2, R2, RZ, 0x1, P0 ;  /* 0x000000ff02027211 */ /* 0x000fc400000f0eff */
[C---:B-1----:R-:W-:Y:S01]  /*0bf0*/  LEA R10, P0, R3.reuse, UR8, 0x2 ;  /* 0x00000008030a7c11 */ /* 0x042fe2000f8010ff */
[----:B------:R-:W-:Y:S03]  /*0c00*/  @!P1 STG.E.128 desc[UR4][R8.64+0x100], RZ ;  /* 0x000100ff08009986 */ /* 0x000fe6000c101d04 */
[----:B------:R-:W-:Y:S01]  /*0c10*/  LEA.HI.X R11, R3, UR9, R2, 0x2, P0 ;  /* 0x00000009030b7c11 */ /* 0x000fe200080f1402 */
[----:B------:R-:W-:Y:S01]  /*0c20*/  @!P1 STG.E.128 desc[UR4][R8.64+0x200], RZ ;  /* 0x000200ff08009986 */ /* 0x000fe2000c101d04 */
[----:B------:R-:W-:Y:S02]  /*0c30*/  ISETP.NE.AND P0, PT, R7, RZ, PT ;  /* 0x000000ff0700720c */ /* 0x000fe40003f05270 */
        /* <DEDUP_REMOVED lines=59> */
.L_x_4489:
[----:B------:R-:W1:Y:S01]  /*0ff0*/  LDCU.64 UR8, c[0x0][0x4d8] ;  /* 0x00009b00ff0877ac */ /* 0x000e620008000a00 */
[----:B------:R-:W-:Y:S01]  /*1000*/  MOV R5, UR21 ;  /* 0x0000001500057c02 */ /* 0x000fe20008000f00 */
[----:B------:R-:W2:Y:S01]  /*1010*/  LDCU.64 UR12, c[0x0][0x4e0] ;  /* 0x00009c00ff0c77ac */ /* 0x000ea20008000a00 */
[----:B-1----:R-:W-:-:S04]  /*1020*/  UISETP.NE.U32.AND UP0, UPT, UR8, URZ, UPT ;  /* 0x000000ff0800728c */ /* 0x002fc8000bf05070 */
[----:B------:R-:W-:-:S09]  /*1030*/  UISETP.NE.AND.EX UP0, UPT, UR9, URZ, UPT, UP0 ;  /* 0x000000ff0900728c */ /* 0x000fd2000bf05300 */
[----:B--2---:R-:W-:Y:S05]  /*1040*/  BRA.U !UP0, `(.L_x_4490) ;  /* 0x0000000108147547 */ /* 0x004fea000b800000 */
[----:B------:R-:W-:-:S04]  /*1050*/  UIADD3 UR8, UP0, UPT, UR15, UR8, URZ ;  /* 0x000000080f087290 */ /* 0x000fc8000ff1e0ff */
[----:B------:R-:W-:Y:S02]  /*1060*/  UIADD3.X UR9, UPT, UPT, UR14, UR9, URZ, UP0, !UPT ;  /* 0x000000090e097290 */ /* 0x000fe400087fe4ff */
[----:B------:R-:W-:-:S04]  /*1070*/  MOV R2, UR8 ;  /* 0x0000000800027c02 */ /* 0x000fc80008000f00 */
[----:B------:R-:W-:-:S05]  /*1080*/  MOV R3, UR9 ;  /* 0x0000000900037c02 */ /* 0x000fca0008000f00 */
[----:B------:R1:W5:Y:S02]  /*1090*/  LDG.E R5, desc[UR4][R2.64] ;  /* 0x0000000402057981 */ /* 0x000364000c1e1900 */
.L_x_4490:
[----:B------:R-:W-:-:S04]  /*10a0*/  UISETP.NE.U32.AND UP0, UPT, UR12, URZ, UPT ;  /* 0x000000ff0c00728c */ /* 0x000fc8000bf05070 */
[----:B------:R-:W-:-:S09]  /*10b0*/  UISETP.NE.AND.EX UP0, UPT, UR13, URZ, UPT, UP0 ;  /* 0x000000ff0d00728c */ /* 0x000fd2000bf05300 */
[----:B------:R-:W-:Y:S05]  /*10c0*/  BRA.U !UP0, `(.L_x_4491) ;  /* 0x0000000508a47547 */ /* 0x000fea000b800000 */
[----:B-1----:R-:W1:Y:S01]  /*10d0*/  LDC R3, c[0x0][0x4f0] ;  /* 0x00013c00ff037b82 */ /* 0x002e620000000800 */
        /* <DEDUP_REMOVED lines=18> */
[----:B-1----:R-:W-:Y:S01]  /*1200*/  IADD3 R6, PT, PT, R6, 0xffffffe, RZ ;  /* 0x0ffffffe06067810 */ /* 0x002fe20007ffe0ff */
[----:B------:R-:W1:Y:S05]  /*1210*/  LDC R8, c[0x0][0x3e8] ;  /* 0x0000fa00ff087b82 */ /* 0x000e6a0000000800 */
[----:B------:R-:W3:Y:S02]  /*1220*/  F2I.FTZ.U32.TRUNC.NTZ R7, R6 ;  /* 0x0000000600077305 */ /* 0x000ee4000021f000 */
[----:B---3-5:R-:W-:-:S02]  /*1230*/  IMAD.MOV R5, RZ, RZ, -R7 ;  /* 0x000000ffff057224 */ /* 0x028fc400078e0a07 */
        /* <DEDUP_REMOVED lines=19> */
[----:B-1----:R-:W-:Y:S02]  /*1370*/  IABS R2, R8 ;  /* 0x0000000800027213 */ /* 0x002fe40000000000 */
        /* <DEDUP_REMOVED lines=9> */
[----:B-1----:R-:W1:Y:S01]  /*1410*/  MUFU.RCP R11, R9 ;  /* 0x00000009000b7308 */ /* 0x002e620000001000 */
[----:B---3--:R-:W-:-:S02]  /*1420*/  MOV R7, R0 ;  /* 0x0000000000077202 */ /* 0x008fc40000000f00 */
[----:B-1----:R-:W-:-:S06]  /*1430*/  IADD3 R11, PT, PT, R11, 0xffffffe, RZ ;  /* 0x0ffffffe0b0b7810 */ /* 0x002fcc0007ffe0ff */
[----:B------:R-:W1:Y:S02]  /*1440*/  F2I.FTZ.U32.TRUNC.NTZ R11, R11 ;  /* 0x0000000b000b7305 */ /* 0x000e64000021f000 */
[----:B-1----:R-:W-:-:S04]  /*1450*/  IMAD.MOV R5, RZ, RZ, -R11 ;  /* 0x000000ffff057224 */ /* 0x002fc800078e0a0b */
        /* <DEDUP_REMOVED lines=19> */
[C---:B------:R-:W-:Y:S01]  /*1590*/  IMAD R10, R6.reuse, UR9, R5 ;  /* 0x00000009060a7c24 */ /* 0x040fe2000f8e0205 */
[----:B------:R-:W-:Y:S01]  /*15a0*/  SHF.R.S32.HI R5, RZ, 0x1f, R4 ;  /* 0x0000001fff057819 */ /* 0x000fe20000011404 */
[----:B------:R-:W-:Y:S01]  /*15b0*/  IMAD.WIDE.U32 R6, R6, UR8, RZ ;  /* 0x0000000806067c25 */ /* 0x000fe2000f8e00ff */
[----:B------:R-:W1:Y:S03]  /*15c0*/  LDCU.128 UR8, c[0x0][0x3d0] ;  /* 0x00007a00ff0877ac */ /* 0x000e660008000c00 */
[----:B------:R-:W-:Y:S01]  /*15d0*/  IMAD.IADD R13, R15, 0x1, R12 ;  /* 0x000000010f0d7824 */ /* 0x000fe200078e020c */
[----:B------:R-:W-:Y:S01]  /*15e0*/  IADD3 R11, PT, PT, R7, R10, RZ ;  /* 0x0000000a070b7210 */ /* 0x000fe20007ffe0ff */
[----:B------:R-:W-:Y:S01]  /*15f0*/  IMAD.MOV.U32 R12, RZ, RZ, R14 ;  /* 0x000000ffff0c7224 */ /* 0x000fe200078e000e */
[----:B------:R-:W-:-:S02]  /*1600*/  MOV R7, R0 ;  /* 0x0000000000077202 */ /* 0x000fc40000000f00 */
[----:B------:R-:W-:Y:S01]  /*1610*/  MOV R10, R6 ;  /* 0x00000006000a7202 */ /* 0x000fe20000000f00 */
[C---:B------:R-:W-:Y:S02]  /*1620*/  IMAD R6, R5.reuse, R2, RZ ;  /* 0x0000000205067224 */ /* 0x040fe400078e02ff */
[----:B------:R-:W-:Y:S02]  /*1630*/  @!P3 IMAD.MOV R7, RZ, RZ, -R7 ;  /* 0x000000ffff07b224 */ /* 0x000fe400078e0a07 */
[----:B------:R-:W-:Y:S02]  /*1640*/  IMAD R5, R5, R60, RZ ;  /* 0x0000003c05057224 */ /* 0x000fe400078e02ff */
[----:B------:R-:W-:Y:S01]  /*1650*/  IMAD R6, R4, R3, R6 ;  /* 0x0000000304067224 */ /* 0x000fe200078e0206 */
[----:B------:R-:W-:Y:S01]  /*1660*/  SEL R7, R8, R7, !P4 ;  /* 0x0000000708077207 */ /* 0x000fe20006000000 */
        /* <DEDUP_REMOVED lines=8> */
[----:B------:R-:W-:-:S04]  /*16f0*/  IMAD.WIDE.U32 R16, R7, UR8, R12 ;  /* 0x0000000807107c25 */ /* 0x000fc8000f8e000c */
[C---:B------:R-:W-:Y:S02]  /*1700*/  IMAD R6, R7.reuse, UR9, R6 ;  /* 0x0000000907067c24 */ /* 0x040fe4000f8e0206 */
[C---:B------:R-:W-:Y:S02]  /*1710*/  IMAD R4, R7.reuse, UR11, R4 ;  /* 0x0000000b07047c24 */ /* 0x040fe4000f8e0204 */
[----:B------:R-:W-:Y:S01]  /*1720*/  IMAD.WIDE.U32 R12, R7, UR10, R10 ;  /* 0x0000000a070c7c25 */ /* 0x000fe2000f8e000a */
[----:B------:R-:W-:-:S04]  /*1730*/  IADD3 R5, PT, PT, R17, R6, RZ ;  /* 0x0000000611057210 */ /* 0x000fc80007ffe0ff */
[----:B------:R-:W-:Y:S01]  /*1740*/  IADD3 R4, PT, PT, R13, R4, RZ ;  /* 0x000000040d047210 */ /* 0x000fe20007ffe0ff */
[----:B------:R-:W-:Y:S06]  /*1750*/  BRA `(.L_x_4492) ;  /* 0x0000000400787947 */ /* 0x000fec0003800000 */
.L_x_4491:
        /* <DEDUP_REMOVED lines=15> */
.L_x_4493:
[----:B-1----:R-:W1:Y:S01]  /*1850*/  LDC.64 R2, c[0x0][0x3b8] ;  /* 0x0000ee00ff027b82 */ /* 0x002e620000000a00 */
[----:B------:R-:W-:-:S06]  /*1860*/  UIADD3 UR8, UPT, UPT, UR10, UR11, URZ ;  /* 0x0000000b0a087290 */ /* 0x000fcc000fffe0ff */
[----:B-1----:R-:W-:Y:S02]  /*1870*/  IMAD R15, R3, UR8, RZ ;  /* 0x00000008030f7c24 */ /* 0x002fe4000f8e02ff */
[----:B------:R-:W-:-:S05]  /*1880*/  IMAD.WIDE.U32 R6, R2, UR8, RZ ;  /* 0x0000000802067c25 */ /* 0x000fca000f8e00ff */
[----:B------:R-:W-:Y:S02]  /*1890*/  IADD3 R15, PT, PT, R7, R15, RZ ;  /* 0x0000000f070f7210 */ /* 0x000fe40007ffe0ff */
[----:B------:R-:W-:Y:S02]  /*18a0*/  MOV R14, R6 ;  /* 0x00000006000e7202 */ /* 0x000fe40000000f00 */
.L_x_4494:
        /* <DEDUP_REMOVED lines=14> */
.L_x_4495:
[----:B------:R-:W1:Y:S01]  /*1990*/  LDC.64 R60, c[0x0][0x3c0] ;  /* 0x0000f000ff3c7b82 */ /* 0x000e620000000a00 */
[----:B------:R-:W-:-:S06]  /*19a0*/  UIADD3 UR10, UPT, UPT, UR10, UR11, URZ ;  /* 0x0000000b0a0a7290 */ /* 0x000fcc000fffe0ff */
[----:B-1---5:R-:W-:Y:S02]  /*19b0*/  IMAD R5, R61, UR10, RZ ;  /* 0x0000000a3d057c24 */ /* 0x022fe4000f8e02ff */
[----:B------:R-:W-:-:S05]  /*19c0*/  IMAD.WIDE.U32 R6, R60, UR10, RZ ;  /* 0x0000000a3c067c25 */ /* 0x000fca000f8e00ff */
[----:B------:R-:W-:-:S07]  /*19d0*/  IADD3 R5, PT, PT, R7, R5, RZ ;  /* 0x0000000507057210 */ /* 0x000fce0007ffe0ff */
.L_x_4496:
[----:B------:R-:W1:Y:S01]  /*19e0*/  LDC R8, c[0x0][0x3e8] ;  /* 0x0000fa00ff087b82 */ /* 0x000e620000000800 */
[----:B------:R-:W-:Y:S01]  /*19f0*/  MOV R0, UR6 ;  /* 0x0000000600007c02 */ /* 0x000fe20008000f00 */
[----:B------:R-:W-:Y:S01]  /*1a00*/  IMAD.MOV.U32 R10, RZ, RZ, RZ ;  /* 0x000000ffff0a7224 */ /* 0x000fe200078e00ff */
[----:B------:R-:W-:Y:S01]  /*1a10*/  MOV R17, R5 ;  /* 0x0000000500117202 */ /* 0x000fe20000000f00 */
[----:B------:R-:W-:Y:S01]  /*1a20*/  ULEA UR8, UR22, 0xffffffc0, 0x6 ;  /* 0xffffffc016087891 */ /* 0x000fe2000f8e30ff */
[----:B------:R-:W-:Y:S02]  /*1a30*/  IABS R0, R0 ;  /* 0x0000000000007213 */ /* 0x000fe40000000000 */
[----:B------:R-:W-:Y:S02]  /*1a40*/  CS2R R228, SRZ ;  /* 0x0000000000e47805 */ /* 0x000fe4000001ff00 */
[----:B------:R-:W-:Y:S01]  /*1a50*/  MOV R16, R6 ;  /* 0x0000000600107202 */ /* 0x000fe20000000f00 */
[----:B------:R-:W-:Y:S01]  /*1a60*/  USHF.R.S32.HI UR9, URZ, 0x1f, UR8 ;  /* 0x0000001fff097899 */ /* 0x000fe20008011408 */
[----:B------:R-:W-:Y:S01]  /*1a70*/  MOV R9, R0 ;  /* 0x0000000000097202 */ /* 0x000fe20000000f00 */
[----:B------:R-:W-:-:S04]  /*1a80*/  IMAD.WIDE.U32 R14, R2, UR8, R14 ;  /* 0x00000008020e7c25 */ /* 0x000fc8000f8e000e */
        /* <DEDUP_REMOVED lines=8> */
[----:B-1----:R-:W-:-:S04]  /*1b10*/  IMAD.MOV R7, RZ, RZ, -R11 ;  /* 0x000000ffff077224 */ /* 0x002fc800078e0a0b */
[----:B------:R-:W-:-:S04]  /*1b20*/  IMAD R7, R7, R4, RZ ;  /* 0x0000000407077224 */ /* 0x000fc800078e02ff */
[----:B------:R-:W-:-:S06]  /*1b30*/  IMAD.HI.U32 R10, R11, R7, R10 ;  /* 0x000000070b0a7227 */ /* 0x000fcc00078e000a */
[----:B------:R-:W-:-:S04]  /*1b40*/  IMAD.HI.U32 R0, R10, R9, RZ ;  /* 0x000000090a007227 */ /* 0x000fc800078e00ff */
[----:B------:R-:W-:Y:S02]  /*1b50*/  IMAD.MOV R7, RZ, RZ, -R0 ;  /* 0x000000ffff077224 */ /* 0x000fe400078e0a00 */
[----:B------:R-:W-:Y:S02]  /*1b60*/  IMAD R10, R60, UR9, RZ ;  /* 0x000000093c0a7c24 */ /* 0x000fe4000f8e02ff */
[C---:B------:R-:W-:Y:S02]  /*1b70*/  IMAD R7, R4.reuse, R7, R9 ;  /* 0x0000000704077224 */ /* 0x040fe400078e0209 */
[----:B------:R-:W-:Y:S02]  /*1b80*/  IMAD R9, R3, UR8, R12 ;  /* 0x0000000803097c24 */ /* 0x000fe4000f8e020c */
[----:B------:R-:W-:Y:S01]  /*1b90*/  IMAD R10, R61, UR8, R10 ;  /* 0x000000083d0a7c24 */ /* 0x000fe2000f8e020a */
[----:B------:R-:W-:Y:S02]  /*1ba0*/  ISETP.GT.U32.AND P2, PT, R4, R7, PT ;  /* 0x000000070400720c */ /* 0x000fe40003f44070 */
[----:B------:R-:W-:Y:S01]  /*1bb0*/  IADD3 R15, PT, PT, R15, R9, RZ ;  /* 0x000000090f0f7210 */ /* 0x000fe20007ffe0ff */
[----:B------:R-:W-:-:S10]  /*1bc0*/  IMAD.IADD R17, R17, 0x1, R10 ;  /* 0x0000000111117824 */ /* 0x000fd400078e020a */
[----:B------:R-:W-:Y:S01]  /*1bd0*/  @!P2 IADD3 R7, PT, PT, R7, -R4, RZ ;  /* 0x800000040707a210 */ /* 0x000fe20007ffe0ff */
[----:B------:R-:W-:-:S03]  /*1be0*/  @!P2 VIADD R0, R0, 0x1 ;  /* 0x000000010000a836 */ /* 0x000fc60000000000 */
[----:B------:R-:W-:Y:S02]  /*1bf0*/  ISETP.GE.U32.AND P1, PT, R7, R4, PT ;  /* 0x000000040700720c */ /* 0x000fe40003f26070 */
[----:B------:R-:W-:Y:S01]  /*1c00*/  LOP3.LUT R4, R8, UR6, RZ, 0x3c, !PT ;  /* 0x0000000608047c12 */ /* 0x000fe2000f8e3cff */
[----:B------:R-:W1:Y:S01]  /*1c10*/  LDC.64 R6, c[0x0][0x3d8] ;  /* 0x0000f600ff067b82 */ /* 0x000e620000000a00 */
[----:B------:R-:W-:Y:S02]  /*1c20*/  LOP3.LUT R8, RZ, R8, RZ, 0x33, !PT ;  /* 0x00000008ff087212 */ /* 0x000fe400078e33ff */
[----:B------:R-:W-:-:S05]  /*1c30*/  ISETP.GE.AND P3, PT, R4, RZ, PT ;  /* 0x000000ff0400720c */ /* 0x000fca0003f66270 */
[----:B------:R-:W2:Y:S02]  /*1c40*/  LDC.64 R4, c[0x0][0x3d0] ;  /* 0x0000f400ff047b82 */ /* 0x000ea40000000a00 */
[----:B------:R-:W-:-:S05]  /*1c50*/  @P1 VIADD R0, R0, 0x1 ;  /* 0x0000000100001836 */ /* 0x000fca0000000000 */
        /* <DEDUP_REMOVED lines=14> */
.L_x_4492:
        /* <DEDUP_REMOVED lines=14> */
[----:B------:R-:W-:-:S02]  /*1e20*/  IADD3.X R17, PT, PT, RZ, R5, RZ, P1, !PT ;  /* 0x00000005ff117210 */ /* 0x000fc40000ffe4ff */
[----:B------:R-:W-:Y:S01]  /*1e30*/  SHF.L.U64.HI R58, R2, 0x4, R3 ;  /* 0x00000004023a7819 */ /* 0x000fe20000010203 */
[----:B------:R-:W-:Y:S01]  /*1e40*/  IMAD.X R13, RZ, RZ, R4, P0 ;  /* 0x000000ffff0d7224 */ /* 0x000fe200000e0604 */
[----:B-1----:R-:W-:Y:S01]  /*1e50*/  @UP0 UIMAD.WIDE.U32 UR26, UR18, UR14, URZ ;  /* 0x0000000e121a02a5 */ /* 0x002fe2000f8e00ff */
[----:B------:R-:W-:Y:S01]  /*1e60*/  IMAD.WIDE.U32 R4, R98, R2, R16 ;  /* 0x0000000262047225 */ /* 0x000fe200078e0010 */
[----:B------:R-:W-:Y:S02]  /*1e70*/  LOP3.LUT R65, R65, 0x1c0, RZ, 0xc0, !PT ;  /* 0x000001c041417812 */ /* 0x000fe400078ec0ff */
[----:B------:R-:W-:Y:S01]  /*1e80*/  SHF.L.U32 R59, R2, 0x4, RZ ;  /* 0x00000004023b7819 */ /* 0x000fe200000006ff */
[----:B--2---:R-:W-:Y:S01]  /*1e90*/  IMAD.U32 R6, RZ, RZ, UR8 ;  /* 0x00000008ff067e24 */ /* 0x004fe2000f8e00ff */
[----:B------:R-:W-:Y:S01]  /*1ea0*/  SHF.L.U32 R68, R4, 0x1, RZ ;  /* 0x0000000104447819 */ /* 0x000fe200000006ff */
[C---:B------:R-:W-:Y:S01]  /*1eb0*/  IMAD R69, R98.reuse, R3, R5 ;  /* 0x0000000362457224 */ /* 0x040fe200078e0205 */
[----:B------:R-:W-:Y:S01]  /*1ec0*/  SHF.R.U32.HI R2, RZ, 0x1, R62 ;  /* 0x00000001ff027819 */ /* 0x000fe2000001163e */
[----:B----4-:R-:W-:Y:S01]  /*1ed0*/  @!UP0 UIMAD.WIDE.U32 UR16, UR21, UR10, URZ ;  /* 0x0000000a151082a5 */ /* 0x010fe2000f8e00ff */
[----:B------:R-:W-:Y:S01]  /*1ee0*/  IMAD.WIDE.U32 R12, R98, R60, R12 ;  /* 0x0000003c620c7225 */ /* 0x000fe200078e000c */
[----:B------:R-:W-:Y:S01]  /*1ef0*/  USHF.R.S32.HI UR10, URZ, 0x1f, UR6 ;  /* 0x0000001fff0a7899 */ /* 0x000fe20008011406 */
[----:B------:R-:W-:Y:S01]  /*1f00*/  SHF.L.U64.HI R69, R4, 0x1, R69 ;  /* 0x0000000104457819 */ /* 0x000fe20000010245 */
[----:B------:R-:W-:Y:S01]  /*1f10*/  @!UP0 UIMAD UR11, UR21, UR11, UR17 ;  /* 0x0000000b150b82a4 */ /* 0x000fe2000f8e0211 */
[----:B------:R-:W1:Y:S01]  /*1f20*/  LDC R4, c[0x0][0x450] ;  /* 0x00011400ff047b82 */ /* 0x000e620000000800 */
[----:B------:R-:W-:Y:S01]  /*1f30*/  @UP0 UIMAD UR11, UR18, UR15, UR27 ;  /* 0x0000000f120b02a4 */ /* 0x000fe2000f8e021b */
[----:B------:R-:W-:Y:S01]  /*1f40*/  IMAD R67, R98, R61, R13 ;  /* 0x0000003d62437224 */ /* 0x000fe200078e020d */
[----:B------:R-:W-:Y:S01]  /*1f50*/  @UP0 UMOV UR16, UR26 ;  /* 0x0000001a00100c82 */ /* 0x000fe20008000000 */
[----:B------:R-:W-:Y:S01]  /*1f60*/  UIMAD UR10, UR10, UR8, URZ ;  /* 0x000000080a0a72a4 */ /* 0x000fe2000f8e02ff */
[----:B------:R-:W-:Y:S01]  /*1f70*/  IADD3 R14, P2, PT, R22, UR16, RZ ;  /* 0x00000010160e7c10 */ /* 0x000fe2000ff5e0ff */
[C---:B------:R-:W-:Y:S01]  /*1f80*/  IMAD.SHL.U32 R66, R12.reuse, 0x2, RZ ;  /* 0x000000020c427824 */ /* 0x040fe200078e00ff */
[----:B------:R-:W-:Y:S01]  /*1f90*/  SHF.L.U64.HI R67, R12, 0x1, R67 ;  /* 0x000000010c437819 */ /* 0x000fe20000010243 */
[----:B------:R-:W-:Y:S01]  /*1fa0*/  UIMAD UR17, UR6, UR9, UR10 ;  /* 0x00000009061172a4 */ /* 0x000fe2000f8e020a */
[----:B------:R-:W-:Y:S01]  /*1fb0*/  LOP3.LUT R65, R65, 0x38, R92, 0xf8, !PT ;  /* 0x0000003841417812 */ /* 0x000fe200078ef85c */
[----:B------:R-:W-:Y:S01]  /*1fc0*/  IMAD.X R15, RZ, RZ, UR11, P2 ;  /* 0x0000000bff0f7e24 */ /* 0x000fe200090e06ff */
[----:B------:R-:W2:Y:S01]  /*1fd0*/  LDCU.64 UR8, c[0x0][0x390] ;  /* 0x00007200ff0877ac */ /* 0x000ea20008000a00 */
[----:B---3--:R-:W-:Y:S01]  /*1fe0*/  IMAD.WIDE.U32 R96, R97, 0x40, R98 ;  /* 0x0000004061607825 */ /* 0x008fe200078e0062 */
[----:B------:R-:W-:-:S02]  /*1ff0*/  SHF.L.U64.HI R61, R60, 0x4, R61 ;  /* 0x000000043c3d7819 */ /* 0x000fc4000001023d */
[----:B------:R-:W3:Y:S01]  /*2000*/  LDCU.64 UR10, c[0x0][0x388] ;  /* 0x00007100ff0a77ac */ /* 0x000ee20008000a00 */
[----:B------:R-:W-:Y:S01]  /*2010*/  IMAD.WIDE.U32 R6, R6, UR6, R14 ;  /* 0x0000000606067c25 */ /* 0x000fe2000f8e000e */
[----:B------:R-:W-:Y:S01]  /*2020*/  LOP3.LUT R63, R65, 0x8, R2, 0x78, !PT ;  /* 0x00000008413f7812 */ /* 0x000fe200078e7802 */
[----:B------:R-:W-:Y:S02]  /*2030*/  USHF.R.S32.HI UR6, URZ, 0x1f, UR23 ;  /* 0x0000001fff067899 */ /* 0x000fe40008011417 */
[----:B------:R-:W-:Y:S01]  /*2040*/  IMAD R5, R97, UR14, RZ ;  /* 0x0000000e61057c24 */ /* 0x000fe2000f8e02ff */
[----:B------:R-:W-:Y:S01]  /*2050*/  UIADD3 UR27, UPT, UPT, UR22, -0x1, URZ ;  /* 0xffffffff161b7890 */ /* 0x000fe2000fffe0ff */
[----:B------:R-:W-:Y:S01]  /*2060*/  VIADD R7, R7, UR17 ;  /* 0x0000001107077c36 */ /* 0x000fe20008000000 */
[----:B------:R-:W-:Y:S01]  /*2070*/  ULEA.HI UR6, UR6, UR23, URZ, 0x6 ;  /* 0x0000001706067291 */ /* 0x000fe2000f8f30ff */
[----:B------:R-:W-:Y:S01]  /*2080*/  IMAD R5, R96, UR15, R5 ;  /* 0x0000000f60057c24 */ /* 0x000fe2000f8e0205 */
[----:B-1----:R-:W-:Y:S01]  /*2090*/  LEA.HI R93, R4, R4, RZ, 0x1 ;  /* 0x00000004045d7211 */ /* 0x002fe200078f08ff */
[----:B------:R-:W-:Y:S01]  /*20a0*/  IMAD.WIDE.U32 R96, R96, UR14, R6 ;  /* 0x0000000e60607c25 */ /* 0x000fe2000f8e0006 */
[----:B------:R-:W-:Y:S01]  /*20b0*/  USHF.R.S32.HI UR6, URZ, 0x6, UR6 ;  /* 0x00000006ff067899 */ /* 0x000fe20008011406 */
[----:B--2---:R-:W-:-:S02]  /*20c0*/  IADD3 R66, P0, PT, R66, UR8, RZ ;  /* 0x0000000842427c10 */ /* 0x004fc4000ff1e0ff */
[----:B------:R-:W-:Y:S01]  /*20d0*/  IMAD.SHL.U32 R60, R60, 0x10, RZ ;  /* 0x000000103c3c7824 */ /* 0x000fe200078e00ff */
[----:B------:R-:W-:Y:S01]  /*20e0*/  UISETP.LT.AND UP0, UPT, UR7, UR6, UPT ;  /* 0x000000060700728c */ /* 0x000fe2000bf01270 */
[----:B------:R-:W-:Y:S01]  /*20f0*/  SHF.R.S32.HI R93, RZ, 0x1, R93 ;  /* 0x00000001ff5d7819 */ /* 0x000fe2000001145d */
[----:B------:R-:W-:Y:S01]  /*2100*/  IMAD.IADD R64, R97, 0x1, R5 ;  /* 0x0000000161407824 */ /* 0x000fe200078e0205 */
[----:B---3--:R-:W-:Y:S01]  /*2110*/  IADD3 R68, P1, PT, R68, UR10, RZ ;  /* 0x0000000a44447c10 */ /* 0x008fe2000ff3e0ff */
[----:B------:R-:W-:Y:S01]  /*2120*/  USEL UR6, UR7, UR6, !UP0 ;  /* 0x0000000607067287 */ /* 0x000fe2000c000000 */
[----:B------:R-:W-:Y:S01]  /*2130*/  IADD3.X R67, PT, PT, R67, UR9, RZ, P0, !PT ;  /* 0x0000000943437c10 */ /* 0x000fe200087fe4ff */
[----:B------:R-:W-:Y:S01]  /*2140*/  USHF.L.U32 UR26, UR27, 0x6, URZ ;  /* 0x000000061b1a7899 */ /* 0x000fe200080006ff */
[----:B------:R-:W-:Y:S01]  /*2150*/  IADD3.X R69, PT, PT, R69, UR11, RZ, P1, !PT ;  /* 0x0000000b45457c10 */ /* 0x000fe20008ffe4ff */
[----:B------:R-:W-:Y:S01]  /*2160*/  UISETP.GT.AND UP0, UPT, UR22, UR6, UPT ;  /* 0x000000061600728c */ /* 0x000fe2000bf04270 */
[----:B------:R-:W-:Y:S01]  /*2170*/  MOV R226, R68 ;  /* 0x0000004400e27202 */ /* 0x000fe20000000f00 */
[----:B------:R-:W-:Y:S01]  /*2180*/  IMAD.MOV.U32 R231, RZ, RZ, R67 ;  /* 0x000000ffffe77224 */ /* 0x000fe200078e0043 */
[----:B------:R-:W-:Y:S01]  /*2190*/  MOV R230, R66 ;  /* 0x0000004200e67202 */ /* 0x000fe20000000f00 */
[----:B------:R-:W-:-:S05]  /*21a0*/  IMAD.MOV.U32 R225, RZ, RZ, R69 ;  /* 0x000000ffffe17224 */ /* 0x000fca00078e0045 */
[----:B------:R-:W-:Y:S05]  /*21b0*/  BRA.U !UP0, `(.L_x_4497) ;  /* 0x0000009908e47547 */ /* 0x000fea000b800000 */
[----:B------:R-:W1:Y:S01]  /*21c0*/  LDC.64 R2, c[0x0][0x4a0] ;  /* 0x00012800ff027b82 */ /* 0x000e620000000a00 */
[----:B------:R-:W2:Y:S01]  /*21d0*/  LDCU.128 UR8, c[0x0][0x490] ;  /* 0x00009200ff0877ac */ /* 0x000ea20008000c00 */
[----:B------:R-:W-:Y:S01]  /*21e0*/  IMAD.MOV.U32 R23, RZ, RZ, RZ ;  /* 0x000000ffff177224 */ /* 0x000fe200078e00ff */
[----:B-----5:R-:W-:Y:S01]  /*21f0*/  IADD3 R10, PT, PT, R10, UR26, RZ ;  /* 0x0000001a0a0a7c10 */ /* 0x020fe2000fffe0ff */
[----:B------:R-:W-:Y:S01]  /*2200*/  @!P3 IMAD.MOV R0, RZ, RZ, -R0 ;  /* 0x000000ffff00b224 */ /* 0x000fe200078e0a00 */
[----:B------:R-:W3:Y:S01]  /*2210*/  LDCU.128 UR12, c[0x0][0x4b0] ;  /* 0x00009600ff0c77ac */ /* 0x000ee20008000c00 */
[C---:B------:R-:W-:Y:S01]  /*2220*/  IMAD.SHL.U32 R91, R93.reuse, 0x10, RZ ;  /* 0x000000105d5b7824 */ /* 0x040fe200078e00ff */
[C---:B------:R-:W-:Y:S01]  /*2230*/  SHF.L.U32 R86, R93.reuse, 0x5, RZ ;  /* 0x000000055d567819 */ /* 0x040fe200000006ff */
[----:B------:R-:W4:Y:S01]  /*2240*/  LDC.64 R82, c[0x0][0x4a8] ;  /* 0x00012a00ff527b82 */ /* 0x000f220000000a00 */
[----:B------:R-:W4:Y:S01]  /*2250*/  LDCU.128 UR16, c[0x0][0x4c0] ;  /* 0x00009800ff1077ac */ /* 0x000f220008000c00 */
[----:B------:R-:W-:Y:S01]  /*2260*/  SEL R8, R8, R0, !P4 ;  /* 0x0000000008087207 */ /* 0x000fe20006000000 */
[----:B------:R-:W-:Y:S01]  /*2270*/  IMAD.SHL.U32 R0, R62, 0x4, RZ ;  /* 0x000000043e007824 */ /* 0x000fe200078e00ff */
[----:B------:R-:W-:Y:S01]  /*2280*/  IADD3 R89, PT, PT, R98, 0x20, RZ ;  /* 0x0000002062597810 */ /* 0x000fe20007ffe0ff */
[----:B------:R-:W-:Y:S01]  /*2290*/  USHF.R.S32.HI UR28, URZ, 0x1f, UR26 ;  /* 0x0000001fff1c7899 */ /* 0x000fe2000801141a */
[----:B------:R-:W-:Y:S01]  /*22a0*/  IMAD R87, R93, 0x30, RZ ;  /* 0x000000305d577824 */ /* 0x000fe200078e02ff */
[----:B------:R-:W4:Y:S01]  /*22b0*/  LDCU UR29, c[0x0][0x450] ;  /* 0x00008a00ff1d77ac */ /* 0x000f220008000800 */
[----:B------:R-:W-:Y:S01]  /*22c0*/  LOP3.LUT R0, R0, 0x1c, RZ, 0xc0, !PT ;  /* 0x0000001c00007812 */ /* 0x000fe200078ec0ff */
[----:B------:R-:W-:Y:S01]  /*22d0*/  VIADD R90, R98, 0x10 ;  /* 0x00000010625a7836 */ /* 0x000fe20000000000 */
[C---:B------:R-:W-:Y:S01]  /*22e0*/  LOP3.LUT R19, R22.reuse, 0x40, RZ, 0xfc, !PT ;  /* 0x0000004016137812 */ /* 0x040fe200078efcff */
[----:B--2---:R-:W-:Y:S01]  /*22f0*/  IMAD.U32 R5, RZ, RZ, UR10 ;  /* 0x0000000aff057e24 */ /* 0x004fe2000f8e00ff */
[----:B------:R-:W2:Y:S01]  /*2300*/  LDCU.U8 UR30, c[0x0][0x533] ;  /* 0x0000a660ff1e77ac */ /* 0x000ea20008000000 */
[----:B------:R-:W-:Y:S01]  /*2310*/  IMAD.U32 R12, RZ, RZ, UR11 ;  /* 0x0000000bff0c7e24 */ /* 0x000fe2000f8e00ff */
[C---:B------:R-:W-:Y:S01]  /*2320*/  LOP3.LUT R18, R22.reuse, 0x80, RZ, 0xfc, !PT ;  /* 0x0000008016127812 */ /* 0x040fe200078efcff */
[--C-:B------:R-:W-:Y:S01]  /*2330*/  IMAD.WIDE.U32 R4, R5, UR21, R22.reuse ;  /* 0x0000001505047c25 */ /* 0x100fe2000f8e0016 */
[----:B---3--:R-:W-:Y:S01]  /*2340*/  UIMAD UR10, UR28, UR12, URZ ;  /* 0x0000000c1c0a72a4 */ /* 0x008fe2000f8e02ff */
[----:B------:R-:W-:Y:S01]  /*2350*/  LOP3.LUT R17, R22, 0xc0, RZ, 0xfc, !PT ;  /* 0x000000c016117812 */ /* 0x000fe200078efcff */
[----:B------:R-:W-:Y:S01]  /*2360*/  UMOV UR31, URZ ;  /* 0x000000ff001f7c82 */ /* 0x000fe20008000000 */
[----:B-1----:R-:W-:Y:S01]  /*2370*/  IMAD.WIDE.U32 R6, R2, UR21, R22 ;  /* 0x0000001502067c25 */ /* 0x002fe2000f8e0016 */
[----:B------:R-:W-:Y:S01]  /*2380*/  MOV R2, UR12 ;  /* 0x0000000c00027c02 */ /* 0x000fe20008000f00 */
[----:B------:R-:W-:Y:S01]  /*2390*/  UIMAD UR10, UR26, UR13, UR10 ;  /* 0x0000000d1a0a72a4 */ /* 0x000fe2000f8e020a */
[----:B------:R-:W-:Y:S01]  /*23a0*/  SHF.R.S32.HI R80, RZ, 0x1f, R86 ;  /* 0x0000001fff507819 */ /* 0x000fe20000011456 */
[----:B------:R-:W-:Y:S01]  /*23b0*/  IMAD R7, R3, UR21, R7 ;  /* 0x0000001503077c24 */ /* 0x000fe2000f8e0207 */
[----:B----4-:R-:W-:Y:S01]  /*23c0*/  SHF.L.U32 R79, R82, 0x6, RZ ;  /* 0x00000006524f7819 */ /* 0x010fe200000006ff */
[----:B------:R-:W-:Y:S01]  /*23d0*/  IMAD R13, R12, UR21, R5 ;  /* 0x000000150c0d7c24 */ /* 0x000fe2000f8e0205 */
[----:B------:R-:W-:Y:S01]  /*23e0*/  SHF.R.S32.HI R5, RZ, 0x1f, R8 ;  /* 0x0000001fff057819 */ /* 0x000fe20000011408 */
[----:B------:R-:W-:Y:S01]  /*23f0*/  IMAD.WIDE.U32 R14, R2, UR26, R6 ;  /* 0x0000001a020e7c25 */ /* 0x000fe2000f8e0006 */
[----:B------:R-:W-:-:S02]  /*2400*/  IADD3 R2, P0, PT, R98, -UR23, RZ ;  /* 0x8000001762027c10 */ /* 0x000fc4000ff1e0ff */
[----:B------:R-:W-:Y:S01]  /*2410*/  SHF.R.S32.HI R78, RZ, 0x1f, R87 ;  /* 0x0000001fff4e7819 */ /* 0x000fe20000011457 */
[----:B------:R-:W-:Y:S01]  /*2420*/  IMAD R3, R5, UR16, RZ ;  /* 0x0000001005037c24 */ /* 0x000fe2000f8e02ff */
[----:B------:R-:W-:Y:S01]  /*2430*/  IADD3 R15, PT, PT, R15, UR10, RZ ;  /* 0x0000000a0f0f7c10 */ /* 0x000fe2000fffe0ff */
[----:B------:R-:W-:Y:S01]  /*2440*/  USHF.R.S32.HI UR10, URZ, 0x1f, UR23 ;  /* 0x0000001fff0a7899 */ /* 0x000fe20008011417 */
[-C--:B------:R-:W-:Y:S01]  /*2450*/  IMAD R6, R98, R93.reuse, R22 ;  /* 0x0000005d62067224 */ /* 0x080fe200078e0216 */
[----:B------:R-:W-:Y:S01]  /*2460*/  MOV R26, UR29 ;  /* 0x0000001d001a7c02 */ /* 0x000fe20008000f00 */
[----:B------:R-:W-:Y:S01]  /*2470*/  IMAD R7, R10, R93, RZ ;  /* 0x0000005d0a077224 */ /* 0x000fe200078e02ff */
[----:B--2---:R-:W-:Y:S01]  /*2480*/  UISETP.NE.AND UP1, UPT, UR30, URZ, UPT ;  /* 0x000000ff1e00728c */ /* 0x004fe2000bf25270 */
[----:B------:R-:W-:Y:S01]  /*2490*/  IMAD.MOV.U32 R12, RZ, RZ, R4 ;  /* 0x000000ffff0c7224 */ /* 0x000fe200078e0004 */
[----:B------:R-:W-:Y:S01]  /*24a0*/  IADD3.X R21, PT, PT, RZ, ~UR10, RZ, P0, !PT ;  /* 0x8000000aff157c10 */ /* 0x000fe200087fe4ff */
[----:B------:R-:W-:Y:S01]  /*24b0*/  IMAD R4, R82, UR28, RZ ;  /* 0x0000001c52047c24 */ /* 0x000fe2000f8e02ff */
[----:B------:R-:W-:Y:S01]  /*24c0*/  IADD3 R72, P1, PT, R7, R6, RZ ;  /* 0x0000000607487210 */ /* 0x000fe20007f3e0ff */
[C---:B------:R-:W-:Y:S01]  /*24d0*/  IMAD R10, R8.reuse, UR17, R3 ;  /* 0x00000011080a7c24 */ /* 0x040fe2000f8e0203 */
[----:B------:R-:W-:Y:S01]  /*24e0*/  SHF.R.S32.HI R3, RZ, 0x1f, R7 ;  /* 0x0000001fff037819 */ /* 0x000fe20000011407 */
[----:B------:R-:W-:Y:S01]  /*24f0*/  IMAD.WIDE.U32 R14, R8, UR16, R14 ;  /* 0x00000010080e7c25 */ /* 0x000fe2000f8e000e */
[----:B------:R-:W-:-:S02]  /*2500*/  USHF.L.U32 UR28, UR12, 0x6, URZ ;  /* 0x000000060c1c7899 */ /* 0x000fc400080006ff */
[----:B------:R-:W-:Y:S01]  /*2510*/  LEA.HI.X.SX32 R73, R6, R3, 0x1, P1 ;  /* 0x0000000306497211 */ /* 0x000fe200008f0eff */
[----:B------:R-:W-:Y:S01]  /*2520*/  IMAD R0, R98, R93, R0 ;  /* 0x0000005d62007224 */ /* 0x000fe200078e0200 */
[----:B------:R-:W1:Y:S01]  /*2530*/  LDCU.64 UR10, c[0x0][0x488] ;  /* 0x00009100ff0a77ac */ /* 0x000e620008000a00 */
[----:B------:R-:W-:Y:S01]  /*2540*/  IMAD R4, R83, UR26, R4 ;  /* 0x0000001a53047c24 */ /* 0x000fe2000f8e0204 */
[----:B------:R-:W-:Y:S01]  /*2550*/  SHF.L.U64.HI R73, R72, 0x1, R73 ;  /* 0x0000000148497819 */ /* 0x000fe20000010249 */
[----:B------:R-:W-:Y:S01]  /*2560*/  IMAD.WIDE.U32 R12, R82, UR26, R12 ;  /* 0x0000001a520c7c25 */ /* 0x000fe2000f8e000c */
[----:B------:R-:W-:Y:S01]  /*2570*/  IADD3 R52, P2, PT, R7, R0, RZ ;  /* 0x0000000007347210 */ /* 0x000fe20007f5e0ff */
[----:B------:R-:W2:Y:S01]  /*2580*/  LDCU.64 UR16, c[0x0][0x3c0] ;  /* 0x00007800ff1077ac */ /* 0x000ea20008000a00 */
[----:B------:R-:W-:Y:S01]  /*2590*/  SHF.L.U32 R72, R72, 0x1, RZ ;  /* 0x0000000148487819 */ /* 0x000fe200000006ff */
[----:B------:R-:W-:Y:S01]  /*25a0*/  IMAD.IADD R11, R15, 0x1, R10 ;  /* 0x000000010f0b7824 */ /* 0x000fe200078e020a */
[----:B------:R-:W-:Y:S01]  /*25b0*/  LEA.HI.X.SX32 R3, R0, R3, 0x1, P2 ;  /* 0x0000000300037211 */ /* 0x000fe200010f0eff */
[----:B------:R-:W-:Y:S01]  /*25c0*/  IMAD R5, R5, UR14, RZ ;  /* 0x0000000e05057c24 */ /* 0x000fe2000f8e02ff */
[----:B------:R-:W-:Y:S01]  /*25d0*/  IADD3 R74, P1, PT, R72, UR18, RZ ;  /* 0x00000012484a7c10 */ /* 0x000fe2000ff3e0ff */
[----:B------:R-:W-:Y:S01]  /*25e0*/  IMAD.MOV.U32 R10, RZ, RZ, R14 ;  /* 0x000000ffff0a7224 */ /* 0x000fe200078e000e */
[----:B------:R-:W-:Y:S01]  /*25f0*/  SHF.L.U64.HI R0, R52, 0x1, R3 ;  /* 0x0000000134007819 */ /* 0x000fe20000010203 */
[----:B------:R-:W-:Y:S01]  /*2600*/  IMAD R71, R21, UR12, RZ ;  /* 0x0000000c15477c24 */ /* 0x000fe2000f8e02ff */
[----:B------:R-:W-:Y:S01]  /*2610*/  IADD3.X R75, PT, PT, R73, UR19, RZ, P1, !PT ;  /* 0x00000013494b7c10 */ /* 0x000fe20008ffe4ff */
[----:B------:R-:W-:-:S02]  /*2620*/  IMAD.IADD R13, R13, 0x1, R4 ;  /* 0x000000010d0d7824 */ /* 0x000fc400078e0204 */
[----:B------:R-:W-:Y:S02]  /*2630*/  IMAD R6, R8, UR15, R5 ;  /* 0x0000000f08067c24 */ /* 0x000fe4000f8e0205 */
[C---:B------:R-:W-:Y:S02]  /*2640*/  IMAD R71, R2.reuse, UR13, R71 ;  /* 0x0000000d02477c24 */ /* 0x040fe4000f8e0247 */
[----:B------:R-:W-:Y:S01]  /*2650*/  IMAD.WIDE.U32 R4, R2, UR12, R10 ;  /* 0x0000000c02047c25 */ /* 0x000fe2000f8e000a */
[----:B------:R-:W3:Y:S03]  /*2660*/  LDCU.64 UR12, c[0x0][0x4d0] ;  /* 0x00009a00ff0c77ac */ /* 0x000ee60008000a00 */
[----:B------:R-:W-:Y:S01]  /*2670*/  IMAD.SHL.U32 R52, R52, 0x2, RZ ;  /* 0x0000000234347824 */ /* 0x000fe200078e00ff */
[----:B------:R-:W-:Y:S01]  /*2680*/  LEA R70, P2, R4, UR8, 0x1 ;  /* 0x0000000804467c11 */ /* 0x000fe2000f8408ff */
[----:B------:R-:W-:Y:S01]  /*2690*/  IMAD.WIDE.U32 R8, R8, UR14, R12 ;  /* 0x0000000e08087c25 */ /* 0x000fe2000f8e000c */
[----:B------:R-:W-:Y:S01]  /*26a0*/  IADD3 R71, PT, PT, R5, R71, RZ ;  /* 0x0000004705477210 */ /* 0x000fe20007ffe0ff */
[----:B------:R-:W4:Y:S01]  /*26b0*/  LDCU.64 UR14, c[0x0][0x3b8] ;  /* 0x00007700ff0e77ac */ /* 0x000f220008000a00 */
[----:B------:R-:W-:Y:S01]  /*26c0*/  IADD3 R24, P0, PT, R52, UR18, RZ ;  /* 0x0000001234187c10 */ /* 0x000fe2000ff1e0ff */
[-C--:B------:R-:W-:Y:S01]  /*26d0*/  IMAD R21, R21, R82.reuse, RZ ;  /* 0x0000005215157224 */ /* 0x080fe200078e02ff */
[----:B------:R-:W-:Y:S01]  /*26e0*/  LEA.HI.X R71, R4, UR9, R71, 0x1, P2 ;  /* 0x0000000904477c11 */ /* 0x000fe200090f0c47 */
[----:B------:R-:W-:Y:S01]  /*26f0*/  IMAD.IADD R7, R9, 0x1, R6 ;  /* 0x0000000109077824 */ /* 0x000fe200078e0206 */
[----:B------:R-:W-:Y:S01]  /*2700*/  IADD3.X R25, PT, PT, R0, UR19, RZ, P0, !PT ;  /* 0x0000001300197c10 */ /* 0x000fe200087fe4ff */
[----:B------:R-:W-:Y:S01]  /*2710*/  IMAD.MOV.U32 R6, RZ, RZ, R8 ;  /* 0x000000ffff067224 */ /* 0x000fe200078e0008 */
[----:B------:R-:W-:Y:S01]  /*2720*/  UIMAD UR18, UR22, -0x40, UR23 ;  /* 0xffffffc0161278a4 */ /* 0x000fe2000f8e0217 */
[----:B------:R-:W-:Y:S01]  /*2730*/  IMAD R21, R2, R83, R21 ;  /* 0x0000005302157224 */ /* 0x000fe200078e0215 */
[----:B------:R-:W-:Y:S01]  /*2740*/  SHF.L.U64.HI R83, R82, 0x4, R83 ;  /* 0x0000000452537819 */ /* 0x000fe20000010253 */
[----:B------:R-:W-:Y:S01]  /*2750*/  IMAD.WIDE.U32 R2, R2, R82, R6 ;  /* 0x0000005202027225 */ /* 0x000fe200078e0006 */
[----:B---3--:R-:W-:Y:S01]  /*2760*/  IADD3 R52, P0, PT, R52, UR12, RZ ;  /* 0x0000000c34347c10 */ /* 0x008fe2000ff1e0ff */
[----:B------:R-:W-:Y:S01]  /*2770*/  UIMAD UR19, UR22, -0x40, UR25 ;  /* 0xffffffc0161378a4 */ /* 0x000fe2000f8e0219 */
[----:B------:R-:W-:Y:S01]  /*2780*/  IADD3 R72, P1, PT, R72, UR12, RZ ;  /* 0x0000000c48487c10 */ /* 0x000fe2000ff3e0ff */
[----:B------:R-:W-:Y:S01]  /*2790*/  IMAD.IADD R21, R3, 0x1, R21 ;  /* 0x0000000103157824 */ /* 0x000fe200078e0215 */
[----:B------:R-:W-:Y:S01]  /*27a0*/  IADD3.X R53, PT, PT, R0, UR13, RZ, P0, !PT ;  /* 0x0000000d00357c10 */ /* 0x000fe200087fe4ff */
[----:B------:R-:W-:Y:S01]  /*27b0*/  IMAD.SHL.U32 R85, R82, 0x10, RZ ;  /* 0x0000001052557824 */ /* 0x000fe200078e00ff */
[----:B------:R-:W-:Y:S01]  /*27c0*/  IADD3 R0, P0, PT, RZ, -UR31, RZ ;  /* 0x8000001fff007c10 */ /* 0x000fe2000ff1e0ff */
[----:B------:R-:W-:Y:S01]  /*27d0*/  VIADD R88, R98, 0x30 ;  /* 0x0000003062587836 */ /* 0x000fe20000000000 */
[----:B-1----:R-:W-:Y:S01]  /*27e0*/  LEA R20, P2, R2, UR10, 0x1 ;  /* 0x0000000a02147c11 */ /* 0x002fe2000f8408ff */
[----:B------:R-:W-:Y:S01]  /*27f0*/  IMAD.U32 R84, RZ, RZ, UR26 ;  /* 0x0000001aff547e24 */ /* 0x000fe2000f8e00ff */
[----:B------:R-:W-:Y:S01]  /*2800*/  IADD3.X R3, PT, PT, RZ, ~UR28, RZ, P0, !PT ;  /* 0x8000001cff037c10 */ /* 0x000fe200087fe4ff */
[----:B------:R-:W-:Y:S01]  /*2810*/  IMAD.X R79, RZ, RZ, ~R79, P0 ;  /* 0x000000ffff4f7224 */ /* 0x000fe200000e0e4f */
[----:B------:R-:W-:Y:S01]  /*2820*/  SHF.R.S32.HI R82, RZ, 0x1f, R91 ;  /* 0x0000001fff527819 */ /* 0x000fe2000001145b */
[----:B------:R-:W-:Y:S01]  /*2830*/  UMOV UR28, UR22 ;  /* 0x00000016001c7c82 */ /* 0x000fe20008000000 */
[----:B------:R-:W-:-:S02]  /*2840*/  SHF.R.S64 R77, R0, 0x1f, R3 ;  /* 0x0000001f004d7819 */ /* 0x000fc40000001003 */
[----:B------:R-:W-:Y:S02]  /*2850*/  SHF.R.S64 R81, R0, 0x1f, R79 ;  /* 0x0000001f00517819 */ /* 0x000fe4000000104f */
[----:B------:R-:W-:Y:S02]  /*2860*/  SHF.R.S32.HI R76, RZ, 0x1f, R3 ;  /* 0x0000001fff4c7819 */ /* 0x000fe40000011403 */
[----:B------:R-:W-:Y:S02]  /*2870*/  SHF.R.S32.HI R79, RZ, 0x1f, R79 ;  /* 0x0000001fff4f7819 */ /* 0x000fe4000001144f */
[----:B------:R-:W-:Y:S01]  /*2880*/  LEA.HI.X R21, R2, UR11, R21, 0x1, P2 ;  /* 0x0000000b02157c11 */ /* 0x000fe200090f0c15 */
[----:B------:R-:W1:Y:S01]  /*2890*/  LDCU.128 UR8, c[0x0][0x3a0] ;  /* 0x00007400ff0877ac */ /* 0x000e620008000c00 */
[----:B------:R-:W-:Y:S01]  /*28a0*/  IADD3.X R73, PT, PT, R73, UR13, RZ, P1, !PT ;  /* 0x0000000d49497c10 */ /* 0x000fe20008ffe4ff */
[----:B--2-4-:R-:W3:Y:S06]  /*28b0*/  LDCU.64 UR12, c[0x0][0x4e0] ;  /* 0x00009c00ff0c77ac */ /* 0x014eec0008000a00 */
.L_x_4519:
[----:B------:R-:W-:Y:S01]  /*28c0*/  UIADD3 UR19, UPT, UPT, UR19, 0x40, URZ ;  /* 0x0000004013137890 */ /* 0x000fe2000fffe0ff */
[----:B------:R-:W-:Y:S01]  /*28d0*/  BSSY.RECONVERGENT B1, `(.L_x_4498) ;  /* 0x00008e8000017945 */ /* 0x000fe20003800200 */
[----:B------:R-:W-:Y:S01]  /*28e0*/  UIADD3 UR18, UPT, UPT, UR18, 0x40, URZ ;  /* 0x0000004012127890 */ /* 0x000fe2000fffe0ff */
[----:B------:R-:W-:Y:S01]  /*28f0*/  IMAD.MOV.U32 R94, RZ, RZ, R84 ;  /* 0x000000ffff5e7224 */ /* 0x000fe200078e0054 */
[----:B------:R-:W-:Y:S01]  /*2900*/  UIADD3 UR28, UPT, UPT, UR28, -0x1, URZ ;  /* 0xffffffff1c1c7890 */ /* 0x000fe2000fffe0ff */
[----:B------:R-:W-:Y:S01]  /*2910*/  VIADD R84, R84, 0xffffffc0 ;  /* 0xffffffc054547836 */ /* 0x000fe20000000000 */
[----:B------:R-:W-:Y:S02]  /*2920*/  ISETP.GE.AND P0, PT, R98, UR19, PT ;  /* 0x0000001362007c0c */ /* 0x000fe4000bf06270 */
[----:B------:R-:W-:Y:S02]  /*2930*/  ISETP.GE.AND P5, PT, R90, UR19, PT ;  /* 0x000000135a007c0c */ /* 0x000fe4000bfa6270 */
[----:B------:R-:W-:Y:S02]  /*2940*/  ISETP.GE.AND P0, PT, R98, UR18, !P0 ;  /* 0x0000001262007c0c */ /* 0x000fe4000c706270 */
[----:B------:R-:W-:Y:S02]  /*2950*/  ISETP.GE.AND P5, PT, R90, UR18, !P5 ;  /* 0x000000125a007c0c */ /* 0x000fe4000efa6270 */
[C---:B------:R-:W-:Y:S02]  /*2960*/  ISETP.GE.AND P4, PT, R89.reuse, UR19, PT ;  /* 0x0000001359007c0c */ /* 0x040fe4000bf86270 */
[C---:B------:R-:W-:Y:S02]  /*2970*/  ISETP.GE.AND P3, PT, R88.reuse, UR19, PT ;  /* 0x0000001358007c0c */ /* 0x040fe4000bf66270 */
[----:B------:R-:W-:Y:S02]  /*2980*/  ISETP.GE.AND P4, PT, R89, UR18, !P4 ;  /* 0x0000001259007c0c */ /* 0x000fe4000e786270 */
[----:B------:R-:W-:Y:S03]  /*2990*/  ISETP.GE.AND P3, PT, R88, UR18, !P3 ;  /* 0x0000001258007c0c */ /* 0x000fe6000df66270 */
        /* <DEDUP_REMOVED lines=106> */
.L_x_4499:
        /* <DEDUP_REMOVED lines=190> */
.L_x_4503:
[----:B-1----:R-:W-:Y:S05]  /*3c20*/  BSYNC.RECONVERGENT B0 ;  /* 0x0000000000007941 */ /* 0x002fea0003800200 */
.L_x_4502:
        /* <DEDUP_REMOVED lines=186> */
.L_x_4505:
[----:B------:R-:W-:Y:S05]  /*47d0*/  BSYNC.RECONVERGENT B0 ;  /* 0x0000000000007941 */ /* 0x000fea0003800200 */
.L_x_4504:
        /* <DEDUP_REMOVED lines=192> */
.L_x_4507:
[----:B------:R-:W-:Y:S05]  /*53e0*/  BSYNC.RECONVERGENT B0 ;  /* 0x0000000000007941 */ /* 0x000fea0003800200 */
.L_x_4506:
        /* <DEDUP_REMOVED lines=195> */
.L_x_4509:
[----:B------:R-:W-:Y:S05]  /*6020*/  BSYNC.RECONVERGENT B0 ;  /* 0x0000000000007941 */ /* 0x000fea0003800200 */
.L_x_4508:
[----:B------:R-:W1:Y:S01]  /*6030*/  LDC R26, c[0x0][0x450] ;  /* 0x00011400ff1a7b82 */ /* 0x000e620000000800 */
[----:B--2---:R-:W-:Y:S05]  /*6040*/  IMAD.U32 R95, R95, -0x20, RZ ;  /* 0xffffffe05f5f7824 */ /* 0x004fea00078e00ff */
[C---:B------:R-:W-:Y:S02]  /*6050*/  LEA R24, P1, R95.reuse, R24, 0x1 ;  /* 0x000000185f187211 */ /* 0x040fe400078208ff */
[C---:B------:R-:W-:Y:S02]  /*6060*/  LEA R52, P0, R95.reuse, R52, 0x1 ;  /* 0x000000345f347211 */ /* 0x040fe400078008ff */
[C---:B------:R-:W-:Y:S02]  /*6070*/  LEA.HI.X.SX32 R25, R95.reuse, R25, 0x1, P1 ;  /* 0x000000195f197211 */ /* 0x040fe400008f0eff */
[----:B------:R-:W-:Y:S01]  /*6080*/  LEA.HI.X.SX32 R53, R95, R53, 0x1, P0 ;  /* 0x000000355f357211 */ /* 0x000fe200000f0eff */
[----:B------:R-:W-:Y:S05]  /*6090*/  BRA `(.L_x_4500) ;  /* 0x0000005400ac7947 */ /* 0x000fea0003800000 */
.L_x_4501:
        /* <DEDUP_REMOVED lines=343> */
.L_x_4511:
[----:B-1----:R-:W-:Y:S05]  /*7610*/  BSYNC.RECONVERGENT B0 ;  /* 0x0000000000007941 */ /* 0x002fea0003800200 */
.L_x_4510:
        /* <DEDUP_REMOVED lines=342> */
.L_x_4513:
[----:B------:R-:W-:Y:S05]  /*8b80*/  BSYNC.RECONVERGENT B0 ;  /* 0x0000000000007941 */ /* 0x000fea0003800200 */
.L_x_4512:
        /* <DEDUP_REMOVED lines=86> */
[----:B------:R-:W-:Y:S01]  /*90f0*/  @!P0 MOV R36, R2 ;  /* 0x0000000200248202 */ /* 0x000fe20000000f00 */
[----:B------:R-:W-:Y:S01]  /*9100*/  @!P0 FFMA.FTZ R8, R3, R31, R8 ;  /* 0x0000001f03088223 */ /* 0x000fe20000010008 */
[----:B------:R-:W-:Y:S01]  /*9110*/  @!P1 IADD3 R11, P5, PT, R86, R11, RZ ;  /* 0x0000000b560b9210 */ /* 0x000fe20007fbe0ff */
[----:B------:R-:W-:Y:S01]  /*9120*/  @!P0 IMAD.MOV.U32 R37, RZ, RZ, R15 ;  /* 0x000000ffff258224 */ /* 0x000fe200078e000f */
[----:B------:R-:W-:Y:S02]  /*9130*/  @!P1 SEL R15, R49, RZ, P2 ;  /* 0x000000ff310f9207 */ /* 0x000fe40001000000 */
[----:B------:R-:W-:Y:S02]  /*9140*/  @!P0 F2FP.BF16.F32.PACK_AB R5, R6, R5 ;  /* 0x000000050605823e */ /* 0x000fe400000010ff */
[----:B------:R-:W-:Y:S01]  /*9150*/  @!P0 F2FP.BF16.F32.PACK_AB R8, R8, R7 ;  /* 0x000000070808823e */ /* 0x000fe200000010ff */
[----:B------:R-:W-:Y:S01]  /*9160*/  @!P1 IMAD.X R0, R80, 0x1, R15, P5 ;  /* 0x0000000150009824 */ /* 0x000fe200028e060f */
[C---:B-1----:R-:W-:Y:S01]  /*9170*/  LEA R44, P4, R32.reuse, R68, 0x6 ;  /* 0x00000044202c7211 */ /* 0x042fe200078830ff */
[----:B------:R-:W-:Y:S01]  /*9180*/  @!P0 IMAD.MOV.U32 R38, RZ, RZ, R5 ;  /* 0x000000ffff268224 */ /* 0x000fe200078e0005 */
[----:B------:R-:W-:Y:S01]  /*9190*/  @!P1 SHF.L.U32 R29, R11, 0x1, RZ ;  /* 0x000000010b1d9819 */ /* 0x000fe200000006ff */
[----:B------:R-:W-:Y:S01]  /*91a0*/  @!P0 IMAD.MOV.U32 R39, RZ, RZ, R8 ;  /* 0x000000ffff278224 */ /* 0x000fe200078e0008 */
[----:B------:R-:W-:Y:S02]  /*91b0*/  LEA.HI.X R45, R32, R69, R33, 0x6, P4 ;  /* 0x00000045202d7211 */ /* 0x000fe400020f3421 */
[----:B------:R-:W-:Y:S02]  /*91c0*/  @!P1 SEL R3, R9, R10, !P2 ;  /* 0x0000000a09039207 */ /* 0x000fe40005000000 */
[----:B------:R-:W-:Y:S01]  /*91d0*/  @!P1 SHF.L.U64.HI R0, R11, 0x1, R0 ;  /* 0x000000010b009819 */ /* 0x000fe20000010200 */
[----:B------:R1:W-:Y:S01]  /*91e0*/  STG.E.128 desc[UR4][R44.64], R36 ;  /* 0x000000242c007986 */ /* 0x0003e2000c101d04 */
[----:B------:R-:W-:Y:S01]  /*91f0*/  @!P1 IADD3 R104, P0, PT, R29, R72, RZ ;  /* 0x000000481d689210 */ /* 0x000fe20007f1e0ff */
[----:B------:R-:W-:Y:S03]  /*9200*/  @!P1 IMAD.WIDE R6, R3, 0x2, R12 ;  /* 0x0000000203069825 */ /* 0x000fe600078e020c */
[C---:B------:R-:W-:Y:S02]  /*9210*/  @!P1 IADD3.X R105, PT, PT, R0.reuse, R73, RZ, P0, !PT ;  /* 0x0000004900699210 */ /* 0x040fe400007fe4ff */
[----:B------:R-:W-:Y:S01]  /*9220*/  @!P1 IADD3 R28, P0, PT, R29, R74, RZ ;  /* 0x0000004a1d1c9210 */ /* 0x000fe20007f1e0ff */
[----:B------:R-:W2:Y:S04]  /*9230*/  @!P1 LDG.E.128 R4, desc[UR4][R6.64+0x80] ;  /* 0x0000800406049981 */ /* 0x000ea8000c1e1d00 */
[----:B------:R-:W-:Y:S01]  /*9240*/  @!P1 IMAD.X R29, R0, 0x1, R75, P0 ;  /* 0x00000001001d9824 */ /* 0x000fe200000e064b */
[----:B------:R-:W-:Y:S03]  /*9250*/  ISETP.GE.U32.OR P0, PT, R19, R9, P1 ;  /* 0x000000091300720c */ /* 0x000fe60000f06470 */
        /* <DEDUP_REMOVED lines=14> */
[C---:B------:R-:W-:Y:S01]  /*9340*/  @!P1 SHF.L.U32 R31, R104.reuse, 0x10, RZ ;  /* 0x00000010681f9819 */ /* 0x040fe200000006ff */
        /* <DEDUP_REMOVED lines=10> */
[----:B------:R-:W-:Y:S01]  /*93f0*/  @!P0 FADD.FTZ R16, -R16, -RZ ;  /* 0x800000ff10108221 */ /* 0x000fe20000010100 */
[----:B----4-:R-:W-:Y:S01]  /*9400*/  @!P1 LOP3.LUT R30, R43, 0xffff0000, RZ, 0xc0, !PT ;  /* 0xffff00002b1e9812 */ /* 0x010fe200078ec0ff */
[----:B------:R-:W-:Y:S01]  /*9410*/  @!P0 FADD.FTZ R15, -R15, -RZ ;  /* 0x800000ff0f0f8221 */ /* 0x000fe20000010100 */
[----:B------:R-:W-:Y:S01]  /*9420*/  ISETP.GE.AND P0, PT, R18, R26, PT ;  /* 0x0000001a1200720c */ /* 0x000fe20003f06270 */
[----:B------:R-:W-:Y:S01]  /*9430*/  @!P1 FMUL.FTZ R7, R8, R7 ;  /* 0x0000000708079220 */ /* 0x000fe20000410000 */
[----:B------:R-:W-:Y:S01]  /*9440*/  @!P1 FMUL.FTZ R8, R14, R11 ;  /* 0x0000000b0e089220 */ /* 0x000fe20000410000 */
[----:B------:R-:W-:Y:S02]  /*9450*/  @!P1 IMAD.U32 R14, R40, 0x10000, RZ ;  /* 0x00010000280e9824 */ /* 0x000fe400078e00ff */
[----:B------:R-:W-:Y:S01]  /*9460*/  @!P1 FMUL.FTZ R0, R0, R31 ;  /* 0x0000001f00009220 */ /* 0x000fe20000410000 */
[----:B------:R-:W-:Y:S02]  /*9470*/  @!P1 IMAD.U32 R11, R32, 0x10000, RZ ;  /* 0x00010000200b9824 */ /* 0x000fe400078e00ff */
[----:B------:R-:W-:Y:S01]  /*9480*/  @!P1 FMUL.FTZ R5, R5, R16 ;  /* 0x0000001005059220 */ /* 0x000fe20000410000 */
[----:B------:R-:W-:Y:S01]  /*9490*/  @!P1 LOP3.LUT R16, R40, 0xffff0000, RZ, 0xc0, !PT ;  /* 0xffff000028109812 */ /* 0x000fe200078ec0ff */
[----:B------:R-:W-:Y:S01]  /*94a0*/  @!P1 FMUL.FTZ R6, R6, R15 ;  /* 0x0000000f06069220 */ /* 0x000fe20000410000 */
[----:B------:R-:W-:Y:S01]  /*94b0*/  @!P1 LOP3.LUT R15, R32, 0xffff0000, RZ, 0xc0, !PT ;  /* 0xffff0000200f9812 */ /* 0x000fe200078ec0ff */
[----:B------:R-:W-:Y:S01]  /*94c0*/  @!P1 FMUL.FTZ R4, R4, R27 ;  /* 0x0000001b04049220 */ /* 0x000fe20000410000 */
[----:B------:R-:W-:Y:S01]  /*94d0*/  @!P1 SHF.L.U32 R27, R41, 0x10, RZ ;  /* 0x00000010291b9819 */ /* 0x000fe200000006ff */
[----:B------:R-:W-:Y:S01]  /*94e0*/  @!P1 FMUL.FTZ R2, R2, R29 ;  /* 0x0000001d02029220 */ /* 0x000fe20000410000 */
[----:B------:R-:W-:Y:S01]  /*94f0*/  @!P0 ISETP.GE.U32.AND P2, PT, R18, R9, PT ;  /* 0x000000091200820c */ /* 0x000fe20003f46070 */
[----:B------:R-:W-:Y:S01]  /*9500*/  @!P1 FFMA.FTZ R0, R11, R14, R0 ;  /* 0x0000000e0b009223 */ /* 0x000fe20000010000 */
[----:B------:R-:W-:Y:S01]  /*9510*/  @!P1 LOP3.LUT R11, R33, 0xffff0000, RZ, 0xc0, !PT ;  /* 0xffff0000210b9812 */ /* 0x000fe200078ec0ff */
[----:B------:R-:W-:Y:S01]  /*9520*/  @!P1 FMUL.FTZ R3, R3, R28 ;  /* 0x0000001c03039220 */ /* 0x000fe20000410000 */
[----:B------:R-:W-:Y:S01]  /*9530*/  @!P1 LOP3.LUT R28, R41, 0xffff0000, RZ, 0xc0, !PT ;  /* 0xffff0000291c9812 */ /* 0x000fe200078ec0ff */
[----:B------:R-:W-:Y:S01]  /*9540*/  @!P1 IMAD.U32 R14, R33, 0x10000, RZ ;  /* 0x00010000210e9824 */ /* 0x000fe200078e00ff */
[----:B------:R-:W-:Y:S01]  /*9550*/  @!P1 SHF.L.U32 R29, R43, 0x10, RZ ;  /* 0x000000102b1d9819 */ /* 0x000fe200000006ff */
[----:B------:R-:W-:Y:S01]  /*9560*/  @!P1 FFMA.FTZ R2, R15, R16, R2 ;  /* 0x000000100f029223 */ /* 0x000fe20000010002 */
[----:B------:R-:W-:Y:S01]  /*9570*/  @!P1 LOP3.LUT R16, R42, 0xffff0000, RZ, 0xc0, !PT ;  /* 0xffff00002a109812 */ /* 0x000fe200078ec0ff */
[----:B------:R-:W-:Y:S01]  /*9580*/  @!P1 FFMA.FTZ R3, R14, R27, R3 ;  /* 0x0000001b0e039223 */ /* 0x000fe20000010003 */
[----:B------:R-:W-:Y:S01]  /*9590*/  @!P0 SEL R27, R10, RZ, P2 ;  /* 0x000000ff0a1b8207 */ /* 0x000fe20001000000 */
[----:B------:R-:W-:Y:S01]  /*95a0*/  @!P1 IMAD.U32 R15, R42, 0x10000, RZ ;  /* 0x000100002a0f9824 */ /* 0x000fe200078e00ff */
[----:B------:R-:W-:Y:S01]  /*95b0*/  @!P1 F2FP.BF16.F32.PACK_AB R2, R2, R0 ;  /* 0x000000000202923e */ /* 0x000fe200000010ff */
[----:B------:R-:W-:Y:S01]  /*95c0*/  @!P1 IMAD.U32 R14, R34, 0x10000, RZ ;  /* 0x00010000220e9824 */ /* 0x000fe200078e00ff */
[----:B------:R-:W-:Y:S01]  /*95d0*/  @!P0 IADD3 R27, P4, PT, R86, R27, RZ ;  /* 0x0000001b561b8210 */ /* 0x000fe20007f9e0ff */
[----:B------:R-:W-:Y:S01]  /*95e0*/  @!P1 FFMA.FTZ R4, R11, R28, R4 ;  /* 0x0000001c0b049223 */ /* 0x000fe20000010004 */
[----:B------:R-:W-:Y:S01]  /*95f0*/  @!P1 LOP3.LUT R11, R34, 0xffff0000, RZ, 0xc0, !PT ;  /* 0xffff0000220b9812 */ /* 0x000fe200078ec0ff */
[----:B------:R-:W-:Y:S01]  /*9600*/  @!P1 FFMA.FTZ R5, R14, R15, R5 ;  /* 0x0000000f0e059223 */ /* 0x000fe20000010005 */
[C---:B------:R-:W-:Y:S01]  /*9610*/  @!P1 LOP3.LUT R15, R35.reuse, 0xffff0000, RZ, 0xc0, !PT ;  /* 0xffff0000230f9812 */ /* 0x040fe200078ec0ff */
[----:B------:R-:W-:Y:S02]  /*9620*/  @!P1 IMAD.U32 R0, R35, 0x10000, RZ ;  /* 0x0001000023009824 */ /* 0x000fe400078e00ff */
[----:B------:R-:W-:Y:S01]  /*9630*/  @!P1 FFMA.FTZ R6, R11, R16, R6 ;  /* 0x000000100b069223 */ /* 0x000fe20000010006 */
[----:B------:R-:W-:Y:S01]  /*9640*/  @!P0 SEL R11, R49, RZ, P2 ;  /* 0x000000ff310b8207 */ /* 0x000fe20001000000 */
[----:B------:R-:W-:Y:S01]  /*9650*/  @!P1 FFMA.FTZ R7, R0, R29, R7 ;  /* 0x0000001d00079223 */ /* 0x000fe20000010007 */
[----:B------:R-:W-:Y:S01]  /*9660*/  @!P1 FFMA.FTZ R8, R15, R30, R8 ;  /* 0x0000001e0f089223 */ /* 0x000fe20000010008 */
[----:B------:R-:W-:Y:S01]  /*9670*/  @!P1 F2FP.BF16.F32.PACK_AB R15, R4, R3 ;  /* 0x00000003040f923e */ /* 0x000fe200000010ff */
[----:B------:R-:W-:Y:S01]  /*9680*/  @!P1 IMAD.MOV.U32 R32, RZ, RZ, R2 ;  /* 0x000000ffff209224 */ /* 0x000fe200078e0002 */
[----:B------:R-:W-:Y:S02]  /*9690*/  @!P0 IADD3.X R0, PT, PT, R80, R11, RZ, P4, !PT ;  /* 0x0000000b50008210 */ /* 0x000fe400027fe4ff */
[----:B------:R-:W-:Y:S02]  /*96a0*/  @!P1 F2FP.BF16.F32.PACK_AB R6, R6, R5 ;  /* 0x000000050606923e */ /* 0x000fe400000010ff */
[----:B------:R-:W-:Y:S02]  /*96b0*/  @!P1 F2FP.BF16.F32.PACK_AB R7, R8, R7 ;  /* 0x000000070807923e */ /* 0x000fe400000010ff */
[C---:B------:R-:W-:Y:S01]  /*96c0*/  @!P0 SHF.L.U64.HI R0, R27.reuse, 0x1, R0 ;  /* 0x000000011b008819 */ /* 0x040fe20000010200 */
[----:B------:R-:W-:Y:S01]  /*96d0*/  @!P0 IMAD.SHL.U32 R27, R27, 0x2, RZ ;  /* 0x000000021b1b8824 */ /* 0x000fe200078e00ff */
[----:B------:R-:W-:Y:S01]  /*96e0*/  @!P1 MOV R33, R15 ;  /* 0x0000000f00219202 */ /* 0x000fe20000000f00 */
[----:B------:R-:W-:Y:S01]  /*96f0*/  @!P1 IMAD.MOV.U32 R34, RZ, RZ, R6 ;  /* 0x000000ffff229224 */ /* 0x000fe200078e0006 */
[----:B------:R-:W-:Y:S01]  /*9700*/  @!P0 SEL R3, R9, R10, !P2 ;  /* 0x0000000a09038207 */ /* 0x000fe20005000000 */
[----:B------:R-:W-:Y:S01]  /*9710*/  @!P1 IMAD.MOV.U32 R35, RZ, RZ, R7 ;  /* 0x000000ffff239224 */ /* 0x000fe200078e0007 */
[----:B------:R-:W-:Y:S03]  /*9720*/  @!P0 IADD3 R104, P1, PT, R27, R72, RZ ;  /* 0x000000481b688210 */ /* 0x000fe60007f3e0ff */
[----:B------:R-:W-:Y:S01]  /*9730*/  @!P0 IMAD.WIDE R4, R3, 0x2, R12 ;  /* 0x0000000203048825 */ /* 0x000fe200078e020c */
[C---:B------:R-:W-:Y:S01]  /*9740*/  @!P0 IADD3.X R105, PT, PT, R0.reuse, R73, RZ, P1, !PT ;  /* 0x0000004900698210 */ /* 0x040fe20000ffe4ff */
[----:B------:R2:W-:Y:S01]  /*9750*/  STG.E.128 desc[UR4][R44.64+0x80], R32 ;  /* 0x000080202c007986 */ /* 0x0005e2000c101d04 */
[----:B------:R-:W-:Y:S05]  /*9760*/  @!P0 IADD3 R28, P1, PT, R27, R74, RZ ;  /* 0x0000004a1b1c8210 */ /* 0x000fea0007f3e0ff */
[----:B------:R-:W-:Y:S01]  /*9770*/  @!P0 IMAD.X R29, R0, 0x1, R75, P1 ;  /* 0x00000001001d8824 */ /* 0x000fe200008e064b */
[----:B------:R-:W-:Y:S01]  /*9780*/  ISETP.GE.U32.OR P1, PT, R18, R9, P0 ;  /* 0x000000091200720c */ /* 0x000fe20000726470 */
[----:B------:R-:W3:Y:S08]  /*9790*/  @!P0 LDG.E.128 R4, desc[UR4][R4.64+0x100] ;  /* 0x0001000404048981 */ /* 0x000ef0000c1e1d00 */
        /* <DEDUP_REMOVED lines=33> */
[----:B------:R-:W-:Y:S01]  /*99b0*/  @!P0 SHF.L.U32 R31, R42, 0x10, RZ ;  /* 0x000000102a1f8819 */ /* 0x000fe200000006ff */
[----:B------:R-:W-:Y:S01]  /*99c0*/  @!P0 FMUL.FTZ R7, R8, R7 ;  /* 0x0000000708078220 */ /* 0x000fe20000410000 */
[----:B------:R-:W-:Y:S01]  /*99d0*/  @!P0 FMUL.FTZ R8, R14, R11 ;  /* 0x0000000b0e088220 */ /* 0x000fe20000410000 */
[C---:B------:R-:W-:Y:S02]  /*99e0*/  @!P0 IMAD.U32 R14, R40.reuse, 0x10000, RZ ;  /* 0x00010000280e8824 */ /* 0x040fe400078e00ff */
[----:B------:R-:W-:Y:S01]  /*99f0*/  @!P0 FMUL.FTZ R5, R5, R16 ;  /* 0x0000001005058220 */ /* 0x000fe20000410000 */
[----:B------:R-:W-:Y:S01]  /*9a00*/  @!P0 LOP3.LUT R16, R40, 0xffff0000, RZ, 0xc0, !PT ;  /* 0xffff000028108812 */ /* 0x000fe200078ec0ff */
[----:B------:R-:W-:Y:S01]  /*9a10*/  @!P0 FMUL.FTZ R6, R6, R15 ;  /* 0x0000000f06068220 */ /* 0x000fe20000410000 */
[C---:B------:R-:W-:Y:S01]  /*9a20*/  @!P0 LOP3.LUT R15, R36.reuse, 0xffff0000, RZ, 0xc0, !PT ;  /* 0xffff0000240f8812 */ /* 0x040fe200078ec0ff */
[----:B------:R-:W-:Y:S02]  /*9a30*/  @!P0 IMAD.U32 R11, R36, 0x10000, RZ ;  /* 0x00010000240b8824 */ /* 0x000fe400078e00ff */
[----:B------:R-:W-:Y:S01]  /*9a40*/  @!P0 FMUL.FTZ R3, R3, R28 ;  /* 0x0000001c03038220 */ /* 0x000fe20000410000 */
[----:B------:R-:W-:Y:S01]  /*9a50*/  @!P0 SHF.L.U32 R28, R37, 0x10, RZ ;  /* 0x00000010251c8819 */ /* 0x000fe200000006ff */
[----:B------:R-:W-:Y:S01]  /*9a60*/  @!P0 FMUL.FTZ R2, R2, R29 ;  /* 0x0000001d02028220 */ /* 0x000fe20000410000 */
[----:B------:R-:W-:Y:S01]  /*9a70*/  @!P1 ISETP.GE.U32.AND P2, PT, R17, R9, PT ;  /* 0x000000091100920c */ /* 0x000fe20003f46070 */
[----:B------:R-:W-:Y:S01]  /*9a80*/  @!P0 FMUL.FTZ R4, R4, R27 ;  /* 0x0000001b04048220 */ /* 0x000fe20000410000 */
[----:B------:R-:W-:Y:S01]  /*9a90*/  @!P0 LOP3.LUT R29, R37, 0xffff0000, RZ, 0xc0, !PT ;  /* 0xffff0000251d8812 */ /* 0x000fe200078ec0ff */
[----:B------:R-:W-:Y:S02]  /*9aa0*/  @!P0 IMAD.U32 R27, R41, 0x10000, RZ ;  /* 0x00010000291b8824 */ /* 0x000fe400078e00ff */
[----:B------:R-:W-:Y:S01]  /*9ab0*/  @!P0 FFMA.FTZ R0, R11, R14, R0 ;  /* 0x0000000e0b008223 */ /* 0x000fe20000010000 */
[----:B------:R-:W-:Y:S01]  /*9ac0*/  @!P1 SEL R11, R10, RZ, P2 ;  /* 0x000000ff0a0b9207 */ /* 0x000fe20001000000 */
[----:B------:R-:W-:Y:S01]  /*9ad0*/  @!P0 FFMA.FTZ R2, R15, R16, R2 ;  /* 0x000000100f028223 */ /* 0x000fe20000010002 */
[----:B------:R-:W-:Y:S01]  /*9ae0*/  @!P1 SEL R15, R49, RZ, P2 ;  /* 0x000000ff310f9207 */ /* 0x000fe20001000000 */
[----:B------:R-:W-:Y:S01]  /*9af0*/  @!P0 FFMA.FTZ R3, R28, R27, R3 ;  /* 0x0000001b1c038223 */ /* 0x000fe20000010003 */
[----:B------:R-:W-:Y:S01]  /*9b00*/  @!P0 SHF.L.U32 R16, R39, 0x10, RZ ;  /* 0x0000001027108819 */ /* 0x000fe200000006ff */
[----:B------:R-:W-:Y:S01]  /*9b10*/  @!P0 FFMA.FTZ R4, R29, R30, R4 ;  /* 0x0000001e1d048223 */ /* 0x000fe20000010004 */
[----:B------:R-:W-:Y:S01]  /*9b20*/  @!P1 IADD3 R29, P4, PT, R86, R11, RZ ;  /* 0x0000000b561d9210 */ /* 0x000fe20007f9e0ff */
[C---:B------:R-:W-:Y:S01]  /*9b30*/  @!P0 IMAD.U32 R14, R38.reuse, 0x10000, RZ ;  /* 0x00010000260e8824 */ /* 0x040fe200078e00ff */
[----:B------:R-:W-:Y:S02]  /*9b40*/  @!P0 LOP3.LUT R11, R38, 0xffff0000, RZ, 0xc0, !PT ;  /* 0xffff0000260b8812 */ /* 0x000fe400078ec0ff */
        /* <DEDUP_REMOVED lines=93> */
.L_x_4515:
[----:B------:R-:W-:Y:S05]  /*a120*/  BSYNC.RECONVERGENT B0 ;  /* 0x0000000000007941 */ /* 0x000fea0003800200 */
.L_x_4514:
        /* <DEDUP_REMOVED lines=347> */
.L_x_4517:
[----:B------:R-:W-:Y:S05]  /*b6e0*/  BSYNC.RECONVERGENT B0 ;  /* 0x0000000000007941 */ /* 0x000fea0003800200 */
.L_x_4516:
[----:B------:R-:W1:Y:S01]  /*b6f0*/  LDC R26, c[0x0][0x450] ;  /* 0x00011400ff1a7b82 */ /* 0x000e620000000800 */
[----:B--2---:R-:W-:Y:S05]  /*b700*/  IMAD.U32 R3, R48, -0x20, RZ ;  /* 0xffffffe030037824 */ /* 0x004fea00078e00ff */
[C---:B------:R-:W-:Y:S02]  /*b710*/  LEA R74, P1, R3.reuse, R74, 0x1 ;  /* 0x0000004a034a7211 */ /* 0x040fe400078208ff */
[C---:B------:R-:W-:Y:S02]  /*b720*/  LEA R72, P0, R3.reuse, R72, 0x1 ;  /* 0x0000004803487211 */ /* 0x040fe400078008ff */
[C---:B------:R-:W-:Y:S02]  /*b730*/  LEA.HI.X.SX32 R75, R3.reuse, R75, 0x1, P1 ;  /* 0x0000004b034b7211 */ /* 0x040fe400008f0eff */
[----:B------:R-:W-:Y:S09]  /*b740*/  LEA.HI.X.SX32 R73, R3, R73, 0x1, P0 ;  /* 0x0000004903497211 */ /* 0x000ff200000f0eff */
.L_x_4500:
[----:B------:R-:W-:Y:S05]  /*b750*/  BSYNC.RECONVERGENT B1 ;  /* 0x0000000000017941 */ /* 0x000fea0003800200 */
.L_x_4498:
        /* <DEDUP_REMOVED lines=89> */
.L_x_4518:
[----:B------:R-:W-:Y:S01]  /*bcf0*/  UISETP.GT.AND UP0, UPT, UR28, UR6, UPT ;  /* 0x000000061c00728c */ /* 0x000fe2000bf04270 */
[----:B------:R-:W-:Y:S02]  /*bd00*/  IADD3 R70, P1, PT, R70, R77, RZ ;  /* 0x0000004d46467210 */ /* 0x000fe40007f3e0ff */
[----:B------:R-:W-:Y:S03]  /*bd10*/  IADD3 R20, P0, PT, R20, R81, RZ ;  /* 0x0000005114147210 */ /* 0x000fe60007f1e0ff */
[----:B------:R-:W-:Y:S02]  /*bd20*/  IMAD.X R71, R71, 0x1, R76, P1 ;  /* 0x0000000147477824 */ /* 0x000fe400008e064c */
[----:B------:R-:W-:Y:S01]  /*bd30*/  IMAD.X R21, R21, 0x1, R79, P0 ;  /* 0x0000000115157824 */ /* 0x000fe200000e064f */
[----:B------:R-:W-:Y:S07]  /*bd40*/  BRA.U UP0, `(.L_x_4519) ;  /* 0xffffff6900dc7547 */ /* 0x000fee000b83ffff */
.L_x_4497:
[----:B------:R-:W2:Y:S01]  /*bd50*/  LDC R7, c[0x0][0x450] ;  /* 0x00011400ff077b82 */ /* 0x000ea20000000800 */
[----:B------:R-:W-:Y:S01]  /*bd60*/  LOP3.LUT R3, R92, 0x1f8, RZ, 0xc0, !PT ;  /* 0x000001f85c037812 */ /* 0x000fe200078ec0ff */
[----:B------:R-:W-:Y:S01]  /*bd70*/  UMOV UR8, 0x400 ;  /* 0x0000040000087882 */ /* 0x000fe20000000000 */
[----:B------:R-:W-:Y:S02]  /*bd80*/  BSSY.RECONVERGENT B2, `(.L_x_4520) ;  /* 0x00008ae000027945 */ /* 0x000fe40003800200 */
[----:B------:R-:W-:-:S03]  /*bd90*/  LOP3.LUT R3, R3, 0x38, R62, 0x78, !PT ;  /* 0x0000003803037812 */ /* 0x000fc600078e783e */
[----:B------:R-:W3:Y:S01]  /*bda0*/  S2UR UR6, SR_CgaCtaId ;  /* 0x00000000000679c3 */ /* 0x000ee20000008800 */
[----:B------:R-:W-:-:S07]  /*bdb0*/  LOP3.LUT R3, R3, 0x1e00, R92, 0xf8, !PT ;  /* 0x00001e0003037812 */ /* 0x000fce00078ef85c */
[----:B------:R-:W1:Y:S08]  /*bdc0*/  LDC.64 R4, c[0x0][0x3b0] ;  /* 0x0000ec00ff047b82 */ /* 0x000e700000000a00 */
[----:B------:R-:W-:Y:S01]  /*bdd0*/  BAR.SYNC.DEFER_BLOCKING 0x0 ;  /* 0x0000000000007b1d */ /* 0x000fe20000010000 */
[----:B--2---:R-:W-:Y:S01]  /*bde0*/  ISETP.NE.AND P0, PT, R7, RZ, PT ;  /* 0x000000ff0700720c */ /* 0x004fe20003f05270 */
[----:B---3--:R-:W-:-:S06]  /*bdf0*/  ULEA UR6, UR6, UR8, 0x18 ;  /* 0x0000000806067291 */ /* 0x008fcc000f8ec0ff */
[----:B------:R-:W-:Y:S02]  /*be00*/  LEA R3, R3, UR6, 0x1 ;  /* 0x0000000603037c11 */ /* 0x000fe4000f8e08ff */
[C---:B-1----:R-:W-:Y:S01]  /*be10*/  SHF.L.U64.HI R45, R4.reuse, 0x4, R5 ;  /* 0x00000004042d7819 */ /* 0x042fe20000010205 */
        /* <DEDUP_REMOVED lines=10> */
[----:B-1----:R-:W-:-:S04]  /*bec0*/  LEA R6, P0, R96, UR8, 0x1 ;  /* 0x0000000860067c11 */ /* 0x002fc8000f8008ff */
[----:B------:R-:W-:-:S05]  /*bed0*/  LEA.HI.X R7, R96, UR9, R64, 0x1, P0 ;  /* 0x0000000960077c11 */ /* 0x000fca00080f0c40 */
[C---:B------:R-:W-:Y:S02]  /*bee0*/  @!P1 LEA R8, P0, R47.reuse, R6, 0x1 ;  /* 0x000000062f089211 */ /* 0x040fe400078008ff */
[----:B------:R-:W-:Y:S01]  /*bef0*/  @!PT LDS RZ, [RZ] ;  /* 0x00000000fffff984 */ /* 0x000fe20000000800 */
[----:B------:R-:W-:Y:S01]  /*bf00*/  @!PT LDS RZ, [RZ] ;  /* 0x00000000fffff984 */ /* 0x000fe20000000800 */
[----:B------:R-:W-:Y:S01]  /*bf10*/  @!PT LDS RZ, [RZ] ;  /* 0x00000000fffff984 */ /* 0x000fe20000000800 */
[----:B------:R1:W-:Y:S02]  /*bf20*/  @!P2 LDGSTS.E.BYPASS.LTC128B.128 [R3], desc[UR4][R6.64] ;  /* 0x000000000603afae */ /* 0x0003e4000b981a04 */
[----:B------:R-:W-:Y:S02]  /*bf30*/  @!P1 LEA.HI.X R9, R47, R7, R45, 0x1, P0 ;  /* 0x000000072f099211 */ /* 0x000fe400000f0c2d */
[----:B------:R-:W-:Y:S01]  /*bf40*/  ISETP.GE.AND P0, PT, R40, UR24, PT ;  /* 0x0000001828007c0c */ /* 0x000fe2000bf06270 */
[----:B------:R1:W-:Y:S04]  /*bf50*/  @!P2 LDGSTS.E.BYPASS.LTC128B.128 [R3+0x2000], desc[UR4][R6.64+0x80] ;  /* 0x020000800603afae */ /* 0x0003e8000b981a04 */
[----:B------:R1:W-:Y:S04]  /*bf60*/  @!P2 LDGSTS.E.BYPASS.LTC128B.128 [R3+0x4000], desc[UR4][R6.64+0x100] ;  /* 0x040001000603afae */ /* 0x0003e8000b981a04 */
[----:B------:R1:W-:Y:S04]  /*bf70*/  @!P2 LDGSTS.E.BYPASS.LTC128B.128 [R3+0x6000], desc[UR4][R6.64+0x180] ;  /* 0x060001800603afae */ /* 0x0003e8000b981a04 */
[----:B------:R1:W-:Y:S04]  /*bf80*/  @!P1 LDGSTS.E.BYPASS.LTC128B.128 [R3+0x800], desc[UR4][R8.64] ;  /* 0x0080000008039fae */ /* 0x0003e8000b981a04 */
[----:B------:R1:W-:Y:S04]  /*bf90*/  @!P1 LDGSTS.E.BYPASS.LTC128B.128 [R3+0x2800], desc[UR4][R8.64+0x80] ;  /* 0x0280008008039fae */ /* 0x0003e8000b981a04 */
[----:B------:R1:W-:Y:S04]  /*bfa0*/  @!P1 LDGSTS.E.BYPASS.LTC128B.128 [R3+0x4800], desc[UR4][R8.64+0x100] ;  /* 0x0480010008039fae */ /* 0x0003e8000b981a04 */
[----:B------:R1:W-:Y:S01]  /*bfb0*/  @!P1 LDGSTS.E.BYPASS.LTC128B.128 [R3+0x6800], desc[UR4][R8.64+0x180] ;  /* 0x0680018008039fae */ /* 0x0003e2000b981a04 */
[----:B------:R-:W-:Y:S01]  /*bfc0*/  ISETP.GE.AND P1, PT, R44, UR24, PT ;  /* 0x000000182c007c0c */ /* 0x000fe2000bf26270 */
[----:B------:R-:W-:-:S12]  /*bfd0*/  @P0 BRA `(.L_x_4523) ;  /* 0x0000000000240947 */ /* 0x000fd80003800000 */
[----:B-1----:R-:W-:-:S04]  /*bfe0*/  LEA R8, P0, R4, R6, 0x6 ;  /* 0x0000000604087211 */ /* 0x002fc800078030ff */
        /* <DEDUP_REMOVED lines=8> */
.L_x_4523:
[----:B------:R-:W-:Y:S05]  /*c070*/  BSYNC.RECONVERGENT B0 ;  /* 0x0000000000007941 */ /* 0x000fea0003800200 */
.L_x_4522:
[----:B------:R-:W-:Y:S05]  /*c080*/  @P1 BRA `(.L_x_4524) ;  /* 0x0000008400f41947 */ /* 0x000fea0003800000 */
[----:B------:R-:W-:Y:S02]  /*c090*/  IMAD R5, R5, 0x60, RZ ;  /* 0x0000006005057824 */ /* 0x000fe400078e02ff */
[----:B-1----:R-:W-:-:S05]  /*c0a0*/  IMAD.WIDE.U32 R6, R4, 0x60, R6 ;  /* 0x0000006004067825 */ /* 0x002fca00078e0006 */
        /* <DEDUP_REMOVED lines=9> */
.L_x_4521:
        /* <DEDUP_REMOVED lines=39> */
[----:B-----5:R-:W3:Y:S01]  /*c3b0*/  LDG.E.64 R10, desc[UR4][R24.64] ;  /* 0x00000004180a7981 */ /* 0x020ee2000c1e1b00 */
[C---:B------:R-:W-:Y:S01]  /*c3c0*/  SHF.L.U32 R2, R33.reuse, 0x10, RZ ;  /* 0x0000001021027819 */ /* 0x040fe200000006ff */
        /* <DEDUP_REMOVED lines=35> */
.L_x_4529:
[----:B------:R-:W-:Y:S05]  /*c600*/  BSYNC.RECONVERGENT B0 ;  /* 0x0000000000007941 */ /* 0x000fea0003800200 */
.L_x_4528:
        /* <DEDUP_REMOVED lines=43> */
.L_x_4531:
[----:B------:R-:W-:Y:S05]  /*c8c0*/  BSYNC.RECONVERGENT B0 ;  /* 0x0000000000007941 */ /* 0x000fea0003800200 */
.L_x_4530:
[----:B------:R3:W-:Y:S01]  /*c8d0*/  STS.128 [R3+0x2000], R28 ;  /* 0x0020001c03007388 */ /* 0x0007e20000000c00 */
[----:B------:R-:W-:Y:S01]  /*c8e0*/  LOP3.LUT R0, R22, 0x80, RZ, 0xfc, !PT ;  /* 0x0000008016007812 */ /* 0x000fe200078efcff */
[----:B------:R-:W-:Y:S03]  /*c8f0*/  BSSY.RECONVERGENT B0, `(.L_x_4532) ;  /* 0x0000029000007945 */ /* 0x000fe60003800200 */
[----:B------:R-:W-:-:S13]  /*c900*/  ISETP.GE.AND P0, PT, R0, R7, PT ;  /* 0x000000070000720c */ /* 0x000fda0003f06270 */
[----:B------:R-:W-:Y:S05]  /*c910*/  @P0 BRA `(.L_x_4533) ;  /* 0x0000000000980947 */ /* 0x000fea0003800000 */
[----:B------:R-:W4:Y:S04]  /*c920*/  LDG.E.64 R8, desc[UR4][R20.64+0x80] ;  /* 0x0000800414087981 */ /* 0x000f28000c1e1b00 */
[----:B------:R-:W5:Y:S01]  /*c930*/  LDG.E.64 R10, desc[UR4][R24.64+0x80] ;  /* 0x00008004180a7981 */ /* 0x000f62000c1e1b00 */
[C---:B---3--:R-:W-:Y:S01]  /*c940*/  SHF.L.U32 R31, R19.reuse, 0x10, RZ ;  /* 0x00000010131f7819 */ /* 0x048fe200000006ff */
[----:B------:R-:W-:Y:S01]  /*c950*/  IMAD.U32 R28, R18, 0x10000, RZ ;  /* 0x00010000121c7824 */ /* 0x000fe200078e00ff */
[----:B------:R-:W-:Y:S02]  /*c960*/  LOP3.LUT R29, R19, 0xffff0000, RZ, 0xc0, !PT ;  /* 0xffff0000131d7812 */ /* 0x000fe400078ec0ff */
[C---:B------:R-:W-:Y:S02]  /*c970*/  LOP3.LUT R0, R17.reuse, 0xffff0000, RZ, 0xc0, !PT ;  /* 0xffff000011007812 */ /* 0x040fe400078ec0ff */
[----:B------:R-:W-:-:S02]  /*c980*/  SHF.L.U32 R2, R17, 0x10, RZ ;  /* 0x0000001011027819 */ /* 0x000fc400000006ff */
[C---:B------:R-:W-:Y:S02]  /*c990*/  SHF.L.U32 R6, R16.reuse, 0x10, RZ ;  /* 0x0000001010067819 */ /* 0x040fe400000006ff */
[----:B------:R-:W-:Y:S02]  /*c9a0*/  LOP3.LUT R30, R16, 0xffff0000, RZ, 0xc0, !PT ;  /* 0xffff0000101e7812 */ /* 0x000fe400078ec0ff */
[----:B--2---:R-:W-:Y:S02]  /*c9b0*/  LOP3.LUT R32, R18, 0xffff0000, RZ, 0xc0, !PT ;  /* 0xffff000012207812 */ /* 0x004fe400078ec0ff */
        /* <DEDUP_REMOVED lines=28> */
.L_x_4533:
[----:B------:R-:W-:Y:S05]  /*cb80*/  BSYNC.RECONVERGENT B0 ;  /* 0x0000000000007941 */ /* 0x000fea0003800200 */
.L_x_4532:
[----:B------:R4:W-:Y:S01]  /*cb90*/  STS.128 [R3+0x4000], R16 ;  /* 0x0040001003007388 */ /* 0x0009e20000000c00 */
[----:B------:R-:W-:Y:S01]  /*cba0*/  LOP3.LUT R0, R22, 0xc0, RZ, 0xfc, !PT ;  /* 0x000000c016007812 */ /* 0x000fe200078efcff */
[----:B------:R-:W-:Y:S03]  /*cbb0*/  BSSY.RECONVERGENT B0, `(.L_x_4534) ;  /* 0x0000029000007945 */ /* 0x000fe60003800200 */
[----:B------:R-:W-:-:S13]  /*cbc0*/  ISETP.GE.AND P0, PT, R0, R7, PT ;  /* 0x000000070000720c */ /* 0x000fda0003f06270 */
[----:B------:R-:W-:Y:S05]  /*cbd0*/  @P0 BRA `(.L_x_4535) ;  /* 0x0000000000980947 */ /* 0x000fea0003800000 */
[----:B------:R-:W5:Y:S04]  /*cbe0*/  LDG.E.64 R8, desc[UR4][R20.64+0xc0] ;  /* 0x0000c00414087981 */ /* 0x000f68000c1e1b00 */
[----:B------:R-:W2:Y:S01]  /*cbf0*/  LDG.E.64 R10, desc[UR4][R24.64+0xc0] ;  /* 0x0000c004180a7981 */ /* 0x000ea2000c1e1b00 */
[C---:B------:R-:W-:Y:S01]  /*cc00*/  SHF.L.U32 R27, R15.reuse, 0x10, RZ ;  /* 0x000000100f1b7819 */ /* 0x040fe200000006ff */
[----:B----4-:R-:W-:Y:S01]  /*cc10*/  IMAD.U32 R18, R14, 0x10000, RZ ;  /* 0x000100000e127824 */ /* 0x010fe200078e00ff */
[----:B------:R-:W-:Y:S02]  /*cc20*/  LOP3.LUT R19, R15, 0xffff0000, RZ, 0xc0, !PT ;  /* 0xffff00000f137812 */ /* 0x000fe400078ec0ff */
[C---:B------:R-:W-:Y:S02]  /*cc30*/  LOP3.LUT R0, R13.reuse, 0xffff0000, RZ, 0xc0, !PT ;  /* 0xffff00000d007812 */ /* 0x040fe400078ec0ff */
[----:B------:R-:W-:-:S02]  /*cc40*/  SHF.L.U32 R2, R13, 0x10, RZ ;  /* 0x000000100d027819 */ /* 0x000fc400000006ff */
[C---:B------:R-:W-:Y:S02]  /*cc50*/  SHF.L.U32 R6, R12.reuse, 0x10, RZ ;  /* 0x000000100c067819 */ /* 0x040fe400000006ff */
[----:B------:R-:W-:Y:S02]  /*cc60*/  LOP3.LUT R26, R12, 0xffff0000, RZ, 0xc0, !PT ;  /* 0xffff00000c1a7812 */ /* 0x000fe400078ec0ff */
[----:B---3--:R-:W-:Y:S02]  /*cc70*/  LOP3.LUT R28, R14, 0xffff0000, RZ, 0xc0, !PT ;  /* 0xffff00000e1c7812 */ /* 0x008fe400078ec0ff */
        /* <DEDUP_REMOVED lines=28> */
.L_x_4535:
[----:B------:R-:W-:Y:S05]  /*ce40*/  BSYNC.RECONVERGENT B0 ;  /* 0x0000000000007941 */ /* 0x000fea0003800200 */
.L_x_4534:
[----:B------:R1:W-:Y:S02]  /*ce50*/  STS.128 [R3+0x6000], R12 ;  /* 0x0060000c03007388 */ /* 0x0003e40000000c00 */
.L_x_4527:
[----:B------:R-:W-:Y:S05]  /*ce60*/  BSYNC.RECONVERGENT B1 ;  /* 0x0000000000017941 */ /* 0x000fea0003800200 */
.L_x_4526:
[----:B------:R-:W-:Y:S01]  /*ce70*/  IADD3 R0, PT, PT, R98, 0x10, RZ ;  /* 0x0000001062007810 */ /* 0x000fe20007ffe0ff */
[----:B------:R-:W-:Y:S03]  /*ce80*/  BSSY.RECONVERGENT B1, `(.L_x_4536) ;  /* 0x00000ba000017945 */ /* 0x000fe60003800200 */
[----:B------:R-:W-:-:S13]  /*ce90*/  ISETP.GE.AND P0, PT, R0, UR24, PT ;  /* 0x0000001800007c0c */ /* 0x000fda000bf06270 */
        /* <DEDUP_REMOVED lines=31> */
[----:B------:R-:W-:Y:S01]  /*d090*/  FMUL.FTZ R8, R9, R34 ;  /* 0x0000002209087220 */ /* 0x000fe20000410000 */
[----:B------:R-:W-:Y:S01]  /*d0a0*/  FFMA.FTZ R33, R33, R6, R2 ;  /* 0x0000000621217223 */ /* 0x000fe20000010002 */
[----:B------:R-:W-:Y:S01]  /*d0b0*/  FMUL.FTZ R2, R32, R37 ;  /* 0x0000002520027220 */ /* 0x000fe20000410000 */
[----:B------:R-:W-:Y:S01]  /*d0c0*/  SHF.L.U32 R37, R10, 0x10, RZ ;  /* 0x000000100a257819 */ /* 0x000fe200000006ff */
[----:B------:R-:W-:Y:S01]  /*d0d0*/  FMUL.FTZ R6, R35, R40 ;  /* 0x0000002823067220 */ /* 0x000fe20000410000 */
[-C--:B------:R-:W-:Y:S01]  /*d0e0*/  FFMA.FTZ R41, R32, R38.reuse, -R41 ;  /* 0x0000002620297223 */ /* 0x080fe20000010829 */
        /* <DEDUP_REMOVED lines=12> */
.L_x_4539:
[----:B------:R-:W-:Y:S05]  /*d1b0*/  BSYNC.RECONVERGENT B0 ;  /* 0x0000000000007941 */ /* 0x000fea0003800200 */
.L_x_4538:
        /* <DEDUP_REMOVED lines=44> */
.L_x_4541:
[----:B------:R-:W-:Y:S05]  /*d480*/  BSYNC.RECONVERGENT B0 ;  /* 0x0000000000007941 */ /* 0x000fea0003800200 */
.L_x_4540:
        /* <DEDUP_REMOVED lines=43> */
.L_x_4543:
[----:B------:R-:W-:Y:S05]  /*d740*/  BSYNC.RECONVERGENT B0 ;  /* 0x0000000000007941 */ /* 0x000fea0003800200 */
.L_x_4542:
        /* <DEDUP_REMOVED lines=10> */
[C---:B------:R-:W-:Y:S02]  /*d7f0*/  SHF.L.U32 R27, R15.reuse, 0x10, RZ ;  /* 0x000000100f1b7819 */ /* 0x040fe400000006ff */
[----:B----4-:R-:W-:-:S02]  /*d800*/  LOP3.LUT R19, R15, 0xffff0000, RZ, 0xc0, !PT ;  /* 0xffff00000f137812 */ /* 0x010fc400078ec0ff */
[C---:B------:R-:W-:Y:S02]  /*d810*/  SHF.L.U32 R13, R12.reuse, 0x10, RZ ;  /* 0x000000100c0d7819 */ /* 0x040fe400000006ff */
[----:B--2---:R-:W-:Y:S02]  /*d820*/  LOP3.LUT R28, R12, 0xffff0000, RZ, 0xc0, !PT ;  /* 0xffff00000c1c7812 */ /* 0x004fe400078ec0ff */
[----:B------:R-:W-:Y:S02]  /*d830*/  LOP3.LUT R14, R14, 0xffff0000, RZ, 0xc0, !PT ;  /* 0xffff00000e0e7812 */ /* 0x000fe400078ec0ff */
[----:B---3--:R-:W-:Y:S02]  /*d840*/  LOP3.LUT R15, R8, 0xffff0000, RZ, 0xc0, !PT ;  /* 0xffff0000080f7812 */ /* 0x008fe400078ec0ff */
[----:B------:R-:W-:Y:S02]  /*d850*/  LOP3.LUT R12, R9, 0xffff0000, RZ, 0xc0, !PT ;  /* 0xffff0000090c7812 */ /* 0x000fe400078ec0ff */
[----:B-----5:R-:W-:Y:S01]  /*d860*/  LOP3.LUT R17, R10, 0xffff0000, RZ, 0xc0, !PT ;  /* 0xffff00000a117812 */ /* 0x020fe200078ec0ff */
        /* <DEDUP_REMOVED lines=25> */
.L_x_4545:
[----:B------:R-:W-:Y:S05]  /*da00*/  BSYNC.RECONVERGENT B0 ;  /* 0x0000000000007941 */ /* 0x000fea0003800200 */
.L_x_4544:
[----:B------:R1:W-:Y:S02]  /*da10*/  STS.128 [R3+0x6800], R12 ;  /* 0x0068000c03007388 */ /* 0x0003e40000000c00 */
.L_x_4537:
[----:B------:R-:W-:Y:S05]  /*da20*/  BSYNC.RECONVERGENT B1 ;  /* 0x0000000000017941 */ /* 0x000fea0003800200 */
.L_x_4536:
[----:B------:R-:W-:Y:S01]  /*da30*/  IADD3 R40, PT, PT, R98, 0x20, RZ ;  /* 0x0000002062287810 */ /* 0x000fe20007ffe0ff */
[----:B------:R-:W-:Y:S03]  /*da40*/  BSSY.RECONVERGENT B1, `(.L_x_4546) ;  /* 0x00000b9000017945 */ /* 0x000fe60003800200 */
[----:B------:R-:W-:-:S13]  /*da50*/  ISETP.GE.AND P0, PT, R40, UR24, PT ;  /* 0x0000001828007c0c */ /* 0x000fda000bf06270 */
        /* <DEDUP_REMOVED lines=32> */
[----:B------:R-:W-:Y:S01]  /*dc60*/  FMUL.FTZ R2, R32, R37 ;  /* 0x0000002520027220 */ /* 0x000fe20000410000 */
[----:B------:R-:W-:Y:S01]  /*dc70*/  FFMA.FTZ R36, R35, R6, -R36 ;  /* 0x0000000623247223 */ /* 0x000fe20000010824 */
[-C--:B------:R-:W-:Y:S01]  /*dc80*/  FMUL.FTZ R6, R9, R34.reuse ;  /* 0x0000002209067220 */ /* 0x080fe20000410000 */
[----:B------:R-:W-:Y:S01]  /*dc90*/  FMUL.FTZ R34, R11, R34 ;  /* 0x000000220b227220 */ /* 0x000fe20000410000 */
[-C--:B------:R-:W-:Y:S01]  /*dca0*/  FFMA.FTZ R2, R27, R38.reuse, R2 ;  /* 0x000000261b027223 */ /* 0x080fe20000010002 */
[-C--:B------:R-:W-:Y:S01]  /*dcb0*/  FMUL.FTZ R27, R8, R41.reuse ;  /* 0x00000029081b7220 */ /* 0x080fe20000410000 */
[----:B------:R-:W-:Y:S01]  /*dcc0*/  FMUL.FTZ R41, R10, R41 ;  /* 0x000000290a297220 */ /* 0x000fe20000410000 */
[----:B------:R-:W-:Y:S01]  /*dcd0*/  FFMA.FTZ R45, R32, R38, -R45 ;  /* 0x00000026202d7223 */ /* 0x000fe2000001082d */
        /* <DEDUP_REMOVED lines=8> */
.L_x_4549:
[----:B------:R-:W-:Y:S05]  /*dd60*/  BSYNC.RECONVERGENT B0 ;  /* 0x0000000000007941 */ /* 0x000fea0003800200 */
.L_x_4548:
        /* <DEDUP_REMOVED lines=44> */
.L_x_4551:
[----:B------:R-:W-:Y:S05]  /*e030*/  BSYNC.RECONVERGENT B0 ;  /* 0x0000000000007941 */ /* 0x000fea0003800200 */
.L_x_4550:
        /* <DEDUP_REMOVED lines=43> */
.L_x_4553:
[----:B------:R-:W-:Y:S05]  /*e2f0*/  BSYNC.RECONVERGENT B0 ;  /* 0x0000000000007941 */ /* 0x000fea0003800200 */
.L_x_4552:
        /* <DEDUP_REMOVED lines=10> */
[C---:B------:R-:W-:Y:S02]  /*e3a0*/  SHF.L.U32 R27, R15.reuse, 0x10, RZ ;  /* 0x000000100f1b7819 */ /* 0x040fe400000006ff */
[----:B----4-:R-:W-:-:S02]  /*e3b0*/  LOP3.LUT R19, R15, 0xffff0000, RZ, 0xc0, !PT ;  /* 0xffff00000f137812 */ /* 0x010fc400078ec0ff */
[C---:B------:R-:W-:Y:S02]  /*e3c0*/  SHF.L.U32 R13, R12.reuse, 0x10, RZ ;  /* 0x000000100c0d7819 */ /* 0x040fe400000006ff */
[----:B---3--:R-:W-:Y:S02]  /*e3d0*/  LOP3.LUT R28, R12, 0xffff0000, RZ, 0xc0, !PT ;  /* 0xffff00000c1c7812 */ /* 0x008fe400078ec0ff */
[----:B------:R-:W-:Y:S02]  /*e3e0*/  LOP3.LUT R14, R14, 0xffff0000, RZ, 0xc0, !PT ;  /* 0xffff00000e0e7812 */ /* 0x000fe400078ec0ff */
[----:B--2---:R-:W-:Y:S02]  /*e3f0*/  LOP3.LUT R15, R8, 0xffff0000, RZ, 0xc0, !PT ;  /* 0xffff0000080f7812 */ /* 0x004fe400078ec0ff */
        /* <DEDUP_REMOVED lines=27> */
.L_x_4555:
[----:B------:R-:W-:Y:S05]  /*e5b0*/  BSYNC.RECONVERGENT B0 ;  /* 0x0000000000007941 */ /* 0x000fea0003800200 */
.L_x_4554:
[----:B------:R1:W-:Y:S02]  /*e5c0*/  STS.128 [R3+0x7000], R12 ;  /* 0x0070000c03007388 */ /* 0x0003e40000000c00 */
.L_x_4547:
[----:B------:R-:W-:Y:S05]  /*e5d0*/  BSYNC.RECONVERGENT B1 ;  /* 0x0000000000017941 */ /* 0x000fea0003800200 */
.L_x_4546:
[----:B------:R-:W-:-:S04]  /*e5e0*/  IADD3 R44, PT, PT, R98, 0x30, RZ ;  /* 0x00000030622c7810 */ /* 0x000fc80007ffe0ff */
[----:B------:R-:W-:-:S13]  /*e5f0*/  ISETP.GE.AND P0, PT, R44, UR24, PT ;  /* 0x000000182c007c0c */ /* 0x000fda000bf06270 */
        /* <DEDUP_REMOVED lines=38> */
[-C--:B------:R-:W-:Y:S01]  /*e860*/  FMUL.FTZ R6, R5, R34.reuse ;  /* 0x0000002205067220 */ /* 0x080fe20000410000 */
[----:B------:R-:W-:Y:S01]  /*e870*/  FMUL.FTZ R34, R9, R34 ;  /* 0x0000002209227220 */ /* 0x000fe20000410000 */
[----:B------:R-:W-:Y:S01]  /*e880*/  FFMA.FTZ R2, R11, R36, R2 ;  /* 0x000000240b027223 */ /* 0x000fe20000010002 */
        /* <DEDUP_REMOVED lines=10> */
.L_x_4557:
[----:B------:R-:W-:Y:S05]  /*e930*/  BSYNC.RECONVERGENT B0 ;  /* 0x0000000000007941 */ /* 0x000fea0003800200 */
.L_x_4556:
[----:B-----5:R2:W-:Y:S01]  /*e940*/  STS.128 [R3+0x1800], R32 ;  /* 0x0018002003007388 */ /* 0x0205e20000000c00 */
[----:B------:R-:W-:Y:S01]  /*e950*/  LOP3.LUT R2, R22, 0x40, RZ, 0xfc, !PT ;  /* 0x0000004016027812 */ /* 0x000fe200078efcff */
[----:B------:R-:W-:Y:S03]  /*e960*/  BSSY.RECONVERGENT B0, `(.L_x_4558) ;  /* 0x000002a000007945 */ /* 0x000fe60003800200 */
[----:B------:R-:W-:-:S13]  /*e970*/  ISETP.GE.AND P0, PT, R2, R7, PT ;  /* 0x000000070200720c */ /* 0x000fda0003f06270 */
[----:B------:R-:W-:Y:S05]  /*e980*/  @P0 BRA `(.L_x_4559) ;  /* 0x00000000009c0947 */ /* 0x000fea0003800000 */
[----:B-1----:R-:W3:Y:S04]  /*e990*/  LDG.E.64 R4, desc[UR4][R20.64+0x40] ;  /* 0x0000400414047981 */ /* 0x002ee8000c1e1b00 */
        /* <DEDUP_REMOVED lines=10> */
[C---:B------:R-:W-:Y:S01]  /*ea40*/  LOP3.LUT R11, R5.reuse, 0xffff0000, RZ, 0xc0, !PT ;  /* 0xffff0000050b7812 */ /* 0x040fe200078ec0ff */
[----:B------:R-:W-:Y:S01]  /*ea50*/  IMAD.U32 R5, R5, 0x10000, RZ ;  /* 0x0001000005057824 */ /* 0x000fe200078e00ff */
[----:B----4-:R-:W-:Y:S01]  /*ea60*/  LOP3.LUT R29, R8, 0xffff0000, RZ, 0xc0, !PT ;  /* 0xffff0000081d7812 */ /* 0x010fe200078ec0ff */
        /* <DEDUP_REMOVED lines=25> */
.L_x_4559:
[----:B------:R-:W-:Y:S05]  /*ec00*/  BSYNC.RECONVERGENT B0 ;  /* 0x0000000000007941 */ /* 0x000fea0003800200 */
.L_x_4558:
        /* <DEDUP_REMOVED lines=12> */
[C---:B------:R-:W-:Y:S02]  /*ecd0*/  SHF.L.U32 R10, R16.reuse, 0x10, RZ ;  /* 0x00000010100a7819 */ /* 0x040fe400000006ff */
[----:B------:R-:W-:Y:S02]  /*ece0*/  LOP3.LUT R30, R16, 0xffff0000, RZ, 0xc0, !PT ;  /* 0xffff0000101e7812 */ /* 0x000fe400078ec0ff */
[----:B------:R-:W-:Y:S02]  /*ecf0*/  LOP3.LUT R18, R18, 0xffff0000, RZ, 0xc0, !PT ;  /* 0xffff000012127812 */ /* 0x000fe400078ec0ff */
[----:B----4-:R-:W-:Y:S02]  /*ed00*/  LOP3.LUT R17, R4, 0xffff0000, RZ, 0xc0, !PT ;  /* 0xffff000004117812 */ /* 0x010fe400078ec0ff */
[C---:B------:R-:W-:Y:S01]  /*ed10*/  LOP3.LUT R11, R5.reuse, 0xffff0000, RZ, 0xc0, !PT ;  /* 0xffff0000050b7812 */ /* 0x040fe200078ec0ff */
[----:B------:R-:W-:Y:S01]  /*ed20*/  IMAD.U32 R5, R5, 0x10000, RZ ;  /* 0x0001000005057824 */ /* 0x000fe200078e00ff */
[----:B-----5:R-:W-:Y:S01]  /*ed30*/  LOP3.LUT R19, R8, 0xffff0000, RZ, 0xc0, !PT ;  /* 0xffff000008137812 */ /* 0x020fe200078ec0ff */
        /* <DEDUP_REMOVED lines=25> */
.L_x_4561:
[----:B------:R-:W-:Y:S05]  /*eed0*/  BSYNC.RECONVERGENT B0 ;  /* 0x0000000000007941 */ /* 0x000fea0003800200 */
.L_x_4560:
[----:B------:R4:W-:Y:S01]  /*eee0*/  STS.128 [R3+0x5800], R16 ;  /* 0x0058001003007388 */ /* 0x0009e20000000c00 */
[----:B------:R-:W-:Y:S01]  /*eef0*/  LOP3.LUT R22, R22, 0xc0, RZ, 0xfc, !PT ;  /* 0x000000c016167812 */ /* 0x000fe200078efcff */
[----:B------:R-:W-:Y:S03]  /*ef00*/  BSSY.RECONVERGENT B0, `(.L_x_4562) ;  /* 0x0000029000007945 */ /* 0x000fe60003800200 */
[----:B------:R-:W-:-:S13]  /*ef10*/  ISETP.GE.AND P0, PT, R22, R7, PT ;  /* 0x000000071600720c */ /* 0x000fda0003f06270 */
[----:B------:R-:W-:Y:S05]  /*ef20*/  @P0 BRA `(.L_x_4563) ;  /* 0x0000000000980947 */ /* 0x000fea0003800000 */
[----:B------:R-:W5:Y:S04]  /*ef30*/  LDG.E.64 R20, desc[UR4][R20.64+0xc0] ;  /* 0x0000c00414147981 */ /* 0x000f68000c1e1b00 */
[----:B------:R-:W2:Y:S01]  /*ef40*/  LDG.E.64 R24, desc[UR4][R24.64+0xc0] ;  /* 0x0000c00418187981 */ /* 0x000ea2000c1e1b00 */
[----:B------:R-:W-:Y:S02]  /*ef50*/  LOP3.LUT R2, R13, 0xffff0000, RZ, 0xc0, !PT ;  /* 0xffff00000d027812 */ /* 0x000fe400078ec0ff */
[----:B------:R-:W-:Y:S02]  /*ef60*/  LOP3.LUT R11, R15, 0xffff0000, RZ, 0xc0, !PT ;  /* 0xffff00000f0b7812 */ /* 0x000fe400078ec0ff */
[----:B-1----:R-:W-:Y:S02]  /*ef70*/  SHF.L.U32 R4, R13, 0x10, RZ ;  /* 0x000000100d047819 */ /* 0x002fe400000006ff */
[----:B------:R-:W-:-:S02]  /*ef80*/  SHF.L.U32 R5, R12, 0x10, RZ ;  /* 0x000000100c057819 */ /* 0x000fc400000006ff */
[----:B----4-:R-:W-:Y:S01]  /*ef90*/  LOP3.LUT R16, R12, 0xffff0000, RZ, 0xc0, !PT ;  /* 0xffff00000c107812 */ /* 0x010fe200078ec0ff */
[C---:B------:R-:W-:Y:S01]  /*efa0*/  IMAD.U32 R12, R14.reuse, 0x10000, RZ ;  /* 0x000100000e0c7824 */ /* 0x040fe200078e00ff */
[----:B------:R-:W-:Y:S02]  /*efb0*/  SHF.L.U32 R13, R15, 0x10, RZ ;  /* 0x000000100f0d7819 */ /* 0x000fe400000006ff */
[----:B------:R-:W-:Y:S02]  /*efc0*/  LOP3.LUT R14, R14, 0xffff0000, RZ, 0xc0, !PT ;  /* 0xffff00000e0e7812 */ /* 0x000fe400078ec0ff */
[----:B-----5:R-:W-:Y:S02]  /*efd0*/  LOP3.LUT R7, R20, 0xffff0000, RZ, 0xc0, !PT ;  /* 0xffff000014077812 */ /* 0x020fe400078ec0ff */
[----:B------:R-:W-:Y:S02]  /*efe0*/  LOP3.LUT R6, R21, 0xffff0000, RZ, 0xc0, !PT ;  /* 0xffff000015067812 */ /* 0x000fe400078ec0ff */
[----:B--2---:R-:W-:Y:S01]  /*eff0*/  LOP3.LUT R9, R24, 0xffff0000, RZ, 0xc0, !PT ;  /* 0xffff000018097812 */ /* 0x004fe200078ec0ff */
        /* <DEDUP_REMOVED lines=25> */
.L_x_4563:
[----:B------:R-:W-:Y:S05]  /*f190*/  BSYNC.RECONVERGENT B0 ;  /* 0x0000000000007941 */ /* 0x000fea0003800200 */
.L_x_4562:
[----:B------:R1:W-:Y:S01]  /*f1a0*/  STS.128 [R3+0x7800], R12 ;  /* 0x0078000c03007388 */ /* 0x0003e20000000c00 */
[----:B------:R-:W-:Y:S05]  /*f1b0*/  BRA `(.L_x_4524) ;  /* 0x0000005400a87947 */ /* 0x000fea0003800000 */
.L_x_4525:
        /* <DEDUP_REMOVED lines=9> */
[----:B------:R1:W5:Y:S04]  /*f250*/  LDG.E.128 R16, desc[UR4][R42.64+0x80] ;  /* 0x000080042a107981 */ /* 0x000368000c1e1d00 */
[----:B------:R1:W5:Y:S04]  /*f260*/  LDG.E.128 R12, desc[UR4][R42.64+0x100] ;  /* 0x000100042a0c7981 */ /* 0x000368000c1e1d00 */
[----:B-----5:R1:W5:Y:S04]  /*f270*/  LDG.E.128 R8, desc[UR4][R42.64+0x180] ;  /* 0x000180042a087981 */ /* 0x020368000c1e1d00 */
        /* <DEDUP_REMOVED lines=82> */
.L_x_4567:
[----:B------:R-:W-:Y:S05]  /*f7a0*/  BSYNC.RECONVERGENT B0 ;  /* 0x0000000000007941 */ /* 0x000fea0003800200 */
.L_x_4566:
        /* <DEDUP_REMOVED lines=23> */
[C---:B------:R-:W-:Y:S01]  /*f920*/  LOP3.LUT R0, R17.reuse, 0xffff0000, RZ, 0xc0, !PT ;  /* 0xffff000011007812 */ /* 0x040fe200078ec0ff */
[----:B--2---:R-:W-:Y:S01]  /*f930*/  IMAD.U32 R38, R17, 0x10000, RZ ;  /* 0x0001000011267824 */ /* 0x004fe200078e00ff */
[C---:B------:R-:W-:Y:S01]  /*f940*/  LOP3.LUT R17, R19.reuse, 0xffff0000, RZ, 0xc0, !PT ;  /* 0xffff000013117812 */ /* 0x040fe200078ec0ff */
[----:B------:R-:W-:Y:S01]  /*f950*/  IMAD.U32 R37, R18, 0x10000, RZ ;  /* 0x0001000012257824 */ /* 0x000fe200078e00ff */
[----:B------:R-:W-:Y:S02]  /*f960*/  SHF.L.U32 R40, R19, 0x10, RZ ;  /* 0x0000001013287819 */ /* 0x000fe400000006ff */
[C---:B------:R-:W-:Y:S02]  /*f970*/  SHF.L.U32 R36, R16.reuse, 0x10, RZ ;  /* 0x0000001010247819 */ /* 0x040fe400000006ff */
[----:B------:R-:W-:Y:S02]  /*f980*/  LOP3.LUT R16, R16, 0xffff0000, RZ, 0xc0, !PT ;  /* 0xffff000010107812 */ /* 0x000fe400078ec0ff */
[----:B------:R-:W-:Y:S01]  /*f990*/  LOP3.LUT R18, R18, 0xffff0000, RZ, 0xc0, !PT ;  /* 0xffff000012127812 */ /* 0x000fe200078ec0ff */
[----:B----4-:R-:W-:Y:S01]  /*f9a0*/  IMAD.U32 R39, R24, 0x10000, RZ ;  /* 0x0001000018277824 */ /* 0x010fe200078e00ff */
[C---:B------:R-:W-:Y:S01]  /*f9b0*/  SHF.L.U32 R19, R25.reuse, 0x10, RZ ;  /* 0x0000001019137819 */ /* 0x040fe200000006ff */
[----:B------:R-:W-:Y:S01]  /*f9c0*/  IMAD.U32 R44, R26, 0x10000, RZ ;  /* 0x000100001a2c7824 */ /* 0x000fe200078e00ff */
[----:B------:R-:W-:Y:S01]  /*f9d0*/  LOP3.LUT R46, R25, 0xffff0000, RZ, 0xc0, !PT ;  /* 0xffff0000192e7812 */ /* 0x000fe200078ec0ff */
[----:B-----5:R-:W-:Y:S01]  /*f9e0*/  IMAD.U32 R48, R32, 0x10000, RZ ;  /* 0x0001000020307824 */ /* 0x020fe200078e00ff */
        /* <DEDUP_REMOVED lines=19> */
[----:B------:R-:W-:Y:S01]  /*fb20*/  @!P1 FADD.FTZ R44, -R44, -RZ ;  /* 0x800000ff2c2c9221 */ /* 0x000fe20000010100 */
[----:B------:R-:W-:Y:S01]  /*fb30*/  FMUL.FTZ R19, R32, R19 ;  /* 0x0000001320137220 */ /* 0x000fe20000410000 */
[----:B------:R-:W-:Y:S01]  /*fb40*/  FMUL.FTZ R25, R34, R25 ;  /* 0x0000001922197220 */ /* 0x000fe20000410000 */
[----:B------:R-:W-:Y:S01]  /*fb50*/  FMUL.FTZ R33, R33, R26 ;  /* 0x0000001a21217220 */ /* 0x000fe20000410000 */
[----:B------:R-:W-:Y:S01]  /*fb60*/  FMUL.FTZ R50, R50, R27 ;  /* 0x0000001b32327220 */ /* 0x000fe20000410000 */
[C---:B---3--:R-:W-:Y:S01]  /*fb70*/  SHF.L.U32 R24, R29.reuse, 0x10, RZ ;  /* 0x000000101d187819 */ /* 0x048fe200000006ff */
        /* <DEDUP_REMOVED lines=22> */
.L_x_4569:
[----:B------:R-:W-:Y:S05]  /*fce0*/  BSYNC.RECONVERGENT B0 ;  /* 0x0000000000007941 */ /* 0x000fea0003800200 */
.L_x_4568:
        /* <DEDUP_REMOVED lines=24> */
[----:B------:R-:W-:Y:S01]  /*fe70*/  IMAD.U32 R34, R13, 0x10000, RZ ;  /* 0x000100000d227824 */ /* 0x000fe200078e00ff */
[C---:B------:R-:W-:Y:S01]  /*fe80*/  LOP3.LUT R13, R15.reuse, 0xffff0000, RZ, 0xc0, !PT ;  /* 0xffff00000f0d7812 */ /* 0x040fe200078ec0ff */
[----:B------:R-:W-:Y:S01]  /*fe90*/  IMAD.U32 R33, R14, 0x10000, RZ ;  /* 0x000100000e217824 */ /* 0x000fe200078e00ff */
[----:B--2---:R-:W-:Y:S02]  /*fea0*/  SHF.L.U32 R36, R15, 0x10, RZ ;  /* 0x000000100f247819 */ /* 0x004fe400000006ff */
        /* <DEDUP_REMOVED lines=55> */
.L_x_4571:
[----:B------:R-:W-:Y:S05]  /*10220*/  BSYNC.RECONVERGENT B0 ;  /* 0x0000000000007941 */ /* 0x000fea0003800200 */
.L_x_4570:
[----:B------:R4:W-:Y:S01]  /*10230*/  STS.128 [R3+0x4000], R12 ;  /* 0x0040000c03007388 */ /* 0x0009e20000000c00 */
[----:B------:R-:W-:Y:S01]  /*10240*/  LOP3.LUT R0, R22, 0xc0, RZ, 0xfc, !PT ;  /* 0x000000c016007812 */ /* 0x000fe200078efcff */
[----:B------:R-:W-:Y:S03]  /*10250*/  BSSY.RECONVERGENT B0, `(.L_x_4572) ;  /* 0x0000051000007945 */ /* 0x000fe60003800200 */
[----:B------:R-:W-:-:S13]  /*10260*/  ISETP.GE.AND P0, PT, R0, R7, PT ;  /* 0x000000070000720c */ /* 0x000fda0003f06270 */
[----:B------:R-:W-:Y:S05]  /*10270*/  @P0 BRA `(.L_x_4573) ;  /* 0x0000000400380947 */ /* 0x000fea0003800000 */
[----:B------:R-:W5:Y:S01]  /*10280*/  LDCU.64 UR8, c[0x0][0x4d0] ;  /* 0x00009a00ff0877ac */ /* 0x000f620008000a00 */
[----:B------:R-:W-:-:S04]  /*10290*/  ISETP.GE.U32.AND P1, PT, R0, R41, PT ;  /* 0x000000290000720c */ /* 0x000fc80003f26070 */
[----:B----4-:R-:W-:Y:S02]  /*102a0*/  SEL R13, R20, RZ, P1 ;  /* 0x000000ff140d7207 */ /* 0x010fe40000800000 */
[----:B------:R-:W-:Y:S02]  /*102b0*/  SEL R15, R21, RZ, P1 ;  /* 0x000000ff150f7207 */ /* 0x000fe40000800000 */
[----:B------:R-:W-:Y:S02]  /*102c0*/  IADD3 R13, P0, PT, R13, R2, RZ ;  /* 0x000000020d0d7210 */ /* 0x000fe40007f1e0ff */
[----:B---3--:R-:W-:-:S03]  /*102d0*/  SEL R17, R41, R20, !P1 ;  /* 0x0000001429117207 */ /* 0x008fc60004800000 */
[----:B------:R-:W-:Y:S02]  /*102e0*/  IMAD.X R0, R15, 0x1, R6, P0 ;  /* 0x000000010f007824 */ /* 0x000fe400000e0606 */
[----:B------:R-:W-:-:S03]  /*102f0*/  IMAD.SHL.U32 R16, R13, 0x2, RZ ;  /* 0x000000020d107824 */ /* 0x000fc600078e00ff */
[----:B------:R-:W-:Y:S02]  /*10300*/  SHF.L.U64.HI R0, R13, 0x1, R0 ;  /* 0x000000010d007819 */ /* 0x000fe40000010200 */
[----:B-----5:R-:W-:-:S04]  /*10310*/  IADD3 R12, P0, PT, R16, UR8, RZ ;  /* 0x00000008100c7c10 */ /* 0x020fc8000ff1e0ff */
        /* <DEDUP_REMOVED lines=8> */
[C---:B------:R-:W-:Y:S01]  /*103a0*/  LOP3.LUT R0, R9.reuse, 0xffff0000, RZ, 0xc0, !PT ;  /* 0xffff000009007812 */ /* 0x040fe200078ec0ff */
[----:B------:R-:W-:Y:S01]  /*103b0*/  IMAD.U32 R30, R9, 0x10000, RZ ;  /* 0x00010000091e7824 */ /* 0x000fe200078e00ff */
        /* <DEDUP_REMOVED lines=10> */
[----:B--2---:R-:W-:Y:S01]  /*10460*/  IMAD.U32 R36, R24, 0x10000, RZ ;  /* 0x0001000018247824 */ /* 0x004fe200078e00ff */
        /* <DEDUP_REMOVED lines=47> */
.L_x_4573:
[----:B------:R-:W-:Y:S05]  /*10760*/  BSYNC.RECONVERGENT B0 ;  /* 0x0000000000007941 */ /* 0x000fea0003800200 */
.L_x_4572:
[----:B------:R1:W-:Y:S02]  /*10770*/  STS.128 [R3+0x6000], R8 ;  /* 0x0060000803007388 */ /* 0x0003e40000000c00 */
.L_x_4565:
[----:B------:R-:W-:Y:S05]  /*10780*/  BSYNC.RECONVERGENT B1 ;  /* 0x0000000000017941 */ /* 0x000fea0003800200 */
.L_x_4564:
[----:B------:R-:W-:Y:S01]  /*10790*/  IADD3 R0, PT, PT, R98, 0x10, RZ ;  /* 0x0000001062007810 */ /* 0x000fe20007ffe0ff */
[----:B------:R-:W-:Y:S03]  /*107a0*/  BSSY.RECONVERGENT B1, `(.L_x_4574) ;  /* 0x0000158000017945 */ /* 0x000fe60003800200 */
[----:B------:R-:W-:-:S13]  /*107b0*/  ISETP.GE.AND P0, PT, R0, UR24, PT ;  /* 0x0000001800007c0c */ /* 0x000fda000bf06270 */
[----:B------:R-:W-:Y:S05]  /*107c0*/  @P0 BRA `(.L_x_4575) ;  /* 0x0000001400540947 */ /* 0x000fea0003800000 */
[----:B------:R-:W-:-:S04]  /*107d0*/  LEA R56, P0, R47, R42, 0x1 ;  /* 0x0000002a2f387211 */ /* 0x000fc800078008ff */
[----:B------:R-:W-:-:S05]  /*107e0*/  LEA.HI.X R57, R47, R43, R45, 0x1, P0 ;  /* 0x0000002b2f397211 */ /* 0x000fca00000f0c2d */
[----:B------:R1:W5:Y:S04]  /*107f0*/  LDG.E.128 R28, desc[UR4][R56.64+0x80] ;  /* 0x00008004381c7981 */ /* 0x000368000c1e1d00 */
[----:B------:R1:W5:Y:S04]  /*10800*/  LDG.E.128 R24, desc[UR4][R56.64+0x100] ;  /* 0x0001000438187981 */ /* 0x000368000c1e1d00 */
[----:B---3--:R1:W5:Y:S04]  /*10810*/  LDG.E.128 R16, desc[UR4][R56.64+0x180] ;  /* 0x0001800438107981 */ /* 0x008368000c1e1d00 */
[----:B--2---:R1:W5:Y:S01]  /*10820*/  LDG.E.128 R36, desc[UR4][R56.64] ;  /* 0x0000000438247981 */ /* 0x004362000c1e1d00 */
[----:B------:R-:W-:Y:S01]  /*10830*/  ISETP.GE.AND P0, PT, R22, R7, PT ;  /* 0x000000071600720c */ /* 0x000fe20003f06270 */
[----:B------:R-:W-:-:S12]  /*10840*/  BSSY.RECONVERGENT B0, `(.L_x_4576) ;  /* 0x0000050000007945 */ /* 0x000fd80003800200 */
[----:B------:R-:W-:Y:S05]  /*10850*/  @P0 BRA `(.L_x_4577) ;  /* 0x0000000400380947 */ /* 0x000fea0003800000 */
[----:B------:R-:W-:Y:S01]  /*10860*/  ISETP.GE.U32.AND P1, PT, R22, R41, PT ;  /* 0x000000291600720c */ /* 0x000fe20003f26070 */
[----:B------:R-:W2:Y:S03]  /*10870*/  LDCU.64 UR8, c[0x0][0x4d0] ;  /* 0x00009a00ff0877ac */ /* 0x000ea60008000a00 */
[----:B-1----:R-:W-:Y:S02]  /*10880*/  SEL R9, R20, RZ, P1 ;  /* 0x000000ff14097207 */ /* 0x002fe40000800000 */
        /* <DEDUP_REMOVED lines=8> */
[----:B------:R-:W1:Y:S01]  /*10910*/  LDCU.64 UR8, c[0x0][0x4c8] ;  /* 0x00009900ff0877ac */ /* 0x000e620008000a00 */
[----:B------:R-:W-:-:S04]  /*10920*/  IMAD.WIDE R32, R15, 0x2, R56 ;  /* 0x000000020f207825 */ /* 0x000fc800078e0238 */
[----:B-----5:R-:W2:Y:S04]  /*10930*/  LDG.E.128 R8, desc[UR4][R8.64] ;  /* 0x0000000408087981 */ /* 0x020ea8000c1e1d00 */
[----:B------:R-:W3:Y:S01]  /*10940*/  LDG.E.128 R32, desc[UR4][R32.64] ;  /* 0x0000000420207981 */ /* 0x000ee2000c1e1d00 */
[----:B-1----:R-:W-:-:S04]  /*10950*/  IADD3 R12, P0, PT, R12, UR8, RZ ;  /* 0x000000080c0c7c10 */ /* 0x002fc8000ff1e0ff */
        /* <DEDUP_REMOVED lines=37> */
[C---:B----4-:R-:W-:Y:S01]  /*10bb0*/  IMAD.U32 R32, R12.reuse, 0x10000, RZ ;  /* 0x000100000c207824 */ /* 0x050fe200078e00ff */
        /* <DEDUP_REMOVED lines=24> */
.L_x_4577:
[----:B------:R-:W-:Y:S05]  /*10d40*/  BSYNC.RECONVERGENT B0 ;  /* 0x0000000000007941 */ /* 0x000fea0003800200 */
.L_x_4576:
[----:B-----5:R2:W-:Y:S01]  /*10d50*/  STS.128 [R3+0x800], R36 ;  /* 0x0008002403007388 */ /* 0x0205e20000000c00 */
[----:B-1----:R-:W-:Y:S01]  /*10d60*/  LOP3.LUT R8, R22, 0x40, RZ, 0xfc, !PT ;  /* 0x0000004016087812 */ /* 0x002fe200078efcff */
[----:B------:R-:W-:Y:S03]  /*10d70*/  BSSY.RECONVERGENT B0, `(.L_x_4578) ;  /* 0x0000051000007945 */ /* 0x000fe60003800200 */
[----:B------:R-:W-:-:S13]  /*10d80*/  ISETP.GE.AND P0, PT, R8, R7, PT ;  /* 0x000000070800720c */ /* 0x000fda0003f06270 */
[----:B------:R-:W-:Y:S05]  /*10d90*/  @P0 BRA `(.L_x_4579) ;  /* 0x0000000400380947 */ /* 0x000fea0003800000 */
[----:B------:R-:W-:Y:S01]  /*10da0*/  ISETP.GE.U32.AND P1, PT, R8, R41, PT ;  /* 0x000000290800720c */ /* 0x000fe20003f26070 */
[----:B------:R-:W1:Y:S03]  /*10db0*/  LDCU.64 UR8, c[0x0][0x4d0] ;  /* 0x00009a00ff0877ac */ /* 0x000e660008000a00 */
[----:B------:R-:W-:Y:S02]  /*10dc0*/  SEL R9, R20, RZ, P1 ;  /* 0x000000ff14097207 */ /* 0x000fe40000800000 */
[----:B----4-:R-:W-:Y:S02]  /*10dd0*/  SEL R13, R21, RZ, P1 ;  /* 0x000000ff150d7207 */ /* 0x010fe40000800000 */
        /* <DEDUP_REMOVED lines=9> */
[----:B------:R-:W3:Y:S04]  /*10e70*/  LDG.E.128 R8, desc[UR4][R8.64+0x80] ;  /* 0x0000800408087981 */ /* 0x000ee8000c1e1d00 */
[----:B------:R-:W4:Y:S01]  /*10e80*/  LDG.E.128 R32, desc[UR4][R32.64+0x80] ;  /* 0x0000800420207981 */ /* 0x000f22000c1e1d00 */
[----:B-1----:R-:W-:-:S04]  /*10e90*/  IADD3 R12, P0, PT, R12, UR8, RZ ;  /* 0x000000080c0c7c10 */ /* 0x002fc8000ff1e0ff */
[----:B------:R-:W-:-:S06]  /*10ea0*/  IADD3.X R13, PT, PT, R13, UR9, RZ, P0, !PT ;  /* 0x000000090d0d7c10 */ /* 0x000fcc00087fe4ff */
[----:B------:R-:W5:Y:S01]  /*10eb0*/  LDG.E.128 R12, desc[UR4][R12.64+0x80] ;  /* 0x000080040c0c7981 */ /* 0x000f62000c1e1d00 */
        /* <DEDUP_REMOVED lines=34> */
[C---:B-----5:R-:W-:Y:S01]  /*110e0*/  IMAD.U32 R35, R12.reuse, 0x10000, RZ ;  /* 0x000100000c237824 */ /* 0x060fe200078e00ff */
        /* <DEDUP_REMOVED lines=25> */
.L_x_4579:
[----:B------:R-:W-:Y:S05]  /*11280*/  BSYNC.RECONVERGENT B0 ;  /* 0x0000000000007941 */ /* 0x000fea0003800200 */
.L_x_4578:
[----:B------:R1:W-:Y:S01]  /*11290*/  STS.128 [R3+0x2800], R28 ;  /* 0x0028001c03007388 */ /* 0x0003e20000000c00 */
        /* <DEDUP_REMOVED lines=16> */
[----:B-1----:R-:W-:-:S04]  /*113a0*/  IMAD.WIDE R28, R15, 0x2, R56 ;  /* 0x000000020f1c7825 */ /* 0x002fc800078e0238 */
        /* <DEDUP_REMOVED lines=65> */
.L_x_4581:
[----:B------:R-:W-:Y:S05]  /*117c0*/  BSYNC.RECONVERGENT B0 ;  /* 0x0000000000007941 */ /* 0x000fea0003800200 */
.L_x_4580:
        /* <DEDUP_REMOVED lines=23> */
[C---:B-1----:R-:W-:Y:S01]  /*11940*/  SHF.L.U32 R29, R16.reuse, 0x10, RZ ;  /* 0x00000010101d7819 */ /* 0x042fe200000006ff */
        /* <DEDUP_REMOVED lines=15> */
[----:B--2---:R-:W-:Y:S01]  /*11a40*/  IMAD.U32 R39, R24, 0x10000, RZ ;  /* 0x0001000018277824 */ /* 0x004fe200078e00ff */
        /* <DEDUP_REMOVED lines=43> */
.L_x_4583:
[----:B------:R-:W-:Y:S05]  /*11d00*/  BSYNC.RECONVERGENT B0 ;  /* 0x0000000000007941 */ /* 0x000fea0003800200 */
.L_x_4582:
[----:B------:R1:W-:Y:S02]  /*11d10*/  STS.128 [R3+0x6800], R16 ;  /* 0x0068001003007388 */ /* 0x0003e40000000c00 */
.L_x_4575:
[----:B------:R-:W-:Y:S05]  /*11d20*/  BSYNC.RECONVERGENT B1 ;  /* 0x0000000000017941 */ /* 0x000fea0003800200 */
.L_x_4574:
[----:B------:R-:W-:Y:S01]  /*11d30*/  IADD3 R40, PT, PT, R98, 0x20, RZ ;  /* 0x0000002062287810 */ /* 0x000fe20007ffe0ff */
[----:B------:R-:W-:Y:S03]  /*11d40*/  BSSY.RECONVERGENT B1, `(.L_x_4584) ;  /* 0x0000158000017945 */ /* 0x000fe60003800200 */
[----:B------:R-:W-:-:S13]  /*11d50*/  ISETP.GE.AND P0, PT, R40, UR24, PT ;  /* 0x0000001828007c0c */ /* 0x000fda000bf06270 */
[----:B------:R-:W-:Y:S05]  /*11d60*/  @P0 BRA `(.L_x_4585) ;  /* 0x0000001400540947 */ /* 0x000fea0003800000 */
[----:B------:R-:W-:-:S04]  /*11d70*/  LEA R66, P0, R4, R42, 0x6 ;  /* 0x0000002a04427211 */ /* 0x000fc800078030ff */
[----:B------:R-:W-:-:S05]  /*11d80*/  LEA.HI.X R67, R4, R43, R5, 0x6, P0 ;  /* 0x0000002b04437211 */ /* 0x000fca00000f3405 */
[----:B-1----:R1:W5:Y:S04]  /*11d90*/  LDG.E.128 R28, desc[UR4][R66.64+0x80] ;  /* 0x00008004421c7981 */ /* 0x002368000c1e1d00 */
[----:B---3--:R1:W5:Y:S04]  /*11da0*/  LDG.E.128 R24, desc[UR4][R66.64+0x100] ;  /* 0x0001000442187981 */ /* 0x008368000c1e1d00 */
        /* <DEDUP_REMOVED lines=18> */
[----:B-----5:R-:W3:Y:S04]  /*11ed0*/  LDG.E.128 R8, desc[UR4][R8.64] ;  /* 0x0000000408087981 */ /* 0x020ee8000c1e1d00 */
[----:B------:R-:W4:Y:S01]  /*11ee0*/  LDG.E.128 R32, desc[UR4][R32.64] ;  /* 0x0000000420207981 */ /* 0x000f22000c1e1d00 */
[----:B--2---:R-:W-:-:S04]  /*11ef0*/  IADD3 R12, P0, PT, R12, UR8, RZ ;  /* 0x000000080c0c7c10 */ /* 0x004fc8000ff1e0ff */
[----:B------:R-:W-:-:S06]  /*11f00*/  IADD3.X R13, PT, PT, R13, UR9, RZ, P0, !PT ;  /* 0x000000090d0d7c10 */ /* 0x000fcc00087fe4ff */
[----:B------:R-:W2:Y:S01]  /*11f10*/  LDG.E.128 R12, desc[UR4][R12.64] ;  /* 0x000000040c0c7981 */ /* 0x000ea2000c1e1d00 */
        /* <DEDUP_REMOVED lines=60> */
.L_x_4587:
[----:B------:R-:W-:Y:S05]  /*122e0*/  BSYNC.RECONVERGENT B0 ;  /* 0x0000000000007941 */ /* 0x000fea0003800200 */
.L_x_4586:
        /* <DEDUP_REMOVED lines=83> */
.L_x_4589:
[----:B------:R-:W-:Y:S05]  /*12820*/  BSYNC.RECONVERGENT B0 ;  /* 0x0000000000007941 */ /* 0x000fea0003800200 */
.L_x_4588:
        /* <DEDUP_REMOVED lines=83> */
.L_x_4591:
[----:B------:R-:W-:Y:S05]  /*12d60*/  BSYNC.RECONVERGENT B0 ;  /* 0x0000000000007941 */ /* 0x000fea0003800200 */
.L_x_4590:
        /* <DEDUP_REMOVED lines=83> */
.L_x_4593:
[----:B------:R-:W-:Y:S05]  /*132a0*/  BSYNC.RECONVERGENT B0 ;  /* 0x0000000000007941 */ /* 0x000fea0003800200 */
.L_x_4592:
[----:B------:R1:W-:Y:S02]  /*132b0*/  STS.128 [R3+0x7000], R16 ;  /* 0x0070001003007388 */ /* 0x0003e40000000c00 */
.L_x_4585:
[----:B------:R-:W-:Y:S05]  /*132c0*/  BSYNC.RECONVERGENT B1 ;  /* 0x0000000000017941 */ /* 0x000fea0003800200 */
.L_x_4584:
[----:B------:R-:W-:-:S04]  /*132d0*/  IADD3 R44, PT, PT, R98, 0x30, RZ ;  /* 0x00000030622c7810 */ /* 0x000fc80007ffe0ff */
[----:B------:R-:W-:-:S13]  /*132e0*/  ISETP.GE.AND P0, PT, R44, UR24, PT ;  /* 0x000000182c007c0c */ /* 0x000fda000bf06270 */
[----:B------:R-:W-:Y:S05]  /*132f0*/  @P0 BRA `(.L_x_4524) ;  /* 0x0000001400580947 */ /* 0x000fea0003800000 */
[----:B------:R-:W-:-:S04]  /*13300*/  IMAD.WIDE.U32 R54, R4, 0x60, R42 ;  /* 0x0000006004367825 */ /* 0x000fc800078e002a */
[----:B------:R-:W-:-:S05]  /*13310*/  IMAD R5, R5, 0x60, RZ ;  /* 0x0000006005057824 */ /* 0x000fca00078e02ff */
[----:B------:R-:W-:-:S05]  /*13320*/  IADD3 R55, PT, PT, R5, R55, RZ ;  /* 0x0000003705377210 */ /* 0x000fca0007ffe0ff */
[----:B-1-3--:R1:W5:Y:S04]  /*13330*/  LDG.E.128 R28, desc[UR4][R54.64+0x80] ;  /* 0x00008004361c7981 */ /* 0x00a368000c1e1d00 */
        /* <DEDUP_REMOVED lines=64> */
[C---:B------:R-:W-:Y:S01]  /*13740*/  IMAD.U32 R47, R14.reuse, 0x10000, RZ ;  /* 0x000100000e2f7824 */ /* 0x040fe200078e00ff */
[----:B------:R-:W-:Y:S01]  /*13750*/  LOP3.LUT R13, R14, 0xffff0000, RZ, 0xc0, !PT ;  /* 0xffff00000e0d7812 */ /* 0x000fe200078ec0ff */
[----:B------:R-:W-:Y:S01]  /*13760*/  FMUL.FTZ R39, R39, R50 ;  /* 0x0000003227277220 */ /* 0x000fe20000410000 */
[C---:B------:R-:W-:Y:S01]  /*13770*/  SHF.L.U32 R12, R15.reuse, 0x10, RZ ;  /* 0x000000100f0c7819 */ /* 0x040fe200000006ff */
[----:B------:R-:W-:Y:S01]  /*13780*/  FMUL.FTZ R38, R38, R51 ;  /* 0x0000003326267220 */ /* 0x000fe20000410000 */
[----:B------:R-:W-:Y:S01]  /*13790*/  LOP3.LUT R14, R15, 0xffff0000, RZ, 0xc0, !PT ;  /* 0xffff00000f0e7812 */ /* 0x000fe200078ec0ff */
[----:B------:R-:W-:Y:S01]  /*137a0*/  FMUL.FTZ R8, R8, R49 ;  /* 0x0000003108087220 */ /* 0x000fe20000410000 */
        /* <DEDUP_REMOVED lines=13> */
.L_x_4595:
[----:B------:R-:W-:Y:S05]  /*13880*/  BSYNC.RECONVERGENT B0 ;  /* 0x0000000000007941 */ /* 0x000fea0003800200 */
.L_x_4594:
        /* <DEDUP_REMOVED lines=8> */
[----:B------:R-:W-:Y:S02]  /*13910*/  SEL R5, R21, RZ, P1 ;  /* 0x000000ff15057207 */ /* 0x000fe40000800000 */
[----:B------:R-:W-:Y:S02]  /*13920*/  IADD3 R8, P0, PT, R9, R2, RZ ;  /* 0x0000000209087210 */ /* 0x000fe40007f1e0ff */
[----:B----4-:R-:W-:-:S03]  /*13930*/  SEL R13, R41, R20, !P1 ;  /* 0x00000014290d7207 */ /* 0x010fc60004800000 */
        /* <DEDUP_REMOVED lines=47> */
[C---:B---3--:R-:W-:Y:S01]  /*13c30*/  LOP3.LUT R9, R12.reuse, 0xffff0000, RZ, 0xc0, !PT ;  /* 0xffff00000c097812 */ /* 0x048fe200078ec0ff */
        /* <DEDUP_REMOVED lines=24> */
.L_x_4597:
[----:B------:R-:W-:Y:S05]  /*13dc0*/  BSYNC.RECONVERGENT B0 ;  /* 0x0000000000007941 */ /* 0x000fea0003800200 */
.L_x_4596:
        /* <DEDUP_REMOVED lines=33> */
[----:B--2---:R-:W-:Y:S01]  /*13fe0*/  IMAD.U32 R36, R10, 0x10000, RZ ;  /* 0x000100000a247824 */ /* 0x004fe200078e00ff */
        /* <DEDUP_REMOVED lines=49> */
.L_x_4599:
[----:B------:R-:W-:Y:S05]  /*14300*/  BSYNC.RECONVERGENT B0 ;  /* 0x0000000000007941 */ /* 0x000fea0003800200 */
.L_x_4598:
        /* <DEDUP_REMOVED lines=13> */
[----:B----4-:R-:W-:Y:S01]  /*143e0*/  IMAD.WIDE R12, R41, 0x2, R54 ;  /* 0x00000002290c7825 */ /* 0x010fe200078e0236 */
[----:B------:R-:W-:Y:S02]  /*143f0*/  SHF.L.U64.HI R8, R5, 0x1, R8 ;  /* 0x0000000105087819 */ /* 0x000fe40000010208 */
[----:B-----5:R-:W-:-:S03]  /*14400*/  IADD3 R4, P0, PT, R2, UR8, RZ ;  /* 0x0000000802047c10 */ /* 0x020fc6000ff1e0ff */
[----:B------:R-:W4:Y:S01]  /*14410*/  LDG.E.128 R12, desc[UR4][R12.64+0x180] ;  /* 0x000180040c0c7981 */ /* 0x000f22000c1e1d00 */
[----:B------:R-:W-:Y:S01]  /*14420*/  IADD3.X R5, PT, PT, R8, UR9, RZ, P0, !PT ;  /* 0x0000000908057c10 */ /* 0x000fe200087fe4ff */
[----:B------:R-:W5:Y:S05]  /*14430*/  LDCU.64 UR8, c[0x0][0x4c8] ;  /* 0x00009900ff0877ac */ /* 0x000f6a0008000a00 */
[----:B------:R-:W3:Y:S01]  /*14440*/  LDG.E.128 R4, desc[UR4][R4.64+0x180] ;  /* 0x0001800404047981 */ /* 0x000ee2000c1e1d00 */
[----:B-----5:R-:W-:-:S04]  /*14450*/  IADD3 R10, P0, PT, R2, UR8, RZ ;  /* 0x00000008020a7c10 */ /* 0x020fc8000ff1e0ff */
[----:B------:R-:W-:-:S06]  /*14460*/  IADD3.X R11, PT, PT, R8, UR9, RZ, P0, !PT ;  /* 0x00000009080b7c10 */ /* 0x000fcc00087fe4ff */
[----:B------:R-:W5:Y:S01]  /*14470*/  LDG.E.128 R8, desc[UR4][R10.64+0x180] ;  /* 0x000180040a087981 */ /* 0x000f62000c1e1d00 */
[C---:B------:R-:W-:Y:S01]  /*14480*/  LOP3.LUT R2, R17.reuse, 0xffff0000, RZ, 0xc0, !PT ;  /* 0xffff000011027812 */ /* 0x040fe200078ec0ff */
[----:B------:R-:W-:Y:S01]  /*14490*/  IMAD.U32 R22, R17, 0x10000, RZ ;  /* 0x0001000011167824 */ /* 0x000fe200078e00ff */
[C---:B------:R-:W-:Y:S01]  /*144a0*/  LOP3.LUT R17, R19.reuse, 0xffff0000, RZ, 0xc0, !PT ;  /* 0xffff000013117812 */ /* 0x040fe200078ec0ff */
[----:B------:R-:W-:Y:S01]  /*144b0*/  IMAD.U32 R21, R18, 0x10000, RZ ;  /* 0x0001000012157824 */ /* 0x000fe200078e00ff */
[----:B-1----:R-:W-:Y:S02]  /*144c0*/  SHF.L.U32 R24, R19, 0x10, RZ ;  /* 0x0000001013187819 */ /* 0x002fe400000006ff */
[C---:B------:R-:W-:Y:S02]  /*144d0*/  SHF.L.U32 R20, R16.reuse, 0x10, RZ ;  /* 0x0000001010147819 */ /* 0x040fe400000006ff */
[----:B------:R-:W-:Y:S02]  /*144e0*/  LOP3.LUT R16, R16, 0xffff0000, RZ, 0xc0, !PT ;  /* 0xffff000010107812 */ /* 0x000fe400078ec0ff */
[----:B------:R-:W-:Y:S01]  /*144f0*/  LOP3.LUT R18, R18, 0xffff0000, RZ, 0xc0, !PT ;  /* 0xffff000012127812 */ /* 0x000fe200078ec0ff */
[C---:B----4-:R-:W-:Y:S01]  /*14500*/  IMAD.U32 R23, R12.reuse, 0x10000, RZ ;  /* 0x000100000c177824 */ /* 0x050fe200078e00ff */
[----:B------:R-:W-:Y:S01]  /*14510*/  LOP3.LUT R19, R12, 0xffff0000, RZ, 0xc0, !PT ;  /* 0xffff00000c137812 */ /* 0x000fe200078ec0ff */
[----:B------:R-:W-:Y:S01]  /*14520*/  IMAD.U32 R25, R14, 0x10000, RZ ;  /* 0x000100000e197824 */ /* 0x000fe200078e00ff */
[----:B------:R-:W-:-:S02]  /*14530*/  SHF.L.U32 R12, R13, 0x10, RZ ;  /* 0x000000100d0c7819 */ /* 0x000fc400000006ff */
[----:B------:R-:W-:Y:S02]  /*14540*/  LOP3.LUT R26, R13, 0xffff0000, RZ, 0xc0, !PT ;  /* 0xffff00000d1a7812 */ /* 0x000fe400078ec0ff */
        /* <DEDUP_REMOVED lines=21> */
[----:B------:R-:W-:Y:S01]  /*146a0*/  FMUL.FTZ R19, R4, R19 ;  /* 0x0000001304137220 */ /* 0x000fe20000410000 */
[----:B------:R-:W-:Y:S01]  /*146b0*/  FMUL.FTZ R5, R5, R14 ;  /* 0x0000000e05057220 */ /* 0x000fe20000410000 */
[C---:B-----5:R-:W-:Y:S01]  /*146c0*/  IMAD.U32 R12, R8.reuse, 0x10000, RZ ;  /* 0x00010000080c7824 */ /* 0x060fe200078e00ff */
[----:B------:R-:W-:Y:S01]  /*146d0*/  LOP3.LUT R6, R8, 0xffff0000, RZ, 0xc0, !PT ;  /* 0xffff000008067812 */ /* 0x000fe200078ec0ff */
[----:B------:R-:W-:Y:S01]  /*146e0*/  IMAD.U32 R7, R10, 0x10000, RZ ;  /* 0x000100000a077824 */ /* 0x000fe200078e00ff */
[----:B------:R-:W-:Y:S01]  /*146f0*/  SHF.L.U32 R8, R11, 0x10, RZ ;  /* 0x000000100b087819 */ /* 0x000fe200000006ff */
[----:B------:R-:W-:Y:S01]  /*14700*/  FMUL.FTZ R23, R28, R23 ;  /* 0x000000171c177220 */ /* 0x000fe20000410000 */
[----:B------:R-:W-:Y:S01]  /*14710*/  SHF.L.U32 R4, R9, 0x10, RZ ;  /* 0x0000001009047819 */ /* 0x000fe200000006ff */
        /* <DEDUP_REMOVED lines=18> */
.L_x_4601:
[----:B------:R-:W-:Y:S05]  /*14840*/  BSYNC.RECONVERGENT B0 ;  /* 0x0000000000007941 */ /* 0x000fea0003800200 */
.L_x_4600:
[----:B------:R1:W-:Y:S02]  /*14850*/  STS.128 [R3+0x7800], R16 ;  /* 0x0078001003007388 */ /* 0x0003e40000000c00 */
.L_x_4524:
[----:B------:R-:W-:Y:S05]  /*14860*/  BSYNC.RECONVERGENT B2 ;  /* 0x0000000000027941 */ /* 0x000fea0003800200 */
.L_x_4520:
[----:B------:R-:W-:Y:S01]  /*14870*/  UIADD3 UR8, UPT, UPT, -UR26, UR25, URZ ;  /* 0x000000191a087290 */ /* 0x000fe2000fffe1ff */
[----:B------:R-:W-:Y:S01]  /*14880*/  IMAD.SHL.U32 R219, R62, 0x20, RZ ;  /* 0x000000203edb7824 */ /* 0x000fe200078e00ff */
[--C-:B------:R-:W-:Y:S01]  /*14890*/  SHF.R.U32.HI R2, RZ, 0x4, R62.reuse ;  /* 0x00000004ff027819 */ /* 0x100fe2000001163e */
[----:B------:R-:W-:Y:S01]  /*148a0*/  IMAD.MOV.U32 R57, RZ, RZ, 0x20 ;  /* 0x00000020ff397424 */ /* 0x000fe200078e00ff */
[----:B------:R-:W-:Y:S01]  /*148b0*/  LOP3.LUT R89, R65, 0x8, R62, 0x78, !PT ;  /* 0x0000000841597812 */ /* 0x000fe200078e783e */
[----:B------:R-:W-:Y:S01]  /*148c0*/  UISETP.GT.AND UP0, UPT, UR27, UR7, UPT ;  /* 0x000000071b00728c */ /* 0x000fe2000bf04270 */
[----:B------:R-:W-:Y:S01]  /*148d0*/  ISETP.GE.AND P4, PT, R40, UR8, PT ;  /* 0x0000000828007c0c */ /* 0x000fe2000bf86270 */
[----:B------:R-:W-:Y:S01]  /*148e0*/  IMAD.SHL.U32 R2, R2, 0x400, RZ ;  /* 0x0000040002027824 */ /* 0x000fe200078e00ff */
[----:B------:R-:W-:Y:S02]  /*148f0*/  ISETP.GE.AND P3, PT, R44, UR8, PT ;  /* 0x000000082c007c0c */ /* 0x000fe4000bf66270 */
[----:B------:R-:W-:-:S02]  /*14900*/  ISETP.GE.AND P6, PT, R98, UR8, PT ;  /* 0x0000000862007c0c */ /* 0x000fc4000bfc6270 */
[----:B------:R-:W-:Y:S02]  /*14910*/  ISETP.GE.AND P5, PT, R0, UR8, PT ;  /* 0x0000000800007c0c */ /* 0x000fe4000bfa6270 */
[----:B------:R-:W-:Y:S02]  /*14920*/  ISETP.GE.AND P2, PT, R40, UR8, PT ;  /* 0x0000000828007c0c */ /* 0x000fe4000bf46270 */
[----:B------:R-:W-:Y:S02]  /*14930*/  ISETP.GE.AND P1, PT, R44, UR8, PT ;  /* 0x000000082c007c0c */ /* 0x000fe4000bf26270 */
[----:B------:R-:W-:Y:S01]  /*14940*/  LOP3.LUT R219, R219, 0x7c00, RZ, 0xc0, !PT ;  /* 0x00007c00dbdb7812 */ /* 0x000fe200078ec0ff */
[----:B-1-3--:R-:W2:Y:S01]  /*14950*/  @!P4 LDC.64 R6, c[0x0][0x3b8] ;  /* 0x0000ee00ff06cb82 */ /* 0x00aea20000000a00 */
[----:B------:R-:W-:-:S03]  /*14960*/  LOP3.LUT R2, R2, 0x400, RZ, 0xc0, !PT ;  /* 0x0000040002027812 */ /* 0x000fc600078ec0ff */
[----:B------:R-:W-:Y:S02]  /*14970*/  @!P6 IMAD.MOV.U32 R224, RZ, RZ, R226 ;  /* 0x000000ffffe0e224 */ /* 0x000fe400078e00e2 */
[----:B----4-:R-:W-:Y:S01]  /*14980*/  @!P5 LEA R12, P0, R59, R226, 0x1 ;  /* 0x000000e23b0cd211 */ /* 0x010fe200078008ff */
[----:B------:R-:W-:Y:S01]  /*14990*/  IMAD R89, R89, 0x2, R2 ;  /* 0x0000000259597824 */ /* 0x000fe200078e0202 */
[----:B------:R-:W1:Y:S01]  /*149a0*/  @!P3 LDC.64 R4, c[0x0][0x3b8] ;  /* 0x0000ee00ff04bb82 */ /* 0x000e620000000a00 */
[----:B------:R-:W-:Y:S01]  /*149b0*/  @!PT LDS RZ, [RZ] ;  /* 0x00000000fffff984 */ /* 0x000fe20000000800 */
[----:B------:R-:W-:Y:S01]  /*149c0*/  @!PT LDS RZ, [RZ] ;  /* 0x00000000fffff984 */ /* 0x000fe20000000800 */
[----:B------:R-:W-:Y:S01]  /*149d0*/  @!PT LDS RZ, [RZ] ;  /* 0x00000000fffff984 */ /* 0x000fe20000000800 */
[----:B------:R-:W-:Y:S01]  /*149e0*/  @!P6 LDGSTS.E.BYPASS.LTC128B.128 [R3+0x8000], desc[UR4][R224.64] ;  /* 0x08000000e003efae */ /* 0x000fe2000b981a04 */
[----:B------:R-:W-:Y:S01]  /*149f0*/  @!P5 LEA.HI.X R13, R59, R225, R58, 0x1, P0 ;  /* 0x000000e13b0dd211 */ /* 0x000fe200000f0c3a */
[----:B------:R-:W-:Y:S02]  /*14a00*/  VIADD R56, R89, UR6 ;  /* 0x0000000659387c36 */ /* 0x000fe40008000000 */
[----:B------:R-:W-:Y:S01]  /*14a10*/  @!P6 LDGSTS.E.BYPASS.LTC128B.128 [R3+0xa000], desc[UR4][R224.64+0x80] ;  /* 0x0a000080e003efae */ /* 0x000fe2000b981a04 */
[----:B------:R-:W-:-:S03]  /*14a20*/  IMAD.MOV.U32 R2, RZ, RZ, 0x40 ;  /* 0x00000040ff027424 */ /* 0x000fc600078e00ff */
[----:B------:R-:W-:Y:S04]  /*14a30*/  @!P6 LDGSTS.E.BYPASS.LTC128B.128 [R3+0xc000], desc[UR4][R224.64+0x100] ;  /* 0x0c000100e003efae */ /* 0x000fe8000b981a04 */
[----:B------:R3:W-:Y:S01]  /*14a40*/  @!P6 LDGSTS.E.BYPASS.LTC128B.128 [R3+0xe000], desc[UR4][R224.64+0x180] ;  /* 0x0e000180e003efae */ /* 0x0007e2000b981a04 */
[----:B--2---:R-:W-:-:S03]  /*14a50*/  @!P4 LEA R8, P0, R6, R226, 0x6 ;  /* 0x000000e20608c211 */ /* 0x004fc600078030ff */
[----:B------:R-:W-:Y:S01]  /*14a60*/  @!P5 LDGSTS.E.BYPASS.LTC128B.128 [R3+0x8800], desc[UR4][R12.64] ;  /* 0x088000000c03dfae */ /* 0x000fe2000b981a04 */
[----:B------:R-:W-:-:S03]  /*14a70*/  @!P4 LEA.HI.X R9, R6, R225, R7, 0x6, P0 ;  /* 0x000000e10609c211 */ /* 0x000fc600000f3407 */
[----:B------:R-:W-:Y:S01]  /*14a80*/  @!P5 LDGSTS.E.BYPASS.LTC128B.128 [R3+0xa800], desc[UR4][R12.64+0x80] ;  /* 0x0a8000800c03dfae */ /* 0x000fe2000b981a04 */
[----:B------:R-:W2:Y:S01]  /*14a90*/  @!P2 LDC.64 R6, c[0x0][0x3c0] ;  /* 0x0000f000ff06ab82 */ /* 0x000ea20000000a00 */
[----:B------:R-:W-:Y:S01]  /*14aa0*/  ISETP.GE.AND P0, PT, R0, UR8, PT ;  /* 0x0000000800007c0c */ /* 0x000fe2000bf06270 */
[----:B-1----:R-:W-:Y:S01]  /*14ab0*/  @!P3 IMAD R5, R5, 0x60, RZ ;  /* 0x000000600505b824 */ /* 0x002fe200078e02ff */
[----:B------:R-:W-:Y:S01]  /*14ac0*/  @!P5 LDGSTS.E.BYPASS.LTC128B.128 [R3+0xc800], desc[UR4][R12.64+0x100] ;  /* 0x0c8001000c03dfae */ /* 0x000fe2000b981a04 */
[----:B------:R-:W-:-:S03]  /*14ad0*/  IMAD.SHL.U32 R0, R62, 0x40, RZ ;  /* 0x000000403e007824 */ /* 0x000fc600078e00ff */
[----:B------:R2:W-:Y:S04]  /*14ae0*/  @!P5 LDGSTS.E.BYPASS.LTC128B.128 [R3+0xe800], desc[UR4][R12.64+0x180] ;  /* 0x0e8001800c03dfae */ /* 0x0005e8000b981a04 */
[----:B------:R-:W-:Y:S04]  /*14af0*/  @!P4 LDGSTS.E.BYPASS.LTC128B.128 [R3+0x9000], desc[UR4][R8.64] ;  /* 0x090000000803cfae */ /* 0x000fe8000b981a04 */
[----:B------:R-:W-:Y:S01]  /*14b00*/  @!P4 LDGSTS.E.BYPASS.LTC128B.128 [R3+0xb000], desc[UR4][R8.64+0x80] ;  /* 0x0b0000800803cfae */ /* 0x000fe2000b981a04 */
[----:B---3--:R-:W-:-:S03]  /*14b10*/  @!P3 IMAD.MOV.U32 R224, RZ, RZ, R226 ;  /* 0x000000ffffe0b224 */ /* 0x008fc600078e00e2 */
[----:B------:R-:W-:Y:S01]  /*14b20*/  @!P4 LDGSTS.E.BYPASS.LTC128B.128 [R3+0xd000], desc[UR4][R8.64+0x100] ;  /* 0x0d0001000803cfae */ /* 0x000fe2000b981a04 */
[----:B-----5:R-:W-:-:S03]  /*14b30*/  @!P3 IMAD.WIDE.U32 R10, R4, 0x60, R224 ;  /* 0x00000060040ab825 */ /* 0x020fc600078e00e0 */
[----:B------:R1:W-:Y:S01]  /*14b40*/  @!P4 LDGSTS.E.BYPASS.LTC128B.128 [R3+0xf000], desc[UR4][R8.64+0x180] ;  /* 0x0f0001800803cfae */ /* 0x0003e2000b981a04 */
[----:B------:R-:W-:Y:S02]  /*14b50*/  @!P3 IMAD.IADD R15, R5, 0x1, R11 ;  /* 0x00000001050fb824 */ /* 0x000fe400078e020b */
[----:B------:R-:W-:Y:S01]  /*14b60*/  @!P3 IMAD.MOV.U32 R14, RZ, RZ, R10 ;  /* 0x000000ffff0eb224 */ /* 0x000fe200078e000a */
[----:B------:R-:W3:Y:S01]  /*14b70*/  @!P1 LDC.64 R4, c[0x0][0x3c0] ;  /* 0x0000f000ff049b82 */ /* 0x000ee20000000a00 */
[----:B------:R-:W-:-:S03]  /*14b80*/  @!P0 LEA R10, P4, R60, R230, 0x1 ;  /* 0x000000e63c0a8211 */ /* 0x000fc600078808ff */
[----:B------:R-:W-:Y:S01]  /*14b90*/  @!P3 LDGSTS.E.BYPASS.LTC128B.128 [R3+0x9800], desc[UR4][R14.64] ;  /* 0x098000000e03bfae */ /* 0x000fe2000b981a04 */
[----:B------:R-:W-:-:S03]  /*14ba0*/  @!P0 LEA.HI.X R11, R60, R231, R61, 0x1, P4 ;  /* 0x000000e73c0b8211 */ /* 0x000fc600020f0c3d */
[----:B------:R-:W-:Y:S04]  /*14bb0*/  @!P3 LDGSTS.E.BYPASS.LTC128B.128 [R3+0xb800], desc[UR4][R14.64+0x80] ;  /* 0x0b8000800e03bfae */ /* 0x000fe8000b981a04 */
[----:B------:R-:W-:Y:S04]  /*14bc0*/  @!P3 LDGSTS.E.BYPASS.LTC128B.128 [R3+0xd800], desc[UR4][R14.64+0x100] ;  /* 0x0d8001000e03bfae */ /* 0x000fe8000b981a04 */
[----:B------:R-:W-:Y:S01]  /*14bd0*/  @!P3 LDGSTS.E.BYPASS.LTC128B.128 [R3+0xf800], desc[UR4][R14.64+0x180] ;  /* 0x0f8001800e03bfae */ /* 0x000fe2000b981a04 */
[----:B--2---:R-:W-:-:S03]  /*14be0*/  @!P2 LEA R12, P3, R6, R230, 0x6 ;  /* 0x000000e6060ca211 */ /* 0x004fc600078630ff */
[----:B------:R-:W0:Y:S01]  /*14bf0*/  LDGDEPBAR ;  /* 0x00000000000079af */ /* 0x000e220000000000 */
[----:B-1----:R-:W-:Y:S02]  /*14c00*/  LOP3.LUT R8, R219, 0x200, R0, 0xf8, !PT ;  /* 0x00000200db087812 */ /* 0x002fe400078ef800 */
[----:B------:R-:W-:Y:S01]  /*14c10*/  @!P2 LEA.HI.X R13, R6, R231, R7, 0x6, P3 ;  /* 0x000000e7060da211 */ /* 0x000fe200018f3407 */
[----:B---3--:R-:W-:Y:S02]  /*14c20*/  @!P1 IMAD R5, R5, 0x60, RZ ;  /* 0x0000006005059824 */ /* 0x008fe400078e02ff */
[----:B------:R-:W-:-:S04]  /*14c30*/  @!P1 IMAD.WIDE.U32 R6, R4, 0x60, R230 ;  /* 0x0000006004069825 */ /* 0x000fc800078e00e6 */
[----:B------:R-:W-:Y:S02]  /*14c40*/  IMAD.IADD R8, R63, 0x1, R8 ;  /* 0x000000013f087824 */ /* 0x000fe400078e0208 */
[----:B------:R-:W-:-:S03]  /*14c50*/  @!P1 IMAD.IADD R7, R5, 0x1, R7 ;  /* 0x0000000105079824 */ /* 0x000fc600078e0207 */
[----:B------:R-:W-:Y:S01]  /*14c60*/  LEA R90, R8, UR6, 0x1 ;  /* 0x00000006085a7c11 */ /* 0x000fe2000f8e08ff */
        /* <DEDUP_REMOVED lines=36> */
[C---:B------:R-:W-:Y:S01]  /*14eb0*/  LOP3.LUT P2, RZ, R62.reuse, 0x2, RZ, 0xc0, !PT ;  /* 0x000000023eff7812 */ /* 0x040fe2000784c0ff */
[----:B------:R-:W-:-:S02]  /*14ec0*/  IMAD.SHL.U32 R62, R62, 0x2, RZ ;  /* 0x000000023e3e7824 */ /* 0x000fc400078e00ff */
        /* <DEDUP_REMOVED lines=15> */
[----:B------:R-:W2:Y:S04]  /*14fc0*/  LDSM.16.M88.4 R24, [R89+UR6+0x8000] ;  /* 0x008000065918783b */ /* 0x000ea80008000200 */
[----:B------:R-:W3:Y:S04]  /*14fd0*/  LDSM.16.M88.4 R16, [R89+UR6+0x8800] ;  /* 0x008800065910783b */ /* 0x000ee80008000200 */
[----:B------:R-:W-:Y:S04]  /*14fe0*/  LDSM.16.M88.4 R40, [R63] ;  /* 0x000000003f28783b */ /* 0x000fe80000000200 */
[----:B------:R-:W-:Y:S04]  /*14ff0*/  LDSM.16.M88.4 R68, [R89+UR6+0x9000] ;  /* 0x009000065944783b */ /* 0x000fe80008000200 */
[----:B------:R-:W-:Y:S04]  /*15000*/  LDSM.16.M88.4 R32, [R89+UR6+0x9800] ;  /* 0x009800065920783b */ /* 0x000fe80008000200 */
[----:B-1----:R-:W1:Y:S04]  /*15010*/  LDSM.16.M88.4 R4, [R60+0x8000] ;  /* 0x008000003c04783b */ /* 0x002e680000000200 */
[----:B------:R-:W4:Y:S04]  /*15020*/  LDSM.16.M88.4 R8, [R60+0x8800] ;  /* 0x008800003c08783b */ /* 0x000f280000000200 */
[----:B------:R-:W4:Y:S04]  /*15030*/  LDSM.16.M88.4 R12, [R60+0x9000] ;  /* 0x009000003c0c783b */ /* 0x000f280000000200 */
[----:B------:R-:W4:Y:S04]  /*15040*/  LDSM.16.M88.4 R80, [R60+0x9800] ;  /* 0x009800003c50783b */ /* 0x000f280000000200 */
[----:B------:R-:W0:Y:S01]  /*15050*/  LDGDEPBAR ;  /* 0x00000000000079af */ /* 0x000e220000000000 */
[C---:B--2---:R-:W-:Y:S08]  /*15060*/  HMMA.16816.F32.BF16 R28, R52.reuse, R24, RZ ;  /* 0x00000018341c723c */ /* 0x044ff000000418ff */
[C---:B---3--:R-:W-:Y:S08]  /*15070*/  HMMA.16816.F32.BF16 R20, R52.reuse, R16, RZ ;  /* 0x000000103414723c */ /* 0x048ff000000418ff */
[C---:B------:R-:W-:Y:S08]  /*15080*/  HMMA.16816.F32.BF16 R24, R52.reuse, R26, RZ ;  /* 0x0000001a3418723c */ /* 0x040ff000000418ff */
[----:B------:R-:W-:Y:S08]  /*15090*/  HMMA.16816.F32.BF16 R16, R52, R18, RZ ;  /* 0x000000123410723c */ /* 0x000ff000000418ff */
[----:B-1----:R-:W-:Y:S01]  /*150a0*/  HMMA.16816.F32.BF16 R28, R40, R4, R28 ;  /* 0x00000004281c723c */ /* 0x002fe2000004181c */
[----:B------:R-:W-:-:S05]  /*150b0*/  SEL R5, R2, 0xffffffc0, !P0 ;  /* 0xffffffc002057807 */ /* 0x000fca0004000000 */
[--C-:B------:R-:W-:Y:S02]  /*150c0*/  IMAD.IADD R88, R90, 0x1, R5.reuse ;  /* 0x000000015a587824 */ /* 0x100fe400078e0205 */
[----:B------:R-:W-:Y:S01]  /*150d0*/  IMAD.IADD R56, R56, 0x1, R5 ;  /* 0x0000000138387824 */ /* 0x000fe200078e0205 */
[----:B------:R-:W-:Y:S01]  /*150e0*/  HMMA.16816.F32.BF16 R72, R52, R68, RZ ;  /* 0x000000443448723c */ /* 0x000fe200000418ff */
[C---:B------:R-:W-:Y:S01]  /*150f0*/  IMAD.IADD R61, R57.reuse, 0x1, R88 ;  /* 0x00000001393d7824 */ /* 0x040fe200078e0258 */
[----:B------:R-:W-:Y:S01]  /*15100*/  LDSM.16.M88.4 R84, [R88+0x2000] ;  /* 0x002000005854783b */ /* 0x000fe20000000200 */
[----:B------:R-:W-:-:S03]  /*15110*/  IMAD.IADD R2, R57, 0x1, R56 ;  /* 0x0000000139027824 */ /* 0x000fc600078e0238 */
[----:B------:R-:W-:Y:S02]  /*15120*/  LDSM.16.M88.4 R48, [R56+0x8000] ;  /* 0x008000003830783b */ /* 0x000fe40000000200 */
[C---:B------:R-:W-:Y:S02]  /*15130*/  HMMA.16816.F32.BF16 R68, R52.reuse, R70, RZ ;  /* 0x000000463444723c */ /* 0x040fe400000418ff */
[----:B------:R-:W-:Y:S04]  /*15140*/  LDSM.16.M88.4 R36, [R56+0x8800] ;  /* 0x008800003824783b */ /* 0x000fe80000000200 */
[----:B------:R-:W-:Y:S02]  /*15150*/  LDSM.16.M88.4 R76, [R56+0x9800] ;  /* 0x00980000384c783b */ /* 0x000fe40000000200 */
[----:B------:R-:W-:Y:S02]  /*15160*/  HMMA.16816.F32.BF16 R64, R52, R32, RZ ;  /* 0x000000203440723c */ /* 0x000fe400000418ff */
[----:B------:R-:W-:Y:S06]  /*15170*/  LDSM.16.M88.4 R44, [R2+0x8000] ;  /* 0x00800000022c783b */ /* 0x000fec0000000200 */
[C---:B------:R-:W-:Y:S01]  /*15180*/  HMMA.16816.F32.BF16 R24, R40.reuse, R6, R24 ;  /* 0x000000062818723c */ /* 0x040fe20000041818 */
[----:B------:R-:W1:Y:S07]  /*15190*/  LDSM.16.M88.4 R4, [R88] ;  /* 0x000000005804783b */ /* 0x000e6e0000000200 */
[C---:B----4-:R-:W-:Y:S08]  /*151a0*/  HMMA.16816.F32.BF16 R20, R40.reuse, R8, R20 ;  /* 0x000000082814723c */ /* 0x050ff00000041814 */
        /* <DEDUP_REMOVED lines=9> */
[----:B------:R-:W4:Y:S04]  /*15240*/  LDSM.16.M88.4 R40, [R2+0x9000] ;  /* 0x009000000228783b */ /* 0x000f280000000200 */
        /* <DEDUP_REMOVED lines=23> */
[C---:B-1----:R-:W-:Y:S08]  /*153c0*/  HMMA.16816.F32.BF16 R64, R32.reuse, R36, R64 ;  /* 0x000000242040723c */ /* 0x042ff00000041840 */
[----:B------:R-:W-:Y:S01]  /*153d0*/  HMMA.16816.F32.BF16 R52, R32, R38, R52 ;  /* 0x000000262034723c */ /* 0x000fe20000041834 */
[----:B------:R-:W1:Y:S04]  /*153e0*/  LDSM.16.M88.4 R36, [R60+0xb000] ;  /* 0x00b000003c24783b */ /* 0x000e680000000200 */
[----:B------:R-:W1:Y:S03]  /*153f0*/  LDSM.16.M88.4 R32, [R60+0xb800] ;  /* 0x00b800003c20783b */ /* 0x000e660000000200 */
        /* <DEDUP_REMOVED lines=22> */
[C---:B------:R-:W-:Y:S08]  /*15560*/  HMMA.16816.F32.BF16 R64, R12.reuse, R32, R64 ;  /* 0x000000200c40723c */ /* 0x040ff00000041840 */
[----:B------:R-:W-:Y:S01]  /*15570*/  HMMA.16816.F32.BF16 R52, R12, R34, R52 ;  /* 0x000000220c34723c */ /* 0x000fe20000041834 */
[----:B------:R-:W1:Y:S04]  /*15580*/  LDSM.16.M88.4 R32, [R2+0xb800] ;  /* 0x00b800000220783b */ /* 0x000e680000000200 */
        /* <DEDUP_REMOVED lines=84> */
[C---:B------:R-:W-:Y:S01]  /*15ad0*/  HMMA.16816.F32.BF16 R68, R80.reuse, R6, R68 ;  /* 0x000000065044723c */ /* 0x040fe20000041844 */
[----:B------:R-:W1:Y:S07]  /*15ae0*/  LDSM.16.M88.4 R4, [R56+0xe000] ;  /* 0x00e000003804783b */ /* 0x000e6e0000000200 */
[C---:B------:R-:W-:Y:S08]  /*15af0*/  HMMA.16816.F32.BF16 R28, R80.reuse, R76, R28 ;  /* 0x0000004c501c723c */ /* 0x040ff0000004181c */
[C---:B------:R-:W-:Y:S01]  /*15b00*/  HMMA.16816.F32.BF16 R24, R80.reuse, R78, R24 ;  /* 0x0000004e5018723c */ /* 0x040fe20000041818 */
[----:B------:R-:W-:Y:S07]  /*15b10*/  LDSM.16.M88.4 R76, [R56+0xf800] ;  /* 0x00f80000384c783b */ /* 0x000fee0000000200 */
[C---:B--2---:R-:W-:Y:S08]  /*15b20*/  HMMA.16816.F32.BF16 R64, R80.reuse, R12, R64 ;  /* 0x0000000c5040723c */ /* 0x044ff00000041840 */
[----:B------:R-:W-:Y:S01]  /*15b30*/  HMMA.16816.F32.BF16 R52, R80, R14, R52 ;  /* 0x0000000e5034723c */ /* 0x000fe20000041834 */
[----:B------:R-:W2:Y:S07]  /*15b40*/  LDSM.16.M88.4 R12, [R56+0xf000] ;  /* 0x00f00000380c783b */ /* 0x000eae0000000200 */
[C---:B---3--:R-:W-:Y:S01]  /*15b50*/  HMMA.16816.F32.BF16 R80, R36.reuse, R32, R28 ;  /* 0x000000202450723c */ /* 0x048fe2000004181c */
[----:B------:R-:W3:Y:S07]  /*15b60*/  LDSM.16.M88.4 R28, [R61+0x6000] ;  /* 0x006000003d1c783b */ /* 0x000eee0000000200 */
[C---:B------:R-:W-:Y:S08]  /*15b70*/  HMMA.16816.F32.BF16 R24, R36.reuse, R34, R24 ;  /* 0x000000222418723c */ /* 0x040ff00000041818 */
[----:B----4-:R-:W-:Y:S01]  /*15b80*/  HMMA.16816.F32.BF16 R72, R36, R40, R72 ;  /* 0x000000282448723c */ /* 0x010fe20000041848 */
[----:B------:R-:W-:-:S05]  /*15b90*/  LOP3.LUT R40, R62, 0x6, RZ, 0xc0, !PT ;  /* 0x000000063e287812 */ /* 0x000fca00078ec0ff */
[----:B------:R-:W-:Y:S02]  /*15ba0*/  VIADD R40, R40, UR26 ;  /* 0x0000001a28287c36 */ /* 0x000fe40008000000 */
[----:B-1----:R-:W-:Y:S02]  /*15bb0*/  HMMA.16816.F32.BF16 R20, R36, R8, R20 ;  /* 0x000000082414723c */ /* 0x002fe40000041814 */
[C---:B------:R-:W-:Y:S01]  /*15bc0*/  VIADD R32, R40.reuse, 0x8 ;  /* 0x0000000828207836 */ /* 0x040fe20000000000 */
[----:B------:R-:W-:-:S04]  /*15bd0*/  ISETP.GE.AND P1, PT, R40, UR25, PT ;  /* 0x0000001928007c0c */ /* 0x000fc8000bf26270 */
[----:B------:R-:W-:Y:S01]  /*15be0*/  ISETP.GE.AND P5, PT, R32, UR25, PT ;  /* 0x0000001920007c0c */ /* 0x000fe2000bfa6270 */
[C---:B------:R-:W-:Y:S01]  /*15bf0*/  HMMA.16816.F32.BF16 R16, R36.reuse, R10, R16 ;  /* 0x0000000a2410723c */ /* 0x040fe20000041810 */
[----:B------:R-:W1:Y:S07]  /*15c00*/  LDSM.16.M88.4 R8, [R2+0xe800] ;  /* 0x00e800000208783b */ /* 0x000e6e0000000200 */
[----:B------:R-:W-:Y:S08]  /*15c10*/  HMMA.16816.F32.BF16 R68, R36, R42, R68 ;  /* 0x0000002a2444723c */ /* 0x000ff00000041844 */
[C---:B------:R-:W-:Y:S08]  /*15c20*/  HMMA.16816.F32.BF16 R80, R88.reuse, R4, R80 ;  /* 0x000000045850723c */ /* 0x040ff00000041850 */
[C---:B------:R-:W-:Y:S01]  /*15c30*/  HMMA.16816.F32.BF16 R24, R88.reuse, R6, R24 ;  /* 0x000000065818723c */ /* 0x040fe20000041818 */
[----:B------:R-:W4:Y:S07]  /*15c40*/  LDSM.16.M88.4 R4, [R2+0xf000] ;  /* 0x00f000000204783b */ /* 0x000f2e0000000200 */
[----:B--2---:R-:W-:Y:S01]  /*15c50*/  HMMA.16816.F32.BF16 R72, R88, R12, R72 ;  /* 0x0000000c5848723c */ /* 0x004fe20000041848 */
[----:B------:R-:W-:-:S05]  /*15c60*/  VIADD R12, R40, 0x1 ;  /* 0x00000001280c7836 */ /* 0x000fca0000000000 */
[----:B------:R-:W-:Y:S02]  /*15c70*/  ISETP.GE.AND P6, PT, R12, UR25, PT ;  /* 0x000000190c007c0c */ /* 0x000fe4000bfc6270 */
[C---:B------:R-:W-:Y:S08]  /*15c80*/  HMMA.16816.F32.BF16 R20, R88.reuse, R48, R20 ;  /* 0x000000305814723c */ /* 0x040ff00000041814 */
[----:B------:R-:W-:Y:S01]  /*15c90*/  HMMA.16816.F32.BF16 R68, R88, R14, R68 ;  /* 0x0000000e5844723c */ /* 0x000fe20000041844 */
[----:B------:R2:W4:Y:S01]  /*15ca0*/  LDSM.16.M88.4 R12, [R2+0xf800] ;  /* 0x00f80000020c783b */ /* 0x0005220000000200 */
[----:B------:R-:W-:-:S06]  /*15cb0*/  DEPBAR.LE SB0, 0x0 ;  /* 0x000080000000791a */ /* 0x000fcc0000000000 */
[C---:B------:R-:W-:Y:S08]  /*15cc0*/  HMMA.16816.F32.BF16 R64, R36.reuse, R44, R64 ;  /* 0x0000002c2440723c */ /* 0x040ff00000041840 */
[----:B------:R-:W-:Y:S01]  /*15cd0*/  HMMA.16816.F32.BF16 R52, R36, R46, R52 ;  /* 0x0000002e2434723c */ /* 0x000fe20000041834 */
[----:B------:R-:W-:-:S05]  /*15ce0*/  VIADD R36, R40, 0x9 ;  /* 0x0000000928247836 */ /* 0x000fca0000000000 */
[----:B------:R-:W-:Y:S02]  /*15cf0*/  ISETP.GE.AND P4, PT, R36, UR25, PT ;  /* 0x0000001924007c0c */ /* 0x000fe4000bf86270 */
[----:B------:R-:W-:Y:S01]  /*15d00*/  HMMA.16816.F32.BF16 R16, R88, R50, R16 ;  /* 0x000000325810723c */ /* 0x000fe20000041810 */
[----:B--2---:R-:W-:-:S07]  /*15d10*/  VIADD R2, R40, 0x19 ;  /* 0x0000001928027836 */ /* 0x004fce0000000000 */
[C---:B---3--:R-:W-:Y:S08]  /*15d20*/  HMMA.16816.F32.BF16 R24, R28.reuse, R86, R24 ;  /* 0x000000561c18723c */ /* 0x048ff00000041818 */
[C---:B------:R-:W-:Y:S08]  /*15d30*/  HMMA.16816.F32.BF16 R80, R28.reuse, R84, R80 ;  /* 0x000000541c50723c */ /* 0x040ff00000041850 */
[----:B-1----:R-:W-:Y:S01]  /*15d40*/  HMMA.16816.F32.BF16 R32, R28, R8, R20 ;  /* 0x000000081c20723c */ /* 0x002fe20000041814 */
        /* <DEDUP_REMOVED lines=22> */
[C---:B----4-:R-:W-:Y:S01]  /*15eb0*/  HMMA.16816.F32.BF16 R72, R28.reuse, R4, R72 ;  /* 0x000000041c48723c */ /* 0x050fe20000041848 */
        /* <DEDUP_REMOVED lines=10> */
[----:B------:R-:W-:Y:S01]  /*15f60*/  HMMA.16816.F32.BF16 R64, R28, R12, R64 ;  /* 0x0000000c1c40723c */ /* 0x000fe20000041840 */
        /* <DEDUP_REMOVED lines=42> */
.L_x_4603:
        /* <DEDUP_REMOVED lines=33> */
[----:B------:R-:W-:Y:S01]  /*16420*/  LOP3.LUT R2, R4, UR8, RZ, 0x3c, !PT ;  /* 0x0000000804027c12 */ /* 0x000fe2000f8e3cff */
[----:B------:R-:W1:Y:S01]  /*16430*/  LDCU.64 UR8, c[0x0][0x3a0] ;  /* 0x00007400ff0877ac */ /* 0x000e620008000a00 */
[----:B------:R-:W-:-:S02]  /*16440*/  LOP3.LUT R7, RZ, R4, RZ, 0x33, !PT ;  /* 0x00000004ff077212 */ /* 0x000fc400078e33ff */
        /* <DEDUP_REMOVED lines=26> */
.L_x_4604:
[----:B------:R-:W1:Y:S01]  /*165f0*/  LDCU UR8, c[0x0][0x3bc] ;  /* 0x00007780ff0877ac */ /* 0x000e620008000800 */
[C---:B------:R-:W-:Y:S01]  /*16600*/  LEA R6, P1, R59.reuse, R226, 0x1 ;  /* 0x000000e23b067211 */ /* 0x040fe200078208ff */
[----:B------:R-:W-:Y:S01]  /*16610*/  IMAD.MOV.U32 R224, RZ, RZ, R226 ;  /* 0x000000ffffe07224 */ /* 0x000fe200078e00e2 */
[----:B------:R-:W-:Y:S02]  /*16620*/  USHF.L.U32 UR9, UR10, 0x5, URZ ;  /* 0x000000050a097899 */ /* 0x000fe400080006ff */
[----:B------:R-:W-:Y:S02]  /*16630*/  LEA.HI.X R7, R59, R225, R58, 0x1, P1 ;  /* 0x000000e13b077211 */ /* 0x000fe400008f0c3a */
[----:B------:R-:W-:Y:S01]  /*16640*/  @!PT LDS RZ, [RZ] ;  /* 0x00000000fffff984 */ /* 0x000fe20000000800 */
[----:B------:R-:W-:Y:S01]  /*16650*/  @!PT LDS RZ, [RZ] ;  /* 0x00000000fffff984 */ /* 0x000fe20000000800 */
[----:B------:R-:W-:Y:S01]  /*16660*/  @!PT LDS RZ, [RZ] ;  /* 0x00000000fffff984 */ /* 0x000fe20000000800 */
[----:B------:R2:W-:Y:S02]  /*16670*/  LDGSTS.E.BYPASS.LTC128B.128 [R3+0x8000], desc[UR4][R224.64] ;  /* 0x08000000e0037fae */ /* 0x0005e4000b981a04 */
[----:B------:R-:W-:Y:S02]  /*16680*/  IADD3 R14, P1, PT, R6, UR9, RZ ;  /* 0x00000009060e7c10 */ /* 0x000fe4000ff3e0ff */
        /* <DEDUP_REMOVED lines=20> */
.L_x_4602:
        /* <DEDUP_REMOVED lines=33> */
[C---:B------:R-:W-:Y:S01]  /*169e0*/  IADD3 R0, PT, PT, R220.reuse, 0x10000, RZ ;  /* 0x00010000dc007810 */ /* 0x040fe20007ffe0ff */
[----:B------:R-:W-:Y:S01]  /*169f0*/  LDSM.16.MT88.4 R76, [R194+0x12000] ;  /* 0x01200000c24c783b */ /* 0x000fe20000004200 */
[----:B-1----:R-:W-:Y:S02]  /*16a00*/  FMNMX.FTZ R2, R15, R2, !PT ;  /* 0x000000020f027209 */ /* 0x002fe40007810000 */
[----:B------:R-:W-:Y:S01]  /*16a10*/  IADD3 R192, PT, PT, R220, 0x10040, RZ ;  /* 0x00010040dcc07810 */ /* 0x000fe20007ffe0ff */
[----:B------:R-:W1:Y:S01]  /*16a20*/  SHFL.BFLY PT, R164, R13, 0x1, 0x1f ;  /* 0x0c201f000da47f89 */ /* 0x000e6200000e0000 */
[----:B------:R-:W-:-:S03]  /*16a30*/  @P0 IADD3 R192, PT, PT, R0, -0x40, RZ ;  /* 0xffffffc000c00810 */ /* 0x000fc60007ffe0ff */
[----:B------:R-:W3:Y:S01]  /*16a40*/  SHFL.BFLY PT, R3, R2, 0x1, 0x1f ;  /* 0x0c201f0002037f89 */ /* 0x000ee200000e0000 */
[----:B------:R-:W-:-:S03]  /*16a50*/  IADD3 R190, PT, PT, R57, R192, RZ ;  /* 0x000000c039be7210 */ /* 0x000fc60007ffe0ff */
[----:B------:R-:W-:Y:S04]  /*16a60*/  LDSM.16.MT88.4 R108, [R194+0x14000] ;  /* 0x01400000c26c783b */ /* 0x000fe80000004200 */
[----:B------:R-:W-:Y:S04]  /*16a70*/  LDSM.16.MT88.4 R140, [R194+0x16000] ;  /* 0x01600000c28c783b */ /* 0x000fe80000004200 */
[----:B------:R-:W-:Y:S04]  /*16a80*/  LDSM.16.MT88.4 R52, [R192] ;  /* 0x00000000c034783b */ /* 0x000fe80000004200 */
[----:B------:R-:W-:Y:S01]  /*16a90*/  LDSM.16.MT88.4 R60, [R190] ;  /* 0x00000000be3c783b */ /* 0x000fe20000004200 */
        /* <DEDUP_REMOVED lines=11> */
[----:B------:R-:W-:Y:S01]  /*16b50*/  FSEL R206, R206, RZ, P1 ;  /* 0x000000ffcece7208 */ /* 0x000fe20000800000 */
[----:B------:R-:W1:Y:S01]  /*16b60*/  LDSM.16.MT88.4 R44, [R194+0x10000] ;  /* 0x01000000c22c783b */ /* 0x000e620000004200 */
[--C-:B------:R-:W-:Y:S01]  /*16b70*/  FFMA.FTZ R188, R81, UR4, -R208.reuse ;  /* 0x0000000451bc7c23 */ /* 0x100fe200080108d0 */
[--C-:B------:R-:W-:Y:S01]  /*16b80*/  FFMA.FTZ R187, R49, UR4, -R208.reuse ;  /* 0x0000000431bb7c23 */ /* 0x100fe200080108d0 */
[----:B------:R-:W-:Y:S01]  /*16b90*/  FFMA.FTZ R184, R51, UR4, -R208 ;  /* 0x0000000433b87c23 */ /* 0x000fe200080108d0 */
        /* <DEDUP_REMOVED lines=16> */
[--C-:B------:R-:W-:Y:S01]  /*16ca0*/  FFMA.FTZ R180, R27, UR4, -R208.reuse ;  /* 0x000000041bb47c23 */ /* 0x100fe200080108d0 */
[----:B------:R-:W4:Y:S01]  /*16cb0*/  LDSM.16.MT88.4 R148, [R192+0x6000] ;  /* 0x00600000c094783b */ /* 0x000f220000004200 */
[----:B------:R-:W1:Y:S01]  /*16cc0*/  MUFU.EX2 R184, R184 ;  /* 0x000000b800b87308 */ /* 0x000e620000000800 */
[----:B------:R-:W-:Y:S01]  /*16cd0*/  FFMA.FTZ R2, R25, UR4, -R208 ;  /* 0x0000000419027c23 */ /* 0x000fe200080108d0 */
[--C-:B------:R-:W-:Y:S01]  /*16ce0*/  FFMA.FTZ R166, R21, UR4, -R206.reuse ;  /* 0x0000000415a67c23 */ /* 0x100fe200080108ce */
[----:B------:R-:W4:Y:S01]  /*16cf0*/  LDSM.16.MT88.4 R4, [R190+0x6000] ;  /* 0x00600000be04783b */ /* 0x000f220000004200 */
[----:B------:R-:W-:Y:S01]  /*16d00*/  MUFU.EX2 R189, R189 ;  /* 0x000000bd00bd7308 */ /* 0x000fe20000000800 */
[----:B------:R-:W-:Y:S01]  /*16d10*/  FFMA.FTZ R202, R197, UR4, -R206 ;  /* 0x00000004c5ca7c23 */ /* 0x000fe200080108ce */
        /* <DEDUP_REMOVED lines=10> */
[----:B------:R-:W3:Y:S01]  /*16dc0*/  MUFU.EX2 R182, R182 ;  /* 0x000000b600b67308 */ /* 0x000ee20000000800 */
[----:B------:R-:W-:Y:S01]  /*16dd0*/  FFMA.FTZ R204, R177, UR4, -R206 ;  /* 0x00000004b1cc7c23 */ /* 0x000fe200080108ce */
[----:B------:R-:W-:Y:S01]  /*16de0*/  FFMA.FTZ R221, R221, UR4, -R208 ;  /* 0x00000004dddd7c23 */ /* 0x000fe200080108d0 */
[----:B------:R-:W1:Y:S01]  /*16df0*/  LDSM.16.MT88.4 R20, [R194+0x14800] ;  /* 0x01480000c214783b */ /* 0x000e620000004200 */
[----:B------:R-:W-:Y:S01]  /*16e00*/  MUFU.EX2 R183, R183 ;  /* 0x000000b700b77308 */ /* 0x000fe20000000800 */
[----:B------:R-:W-:Y:S01]  /*16e10*/  FFMA.FTZ R201, R201, UR4, -R206 ;  /* 0x00000004c9c97c23 */ /* 0x000fe200080108ce */
[----:B--2---:R-:W-:Y:S01]  /*16e20*/  F2FP.BF16.F32.PACK_AB R153, R186, R189 ;  /* 0x000000bdba99723e */ /* 0x004fe200000010ff */
[----:B------:R-:W-:Y:S01]  /*16e30*/  LDSM.16.MT88.4 R24, [R220+0x14800] ;  /* 0x01480000dc18783b */ /* 0x000fe20000004200 */
[----:B------:R-:W2:Y:S01]  /*16e40*/  MUFU.EX2 R180, R180 ;  /* 0x000000b400b47308 */ /* 0x000ea20000000800 */
[----:B------:R-:W-:Y:S01]  /*16e50*/  FFMA.FTZ R235, R205, UR4, -R208 ;  /* 0x00000004cdeb7c23 */ /* 0x000fe200080108d0 */
[----:B------:R-:W-:Y:S01]  /*16e60*/  FADD.FTZ R188, R191, R188 ;  /* 0x000000bcbfbc7221 */ /* 0x000fe20000010000 */
[----:B------:R-:W-:Y:S01]  /*16e70*/  LDSM.16.MT88.4 R28, [R190+0x2800] ;  /* 0x00280000be1c783b */ /* 0x000fe20000004200 */
[----:B------:R-:W-:Y:S01]  /*16e80*/  MUFU.EX2 R167, R167 ;  /* 0x000000a700a77308 */ /* 0x000fe20000000800 */
[----:B------:R-:W-:Y:S01]  /*16e90*/  FADD.FTZ R186, R189, R186 ;  /* 0x000000babdba7221 */ /* 0x000fe20000010000 */
[----:B---3--:R-:W-:Y:S01]  /*16ea0*/  F2FP.BF16.F32.PACK_AB R155, R182, R185 ;  /* 0x000000b9b69b723e */ /* 0x008fe200000010ff */
        /* <DEDUP_REMOVED lines=8> */
[----:B------:R-:W-:Y:S01]  /*16f30*/  LDSM.16.MT88.4 R32, [R192+0x2800] ;  /* 0x00280000c020783b */ /* 0x000fe20000004200 */
[----:B------:R-:W3:Y:S01]  /*16f40*/  MUFU.EX2 R166, R166 ;  /* 0x000000a600a67308 */ /* 0x000ee20000000800 */
[----:B------:R-:W-:-:S02]  /*16f50*/  FADD.FTZ R182, R182, R185 ;  /* 0x000000b9b6b67221 */ /* 0x000fc40000010000 */
[----:B------:R-:W-:Y:S01]  /*16f60*/  LDSM.16.MT88.4 R176, [R220+0x11000] ;  /* 0x01100000dcb0783b */ /* 0x000fe20000004200 */
[----:B------:R-:W-:Y:S01]  /*16f70*/  MUFU.EX2 R165, R165 ;  /* 0x000000a500a57308 */ /* 0x000fe20000000800 */
[C---:B------:R-:W-:Y:S03]  /*16f80*/  HMMA.16816.F32.BF16 R76, R152.reuse, R78, RZ ;  /* 0x0000004e984c723c */ /* 0x040fe600000418ff */
        /* <DEDUP_REMOVED lines=76> */
[----:B------:R-:W-:-:S03]  /*17450*/  FFMA.FTZ R203, R195, UR4, -R206 ;  /* 0x00000004c3cb7c23 */ /* 0x000fc600080108ce */
[----:B------:R4:W-:Y:S03]  /*17460*/  MUFU.EX2 R195, R28 ;  /* 0x0000001c00c37308 */ /* 0x0009e60000000800 */
[C---:B--2---:R-:W-:Y:S01]  /*17470*/  HMMA.16816.F32.BF16 R144, R4.reuse, R8, R144 ;  /* 0x000000080490723c */ /* 0x044fe20000041890 */
[----:B------:R-:W2:Y:S07]  /*17480*/  MUFU.EX2 R203, R203 ;  /* 0x000000cb00cb7308 */ /* 0x000eae0000000800 */
        /* <DEDUP_REMOVED lines=23> */
[----:B--2---:R-:W-:Y:S01]  /*17600*/  F2FP.BF16.F32.PACK_AB R5, R202, R203 ;  /* 0x000000cbca05723e */ /* 0x004fe200000010ff */
        /* <DEDUP_REMOVED lines=48> */
[----:B------:R-:W2:Y:S04]  /*17910*/  MUFU.EX2 R177, R177 ;  /* 0x000000b100b17308 */ /* 0x000ea80000000800 */
        /* <DEDUP_REMOVED lines=18> */
[----:B------:R-:W-:Y:S01]  /*17a40*/  F2FP.BF16.F32.PACK_AB R5, R200, R179 ;  /* 0x000000b3c805723e */ /* 0x000fe200000010ff */
        /* <DEDUP_REMOVED lines=65> */
[----:B------:R-:W2:Y:S01]  /*17e60*/  LDCU UR4, c[0x0][0x45c] ;  /* 0x00008b80ff0477ac */ /* 0x000ea20008000800 */
[----:B------:R-:W-:Y:S01]  /*17e70*/  PLOP3.LUT P1, PT, PT, PT, UP0, 0x80, 0x8 ;  /* 0x000000000008781c */ /* 0x000fe20003f2f008 */
[----:B------:R-:W-:Y:S01]  /*17e80*/  IMAD.IADD R216, R3, 0x1, R220 ;  /* 0x0000000103d87824 */ /* 0x000fe200078e02dc */
[----:B------:R-:W3:Y:S01]  /*17e90*/  LDCU.64 UR14, c[0x0][0x358] ;  /* 0x00006b00ff0e77ac */ /* 0x000ee20008000a00 */
[----:B------:R-:W4:Y:S01]  /*17ea0*/  LDCU.64 UR8, c[0x0][0x3a0] ;  /* 0x00007400ff0877ac */ /* 0x000f220008000a00 */
[----:B------:R-:W2:Y:S01]  /*17eb0*/  LDCU.64 UR10, c[0x0][0x3a8] ;  /* 0x00007500ff0a77ac */ /* 0x000ea20008000a00 */
[----:B-1----:R-:W-:-:S12]  /*17ec0*/  ULEA UR6, UR6, UR5, 0x18 ;  /* 0x0000000506067291 */ /* 0x002fd8000f8ec0ff */
.L_x_4609:
[----:B------:R-:W-:Y:S01]  /*17ed0*/  @!P1 IADD3 R4, P0, PT, RZ, -R232, RZ ;  /* 0x800000e8ff049210 */ /* 0x000fe20007f1e0ff */
[----:B------:R-:W1:Y:S01]  /*17ee0*/  S2R R218, SR_TID.X ;  /* 0x0000000000da7919 */ /* 0x000e620000002100 */
[----:B------:R-:W5:Y:S01]  /*17ef0*/  @!P1 LDC R10, c[0x0][0x3c0] ;  /* 0x0000f000ff0a9b82 */ /* 0x000f620000000800 */
[----:B------:R-:W-:Y:S07]  /*17f00*/  DEPBAR.LE SB0, 0x0 ;  /* 0x000080000000791a */ /* 0x000fee0000000000 */
[----:B------:R-:W2:Y:S08]  /*17f10*/  LDC R5, c[0x0][0x3c4] ;  /* 0x0000f100ff057b82 */ /* 0x000eb00000000800 */
[----:B------:R-:W-:Y:S01]  /*17f20*/  BAR.SYNC.DEFER_BLOCKING 0x0 ;  /* 0x0000000000007b1d */ /* 0x000fe20000010000 */
[----:B-1----:R-:W-:Y:S01]  /*17f30*/  LOP3.LUT R237, R218, 0x38, RZ, 0xc0, !PT ;  /* 0x00000038daed7812 */ /* 0x002fe200078ec0ff */
[----:B-----5:R-:W-:Y:S02]  /*17f40*/  @!P1 IMAD.SHL.U32 R7, R10, 0x40, RZ ;  /* 0x000000400a079824 */ /* 0x020fe400078e00ff */
[C---:B------:R-:W-:Y:S02]  /*17f50*/  IMAD.SHL.U32 R8, R218.reuse, 0x40, RZ ;  /* 0x00000040da087824 */ /* 0x040fe400078e00ff */
[----:B------:R-:W-:Y:S02]  /*17f60*/  @!P1 IMAD.X R7, RZ, RZ, ~R7, P0 ;  /* 0x000000ffff079224 */ /* 0x000fe400000e0e07 */
[----:B------:R-:W-:Y:S01]  /*17f70*/  IMAD.SHL.U32 R2, R218, 0x8, RZ ;  /* 0x00000008da027824 */ /* 0x000fe200078e00ff */
[----:B------:R-:W-:Y:S01]  /*17f80*/  LOP3.LUT R3, R8, 0x1c0, RZ, 0xc0, !PT ;  /* 0x000001c008037812 */ /* 0x000fe200078ec0ff */
[----:B------:R-:W-:Y:S01]  /*17f90*/  IMAD.SHL.U32 R219, R218, 0x20, RZ ;  /* 0x00000020dadb7824 */ /* 0x000fe200078e00ff */
[----:B------:R-:W-:Y:S02]  /*17fa0*/  @!P1 SHF.R.S64 R9, R4, 0x1f, R7 ;  /* 0x0000001f04099819 */ /* 0x000fe40000001007 */
[--C-:B------:R-:W-:Y:S02]  /*17fb0*/  LOP3.LUT R237, R237, 0x1f8, R2.reuse, 0x78, !PT ;  /* 0x000001f8eded7812 */ /* 0x100fe400078e7802 */
[----:B------:R-:W-:Y:S02]  /*17fc0*/  @!P1 IADD3 R6, P0, PT, R230, R9, RZ ;  /* 0x00000009e6069210 */ /* 0x000fe40007f1e0ff */
[----:B------:R-:W-:Y:S01]  /*17fd0*/  LOP3.LUT R4, R3, 0x38, R2, 0xf8, !PT ;  /* 0x0000003803047812 */ /* 0x000fe200078ef802 */
[----:B------:R-:W-:Y:S01]  /*17fe0*/  IMAD.MOV.U32 R3, RZ, RZ, R230 ;  /* 0x000000ffff037224 */ /* 0x000fe200078e00e6 */
[----:B------:R-:W-:Y:S01]  /*17ff0*/  LOP3.LUT R237, R237, 0x1e00, R2, 0xf8, !PT ;  /* 0x00001e00eded7812 */ /* 0x000fe200078ef802 */
[----:B------:R-:W-:Y:S01]  /*18000*/  IMAD.MOV.U32 R2, RZ, RZ, R231 ;  /* 0x000000ffff027224 */ /* 0x000fe200078e00e7 */
[----:B------:R-:W-:Y:S01]  /*18010*/  @!P1 LEA.HI.X.SX32 R231, R7, R231, 0x1, P0 ;  /* 0x000000e707e79211 */ /* 0x000fe200000f0eff */
[----:B------:R-:W-:Y:S01]  /*18020*/  @!P1 IMAD.MOV.U32 R230, RZ, RZ, R6 ;  /* 0x000000ffffe69224 */ /* 0x000fe200078e0006 */
[----:B--2---:R-:W-:Y:S06]  /*18030*/  @!P1 BRA `(.L_x_4606) ;  /* 0x0000000000f89947 */ /* 0x004fec0003800000 */
        /* <DEDUP_REMOVED lines=30> */
[----:B------:R-:W1:Y:S01]  /*18220*/  LDC.64 R10, c[0x0][0x3c0] ;  /* 0x0000f000ff0a7b82 */ /* 0x000e620000000a00 */
        /* <DEDUP_REMOVED lines=17> */
[----:B------:R-:W2:Y:S02]  /*18340*/  LDG.E R7, desc[UR14][R16.64] ;  /* 0x0000000e10077981 */ /* 0x000ea4000c1e1900 */
[-C--:B-1----:R-:W-:Y:S01]  /*18350*/  IMAD.WIDE.U32 R14, R9, R10.reuse, RZ ;  /* 0x0000000a090e7225 */ /* 0x082fe200078e00ff */
[----:B------:R-:W-:Y:S05]  /*18360*/  SHF.R.S32.HI R13, RZ, 0x1f, R9 ;  /* 0x0000001fff0d7819 */ /* 0x000fea0000011409 */
[----:B------:R-:W-:Y:S04]  /*18370*/  IMAD R6, R13, R10, RZ ;  /* 0x0000000a0d067224 */ /* 0x000fe800078e02ff */
        /* <DEDUP_REMOVED lines=10> */
.L_x_4606:
[----:B------:R-:W-:Y:S01]  /*18420*/  LEA R237, R237, UR6, 0x1 ;  /* 0x00000006eded7c11 */ /* 0x000fe2000f8e08ff */
[----:B------:R-:W-:Y:S01]  /*18430*/  IMAD.SHL.U32 R7, R10, 0x20, RZ ;  /* 0x000000200a077824 */ /* 0x000fe200078e00ff */
[----:B------:R-:W-:Y:S01]  /*18440*/  LOP3.LUT R219, R219, 0x7c00, RZ, 0xc0, !PT ;  /* 0x00007c00dbdb7812 */ /* 0x000fe200078ec0ff */
[----:B------:R-:W-:Y:S01]  /*18450*/  IMAD.MOV.U32 R221, RZ, RZ, 0x20 ;  /* 0x00000020ffdd7424 */ /* 0x000fe200078e00ff */
[----:B------:R-:W-:Y:S01]  /*18460*/  LOP3.LUT R6, R8, 0x400, RZ, 0xc0, !PT ;  /* 0x0000040008067812 */ /* 0x000fe200078ec0ff */
[----:B------:R-:W-:Y:S01]  /*18470*/  @!PT LDS RZ, [RZ] ;  /* 0x00000000fffff984 */ /* 0x000fe20000000800 */
[----:B------:R-:W-:Y:S01]  /*18480*/  @!PT LDS RZ, [RZ] ;  /* 0x00000000fffff984 */ /* 0x000fe20000000800 */
[----:B------:R-:W-:Y:S01]  /*18490*/  @!PT LDS RZ, [RZ] ;  /* 0x00000000fffff984 */ /* 0x000fe20000000800 */
[----:B---3--:R-:W-:Y:S01]  /*184a0*/  LDGSTS.E.BYPASS.LTC128B.128 [R237+0x10000], desc[UR14][R230.64] ;  /* 0x10000000e6ed7fae */ /* 0x008fe2000b981a0e */
[----:B------:R-:W-:Y:S01]  /*184b0*/  LOP3.LUT R3, R219, 0x200, R8, 0xf8, !PT ;  /* 0x00000200db037812 */ /* 0x000fe200078ef808 */
[----:B------:R-:W-:Y:S01]  /*184c0*/  UIADD3 UR27, UPT, UPT, UR27, -0x1, URZ ;  /* 0xffffffff1b1b7890 */ /* 0x000fe2000fffe0ff */
[----:B------:R-:W-:Y:S01]  /*184d0*/  SHF.L.U64.HI R5, R10, 0x5, R5 ;  /* 0x000000050a057819 */ /* 0x000fe20000010205 */
[----:B------:R-:W-:Y:S01]  /*184e0*/  LDGSTS.E.BYPASS.LTC128B.128 [R237+0x12000], desc[UR14][R230.64+0x80] ;  /* 0x12000080e6ed7fae */ /* 0x000fe2000b981a0e */
[----:B------:R-:W-:Y:S01]  /*184f0*/  IADD3 R8, P0, PT, R230, R7, RZ ;  /* 0x00000007e6087210 */ /* 0x000fe20007f1e0ff */
[----:B------:R-:W-:Y:S01]  /*18500*/  UISETP.GT.AND UP0, UPT, UR27, UR7, UPT ;  /* 0x000000071b00728c */ /* 0x000fe2000bf04270 */
[----:B------:R-:W-:Y:S01]  /*18510*/  LOP3.LUT R223, R218, 0x8, RZ, 0xc0, !PT ;  /* 0x00000008dadf7812 */ /* 0x000fe200078ec0ff */
[----:B------:R-:W-:Y:S01]  /*18520*/  LDGSTS.E.BYPASS.LTC128B.128 [R237+0x14000], desc[UR14][R230.64+0x100] ;  /* 0x14000100e6ed7fae */ /* 0x000fe2000b981a0e */
[----:B------:R-:W-:Y:S01]  /*18530*/  SHF.R.U32.HI R217, RZ, 0x1, R218 ;  /* 0x00000001ffd97819 */ /* 0x000fe200000116da */
[----:B------:R-:W-:Y:S01]  /*18540*/  IMAD.X R9, R231, 0x1, R5, P0 ;  /* 0x00000001e7097824 */ /* 0x000fe200000e0605 */
[----:B------:R-:W-:Y:S01]  /*18550*/  LOP3.LUT R223, R4, R223, RZ, 0x3c, !PT ;  /* 0x000000df04df7212 */ /* 0x000fe200078e3cff */
[----:B------:R-:W-:Y:S01]  /*18560*/  LDGSTS.E.BYPASS.LTC128B.128 [R237+0x16000], desc[UR14][R230.64+0x180] ;  /* 0x16000180e6ed7fae */ /* 0x000fe2000b981a0e */
[----:B------:R-:W-:Y:S03]  /*18570*/  LOP3.LUT R2, R217, 0x8, RZ, 0xc0, !PT ;  /* 0x00000008d9027812 */ /* 0x000fe600078ec0ff */
[----:B------:R-:W-:Y:S01]  /*18580*/  LDGSTS.E.BYPASS.LTC128B.128 [R237+0x10800], desc[UR14][R8.64] ;  /* 0x1080000008ed7fae */ /* 0x000fe2000b981a0e */
[----:B------:R-:W-:Y:S01]  /*18590*/  IMAD R223, R223, 0x2, R6 ;  /* 0x00000002dfdf7824 */ /* 0x000fe200078e0206 */
[----:B------:R-:W-:Y:S02]  /*185a0*/  IADD3 R6, P2, PT, R7, R8, RZ ;  /* 0x0000000807067210 */ /* 0x000fe40007f5e0ff */
[----:B------:R-:W-:Y:S01]  /*185b0*/  LDGSTS.E.BYPASS.LTC128B.128 [R237+0x12800], desc[UR14][R8.64+0x80] ;  /* 0x1280008008ed7fae */ /* 0x000fe2000b981a0e */
[----:B------:R-:W-:Y:S01]  /*185c0*/  LOP3.LUT R2, R3, R4, R2, 0xf6, !PT ;  /* 0x0000000403027212 */ /* 0x000fe200078ef602 */
[----:B------:R-:W-:Y:S01]  /*185d0*/  VIADD R164, R223, UR6 ;  /* 0x00000006dfa47c36 */ /* 0x000fe20008000000 */
[----:B------:R-:W-:Y:S01]  /*185e0*/  IADD3 R4, P0, PT, R7, R6, RZ ;  /* 0x0000000607047210 */ /* 0x000fe20007f1e0ff */
[----:B------:R-:W-:Y:S01]  /*185f0*/  LDGSTS.E.BYPASS.LTC128B.128 [R237+0x14800], desc[UR14][R8.64+0x100] ;  /* 0x1480010008ed7fae */ /* 0x000fe2000b981a0e */
[C---:B------:R-:W-:Y:S01]  /*18600*/  IMAD.X R7, R5.reuse, 0x1, R9, P2 ;  /* 0x0000000105077824 */ /* 0x040fe200010e0609 */
[----:B------:R-:W-:Y:S01]  /*18610*/  LEA R224, R2, UR6, 0x1 ;  /* 0x0000000602e07c11 */ /* 0x000fe2000f8e08ff */
[----:B------:R-:W-:Y:S01]  /*18620*/  IMAD.MOV.U32 R3, RZ, RZ, 0x40 ;  /* 0x00000040ff037424 */ /* 0x000fe200078e00ff */
[----:B------:R1:W-:Y:S01]  /*18630*/  LDGSTS.E.BYPASS.LTC128B.128 [R237+0x16800], desc[UR14][R8.64+0x180] ;  /* 0x1680018008ed7fae */ /* 0x0003e2000b981a0e */
[----:B------:R-:W-:Y:S01]  /*18640*/  IMAD.X R5, R5, 0x1, R7, P0 ;  /* 0x0000000105057824 */ /* 0x000fe200000e0607 */
[C---:B------:R-:W-:Y:S02]  /*18650*/  LOP3.LUT P0, RZ, R218.reuse, 0x2, RZ, 0xc0, !PT ;  /* 0x00000002daff7812 */ /* 0x040fe4000780c0ff */
[----:B------:R-:W-:Y:S02]  /*18660*/  LDGSTS.E.BYPASS.LTC128B.128 [R237+0x11000], desc[UR14][R6.64] ;  /* 0x1100000006ed7fae */ /* 0x000fe4000b981a0e */
[----:B------:R-:W-:Y:S02]  /*18670*/  SEL R221, R221, 0xffffffe0, !P0 ;  /* 0xffffffe0dddd7807 */ /* 0x000fe40004000000 */
[----:B------:R-:W-:Y:S01]  /*18680*/  LDGSTS.E.BYPASS.LTC128B.128 [R237+0x13000], desc[UR14][R6.64+0x80] ;  /* 0x1300008006ed7fae */ /* 0x000fe2000b981a0e */
[----:B------:R-:W-:Y:S02]  /*18690*/  LOP3.LUT P0, RZ, R218, 0x4, RZ, 0xc0, !PT ;  /* 0x00000004daff7812 */ /* 0x000fe4000780c0ff */
        /* <DEDUP_REMOVED lines=12> */
[----:B------:R2:W-:Y:S04]  /*18760*/  LDGSTS.E.BYPASS.LTC128B.128 [R237+0x17800], desc[UR14][R4.64+0x180] ;  /* 0x1780018004ed7fae */ /* 0x0005e8000b981a0e */
        /* <DEDUP_REMOVED lines=291> */
.L_x_4608:
        /* <DEDUP_REMOVED lines=29> */
.L_x_4607:
        /* <DEDUP_REMOVED lines=477> */
.L_x_4605:
        /* <DEDUP_REMOVED lines=14> */
[----:B------:R-:W-:Y:S01]  /*1ba20*/  LOP3.LUT R8, R219, R8, RZ, 0xfc, !PT ;  /* 0x00000008db087212 */ /* 0x000fe200078efcff */
[----:B------:R-:W5:Y:S01]  /*1ba30*/  LDCU UR7, c[0x0][0x44c] ;  /* 0x00008980ff0777ac */ /* 0x000f620008000800 */
[----:B------:R-:W-:Y:S01]  /*1ba40*/  SHF.R.U32.HI R13, RZ, 0x2, R218 ;  /* 0x00000002ff0d7819 */ /* 0x000fe200000116da */
[----:B------:R-:W5:Y:S01]  /*1ba50*/  S2UR UR8, SR_CTAID.X ;  /* 0x00000000000879c3 */ /* 0x000f620000002500 */
[----:B------:R-:W-:Y:S01]  /*1ba60*/  LEA R8, R8, UR6, 0x2 ;  /* 0x0000000608087c11 */ /* 0x000fe2000f8e10ff */
[----:B------:R-:W-:Y:S01]  /*1ba70*/  UIADD3 UR10, UPT, UPT, -UR21, URZ, URZ ;  /* 0x000000ff150a7290 */ /* 0x000fe2000fffe1ff */
[----:B------:R-:W-:Y:S02]  /*1ba80*/  LOP3.LUT R2, R2, 0x10, RZ, 0xc0, !PT ;  /* 0x0000001002027812 */ /* 0x000fe400078ec0ff */
[----:B------:R-:W-:Y:S01]  /*1ba90*/  IADD3 R12, PT, PT, R8, 0x80, RZ ;  /* 0x00000080080c7810 */ /* 0x000fe20007ffe0ff */
        /* <DEDUP_REMOVED lines=10> */
[----:B------:R-:W-:Y:S01]  /*1bb40*/  UIMAD UR9, UR9, UR5, UR8 ;  /* 0x00000005090972a4 */ /* 0x000fe2000f8e0208 */
[----:B------:R-:W3:Y:S03]  /*1bb50*/  LDCU.64 UR10, c[0x0][0x358] ;  /* 0x00006b00ff0a77ac */ /* 0x000ee60008000a00 */
[----:B------:R-:W-:Y:S01]  /*1bb60*/  UIMAD UR7, UR9, UR7, URZ ;  /* 0x00000007090772a4 */ /* 0x000fe2000f8e02ff */
[----:B-1----:R-:W-:Y:S01]  /*1bb70*/  FADD.FTZ R5, R10, R5 ;  /* 0x000000050a057221 */ /* 0x002fe20000010000 */
[----:B------:R-:W-:Y:S02]  /*1bb80*/  LOP3.LUT R10, R6, 0x1f8, RZ, 0xc0, !PT ;  /* 0x000001f8060a7812 */ /* 0x000fe400078ec0ff */
[----:B------:R-:W-:Y:S01]  /*1bb90*/  LOP3.LUT R6, R11, 0x3c, R6, 0xf8, !PT ;  /* 0x0000003c0b067812 */ /* 0x000fe200078ef806 */
[----:B------:R-:W1:Y:S01]  /*1bba0*/  MUFU.RCP R9, R5 ;  /* 0x0000000500097308 */ /* 0x000e620000001000 */
[----:B--2---:R-:W-:Y:S01]  /*1bbb0*/  FADD.FTZ R4, R15, R4 ;  /* 0x000000040f047221 */ /* 0x004fe20000010000 */
[----:B------:R-:W-:Y:S01]  /*1bbc0*/  BAR.SYNC.DEFER_BLOCKING 0x0 ;  /* 0x0000000000007b1d */ /* 0x000fe20000010000 */
[----:B------:R-:W-:-:S02]  /*1bbd0*/  FSETP.NE.FTZ.AND P2, PT, R5, RZ, PT ;  /* 0x000000ff0500720b */ /* 0x000fc40003f55000 */
[----:B------:R-:W-:Y:S02]  /*1bbe0*/  LOP3.LUT R217, R10, 0x38, R217, 0x78, !PT ;  /* 0x000000380ad97812 */ /* 0x000fe400078e78d9 */
[----:B------:R-:W-:Y:S01]  /*1bbf0*/  FSETP.NE.FTZ.AND P1, PT, R4, RZ, PT ;  /* 0x000000ff0400720b */ /* 0x000fe20003f35000 */
[----:B------:R-:W2:Y:S01]  /*1bc00*/  MUFU.RCP R7, R4 ;  /* 0x0000000400077308 */ /* 0x000ea20000001000 */
[----:B------:R-:W-:Y:S02]  /*1bc10*/  MOV R10, 0x40 ;  /* 0x00000040000a7802 */ /* 0x000fe40000000f00 */
[----:B------:R-:W-:Y:S02]  /*1bc20*/  R2P PR, R218, 0x18 ;  /* 0x00000018da007804 */ /* 0x000fe40000000000 */
[----:B------:R-:W-:-:S03]  /*1bc30*/  LEA R2, R217, R2, 0x2 ;  /* 0x00000002d9027211 */ /* 0x000fc600078e10ff */
[----:B------:R-:W-:Y:S01]  /*1bc40*/  SEL R11, R10, 0xffffffc0, !P3 ;  /* 0xffffffc00a0b7807 */ /* 0x000fe20005800000 */
[----:B------:R-:W4:Y:S01]  /*1bc50*/  @P2 LDC R15, c[0x0][0x458] ;  /* 0x00011600ff0f2b82 */ /* 0x000f220000000800 */
[----:B-1----:R-:W-:Y:S01]  /*1bc60*/  FSEL R9, R9, 1, P2 ;  /* 0x3f80000009097808 */ /* 0x002fe20001000000 */
[----:B------:R-:W1:Y:S01]  /*1bc70*/  @P2 MUFU.LG2 R5, R5 ;  /* 0x0000000500052308 */ /* 0x000e620000000c00 */
[----:B------:R-:W-:-:S03]  /*1bc80*/  IADD3 R10, PT, PT, R8, R11, RZ ;  /* 0x0000000b080a7210 */ /* 0x000fc60007ffe0ff */
        /* <DEDUP_REMOVED lines=67> */
[----:B------:R-:W2:Y:S01]  /*1c0c0*/  @P1 LDC R16, c[0x0][0x458] ;  /* 0x00011600ff101b82 */ /* 0x000ea20000000800 */
[----:B------:R-:W-:Y:S01]  /*1c0d0*/  SEL R9, R9, 0xffffffe0, !P0 ;  /* 0xffffffe009097807 */ /* 0x000fe20004000000 */
[----:B------:R-:W5:Y:S01]  /*1c0e0*/  @P1 MUFU.LG2 R4, R4 ;  /* 0x0000000400041308 */ /* 0x000f620000000c00 */
        /* <DEDUP_REMOVED lines=68> */
[----:B-1----:R-:W-:Y:S01]  /*1c530*/  @P2 FMUL.FTZ R5, R5, 0.69314718246459960938 ;  /* 0x3f31721805052820 */ /* 0x002fe20000410000 */
[-C--:B------:R-:W-:Y:S01]  /*1c540*/  IADD3 R14, PT, PT, R11, R12.reuse, RZ ;  /* 0x0000000c0b0e7210 */ /* 0x080fe20007ffe0ff */
[----:B------:R-:W-:Y:S01]  /*1c550*/  STS.64 [R7], R36 ;  /* 0x0000002407007388 */ /* 0x000fe20000000a00 */
[C---:B------:R-:W-:Y:S01]  /*1c560*/  IADD3 R11, PT, PT, R9.reuse, R12, RZ ;  /* 0x0000000c090b7210 */ /* 0x040fe20007ffe0ff */
[----:B-----5:R-:W-:Y:S01]  /*1c570*/  @P1 FMUL.FTZ R4, R4, 0.69314718246459960938 ;  /* 0x3f31721804041820 */ /* 0x020fe20000410000 */
        /* <DEDUP_REMOVED lines=55> */
[----:B-1----:R-:W-:-:S03]  /*1c8f0*/  MOV R133, 0xff800000 ;  /* 0xff80000000857802 */ /* 0x002fc60000000f00 */
[----:B------:R1:W-:Y:S01]  /*1c900*/  STS.64 [R12+0xc800], R146 ;  /* 0x00c800920c007388 */ /* 0x0003e20000000a00 */
[----:B------:R-:W-:Y:S01]  /*1c910*/  MOV R132, 0xff800000 ;  /* 0xff80000000847802 */ /* 0x000fe20000000f00 */
[----:B----4-:R-:W-:Y:S01]  /*1c920*/  @P2 FFMA.FTZ R133, R164, R15, R5 ;  /* 0x0000000fa4852223 */ /* 0x010fe20000010005 */
[----:B--2---:R-:W-:Y:S01]  /*1c930*/  @P1 FFMA.FTZ R132, R3, R16, R4 ;  /* 0x0000001003841223 */ /* 0x004fe20000010004 */
[----:B------:R1:W-:Y:S01]  /*1c940*/  STS.64 [R11+0xc000], R148 ;  /* 0x00c000940b007388 */ /* 0x0003e20000000a00 */
[----:B-----5:R-:W-:Y:S02]  /*1c950*/  IADD3 R134, P0, PT, R6, UR7, RZ ;  /* 0x0000000706867c10 */ /* 0x020fe4000ff1e0ff */
[----:B------:R-:W-:Y:S01]  /*1c960*/  LOP3.LUT P1, RZ, R218, 0x3, RZ, 0xc0, !PT ;  /* 0x00000003daff7812 */ /* 0x000fe2000782c0ff */
[----:B------:R1:W-:Y:S01]  /*1c970*/  STS.64 [R11+0xc800], R150 ;  /* 0x00c800960b007388 */ /* 0x0003e20000000a00 */
[----:B------:R-:W-:-:S03]  /*1c980*/  MOV R3, UR7 ;  /* 0x0000000700037c02 */ /* 0x000fc60008000f00 */
[----:B------:R1:W-:Y:S04]  /*1c990*/  STS.64 [R14+0xc000], R156 ;  /* 0x00c0009c0e007388 */ /* 0x0003e80000000a00 */
[----:B------:R1:W-:Y:S04]  /*1c9a0*/  STS.64 [R14+0xc800], R158 ;  /* 0x00c8009e0e007388 */ /* 0x0003e80000000a00 */
[----:B------:R1:W-:Y:S04]  /*1c9b0*/  STS.64 [R9+0xc000], R152 ;  /* 0x00c0009809007388 */ /* 0x0003e80000000a00 */
[----:B------:R1:W-:Y:S01]  /*1c9c0*/  STS.64 [R9+0xc800], R154 ;  /* 0x00c8009a09007388 */ /* 0x0003e20000000a00 */
[----:B------:R-:W-:Y:S06]  /*1c9d0*/  BAR.SYNC.DEFER_BLOCKING 0x0 ;  /* 0x0000000000007b1d */ /* 0x000fec0000010000 */
[----:B------:R1:W2:Y:S04]  /*1c9e0*/  LDS.128 R128, [R2+UR6] ;  /* 0x0000000602807984 */ /* 0x0002a80008000c00 */
        /* <DEDUP_REMOVED lines=34> */
[----:B------:R-:W-:Y:S01]  /*1cc10*/  IADD3 R135, P1, PT, R0, UR9, RZ ;  /* 0x0000000900877c10 */ /* 0x000fe2000ff3e0ff */
[----:B-1----:R-:W-:Y:S01]  /*1cc20*/  IMAD.U32 R2, RZ, RZ, UR9 ;  /* 0x00000009ff027e24 */ /* 0x002fe2000f8e00ff */
[----:B------:R-:W-:-:S04]  /*1cc30*/  UIADD3 UR6, UPT, UPT, -UR8, UR20, URZ ;  /* 0x0000001408067290 */ /* 0x000fc8000fffe1ff */
[----:B------:R-:W-:Y:S02]  /*1cc40*/  LEA.HI.X.SX32 R2, R2, RZ, 0x1, P1 ;  /* 0x000000ff02027211 */ /* 0x000fe400008f0eff */
[----:B------:R-:W-:Y:S02]  /*1cc50*/  ISETP.GE.AND P3, PT, R0, UR6, PT ;  /* 0x0000000600007c0c */ /* 0x000fe4000bf66270 */
[----:B------:R-:W-:Y:S02]  /*1cc60*/  ISETP.GE.AND P2, PT, R136, UR6, PT ;  /* 0x0000000688007c0c */ /* 0x000fe4000bf46270 */
[----:B--2---:R-:W-:-:S04]  /*1cc70*/  LEA R136, P1, R135, UR4, 0x2 ;  /* 0x0000000487887c11 */ /* 0x004fc8000f8210ff */
[----:B------:R-:W-:-:S05]  /*1cc80*/  LEA.HI.X R137, R135, UR5, R2, 0x2, P1 ;  /* 0x0000000587897c11 */ /* 0x000fca00088f1402 */
[----:B------:R2:W-:Y:S04]  /*1cc90*/  @!P3 STG.E desc[UR10][R136.64], R133 ;  /* 0x000000858800b986 */ /* 0x0005e8000c10190a */
[----:B------:R2:W-:Y:S02]  /*1cca0*/  @!P2 STG.E desc[UR10][R136.64+0x20], R132 ;  /* 0x000020848800a986 */ /* 0x0005e4000c10190a */
.L_x_4611:
[----:B------:R-:W-:Y:S05]  /*1ccb0*/  BSYNC.RECONVERGENT B0 ;  /* 0x0000000000007941 */ /* 0x000fea0003800200 */
.L_x_4610:
[----:B------:R-:W3:Y:S01]  /*1ccc0*/  LDCU.64 UR4, c[0x0][0x3f8] ;  /* 0x00007f00ff0477ac */ /* 0x000ee20008000a00 */
[----:B------:R-:W-:Y:S02]  /*1ccd0*/  SHF.R.U32.HI R218, RZ, 0x4, R218 ;  /* 0x00000004ffda7819 */ /* 0x000fe400000116da */
[----:B------:R-:W-:Y:S01]  /*1cce0*/  LEA.HI.X.SX32 R3, R3, RZ, 0x1, P0 ;  /* 0x000000ff03037211 */ /* 0x000fe200000f0eff */
[----:B------:R-:W-:Y:S02]  /*1ccf0*/  UIADD3 UR6, UPT, UPT, -UR8, UR20, URZ ;  /* 0x0000001408067290 */ /* 0x000fe4000fffe1ff */
[C---:B-1----:R-:W-:Y:S02]  /*1cd00*/  VIADD R2, R218.reuse, 0x8 ;  /* 0x00000008da027836 */ /* 0x042fe40000000000 */
[C---:B------:R-:W-:Y:S02]  /*1cd10*/  VIADD R0, R218.reuse, 0x10 ;  /* 0x00000010da007836 */ /* 0x040fe40000000000 */
[C---:B------:R-:W-:Y:S01]  /*1cd20*/  ISETP.GE.AND P0, PT, R218.reuse, UR6, PT ;  /* 0x00000006da007c0c */ /* 0x040fe2000bf06270 */
[----:B--2---:R-:W-:Y:S01]  /*1cd30*/  VIADD R132, R218, 0x18 ;  /* 0x00000018da847836 */ /* 0x004fe20000000000 */
[----:B------:R-:W-:Y:S01]  /*1cd40*/  ISETP.GE.AND P6, PT, R2, UR6, PT ;  /* 0x0000000602007c0c */ /* 0x000fe2000bfc6270 */
[----:B------:R-:W-:Y:S01]  /*1cd50*/  VIADD R2, R218, 0x28 ;  /* 0x00000028da027836 */ /* 0x000fe20000000000 */
[----:B------:R-:W-:Y:S01]  /*1cd60*/  ISETP.GE.AND P5, PT, R0, UR6, PT ;  /* 0x0000000600007c0c */ /* 0x000fe2000bfa6270 */
[----:B------:R-:W-:Y:S01]  /*1cd70*/  VIADD R0, R218, 0x30 ;  /* 0x00000030da007836 */ /* 0x000fe20000000000 */
[----:B------:R-:W-:-:S02]  /*1cd80*/  ISETP.GE.AND P4, PT, R132, UR6, PT ;  /* 0x0000000684007c0c */ /* 0x000fc4000bf86270 */
[----:B---3--:R-:W-:Y:S02]  /*1cd90*/  LEA R136, P1, R134, UR4, 0x2 ;  /* 0x0000000486887c11 */ /* 0x008fe4000f8210ff */
[----:B------:R-:W-:Y:S02]  /*1cda0*/  ISETP.GE.AND P2, PT, R2, UR6, PT ;  /* 0x0000000602007c0c */ /* 0x000fe4000bf46270 */
        /* <DEDUP_REMOVED lines=40> */
.L_x_4612:
        /* <DEDUP_REMOVED lines=13> */
.L_x_7488:


//--------------------- .text._ZN5flash24flash_fwd_splitkv_kernelI23Flash_fwd_kernel_traitsILi256ELi64ELi64ELi4ELb0ELb0EN7cutlass10bfloat16_tE19Flash_kernel_traitsILi256ELi64ELi64ELi4ES3_EELb0ELb0ELb0ELb0ELb1ELb1ELb1ELb1EEEvNS_16Flash_fwd_paramsE --------------------------
	.section	.text._ZN5flash24flash_fwd_splitkv_kernelI23Flash_fwd_kernel_traitsILi256ELi64ELi64ELi4ELb0ELb0EN7cutlass10bfloat16_tE19Flash_kernel_traitsILi256ELi64ELi64ELi4ES3_EELb0ELb0ELb0ELb0ELb1ELb1ELb1ELb1EEEvNS_16Flash_fwd_paramsE,"ax",@progbits
	.align	128
        .global         _ZN5flash24flash_fwd_splitkv_kernelI23Flash_fwd_kernel_traitsILi256ELi64ELi64ELi4ELb0ELb0EN7cutlass10bfloat16_tE19Flash_kernel_traitsILi256ELi64ELi64ELi4ES3_EELb0ELb0ELb0ELb0ELb1ELb1ELb1ELb1EEEvNS_16Flash_fwd_paramsE
        .type           _ZN5flash24flash_fwd_splitkv_kernelI23Flash_fwd_kernel_traitsILi256ELi64ELi64ELi4ELb0ELb0EN7cutlass10bfloat16_tE19Flash_kernel_traitsILi256ELi64ELi64ELi4ES3_EELb0ELb0ELb0ELb0ELb1ELb1ELb1ELb1EEEvNS_16Flash_fwd_paramsE,@function
        .size           _ZN5flash24flash_fwd_splitkv_kernelI23Flash_fwd_kernel_traitsILi256ELi64ELi64ELi4ELb0ELb0EN7cutlass10bfloat16_tE19Flash_kernel_traitsILi256ELi64ELi64ELi4ES3_EELb0ELb0ELb0ELb0ELb1ELb1ELb1ELb1EEEvNS_16Flash_fwd_paramsE,(.L_x_7489 - _ZN5flash24flash_fwd_splitkv_kernelI23Flash_fwd_kernel_traitsILi256ELi64ELi64ELi4ELb0ELb0EN7cutlass10bfloat16_tE19Flash_kernel_traitsILi256ELi64ELi64ELi4ES3_EELb0ELb0ELb0ELb0ELb1ELb1ELb1ELb1EEEvNS_16Flash_fwd_paramsE)
        .other          _ZN5flash24flash_fwd_splitkv_kernelI23Flash_fwd_kernel_traitsILi256ELi64ELi64ELi4ELb0ELb0EN7cutlass10bfloat16_tE19Flash_kernel_traitsILi256ELi64ELi64ELi4ES3_EELb0ELb0ELb0ELb0ELb1ELb1ELb1ELb1EEEvNS_16Flash_fwd_paramsE,@"STO_CUDA_ENTRY STV_DEFAULT"
_ZN5flash24flash_fwd_splitkv_kernelI23Flash_fwd_kernel_traitsILi256ELi64ELi64ELi4ELb0ELb0EN7cutlass10bfloat16_tE19Flash_kernel_traitsILi256ELi64ELi64ELi4ES3_EELb0ELb0ELb0ELb0ELb1ELb1ELb1ELb1EEEvNS_16Flash_fwd_paramsE:
.text._ZN5flash24flash_fwd_splitkv_kernelI23Flash_fwd_kernel_traitsILi256ELi64ELi64ELi4ELb0ELb0EN7cutlass10bfloat16_tE19Flash_kernel_traitsILi256ELi64ELi64ELi4ES3_EELb0ELb0ELb0ELb0ELb1ELb1ELb1ELb1EEEvNS_16Flash_fwd_paramsE:
        /* <DEDUP_REMOVED lines=79> */
.L_x_4613:
        /* <DEDUP_REMOVED lines=176> */
.L_x_4614:
        /* <DEDUP_REMOVED lines=11> */
.L_x_4615:
        /* <DEDUP_REMOVED lines=108> */
.L_x_4616:
        /* <DEDUP_REMOVED lines=15> */
.L_x_4618:
[----:B-1----:R-:W1:Y:S01]  /*1850*/  LDC.64 R2, c[0x0][0x3b8] ;  /* 0x0000ee00ff027b82 */ /* 0x002e620000000a00 */
[----:B------:R-:W-:-:S06]  /*1860*/  UIADD3 UR8, UPT, UPT, UR10, UR11, URZ ;  /* 0x0000000b0a087290 */ /* 0x000fcc000fffe0ff */
[----:B-1----:R-:W-:Y:S02]  /*1870*/  IMAD R15, R3, UR8, RZ ;  /* 0x00000008030f7c24 */ /* 0x002fe4000f8e02ff */
[----:B------:R-:W-:-:S05]  /*1880*/  IMAD.WIDE.U32 R6, R2, UR8, RZ ;  /* 0x0000000802067c25 */ /* 0x000fca000f8e00ff */
[----:B------:R-:W-:Y:S02]  /*1890*/  IADD3 R15, PT, PT, R7, R15, RZ ;  /* 0x0000000f070f7210 */ /* 0x000fe40007ffe0ff */
[----:B------:R-:W-:Y:S02]  /*18a0*/  MOV R14, R6 ;  /* 0x00000006000e7202 */ /* 0x000fe40000000f00 */
.L_x_4619:
        /* <DEDUP_REMOVED lines=14> */
.L_x_4620:
[----:B------:R-:W1:Y:S01]  /*1990*/  LDC.64 R60, c[0x0][0x3c0] ;  /* 0x0000f000ff3c7b82 */ /* 0x000e620000000a00 */
[----:B------:R-:W-:-:S06]  /*19a0*/  UIADD3 UR10, UPT, UPT, UR10, UR11, URZ ;  /* 0x0000000b0a0a7290 */ /* 0x000fcc000fffe0ff */
[----:B-1---5:R-:W-:Y:S02]  /*19b0*/  IMAD R5, R61, UR10, RZ ;  /* 0x0000000a3d057c24 */ /* 0x022fe4000f8e02ff */
[----:B------:R-:W-:-:S05]  /*19c0*/  IMAD.WIDE.U32 R6, R60, UR10, RZ ;  /* 0x0000000a3c067c25 */ /* 0x000fca000f8e00ff */
[----:B------:R-:W-:-:S07]  /*19d0*/  IADD3 R5, PT, PT, R7, R5, RZ ;  /* 0x0000000507057210 */ /* 0x000fce0007ffe0ff */
.L_x_4621:
        /* <DEDUP_REMOVED lines=54> */
.L_x_4617:
        /* <DEDUP_REMOVED lines=184> */
.L_x_4644:
        /* <DEDUP_REMOVED lines=120> */
.L_x_4624:
        /* <DEDUP_REMOVED lines=190> */
.L_x_4628:
[----:B-1----:R-:W-:Y:S05]  /*3c20*/  BSYNC.RECONVERGENT B0 ;  /* 0x0000000000007941 */ /* 0x002fea0003800200 */
.L_x_4627:
        /* <DEDUP_REMOVED lines=186> */
.L_x_4630:
[----:B------:R-:W-:Y:S05]  /*47d0*/  BSYNC.RECONVERGENT B0 ;  /* 0x0000000000007941 */ /* 0x000fea0003800200 */
.L_x_4629:
        /* <DEDUP_REMOVED lines=192> */
.L_x_4632:
[----:B------:R-:W-:Y:S05]  /*53e0*/  BSYNC.RECONVERGENT B0 ;  /* 0x0000000000007941 */ /* 0x000fea0003800200 */
.L_x_4631:
        /* <DEDUP_REMOVED lines=195> */
.L_x_4634:
[----:B------:R-:W-:Y:S05]  /*6020*/  BSYNC.RECONVERGENT B0 ;  /* 0x0000000000007941 */ /* 0x000fea0003800200 */
.L_x_4633:
[----:B------:R-:W1:Y:S01]  /*6030*/  LDC R26, c[0x0][0x450] ;  /* 0x00011400ff1a7b82 */ /* 0x000e620000000800 */
[----:B--2---:R-:W-:Y:S05]  /*6040*/  IMAD.U32 R95, R95, -0x20, RZ ;  /* 0xffffffe05f5f7824 */ /* 0x004fea00078e00ff */
[C---:B------:R-:W-:Y:S02]  /*6050*/  LEA R24, P1, R95.reuse, R24, 0x1 ;  /* 0x000000185f187211 */ /* 0x040fe400078208ff */
[C---:B------:R-:W-:Y:S02]  /*6060*/  LEA R52, P0, R95.reuse, R52, 0x1 ;  /* 0x000000345f347211 */ /* 0x040fe400078008ff */
[C---:B------:R-:W-:Y:S02]  /*6070*/  LEA.HI.X.SX32 R25, R95.reuse, R25, 0x1, P1 ;  /* 0x000000195f197211 */ /* 0x040fe400008f0eff */
[----:B------:R-:W-:Y:S01]  /*6080*/  LEA.HI.X.SX32 R53, R95, R53, 0x1, P0 ;  /* 0x000000355f357211 */ /* 0x000fe200000f0eff */
[----:B------:R-:W-:Y:S05]  /*6090*/  BRA `(.L_x_4625) ;  /* 0x0000005400ac7947 */ /* 0x000fea0003800000 */
.L_x_4626:
        /* <DEDUP_REMOVED lines=343> */
.L_x_4636:
[----:B-1----:R-:W-:Y:S05]  /*7610*/  BSYNC.RECONVERGENT B0 ;  /* 0x0000000000007941 */ /* 0x002fea0003800200 */
.L_x_4635:
        /* <DEDUP_REMOVED lines=342> */
.L_x_4638:
[----:B------:R-:W-:Y:S05]  /*8b80*/  BSYNC.RECONVERGENT B0 ;  /* 0x0000000000007941 */ /* 0x000fea0003800200 */
.L_x_4637:
        /* <DEDUP_REMOVED lines=345> */
.L_x_4640:
[----:B------:R-:W-:Y:S05]  /*a120*/  BSYNC.RECONVERGENT B0 ;  /* 0x0000000000007941 */ /* 0x000fea0003800200 */
.L_x_4639:
        /* <DEDUP_REMOVED lines=347> */
.L_x_4642:
[----:B------:R-:W-:Y:S05]  /*b6e0*/  BSYNC.RECONVERGENT B0 ;  /* 0x0000000000007941 */ /* 0x000fea0003800200 */
.L_x_4641:
[----:B------:R-:W1:Y:S01]  /*b6f0*/  LDC R26, c[0x0][0x450] ;  /* 0x00011400ff1a7b82 */ /* 0x000e620000000800 */
[----:B--2---:R-:W-:Y:S05]  /*b700*/  IMAD.U32 R3, R48, -0x20, RZ ;  /* 0xffffffe030037824 */ /* 0x004fea00078e00ff */
[C---:B------:R-:W-:Y:S02]  /*b710*/  LEA R74, P1, R3.reuse, R74, 0x1 ;  /* 0x0000004a034a7211 */ /* 0x040fe400078208ff */
[C---:B------:R-:W-:Y:S02]  /*b720*/  LEA R72, P0, R3.reuse, R72, 0x1 ;  /* 0x0000004803487211 */ /* 0x040fe400078008ff */
[C---:B------:R-:W-:Y:S02]  /*b730*/  LEA.HI.X.SX32 R75, R3.reuse, R75, 0x1, P1 ;  /* 0x0000004b034b7211 */ /* 0x040fe400008f0eff */
[----:B------:R-:W-:Y:S09]  /*b740*/  LEA.HI.X.SX32 R73, R3, R73, 0x1, P0 ;  /* 0x0000004903497211 */ /* 0x000ff200000f0eff */
.L_x_4625:
[----:B------:R-:W-:Y:S05]  /*b750*/  BSYNC.RECONVERGENT B1 ;  /* 0x0000000000017941 */ /* 0x000fea0003800200 */
.L_x_4623:
        /* <DEDUP_REMOVED lines=89> */
.L_x_4643:
[----:B------:R-:W-:Y:S01]  /*bcf0*/  UISETP.GT.AND UP0, UPT, UR28, UR6, UPT ;  /* 0x000000061c00728c */ /* 0x000fe2000bf04270 */
[----:B------:R-:W-:Y:S02]  /*bd00*/  IADD3 R70, P1, PT, R70, R77, RZ ;  /* 0x0000004d46467210 */ /* 0x000fe40007f3e0ff */
[----:B------:R-:W-:Y:S03]  /*bd10*/  IADD3 R20, P0, PT, R20, R81, RZ ;  /* 0x0000005114147210 */ /* 0x000fe60007f1e0ff */
[----:B------:R-:W-:Y:S02]  /*bd20*/  IMAD.X R71, R71, 0x1, R76, P1 ;  /* 0x0000000147477824 */ /* 0x000fe400008e064c */
[----:B------:R-:W-:Y:S01]  /*bd30*/  IMAD.X R21, R21, 0x1, R79, P0 ;  /* 0x0000000115157824 */ /* 0x000fe200000e064f */
[----:B------:R-:W-:Y:S07]  /*bd40*/  BRA.U UP0, `(.L_x_4644) ;  /* 0xffffff6900dc7547 */ /* 0x000fee000b83ffff */
.L_x_4622:
        /* <DEDUP_REMOVED lines=50> */
.L_x_4648:
[----:B------:R-:W-:Y:S05]  /*c070*/  BSYNC.RECONVERGENT B0 ;  /* 0x0000000000007941 */ /* 0x000fea0003800200 */
.L_x_4647:
        /* <DEDUP_REMOVED lines=12> */
.L_x_4646:
        /* <DEDUP_REMOVED lines=76> */
.L_x_4654:
[----:B------:R-:W-:Y:S05]  /*c600*/  BSYNC.RECONVERGENT B0 ;  /* 0x0000000000007941 */ /* 0x000fea0003800200 */
.L_x_4653:
        /* <DEDUP_REMOVED lines=43> */
.L_x_4656:
[----:B------:R-:W-:Y:S05]  /*c8c0*/  BSYNC.RECONVERGENT B0 ;  /* 0x0000000000007941 */ /* 0x000fea0003800200 */
.L_x_4655:
        /* <DEDUP_REMOVED lines=43> */
.L_x_4658:
[----:B------:R-:W-:Y:S05]  /*cb80*/  BSYNC.RECONVERGENT B0 ;  /* 0x0000000000007941 */ /* 0x000fea0003800200 */
.L_x_4657:
        /* <DEDUP_REMOVED lines=43> */
.L_x_4660:
[----:B------:R-:W-:Y:S05]  /*ce40*/  BSYNC.RECONVERGENT B0 ;  /* 0x0000000000007941 */ /* 0x000fea0003800200 */
.L_x_4659:
[----:B------:R1:W-:Y:S02]  /*ce50*/  STS.128 [R3+0x6000], R12 ;  /* 0x0060000c03007388 */ /* 0x0003e40000000c00 */
.L_x_4652:
[----:B------:R-:W-:Y:S05]  /*ce60*/  BSYNC.RECONVERGENT B1 ;  /* 0x0000000000017941 */ /* 0x000fea0003800200 */
.L_x_4651:
        /* <DEDUP_REMOVED lines=52> */
.L_x_4664:
[----:B------:R-:W-:Y:S05]  /*d1b0*/  BSYNC.RECONVERGENT B0 ;  /* 0x0000000000007941 */ /* 0x000fea0003800200 */
.L_x_4663:
        /* <DEDUP_REMOVED lines=44> */
.L_x_4666:
[----:B------:R-:W-:Y:S05]  /*d480*/  BSYNC.RECONVERGENT B0 ;  /* 0x0000000000007941 */ /* 0x000fea0003800200 */
.L_x_4665:
        /* <DEDUP_REMOVED lines=43> */
.L_x_4668:
[----:B------:R-:W-:Y:S05]  /*d740*/  BSYNC.RECONVERGENT B0 ;  /* 0x0000000000007941 */ /* 0x000fea0003800200 */
.L_x_4667:
        /* <DEDUP_REMOVED lines=43> */
.L_x_4670:
[----:B------:R-:W-:Y:S05]  /*da00*/  BSYNC.RECONVERGENT B0 ;  /* 0x0000000000007941 */ /* 0x000fea0003800200 */
.L_x_4669:
[----:B------:R1:W-:Y:S02]  /*da10*/  STS.128 [R3+0x6800], R12 ;  /* 0x0068000c03007388 */ /* 0x0003e40000000c00 */
.L_x_4662:
[----:B------:R-:W-:Y:S05]  /*da20*/  BSYNC.RECONVERGENT B1 ;  /* 0x0000000000017941 */ /* 0x000fea0003800200 */
.L_x_4661:
        /* <DEDUP_REMOVED lines=51> */
.L_x_4674:
[----:B------:R-:W-:Y:S05]  /*dd60*/  BSYNC.RECONVERGENT B0 ;  /* 0x0000000000007941 */ /* 0x000fea0003800200 */
.L_x_4673:
        /* <DEDUP_REMOVED lines=44> */
.L_x_4676:
[----:B------:R-:W-:Y:S05]  /*e030*/  BSYNC.RECONVERGENT B0 ;  /* 0x0000000000007941 */ /* 0x000fea0003800200 */
.L_x_4675:
        /* <DEDUP_REMOVED lines=43> */
.L_x_4678:
[----:B------:R-:W-:Y:S05]  /*e2f0*/  BSYNC.RECONVERGENT B0 ;  /* 0x0000000000007941 */ /* 0x000fea0003800200 */
.L_x_4677:
        /* <DEDUP_REMOVED lines=43> */
.L_x_4680:
[----:B------:R-:W-:Y:S05]  /*e5b0*/  BSYNC.RECONVERGENT B0 ;  /* 0x0000000000007941 */ /* 0x000fea0003800200 */
.L_x_4679:
[----:B------:R1:W-:Y:S02]  /*e5c0*/  STS.128 [R3+0x7000], R12 ;  /* 0x0070000c03007388 */ /* 0x0003e40000000c00 */
.L_x_4672:
[----:B------:R-:W-:Y:S05]  /*e5d0*/  BSYNC.RECONVERGENT B1 ;  /* 0x0000000000017941 */ /* 0x000fea0003800200 */
.L_x_4671:
        /* <DEDUP_REMOVED lines=53> */
.L_x_4682:
[----:B------:R-:W-:Y:S05]  /*e930*/  BSYNC.RECONVERGENT B0 ;  /* 0x0000000000007941 */ /* 0x000fea0003800200 */
.L_x_4681:
        /* <DEDUP_REMOVED lines=44> */
.L_x_4684:
[----:B------:R-:W-:Y:S05]  /*ec00*/  BSYNC.RECONVERGENT B0 ;  /* 0x0000000000007941 */ /* 0x000fea0003800200 */
.L_x_4683:
        /* <DEDUP_REMOVED lines=44> */
.L_x_4686:
[----:B------:R-:W-:Y:S05]  /*eed0*/  BSYNC.RECONVERGENT B0 ;  /* 0x0000000000007941 */ /* 0x000fea0003800200 */
.L_x_4685:
        /* <DEDUP_REMOVED lines=43> */
.L_x_4688:
[----:B------:R-:W-:Y:S05]  /*f190*/  BSYNC.RECONVERGENT B0 ;  /* 0x0000000000007941 */ /* 0x000fea0003800200 */
.L_x_4687:
[----:B------:R1:W-:Y:S01]  /*f1a0*/  STS.128 [R3+0x7800], R12 ;  /* 0x0078000c03007388 */ /* 0x0003e20000000c00 */
[----:B------:R-:W-:Y:S05]  /*f1b0*/  BRA `(.L_x_4649) ;  /* 0x0000005400a87947 */ /* 0x000fea0003800000 */
.L_x_4650:
        /* <DEDUP_REMOVED lines=94> */
.L_x_4692:
[----:B------:R-:W-:Y:S05]  /*f7a0*/  BSYNC.RECONVERGENT B0 ;  /* 0x0000000000007941 */ /* 0x000fea0003800200 */
.L_x_4691:
        /* <DEDUP_REMOVED lines=83> */
.L_x_4694:
[----:B------:R-:W-:Y:S05]  /*fce0*/  BSYNC.RECONVERGENT B0 ;  /* 0x0000000000007941 */ /* 0x000fea0003800200 */
.L_x_4693:
        /* <DEDUP_REMOVED lines=83> */
.L_x_4696:
[----:B------:R-:W-:Y:S05]  /*10220*/  BSYNC.RECONVERGENT B0 ;  /* 0x0000000000007941 */ /* 0x000fea0003800200 */
.L_x_4695:
        /* <DEDUP_REMOVED lines=83> */
.L_x_4698:
[----:B------:R-:W-:Y:S05]  /*10760*/  BSYNC.RECONVERGENT B0 ;  /* 0x0000000000007941 */ /* 0x000fea0003800200 */
.L_x_4697:
[----:B------:R1:W-:Y:S02]  /*10770*/  STS.128 [R3+0x6000], R8 ;  /* 0x0060000803007388 */ /* 0x0003e40000000c00 */
.L_x_4690:
[----:B------:R-:W-:Y:S05]  /*10780*/  BSYNC.RECONVERGENT B1 ;  /* 0x0000000000017941 */ /* 0x000fea0003800200 */
.L_x_4689:
        /* <DEDUP_REMOVED lines=91> */
.L_x_4702:
[----:B------:R-:W-:Y:S05]  /*10d40*/  BSYNC.RECONVERGENT B0 ;  /* 0x0000000000007941 */ /* 0x000fea0003800200 */
.L_x_4701:
        /* <DEDUP_REMOVED lines=83> */
.L_x_4704:
[----:B------:R-:W-:Y:S05]  /*11280*/  BSYNC.RECONVERGENT B0 ;  /* 0x0000000000007941 */ /* 0x000fea0003800200 */
.L_x_4703:
        /* <DEDUP_REMOVED lines=83> */
.L_x_4706:
[----:B------:R-:W-:Y:S05]  /*117c0*/  BSYNC.RECONVERGENT B0 ;  /* 0x0000000000007941 */ /* 0x000fea0003800200 */
.L_x_4705:
        /* <DEDUP_REMOVED lines=83> */
.L_x_4708:
[----:B------:R-:W-:Y:S05]  /*11d00*/  BSYNC.RECONVERGENT B0 ;  /* 0x0000000000007941 */ /* 0x000fea0003800200 */
.L_x_4707:
[----:B------:R1:W-:Y:S02]  /*11d10*/  STS.128 [R3+0x6800], R16 ;  /* 0x0068001003007388 */ /* 0x0003e40000000c00 */
.L_x_4700:
[----:B------:R-:W-:Y:S05]  /*11d20*/  BSYNC.RECONVERGENT B1 ;  /* 0x0000000000017941 */ /* 0x000fea0003800200 */
.L_x_4699:
        /* <DEDUP_REMOVED lines=91> */
.L_x_4712:
[----:B------:R-:W-:Y:S05]  /*122e0*/  BSYNC.RECONVERGENT B0 ;  /* 0x0000000000007941 */ /* 0x000fea0003800200 */
.L_x_4711:
        /* <DEDUP_REMOVED lines=83> */
.L_x_4714:
[----:B------:R-:W-:Y:S05]  /*12820*/  BSYNC.RECONVERGENT B0 ;  /* 0x0000000000007941 */ /* 0x000fea0003800200 */
.L_x_4713:
        /* <DEDUP_REMOVED lines=83> */
.L_x_4716:
[----:B------:R-:W-:Y:S05]  /*12d60*/  BSYNC.RECONVERGENT B0 ;  /* 0x0000000000007941 */ /* 0x000fea0003800200 */
.L_x_4715:
        /* <DEDUP_REMOVED lines=83> */
.L_x_4718:
[----:B------:R-:W-:Y:S05]  /*132a0*/  BSYNC.RECONVERGENT B0 ;  /* 0x0000000000007941 */ /* 0x000fea0003800200 */
.L_x_4717:
[----:B------:R1:W-:Y:S02]  /*132b0*/  STS.128 [R3+0x7000], R16 ;  /* 0x0070001003007388 */ /* 0x0003e40000000c00 */
.L_x_4710:
[----:B------:R-:W-:Y:S05]  /*132c0*/  BSYNC.RECONVERGENT B1 ;  /* 0x0000000000017941 */ /* 0x000fea0003800200 */
.L_x_4709:
        /* <DEDUP_REMOVED lines=91> */
.L_x_4720:
[----:B------:R-:W-:Y:S05]  /*13880*/  BSYNC.RECONVERGENT B0 ;  /* 0x0000000000007941 */ /* 0x000fea0003800200 */
.L_x_4719:
        /* <DEDUP_REMOVED lines=83> */
.L_x_4722:
[----:B------:R-:W-:Y:S05]  /*13dc0*/  BSYNC.RECONVERGENT B0 ;  /* 0x0000000000007941 */ /* 0x000fea0003800200 */
.L_x_4721:
        /* <DEDUP_REMOVED lines=83> */
.L_x_4724:
[----:B------:R-:W-:Y:S05]  /*14300*/  BSYNC.RECONVERGENT B0 ;  /* 0x0000000000007941 */ /* 0x000fea0003800200 */
.L_x_4723:
        /* <DEDUP_REMOVED lines=83> */
.L_x_4726:
[----:B------:R-:W-:Y:S05]  /*14840*/  BSYNC.RECONVERGENT B0 ;  /* 0x0000000000007941 */ /* 0x000fea0003800200 */
.L_x_4725:
[----:B------:R1:W-:Y:S02]  /*14850*/  STS.128 [R3+0x7800], R16 ;  /* 0x0078001003007388 */ /* 0x0003e40000000c00 */
.L_x_4649:
[----:B------:R-:W-:Y:S05]  /*14860*/  BSYNC.RECONVERGENT B2 ;  /* 0x0000000000027941 */ /* 0x000fea0003800200 */
.L_x_4645:
        /* <DEDUP_REMOVED lines=17> */
[-C--:B----4-:R-:W-:Y:S01]  /*14980*/  @!P5 LEA R12, P0, R59, R226.reuse, 0x1 ;  /* 0x000000e23b0cd211 */ /* 0x090fe200078008ff */
        /* <DEDUP_REMOVED lines=8> */
[----:B------:R-:W-:Y:S04]  /*14a10*/  @!P6 LDGSTS.E.BYPASS.LTC128B.128 [R3+0xa000], desc[UR4][R224.64+0x80] ;  /* 0x0a000080e003efae */ /* 0x000fe8000b981a04 */
        /* <DEDUP_REMOVED lines=10> */
[----:B------:R-:W-:Y:S01]  /*14ac0*/  IMAD.SHL.U32 R0, R62, 0x40, RZ ;  /* 0x000000403e007824 */ /* 0x000fe200078e00ff */
[----:B------:R-:W1:Y:S02]  /*14ad0*/  LDCU UR8, c[0x0][0x50c] ;  /* 0x0000a180ff0877ac */ /* 0x000e640008000800 */
        /* <DEDUP_REMOVED lines=9> */
[----:B------:R-:W4:Y:S01]  /*14b70*/  @!P1 LDC.64 R4, c[0x0][0x3c0] ;  /* 0x0000f000ff049b82 */ /* 0x000f220000000a00 */
        /* <DEDUP_REMOVED lines=8> */
[----:B---3--:R-:W-:Y:S02]  /*14c00*/  LOP3.LUT R8, R217, 0x200, R0, 0xf8, !PT ;  /* 0x00000200d9087812 */ /* 0x008fe400078ef800 */
[----:B------:R-:W-:Y:S01]  /*14c10*/  @!P2 LEA.HI.X R13, R6, R231, R7, 0x6, P3 ;  /* 0x000000e7060da211 */ /* 0x000fe200018f3407 */
[----:B----4-:R-:W-:Y:S02]  /*14c20*/  @!P1 IMAD R5, R5, 0x60, RZ ;  /* 0x0000006005059824 */ /* 0x010fe400078e02ff */
[----:B------:R-:W-:-:S04]  /*14c30*/  @!P1 IMAD.WIDE.U32 R6, R4, 0x60, R230 ;  /* 0x0000006004069825 */ /* 0x000fc800078e00e6 */
[----:B------:R-:W-:Y:S02]  /*14c40*/  IMAD.IADD R8, R63, 0x1, R8 ;  /* 0x000000013f087824 */ /* 0x000fe400078e0208 */
[----:B------:R-:W-:Y:S02]  /*14c50*/  @!P1 IMAD.IADD R7, R5, 0x1, R7 ;  /* 0x0000000105079824 */ /* 0x000fe400078e0207 */
[----:B------:R-:W-:Y:S01]  /*14c60*/  IMAD.MOV.U32 R5, RZ, RZ, 0x40 ;  /* 0x00000040ff057424 */ /* 0x000fe200078e00ff */
        /* <DEDUP_REMOVED lines=68> */
[C---:B---3--:R-:W-:Y:S03]  /*150b0*/  HMMA.16816.F32.BF16 R40, R80.reuse, R36, RZ ;  /* 0x000000245028723c */ /* 0x048fe600000418ff */
[----:B------:R-:W2:Y:S04]  /*150c0*/  LDSM.16.M88.4 R12, [R56+0x8000] ;  /* 0x00800000380c783b */ /* 0x000ea80000000200 */
        /* <DEDUP_REMOVED lines=141> */
[C---:B------:R-:W-:Y:S08]  /*159a0*/  HMMA.16816.F32.BF16 R72, R64.reuse, R20, R72 ;  /* 0x000000144048723c */ /* 0x040ff00000041848 */
[----:B------:R-:W-:Y:S01]  /*159b0*/  HMMA.16816.F32.BF16 R80, R64, R22, R80 ;  /* 0x000000164050723c */ /* 0x000fe20000041850 */
[----:B------:R-:W1:Y:S07]  /*159c0*/  LDSM.16.M88.4 R20, [R93+UR6+0xe800] ;  /* 0x00e800065d14783b */ /* 0x000e6e0008000200 */
[C---:B------:R-:W-:Y:S08]  /*159d0*/  HMMA.16816.F32.BF16 R40, R12.reuse, R16, R40 ;  /* 0x000000100c28723c */ /* 0x040ff00000041828 */
[----:B------:R-:W-:Y:S01]  /*159e0*/  HMMA.16816.F32.BF16 R36, R12, R18, R36 ;  /* 0x000000120c24723c */ /* 0x000fe20000041824 */
[----:B------:R-:W1:Y:S07]  /*159f0*/  LDSM.16.M88.4 R16, [R92+0x6000] ;  /* 0x006000005c10783b */ /* 0x000e6e0000000200 */
        /* <DEDUP_REMOVED lines=13> */
[----:B------:R-:W-:Y:S08]  /*15ad0*/  HMMA.16816.F32.BF16 R48, R16, R4, R48 ;  /* 0x000000041030723c */ /* 0x000ff00000041830 */
        /* <DEDUP_REMOVED lines=29> */
[----:B------:R2:W-:Y:S01]  /*15cb0*/  MUFU.TANH R23, R12 ;  /* 0x0000000c00177308 */ /* 0x0005e20000002400 */
[----:B------:R-:W-:-:S05]  /*15cc0*/  FMUL.FTZ R41, R43, UR8 ;  /* 0x000000082b297c20 */ /* 0x000fca0008410000 */
[----:B------:R-:W-:Y:S02]  /*15cd0*/  HMMA.16816.F32.BF16 R68, R84, R14, R68 ;  /* 0x0000000e5444723c */ /* 0x000fe40000041844 */
[----:B------:R-:W-:Y:S06]  /*15ce0*/  MUFU.TANH R40, R40 ;  /* 0x0000002800287308 */ /* 0x000fec0000002400 */
[C---:B------:R-:W-:Y:S02]  /*15cf0*/  HMMA.16816.F32.BF16 R72, R52.reuse, R92, R72 ;  /* 0x0000005c3448723c */ /* 0x040fe40000041848 */
[----:B------:R-:W-:Y:S01]  /*15d00*/  MUFU.TANH R22, R22 ;  /* 0x0000001600167308 */ /* 0x000fe20000002400 */
[----:B------:R-:W-:Y:S01]  /*15d10*/  FMUL.FTZ R36, R36, UR8 ;  /* 0x0000000824247c20 */ /* 0x000fe20008410000 */
[----:B--2---:R-:W-:Y:S04]  /*15d20*/  LDSM.16.M88.4 R12, [R56+0xf800] ;  /* 0x00f80000380c783b */ /* 0x004fe80000000200 */
[----:B------:R-:W-:Y:S02]  /*15d30*/  HMMA.16816.F32.BF16 R80, R52, R94, R80 ;  /* 0x0000005e3450723c */ /* 0x000fe40000041850 */
[----:B------:R-:W-:Y:S06]  /*15d40*/  MUFU.TANH R41, R41 ;  /* 0x0000002900297308 */ /* 0x000fec0000002400 */
[----:B------:R-:W-:Y:S01]  /*15d50*/  HMMA.16816.F32.BF16 R44, R28, R26, R44 ;  /* 0x0000001a1c2c723c */ /* 0x000fe2000004182c */
[----:B------:R-:W2:Y:S01]  /*15d60*/  LDSM.16.M88.4 R24, [R2+0xf000] ;  /* 0x00f000000218783b */ /* 0x000ea20000000200 */
[----:B------:R-:W-:Y:S06]  /*15d70*/  MUFU.TANH R36, R36 ;  /* 0x0000002400247308 */ /* 0x000fec0000002400 */
[C---:B---3--:R-:W-:Y:S08]  /*15d80*/  HMMA.16816.F32.BF16 R32, R16.reuse, R8, R32 ;  /* 0x000000081020723c */ /* 0x048ff00000041820 */
[----:B------:R-:W-:Y:S01]  /*15d90*/  HMMA.16816.F32.BF16 R68, R16, R10, R68 ;  /* 0x0000000a1044723c */ /* 0x000fe20000041844 */
[----:B------:R3:W1:Y:S01]  /*15da0*/  LDSM.16.M88.4 R8, [R2+0xf800] ;  /* 0x00f800000208783b */ /* 0x0006620000000200 */
[----:B------:R-:W-:-:S04]  /*15db0*/  DEPBAR.LE SB0, 0x0 ;  /* 0x000080000000791a */ /* 0x000fc80000000000 */
[----:B------:R-:W-:Y:S01]  /*15dc0*/  FMUL.FTZ R44, R44, UR8 ;  /* 0x000000082c2c7c20 */ /* 0x000fe20008410000 */
[----:B------:R-:W-:Y:S01]  /*15dd0*/  FMUL.FTZ R21, R46, UR8 ;  /* 0x000000082e157c20 */ /* 0x000fe20008410000 */
[C---:B----4-:R-:W-:Y:S01]  /*15de0*/  HMMA.16816.F32.BF16 R72, R84.reuse, R4, R72 ;  /* 0x000000045448723c */ /* 0x050fe20000041848 */
[----:B------:R-:W-:Y:S02]  /*15df0*/  IMAD.SHL.U32 R5, R62, 0x2, RZ ;  /* 0x000000023e057824 */ /* 0x000fe400078e00ff */
[----:B------:R-:W-:Y:S01]  /*15e00*/  FMUL.FTZ R20, R45, UR8 ;  /* 0x000000082d147c20 */ /* 0x000fe20008410000 */
[----:B------:R-:W-:Y:S01]  /*15e10*/  FMUL.FTZ R45, R47, UR8 ;  /* 0x000000082f2d7c20 */ /* 0x000fe20008410000 */
[----:B------:R-:W-:Y:S01]  /*15e20*/  MUFU.TANH R44, R44 ;  /* 0x0000002c002c7308 */ /* 0x000fe20000002400 */
[----:B------:R-:W-:Y:S01]  /*15e30*/  FMUL.FTZ R4, R39, UR8 ;  /* 0x0000000827047c20 */ /* 0x000fe20008410000 */
[----:B------:R-:W-:Y:S01]  /*15e40*/  LOP3.LUT R5, R5, 0x6, RZ, 0xc0, !PT ;  /* 0x0000000605057812 */ /* 0x000fe200078ec0ff */
[----:B------:R-:W-:Y:S04]  /*15e50*/  HMMA.16816.F32.BF16 R80, R84, R6, R80 ;  /* 0x000000065450723c */ /* 0x000fe80000041850 */
[----:B------:R-:W-:Y:S01]  /*15e60*/  VIADD R5, R5, UR26 ;  /* 0x0000001a05057c36 */ /* 0x000fe20008000000 */
[----:B------:R-:W4:Y:S03]  /*15e70*/  MUFU.TANH R21, R21 ;  /* 0x0000001500157308 */ /* 0x000f260000002400 */
[C---:B------:R-:W-:Y:S01]  /*15e80*/  VIADD R7, R5.reuse, 0x8 ;  /* 0x0000000805077836 */ /* 0x040fe20000000000 */
[C---:B------:R-:W-:Y:S01]  /*15e90*/  ISETP.GE.AND P1, PT, R5.reuse, UR25, PT ;  /* 0x0000001905007c0c */ /* 0x040fe2000bf26270 */
[C---:B---3--:R-:W-:Y:S01]  /*15ea0*/  VIADD R2, R5.reuse, 0x1 ;  /* 0x0000000105027836 */ /* 0x048fe20000000000 */
[----:B--2---:R-:W-:Y:S01]  /*15eb0*/  HMMA.16816.F32.BF16 R32, R28, R24, R32 ;  /* 0x000000181c20723c */ /* 0x004fe20000041820 */
[C---:B------:R-:W-:Y:S01]  /*15ec0*/  VIADD R6, R5.reuse, 0x9 ;  /* 0x0000000905067836 */ /* 0x040fe20000000000 */
[----:B------:R-:W-:Y:S01]  /*15ed0*/  MUFU.TANH R20, R20 ;  /* 0x0000001400147308 */ /* 0x000fe20000002400 */
[----:B-1----:R-:W-:Y:S01]  /*15ee0*/  FSEL R50, R50, -INF , !P1 ;  /* 0xff80000032327808 */ /* 0x002fe20004800000 */
[----:B------:R-:W-:Y:S01]  /*15ef0*/  FMUL.FTZ R25, R38, UR8 ;  /* 0x0000000826197c20 */ /* 0x000fe20008410000 */
[----:B------:R-:W-:Y:S01]  /*15f00*/  ISETP.GE.AND P6, PT, R2, UR25, PT ;  /* 0x0000001902007c0c */ /* 0x000fe2000bfc6270 */
[----:B------:R-:W-:Y:S01]  /*15f10*/  VIADD R2, R5, 0x10 ;  /* 0x0000001005027836 */ /* 0x000fe20000000000 */
[----:B------:R-:W-:Y:S01]  /*15f20*/  FSEL R48, R48, -INF , !P1 ;  /* 0xff80000030307808 */ /* 0x000fe20004800000 */
[C---:B------:R-:W-:Y:S01]  /*15f30*/  HMMA.16816.F32.BF16 R72, R16.reuse, R12, R72 ;  /* 0x0000000c1048723c */ /* 0x040fe20000041848 */
[----:B------:R-:W-:Y:S01]  /*15f40*/  ISETP.GE.AND P5, PT, R7, UR25, PT ;  /* 0x0000001907007c0c */ /* 0x000fe2000bfa6270 */
[----:B------:R-:W1:Y:S01]  /*15f50*/  MUFU.TANH R45, R45 ;  /* 0x0000002d002d7308 */ /* 0x000e620000002400 */
[----:B------:R-:W-:Y:S01]  /*15f60*/  ISETP.GE.AND P3, PT, R2, UR25, PT ;  /* 0x0000001902007c0c */ /* 0x000fe2000bf66270 */
[----:B------:R-:W-:Y:S01]  /*15f70*/  VIADD R2, R5, 0x11 ;  /* 0x0000001105027836 */ /* 0x000fe20000000000 */
[----:B------:R-:W-:Y:S01]  /*15f80*/  ISETP.GE.AND P4, PT, R6, UR25, PT ;  /* 0x0000001906007c0c */ /* 0x000fe2000bf86270 */
[----:B------:R-:W-:Y:S01]  /*15f90*/  FMUL.FTZ R24, R37, UR8 ;  /* 0x0000000825187c20 */ /* 0x000fe20008410000 */
[----:B----4-:R-:W-:Y:S01]  /*15fa0*/  FSEL R6, R21, -INF , !P5 ;  /* 0xff80000015067808 */ /* 0x010fe20006800000 */
[----:B------:R-:W-:Y:S01]  /*15fb0*/  HMMA.16816.F32.BF16 R80, R16, R14, R80 ;  /* 0x0000000e1050723c */ /* 0x000fe20000041850 */
[----:B------:R-:W-:Y:S01]  /*15fc0*/  ISETP.GE.AND P1, PT, R2, UR25, PT ;  /* 0x0000001902007c0c */ /* 0x000fe2000bf26270 */
[C---:B------:R-:W-:Y:S01]  /*15fd0*/  VIADD R2, R5.reuse, 0x18 ;  /* 0x0000001805027836 */ /* 0x040fe20000000000 */
[----:B------:R-:W2:Y:S01]  /*15fe0*/  MUFU.TANH R4, R4 ;  /* 0x0000000400047308 */ /* 0x000ea20000002400 */
[----:B------:R-:W-:Y:S01]  /*15ff0*/  FMUL.FTZ R32, R32, UR8 ;  /* 0x0000000820207c20 */ /* 0x000fe20008410000 */
[----:B------:R-:W-:Y:S01]  /*16000*/  FMUL.FTZ R34, R34, UR8 ;  /* 0x0000000822227c20 */ /* 0x000fe20008410000 */
[----:B------:R-:W-:Y:S01]  /*16010*/  FSEL R44, R44, -INF , !P5 ;  /* 0xff8000002c2c7808 */ /* 0x000fe20006800000 */
[----:B------:R-:W-:Y:S01]  /*16020*/  VIADD R7, R5, 0x21 ;  /* 0x0000002105077836 */ /* 0x000fe20000000000 */
[----:B------:R-:W-:Y:S01]  /*16030*/  HMMA.16816.F32.BF16 R68, R28, R26, R68 ;  /* 0x0000001a1c44723c */ /* 0x000fe20000041844 */
[----:B------:R-:W-:Y:S01]  /*16040*/  FMUL.FTZ R33, R33, UR8 ;  /* 0x0000000821217c20 */ /* 0x000fe20008410000 */
[----:B------:R-:W-:Y:S01]  /*16050*/  FMUL.FTZ R35, R35, UR8 ;  /* 0x0000000823237c20 */ /* 0x000fe20008410000 */
[----:B------:R-:W3:Y:S01]  /*16060*/  MUFU.TANH R25, R25 ;  /* 0x0000001900197308 */ /* 0x000ee20000002400 */
[----:B-1----:R-:W-:-:S02]  /*16070*/  FSEL R26, R45, -INF , !P4 ;  /* 0xff8000002d1a7808 */ /* 0x002fc40006000000 */
[----:B------:R-:W-:Y:S02]  /*16080*/  FSEL R14, R23, -INF , !P3 ;  /* 0xff800000170e7808 */ /* 0x000fe40005800000 */
[C---:B------:R-:W-:Y:S01]  /*16090*/  HMMA.16816.F32.BF16 R72, R28.reuse, R8, R72 ;  /* 0x000000081c48723c */ /* 0x040fe20000041848 */
[----:B------:R-:W-:Y:S02]  /*160a0*/  FSEL R12, R22, -INF , !P1 ;  /* 0xff800000160c7808 */ /* 0x000fe40004800000 */
[----:B------:R1:W-:Y:S05]  /*160b0*/  MUFU.TANH R222, R32 ;  /* 0x0000002000de7308 */ /* 0x0003ea0000002400 */
[----:B------:R-:W-:Y:S01]  /*160c0*/  HMMA.16816.F32.BF16 R80, R28, R10, R80 ;  /* 0x0000000a1c50723c */ /* 0x000fe20000041850 */
[----:B------:R-:W-:-:S02]  /*160d0*/  FSEL R28, R51, -INF , !P6 ;  /* 0xff800000331c7808 */ /* 0x000fc40007000000 */
[----:B------:R-:W-:Y:S01]  /*160e0*/  FSEL R30, R49, -INF , !P6 ;  /* 0xff800000311e7808 */ /* 0x000fe20007000000 */
[----:B------:R-:W4:Y:S01]  /*160f0*/  MUFU.TANH R196, R34 ;  /* 0x0000002200c47308 */ /* 0x000f220000002400 */
[----:B------:R-:W-:Y:S01]  /*16100*/  ISETP.GE.AND P6, PT, R2, UR25, PT ;  /* 0x0000001902007c0c */ /* 0x000fe2000bfc6270 */
[----:B------:R-:W-:Y:S02]  /*16110*/  VIADD R2, R5, 0x19 ;  /* 0x0000001905027836 */ /* 0x000fe40000000000 */
[----:B------:R-:W-:Y:S01]  /*16120*/  FMUL.FTZ R68, R68, UR8 ;  /* 0x0000000844447c20 */ /* 0x000fe20008410000 */
[----:B------:R-:W-:Y:S01]  /*16130*/  FMUL.FTZ R70, R70, UR8 ;  /* 0x0000000846467c20 */ /* 0x000fe20008410000 */
[----:B------:R-:W-:Y:S01]  /*16140*/  FMUL.FTZ R69, R69, UR8 ;  /* 0x0000000845457c20 */ /* 0x000fe20008410000 */
[----:B------:R-:W-:Y:S01]  /*16150*/  FMUL.FTZ R71, R71, UR8 ;  /* 0x0000000847477c20 */ /* 0x000fe20008410000 */
[----:B------:R-:W-:Y:S01]  /*16160*/  ISETP.GE.AND P5, PT, R2, UR25, PT ;  /* 0x0000001902007c0c */ /* 0x000fe2000bfa6270 */
[----:B------:R-:W-:Y:S01]  /*16170*/  VIADD R2, R5, 0x20 ;  /* 0x0000002005027836 */ /* 0x000fe20000000000 */
[----:B-1----:R-:W-:Y:S01]  /*16180*/  FSEL R32, R20, -INF , !P4 ;  /* 0xff80000014207808 */ /* 0x002fe20006000000 */
[----:B------:R-:W1:Y:S01]  /*16190*/  MUFU.TANH R24, R24 ;  /* 0x0000001800187308 */ /* 0x000e620000002400 */
[----:B------:R-:W-:Y:S01]  /*161a0*/  FMUL.FTZ R72, R72, UR8 ;  /* 0x0000000848487c20 */ /* 0x000fe20008410000 */
[----:B------:R-:W-:Y:S01]  /*161b0*/  FMUL.FTZ R73, R73, UR8 ;  /* 0x0000000849497c20 */ /* 0x000fe20008410000 */
[----:B------:R-:W-:Y:S01]  /*161c0*/  ISETP.GE.AND P4, PT, R2, UR25, PT ;  /* 0x0000001902007c0c */ /* 0x000fe2000bf86270 */
[----:B------:R-:W-:Y:S01]  /*161d0*/  FMUL.FTZ R74, R74, UR8 ;  /* 0x000000084a4a7c20 */ /* 0x000fe20008410000 */
[----:B------:R-:W-:Y:S01]  /*161e0*/  FSEL R2, R40, -INF , !P3 ;  /* 0xff80000028027808 */ /* 0x000fe20005800000 */
[----:B------:R-:W-:Y:S01]  /*161f0*/  FMUL.FTZ R75, R75, UR8 ;  /* 0x000000084b4b7c20 */ /* 0x000fe20008410000 */
[----:B------:R-:W-:Y:S01]  /*16200*/  ISETP.GE.AND P3, PT, R7, UR25, PT ;  /* 0x0000001907007c0c */ /* 0x000fe2000bf66270 */
[----:B------:R-:W-:Y:S01]  /*16210*/  MUFU.TANH R194, R33 ;  /* 0x0000002100c27308 */ /* 0x000fe20000002400 */
[----:B------:R-:W-:Y:S01]  /*16220*/  FMUL.FTZ R80, R80, UR8 ;  /* 0x0000000850507c20 */ /* 0x000fe20008410000 */
[----:B------:R-:W-:-:S02]  /*16230*/  VIADD R7, R5, 0x28 ;  /* 0x0000002805077836 */ /* 0x000fc40000000000 */
[----:B------:R-:W-:Y:S01]  /*16240*/  FMUL.FTZ R82, R82, UR8 ;  /* 0x0000000852527c20 */ /* 0x000fe20008410000 */
[----:B------:R-:W-:Y:S01]  /*16250*/  FMUL.FTZ R83, R83, UR8 ;  /* 0x0000000853537c20 */ /* 0x000fe20008410000 */
[----:B------:R-:W-:Y:S01]  /*16260*/  FMUL.FTZ R81, R81, UR8 ;  /* 0x0000000851517c20 */ /* 0x000fe20008410000 */
[----:B------:R-:W-:Y:S01]  /*16270*/  FSEL R20, R41, -INF , !P1 ;  /* 0xff80000029147808 */ /* 0x000fe20004800000 */
[----:B------:R-:W1:Y:S01]  /*16280*/  MUFU.TANH R198, R35 ;  /* 0x0000002300c67308 */ /* 0x000e620000002400 */
[----:B------:R-:W-:Y:S01]  /*16290*/  ISETP.GE.AND P1, PT, R7, UR25, PT ;  /* 0x0000001907007c0c */ /* 0x000fe2000bf26270 */
[C---:B------:R-:W-:Y:S01]  /*162a0*/  VIADD R7, R5.reuse, 0x29 ;  /* 0x0000002905077836 */ /* 0x040fe20000000000 */
[----:B--2---:R-:W-:Y:S01]  /*162b0*/  FSEL R16, R4, -INF , !P5 ;  /* 0xff80000004107808 */ /* 0x004fe20006800000 */
[----:B------:R-:W-:Y:S01]  /*162c0*/  VIADD R4, R5, 0x31 ;  /* 0x0000003105047836 */ /* 0x000fe20000000000 */
[----:B---3--:R-:W-:Y:S02]  /*162d0*/  FSEL R18, R25, -INF , !P6 ;  /* 0xff80000019127808 */ /* 0x008fe40007000000 */
[----:B------:R-:W-:Y:S01]  /*162e0*/  FSEL R10, R36, -INF , !P6 ;  /* 0xff800000240a7808 */ /* 0x000fe20007000000 */
[----:B------:R-:W2:Y:S01]  /*162f0*/  MUFU.TANH R220, R68 ;  /* 0x0000004400dc7308 */ /* 0x000ea20000002400 */
[----:B----4-:R-:W-:-:S02]  /*16300*/  FSEL R196, R196, -INF , !P4 ;  /* 0xff800000c4c47808 */ /* 0x010fc40006000000 */
[----:B------:R-:W-:Y:S02]  /*16310*/  FSEL R222, R222, -INF , !P4 ;  /* 0xff800000dede7808 */ /* 0x000fe40006000000 */
[----:B------:R-:W-:Y:S01]  /*16320*/  ISETP.GE.AND P6, PT, R7, UR25, PT ;  /* 0x0000001907007c0c */ /* 0x000fe2000bfc6270 */
[C---:B------:R-:W-:Y:S01]  /*16330*/  VIADD R7, R5.reuse, 0x30 ;  /* 0x0000003005077836 */ /* 0x040fe20000000000 */
[----:B------:R-:W-:Y:S01]  /*16340*/  ISETP.GE.AND P4, PT, R4, UR25, PT ;  /* 0x0000001904007c0c */ /* 0x000fe2000bf86270 */
[----:B------:R-:W3:Y:S01]  /*16350*/  MUFU.TANH R182, R70 ;  /* 0x0000004600b67308 */ /* 0x000ee20000002400 */
[C---:B------:R-:W-:Y:S01]  /*16360*/  VIADD R4, R5.reuse, 0x38 ;  /* 0x0000003805047836 */ /* 0x040fe20000000000 */
[----:B-1----:R-:W-:Y:S01]  /*16370*/  FSEL R8, R24, -INF , !P5 ;  /* 0xff80000018087808 */ /* 0x002fe20006800000 */
[----:B------:R-:W-:Y:S01]  /*16380*/  VIADD R5, R5, 0x39 ;  /* 0x0000003905057836 */ /* 0x000fe20000000000 */
[----:B------:R-:W-:Y:S02]  /*16390*/  FSEL R198, R198, -INF , !P3 ;  /* 0xff800000c6c67808 */ /* 0x000fe40005800000 */
[----:B------:R-:W-:-:S02]  /*163a0*/  FSEL R194, R194, -INF , !P3 ;  /* 0xff800000c2c27808 */ /* 0x000fc40005800000 */
[----:B------:R-:W1:Y:S01]  /*163b0*/  MUFU.TANH R204, R69 ;  /* 0x0000004500cc7308 */ /* 0x000e620000002400 */
[----:B------:R-:W-:Y:S02]  /*163c0*/  ISETP.GE.AND P5, PT, R7, UR25, PT ;  /* 0x0000001907007c0c */ /* 0x000fe4000bfa6270 */
[----:B--2---:R-:W-:Y:S02]  /*163d0*/  FSEL R220, R220, -INF , !P1 ;  /* 0xff800000dcdc7808 */ /* 0x004fe40004800000 */
[----:B------:R-:W-:-:S03]  /*163e0*/  ISETP.GE.AND P3, PT, R4, UR25, PT ;  /* 0x0000001904007c0c */ /* 0x000fc6000bf66270 */
[----:B------:R-:W2:Y:S01]  /*163f0*/  MUFU.TANH R180, R71 ;  /* 0x0000004700b47308 */ /* 0x000ea20000002400 */
[----:B---3--:R-:W-:Y:S02]  /*16400*/  FSEL R182, R182, -INF , !P1 ;  /* 0xff800000b6b67808 */ /* 0x008fe40004800000 */
[----:B------:R-:W-:-:S05]  /*16410*/  ISETP.GE.AND P1, PT, R5, UR25, PT ;  /* 0x0000001905007c0c */ /* 0x000fca000bf26270 */
        /* <DEDUP_REMOVED lines=32> */
.L_x_4728:
        /* <DEDUP_REMOVED lines=31> */
[C---:B------:R-:W-:Y:S01]  /*16810*/  LOP3.LUT R4, R5.reuse, UR8, RZ, 0x3c, !PT ;  /* 0x0000000805047c12 */ /* 0x040fe2000f8e3cff */
[----:B------:R-:W1:Y:S01]  /*16820*/  LDCU.64 UR8, c[0x0][0x3a0] ;  /* 0x00007400ff0877ac */ /* 0x000e620008000a00 */
[----:B------:R-:W-:-:S02]  /*16830*/  LOP3.LUT R7, R5, UR26, RZ, 0x3c, !PT ;  /* 0x0000001a05077c12 */ /* 0x000fc4000f8e3cff */
        /* <DEDUP_REMOVED lines=17> */
[C---:B------:R-:W-:Y:S02]  /*16950*/  IMAD R5, R22.reuse, UR11, R5 ;  /* 0x0000000b16057c24 */ /* 0x040fe4000f8e0205 */
[----:B------:R-:W-:-:S04]  /*16960*/  IMAD.WIDE.U32 R22, R22, UR10, RZ ;  /* 0x0000000a16167c25 */ /* 0x000fc8000f8e00ff */
        /* <DEDUP_REMOVED lines=8> */
[----:B------:R-:W-:-:S07]  /*169f0*/  LEA.HI.X R225, R22, R225, R7, 0x1, P1 ;  /* 0x000000e116e17211 */ /* 0x000fce00008f0c07 */
.L_x_4729:
        /* <DEDUP_REMOVED lines=30> */
.L_x_4727:
        /* <DEDUP_REMOVED lines=87> */
[----:B------:R-:W5:Y:S01]  /*17150*/  LDSM.16.MT88.4 R8, [R195+0x12800] ;  /* 0x01280000c308783b */ /* 0x000f620000004200 */
[--C-:B------:R-:W-:Y:S01]  /*17160*/  FFMA.FTZ R199, R194, UR4, -R209.reuse ;  /* 0x00000004c2c77c23 */ /* 0x100fe200080108d1 */
[----:B------:R-:W-:Y:S01]  /*17170*/  FFMA.FTZ R197, R220, UR4, -R209 ;  /* 0x00000004dcc57c23 */ /* 0x000fe200080108d1 */
[----:B------:R-:W-:Y:S01]  /*17180*/  MUFU.EX2 R187, R187 ;  /* 0x000000bb00bb7308 */ /* 0x000fe20000000800 */
[----:B------:R-:W5:Y:S01]  /*17190*/  LDSM.16.MT88.4 R12, [R195+0x10800] ;  /* 0x01080000c30c783b */ /* 0x000f620000004200 */
[----:B------:R-:W-:Y:S01]  /*171a0*/  F2FP.BF16.F32.PACK_AB R130, R184, R189 ;  /* 0x000000bdb882723e */ /* 0x000fe200000010ff */
[--C-:B------:R-:W-:Y:S01]  /*171b0*/  FFMA.FTZ R198, R182, UR4, -R207.reuse ;  /* 0x00000004b6c67c23 */ /* 0x100fe200080108cf */
[----:B------:R-:W1:Y:S01]  /*171c0*/  MUFU.EX2 R170, R170 ;  /* 0x000000aa00aa7308 */ /* 0x000e620000000800 */
[----:B------:R-:W-:Y:S01]  /*171d0*/  LDSM.16.MT88.4 R20, [R195+0x14800] ;  /* 0x01480000c314783b */ /* 0x000fe20000004200 */
[----:B------:R-:W-:Y:S01]  /*171e0*/  FFMA.FTZ R205, R180, UR4, -R207 ;  /* 0x00000004b4cd7c23 */ /* 0x000fe200080108cf */
[--C-:B------:R-:W-:Y:S01]  /*171f0*/  FFMA.FTZ R222, R222, UR4, -R209.reuse ;  /* 0x00000004dede7c23 */ /* 0x100fe200080108d1 */
[----:B------:R-:W-:Y:S01]  /*17200*/  MUFU.EX2 R185, R185 ;  /* 0x000000b900b97308 */ /* 0x000fe20000000800 */
[----:B------:R-:W-:Y:S01]  /*17210*/  LDSM.16.MT88.4 R24, [R218+0x14800] ;  /* 0x01480000da18783b */ /* 0x000fe20000004200 */
[----:B---3--:R-:W-:Y:S01]  /*17220*/  F2FP.BF16.F32.PACK_AB R129, R186, R191 ;  /* 0x000000bfba81723e */ /* 0x008fe200000010ff */
[----:B------:R-:W-:Y:S01]  /*17230*/  FFMA.FTZ R235, R206, UR4, -R209 ;  /* 0x00000004ceeb7c23 */ /* 0x000fe200080108d1 */
[----:B------:R-:W3:Y:S01]  /*17240*/  MUFU.EX2 R168, R168 ;  /* 0x000000a800a87308 */ /* 0x000ee20000000800 */
[----:B------:R-:W-:Y:S01]  /*17250*/  LDSM.16.MT88.4 R28, [R190+0x2800] ;  /* 0x00280000be1c783b */ /* 0x000fe20000004200 */
[--C-:B------:R-:W-:Y:S01]  /*17260*/  FFMA.FTZ R202, R202, UR4, -R207.reuse ;  /* 0x00000004caca7c23 */ /* 0x100fe200080108cf */
[--C-:B------:R-:W-:Y:S01]  /*17270*/  FFMA.FTZ R233, R200, UR4, -R207.reuse ;  /* 0x00000004c8e97c23 */ /* 0x100fe200080108cf */
[----:B------:R-:W-:Y:S01]  /*17280*/  MUFU.EX2 R167, R167 ;  /* 0x000000a700a77308 */ /* 0x000fe20000000800 */
[----:B------:R-:W-:Y:S01]  /*17290*/  LDSM.16.MT88.4 R176, [R192+0x800] ;  /* 0x00080000c0b0783b */ /* 0x000fe20000004200 */
[----:B-1----:R-:W-:Y:S01]  /*172a0*/  F2FP.BF16.F32.PACK_AB R131, R170, R187 ;  /* 0x000000bbaa83723e */ /* 0x002fe200000010ff */
[----:B------:R-:W-:Y:S01]  /*172b0*/  FFMA.FTZ R201, R201, UR4, -R207 ;  /* 0x00000004c9c97c23 */ /* 0x000fe200080108cf */
[----:B------:R1:W-:Y:S01]  /*172c0*/  MUFU.EX2 R2, R17 ;  /* 0x0000001100027308 */ /* 0x0003e20000000800 */
[----:B------:R-:W-:Y:S01]  /*172d0*/  LDSM.16.MT88.4 R172, [R190+0x800] ;  /* 0x00080000beac783b */ /* 0x000fe20000004200 */
[----:B------:R-:W-:Y:S01]  /*172e0*/  FADD.FTZ R188, R193, R188 ;  /* 0x000000bcc1bc7221 */ /* 0x000fe20000010000 */
[----:B------:R-:W-:Y:S01]  /*172f0*/  FADD.FTZ R186, R191, R186 ;  /* 0x000000babfba7221 */ /* 0x000fe20000010000 */
[----:B------:R-:W-:Y:S01]  /*17300*/  MUFU.EX2 R169, R169 ;  /* 0x000000a900a97308 */ /* 0x000fe20000000800 */
[C---:B------:R-:W-:Y:S01]  /*17310*/  HMMA.16816.F32.BF16 R44, R128.reuse, R48, RZ ;  /* 0x00000030802c723c */ /* 0x040fe200000418ff */
[----:B------:R-:W-:Y:S01]  /*17320*/  LDSM.16.MT88.4 R32, [R192+0x2800] ;  /* 0x00280000c020783b */ /* 0x000fe20000004200 */
[----:B------:R-:W-:Y:S01]  /*17330*/  FADD.FTZ R189, R189, R188 ;  /* 0x000000bcbdbd7221 */ /* 0x000fe20000010000 */
[----:B------:R-:W3:Y:S01]  /*17340*/  MUFU.EX2 R166, R166 ;  /* 0x000000a600a67308 */ /* 0x000ee20000000800 */
[----:B------:R-:W-:Y:S01]  /*17350*/  FADD.FTZ R187, R187, R186 ;  /* 0x000000babbbb7221 */ /* 0x000fe20000010000 */
[----:B------:R-:W-:Y:S01]  /*17360*/  LDSM.16.MT88.4 R180, [R218+0x11000] ;  /* 0x01100000dab4783b */ /* 0x000fe20000004200 */
[----:B------:R-:W-:Y:S01]  /*17370*/  FADD.FTZ R184, R184, R189 ;  /* 0x000000bdb8b87221 */ /* 0x000fe20000010000 */
[----:B------:R-:W-:Y:S01]  /*17380*/  MUFU.EX2 R165, R165 ;  /* 0x000000a500a57308 */ /* 0x000fe20000000800 */
[C---:B------:R-:W-:Y:S01]  /*17390*/  HMMA.16816.F32.BF16 R152, R128.reuse, R148, RZ ;  /* 0x000000948098723c */ /* 0x040fe200000418ff */
[----:B-1----:R-:W1:Y:S01]  /*173a0*/  LDSM.16.MT88.4 R16, [R195+0x16800] ;  /* 0x01680000c310783b */ /* 0x002e620000004200 */
[----:B------:R-:W-:Y:S01]  /*173b0*/  FADD.FTZ R170, R170, R187 ;  /* 0x000000bbaaaa7221 */ /* 0x000fe20000010000 */
[----:B------:R-:W3:Y:S04]  /*173c0*/  MUFU.EX2 R0, R0 ;  /* 0x0000000000007308 */ /* 0x000ee80000000800 */
        /* <DEDUP_REMOVED lines=21> */
[C---:B--2---:R-:W-:Y:S08]  /*17520*/  HMMA.16816.F32.BF16 R84, R128.reuse, R88, RZ ;  /* 0x000000588054723c */ /* 0x044ff000000418ff */
        /* <DEDUP_REMOVED lines=19> */
[----:B------:R-:W-:Y:S01]  /*17660*/  F2FP.BF16.F32.PACK_AB R5, R166, R169 ;  /* 0x000000a9a605723e */ /* 0x000fe200000010ff */
        /* <DEDUP_REMOVED lines=95> */
[C---:B-1----:R-:W-:Y:S03]  /*17c60*/  HMMA.16816.F32.BF16 R116, R4.reuse, R16, R116 ;  /* 0x000000100474723c */ /* 0x042fe60000041874 */
[----:B------:R-:W1:Y:S05]  /*17c70*/  MUFU.EX2 R183, R183 ;  /* 0x000000b700b77308 */ /* 0x000e6a0000000800 */
        /* <DEDUP_REMOVED lines=21> */
[----:B-1----:R-:W-:-:S02]  /*17dd0*/  F2FP.BF16.F32.PACK_AB R5, R202, R183 ;  /* 0x000000b7ca05723e */ /* 0x002fc400000010ff */
[----:B------:R-:W-:Y:S02]  /*17de0*/  F2FP.BF16.F32.PACK_AB R6, R235, R182 ;  /* 0x000000b6eb06723e */ /* 0x000fe400000010ff */
[----:B------:R-:W-:-:S07]  /*17df0*/  F2FP.BF16.F32.PACK_AB R7, R233, R200 ;  /* 0x000000c8e907723e */ /* 0x000fce00000010ff */
[C---:B------:R-:W-:Y:S08]  /*17e00*/  HMMA.16816.F32.BF16 R44, R4.reuse, R8, R44 ;  /* 0x00000008042c723c */ /* 0x040ff0000004182c */
        /* <DEDUP_REMOVED lines=73> */
[----:B------:R-:W3:Y:S01]  /*182a0*/  LDCU UR4, c[0x0][0x45c] ;  /* 0x00008b80ff0477ac */ /* 0x000ee20008000800 */
[----:B------:R-:W4:Y:S01]  /*182b0*/  LDCU.64 UR14, c[0x0][0x358] ;  /* 0x00006b00ff0e77ac */ /* 0x000f220008000a00 */
[----:B------:R-:W2:Y:S01]  /*182c0*/  LDCU.64 UR8, c[0x0][0x3a0] ;  /* 0x00007400ff0877ac */ /* 0x000ea20008000a00 */
[----:B------:R-:W2:Y:S01]  /*182d0*/  LDCU.64 UR10, c[0x0][0x3a8] ;  /* 0x00007500ff0a77ac */ /* 0x000ea20008000a00 */
[----:B-1----:R-:W-:-:S12]  /*182e0*/  ULEA UR6, UR6, UR12, 0x18 ;  /* 0x0000000c06067291 */ /* 0x002fd8000f8ec0ff */
.L_x_4734:
        /* <DEDUP_REMOVED lines=85> */
.L_x_4731:
[----:B------:R-:W-:Y:S01]  /*18840*/  LEA R237, R237, UR6, 0x1 ;  /* 0x00000006eded7c11 */ /* 0x000fe2000f8e08ff */
[----:B------:R-:W-:Y:S01]  /*18850*/  UIADD3 UR27, UPT, UPT, UR27, -0x1, URZ ;  /* 0xffffffff1b1b7890 */ /* 0x000fe2000fffe0ff */
[----:B------:R-:W-:Y:S02]  /*18860*/  LOP3.LUT R217, R217, 0x7c00, RZ, 0xc0, !PT ;  /* 0x00007c00d9d97812 */ /* 0x000fe400078ec0ff */
[----:B------:R-:W-:Y:S01]  /*18870*/  SHF.L.U32 R7, R10, 0x5, RZ ;  /* 0x000000050a077819 */ /* 0x000fe200000006ff */
[----:B------:R-:W-:Y:S01]  /*18880*/  @!PT LDS RZ, [RZ] ;  /* 0x00000000fffff984 */ /* 0x000fe20000000800 */
[----:B------:R-:W-:Y:S01]  /*18890*/  @!PT LDS RZ, [RZ] ;  /* 0x00000000fffff984 */ /* 0x000fe20000000800 */
[----:B------:R-:W-:Y:S01]  /*188a0*/  @!PT LDS RZ, [RZ] ;  /* 0x00000000fffff984 */ /* 0x000fe20000000800 */
[----:B----4-:R-:W-:Y:S01]  /*188b0*/  LDGSTS.E.BYPASS.LTC128B.128 [R237+0x10000], desc[UR14][R230.64] ;  /* 0x10000000e6ed7fae */ /* 0x010fe2000b981a0e */
[----:B------:R-:W-:Y:S01]  /*188c0*/  LOP3.LUT R6, R8, 0x400, RZ, 0xc0, !PT ;  /* 0x0000040008067812 */ /* 0x000fe200078ec0ff */
[----:B------:R-:W-:Y:S01]  /*188d0*/  UISETP.GT.AND UP0, UPT, UR27, UR7, UPT ;  /* 0x000000071b00728c */ /* 0x000fe2000bf04270 */
[----:B------:R-:W-:Y:S02]  /*188e0*/  LOP3.LUT R3, R217, 0x200, R8, 0xf8, !PT ;  /* 0x00000200d9037812 */ /* 0x000fe400078ef808 */
[----:B------:R-:W-:Y:S01]  /*188f0*/  LDGSTS.E.BYPASS.LTC128B.128 [R237+0x12000], desc[UR14][R230.64+0x80] ;  /* 0x12000080e6ed7fae */ /* 0x000fe2000b981a0e */
[----:B------:R-:W-:Y:S02]  /*18900*/  SHF.L.U64.HI R5, R10, 0x5, R5 ;  /* 0x000000050a057819 */ /* 0x000fe40000010205 */
[----:B------:R-:W-:Y:S02]  /*18910*/  IADD3 R8, P0, PT, R230, R7, RZ ;  /* 0x00000007e6087210 */ /* 0x000fe40007f1e0ff */
[----:B------:R-:W-:Y:S01]  /*18920*/  LDGSTS.E.BYPASS.LTC128B.128 [R237+0x14000], desc[UR14][R230.64+0x100] ;  /* 0x14000100e6ed7fae */ /* 0x000fe2000b981a0e */
[----:B------:R-:W-:Y:S02]  /*18930*/  LOP3.LUT R223, R216, 0x8, RZ, 0xc0, !PT ;  /* 0x00000008d8df7812 */ /* 0x000fe400078ec0ff */
[----:B------:R-:W-:Y:S02]  /*18940*/  IADD3.X R9, PT, PT, R231, R5, RZ, P0, !PT ;  /* 0x00000005e7097210 */ /* 0x000fe400007fe4ff */
[----:B------:R-:W-:Y:S01]  /*18950*/  LDGSTS.E.BYPASS.LTC128B.128 [R237+0x16000], desc[UR14][R230.64+0x180] ;  /* 0x16000180e6ed7fae */ /* 0x000fe2000b981a0e */
[----:B------:R-:W-:Y:S02]  /*18960*/  LOP3.LUT R223, R4, R223, RZ, 0x3c, !PT ;  /* 0x000000df04df7212 */ /* 0x000fe400078e3cff */
[----:B------:R-:W-:Y:S02]  /*18970*/  SHF.R.U32.HI R171, RZ, 0x1, R216 ;  /* 0x00000001ffab7819 */ /* 0x000fe400000116d8 */
[----:B------:R-:W-:Y:S01]  /*18980*/  LDGSTS.E.BYPASS.LTC128B.128 [R237+0x10800], desc[UR14][R8.64] ;  /* 0x1080000008ed7fae */ /* 0x000fe2000b981a0e */
[----:B------:R-:W-:Y:S02]  /*18990*/  LEA R223, R223, R6, 0x1 ;  /* 0x00000006dfdf7211 */ /* 0x000fe400078e08ff */
[----:B------:R-:W-:Y:S02]  /*189a0*/  LOP3.LUT R2, R171, 0x8, RZ, 0xc0, !PT ;  /* 0x00000008ab027812 */ /* 0x000fe400078ec0ff */
[----:B------:R-:W-:Y:S01]  /*189b0*/  LDGSTS.E.BYPASS.LTC128B.128 [R237+0x12800], desc[UR14][R8.64+0x80] ;  /* 0x1280008008ed7fae */ /* 0x000fe2000b981a0e */
[----:B------:R-:W-:Y:S02]  /*189c0*/  IADD3 R6, P2, PT, R7, R8, RZ ;  /* 0x0000000807067210 */ /* 0x000fe40007f5e0ff */
[----:B------:R-:W-:Y:S02]  /*189d0*/  LOP3.LUT R2, R3, R4, R2, 0xf6, !PT ;  /* 0x0000000403027212 */ /* 0x000fe400078ef602 */
[----:B------:R-:W-:Y:S01]  /*189e0*/  LDGSTS.E.BYPASS.LTC128B.128 [R237+0x14800], desc[UR14][R8.64+0x100] ;  /* 0x1480010008ed7fae */ /* 0x000fe2000b981a0e */
[----:B------:R-:W-:Y:S02]  /*189f0*/  IADD3 R4, P0, PT, R7, R6, RZ ;  /* 0x0000000607047210 */ /* 0x000fe40007f1e0ff */
[C---:B------:R-:W-:Y:S02]  /*18a00*/  IADD3.X R7, PT, PT, R5.reuse, R9, RZ, P2, !PT ;  /* 0x0000000905077210 */ /* 0x040fe400017fe4ff */
[----:B------:R1:W-:Y:S01]  /*18a10*/  LDGSTS.E.BYPASS.LTC128B.128 [R237+0x16800], desc[UR14][R8.64+0x180] ;  /* 0x1680018008ed7fae */ /* 0x0003e2000b981a0e */
[----:B------:R-:W-:Y:S02]  /*18a20*/  LEA R224, R2, UR6, 0x1 ;  /* 0x0000000602e07c11 */ /* 0x000fe4000f8e08ff */
[----:B------:R-:W-:Y:S02]  /*18a30*/  IADD3.X R5, PT, PT, R5, R7, RZ, P0, !PT ;  /* 0x0000000705057210 */ /* 0x000fe400007fe4ff */
[----:B------:R-:W-:Y:S01]  /*18a40*/  LDGSTS.E.BYPASS.LTC128B.128 [R237+0x11000], desc[UR14][R6.64] ;  /* 0x1100000006ed7fae */ /* 0x000fe2000b981a0e */
[----:B------:R-:W-:Y:S02]  /*18a50*/  MOV R219, 0x20 ;  /* 0x0000002000db7802 */ /* 0x000fe40000000f00 */
[C---:B------:R-:W-:Y:S02]  /*18a60*/  LOP3.LUT P0, RZ, R216.reuse, 0x2, RZ, 0xc0, !PT ;  /* 0x00000002d8ff7812 */ /* 0x040fe4000780c0ff */
        /* <DEDUP_REMOVED lines=19> */
[----:B-1----:R-:W2:Y:S05]  /*18ba0*/  LDSM.16.M88.4 R8, [R223+UR6+0x8000] ;  /* 0x00800006df08783b */ /* 0x002eaa0008000200 */
[----:B------:R-:W1:Y:S05]  /*18bb0*/  LDSM.16.M88.4 R16, [R223+UR6+0x8800] ;  /* 0x00880006df10783b */ /* 0x000e6a0008000200 */
[----:B------:R-:W4:Y:S05]  /*18bc0*/  LDSM.16.M88.4 R24, [R223+UR6+0x9000] ;  /* 0x00900006df18783b */ /* 0x000f2a0008000200 */
[----:B------:R-:W0:Y:S05]  /*18bd0*/  LDGDEPBAR ;  /* 0x00000000000079af */ /* 0x000e2a0000000000 */
[----:B------:R-:W5:Y:S05]  /*18be0*/  LDSM.16.M88.4 R164, [R223+UR6+0x9800] ;  /* 0x00980006dfa4783b */ /* 0x000f6a0008000200 */
[----:B------:R-:W-:Y:S05]  /*18bf0*/  LDSM.16.M88.4 R172, [R221] ;  /* 0x00000000ddac783b */ /* 0x000fea0000000200 */
[----:B------:R-:W3:Y:S05]  /*18c00*/  LDSM.16.M88.4 R176, [R220+0x8000] ;  /* 0x00800000dcb0783b */ /* 0x000eea0000000200 */
[----:B------:R-:W3:Y:S05]  /*18c10*/  LDSM.16.M88.4 R180, [R220+0x8800] ;  /* 0x00880000dcb4783b */ /* 0x000eea0000000200 */
        /* <DEDUP_REMOVED lines=301> */
[C---:B------:R-:W-:Y:S01]  /*19ef0*/  IMAD R8, R2.reuse, R7, R8 ;  /* 0x0000000702087224 */ /* 0x040fe200078e0208 */
[----:B------:R-:W-:Y:S01]  /*19f00*/  LOP3.LUT R7, RZ, R4, RZ, 0x33, !PT ;  /* 0x00000004ff077212 */ /* 0x000fe200078e33ff */
[----:B------:R-:W-:Y:S01]  /*19f10*/  IMAD R6, R2, R3, R6 ;  /* 0x0000000302067224 */ /* 0x000fe200078e0206 */
[----:B------:R-:W-:Y:S02]  /*19f20*/  LOP3.LUT R3, R4, UR12, RZ, 0x3c, !PT ;  /* 0x0000000c04037c12 */ /* 0x000fe4000f8e3cff */
        /* <DEDUP_REMOVED lines=9> */
[C---:B------:R-:W-:Y:S02]  /*19fc0*/  LOP3.LUT R2, R4.reuse, UR13, RZ, 0x3c, !PT ;  /* 0x0000000d04027c12 */ /* 0x040fe4000f8e3cff */
[----:B------:R-:W-:Y:S02]  /*19fd0*/  ISETP.NE.AND P4, PT, R4, RZ, PT ;  /* 0x000000ff0400720c */ /* 0x000fe40003f85270 */
[----:B------:R-:W-:Y:S02]  /*19fe0*/  ISETP.GE.AND P2, PT, R2, RZ, PT ;  /* 0x000000ff0200720c */ /* 0x000fe40003f46270 */
[----:B------:R-:W2:Y:S03]  /*19ff0*/  LDC.64 R2, c[0x0][0x3b8] ;  /* 0x0000ee00ff027b82 */ /* 0x000ea60000000a00 */
[----:B------:R-:W-:Y:S02]  /*1a000*/  @P6 IADD3 R10, PT, PT, R10, 0x1, RZ ;  /* 0x000000010a0a6810 */ /* 0x000fe40007ffe0ff */
[----:B------:R-:W-:Y:S03]  /*1a010*/  @P5 VIADD R9, R9, 0x1 ;  /* 0x0000000109095836 */ /* 0x000fe60000000000 */
[----:B------:R-:W-:Y:S03]  /*1a020*/  @!P3 IMAD.MOV R10, RZ, RZ, -R10 ;  /* 0x000000ffff0ab224 */ /* 0x000fe600078e0a0a */
[----:B------:R-:W-:Y:S05]  /*1a030*/  @!P2 IMAD.MOV R9, RZ, RZ, -R9 ;  /* 0x000000ffff09a224 */ /* 0x000fea00078e0a09 */
[C---:B------:R-:W-:Y:S02]  /*1a040*/  SEL R11, R7.reuse, R9, !P4 ;  /* 0x00000009070b7207 */ /* 0x040fe40006000000 */
[----:B------:R-:W-:Y:S02]  /*1a050*/  SEL R7, R7, R10, !P4 ;  /* 0x0000000a07077207 */ /* 0x000fe40006000000 */
[-C--:B-1----:R-:W-:Y:S02]  /*1a060*/  LEA R14, P3, R11, R228.reuse, 0x2 ;  /* 0x000000e40b0e7211 */ /* 0x082fe400078610ff */
        /* <DEDUP_REMOVED lines=20> */
.L_x_4733:
        /* <DEDUP_REMOVED lines=29> */
.L_x_4732:
[----:B-1----:R-:W-:Y:S01]  /*1a380*/  FMNMX3.FTZ R2, R0, R191, R189, !PT ;  /* 0x000000bf00027276 */ /* 0x002fe200078100bd */
[----:B------:R-:W-:Y:S01]  /*1a390*/  LDSM.16.MT88.4 R12, [R218+0x10000] ;  /* 0x01000000da0c783b */ /* 0x000fe20000004200 */
[----:B--2---:R-:W-:Y:S01]  /*1a3a0*/  FMNMX3.FTZ R6, R169, R203, R197, !PT ;  /* 0x000000cba9067276 */ /* 0x004fe200078100c5 */
        /* <DEDUP_REMOVED lines=474> */
.L_x_4730:
[----:B------:R-:W1:Y:S01]  /*1c150*/  SHFL.BFLY PT, R10, R235, 0x2, 0x1f ;  /* 0x0c401f00eb0a7f89 */ /* 0x000e6200000e0000 */
[C---:B------:R-:W-:Y:S01]  /*1c160*/  SHF.L.U32 R2, R216.reuse, 0x4, RZ ;  /* 0x00000004d8027819 */ /* 0x040fe200000006ff */
[----:B------:R-:W2:Y:S01]  /*1c170*/  S2UR UR12, SR_CTAID.Y ;  /* 0x00000000000c79c3 */ /* 0x000ea20000002600 */
[----:B------:R-:W-:Y:S01]  /*1c180*/  SHF.L.U32 R4, R216, 0x1, RZ ;  /* 0x00000001d8047819 */ /* 0x000fe200000006ff */
[----:B------:R-:W3:Y:S01]  /*1c190*/  SHFL.BFLY PT, R0, R233, 0x2, 0x1f ;  /* 0x0c401f00e9007f89 */ /* 0x000ee200000e0000 */
[----:B------:R-:W-:Y:S01]  /*1c1a0*/  LOP3.LUT R11, R2, 0x1c0, RZ, 0xc0, !PT ;  /* 0x000001c0020b7812 */ /* 0x000fe200078ec0ff */
[----:B------:R-:W2:Y:S01]  /*1c1b0*/  LDCU.64 UR4, c[0x0][0x430] ;  /* 0x00008600ff0477ac */ /* 0x000ea20008000a00 */
[----:B------:R-:W-:Y:S01]  /*1c1c0*/  SHF.L.U32 R8, R216, 0x2, RZ ;  /* 0x00000002d8087819 */ /* 0x000fe200000006ff */
        /* <DEDUP_REMOVED lines=10> */
[----:B------:R-:W-:Y:S01]  /*1c270*/  LOP3.LUT R2, R2, 0x10, RZ, 0xc0, !PT ;  /* 0x0000001002027812 */ /* 0x000fe200078ec0ff */
        /* <DEDUP_REMOVED lines=26> */
[----:B------:R-:W-:Y:S02]  /*1c420*/  LEA R11, R4, UR6, 0x2 ;  /* 0x00000006040b7c11 */ /* 0x000fe4000f8e10ff */
[----:B------:R-:W-:Y:S01]  /*1c430*/  SEL R10, R10, 0xffffffe0, !P0 ;  /* 0xffffffe00a0a7807 */ /* 0x000fe20004000000 */
[----:B------:R-:W4:Y:S01]  /*1c440*/  @P2 LDC R19, c[0x0][0x458] ;  /* 0x00011600ff132b82 */ /* 0x000f220000000800 */
[----:B------:R-:W-:Y:S01]  /*1c450*/  IADD3 R15, PT, PT, R11, 0x80, RZ ;  /* 0x000000800b0f7810 */ /* 0x000fe20007ffe0ff */
[----:B------:R-:W5:Y:S01]  /*1c460*/  @P2 MUFU.LG2 R7, R7 ;  /* 0x0000000700072308 */ /* 0x000f620000000c00 */
[----:B-1----:R-:W-:-:S02]  /*1c470*/  FSEL R9, R9, 1, P2 ;  /* 0x3f80000009097808 */ /* 0x002fc40001000000 */
[----:B------:R-:W-:-:S03]  /*1c480*/  LEA R2, R171, R2, 0x2 ;  /* 0x00000002ab027211 */ /* 0x000fc600078e10ff */
        /* <DEDUP_REMOVED lines=75> */
[----:B------:R-:W-:Y:S01]  /*1c940*/  FMUL.FTZ R159, R5, R159 ;  /* 0x0000009f059f7220 */ /* 0x000fe20000410000 */
[----:B------:R-:W-:Y:S01]  /*1c950*/  IADD3 R9, PT, PT, R11, R10, RZ ;  /* 0x0000000a0b097210 */ /* 0x000fe20007ffe0ff */
[C---:B------:R-:W-:Y:S01]  /*1c960*/  FMUL.FTZ R154, R5.reuse, R154 ;  /* 0x0000009a059a7220 */ /* 0x040fe20000410000 */
[C---:B------:R-:W-:Y:S01]  /*1c970*/  FMUL.FTZ R155, R5.reuse, R155 ;  /* 0x0000009b059b7220 */ /* 0x040fe20000410000 */
[C---:B------:R-:W-:Y:S01]  /*1c980*/  FMUL.FTZ R150, R5.reuse, R150 ;  /* 0x0000009605967220 */ /* 0x040fe20000410000 */
[C---:B------:R-:W-:Y:S01]  /*1c990*/  FMUL.FTZ R151, R5.reuse, R151 ;  /* 0x0000009705977220 */ /* 0x040fe20000410000 */
[----:B------:R-:W-:Y:S01]  /*1c9a0*/  IADD3 R14, PT, PT, R10, R13, RZ ;  /* 0x0000000d0a0e7210 */ /* 0x000fe20007ffe0ff */
[C---:B------:R-:W-:Y:S01]  /*1c9b0*/  FMUL.FTZ R146, R5.reuse, R146 ;  /* 0x0000009205927220 */ /* 0x040fe20000410000 */
[----:B------:R-:W-:Y:S01]  /*1c9c0*/  IADD3 R17, PT, PT, R12, R15, RZ ;  /* 0x0000000f0c117210 */ /* 0x000fe20007ffe0ff */
[C---:B------:R-:W-:Y:S01]  /*1c9d0*/  FMUL.FTZ R147, R5.reuse, R147 ;  /* 0x0000009305937220 */ /* 0x040fe20000410000 */
[C---:B------:R-:W-:Y:S01]  /*1c9e0*/  FMUL.FTZ R142, R5.reuse, R142 ;  /* 0x0000008e058e7220 */ /* 0x040fe20000410000 */
[C---:B------:R-:W-:Y:S01]  /*1c9f0*/  FMUL.FTZ R143, R5.reuse, R143 ;  /* 0x0000008f058f7220 */ /* 0x040fe20000410000 */
[----:B------:R-:W-:Y:S01]  /*1ca00*/  STS.64 [R11+0x800], R162 ;  /* 0x000800a20b007388 */ /* 0x000fe20000000a00 */
[C---:B------:R-:W-:Y:S01]  /*1ca10*/  IADD3 R12, PT, PT, R10.reuse, R15, RZ ;  /* 0x0000000f0a0c7210 */ /* 0x040fe20007ffe0ff */
[C---:B------:R-:W-:Y:S01]  /*1ca20*/  FMUL.FTZ R138, R5.reuse, R138 ;  /* 0x0000008a058a7220 */ /* 0x040fe20000410000 */
[C---:B------:R-:W-:Y:S01]  /*1ca30*/  FMUL.FTZ R139, R5.reuse, R139 ;  /* 0x0000008b058b7220 */ /* 0x040fe20000410000 */
[----:B------:R-:W-:Y:S01]  /*1ca40*/  STS.64 [R9], R156 ;  /* 0x0000009c09007388 */ /* 0x000fe20000000a00 */
[C---:B------:R-:W-:Y:S01]  /*1ca50*/  FMUL.FTZ R134, R5.reuse, R134 ;  /* 0x0000008605867220 */ /* 0x040fe20000410000 */
[C---:B------:R-:W-:Y:S01]  /*1ca60*/  FMUL.FTZ R135, R5.reuse, R135 ;  /* 0x0000008705877220 */ /* 0x040fe20000410000 */
[----:B------:R-:W-:Y:S01]  /*1ca70*/  IADD3 R10, PT, PT, R10, R17, RZ ;  /* 0x000000110a0a7210 */ /* 0x000fe20007ffe0ff */
[----:B------:R-:W-:Y:S01]  /*1ca80*/  STS.64 [R9+0x800], R158 ;  /* 0x0008009e09007388 */ /* 0x000fe20000000a00 */
[C---:B------:R-:W-:Y:S01]  /*1ca90*/  FMUL.FTZ R38, R5.reuse, R38 ;  /* 0x0000002605267220 */ /* 0x040fe20000410000 */
[C---:B------:R-:W-:Y:S01]  /*1caa0*/  FMUL.FTZ R39, R5.reuse, R39 ;  /* 0x0000002705277220 */ /* 0x040fe20000410000 */
[C---:B------:R-:W-:Y:S01]  /*1cab0*/  FMUL.FTZ R42, R5.reuse, R42 ;  /* 0x0000002a052a7220 */ /* 0x040fe20000410000 */
[----:B------:R-:W-:Y:S01]  /*1cac0*/  STS.64 [R13], R152 ;  /* 0x000000980d007388 */ /* 0x000fe20000000a00 */
[C---:B------:R-:W-:Y:S01]  /*1cad0*/  FMUL.FTZ R43, R5.reuse, R43 ;  /* 0x0000002b052b7220 */ /* 0x040fe20000410000 */
[C---:B------:R-:W-:Y:S01]  /*1cae0*/  FMUL.FTZ R46, R5.reuse, R46 ;  /* 0x0000002e052e7220 */ /* 0x040fe20000410000 */
[C---:B------:R-:W-:Y:S01]  /*1caf0*/  FMUL.FTZ R47, R5.reuse, R47 ;  /* 0x0000002f052f7220 */ /* 0x040fe20000410000 */
        /* <DEDUP_REMOVED lines=36> */
[----:B------:R3:W-:Y:S01]  /*1cd40*/  STS.64 [R10], R132 ;  /* 0x000000840a007388 */ /* 0x0007e20000000a00 */
[C---:B------:R-:W-:Y:S01]  /*1cd50*/  FMUL.FTZ R103, R5.reuse, R103 ;  /* 0x0000006705677220 */ /* 0x040fe20000410000 */
[C---:B------:R-:W-:Y:S01]  /*1cd60*/  FMUL.FTZ R106, R5.reuse, R106 ;  /* 0x0000006a056a7220 */ /* 0x040fe20000410000 */
[C---:B------:R-:W-:Y:S01]  /*1cd70*/  FMUL.FTZ R107, R5.reuse, R107 ;  /* 0x0000006b056b7220 */ /* 0x040fe20000410000 */
[----:B------:R1:W-:Y:S01]  /*1cd80*/  STS.64 [R10+0x800], R134 ;  /* 0x000800860a007388 */ /* 0x0003e20000000a00 */
        /* <DEDUP_REMOVED lines=14> */
[----:B------:R-:W-:Y:S01]  /*1ce70*/  FMUL.FTZ R5, R5, R131 ;  /* 0x0000008305057220 */ /* 0x000fe20000410000 */
[----:B------:R1:W-:Y:S01]  /*1ce80*/  STS.64 [R9+0x4800], R42 ;  /* 0x0048002a09007388 */ /* 0x0003e20000000a00 */
[----:B-----5:R-:W-:Y:S01]  /*1ce90*/  @P2 FMUL.FTZ R7, R7, 0.69314718246459960938 ;  /* 0x3f31721807072820 */ /* 0x020fe20000410000 */
[----:B--2---:R-:W-:-:S02]  /*1cea0*/  @P1 FMUL.FTZ R6, R6, 0.69314718246459960938 ;  /* 0x3f31721806061820 */ /* 0x004fc40000410000 */
[----:B------:R2:W-:Y:S01]  /*1ceb0*/  STS.64 [R13+0x4000], R44 ;  /* 0x0040002c0d007388 */ /* 0x0005e20000000a00 */
[----:B---3--:R-:W-:-:S03]  /*1cec0*/  MOV R133, 0xff800000 ;  /* 0xff80000000857802 */ /* 0x008fc60000000f00 */
[----:B------:R2:W-:Y:S01]  /*1ced0*/  STS.64 [R13+0x4800], R46 ;  /* 0x0048002e0d007388 */ /* 0x0005e20000000a00 */
[----:B------:R-:W-:Y:S01]  /*1cee0*/  MOV R132, 0xff800000 ;  /* 0xff80000000847802 */ /* 0x000fe20000000f00 */
[----:B----4-:R-:W-:Y:S01]  /*1cef0*/  @P2 FFMA.FTZ R133, R164, R19, R7 ;  /* 0x00000013a4852223 */ /* 0x010fe20000010007 */
[----:B-1----:R-:W-:Y:S01]  /*1cf00*/  @P1 FFMA.FTZ R132, R3, R16, R6 ;  /* 0x0000001003841223 */ /* 0x002fe20000010006 */
[----:B------:R2:W-:Y:S01]  /*1cf10*/  STS.64 [R14+0x4000], R48 ;  /* 0x004000300e007388 */ /* 0x0005e20000000a00 */
[----:B------:R-:W-:Y:S02]  /*1cf20*/  IADD3 R134, P0, PT, R8, UR7, RZ ;  /* 0x0000000708867c10 */ /* 0x000fe4000ff1e0ff */
[----:B------:R-:W-:Y:S01]  /*1cf30*/  LOP3.LUT P1, RZ, R216, 0x3, RZ, 0xc0, !PT ;  /* 0x00000003d8ff7812 */ /* 0x000fe2000782c0ff */
[----:B------:R2:W-:Y:S01]  /*1cf40*/  STS.64 [R14+0x4800], R50 ;  /* 0x004800320e007388 */ /* 0x0005e20000000a00 */
[----:B------:R-:W-:-:S03]  /*1cf50*/  MOV R3, UR7 ;  /* 0x0000000700037c02 */ /* 0x000fc60008000f00 */
        /* <DEDUP_REMOVED lines=77> */
[----:B--2---:R-:W-:Y:S01]  /*1d430*/  IMAD.U32 R2, RZ, RZ, UR9 ;  /* 0x00000009ff027e24 */ /* 0x004fe2000f8e00ff */
[----:B------:R-:W-:-:S04]  /*1d440*/  UIADD3 UR6, UPT, UPT, -UR8, UR20, URZ ;  /* 0x0000001408067290 */ /* 0x000fc8000fffe1ff */
[----:B------:R-:W-:Y:S02]  /*1d450*/  LEA.HI.X.SX32 R2, R2, RZ, 0x1, P1 ;  /* 0x000000ff02027211 */ /* 0x000fe400008f0eff */
[----:B------:R-:W-:Y:S02]  /*1d460*/  ISETP.GE.AND P3, PT, R0, UR6, PT ;  /* 0x0000000600007c0c */ /* 0x000fe4000bf66270 */
[----:B------:R-:W-:Y:S02]  /*1d470*/  ISETP.GE.AND P2, PT, R136, UR6, PT ;  /* 0x0000000688007c0c */ /* 0x000fe4000bf46270 */
[----:B---3--:R-:W-:-:S04]  /*1d480*/  LEA R136, P1, R135, UR4, 0x2 ;  /* 0x0000000487887c11 */ /* 0x008fc8000f8210ff */
[----:B------:R-:W-:-:S05]  /*1d490*/  LEA.HI.X R137, R135, UR5, R2, 0x2, P1 ;  /* 0x0000000587897c11 */ /* 0x000fca00088f1402 */
[----:B------:R3:W-:Y:S04]  /*1d4a0*/  @!P3 STG.E desc[UR10][R136.64], R133 ;  /* 0x000000858800b986 */ /* 0x0007e8000c10190a */
[----:B------:R3:W-:Y:S02]  /*1d4b0*/  @!P2 STG.E desc[UR10][R136.64+0x20], R132 ;  /* 0x000020848800a986 */ /* 0x0007e4000c10190a */
.L_x_4736:
[----:B------:R-:W-:Y:S05]  /*1d4c0*/  BSYNC.RECONVERGENT B0 ;  /* 0x0000000000007941 */ /* 0x000fea0003800200 */
.L_x_4735:
[----:B------:R-:W4:Y:S01]  /*1d4d0*/  LDCU.64 UR4, c[0x0][0x3f8] ;  /* 0x00007f00ff0477ac */ /* 0x000f220008000a00 */
[----:B------:R-:W-:Y:S02]  /*1d4e0*/  SHF.R.U32.HI R216, RZ, 0x4, R216 ;  /* 0x00000004ffd87819 */ /* 0x000fe400000116d8 */
[----:B------:R-:W-:Y:S01]  /*1d4f0*/  LEA.HI.X.SX32 R3, R3, RZ, 0x1, P0 ;  /* 0x000000ff03037211 */ /* 0x000fe200000f0eff */
[----:B------:R-:W-:Y:S02]  /*1d500*/  UIADD3 UR6, UPT, UPT, -UR8, UR20, URZ ;  /* 0x0000001408067290 */ /* 0x000fe4000fffe1ff */
[C---:B--2---:R-:W-:Y:S02]  /*1d510*/  VIADD R2, R216.reuse, 0x8 ;  /* 0x00000008d8027836 */ /* 0x044fe40000000000 */
[C---:B------:R-:W-:Y:S02]  /*1d520*/  VIADD R0, R216.reuse, 0x10 ;  /* 0x00000010d8007836 */ /* 0x040fe40000000000 */
[C---:B------:R-:W-:Y:S01]  /*1d530*/  ISETP.GE.AND P0, PT, R216.reuse, UR6, PT ;  /* 0x00000006d8007c0c */ /* 0x040fe2000bf06270 */
[----:B---3--:R-:W-:Y:S01]  /*1d540*/  VIADD R132, R216, 0x18 ;  /* 0x00000018d8847836 */ /* 0x008fe20000000000 */
[----:B------:R-:W-:Y:S01]  /*1d550*/  ISETP.GE.AND P6, PT, R2, UR6, PT ;  /* 0x0000000602007c0c */ /* 0x000fe2000bfc6270 */
[----:B------:R-:W-:Y:S01]  /*1d560*/  VIADD R2, R216, 0x28 ;  /* 0x00000028d8027836 */ /* 0x000fe20000000000 */
[----:B------:R-:W-:Y:S01]  /*1d570*/  ISETP.GE.AND P5, PT, R0, UR6, PT ;  /* 0x0000000600007c0c */ /* 0x000fe2000bfa6270 */
[----:B------:R-:W-:Y:S01]  /*1d580*/  VIADD R0, R216, 0x30 ;  /* 0x00000030d8007836 */ /* 0x000fe20000000000 */
[----:B------:R-:W-:-:S02]  /*1d590*/  ISETP.GE.AND P4, PT, R132, UR6, PT ;  /* 0x0000000684007c0c */ /* 0x000fc4000bf86270 */
[----:B----4-:R-:W-:Y:S02]  /*1d5a0*/  LEA R136, P1, R134, UR4, 0x2 ;  /* 0x0000000486887c11 */ /* 0x010fe4000f8210ff */
[----:B------:R-:W-:Y:S02]  /*1d5b0*/  ISETP.GE.AND P2, PT, R2, UR6, PT ;  /* 0x0000000602007c0c */ /* 0x000fe4000bf46270 */
        /* <DEDUP_REMOVED lines=40> */
.L_x_4737:
        /* <DEDUP_REMOVED lines=12> */
.L_x_7489:


//--------------------- .text._ZN5flash24flash_fwd_splitkv_kernelI23Flash_fwd_kernel_traitsILi256ELi64ELi64ELi4ELb0ELb0EN7cutlass10bfloat16_tE19Flash_kernel_traitsILi256ELi64ELi64ELi4ES3_EELb0ELb0ELb1ELb0ELb0ELb0ELb1ELb1EEEvNS_16Flash_fwd_paramsE --------------------------
	.section	.text._ZN5flash24flash_fwd_splitkv_kernelI23Flash_fwd_kernel_traitsILi256ELi64ELi64ELi4ELb0ELb0EN7cutlass10bfloat16_tE19Flash_kernel_traitsILi256ELi64ELi64ELi4ES3_EELb0ELb0ELb1ELb0ELb0ELb0ELb1ELb1EEEvNS_16Flash_fwd_paramsE,"ax",@progbits
	.align	128
        .global         _ZN5flash24flash_fwd_splitkv_kernelI23Flash_fwd_kernel_traitsILi256ELi64ELi64ELi4ELb0ELb0EN7cutlass10bfloat16_tE19Flash_kernel_traitsILi256ELi64ELi64ELi4ES3_EELb0ELb0ELb1ELb0ELb0ELb0ELb1ELb1EEEvNS_16Flash_fwd_paramsE
        .type           _ZN5flash24flash_fwd_splitkv_kernelI23Flash_fwd_kernel_traitsILi256ELi64ELi64ELi4ELb0ELb0EN7cutlass10bfloat16_tE19Flash_kernel_traitsILi256ELi64ELi64ELi4ES3_EELb0ELb0ELb1ELb0ELb0ELb0ELb1ELb1EEEvNS_16Flash_fwd_paramsE,@function
        .size           _ZN5flash24flash_fwd_splitkv_kernelI23Flash_fwd_kernel_traitsILi256ELi64ELi64ELi4ELb0ELb0EN7cutlass10bfloat16_tE19Flash_kernel_traitsILi256ELi64ELi64ELi4ES3_EELb0ELb0ELb1ELb0ELb0ELb0ELb1ELb1EEEvNS_16Flash_fwd_paramsE,(.L_x_7490 - _ZN5flash24flash_fwd_splitkv_kernelI23Flash_fwd_kernel_traitsILi256ELi64ELi64ELi4ELb0ELb0EN7cutlass10bfloat16_tE19Flash_kernel_traitsILi256ELi64ELi64ELi4ES3_EELb0ELb0ELb1ELb0ELb0ELb0ELb1ELb1EEEvNS_16Flash_fwd_paramsE)
        .other          _ZN5flash24flash_fwd_splitkv_kernelI23Flash_fwd_kernel_traitsILi256ELi64ELi64ELi4ELb0ELb0EN7cutlass10bfloat16_tE19Flash_kernel_traitsILi256ELi64ELi64ELi4ES3_EELb0ELb0ELb1ELb0ELb0ELb0ELb1ELb1EEEvNS_16Flash_fwd_paramsE,@"STO_CUDA_ENTRY STV_DEFAULT"
_ZN5flash24flash_fwd_splitkv_kernelI23Flash_fwd_kernel_traitsILi256ELi64ELi64ELi4ELb0ELb0EN7cutlass10bfloat16_tE19Flash_kernel_traitsILi256ELi64ELi64ELi4ES3_EELb0ELb0ELb1ELb0ELb0ELb0ELb1ELb1EEEvNS_16Flash_fwd_paramsE:
.text._ZN5flash24flash_fwd_splitkv_kernelI23Flash_fwd_kernel_traitsILi256ELi64ELi64ELi4ELb0ELb0EN7cutlass10bfloat16_tE19Flash_kernel_traitsILi256ELi64ELi64ELi4ES3_EELb0ELb0ELb1ELb0ELb0ELb0ELb1ELb1EEEvNS_16Flash_fwd_paramsE:
        /* <DEDUP_REMOVED lines=31> */
[----:B------:R-:W2:Y:S04]  /*01f0*/  LDCU.64 UR6, c[0x0][0x358] ;  /* 0x00006b00ff0677ac */ /* 0x000ea80008000a00 */
[----:B------:R-:W-:Y:S02]  /*0200*/  @UP1 UIADD3 UR25, UPT, UPT, UR25, 0x1, URZ ;  /* 0x0000000119191890 */ /* 0x000fe4000fffe0ff */
[----:B------:R-:W-:-:S04]  /*0210*/  @!UP0 ULOP3.LUT UR25, URZ, UR12, URZ, 0x33, !UPT ;  /* 0x0000000cff198292 */ /* 0x000fc8000f8e33ff */
[----:B---3--:R-:W-:Y:S02]  /*0220*/  UIMAD.WIDE.U32 UR14, UR25, 0x4, UR14 ;  /* 0x00000004190e78a5 */ /* 0x008fe4000f8e000e */
[----:B------:R-:W-:Y:S02]  /*0230*/  UISETP.NE.AND.EX UP2, UPT, UR9, URZ, UPT, UP2 ;  /* 0x000000ff0900728c */ /* 0x000fe4000bf45320 */
[----:B------:R-:W-:Y:S02]  /*0240*/  UISETP.NE.AND UP4, UPT, UR10, URZ, UPT ;  /* 0x000000ff0a00728c */ /* 0x000fe4000bf85270 */
        /* <DEDUP_REMOVED lines=49> */
.L_x_4738:
        /* <DEDUP_REMOVED lines=19> */
[----:B-1----:R-:W-:Y:S02]  /*0690*/  ULEA.HI.SX32 UR18, UR4, UR14, 0x1a ;  /* 0x0000000e04127291 */ /* 0x002fe4000f8fd2ff */
[----:B------:R-:W-:Y:S02]  /*06a0*/  R2UR UR15, R2 ;  /* 0x00000000020f72ca */ /* 0x000fe400000e0000 */
        /* <DEDUP_REMOVED lines=13> */
[----:B------:R-:W1:Y:S01]  /*0780*/  @!UP2 LDCU.64 UR4, c[0x0][0x488] ;  /* 0x00009100ff04a7ac */ /* 0x000e620008000a00 */
[----:B------:R-:W-:-:S07]  /*0790*/  UIMAD.WIDE.U32 UR30, UR31, UR20, URZ ;  /* 0x000000141f1e72a5 */ /* 0x000fce000f8e00ff */
[----:B------:R-:W-:Y:S02]  /*07a0*/  UMOV UR17, UR31 ;  /* 0x0000001f00117c82 */ /* 0x000fe40008000000 */
[----:B------:R-:W-:-:S04]  /*07b0*/  UIMAD UR15, UR17, UR15, UR20 ;  /* 0x0000000f110f72a4 */ /* 0x000fc8000f8e0214 */
[----:B------:R-:W-:Y:S02]  /*07c0*/  UISETP.GT.U32.AND UP1, UPT, UR13, UR15, UPT ;  /* 0x0000000f0d00728c */ /* 0x000fe4000bf24070 */
[----:B-1----:R-:W-:Y:S01]  /*07d0*/  @!UP2 UISETP.NE.U32.AND UP0, UPT, UR4, URZ, UPT ;  /* 0x000000ff0400a28c */ /* 0x002fe2000bf05070 */
[----:B------:R-:W1:Y:S03]  /*07e0*/  S2UR UR4, SR_CTAID.Y ;  /* 0x00000000000479c3 */ /* 0x000e660000002600 */
[----:B------:R-:W-:-:S04]  /*07f0*/  @!UP2 UISETP.NE.AND.EX UP0, UPT, UR5, URZ, UPT, UP0 ;  /* 0x000000ff0500a28c */ /* 0x000fc8000bf05300 */
[----:B---3--:R-:W-:Y:S02]  /*0800*/  @!UP2 USEL UR19, UR19, URZ, UP0 ;  /* 0x000000ff1313a287 */ /* 0x008fe40008000000 */
[----:B------:R-:W-:Y:S02]  /*0810*/  @!UP1 UIADD3 UR15, UPT, UPT, UR15, -UR13, URZ ;  /* 0x8000000d0f0f9290 */ /* 0x000fe4000fffe0ff */
[----:B------:R-:W-:Y:S02]  /*0820*/  @!UP2 UIADD3 UR22, UPT, UPT, UR24, UR19, URZ ;  /* 0x000000131816a290 */ /* 0x000fe4000fffe0ff */
        /* <DEDUP_REMOVED lines=61> */
.L_x_4741:
[----:B------:R-:W-:Y:S05]  /*0c00*/  BSYNC.RECONVERGENT B0 ;  /* 0x0000000000007941 */ /* 0x000fea0003800200 */
.L_x_4740:
        /* <DEDUP_REMOVED lines=31> */
.L_x_4743:
[----:B------:R-:W-:Y:S05]  /*0e00*/  BSYNC.RECONVERGENT B0 ;  /* 0x0000000000007941 */ /* 0x000fea0003800200 */
.L_x_4742:
        /* <DEDUP_REMOVED lines=24> */
.L_x_4745:
[----:B------:R-:W-:Y:S05]  /*0f90*/  BSYNC.RECONVERGENT B0 ;  /* 0x0000000000007941 */ /* 0x000fea0003800200 */
.L_x_4744:
        /* <DEDUP_REMOVED lines=24> */
.L_x_4747:
[----:B------:R-:W-:Y:S05]  /*1120*/  BSYNC.RECONVERGENT B0 ;  /* 0x0000000000007941 */ /* 0x000fea0003800200 */
.L_x_4746:
        /* <DEDUP_REMOVED lines=24> */
.L_x_4749:
[----:B------:R-:W-:Y:S05]  /*12b0*/  BSYNC.RECONVERGENT B0 ;  /* 0x0000000000007941 */ /* 0x000fea0003800200 */
.L_x_4748:
        /* <DEDUP_REMOVED lines=24> */
.L_x_4751:
[----:B------:R-:W-:Y:S05]  /*1440*/  BSYNC.RECONVERGENT B0 ;  /* 0x0000000000007941 */ /* 0x000fea0003800200 */
.L_x_4750:
        /* <DEDUP_REMOVED lines=23> */
.L_x_4753:
[----:B------:R-:W-:Y:S05]  /*15c0*/  BSYNC.RECONVERGENT B0 ;  /* 0x0000000000007941 */ /* 0x000fea0003800200 */
.L_x_4752:
        /* <DEDUP_REMOVED lines=23> */
.L_x_4755:
[----:B------:R-:W-:Y:S05]  /*1740*/  BSYNC.RECONVERGENT B0 ;  /* 0x0000000000007941 */ /* 0x000fea0003800200 */
.L_x_4754:
        /* <DEDUP_REMOVED lines=33> */
.L_x_4739:
        /* <DEDUP_REMOVED lines=13> */
.L_x_4756:
        /* <DEDUP_REMOVED lines=41> */
[----:B---3--:R-:W-:Y:S01]  /*1cc0*/  IABS R2, R16 ;  /* 0x0000001000027213 */ /* 0x008fe20000000000 */
[----:B------:R-:W-:Y:S01]  /*1cd0*/  IMAD.MOV R0, RZ, RZ, -R0 ;  /* 0x000000ffff007224 */ /* 0x000fe200078e0a00 */
[----:B------:R-:W-:Y:S02]  /*1ce0*/  MOV R4, UR28 ;  /* 0x0000001c00047c02 */ /* 0x000fe40008000f00 */
[----:B------:R-:W1:Y:S01]  /*1cf0*/  I2F.RP R7, R2 ;  /* 0x0000000200077306 */ /* 0x000e620000209400 */
[----:B------:R-:W-:Y:S01]  /*1d00*/  IMAD R0, R3, R0, UR10 ;  /* 0x0000000a03007e24 */ /* 0x000fe2000f8e0200 */
[----:B------:R-:W-:Y:S02]  /*1d10*/  IABS R4, R4 ;  /* 0x0000000400047213 */ /* 0x000fe40000000000 */
[----:B------:R-:W-:Y:S02]  /*1d20*/  ISETP.NE.AND P4, PT, R16, RZ, PT ;  /* 0x000000ff1000720c */ /* 0x000fe40003f85270 */
[----:B----4-:R-:W-:-:S02]  /*1d30*/  MOV R3, UR15 ;  /* 0x0000000f00037c02 */ /* 0x010fc40008000f00 */
[----:B-1----:R-:W1:Y:S02]  /*1d40*/  MUFU.RCP R8, R7 ;  /* 0x0000000700087308 */ /* 0x002e640000001000 */
[----:B-1----:R-:W-:-:S06]  /*1d50*/  IADD3 R8, PT, PT, R8, 0xffffffe, RZ ;  /* 0x0ffffffe08087810 */ /* 0x002fcc0007ffe0ff */
[----:B------:R-:W1:Y:S02]  /*1d60*/  F2I.FTZ.U32.TRUNC.NTZ R9, R8 ;  /* 0x0000000800097305 */ /* 0x000e64000021f000 */
[----:B-1----:R-:W-:Y:S01]  /*1d70*/  IMAD.MOV R5, RZ, RZ, -R9 ;  /* 0x000000ffff057224 */ /* 0x002fe200078e0a09 */
[----:B------:R-:W-:-:S03]  /*1d80*/  MOV R8, RZ ;  /* 0x000000ff00087202 */ /* 0x000fc60000000f00 */
[----:B------:R-:W-:-:S04]  /*1d90*/  IMAD R5, R5, R2, RZ ;  /* 0x0000000205057224 */ /* 0x000fc800078e02ff */
[----:B------:R-:W-:-:S06]  /*1da0*/  IMAD.HI.U32 R5, R9, R5, R8 ;  /* 0x0000000509057227 */ /* 0x000fcc00078e0008 */
[----:B------:R-:W-:-:S04]  /*1db0*/  IMAD.HI.U32 R5, R5, R4, RZ ;  /* 0x0000000405057227 */ /* 0x000fc800078e00ff */
[----:B------:R-:W-:-:S04]  /*1dc0*/  IMAD.MOV R7, RZ, RZ, -R5 ;  /* 0x000000ffff077224 */ /* 0x000fc800078e0a05 */
[----:B------:R-:W-:-:S05]  /*1dd0*/  IMAD R9, R2, R7, R4 ;  /* 0x0000000702097224 */ /* 0x000fca00078e0204 */
[----:B------:R-:W-:-:S13]  /*1de0*/  ISETP.GT.U32.AND P2, PT, R2, R9, PT ;  /* 0x000000090200720c */ /* 0x000fda0003f44070 */
[-C--:B------:R-:W-:Y:S02]  /*1df0*/  @!P2 IADD3 R9, PT, PT, R9, -R2.reuse, RZ ;  /* 0x800000020909a210 */ /* 0x080fe40007ffe0ff */
[----:B------:R-:W-:Y:S02]  /*1e00*/  @!P2 IADD3 R5, PT, PT, R5, 0x1, RZ ;  /* 0x000000010505a810 */ /* 0x000fe40007ffe0ff */
[----:B------:R-:W-:Y:S02]  /*1e10*/  ISETP.GE.U32.AND P1, PT, R9, R2, PT ;  /* 0x000000020900720c */ /* 0x000fe40003f26070 */
[----:B------:R-:W-:Y:S02]  /*1e20*/  LOP3.LUT R2, R16, UR28, RZ, 0x3c, !PT ;  /* 0x0000001c10027c12 */ /* 0x000fe4000f8e3cff */
[----:B------:R-:W-:Y:S02]  /*1e30*/  LOP3.LUT R16, RZ, R16, RZ, 0x33, !PT ;  /* 0x00000010ff107212 */ /* 0x000fe400078e33ff */
[----:B------:R-:W-:Y:S01]  /*1e40*/  ISETP.GE.AND P3, PT, R2, RZ, PT ;  /* 0x000000ff0200720c */ /* 0x000fe20003f66270 */
[----:B------:R-:W-:-:S06]  /*1e50*/  IMAD.U32 R2, RZ, RZ, UR14 ;  /* 0x0000000eff027e24 */ /* 0x000fcc000f8e00ff */
[----:B------:R-:W-:Y:S01]  /*1e60*/  @P1 VIADD R5, R5, 0x1 ;  /* 0x0000000105051836 */ /* 0x000fe20000000000 */
[----:B--2---:R-:W-:Y:S01]  /*1e70*/  SHF.R.S32.HI R7, RZ, 0x1f, R6 ;  /* 0x0000001fff077819 */ /* 0x004fe20000011406 */
        /* <DEDUP_REMOVED lines=9> */
[----:B------:R-:W-:Y:S02]  /*1f10*/  MOV R9, R5 ;  /* 0x0000000500097202 */ /* 0x000fe40000000f00 */
[----:B------:R-:W-:Y:S02]  /*1f20*/  IADD3 R11, PT, PT, R7, R10, RZ ;  /* 0x0000000a070b7210 */ /* 0x000fe40007ffe0ff */
[----:B------:R-:W-:Y:S02]  /*1f30*/  SHF.R.S32.HI R7, RZ, 0x1f, R0 ;  /* 0x0000001fff077819 */ /* 0x000fe40000011400 */
[----:B------:R-:W-:Y:S02]  /*1f40*/  @!P3 IADD3 R9, PT, PT, -R9, RZ, RZ ;  /* 0x000000ff0909b210 */ /* 0x000fe40007ffe1ff */
[----:B------:R-:W-:Y:S01]  /*1f50*/  MOV R12, R8 ;  /* 0x00000008000c7202 */ /* 0x000fe20000000f00 */
[----:B------:R-:W-:Y:S01]  /*1f60*/  IMAD R4, R7, R2, RZ ;  /* 0x0000000207047224 */ /* 0x000fe200078e02ff */
[----:B------:R-:W-:-:S02]  /*1f70*/  MOV R10, R6 ;  /* 0x00000006000a7202 */ /* 0x000fc40000000f00 */
[----:B------:R-:W-:Y:S01]  /*1f80*/  SEL R6, R16, R9, !P4 ;  /* 0x0000000910067207 */ /* 0x000fe20006000000 */
[C---:B------:R-:W-:Y:S02]  /*1f90*/  IMAD R4, R0.reuse, R3, R4 ;  /* 0x0000000300047224 */ /* 0x040fe400078e0204 */
[----:B--2---:R-:W-:Y:S01]  /*1fa0*/  IMAD.U32 R62, RZ, RZ, UR4 ;  /* 0x00000004ff3e7e24 */ /* 0x004fe2000f8e00ff */
[----:B------:R-:W-:Y:S01]  /*1fb0*/  MOV R63, UR5 ;  /* 0x00000005003f7c02 */ /* 0x000fe20008000f00 */
[----:B------:R-:W-:-:S04]  /*1fc0*/  IMAD.WIDE.U32 R12, R0, R2, R12 ;  /* 0x00000002000c7225 */ /* 0x000fc800078e000c */
[-C--:B------:R-:W-:Y:S02]  /*1fd0*/  IMAD R7, R7, R62.reuse, RZ ;  /* 0x0000003e07077224 */ /* 0x080fe400078e02ff */
[----:B------:R-:W-:-:S04]  /*1fe0*/  IMAD.WIDE.U32 R10, R0, R62, R10 ;  /* 0x0000003e000a7225 */ /* 0x000fc800078e000a */
[----:B------:R-:W-:Y:S01]  /*1ff0*/  IMAD R7, R0, R63, R7 ;  /* 0x0000003f00077224 */ /* 0x000fe200078e0207 */
[----:B------:R-:W-:Y:S01]  /*2000*/  SHF.R.S32.HI R0, RZ, 0x1f, R6 ;  /* 0x0000001fff007819 */ /* 0x000fe20000011406 */
[----:B------:R-:W-:-:S03]  /*2010*/  IMAD.IADD R13, R13, 0x1, R4 ;  /* 0x000000010d0d7824 */ /* 0x000fc600078e0204 */
        /* <DEDUP_REMOVED lines=12> */
.L_x_4757:
        /* <DEDUP_REMOVED lines=15> */
.L_x_4759:
[----:B-1----:R-:W1:Y:S01]  /*21d0*/  LDC.64 R2, c[0x0][0x3b8] ;  /* 0x0000ee00ff027b82 */ /* 0x002e620000000a00 */
[----:B------:R-:W-:-:S06]  /*21e0*/  UIADD3 UR4, UPT, UPT, UR8, UR9, URZ ;  /* 0x0000000908047290 */ /* 0x000fcc000fffe0ff */
[----:B-1----:R-:W-:Y:S02]  /*21f0*/  IMAD R13, R3, UR4, RZ ;  /* 0x00000004030d7c24 */ /* 0x002fe4000f8e02ff */
[----:B------:R-:W-:-:S05]  /*2200*/  IMAD.WIDE.U32 R6, R2, UR4, RZ ;  /* 0x0000000402067c25 */ /* 0x000fca000f8e00ff */
[----:B------:R-:W-:Y:S02]  /*2210*/  IADD3 R13, PT, PT, R7, R13, RZ ;  /* 0x0000000d070d7210 */ /* 0x000fe40007ffe0ff */
[----:B------:R-:W-:Y:S02]  /*2220*/  MOV R12, R6 ;  /* 0x00000006000c7202 */ /* 0x000fe40000000f00 */
.L_x_4760:
        /* <DEDUP_REMOVED lines=14> */
.L_x_4761:
[----:B------:R-:W1:Y:S01]  /*2310*/  LDC.64 R62, c[0x0][0x3c0] ;  /* 0x0000f000ff3e7b82 */ /* 0x000e620000000a00 */
[----:B------:R-:W-:-:S06]  /*2320*/  UIADD3 UR8, UPT, UPT, UR8, UR9, URZ ;  /* 0x0000000908087290 */ /* 0x000fcc000fffe0ff */
[----:B-1----:R-:W-:Y:S02]  /*2330*/  IMAD R7, R63, UR8, RZ ;  /* 0x000000083f077c24 */ /* 0x002fe4000f8e02ff */
[----:B-----5:R-:W-:-:S05]  /*2340*/  IMAD.WIDE.U32 R4, R62, UR8, RZ ;  /* 0x000000083e047c25 */ /* 0x020fca000f8e00ff */
[----:B------:R-:W-:Y:S02]  /*2350*/  IADD3 R7, PT, PT, R5, R7, RZ ;  /* 0x0000000705077210 */ /* 0x000fe40007ffe0ff */
[----:B------:R-:W-:-:S07]  /*2360*/  MOV R6, R4 ;  /* 0x0000000400067202 */ /* 0x000fce0000000f00 */
.L_x_4762:
        /* <DEDUP_REMOVED lines=20> */
[----:B------:R-:W-:-:S06]  /*24b0*/  IMAD.HI.U32 R5, R9, R5, R8 ;  /* 0x0000000509057227 */ /* 0x000fcc00078e0008 */
[----:B------:R-:W-:-:S04]  /*24c0*/  IMAD.HI.U32 R5, R5, R4, RZ ;  /* 0x0000000405057227 */ /* 0x000fc800078e00ff */
[----:B------:R-:W-:-:S04]  /*24d0*/  IMAD.MOV R9, RZ, RZ, -R5 ;  /* 0x000000ffff097224 */ /* 0x000fc800078e0a05 */
[----:B------:R-:W-:Y:S02]  /*24e0*/  IMAD R9, R0, R9, R4 ;  /* 0x0000000900097224 */ /* 0x000fe400078e0204 */
[----:B------:R-:W-:-:S03]  /*24f0*/  IMAD R4, R62, UR5, RZ ;  /* 0x000000053e047c24 */ /* 0x000fc6000f8e02ff */
[----:B------:R-:W-:Y:S01]  /*2500*/  ISETP.GT.U32.AND P2, PT, R0, R9, PT ;  /* 0x000000090000720c */ /* 0x000fe20003f44070 */
[----:B------:R-:W-:-:S04]  /*2510*/  IMAD R4, R63, UR4, R4 ;  /* 0x000000043f047c24 */ /* 0x000fc8000f8e0204 */
[----:B------:R-:W-:-:S08]  /*2520*/  IMAD.IADD R15, R15, 0x1, R4 ;  /* 0x000000010f0f7824 */ /* 0x000fd000078e0204 */
        /* <DEDUP_REMOVED lines=16> */
[C---:B------:R-:W-:Y:S01]  /*2630*/  IMAD R0, R11.reuse, R8, RZ ;  /* 0x000000080b007224 */ /* 0x040fe200078e02ff */
[----:B------:R-:W-:Y:S01]  /*2640*/  MOV R8, R14 ;  /* 0x0000000e00087202 */ /* 0x000fe20000000f00 */
[-C--:B--2---:R-:W-:Y:S02]  /*2650*/  IMAD R11, R11, R6.reuse, RZ ;  /* 0x000000060b0b7224 */ /* 0x084fe400078e02ff */
[----:B------:R-:W-:-:S04]  /*2660*/  IMAD.WIDE.U32 R12, R10, R6, R12 ;  /* 0x000000060a0c7225 */ /* 0x000fc800078e000c */
[C---:B------:R-:W-:Y:S01]  /*2670*/  IMAD R11, R10.reuse, R7, R11 ;  /* 0x000000070a0b7224 */ /* 0x040fe200078e020b */
[----:B------:R-:W-:Y:S01]  /*2680*/  MOV R6, R12 ;  /* 0x0000000c00067202 */ /* 0x000fe20000000f00 */
[----:B------:R-:W-:-:S03]  /*2690*/  IMAD R0, R10, R9, R0 ;  /* 0x000000090a007224 */ /* 0x000fc600078e0200 */
[----:B------:R-:W-:Y:S01]  /*26a0*/  IADD3 R4, PT, PT, R13, R11, RZ ;  /* 0x0000000b0d047210 */ /* 0x000fe20007ffe0ff */
[----:B------:R-:W-:-:S07]  /*26b0*/  IMAD.IADD R7, R15, 0x1, R0 ;  /* 0x000000010f077824 */ /* 0x000fce00078e0200 */
.L_x_4758:
[----:B------:R-:W-:Y:S01]  /*26c0*/  UISETP.NE.AND UP0, UPT, UR16, -0x1, UPT ;  /* 0xffffffff1000788c */ /* 0x000fe2000bf05270 */
[----:B------:R-:W-:Y:S01]  /*26d0*/  IMAD.MOV.U32 R0, RZ, RZ, RZ ;  /* 0x000000ffff007224 */ /* 0x000fe200078e00ff */
[----:B------:R-:W1:Y:S01]  /*26e0*/  LDCU.64 UR10, c[0x0][0x3b0] ;  /* 0x00007600ff0a77ac */ /* 0x000e620008000a00 */
[----:B------:R-:W2:Y:S01]  /*26f0*/  LDCU.64 UR4, c[0x0][0x3c8] ;  /* 0x00007900ff0477ac */ /* 0x000ea20008000a00 */
[----:B------:R-:W3:Y:S07]  /*2700*/  S2R R99, SR_CTAID.X ;  /* 0x0000000000637919 */ /* 0x000eee0000002500 */
[----:B------:R-:W4:Y:S01]  /*2710*/  @!UP0 LDCU.64 UR8, c[0x0][0x398] ;  /* 0x00007300ff0887ac */ /* 0x000f220008000a00 */
[----:B------:R-:W-:Y:S01]  /*2720*/  IMAD.SHL.U32 R94, R64, 0x8, RZ ;  /* 0x00000008405e7824 */ /* 0x000fe200078e00ff */
[----:B------:R3:W5:Y:S01]  /*2730*/  @P0 LDG.E R0, desc[UR6][R102.64] ;  /* 0x0000000666000981 */ /* 0x000762000c1e1900 */
[----:B------:R-:W-:Y:S01]  /*2740*/  SHF.R.U32.HI R100, RZ, 0x3, R64 ;  /* 0x00000003ff647819 */ /* 0x000fe20000011640 */
[----:B------:R-:W-:Y:S01]  /*2750*/  USHF.R.S32.HI UR31, URZ, 0x1f, UR28 ;  /* 0x0000001fff1f7899 */ /* 0x000fe2000801141c */
[----:B------:R-:W-:Y:S01]  /*2760*/  IMAD.MOV.U32 R101, RZ, RZ, RZ ;  /* 0x000000ffff657224 */ /* 0x000fe200078e00ff */
[----:B------:R-:W-:Y:S01]  /*2770*/  LOP3.LUT R14, R94, 0x38, RZ, 0xc0, !PT ;  /* 0x000000385e0e7812 */ /* 0x000fe200078ec0ff */
[----:B------:R-:W-:Y:S01]  /*2780*/  USHF.R.S32.HI UR30, URZ, 0x1f, UR24 ;  /* 0x0000001fff1e7899 */ /* 0x000fe20008011418 */
[----:B------:R-:W-:Y:S01]  /*2790*/  IMAD.SHL.U32 R97, R64, 0x40, RZ ;  /* 0x0000004040617824 */ /* 0x000fe200078e00ff */
[----:B-1----:R-:W-:Y:S01]  /*27a0*/  @UP0 UIMAD.WIDE.U32 UR14, UR16, UR10, URZ ;  /* 0x0000000a100e02a5 */ /* 0x002fe2000f8e00ff */
[C---:B------:R-:W-:Y:S01]  /*27b0*/  IADD3 R10, P1, PT, R14.reuse, R6, RZ ;  /* 0x000000060e0a7210 */ /* 0x040fe20007f3e0ff */
[----:B------:R-:W-:Y:S01]  /*27c0*/  ULEA.HI UR30, UR30, UR24, URZ, 0x6 ;  /* 0x000000181e1e7291 */ /* 0x000fe2000f8f30ff */
[----:B------:R-:W-:Y:S01]  /*27d0*/  IADD3 R8, P0, PT, R14, R8, RZ ;  /* 0x000000080e087210 */ /* 0x000fe20007f1e0ff */
[----:B--2---:R-:W-:Y:S01]  /*27e0*/  IMAD.U32 R6, RZ, RZ, UR4 ;  /* 0x00000004ff067e24 */ /* 0x004fe2000f8e00ff */
[----:B------:R-:W-:Y:S01]  /*27f0*/  LOP3.LUT R97, R97, 0x1c0, RZ, 0xc0, !PT ;  /* 0x000001c061617812 */ /* 0x000fe200078ec0ff */
[----:B------:R-:W-:Y:S01]  /*2800*/  IMAD.X R11, RZ, RZ, R4, P1 ;  /* 0x000000ffff0b7224 */ /* 0x000fe200008e0604 */
[----:B------:R-:W-:Y:S01]  /*2810*/  USHF.R.S32.HI UR30, URZ, 0x6, UR30 ;  /* 0x00000006ff1e7899 */ /* 0x000fe2000801141e */
[----:B------:R-:W1:Y:S01]  /*2820*/  LDC R4, c[0x0][0x450] ;  /* 0x00011400ff047b82 */ /* 0x000e620000000800 */
[----:B----4-:R-:W-:Y:S01]  /*2830*/  @!UP0 UIMAD.WIDE.U32 UR18, UR25, UR8, URZ ;  /* 0x00000008191282a5 */ /* 0x010fe2000f8e00ff */
[----:B------:R-:W-:Y:S01]  /*2840*/  IMAD.X R9, RZ, RZ, R7, P0 ;  /* 0x000000ffff097224 */ /* 0x000fe200000e0607 */
[----:B------:R-:W-:Y:S01]  /*2850*/  SHF.L.U64.HI R60, R2, 0x4, R3 ;  /* 0x00000004023c7819 */ /* 0x000fe20000010203 */
[C---:B------:R-:W-:Y:S01]  /*2860*/  IMAD.WIDE.U32 R10, R100.reuse, R2, R10 ;  /* 0x00000002640a7225 */ /* 0x040fe200078e000a */
[----:B------:R-:W-:Y:S01]  /*2870*/  @!UP0 UIMAD UR9, UR25, UR9, UR19 ;  /* 0x00000009190982a4 */ /* 0x000fe2000f8e0213 */
[----:B------:R-:W-:Y:S01]  /*2880*/  LOP3.LUT R97, R97, 0x38, R94, 0xf8, !PT ;  /* 0x0000003861617812 */ /* 0x000fe200078ef85e */
[----:B------:R-:W-:Y:S01]  /*2890*/  @UP0 UIMAD UR9, UR16, UR11, UR15 ;  /* 0x0000000b100902a4 */ /* 0x000fe2000f8e020f */
[----:B------:R-:W-:Y:S01]  /*28a0*/  IMAD R71, R100, R3, R11 ;  /* 0x0000000364477224 */ /* 0x000fe200078e020b */
[----:B------:R-:W-:Y:S01]  /*28b0*/  @!UP0 UMOV UR8, UR18 ;  /* 0x0000001200088c82 */ /* 0x000fe20008000000 */
[----:B------:R-:W-:Y:S01]  /*28c0*/  @UP0 UMOV UR8, UR14 ;  /* 0x0000000e00080c82 */ /* 0x000fe20008000000 */
[----:B------:R-:W-:Y:S01]  /*28d0*/  UIMAD UR14, UR31, UR4, URZ ;  /* 0x000000041f0e72a4 */ /* 0x000fe2000f8e02ff */
[----:B------:R-:W-:Y:S01]  /*28e0*/  IADD3 R12, P2, PT, R14, UR8, RZ ;  /* 0x000000080e0c7c10 */ /* 0x000fe2000ff5e0ff */
[----:B------:R-:W-:Y:S01]  /*28f0*/  IMAD.WIDE.U32 R8, R100, R62, R8 ;  /* 0x0000003e64087225 */ /* 0x000fe200078e0008 */
[----:B------:R-:W-:Y:S01]  /*2900*/  UISETP.LT.AND UP0, UPT, UR21, UR30, UPT ;  /* 0x0000001e1500728c */ /* 0x000fe2000bf01270 */
[C---:B------:R-:W-:Y:S01]  /*2910*/  SHF.L.U64.HI R71, R10.reuse, 0x1, R71 ;  /* 0x000000010a477819 */ /* 0x040fe20000010247 */
[----:B------:R-:W-:Y:S01]  /*2920*/  UIMAD UR14, UR28, UR5, UR14 ;  /* 0x000000051c0e72a4 */ /* 0x000fe2000f8e020e */
[----:B------:R-:W-:Y:S01]  /*2930*/  IADD3.X R13, PT, PT, RZ, UR9, RZ, P2, !PT ;  /* 0x00000009ff0d7c10 */ /* 0x000fe200097fe4ff */
[----:B------:R-:W2:Y:S01]  /*2940*/  LDCU.64 UR8, c[0x0][0x388] ;  /* 0x00007100ff0877ac */ /* 0x000ea20008000a00 */
[----:B------:R-:W-:Y:S01]  /*2950*/  IMAD.SHL.U32 R70, R10, 0x2, RZ ;  /* 0x000000020a467824 */ /* 0x000fe200078e00ff */
[----:B------:R-:W-:Y:S01]  /*2960*/  LOP3.LUT R11, R14, 0x40, RZ, 0xfc, !PT ;  /* 0x000000400e0b7812 */ /* 0x000fe200078efcff */
[----:B------:R-:W-:Y:S01]  /*2970*/  IMAD R67, R100, R63, R9 ;  /* 0x0000003f64437224 */ /* 0x000fe200078e0209 */
[----:B------:R-:W4:Y:S01]  /*2980*/  LDCU.64 UR4, c[0x0][0x390] ;  /* 0x00007200ff0477ac */ /* 0x000f220008000a00 */
[----:B------:R-:W-:Y:S01]  /*2990*/  IMAD.WIDE.U32 R6, R6, UR28, R12 ;  /* 0x0000001c06067c25 */ /* 0x000fe2000f8e000c */
[----:B-1----:R-:W-:Y:S01]  /*29a0*/  LEA.HI R95, R4, R4, RZ, 0x1 ;  /* 0x00000004045f7211 */ /* 0x002fe200078f08ff */
[----:B------:R-:W-:-:S02]  /*29b0*/  USEL UR30, UR21, UR30, !UP0 ;  /* 0x0000001e151e7287 */ /* 0x000fc4000c000000 */
[----:B---3--:R-:W-:Y:S01]  /*29c0*/  IMAD.WIDE.U32 R98, R99, 0x40, R100 ;  /* 0x0000004063627825 */ /* 0x008fe200078e0064 */
[----:B------:R-:W-:Y:S01]  /*29d0*/  IADD3 R9, PT, PT, R7, UR14, RZ ;  /* 0x0000000e07097c10 */ /* 0x000fe2000fffe0ff */
[----:B------:R-:W-:Y:S01]  /*29e0*/  UIADD3 UR29, UPT, UPT, UR20, -0x1, URZ ;  /* 0xffffffff141d7890 */ /* 0x000fe2000fffe0ff */
[C---:B------:R-:W-:Y:S01]  /*29f0*/  SHF.L.U64.HI R67, R8.reuse, 0x1, R67 ;  /* 0x0000000108437819 */ /* 0x040fe20000010243 */
[----:B------:R-:W-:Y:S01]  /*2a00*/  IMAD.SHL.U32 R68, R8, 0x2, RZ ;  /* 0x0000000208447824 */ /* 0x000fe200078e00ff */
[----:B------:R-:W-:Y:S01]  /*2a10*/  UISETP.GT.AND UP0, UPT, UR20, UR30, UPT ;  /* 0x0000001e1400728c */ /* 0x000fe2000bf04270 */
[----:B------:R-:W-:Y:S01]  /*2a20*/  IMAD R7, R99, UR10, RZ ;  /* 0x0000000a63077c24 */ /* 0x000fe2000f8e02ff */
[----:B------:R-:W-:Y:S01]  /*2a30*/  SHF.L.U64.HI R63, R62, 0x4, R63 ;  /* 0x000000043e3f7819 */ /* 0x000fe2000001023f */
[----:B------:R-:W-:Y:S01]  /*2a40*/  IMAD.MOV.U32 R8, RZ, RZ, R6 ;  /* 0x000000ffff087224 */ /* 0x000fe200078e0006 */
[----:B--2---:R-:W-:Y:S01]  /*2a50*/  IADD3 R70, P0, PT, R70, UR8, RZ ;  /* 0x0000000846467c10 */ /* 0x004fe2000ff1e0ff */
[----:B------:R-:W-:Y:S01]  /*2a60*/  IMAD R7, R98, UR11, R7 ;  /* 0x0000000b62077c24 */ /* 0x000fe2000f8e0207 */
[----:B------:R-:W-:Y:S01]  /*2a70*/  SHF.L.U32 R62, R62, 0x4, RZ ;  /* 0x000000043e3e7819 */ /* 0x000fe200000006ff */
[----:B------:R-:W-:Y:S01]  /*2a80*/  IMAD.WIDE.U32 R98, R98, UR10, R8 ;  /* 0x0000000a62627c25 */ /* 0x000fe2000f8e0008 */
[----:B------:R-:W-:Y:S01]  /*2a90*/  IADD3.X R71, PT, PT, R71, UR9, RZ, P0, !PT ;  /* 0x0000000947477c10 */ /* 0x000fe200087fe4ff */
[----:B------:R-:W-:Y:S01]  /*2aa0*/  USHF.L.U32 UR27, UR29, 0x6, URZ ;  /* 0x000000061d1b7899 */ /* 0x000fe200080006ff */
[----:B----4-:R-:W-:Y:S01]  /*2ab0*/  IADD3 R68, P0, PT, R68, UR4, RZ ;  /* 0x0000000444447c10 */ /* 0x010fe2000ff1e0ff */
[----:B------:R-:W-:Y:S01]  /*2ac0*/  IMAD.SHL.U32 R61, R2, 0x10, RZ ;  /* 0x00000010023d7824 */ /* 0x000fe200078e00ff */
[----:B------:R-:W-:Y:S01]  /*2ad0*/  SHF.R.U32.HI R2, RZ, 0x1, R64 ;  /* 0x00000001ff027819 */ /* 0x000fe20000011640 */
[----:B------:R-:W-:Y:S01]  /*2ae0*/  IMAD.MOV.U32 R228, RZ, RZ, R70 ;  /* 0x000000ffffe47224 */ /* 0x000fe200078e0046 */
[----:B------:R-:W-:Y:S01]  /*2af0*/  IADD3.X R67, PT, PT, R67, UR5, RZ, P0, !PT ;  /* 0x0000000543437c10 */ /* 0x000fe200087fe4ff */
[----:B------:R-:W-:Y:S01]  /*2b00*/  IMAD.MOV.U32 R227, RZ, RZ, R71 ;  /* 0x000000ffffe37224 */ /* 0x000fe200078e0047 */
[C---:B------:R-:W-:Y:S01]  /*2b10*/  LOP3.LUT R10, R14.reuse, 0x80, RZ, 0xfc, !PT ;  /* 0x000000800e0a7812 */ /* 0x040fe200078efcff */
[----:B------:R-:W-:Y:S01]  /*2b20*/  IMAD.MOV.U32 R232, RZ, RZ, R68 ;  /* 0x000000ffffe87224 */ /* 0x000fe200078e0044 */
[----:B------:R-:W-:Y:S01]  /*2b30*/  LOP3.LUT R9, R14, 0xc0, RZ, 0xfc, !PT ;  /* 0x000000c00e097812 */ /* 0x000fe200078efcff */
[----:B------:R-:W-:Y:S01]  /*2b40*/  IMAD.MOV.U32 R233, RZ, RZ, R67 ;  /* 0x000000ffffe97224 */ /* 0x000fe200078e0043 */
[----:B------:R-:W-:-:S02]  /*2b50*/  SHF.R.S32.HI R95, RZ, 0x1, R95 ;  /* 0x00000001ff5f7819 */ /* 0x000fc4000001145f */
[----:B------:R-:W-:Y:S02]  /*2b60*/  LOP3.LUT R65, R97, 0x8, R2, 0x78, !PT ;  /* 0x0000000861417812 */ /* 0x000fe400078e7802 */
[----:B------:R-:W-:Y:S01]  /*2b70*/  IADD3 R66, PT, PT, R99, R7, RZ ;  /* 0x0000000763427210 */ /* 0x000fe20007ffe0ff */
[----:B------:R-:W-:Y:S06]  /*2b80*/  BRA.U !UP0, `(.L_x_4763) ;  /* 0x000000a908347547 */ /* 0x000fec000b800000 */
[----:B------:R-:W1:Y:S01]  /*2b90*/  LDC.64 R2, c[0x0][0x4a0] ;  /* 0x00012800ff027b82 */ /* 0x000e620000000a00 */
[----:B------:R-:W2:Y:S01]  /*2ba0*/  LDCU.128 UR8, c[0x0][0x490] ;  /* 0x00009200ff0877ac */ /* 0x000ea20008000c00 */
[----:B------:R-:W-:Y:S01]  /*2bb0*/  IMAD.MOV.U32 R15, RZ, RZ, RZ ;  /* 0x000000ffff0f7224 */ /* 0x000fe200078e00ff */
[----:B-----5:R-:W-:Y:S01]  /*2bc0*/  IADD3 R0, PT, PT, R0, UR27, RZ ;  /* 0x0000001b00007c10 */ /* 0x020fe2000fffe0ff */
[----:B------:R-:W-:Y:S01]  /*2bd0*/  IMAD.U32 R92, RZ, RZ, UR27 ;  /* 0x0000001bff5c7e24 */ /* 0x000fe2000f8e00ff */
[----:B------:R-:W3:Y:S01]  /*2be0*/  LDCU.128 UR12, c[0x0][0x4b0] ;  /* 0x00009600ff0c77ac */ /* 0x000ee20008000c00 */
[C---:B------:R-:W-:Y:S01]  /*2bf0*/  IMAD R8, R100.reuse, R95, R14 ;  /* 0x0000005f64087224 */ /* 0x040fe200078e020e */
[C---:B------:R-:W-:Y:S01]  /*2c00*/  IADD3 R91, PT, PT, R100.reuse, 0x10, RZ ;  /* 0x00000010645b7810 */ /* 0x040fe20007ffe0ff */
[----:B------:R-:W4:Y:S01]  /*2c10*/  LDC.64 R84, c[0x0][0x4a8] ;  /* 0x00012a00ff547b82 */ /* 0x000f220000000a00 */
[----:B------:R-:W3:Y:S01]  /*2c20*/  LDCU.128 UR16, c[0x0][0x4c0] ;  /* 0x00009800ff1077ac */ /* 0x000ee20008000c00 */
[C---:B------:R-:W-:Y:S01]  /*2c30*/  IMAD.SHL.U32 R93, R95.reuse, 0x10, RZ ;  /* 0x000000105f5d7824 */ /* 0x040fe200078e00ff */
[C---:B------:R-:W-:Y:S01]  /*2c40*/  IADD3 R89, PT, PT, R100.reuse, 0x30, RZ ;  /* 0x0000003064597810 */ /* 0x040fe20007ffe0ff */
[C---:B------:R-:W-:Y:S01]  /*2c50*/  IMAD R88, R95.reuse, 0x30, RZ ;  /* 0x000000305f587824 */ /* 0x040fe200078e02ff */
[----:B------:R-:W-:Y:S01]  /*2c60*/  USHF.R.S32.HI UR4, URZ, 0x1f, UR24 ;  /* 0x0000001fff047899 */ /* 0x000fe20008011418 */
[----:B------:R-:W-:Y:S01]  /*2c70*/  IMAD.SHL.U32 R86, R95, 0x20, RZ ;  /* 0x000000205f567824 */ /* 0x000fe200078e00ff */
[----:B------:R-:W3:Y:S01]  /*2c80*/  LDCU UR32, c[0x0][0x450] ;  /* 0x00008a00ff2077ac */ /* 0x000ee20008000800 */
[----:B------:R-:W-:Y:S01]  /*2c90*/  VIADD R90, R100, 0x20 ;  /* 0x00000020645a7836 */ /* 0x000fe20000000000 */
[----:B------:R-:W-:Y:S01]  /*2ca0*/  SHF.R.S32.HI R80, RZ, 0x1f, R88 ;  /* 0x0000001fff507819 */ /* 0x000fe20000011458 */
[----:B--2---:R-:W-:Y:S01]  /*2cb0*/  IMAD.U32 R7, RZ, RZ, UR10 ;  /* 0x0000000aff077e24 */ /* 0x004fe2000f8e00ff */
[----:B------:R-:W-:Y:S01]  /*2cc0*/  MOV R4, UR11 ;  /* 0x0000000b00047c02 */ /* 0x000fe20008000f00 */
[----:B------:R-:W2:Y:S01]  /*2cd0*/  LDCU.64 UR10, c[0x0][0x4d0] ;  /* 0x00009a00ff0a77ac */ /* 0x000ea20008000a00 */
[----:B------:R-:W-:Y:S01]  /*2ce0*/  SHF.R.S32.HI R82, RZ, 0x1f, R86 ;  /* 0x0000001fff527819 */ /* 0x000fe20000011456 */
[----:B------:R-:W-:Y:S01]  /*2cf0*/  IMAD.WIDE.U32 R18, R7, UR25, R14 ;  /* 0x0000001907127c25 */ /* 0x000fe2000f8e000e */
[----:B------:R-:W-:Y:S01]  /*2d00*/  SHF.R.S32.HI R7, RZ, 0x1f, R92 ;  /* 0x0000001fff077819 */ /* 0x000fe2000001145c */
[----:B------:R-:W2:Y:S02]  /*2d10*/  LDCU.U8 UR34, c[0x0][0x533] ;  /* 0x0000a660ff2277ac */ /* 0x000ea40008000000 */
[----:B-1----:R-:W-:Y:S01]  /*2d20*/  IMAD.WIDE.U32 R22, R2, UR25, R14 ;  /* 0x0000001902167c25 */ /* 0x002fe2000f8e000e */
[----:B------:R-:W-:Y:S01]  /*2d30*/  IADD3 R2, P0, PT, R100, -UR24, RZ ;  /* 0x8000001864027c10 */ /* 0x000fe2000ff1e0ff */
[----:B------:R-:W-:-:S02]  /*2d40*/  UMOV UR33, URZ ;  /* 0x000000ff00217c82 */ /* 0x000fc40008000000 */
[----:B------:R-:W-:Y:S01]  /*2d50*/  IMAD R23, R3, UR25, R23 ;  /* 0x0000001903177c24 */ /* 0x000fe2000f8e0217 */
[----:B----4-:R-:W-:Y:S01]  /*2d60*/  SHF.L.U32 R81, R84, 0x6, RZ ;  /* 0x0000000654517819 */ /* 0x010fe200000006ff */
[----:B------:R-:W-:Y:S02]  /*2d70*/  IMAD.MOV.U32 R3, RZ, RZ, R5 ;  /* 0x000000ffff037224 */ /* 0x000fe400078e0005 */
[----:B------:R-:W-:Y:S02]  /*2d80*/  IMAD R19, R4, UR25, R19 ;  /* 0x0000001904137c24 */ /* 0x000fe4000f8e0213 */
[-C--:B------:R-:W-:Y:S01]  /*2d90*/  IMAD R20, R7, R84.reuse, RZ ;  /* 0x0000005407147224 */ /* 0x080fe200078e02ff */
[----:B------:R-:W-:Y:S01]  /*2da0*/  @!P3 IADD3 R3, PT, PT, -R3, RZ, RZ ;  /* 0x000000ff0303b210 */ /* 0x000fe20007ffe1ff */
[----:B------:R-:W-:Y:S02]  /*2db0*/  IMAD.SHL.U32 R4, R64, 0x4, RZ ;  /* 0x0000000440047824 */ /* 0x000fe400078e00ff */
[----:B---3--:R-:W-:Y:S01]  /*2dc0*/  IMAD R13, R7, UR12, RZ ;  /* 0x0000000c070d7c24 */ /* 0x008fe2000f8e02ff */
[----:B------:R-:W-:Y:S01]  /*2dd0*/  SEL R16, R16, R3, !P4 ;  /* 0x0000000310107207 */ /* 0x000fe20006000000 */
[----:B------:R-:W-:Y:S01]  /*2de0*/  IMAD R20, R92, R85, R20 ;  /* 0x000000555c147224 */ /* 0x000fe200078e0214 */
[----:B------:R-:W-:Y:S01]  /*2df0*/  LOP3.LUT R4, R4, 0x1c, RZ, 0xc0, !PT ;  /* 0x0000001c04047812 */ /* 0x000fe200078ec0ff */
[----:B------:R-:W-:Y:S01]  /*2e00*/  IMAD.WIDE.U32 R6, R92, R84, R18 ;  /* 0x000000545c067225 */ /* 0x000fe200078e0012 */
[----:B--2---:R-:W-:-:S03]  /*2e10*/  UISETP.NE.AND UP1, UPT, UR34, URZ, UPT ;  /* 0x000000ff2200728c */ /* 0x004fc6000bf25270 */
[----:B------:R-:W-:Y:S01]  /*2e20*/  IMAD.IADD R21, R7, 0x1, R20 ;  /* 0x0000000107157824 */ /* 0x000fe200078e0214 */
[----:B------:R-:W-:Y:S01]  /*2e30*/  SHF.R.S32.HI R7, RZ, 0x1f, R16 ;  /* 0x0000001fff077819 */ /* 0x000fe20000011410 */
[C---:B------:R-:W-:Y:S02]  /*2e40*/  IMAD R13, R92.reuse, UR13, R13 ;  /* 0x0000000d5c0d7c24 */ /* 0x040fe4000f8e020d */
[----:B------:R-:W-:-:S04]  /*2e50*/  IMAD.WIDE.U32 R22, R92, UR12, R22 ;  /* 0x0000000c5c167c25 */ /* 0x000fc8000f8e0016 */
[-C--:B------:R-:W-:Y:S01]  /*2e60*/  IMAD R5, R0, R95.reuse, RZ ;  /* 0x0000005f00057224 */ /* 0x080fe200078e02ff */
[----:B------:R-:W-:Y:S01]  /*2e70*/  MOV R18, R22 ;  /* 0x0000001600127202 */ /* 0x000fe20000000f00 */
[----:B------:R-:W-:Y:S02]  /*2e80*/  IMAD R4, R100, R95, R4 ;  /* 0x0000005f64047224 */ /* 0x000fe400078e0204 */
[----:B------:R-:W-:Y:S01]  /*2e90*/  IMAD.IADD R19, R23, 0x1, R13 ;  /* 0x0000000117137824 */ /* 0x000fe200078e020d */
[----:B------:R-:W-:Y:S01]  /*2ea0*/  SHF.R.S32.HI R3, RZ, 0x1f, R5 ;  /* 0x0000001fff037819 */ /* 0x000fe20000011405 */
[----:B------:R-:W-:Y:S01]  /*2eb0*/  IMAD R13, R7, UR14, RZ ;  /* 0x0000000e070d7c24 */ /* 0x000fe2000f8e02ff */
[----:B------:R-:W-:Y:S01]  /*2ec0*/  IADD3 R74, P1, PT, R5, R8, RZ ;  /* 0x00000008054a7210 */ /* 0x000fe20007f3e0ff */
[----:B------:R-:W-:Y:S01]  /*2ed0*/  IMAD R7, R7, UR16, RZ ;  /* 0x0000001007077c24 */ /* 0x000fe2000f8e02ff */
[----:B------:R-:W-:Y:S01]  /*2ee0*/  IADD3 R50, P2, PT, R5, R4, RZ ;  /* 0x0000000405327210 */ /* 0x000fe20007f5e0ff */
[----:B------:R-:W-:Y:S01]  /*2ef0*/  IMAD.WIDE.U32 R18, R16, UR16, R18 ;  /* 0x0000001010127c25 */ /* 0x000fe2000f8e0012 */
[-C--:B------:R-:W-:Y:S01]  /*2f00*/  LEA.HI.X.SX32 R75, R8, R3.reuse, 0x1, P1 ;  /* 0x00000003084b7211 */ /* 0x080fe200008f0eff */
[----:B------:R-:W-:Y:S01]  /*2f10*/  USHF.L.U32 UR16, UR12, 0x6, URZ ;  /* 0x000000060c107899 */ /* 0x000fe200080006ff */
[----:B------:R-:W-:Y:S01]  /*2f20*/  LEA.HI.X.SX32 R3, R4, R3, 0x1, P2 ;  /* 0x0000000304037211 */ /* 0x000fe200010f0eff */
[----:B------:R-:W-:Y:S01]  /*2f30*/  IMAD R0, R16, UR17, R7 ;  /* 0x0000001110007c24 */ /* 0x000fe2000f8e0207 */
[----:B------:R-:W-:Y:S01]  /*2f40*/  SHF.L.U64.HI R75, R74, 0x1, R75 ;  /* 0x000000014a4b7819 */ /* 0x000fe2000001024b */
[----:B------:R-:W-:Y:S01]  /*2f50*/  IMAD.MOV.U32 R20, RZ, RZ, R6 ;  /* 0x000000ffff147224 */ /* 0x000fe200078e0006 */
[----:B------:R-:W-:Y:S01]  /*2f60*/  UIMAD UR17, UR20, -0x40, UR24 ;  /* 0xffffffc0141178a4 */ /* 0x000fe2000f8e0218 */
[C---:B------:R-:W-:Y:S01]  /*2f70*/  IMAD R6, R16.reuse, UR15, R13 ;  /* 0x0000000f10067c24 */ /* 0x040fe2000f8e020d */
[----:B------:R-:W-:Y:S01]  /*2f80*/  IADD3 R19, PT, PT, R19, R0, RZ ;  /* 0x0000000013137210 */ /* 0x000fe20007ffe0ff */
[----:B------:R-:W-:Y:S01]  /*2f90*/  IMAD.WIDE.U32 R16, R16, UR14, R20 ;  /* 0x0000000e10107c25 */ /* 0x000fe2000f8e0014 */
[C---:B------:R-:W-:Y:S01]  /*2fa0*/  SHF.L.U64.HI R0, R50.reuse, 0x1, R3 ;  /* 0x0000000132007819 */ /* 0x040fe20000010203 */
[----:B------:R-:W1:Y:S01]  /*2fb0*/  LDCU.64 UR14, c[0x0][0x3c0] ;  /* 0x00007800ff0e77ac */ /* 0x000e620008000a00 */
[----:B------:R-:W-:Y:S01]  /*2fc0*/  SHF.L.U32 R50, R50, 0x1, RZ ;  /* 0x0000000132327819 */ /* 0x000fe200000006ff */
[----:B------:R-:W-:Y:S01]  /*2fd0*/  IMAD.IADD R7, R17, 0x1, R6 ;  /* 0x0000000111077824 */ /* 0x000fe200078e0206 */
[----:B------:R-:W-:Y:S01]  /*2fe0*/  MOV R6, R16 ;  /* 0x0000001000067202 */ /* 0x000fe20000000f00 */
[----:B------:R-:W-:Y:S01]  /*2ff0*/  IMAD.X R13, RZ, RZ, ~UR4, P0 ;  /* 0x80000004ff0d7e24 */ /* 0x000fe200080e06ff */
[----:B------:R-:W-:Y:S01]  /*3000*/  IADD3 R16, P0, PT, R50, UR18, RZ ;  /* 0x0000001232107c10 */ /* 0x000fe2000ff1e0ff */
[----:B------:R-:W2:Y:S01]  /*3010*/  LDCU.64 UR4, c[0x0][0x488] ;  /* 0x00009100ff0477ac */ /* 0x000ea20008000a00 */
[----:B------:R-:W-:Y:S01]  /*3020*/  IMAD.WIDE.U32 R4, R2, UR12, R18 ;  /* 0x0000000c02047c25 */ /* 0x000fe2000f8e0012 */
[----:B------:R-:W-:-:S02]  /*3030*/  MOV R18, UR32 ;  /* 0x0000002000127c02 */ /* 0x000fc40008000f00 */
[----:B------:R-:W-:Y:S01]  /*3040*/  IADD3.X R17, PT, PT, R0, UR19, RZ, P0, !PT ;  /* 0x0000001300117c10 */ /* 0x000fe200087fe4ff */
[C---:B------:R-:W-:Y:S01]  /*3050*/  IMAD R73, R13.reuse, UR12, RZ ;  /* 0x0000000c0d497c24 */ /* 0x040fe2000f8e02ff */
[----:B------:R-:W-:Y:S01]  /*3060*/  IADD3 R50, P0, PT, R50, UR10, RZ ;  /* 0x0000000a32327c10 */ /* 0x000fe2000ff1e0ff */
[-C--:B------:R-:W-:Y:S01]  /*3070*/  IMAD R13, R13, R84.reuse, RZ ;  /* 0x000000540d0d7224 */ /* 0x080fe200078e02ff */
[----:B------:R-:W-:Y:S01]  /*3080*/  LEA R72, P2, R4, UR8, 0x1 ;  /* 0x0000000804487c11 */ /* 0x000fe2000f8408ff */
[----:B------:R-:W-:Y:S01]  /*3090*/  IMAD R73, R2, UR13, R73 ;  /* 0x0000000d02497c24 */ /* 0x000fe2000f8e0249 */
[----:B------:R-:W-:Y:S01]  /*30a0*/  IADD3.X R51, PT, PT, R0, UR11, RZ, P0, !PT ;  /* 0x0000000b00337c10 */ /* 0x000fe200087fe4ff */
[----:B------:R-:W-:Y:S01]  /*30b0*/  IMAD.SHL.U32 R74, R74, 0x2, RZ ;  /* 0x000000024a4a7824 */ /* 0x000fe200078e00ff */
[----:B------:R-:W-:Y:S01]  /*30c0*/  IADD3 R0, P0, PT, RZ, -UR33, RZ ;  /* 0x80000021ff007c10 */ /* 0x000fe2000ff1e0ff */
[----:B------:R-:W-:Y:S01]  /*30d0*/  IMAD R13, R2, R85, R13 ;  /* 0x00000055020d7224 */ /* 0x000fe200078e020d */
[----:B------:R-:W-:Y:S01]  /*30e0*/  SHF.L.U64.HI R85, R84, 0x4, R85 ;  /* 0x0000000454557819 */ /* 0x000fe20000010255 */
[----:B------:R-:W-:Y:S01]  /*30f0*/  IMAD.WIDE.U32 R2, R2, R84, R6 ;  /* 0x0000005402027225 */ /* 0x000fe200078e0006 */
[----:B------:R-:W-:Y:S01]  /*3100*/  IADD3 R76, P1, PT, R74, UR18, RZ ;  /* 0x000000124a4c7c10 */ /* 0x000fe2000ff3e0ff */
[----:B------:R-:W-:-:S02]  /*3110*/  UIMAD UR18, UR20, -0x40, UR22 ;  /* 0xffffffc0141278a4 */ /* 0x000fc4000f8e0216 */
[----:B------:R-:W-:Y:S01]  /*3120*/  IMAD.IADD R73, R5, 0x1, R73 ;  /* 0x0000000105497824 */ /* 0x000fe200078e0249 */
[----:B------:R-:W-:Y:S01]  /*3130*/  IADD3 R13, PT, PT, R3, R13, RZ ;  /* 0x0000000d030d7210 */ /* 0x000fe20007ffe0ff */
[----:B------:R-:W-:Y:S01]  /*3140*/  IMAD.X R81, RZ, RZ, ~R81, P0 ;  /* 0x000000ffff517224 */ /* 0x000fe200000e0e51 */
[----:B------:R-:W-:Y:S01]  /*3150*/  IADD3.X R3, PT, PT, RZ, ~UR16, RZ, P0, !PT ;  /* 0x80000010ff037c10 */ /* 0x000fe200087fe4ff */
[----:B------:R-:W-:Y:S01]  /*3160*/  IMAD.SHL.U32 R87, R84, 0x10, RZ ;  /* 0x0000001054577824 */ /* 0x000fe200078e00ff */
[----:B------:R-:W-:Y:S01]  /*3170*/  IADD3.X R77, PT, PT, R75, UR19, RZ, P1, !PT ;  /* 0x000000134b4d7c10 */ /* 0x000fe20008ffe4ff */
[----:B------:R-:W3:Y:S01]  /*3180*/  LDCU UR19, c[0x0][0x440] ;  /* 0x00008800ff1377ac */ /* 0x000ee20008000800 */
[----:B------:R-:W-:Y:S02]  /*3190*/  LEA.HI.X R73, R4, UR9, R73, 0x1, P2 ;  /* 0x0000000904497c11 */ /* 0x000fe400090f0c49 */
[----:B--2---:R-:W-:Y:S01]  /*31a0*/  LEA R12, P2, R2, UR4, 0x1 ;  /* 0x00000004020c7c11 */ /* 0x004fe2000f8408ff */
[----:B------:R-:W2:Y:S01]  /*31b0*/  LDCU.64 UR12, c[0x0][0x4e0] ;  /* 0x00009c00ff0c77ac */ /* 0x000ea20008000a00 */
[----:B------:R-:W-:-:S02]  /*31c0*/  IADD3 R74, P1, PT, R74, UR10, RZ ;  /* 0x0000000a4a4a7c10 */ /* 0x000fc4000ff3e0ff */
[C---:B------:R-:W-:Y:S01]  /*31d0*/  SHF.R.S64 R83, R0.reuse, 0x1f, R81 ;  /* 0x0000001f00537819 */ /* 0x040fe20000001051 */
[----:B------:R-:W-:Y:S01]  /*31e0*/  UMOV UR16, UR20 ;  /* 0x0000001400107c82 */ /* 0x000fe20008000000 */
[----:B------:R-:W-:Y:S02]  /*31f0*/  SHF.R.S32.HI R84, RZ, 0x1f, R93 ;  /* 0x0000001fff547819 */ /* 0x000fe4000001145d */
[--C-:B------:R-:W-:Y:S02]  /*3200*/  SHF.R.S64 R79, R0, 0x1f, R3.reuse ;  /* 0x0000001f004f7819 */ /* 0x100fe40000001003 */
[----:B------:R-:W-:Y:S02]  /*3210*/  SHF.R.S32.HI R78, RZ, 0x1f, R3 ;  /* 0x0000001fff4e7819 */ /* 0x000fe40000011403 */
[----:B------:R-:W-:Y:S02]  /*3220*/  SHF.R.S32.HI R81, RZ, 0x1f, R81 ;  /* 0x0000001fff517819 */ /* 0x000fe40000011451 */
[----:B------:R-:W-:Y:S01]  /*3230*/  LEA.HI.X R13, R2, UR5, R13, 0x1, P2 ;  /* 0x00000005020d7c11 */ /* 0x000fe200090f0c0d */
[----:B------:R-:W4:Y:S01]  /*3240*/  LDCU.64 UR4, c[0x0][0x3b8] ;  /* 0x00007700ff0477ac */ /* 0x000f220008000a00 */
[----:B------:R-:W-:Y:S01]  /*3250*/  IADD3.X R75, PT, PT, R75, UR11, RZ, P1, !PT ;  /* 0x0000000b4b4b7c10 */ /* 0x000fe20008ffe4ff */
[----:B---3--:R-:W1:Y:S06]  /*3260*/  LDCU.128 UR8, c[0x0][0x3a0] ;  /* 0x00007400ff0877ac */ /* 0x008e6c0008000c00 */
.L_x_4847:
        /* <DEDUP_REMOVED lines=8> */
[----:B------:R-:W-:Y:S02]  /*32f0*/  ISETP.GE.AND P1, PT, R14, UR19, PT ;  /* 0x000000130e007c0c */ /* 0x000fe4000bf26270 */
[----:B------:R-:W-:Y:S11]  /*3300*/  ISETP.GE.AND P0, PT, R11, UR19, PT ;  /* 0x000000130b007c0c */ /* 0x000ff6000bf06270 */
[----:B------:R-:W3:Y:S01]  /*3310*/  @!P1 LDG.E.128 R4, desc[UR6][R72.64] ;  /* 0x0000000648049981 */ /* 0x000ee2000c1e1d00 */
[--C-:B------:R-:W-:Y:S05]  /*3320*/  @!P1 IMAD.MOV.U32 R69, RZ, RZ, R67.reuse ;  /* 0x000000ffff459224 */ /* 0x100fea00078e0043 */
[----:B---3--:R3:W-:Y:S01]  /*3330*/  @!P1 STG.E.128 desc[UR6][R68.64], R4 ;  /* 0x0000000444009986 */ /* 0x0087e2000c101d06 */
[----:B------:R-:W-:Y:S03]  /*3340*/  ISETP.GE.AND P1, PT, R10, UR19, PT ;  /* 0x000000130a007c0c */ /* 0x000fe6000bf26270 */
[----:B------:R-:W5:Y:S01]  /*3350*/  @!P0 LDG.E.128 R24, desc[UR6][R72.64+0x80] ;  /* 0x0000800648188981 */ /* 0x000f62000c1e1d00 */
[--C-:B---3--:R-:W-:Y:S05]  /*3360*/  @!P0 IMAD.MOV.U32 R69, RZ, RZ, R67.reuse ;  /* 0x000000ffff458224 */ /* 0x108fea00078e0043 */
[----:B-----5:R3:W-:Y:S01]  /*3370*/  @!P0 STG.E.128 desc[UR6][R68.64+0x80], R24 ;  /* 0x0000801844008986 */ /* 0x0207e2000c101d06 */
[----:B------:R-:W-:Y:S03]  /*3380*/  ISETP.GE.AND P0, PT, R9, UR19, PT ;  /* 0x0000001309007c0c */ /* 0x000fe6000bf06270 */
[----:B------:R-:W5:Y:S01]  /*3390*/  @!P1 LDG.E.128 R20, desc[UR6][R72.64+0x100] ;  /* 0x0001000648149981 */ /* 0x000f62000c1e1d00 */
[--C-:B---3--:R-:W-:Y:S05]  /*33a0*/  @!P1 IMAD.MOV.U32 R69, RZ, RZ, R67.reuse ;  /* 0x000000ffff459224 */ /* 0x108fea00078e0043 */
[----:B-----5:R3:W-:Y:S04]  /*33b0*/  @!P1 STG.E.128 desc[UR6][R68.64+0x100], R20 ;  /* 0x0001001444009986 */ /* 0x0207e8000c101d06 */
[----:B------:R-:W5:Y:S01]  /*33c0*/  @!P0 LDG.E.128 R4, desc[UR6][R72.64+0x180] ;  /* 0x0001800648048981 */ /* 0x000f62000c1e1d00 */
[----:B---3--:R-:W-:Y:S05]  /*33d0*/  @!P0 IMAD.MOV.U32 R69, RZ, RZ, R67 ;  /* 0x000000ffff458224 */ /* 0x008fea00078e0043 */
[----:B-----5:R3:W-:Y:S02]  /*33e0*/  @!P0 STG.E.128 desc[UR6][R68.64+0x180], R4 ;  /* 0x0001800444008986 */ /* 0x0207e4000c101d06 */
.L_x_4765:
[----:B-12-4-:R-:W-:Y:S05]  /*33f0*/  BSYNC.RECONVERGENT B0 ;  /* 0x0000000000007941 */ /* 0x016fea0003800200 */
.L_x_4764:
        /* <DEDUP_REMOVED lines=12> */
[----:B------:R-:W2:Y:S04]  /*34c0*/  @!P0 LDG.E.128 R24, desc[UR6][R34.64+0x80] ;  /* 0x0000800622188981 */ /* 0x000ea8000c1e1d00 */
[----:B--2---:R1:W-:Y:S01]  /*34d0*/  @!P0 STG.E.128 desc[UR6][R32.64+0x80], R24 ;  /* 0x0000801820008986 */ /* 0x0043e2000c101d06 */
[----:B------:R-:W-:Y:S03]  /*34e0*/  ISETP.GE.AND P0, PT, R9, UR19, PT ;  /* 0x0000001309007c0c */ /* 0x000fe6000bf06270 */
[----:B------:R-:W2:Y:S04]  /*34f0*/  @!P1 LDG.E.128 R20, desc[UR6][R34.64+0x100] ;  /* 0x0001000622149981 */ /* 0x000ea8000c1e1d00 */
[----:B--2---:R1:W-:Y:S06]  /*3500*/  @!P1 STG.E.128 desc[UR6][R32.64+0x100], R20 ;  /* 0x0001001420009986 */ /* 0x0043ec000c101d06 */
[----:B---3--:R-:W2:Y:S04]  /*3510*/  @!P0 LDG.E.128 R4, desc[UR6][R34.64+0x180] ;  /* 0x0001800622048981 */ /* 0x008ea8000c1e1d00 */
[----:B--2---:R1:W-:Y:S02]  /*3520*/  @!P0 STG.E.128 desc[UR6][R32.64+0x180], R4 ;  /* 0x0001800420008986 */ /* 0x0043e4000c101d06 */
.L_x_4767:
[----:B------:R-:W-:Y:S05]  /*3530*/  BSYNC.RECONVERGENT B0 ;  /* 0x0000000000007941 */ /* 0x000fea0003800200 */
.L_x_4766:
        /* <DEDUP_REMOVED lines=11> */
[----:B-1-3--:R-:W3:Y:S01]  /*35f0*/  @!P1 LDG.E.128 R4, desc[UR6][R34.64] ;  /* 0x0000000622049981 */ /* 0x00aee2000c1e1d00 */
        /* <DEDUP_REMOVED lines=11> */
.L_x_4769:
[----:B------:R-:W-:Y:S05]  /*36b0*/  BSYNC.RECONVERGENT B0 ;  /* 0x0000000000007941 */ /* 0x000fea0003800200 */
.L_x_4768:
[C---:B------:R-:W-:Y:S01]  /*36c0*/  ISETP.GE.AND P2, PT, R89.reuse, UR18, PT ;  /* 0x0000001259007c0c */ /* 0x040fe2000bf46270 */
[----:B------:R-:W-:Y:S03]  /*36d0*/  BSSY.RECONVERGENT B0, `(.L_x_4770) ;  /* 0x0000019000007945 */ /* 0x000fe60003800200 */
[----:B------:R-:W-:Y:S11]  /*36e0*/  ISETP.GE.AND P2, PT, R89, UR17, !P2 ;  /* 0x0000001159007c0c */ /* 0x000ff6000d746270 */
[----:B------:R-:W-:Y:S02]  /*36f0*/  @!UPT UIADD3 URZ, UPT, UPT, URZ, URZ, URZ ;  /* 0x000000fffffff290 */ /* 0x000fe4000fffe0ff */
[----:B------:R-:W-:Y:S05]  /*3700*/  @!P2 BRA `(.L_x_4771) ;  /* 0x000000000054a947 */ /* 0x000fea0003800000 */
[----:B------:R-:W1:Y:S01]  /*3710*/  LDC.64 R2, c[0x0][0x4b0] ;  /* 0x00012c00ff027b82 */ /* 0x000e620000000a00 */
[----:B------:R-:W-:Y:S02]  /*3720*/  ISETP.GE.AND P1, PT, R14, UR19, PT ;  /* 0x000000130e007c0c */ /* 0x000fe4000bf26270 */
[----:B---3--:R-:W-:Y:S02]  /*3730*/  MOV R69, R67 ;  /* 0x0000004300457202 */ /* 0x008fe40000000f00 */
[----:B------:R-:W-:Y:S01]  /*3740*/  ISETP.GE.AND P0, PT, R11, UR19, PT ;  /* 0x000000130b007c0c */ /* 0x000fe2000bf06270 */
[----:B-12---:R-:W-:Y:S04]  /*3750*/  IMAD.WIDE.U32 R32, R2, 0x60, R72 ;  /* 0x0000006002207825 */ /* 0x006fe800078e0048 */
        /* <DEDUP_REMOVED lines=16> */
.L_x_4771:
[----:B------:R-:W-:Y:S05]  /*3860*/  BSYNC.RECONVERGENT B0 ;  /* 0x0000000000007941 */ /* 0x000fea0003800200 */
.L_x_4770:
        /* <DEDUP_REMOVED lines=10> */
[----:B-12-4-:R-:W2:Y:S04]  /*3910*/  @!P1 LDG.E.128 R28, desc[UR6][R12.64] ;  /* 0x000000060c1c9981 */ /* 0x016ea8000c1e1d00 */
[----:B--2---:R1:W-:Y:S01]  /*3920*/  @!P1 STG.E.128 desc[UR6][R70.64], R28 ;  /* 0x0000001c46009986 */ /* 0x0043e2000c101d06 */
[----:B------:R-:W-:Y:S03]  /*3930*/  ISETP.GE.AND P1, PT, R10, UR19, PT ;  /* 0x000000130a007c0c */ /* 0x000fe6000bf26270 */
[----:B------:R-:W2:Y:S04]  /*3940*/  @!P0 LDG.E.128 R24, desc[UR6][R12.64+0x80] ;  /* 0x000080060c188981 */ /* 0x000ea8000c1e1d00 */
[----:B--2---:R1:W-:Y:S01]  /*3950*/  @!P0 STG.E.128 desc[UR6][R70.64+0x80], R24 ;  /* 0x0000801846008986 */ /* 0x0043e2000c101d06 */
[----:B------:R-:W-:Y:S05]  /*3960*/  ISETP.GE.AND P0, PT, R9, UR19, PT ;  /* 0x0000001309007c0c */ /* 0x000fea000bf06270 */
[----:B------:R-:W2:Y:S04]  /*3970*/  @!P1 LDG.E.128 R20, desc[UR6][R12.64+0x100] ;  /* 0x000100060c149981 */ /* 0x000ea8000c1e1d00 */
[----:B--2---:R1:W-:Y:S04]  /*3980*/  @!P1 STG.E.128 desc[UR6][R70.64+0x100], R20 ;  /* 0x0001001446009986 */ /* 0x0043e8000c101d06 */
[----:B---3--:R-:W2:Y:S04]  /*3990*/  @!P0 LDG.E.128 R4, desc[UR6][R12.64+0x180] ;  /* 0x000180060c048981 */ /* 0x008ea8000c1e1d00 */
[----:B--2---:R1:W-:Y:S02]  /*39a0*/  @!P0 STG.E.128 desc[UR6][R70.64+0x180], R4 ;  /* 0x0001800446008986 */ /* 0x0043e4000c101d06 */
.L_x_4775:
[----:B------:R-:W-:Y:S05]  /*39b0*/  BSYNC.RECONVERGENT B0 ;  /* 0x0000000000007941 */ /* 0x000fea0003800200 */
.L_x_4774:
        /* <DEDUP_REMOVED lines=18> */
.L_x_4777:
[----:B------:R-:W-:Y:S05]  /*3ae0*/  BSYNC.RECONVERGENT B0 ;  /* 0x0000000000007941 */ /* 0x000fea0003800200 */
.L_x_4776:
        /* <DEDUP_REMOVED lines=20> */
.L_x_4779:
[----:B------:R-:W-:Y:S05]  /*3c30*/  BSYNC.RECONVERGENT B0 ;  /* 0x0000000000007941 */ /* 0x000fea0003800200 */
.L_x_4778:
[----:B-1----:R-:W-:Y:S01]  /*3c40*/  MOV R18, RZ ;  /* 0x000000ff00127202 */ /* 0x002fe20000000f00 */
[----:B------:R-:W-:Y:S05]  /*3c50*/  @!P2 BRA `(.L_x_4780) ;  /* 0x000000900080a947 */ /* 0x000fea0003800000 */
[----:B------:R-:W1:Y:S01]  /*3c60*/  LDC.64 R2, c[0x0][0x4a8] ;  /* 0x00012a00ff027b82 */ /* 0x000e620000000a00 */
[----:B------:R-:W-:Y:S02]  /*3c70*/  ISETP.GE.AND P0, PT, R14, UR19, PT ;  /* 0x000000130e007c0c */ /* 0x000fe4000bf06270 */
[----:B------:R-:W-:Y:S01]  /*3c80*/  ISETP.GE.AND P1, PT, R11, UR19, PT ;  /* 0x000000130b007c0c */ /* 0x000fe2000bf26270 */
[----:B-1----:R-:W-:Y:S02]  /*3c90*/  IMAD R3, R3, 0x60, RZ ;  /* 0x0000006003037824 */ /* 0x002fe400078e02ff */
[----:B--2-4-:R-:W-:Y:S05]  /*3ca0*/  IMAD.WIDE.U32 R28, R2, 0x60, R12 ;  /* 0x00000060021c7825 */ /* 0x014fea00078e000c */
[----:B------:R-:W-:Y:S02]  /*3cb0*/  IADD3 R29, PT, PT, R29, R3, RZ ;  /* 0x000000031d1d7210 */ /* 0x000fe40007ffe0ff */
[----:B------:R-:W1:Y:S03]  /*3cc0*/  LDC.64 R2, c[0x0][0x3b8] ;  /* 0x0000ee00ff027b82 */ /* 0x000e660000000a00 */
[----:B---3--:R-:W2:Y:S01]  /*3cd0*/  @!P0 LDG.E.128 R4, desc[UR6][R28.64] ;  /* 0x000000061c048981 */ /* 0x008ea2000c1e1d00 */
        /* <DEDUP_REMOVED lines=15> */
.L_x_4773:
        /* <DEDUP_REMOVED lines=11> */
[----:B-12-4-:R-:W2:Y:S11]  /*3e80*/  LDG.E.128 R20, desc[UR6][R12.64] ;  /* 0x000000060c147981 */ /* 0x016eb6000c1e1d00 */
[----:B------:R-:W-:Y:S01]  /*3e90*/  @!UPT UIADD3 URZ, UPT, UPT, URZ, URZ, URZ ;  /* 0x000000fffffff290 */ /* 0x000fe2000fffe0ff */
[----:B------:R-:W4:Y:S06]  /*3ea0*/  @!P0 LDG.E.64 R32, desc[UR6][R50.64] ;  /* 0x0000000632208981 */ /* 0x000f2c000c1e1b00 */
[----:B---3--:R-:W3:Y:S01]  /*3eb0*/  @!P0 LDG.E.64 R6, desc[UR6][R16.64] ;  /* 0x0000000610068981 */ /* 0x008ee2000c1e1b00 */
[----:B--2---:R-:W-:Y:S01]  /*3ec0*/  @!P0 LOP3.LUT R19, R20, 0xffff0000, RZ, 0xc0, !PT ;  /* 0xffff000014138812 */ /* 0x004fe200078ec0ff */
        /* <DEDUP_REMOVED lines=10> */
[C---:B---3--:R-:W-:Y:S01]  /*3f70*/  @!P0 SHF.L.U32 R8, R6.reuse, 0x10, RZ ;  /* 0x0000001006088819 */ /* 0x048fe200000006ff */
        /* <DEDUP_REMOVED lines=29> */
.L_x_4785:
[----:B------:R-:W-:Y:S05]  /*4150*/  BSYNC.RECONVERGENT B0 ;  /* 0x0000000000007941 */ /* 0x000fea0003800200 */
.L_x_4784:
[----:B------:R-:W-:Y:S04]  /*4160*/  BSSY.RECONVERGENT B0, `(.L_x_4786) ;  /* 0x0000030000007945 */ /* 0x000fe80003800200 */
[----:B------:R-:W-:Y:S05]  /*4170*/  @P6 BRA `(.L_x_4787) ;  /* 0x0000000000b86947 */ /* 0x000fea0003800000 */
        /* <DEDUP_REMOVED lines=46> */
.L_x_4787:
[----:B------:R-:W-:Y:S05]  /*4460*/  BSYNC.RECONVERGENT B0 ;  /* 0x0000000000007941 */ /* 0x000fea0003800200 */
.L_x_4786:
        /* <DEDUP_REMOVED lines=48> */
.L_x_4789:
[----:B------:R-:W-:Y:S05]  /*4770*/  BSYNC.RECONVERGENT B0 ;  /* 0x0000000000007941 */ /* 0x000fea0003800200 */
.L_x_4788:
        /* <DEDUP_REMOVED lines=47> */
.L_x_4783:
[----:B------:R-:W-:Y:S05]  /*4a70*/  BSYNC.RECONVERGENT B1 ;  /* 0x0000000000017941 */ /* 0x000fea0003800200 */
.L_x_4782:
        /* <DEDUP_REMOVED lines=65> */
.L_x_4793:
[----:B------:R-:W-:Y:S05]  /*4e90*/  BSYNC.RECONVERGENT B0 ;  /* 0x0000000000007941 */ /* 0x000fea0003800200 */
.L_x_4792:
        /* <DEDUP_REMOVED lines=48> */
.L_x_4795:
[----:B------:R-:W-:Y:S05]  /*51a0*/  BSYNC.RECONVERGENT B0 ;  /* 0x0000000000007941 */ /* 0x000fea0003800200 */
.L_x_4794:
        /* <DEDUP_REMOVED lines=48> */
.L_x_4797:
[----:B------:R-:W-:Y:S05]  /*54b0*/  BSYNC.RECONVERGENT B0 ;  /* 0x0000000000007941 */ /* 0x000fea0003800200 */
.L_x_4796:
        /* <DEDUP_REMOVED lines=47> */
.L_x_4791:
[----:B------:R-:W-:Y:S05]  /*57b0*/  BSYNC.RECONVERGENT B1 ;  /* 0x0000000000017941 */ /* 0x000fea0003800200 */
.L_x_4790:
        /* <DEDUP_REMOVED lines=65> */
.L_x_4801:
[----:B------:R-:W-:Y:S05]  /*5bd0*/  BSYNC.RECONVERGENT B0 ;  /* 0x0000000000007941 */ /* 0x000fea0003800200 */
.L_x_4800:
        /* <DEDUP_REMOVED lines=48> */
.L_x_4803:
[----:B------:R-:W-:Y:S05]  /*5ee0*/  BSYNC.RECONVERGENT B0 ;  /* 0x0000000000007941 */ /* 0x000fea0003800200 */
.L_x_4802:
        /* <DEDUP_REMOVED lines=48> */
.L_x_4805:
[----:B------:R-:W-:Y:S05]  /*61f0*/  BSYNC.RECONVERGENT B0 ;  /* 0x0000000000007941 */ /* 0x000fea0003800200 */
.L_x_4804:
        /* <DEDUP_REMOVED lines=47> */
.L_x_4799:
[----:B------:R-:W-:Y:S05]  /*64f0*/  BSYNC.RECONVERGENT B1 ;  /* 0x0000000000017941 */ /* 0x000fea0003800200 */
.L_x_4798:
        /* <DEDUP_REMOVED lines=67> */
.L_x_4809:
[----:B------:R-:W-:Y:S05]  /*6930*/  BSYNC.RECONVERGENT B0 ;  /* 0x0000000000007941 */ /* 0x000fea0003800200 */
.L_x_4808:
        /* <DEDUP_REMOVED lines=48> */
.L_x_4811:
[----:B------:R-:W-:Y:S05]  /*6c40*/  BSYNC.RECONVERGENT B0 ;  /* 0x0000000000007941 */ /* 0x000fea0003800200 */
.L_x_4810:
        /* <DEDUP_REMOVED lines=48> */
.L_x_4813:
[----:B------:R-:W-:Y:S05]  /*6f50*/  BSYNC.RECONVERGENT B0 ;  /* 0x0000000000007941 */ /* 0x000fea0003800200 */
.L_x_4812:
        /* <DEDUP_REMOVED lines=47> */
.L_x_4807:
[----:B------:R-:W-:Y:S05]  /*7250*/  BSYNC.RECONVERGENT B1 ;  /* 0x0000000000017941 */ /* 0x000fea0003800200 */
.L_x_4806:
        /* <DEDUP_REMOVED lines=8> */
.L_x_4781:
[----:B-12-4-:R-:W-:Y:S01]  /*72e0*/  LEA.HI R20, R18, R18, RZ, 0x1 ;  /* 0x0000001212147211 */ /* 0x016fe200078f08ff */
[----:B------:R-:W-:Y:S01]  /*72f0*/  BSSY.RECONVERGENT B1, `(.L_x_4814) ;  /* 0x000016b000017945 */ /* 0x000fe20003800200 */
[----:B------:R-:W-:Y:S02]  /*7300*/  SHF.R.U32.HI R19, RZ, 0x1, R18 ;  /* 0x00000001ff137819 */ /* 0x000fe40000011612 */
[----:B------:R-:W-:Y:S05]  /*7310*/  SHF.R.S32.HI R20, RZ, 0x1, R20 ;  /* 0x00000001ff147819 */ /* 0x000fea0000011414 */
[----:B------:R-:W-:Y:S05]  /*7320*/  IMAD.MOV R20, RZ, RZ, -R20 ;  /* 0x000000ffff147224 */ /* 0x000fea00078e0a14 */
[----:B---3--:R-:W-:Y:S01]  /*7330*/  SHF.R.S32.HI R69, RZ, 0x1f, R20 ;  /* 0x0000001fff457819 */ /* 0x008fe20000011414 */
        /* <DEDUP_REMOVED lines=89> */
.L_x_4817:
[----:B------:R-:W-:Y:S05]  /*78d0*/  BSYNC.RECONVERGENT B0 ;  /* 0x0000000000007941 */ /* 0x000fea0003800200 */
.L_x_4816:
        /* <DEDUP_REMOVED lines=89> */
.L_x_4819:
[----:B------:R-:W-:Y:S05]  /*7e70*/  BSYNC.RECONVERGENT B0 ;  /* 0x0000000000007941 */ /* 0x000fea0003800200 */
.L_x_4818:
        /* <DEDUP_REMOVED lines=89> */
.L_x_4821:
[----:B------:R-:W-:Y:S05]  /*8410*/  BSYNC.RECONVERGENT B0 ;  /* 0x0000000000007941 */ /* 0x000fea0003800200 */
.L_x_4820:
        /* <DEDUP_REMOVED lines=88> */
.L_x_4815:
[----:B------:R-:W-:Y:S05]  /*89a0*/  BSYNC.RECONVERGENT B1 ;  /* 0x0000000000017941 */ /* 0x000fea0003800200 */
.L_x_4814:
        /* <DEDUP_REMOVED lines=96> */
.L_x_4825:
[----:B------:R-:W-:Y:S05]  /*8fb0*/  BSYNC.RECONVERGENT B0 ;  /* 0x0000000000007941 */ /* 0x000fea0003800200 */
.L_x_4824:
        /* <DEDUP_REMOVED lines=88> */
.L_x_4827:
[----:B------:R-:W-:Y:S05]  /*9540*/  BSYNC.RECONVERGENT B0 ;  /* 0x0000000000007941 */ /* 0x000fea0003800200 */
.L_x_4826:
        /* <DEDUP_REMOVED lines=88> */
.L_x_4829:
[----:B------:R-:W-:Y:S05]  /*9ad0*/  BSYNC.RECONVERGENT B0 ;  /* 0x0000000000007941 */ /* 0x000fea0003800200 */
.L_x_4828:
        /* <DEDUP_REMOVED lines=86> */
.L_x_4823:
[----:B------:R-:W-:Y:S05]  /*a040*/  BSYNC.RECONVERGENT B1 ;  /* 0x0000000000017941 */ /* 0x000fea0003800200 */
.L_x_4822:
        /* <DEDUP_REMOVED lines=99> */
.L_x_4833:
[----:B------:R-:W-:Y:S05]  /*a680*/  BSYNC.RECONVERGENT B0 ;  /* 0x0000000000007941 */ /* 0x000fea0003800200 */
.L_x_4832:
        /* <DEDUP_REMOVED lines=88> */
.L_x_4835:
[----:B------:R-:W-:Y:S05]  /*ac10*/  BSYNC.RECONVERGENT B0 ;  /* 0x0000000000007941 */ /* 0x000fea0003800200 */
.L_x_4834:
        /* <DEDUP_REMOVED lines=87> */
.L_x_4837:
[----:B------:R-:W-:Y:S05]  /*b190*/  BSYNC.RECONVERGENT B0 ;  /* 0x0000000000007941 */ /* 0x000fea0003800200 */
.L_x_4836:
        /* <DEDUP_REMOVED lines=86> */
.L_x_4831:
[----:B------:R-:W-:Y:S05]  /*b700*/  BSYNC.RECONVERGENT B1 ;  /* 0x0000000000017941 */ /* 0x000fea0003800200 */
.L_x_4830:
        /* <DEDUP_REMOVED lines=102> */
.L_x_4841:
[----:B------:R-:W-:Y:S05]  /*bd70*/  BSYNC.RECONVERGENT B0 ;  /* 0x0000000000007941 */ /* 0x000fea0003800200 */
.L_x_4840:
        /* <DEDUP_REMOVED lines=87> */
.L_x_4843:
[----:B------:R-:W-:Y:S05]  /*c2f0*/  BSYNC.RECONVERGENT B0 ;  /* 0x0000000000007941 */ /* 0x000fea0003800200 */
.L_x_4842:
        /* <DEDUP_REMOVED lines=87> */
.L_x_4845:
[----:B------:R-:W-:Y:S05]  /*c870*/  BSYNC.RECONVERGENT B0 ;  /* 0x0000000000007941 */ /* 0x000fea0003800200 */
.L_x_4844:
        /* <DEDUP_REMOVED lines=86> */
.L_x_4839:
[----:B------:R-:W-:Y:S05]  /*cde0*/  BSYNC.RECONVERGENT B1 ;  /* 0x0000000000017941 */ /* 0x000fea0003800200 */
.L_x_4838:
[----:B------:R-:W5:Y:S08]  /*cdf0*/  LDC R3, c[0x0][0x450] ;  /* 0x00011400ff037b82 */ /* 0x000f700000000800 */
[----:B------:R-:W1:Y:S01]  /*ce00*/  LDC R18, c[0x0][0x450] ;  /* 0x00011400ff127b82 */ /* 0x000e620000000800 */
[----:B-----5:R-:W-:Y:S05]  /*ce10*/  IMAD.U32 R3, R3, -0x20, RZ ;  /* 0xffffffe003037824 */ /* 0x020fea00078e00ff */
[C---:B------:R-:W-:Y:S02]  /*ce20*/  LEA R76, P1, R3.reuse, R76, 0x1 ;  /* 0x0000004c034c7211 */ /* 0x040fe400078208ff */
[C---:B------:R-:W-:Y:S02]  /*ce30*/  LEA R74, P0, R3.reuse, R74, 0x1 ;  /* 0x0000004a034a7211 */ /* 0x040fe400078008ff */
[C---:B------:R-:W-:Y:S02]  /*ce40*/  LEA.HI.X.SX32 R77, R3.reuse, R77, 0x1, P1 ;  /* 0x0000004d034d7211 */ /* 0x040fe400008f0eff */
[----:B-1----:R-:W-:Y:S09]  /*ce50*/  LEA.HI.X.SX32 R75, R3, R75, 0x1, P0 ;  /* 0x0000004b034b7211 */ /* 0x002ff200000f0eff */
.L_x_4780:
[----:B------:R-:W-:Y:S05]  /*ce60*/  BSYNC.RECONVERGENT B2 ;  /* 0x0000000000027941 */ /* 0x000fea0003800200 */
.L_x_4772:
        /* <DEDUP_REMOVED lines=89> */
.L_x_4846:
[----:B------:R-:W-:Y:S01]  /*d400*/  UISETP.GT.AND UP0, UPT, UR16, UR30, UPT ;  /* 0x0000001e1000728c */ /* 0x000fe2000bf04270 */
[----:B------:R-:W-:Y:S02]  /*d410*/  IADD3 R72, P1, PT, R72, R79, RZ ;  /* 0x0000004f48487210 */ /* 0x000fe40007f3e0ff */
[----:B------:R-:W-:Y:S03]  /*d420*/  IADD3 R12, P0, PT, R12, R83, RZ ;  /* 0x000000530c0c7210 */ /* 0x000fe60007f1e0ff */
[----:B------:R-:W-:Y:S02]  /*d430*/  IMAD.X R73, R73, 0x1, R78, P1 ;  /* 0x0000000149497824 */ /* 0x000fe400008e064e */
[----:B------:R-:W-:Y:S01]  /*d440*/  IMAD.X R13, R13, 0x1, R81, P0 ;  /* 0x000000010d0d7824 */ /* 0x000fe200000e0651 */
[----:B------:R-:W-:Y:S07]  /*d450*/  BRA.U UP0, `(.L_x_4847) ;  /* 0xffffff5d00847547 */ /* 0x000fee000b83ffff */
.L_x_4763:
        /* <DEDUP_REMOVED lines=57> */
.L_x_4851:
[----:B------:R-:W-:Y:S05]  /*d7f0*/  BSYNC.RECONVERGENT B0 ;  /* 0x0000000000007941 */ /* 0x000fea0003800200 */
.L_x_4850:
        /* <DEDUP_REMOVED lines=29> */
.L_x_4853:
[----:B------:R-:W-:Y:S05]  /*d9d0*/  BSYNC.RECONVERGENT B0 ;  /* 0x0000000000007941 */ /* 0x000fea0003800200 */
.L_x_4852:
        /* <DEDUP_REMOVED lines=29> */
.L_x_4855:
[----:B------:R-:W-:Y:S05]  /*dbb0*/  BSYNC.RECONVERGENT B0 ;  /* 0x0000000000007941 */ /* 0x000fea0003800200 */
.L_x_4854:
        /* <DEDUP_REMOVED lines=30> */
.L_x_4849:
        /* <DEDUP_REMOVED lines=79> */
.L_x_4863:
[----:B------:R-:W-:Y:S05]  /*e290*/  BSYNC.RECONVERGENT B0 ;  /* 0x0000000000007941 */ /* 0x000fea0003800200 */
.L_x_4862:
[----:B-----5:R-:W-:Y:S01]  /*e2a0*/  IMAD.MOV.U32 R6, RZ, RZ, R22 ;  /* 0x000000ffff067224 */ /* 0x020fe200078e0016 */
[----:B------:R-:W-:Y:S01]  /*e2b0*/  MOV R4, R20 ;  /* 0x0000001400047202 */ /* 0x000fe20000000f00 */
[----:B------:R-:W-:Y:S01]  /*e2c0*/  IMAD.MOV.U32 R7, RZ, RZ, R23 ;  /* 0x000000ffff077224 */ /* 0x000fe200078e0017 */
[----:B------:R-:W-:Y:S02]  /*e2d0*/  MOV R5, R21 ;  /* 0x0000001500057202 */ /* 0x000fe40000000f00 */
.L_x_4861:
[----:B------:R-:W-:Y:S05]  /*e2e0*/  BSYNC.RECONVERGENT B1 ;  /* 0x0000000000017941 */ /* 0x000fea0003800200 */
.L_x_4860:
        /* <DEDUP_REMOVED lines=47> */
.L_x_4867:
[----:B------:R-:W-:Y:S05]  /*e5e0*/  BSYNC.RECONVERGENT B0 ;  /* 0x0000000000007941 */ /* 0x000fea0003800200 */
.L_x_4866:
[----:B-----5:R4:W-:Y:S02]  /*e5f0*/  STS.128 [R105+0x2000], R20 ;  /* 0x0020001469007388 */ /* 0x0209e40000000c00 */
.L_x_4865:
[----:B------:R-:W-:Y:S05]  /*e600*/  BSYNC.RECONVERGENT B1 ;  /* 0x0000000000017941 */ /* 0x000fea0003800200 */
.L_x_4864:
        /* <DEDUP_REMOVED lines=46> */
.L_x_4871:
[----:B------:R-:W-:Y:S05]  /*e8f0*/  BSYNC.RECONVERGENT B0 ;  /* 0x0000000000007941 */ /* 0x000fea0003800200 */
.L_x_4870:
[----:B-----5:R1:W-:Y:S02]  /*e900*/  STS.128 [R105+0x4000], R20 ;  /* 0x0040001469007388 */ /* 0x0203e40000000c00 */
.L_x_4869:
[----:B------:R-:W-:Y:S05]  /*e910*/  BSYNC.RECONVERGENT B1 ;  /* 0x0000000000017941 */ /* 0x000fea0003800200 */
.L_x_4868:
        /* <DEDUP_REMOVED lines=46> */
.L_x_4873:
[----:B------:R-:W-:Y:S05]  /*ec00*/  BSYNC.RECONVERGENT B0 ;  /* 0x0000000000007941 */ /* 0x000fea0003800200 */
.L_x_4872:
[----:B-----5:R4:W-:Y:S02]  /*ec10*/  STS.128 [R105+0x6000], R20 ;  /* 0x0060001469007388 */ /* 0x0209e40000000c00 */
.L_x_4859:
[----:B------:R-:W-:Y:S05]  /*ec20*/  BSYNC.RECONVERGENT B2 ;  /* 0x0000000000027941 */ /* 0x000fea0003800200 */
.L_x_4858:
        /* <DEDUP_REMOVED lines=32> */
[C---:B------:R-:W-:Y:S01]  /*ee30*/  FMUL.FTZ R36, R27.reuse, R21 ;  /* 0x000000151b247220 */ /* 0x040fe20000410000 */
[-C--:B------:R-:W-:Y:S01]  /*ee40*/  FMUL.FTZ R21, R20, R29.reuse ;  /* 0x0000001d14157220 */ /* 0x080fe20000410000 */
[----:B------:R-:W-:Y:S01]  /*ee50*/  FMUL.FTZ R29, R26, R29 ;  /* 0x0000001d1a1d7220 */ /* 0x000fe20000410000 */
[----:B------:R-:W-:Y:S01]  /*ee60*/  SHF.L.U32 R6, R6, 0x10, RZ ;  /* 0x0000001006067819 */ /* 0x000fe200000006ff */
[-C--:B------:R-:W-:Y:S01]  /*ee70*/  FFMA.FTZ R28, R27, R24.reuse, -R28 ;  /* 0x000000181b1c7223 */ /* 0x080fe2000001081c */
[----:B------:R-:W-:Y:S01]  /*ee80*/  SHF.L.U32 R7, R7, 0x10, RZ ;  /* 0x0000001007077819 */ /* 0x000fe200000006ff */
[----:B------:R-:W-:Y:S01]  /*ee90*/  FFMA.FTZ R23, R23, R24, R36 ;  /* 0x0000001817177223 */ /* 0x000fe20000010024 */
        /* <DEDUP_REMOVED lines=15> */
.L_x_4879:
[----:B------:R-:W-:Y:S05]  /*ef90*/  BSYNC.RECONVERGENT B0 ;  /* 0x0000000000007941 */ /* 0x000fea0003800200 */
.L_x_4878:
[----:B-----5:R4:W-:Y:S02]  /*efa0*/  STS.128 [R105+0x800], R20 ;  /* 0x0008001469007388 */ /* 0x0209e40000000c00 */
.L_x_4877:
[----:B------:R-:W-:Y:S05]  /*efb0*/  BSYNC.RECONVERGENT B1 ;  /* 0x0000000000017941 */ /* 0x000fea0003800200 */
.L_x_4876:
        /* <DEDUP_REMOVED lines=47> */
.L_x_4883:
[----:B------:R-:W-:Y:S05]  /*f2b0*/  BSYNC.RECONVERGENT B0 ;  /* 0x0000000000007941 */ /* 0x000fea0003800200 */
.L_x_4882:
[----:B-----5:R4:W-:Y:S02]  /*f2c0*/  STS.128 [R105+0x2800], R20 ;  /* 0x0028001469007388 */ /* 0x0209e40000000c00 */
.L_x_4881:
[----:B------:R-:W-:Y:S05]  /*f2d0*/  BSYNC.RECONVERGENT B1 ;  /* 0x0000000000017941 */ /* 0x000fea0003800200 */
.L_x_4880:
        /* <DEDUP_REMOVED lines=47> */
.L_x_4887:
[----:B------:R-:W-:Y:S05]  /*f5d0*/  BSYNC.RECONVERGENT B0 ;  /* 0x0000000000007941 */ /* 0x000fea0003800200 */
.L_x_4886:
[----:B-----5:R4:W-:Y:S02]  /*f5e0*/  STS.128 [R105+0x4800], R20 ;  /* 0x0048001469007388 */ /* 0x0209e40000000c00 */
.L_x_4885:
[----:B------:R-:W-:Y:S05]  /*f5f0*/  BSYNC.RECONVERGENT B1 ;  /* 0x0000000000017941 */ /* 0x000fea0003800200 */
.L_x_4884:
        /* <DEDUP_REMOVED lines=46> */
.L_x_4889:
[----:B------:R-:W-:Y:S05]  /*f8e0*/  BSYNC.RECONVERGENT B0 ;  /* 0x0000000000007941 */ /* 0x000fea0003800200 */
.L_x_4888:
[----:B-----5:R4:W-:Y:S02]  /*f8f0*/  STS.128 [R105+0x6800], R20 ;  /* 0x0068001469007388 */ /* 0x0209e40000000c00 */
.L_x_4875:
[----:B------:R-:W-:Y:S05]  /*f900*/  BSYNC.RECONVERGENT B2 ;  /* 0x0000000000027941 */ /* 0x000fea0003800200 */
.L_x_4874:
        /* <DEDUP_REMOVED lines=54> */
.L_x_4895:
[----:B------:R-:W-:Y:S05]  /*fc70*/  BSYNC.RECONVERGENT B0 ;  /* 0x0000000000007941 */ /* 0x000fea0003800200 */
.L_x_4894:
[----:B-----5:R1:W-:Y:S02]  /*fc80*/  STS.128 [R105+0x1000], R20 ;  /* 0x0010001469007388 */ /* 0x0203e40000000c00 */
.L_x_4893:
[----:B------:R-:W-:Y:S05]  /*fc90*/  BSYNC.RECONVERGENT B1 ;  /* 0x0000000000017941 */ /* 0x000fea0003800200 */
.L_x_4892:
        /* <DEDUP_REMOVED lines=47> */
.L_x_4899:
[----:B------:R-:W-:Y:S05]  /*ff90*/  BSYNC.RECONVERGENT B0 ;  /* 0x0000000000007941 */ /* 0x000fea0003800200 */
.L_x_4898:
[----:B-----5:R4:W-:Y:S02]  /*ffa0*/  STS.128 [R105+0x3000], R20 ;  /* 0x0030001469007388 */ /* 0x0209e40000000c00 */
.L_x_4897:
[----:B------:R-:W-:Y:S05]  /*ffb0*/  BSYNC.RECONVERGENT B1 ;  /* 0x0000000000017941 */ /* 0x000fea0003800200 */
.L_x_4896:
        /* <DEDUP_REMOVED lines=47> */
.L_x_4903:
[----:B------:R-:W-:Y:S05]  /*102b0*/  BSYNC.RECONVERGENT B0 ;  /* 0x0000000000007941 */ /* 0x000fea0003800200 */
.L_x_4902:
[----:B-----5:R4:W-:Y:S02]  /*102c0*/  STS.128 [R105+0x5000], R20 ;  /* 0x0050001469007388 */ /* 0x0209e40000000c00 */
.L_x_4901:
[----:B------:R-:W-:Y:S05]  /*102d0*/  BSYNC.RECONVERGENT B1 ;  /* 0x0000000000017941 */ /* 0x000fea0003800200 */
.L_x_4900:
        /* <DEDUP_REMOVED lines=29> */
[----:B------:R-:W-:Y:S01]  /*104b0*/  FFMA.FTZ R21, R21, R18, R8 ;  /* 0x0000001215157223 */ /* 0x000fe20000010008 */
[----:B------:R-:W-:Y:S01]  /*104c0*/  SHF.L.U32 R7, R7, 0x10, RZ ;  /* 0x0000001007077819 */ /* 0x000fe200000006ff */
[-C--:B------:R-:W-:Y:S01]  /*104d0*/  FFMA.FTZ R22, R23, R27.reuse, -R22 ;  /* 0x0000001b17167223 */ /* 0x080fe20000010816 */
        /* <DEDUP_REMOVED lines=14> */
.L_x_4905:
[----:B------:R-:W-:Y:S05]  /*105c0*/  BSYNC.RECONVERGENT B0 ;  /* 0x0000000000007941 */ /* 0x000fea0003800200 */
.L_x_4904:
[----:B-----5:R4:W-:Y:S02]  /*105d0*/  STS.128 [R105+0x7000], R20 ;  /* 0x0070001469007388 */ /* 0x0209e40000000c00 */
.L_x_4891:
[----:B------:R-:W-:Y:S05]  /*105e0*/  BSYNC.RECONVERGENT B2 ;  /* 0x0000000000027941 */ /* 0x000fea0003800200 */
.L_x_4890:
        /* <DEDUP_REMOVED lines=53> */
.L_x_4909:
[----:B------:R-:W-:Y:S05]  /*10940*/  BSYNC.RECONVERGENT B0 ;  /* 0x0000000000007941 */ /* 0x000fea0003800200 */
.L_x_4908:
[----:B-----5:R4:W-:Y:S02]  /*10950*/  STS.128 [R105+0x1800], R20 ;  /* 0x0018001469007388 */ /* 0x0209e40000000c00 */
.L_x_4907:
[----:B------:R-:W-:Y:S05]  /*10960*/  BSYNC.RECONVERGENT B1 ;  /* 0x0000000000017941 */ /* 0x000fea0003800200 */
.L_x_4906:
        /* <DEDUP_REMOVED lines=46> */
.L_x_4913:
[----:B------:R-:W-:Y:S05]  /*10c50*/  BSYNC.RECONVERGENT B0 ;  /* 0x0000000000007941 */ /* 0x000fea0003800200 */
.L_x_4912:
[----:B-----5:R1:W-:Y:S02]  /*10c60*/  STS.128 [R105+0x3800], R20 ;  /* 0x0038001469007388 */ /* 0x0203e40000000c00 */
.L_x_4911:
[----:B------:R-:W-:Y:S05]  /*10c70*/  BSYNC.RECONVERGENT B1 ;  /* 0x0000000000017941 */ /* 0x000fea0003800200 */
.L_x_4910:
        /* <DEDUP_REMOVED lines=46> */
.L_x_4917:
[----:B------:R-:W-:Y:S05]  /*10f60*/  BSYNC.RECONVERGENT B0 ;  /* 0x0000000000007941 */ /* 0x000fea0003800200 */
.L_x_4916:
[----:B-----5:R4:W-:Y:S02]  /*10f70*/  STS.128 [R105+0x5800], R20 ;  /* 0x0058001469007388 */ /* 0x0209e40000000c00 */
.L_x_4915:
[----:B------:R-:W-:Y:S05]  /*10f80*/  BSYNC.RECONVERGENT B1 ;  /* 0x0000000000017941 */ /* 0x000fea0003800200 */
.L_x_4914:
        /* <DEDUP_REMOVED lines=9> */
[C---:B-----5:R-:W-:Y:S01]  /*11020*/  SHF.L.U32 R6, R21.reuse, 0x10, RZ ;  /* 0x0000001015067819 */ /* 0x060fe200000006ff */
[----:B-12---:R-:W-:Y:S01]  /*11030*/  IMAD.U32 R18, R22, 0x10000, RZ ;  /* 0x0001000016127824 */ /* 0x006fe200078e00ff */
[----:B------:R-:W-:Y:S02]  /*11040*/  LOP3.LUT R0, R21, 0xffff0000, RZ, 0xc0, !PT ;  /* 0xffff000015007812 */ /* 0x000fe400078ec0ff */
[----:B------:R-:W-:Y:S02]  /*11050*/  SHF.L.U32 R25, R23, 0x10, RZ ;  /* 0x0000001017197819 */ /* 0x000fe400000006ff */
[----:B------:R-:W-:-:S02]  /*11060*/  SHF.L.U32 R7, R20, 0x10, RZ ;  /* 0x0000001014077819 */ /* 0x000fc400000006ff */
[----:B------:R-:W-:Y:S02]  /*11070*/  LOP3.LUT R23, R23, 0xffff0000, RZ, 0xc0, !PT ;  /* 0xffff000017177812 */ /* 0x000fe400078ec0ff */
        /* <DEDUP_REMOVED lines=30> */
.L_x_4919:
[----:B------:R-:W-:Y:S05]  /*11260*/  BSYNC.RECONVERGENT B0 ;  /* 0x0000000000007941 */ /* 0x000fea0003800200 */
.L_x_4918:
[----:B-----5:R4:W-:Y:S01]  /*11270*/  STS.128 [R105+0x7800], R20 ;  /* 0x0078001469007388 */ /* 0x0209e20000000c00 */
[----:B------:R-:W-:Y:S05]  /*11280*/  BRA `(.L_x_4856) ;  /* 0x0000005800b47947 */ /* 0x000fea0003800000 */
.L_x_4857:
        /* <DEDUP_REMOVED lines=45> */
[C---:B------:R-:W-:Y:S01]  /*11560*/  IMAD.U32 R17, R19.reuse, 0x10000, RZ ;  /* 0x0001000013117824 */ /* 0x040fe200078e00ff */
        /* <DEDUP_REMOVED lines=8> */
[----:B----4-:R-:W-:Y:S01]  /*115f0*/  SHF.L.U32 R44, R24, 0x10, RZ ;  /* 0x00000010182c7819 */ /* 0x010fe200000006ff */
        /* <DEDUP_REMOVED lines=41> */
.L_x_4924:
[----:B------:R-:W-:Y:S05]  /*11890*/  BSYNC.RECONVERGENT B0 ;  /* 0x0000000000007941 */ /* 0x000fea0003800200 */
.L_x_4923:
[----:B------:R-:W-:Y:S05]  /*118a0*/  BSYNC.RECONVERGENT B1 ;  /* 0x0000000000017941 */ /* 0x000fea0003800200 */
.L_x_4922:
        /* <DEDUP_REMOVED lines=87> */
.L_x_4928:
[----:B------:R-:W-:Y:S05]  /*11e20*/  BSYNC.RECONVERGENT B0 ;  /* 0x0000000000007941 */ /* 0x000fea0003800200 */
.L_x_4927:
[----:B-----5:R4:W-:Y:S02]  /*11e30*/  STS.128 [R105+0x2000], R24 ;  /* 0x0020001869007388 */ /* 0x0209e40000000c00 */
.L_x_4926:
[----:B------:R-:W-:Y:S05]  /*11e40*/  BSYNC.RECONVERGENT B1 ;  /* 0x0000000000017941 */ /* 0x000fea0003800200 */
.L_x_4925:
        /* <DEDUP_REMOVED lines=86> */
.L_x_4932:
[----:B------:R-:W-:Y:S05]  /*123b0*/  BSYNC.RECONVERGENT B0 ;  /* 0x0000000000007941 */ /* 0x000fea0003800200 */
.L_x_4931:
[----:B-----5:R1:W-:Y:S02]  /*123c0*/  STS.128 [R105+0x4000], R24 ;  /* 0x0040001869007388 */ /* 0x0203e40000000c00 */
.L_x_4930:
[----:B------:R-:W-:Y:S05]  /*123d0*/  BSYNC.RECONVERGENT B1 ;  /* 0x0000000000017941 */ /* 0x000fea0003800200 */
.L_x_4929:
        /* <DEDUP_REMOVED lines=85> */
.L_x_4934:
[----:B------:R-:W-:Y:S05]  /*12930*/  BSYNC.RECONVERGENT B0 ;  /* 0x0000000000007941 */ /* 0x000fea0003800200 */
.L_x_4933:
[----:B-----5:R4:W-:Y:S02]  /*12940*/  STS.128 [R105+0x6000], R24 ;  /* 0x0060001869007388 */ /* 0x0209e40000000c00 */
.L_x_4921:
[----:B------:R-:W-:Y:S05]  /*12950*/  BSYNC.RECONVERGENT B2 ;  /* 0x0000000000027941 */ /* 0x000fea0003800200 */
.L_x_4920:
        /* <DEDUP_REMOVED lines=93> */
.L_x_4940:
[----:B------:R-:W-:Y:S05]  /*12f30*/  BSYNC.RECONVERGENT B0 ;  /* 0x0000000000007941 */ /* 0x000fea0003800200 */
.L_x_4939:
[----:B-----5:R4:W-:Y:S02]  /*12f40*/  STS.128 [R105+0x800], R24 ;  /* 0x0008001869007388 */ /* 0x0209e40000000c00 */
.L_x_4938:
[----:B------:R-:W-:Y:S05]  /*12f50*/  BSYNC.RECONVERGENT B1 ;  /* 0x0000000000017941 */ /* 0x000fea0003800200 */
.L_x_4937:
        /* <DEDUP_REMOVED lines=86> */
.L_x_4944:
[----:B------:R-:W-:Y:S05]  /*134c0*/  BSYNC.RECONVERGENT B0 ;  /* 0x0000000000007941 */ /* 0x000fea0003800200 */
.L_x_4943:
[----:B-----5:R4:W-:Y:S02]  /*134d0*/  STS.128 [R105+0x2800], R24 ;  /* 0x0028001869007388 */ /* 0x0209e40000000c00 */
.L_x_4942:
[----:B------:R-:W-:Y:S05]  /*134e0*/  BSYNC.RECONVERGENT B1 ;  /* 0x0000000000017941 */ /* 0x000fea0003800200 */
.L_x_4941:
        /* <DEDUP_REMOVED lines=86> */
.L_x_4948:
[----:B------:R-:W-:Y:S05]  /*13a50*/  BSYNC.RECONVERGENT B0 ;  /* 0x0000000000007941 */ /* 0x000fea0003800200 */
.L_x_4947:
[----:B-----5:R4:W-:Y:S02]  /*13a60*/  STS.128 [R105+0x4800], R24 ;  /* 0x0048001869007388 */ /* 0x0209e40000000c00 */
.L_x_4946:
[----:B------:R-:W-:Y:S05]  /*13a70*/  BSYNC.RECONVERGENT B1 ;  /* 0x0000000000017941 */ /* 0x000fea0003800200 */
.L_x_4945:
        /* <DEDUP_REMOVED lines=85> */
.L_x_4950:
[----:B------:R-:W-:Y:S05]  /*13fd0*/  BSYNC.RECONVERGENT B0 ;  /* 0x0000000000007941 */ /* 0x000fea0003800200 */
.L_x_4949:
[----:B-----5:R4:W-:Y:S02]  /*13fe0*/  STS.128 [R105+0x6800], R24 ;  /* 0x0068001869007388 */ /* 0x0209e40000000c00 */
.L_x_4936:
[----:B------:R-:W-:Y:S05]  /*13ff0*/  BSYNC.RECONVERGENT B2 ;  /* 0x0000000000027941 */ /* 0x000fea0003800200 */
.L_x_4935:
[----:B------:R-:W-:Y:S01]  /*14000*/  IADD3 R29, PT, PT, R100, 0x20, RZ ;  /* 0x00000020641d7810 */ /* 0x000fe20007ffe0ff */
[----:B------:R-:W-:Y:S03]  /*14010*/  BSSY.RECONVERGENT B2, `(.L_x_4951) ;  /* 0x0000168000027945 */ /* 0x000fe60003800200 */
[----:B------:R-:W-:-:S13]  /*14020*/  ISETP.GE.AND P0, PT, R29, UR26, PT ;  /* 0x0000001a1d007c0c */ /* 0x000fda000bf06270 */
[----:B------:R-:W-:Y:S05]  /*14030*/  @P0 BRA `(.L_x_4952) ;  /* 0x0000001400940947 */ /* 0x000fea0003800000 */
[----:B-1----:R-:W1:Y:S01]  /*14040*/  LDC R32, c[0x0][0x440] ;  /* 0x00011000ff207b82 */ /* 0x002e620000000800 */
        /* <DEDUP_REMOVED lines=88> */
.L_x_4956:
[----:B------:R-:W-:Y:S05]  /*145d0*/  BSYNC.RECONVERGENT B0 ;  /* 0x0000000000007941 */ /* 0x000fea0003800200 */
.L_x_4955:
[----:B-----5:R1:W-:Y:S02]  /*145e0*/  STS.128 [R105+0x1000], R24 ;  /* 0x0010001869007388 */ /* 0x0203e40000000c00 */
.L_x_4954:
[----:B------:R-:W-:Y:S05]  /*145f0*/  BSYNC.RECONVERGENT B1 ;  /* 0x0000000000017941 */ /* 0x000fea0003800200 */
.L_x_4953:
        /* <DEDUP_REMOVED lines=86> */
.L_x_4960:
[----:B------:R-:W-:Y:S05]  /*14b60*/  BSYNC.RECONVERGENT B0 ;  /* 0x0000000000007941 */ /* 0x000fea0003800200 */
.L_x_4959:
[----:B-----5:R4:W-:Y:S02]  /*14b70*/  STS.128 [R105+0x3000], R24 ;  /* 0x0030001869007388 */ /* 0x0209e40000000c00 */
.L_x_4958:
[----:B------:R-:W-:Y:S05]  /*14b80*/  BSYNC.RECONVERGENT B1 ;  /* 0x0000000000017941 */ /* 0x000fea0003800200 */
.L_x_4957:
        /* <DEDUP_REMOVED lines=86> */
.L_x_4964:
[----:B------:R-:W-:Y:S05]  /*150f0*/  BSYNC.RECONVERGENT B0 ;  /* 0x0000000000007941 */ /* 0x000fea0003800200 */
.L_x_4963:
[----:B-----5:R4:W-:Y:S02]  /*15100*/  STS.128 [R105+0x5000], R24 ;  /* 0x0050001869007388 */ /* 0x0209e40000000c00 */
.L_x_4962:
[----:B------:R-:W-:Y:S05]  /*15110*/  BSYNC.RECONVERGENT B1 ;  /* 0x0000000000017941 */ /* 0x000fea0003800200 */
.L_x_4961:
        /* <DEDUP_REMOVED lines=85> */
.L_x_4966:
[----:B------:R-:W-:Y:S05]  /*15670*/  BSYNC.RECONVERGENT B0 ;  /* 0x0000000000007941 */ /* 0x000fea0003800200 */
.L_x_4965:
[----:B-----5:R4:W-:Y:S02]  /*15680*/  STS.128 [R105+0x7000], R24 ;  /* 0x0070001869007388 */ /* 0x0209e40000000c00 */
.L_x_4952:
[----:B------:R-:W-:Y:S05]  /*15690*/  BSYNC.RECONVERGENT B2 ;  /* 0x0000000000027941 */ /* 0x000fea0003800200 */
.L_x_4951:
[----:B-1----:R-:W-:-:S04]  /*156a0*/  IADD3 R32, PT, PT, R100, 0x30, RZ ;  /* 0x0000003064207810 */ /* 0x002fc80007ffe0ff */
[----:B------:R-:W-:-:S13]  /*156b0*/  ISETP.GE.AND P0, PT, R32, UR26, PT ;  /* 0x0000001a20007c0c */ /* 0x000fda000bf06270 */
[----:B------:R-:W-:Y:S05]  /*156c0*/  @P0 BRA `(.L_x_4856) ;  /* 0x0000001400a40947 */ /* 0x000fea0003800000 */
[----:B------:R-:W1:Y:S01]  /*156d0*/  LDC R33, c[0x0][0x440] ;  /* 0x00011000ff217b82 */ /* 0x000e620000000800 */
[----:B---34-:R-:W-:Y:S01]  /*156e0*/  IMAD.WIDE.U32 R34, R2, 0x60, R34 ;  /* 0x0000006002227825 */ /* 0x018fe200078e0022 */
        /* <DEDUP_REMOVED lines=89> */
.L_x_4970:
[----:B------:R-:W-:Y:S05]  /*15c80*/  BSYNC.RECONVERGENT B0 ;  /* 0x0000000000007941 */ /* 0x000fea0003800200 */
.L_x_4969:
[----:B-----5:R4:W-:Y:S02]  /*15c90*/  STS.128 [R105+0x1800], R24 ;  /* 0x0018001869007388 */ /* 0x0209e40000000c00 */
.L_x_4968:
[----:B------:R-:W-:Y:S05]  /*15ca0*/  BSYNC.RECONVERGENT B1 ;  /* 0x0000000000017941 */ /* 0x000fea0003800200 */
.L_x_4967:
        /* <DEDUP_REMOVED lines=86> */
.L_x_4974:
[----:B------:R-:W-:Y:S05]  /*16210*/  BSYNC.RECONVERGENT B0 ;  /* 0x0000000000007941 */ /* 0x000fea0003800200 */
.L_x_4973:
[----:B-----5:R1:W-:Y:S02]  /*16220*/  STS.128 [R105+0x3800], R24 ;  /* 0x0038001869007388 */ /* 0x0203e40000000c00 */
.L_x_4972:
[----:B------:R-:W-:Y:S05]  /*16230*/  BSYNC.RECONVERGENT B1 ;  /* 0x0000000000017941 */ /* 0x000fea0003800200 */
.L_x_4971:
        /* <DEDUP_REMOVED lines=86> */
.L_x_4978:
[----:B------:R-:W-:Y:S05]  /*167a0*/  BSYNC.RECONVERGENT B0 ;  /* 0x0000000000007941 */ /* 0x000fea0003800200 */
.L_x_4977:
[----:B-----5:R4:W-:Y:S02]  /*167b0*/  STS.128 [R105+0x5800], R24 ;  /* 0x0058001869007388 */ /* 0x0209e40000000c00 */
.L_x_4976:
[----:B------:R-:W-:Y:S05]  /*167c0*/  BSYNC.RECONVERGENT B1 ;  /* 0x0000000000017941 */ /* 0x000fea0003800200 */
.L_x_4975:
        /* <DEDUP_REMOVED lines=87> */
.L_x_4980:
[----:B------:R-:W-:Y:S05]  /*16d40*/  BSYNC.RECONVERGENT B0 ;  /* 0x0000000000007941 */ /* 0x000fea0003800200 */
.L_x_4979:
[----:B-----5:R1:W-:Y:S02]  /*16d50*/  STS.128 [R105+0x7800], R4 ;  /* 0x0078000469007388 */ /* 0x0203e40000000c00 */
.L_x_4856:
[----:B------:R-:W-:Y:S05]  /*16d60*/  BSYNC.RECONVERGENT B3 ;  /* 0x0000000000037941 */ /* 0x000fea0003800200 */
.L_x_4848:
        /* <DEDUP_REMOVED lines=36> */
.L_x_4982:
[----:B------:R-:W-:Y:S05]  /*16fb0*/  BSYNC.RECONVERGENT B0 ;  /* 0x0000000000007941 */ /* 0x000fea0003800200 */
.L_x_4981:
        /* <DEDUP_REMOVED lines=29> */
.L_x_4984:
[----:B------:R-:W-:Y:S05]  /*17190*/  BSYNC.RECONVERGENT B0 ;  /* 0x0000000000007941 */ /* 0x000fea0003800200 */
.L_x_4983:
        /* <DEDUP_REMOVED lines=31> */
.L_x_4986:
[----:B------:R-:W-:Y:S05]  /*17390*/  BSYNC.RECONVERGENT B0 ;  /* 0x0000000000007941 */ /* 0x000fea0003800200 */
.L_x_4985:
[----:B------:R-:W-:Y:S04]  /*173a0*/  BSSY.RECONVERGENT B0, `(.L_x_4987) ;  /* 0x0000020000007945 */ /* 0x000fe80003800200 */
[----:B------:R-:W-:Y:S05]  /*173b0*/  @P5 BRA `(.L_x_4988) ;  /* 0x0000000000785947 */ /* 0x000fea0003800000 */
[----:B-1234-:R-:W1:Y:S01]  /*173c0*/  LDC.64 R2, c[0x0][0x3b8] ;  /* 0x0000ee00ff027b82 */ /* 0x01ee620000000a00 */
[----:B------:R-:W2:Y:S01]  /*173d0*/  LDCU UR4, c[0x0][0x440] ;  /* 0x00008800ff0477ac */ /* 0x000ea20008000800 */
[----:B------:R-:W-:Y:S01]  /*173e0*/  IMAD.MOV.U32 R226, RZ, RZ, R228 ;  /* 0x000000ffffe27224 */ /* 0x000fe200078e00e4 */
        /* <DEDUP_REMOVED lines=27> */
.L_x_4988:
[----:B------:R-:W-:Y:S05]  /*175a0*/  BSYNC.RECONVERGENT B0 ;  /* 0x0000000000007941 */ /* 0x000fea0003800200 */
.L_x_4987:
[----:B------:R-:W5:Y:S01]  /*175b0*/  LDCU.64 UR10, c[0x0][0x540] ;  /* 0x0000a800ff0a77ac */ /* 0x000f620008000a00 */
[----:B------:R-:W0:Y:S01]  /*175c0*/  LDGDEPBAR ;  /* 0x00000000000079af */ /* 0x000e220000000000 */
[----:B------:R-:W2:Y:S01]  /*175d0*/  LDCU.64 UR4, c[0x0][0x538] ;  /* 0x0000a700ff0477ac */ /* 0x000ea20008000a00 */
[----:B------:R-:W-:Y:S02]  /*175e0*/  UMOV UR30, UR28 ;  /* 0x0000001c001e7c82 */ /* 0x000fe40008000000 */
[----:B-----5:R-:W-:-:S04]  /*175f0*/  UIMAD.WIDE.U32 UR14, UR25, UR10, UR30 ;  /* 0x0000000a190e72a5 */ /* 0x020fc8000f8e001e */
[----:B------:R-:W-:Y:S02]  /*17600*/  UIMAD UR11, UR25, UR11, UR15 ;  /* 0x0000000b190b72a4 */ /* 0x000fe4000f8e020f */
[----:B--2---:R-:W-:Y:S01]  /*17610*/  ULEA UR4, UP0, UR14, UR4, 0x2 ;  /* 0x000000040e047291 */ /* 0x004fe2000f8010ff */
[----:B------:R-:W-:-:S04]  /*17620*/  DEPBAR.LE SB0, 0x0 ;  /* 0x000080000000791a */ /* 0x000fc80000000000 */
[----:B------:R-:W-:Y:S01]  /*17630*/  ULEA.HI.X UR5, UR14, UR5, UR11, 0x2, UP0 ;  /* 0x000000050e057291 */ /* 0x000fe200080f140b */
[----:B-1-34-:R-:W-:-:S05]  /*17640*/  MOV R2, UR4 ;  /* 0x0000000400027c02 */ /* 0x01afca0008000f00 */
[----:B------:R-:W-:Y:S01]  /*17650*/  MOV R3, UR5 ;  /* 0x0000000500037c02 */ /* 0x000fe20008000f00 */
[----:B------:R-:W1:Y:S05]  /*17660*/  LDCU UR4, c[0x0][0x458] ;  /* 0x00008b00ff0477ac */ /* 0x000e6a0008000800 */
[----:B------:R-:W2:Y:S01]  /*17670*/  LDG.E R3, desc[UR6][R2.64] ;  /* 0x0000000602037981 */ /* 0x000ea2000c1e1900 */
[----:B------:R-:W-:Y:S01]  /*17680*/  BSSY.RECONVERGENT B0, `(.L_x_4989) ;  /* 0x0000024000007945 */ /* 0x000fe20003800200 */
        /* <DEDUP_REMOVED lines=31> */
.L_x_4990:
[----:B------:R2:W-:Y:S04]  /*17880*/  STS.128 [R105+0x10000], RZ ;  /* 0x010000ff69007388 */ /* 0x0005e80000000c00 */
[----:B------:R2:W-:Y:S04]  /*17890*/  STS.128 [R105+0x12000], RZ ;  /* 0x012000ff69007388 */ /* 0x0005e80000000c00 */
[----:B------:R2:W-:Y:S04]  /*178a0*/  STS.128 [R105+0x14000], RZ ;  /* 0x014000ff69007388 */ /* 0x0005e80000000c00 */
[----:B------:R2:W-:Y:S02]  /*178b0*/  STS.128 [R105+0x16000], RZ ;  /* 0x016000ff69007388 */ /* 0x0005e40000000c00 */
.L_x_4991:
[----:B------:R-:W-:Y:S05]  /*178c0*/  BSYNC.RECONVERGENT B0 ;  /* 0x0000000000007941 */ /* 0x000fea0003800200 */
.L_x_4989:
        /* <DEDUP_REMOVED lines=17> */
[----:B------:R-:W4:Y:S01]  /*179e0*/  LDCU UR4, c[0x0][0x440] ;  /* 0x00008800ff0477ac */ /* 0x000f220008000800 */
        /* <DEDUP_REMOVED lines=26> */
.L_x_4993:
[----:B------:R-:W-:Y:S05]  /*17b90*/  BSYNC.RECONVERGENT B0 ;  /* 0x0000000000007941 */ /* 0x000fea0003800200 */
.L_x_4992:
        /* <DEDUP_REMOVED lines=37> */
.L_x_4995:
[----:B------:R-:W-:Y:S05]  /*17df0*/  BSYNC.RECONVERGENT B0 ;  /* 0x0000000000007941 */ /* 0x000fea0003800200 */
.L_x_4994:
[----:B------:R1:W-:Y:S01]  /*17e00*/  @P5 STS.128 [R105+0x11800], RZ ;  /* 0x011800ff69005388 */ /* 0x0003e20000000c00 */
[----:B------:R-:W-:Y:S03]  /*17e10*/  BSSY.RECONVERGENT B0, `(.L_x_4996) ;  /* 0x0000022000007945 */ /* 0x000fe60003800200 */
        /* <DEDUP_REMOVED lines=33> */
.L_x_4997:
[----:B------:R-:W-:Y:S05]  /*18030*/  BSYNC.RECONVERGENT B0 ;  /* 0x0000000000007941 */ /* 0x000fea0003800200 */
.L_x_4996:
[----:B------:R-:W-:Y:S01]  /*18040*/  LDSM.16.M88.4 R76, [R98] ;  /* 0x00000000624c783b */ /* 0x000fe20000000200 */
[----:B------:R-:W-:Y:S01]  /*18050*/  IMAD.MOV.U32 R13, RZ, RZ, 0x20 ;  /* 0x00000020ff0d7424 */ /* 0x000fe200078e00ff */
[----:B------:R-:W-:Y:S01]  /*18060*/  LOP3.LUT P0, RZ, R64, 0x2, RZ, 0xc0, !PT ;  /* 0x0000000240ff7812 */ /* 0x000fe2000780c0ff */
[----:B------:R-:W-:Y:S01]  /*18070*/  VIADD R62, R8, UR8 ;  /* 0x00000008083e7c36 */ /* 0x000fe20008000000 */
[----:B------:R-:W5:Y:S01]  /*18080*/  LDSM.16.M88.4 R16, [R8+UR8+0x8800] ;  /* 0x008800080810783b */ /* 0x000f620008000200 */
[----:B------:R-:W-:Y:S01]  /*18090*/  MOV R12, 0x40 ;  /* 0x00000040000c7802 */ /* 0x000fe20000000f00 */
[----:B------:R-:W-:Y:S01]  /*180a0*/  UISETP.GT.AND UP0, UPT, UR29, UR21, UPT ;  /* 0x000000151d00728c */ /* 0x000fe2000bf04270 */
[----:B------:R-:W-:Y:S01]  /*180b0*/  SEL R13, R13, 0xffffffe0, !P0 ;  /* 0xffffffe00d0d7807 */ /* 0x000fe20004000000 */
[----:B------:R-:W2:Y:S01]  /*180c0*/  LDSM.16.M88.4 R72, [R8+UR8+0x8000] ;  /* 0x008000080848783b */ /* 0x000ea20008000200 */
[----:B------:R-:W-:Y:S02]  /*180d0*/  LOP3.LUT P0, RZ, R64, 0x4, RZ, 0xc0, !PT ;  /* 0x0000000440ff7812 */ /* 0x000fe4000780c0ff */
[----:B------:R-:W-:Y:S01]  /*180e0*/  IADD3 R2, PT, PT, R98, R13, RZ ;  /* 0x0000000d62027210 */ /* 0x000fe20007ffe0ff */
[----:B------:R-:W-:Y:S01]  /*180f0*/  IMAD.IADD R0, R62, 0x1, R13 ;  /* 0x000000013e007824 */ /* 0x000fe200078e020d */
[----:B------:R-:W3:Y:S04]  /*18100*/  LDSM.16.M88.4 R52, [R8+UR8+0x9000] ;  /* 0x009000080834783b */ /* 0x000ee80008000200 */
[----:B------:R-:W1:Y:S04]  /*18110*/  LDSM.16.M88.4 R36, [R8+UR8+0x9800] ;  /* 0x009800080824783b */ /* 0x000e680008000200 */
[----:B------:R-:W-:Y:S04]  /*18120*/  LDSM.16.M88.4 R44, [R2] ;  /* 0x00000000022c783b */ /* 0x000fe80000000200 */
[----:B------:R-:W1:Y:S04]  /*18130*/  LDSM.16.M88.4 R24, [R0+0x8000] ;  /* 0x008000000018783b */ /* 0x000e680000000200 */
[----:B----4-:R-:W4:Y:S04]  /*18140*/  LDSM.16.M88.4 R4, [R0+0x8800] ;  /* 0x008800000004783b */ /* 0x010f280000000200 */
[----:B------:R-:W4:Y:S04]  /*18150*/  LDSM.16.M88.4 R88, [R0+0x9000] ;  /* 0x009000000058783b */ /* 0x000f280000000200 */
[----:B------:R-:W4:Y:S04]  /*18160*/  LDSM.16.M88.4 R84, [R0+0x9800] ;  /* 0x009800000054783b */ /* 0x000f280000000200 */
[----:B------:R-:W0:Y:S01]  /*18170*/  LDGDEPBAR ;  /* 0x00000000000079af */ /* 0x000e220000000000 */
[----:B-----5:R-:W-:Y:S01]  /*18180*/  HMMA.16816.F32.BF16 R68, R76, R16, RZ ;  /* 0x000000104c44723c */ /* 0x020fe200000418ff */
[----:B------:R-:W-:-:S04]  /*18190*/  SEL R17, R12, 0xffffffc0, !P0 ;  /* 0xffffffc00c117807 */ /* 0x000fc80004000000 */
[----:B------:R-:W-:Y:S01]  /*181a0*/  IADD3 R62, PT, PT, R62, R17, RZ ;  /* 0x000000113e3e7210 */ /* 0x000fe20007ffe0ff */
[----:B------:R-:W-:Y:S02]  /*181b0*/  IMAD.IADD R96, R98, 0x1, R17 ;  /* 0x0000000162607824 */ /* 0x000fe400078e0211 */
[----:B--2---:R-:W-:Y:S01]  /*181c0*/  HMMA.16816.F32.BF16 R20, R76, R72, RZ ;  /* 0x000000484c14723c */ /* 0x004fe200000418ff */
[C---:B------:R-:W-:Y:S01]  /*181d0*/  IADD3 R12, PT, PT, R13.reuse, R62, RZ ;  /* 0x0000003e0d0c7210 */ /* 0x040fe20007ffe0ff */
[----:B------:R-:W-:Y:S01]  /*181e0*/  LDSM.16.M88.4 R32, [R62+0x8000] ;  /* 0x008000003e20783b */ /* 0x000fe20000000200 */
[----:B------:R-:W-:-:S03]  /*181f0*/  IMAD.IADD R63, R13, 0x1, R96 ;  /* 0x000000010d3f7824 */ /* 0x000fc600078e0260 */
[----:B------:R-:W2:Y:S02]  /*18200*/  LDSM.16.M88.4 R28, [R96] ;  /* 0x00000000601c783b */ /* 0x000ea40000000200 */
[C---:B------:R-:W-:Y:S02]  /*18210*/  HMMA.16816.F32.BF16 R64, R76.reuse, R18, RZ ;  /* 0x000000124c40723c */ /* 0x040fe400000418ff */
[----:B------:R-:W5:Y:S04]  /*18220*/  LDSM.16.M88.4 R16, [R62+0x8800] ;  /* 0x008800003e10783b */ /* 0x000f680000000200 */
[----:B------:R-:W5:Y:S02]  /*18230*/  LDSM.16.M88.4 R40, [R62+0x9000] ;  /* 0x009000003e28783b */ /* 0x000f640000000200 */
[C---:B------:R-:W-:Y:S02]  /*18240*/  HMMA.16816.F32.BF16 R72, R76.reuse, R74, RZ ;  /* 0x0000004a4c48723c */ /* 0x040fe400000418ff */
[----:B------:R-:W-:Y:S04]  /*18250*/  LDSM.16.M88.4 R80, [R63] ;  /* 0x000000003f50783b */ /* 0x000fe80000000200 */
[----:B------:R-:W-:Y:S02]  /*18260*/  LDSM.16.M88.4 R92, [R62+0xc000] ;  /* 0x00c000003e5c783b */ /* 0x000fe40000000200 */
        /* <DEDUP_REMOVED lines=15> */
[C---:B--2---:R-:W-:Y:S08]  /*18360*/  HMMA.16816.F32.BF16 R20, R28.reuse, R32, R20 ;  /* 0x000000201c14723c */ /* 0x044ff00000041814 */
[C---:B------:R-:W-:Y:S01]  /*18370*/  HMMA.16816.F32.BF16 R72, R28.reuse, R34, R72 ;  /* 0x000000221c48723c */ /* 0x040fe20000041848 */
[----:B------:R-:W-:Y:S07]  /*18380*/  LDSM.16.M88.4 R32, [R98+0x2000] ;  /* 0x002000006220783b */ /* 0x000fee0000000200 */
[C---:B-----5:R-:W-:Y:S08]  /*18390*/  HMMA.16816.F32.BF16 R68, R28.reuse, R16, R68 ;  /* 0x000000101c44723c */ /* 0x060ff00000041844 */
[----:B------:R-:W-:Y:S01]  /*183a0*/  HMMA.16816.F32.BF16 R64, R28, R18, R64 ;  /* 0x000000121c40723c */ /* 0x000fe20000041840 */
[----:B------:R-:W2:Y:S07]  /*183b0*/  LDSM.16.M88.4 R16, [R8+UR8+0xa000] ;  /* 0x00a000080810783b */ /* 0x000eae0008000200 */
[----:B------:R-:W-:Y:S01]  /*183c0*/  HMMA.16816.F32.BF16 R44, R44, R86, R76 ;  /* 0x000000562c2c723c */ /* 0x000fe2000004184c */
[----:B------:R-:W4:Y:S04]  /*183d0*/  LDSM.16.M88.4 R84, [R12+0x9800] ;  /* 0x009800000c54783b */ /* 0x000f280000000200 */
[----:B------:R-:W5:Y:S03]  /*183e0*/  LDSM.16.M88.4 R76, [R8+UR8+0xa800] ;  /* 0x00a80008084c783b */ /* 0x000f660008000200 */
[C---:B------:R-:W-:Y:S08]  /*183f0*/  HMMA.16816.F32.BF16 R56, R28.reuse, R40, R56 ;  /* 0x000000281c38723c */ /* 0x040ff00000041838 */
[C---:B------:R-:W-:Y:S01]  /*18400*/  HMMA.16816.F32.BF16 R52, R28.reuse, R42, R52 ;  /* 0x0000002a1c34723c */ /* 0x040fe20000041834 */
[----:B------:R-:W5:Y:S07]  /*18410*/  LDSM.16.M88.4 R40, [R8+UR8+0xb000] ;  /* 0x00b000080828783b */ /* 0x000f6e0008000200 */
        /* <DEDUP_REMOVED lines=10> */
[C---:B--2---:R-:W-:Y:S08]  /*184c0*/  HMMA.16816.F32.BF16 R20, R32.reuse, R16, R20 ;  /* 0x000000102014723c */ /* 0x044ff00000041814 */
[----:B------:R-:W-:Y:S01]  /*184d0*/  HMMA.16816.F32.BF16 R72, R32, R18, R72 ;  /* 0x000000122048723c */ /* 0x000fe20000041848 */
[----:B------:R-:W2:Y:S07]  /*184e0*/  LDSM.16.M88.4 R16, [R0+0xb000] ;  /* 0x00b000000010783b */ /* 0x000eae0000000200 */
[C---:B------:R-:W-:Y:S08]  /*184f0*/  HMMA.16816.F32.BF16 R56, R80.reuse, R88, R56 ;  /* 0x000000585038723c */ /* 0x040ff00000041838 */
[C---:B------:R-:W-:Y:S01]  /*18500*/  HMMA.16816.F32.BF16 R52, R80.reuse, R90, R52 ;  /* 0x0000005a5034723c */ /* 0x040fe20000041834 */
[----:B------:R-:W-:Y:S07]  /*18510*/  LDSM.16.M88.4 R88, [R96+0x4000] ;  /* 0x004000006058783b */ /* 0x000fee0000000200 */
[C---:B----4-:R-:W-:Y:S08]  /*18520*/  HMMA.16816.F32.BF16 R48, R80.reuse, R84, R48 ;  /* 0x000000545030723c */ /* 0x050ff00000041830 */
[----:B------:R-:W-:Y:S01]  /*18530*/  HMMA.16816.F32.BF16 R44, R80, R86, R44 ;  /* 0x00000056502c723c */ /* 0x000fe2000004182c */
[----:B------:R-:W4:Y:S04]  /*18540*/  LDSM.16.M88.4 R80, [R0+0xb800] ;  /* 0x00b800000050783b */ /* 0x000f280000000200 */
[----:B------:R-:W-:Y:S03]  /*18550*/  LDSM.16.M88.4 R84, [R12+0xb000] ;  /* 0x00b000000c54783b */ /* 0x000fe60000000200 */
[C---:B-----5:R-:W-:Y:S08]  /*18560*/  HMMA.16816.F32.BF16 R68, R32.reuse, R76, R68 ;  /* 0x0000004c2044723c */ /* 0x060ff00000041844 */
[C---:B------:R-:W-:Y:S01]  /*18570*/  HMMA.16816.F32.BF16 R64, R32.reuse, R78, R64 ;  /* 0x0000004e2040723c */ /* 0x040fe20000041840 */
[----:B------:R-:W-:Y:S07]  /*18580*/  LDSM.16.M88.4 R76, [R62+0xa000] ;  /* 0x00a000003e4c783b */ /* 0x000fee0000000200 */
[C---:B------:R-:W-:Y:S08]  /*18590*/  HMMA.16816.F32.BF16 R56, R32.reuse, R40, R56 ;  /* 0x000000282038723c */ /* 0x040ff00000041838 */
        /* <DEDUP_REMOVED lines=71> */
[C---:B------:R-:W-:Y:S01]  /*18a10*/  HMMA.16816.F32.BF16 R20, R88.reuse, R92, R20 ;  /* 0x0000005c5814723c */ /* 0x040fe20000041814 */
[----:B------:R-:W-:Y:S07]  /*18a20*/  LDSM.16.M88.4 R96, [R96+0x6000] ;  /* 0x006000006060783b */ /* 0x000fee0000000200 */
        /* <DEDUP_REMOVED lines=79> */
.L_x_4999:
        /* <DEDUP_REMOVED lines=62> */
.L_x_5000:
[----:B------:R-:W1:Y:S01]  /*19300*/  LDCU UR9, c[0x0][0x440] ;  /* 0x00008800ff0977ac */ /* 0x000e620008000800 */
[C---:B------:R-:W-:Y:S01]  /*19310*/  LEA R4, P1, R61.reuse, R228, 0x1 ;  /* 0x000000e43d047211 */ /* 0x040fe200078208ff */
[----:B------:R-:W2:Y:S03]  /*19320*/  LDCU UR4, c[0x0][0x3bc] ;  /* 0x00007780ff0477ac */ /* 0x000ea60008000800 */
[----:B------:R-:W-:Y:S01]  /*19330*/  LEA.HI.X R5, R61, R227, R60, 0x1, P1 ;  /* 0x000000e33d057211 */ /* 0x000fe200008f0c3c */
[----:B------:R-:W-:-:S06]  /*19340*/  USHF.L.U32 UR10, UR14, 0x5, URZ ;  /* 0x000000050e0a7899 */ /* 0x000fcc00080006ff */
        /* <DEDUP_REMOVED lines=94> */
.L_x_4998:
[----:B------:R-:W1:Y:S01]  /*19930*/  S2R R221, SR_TID.X ;  /* 0x0000000000dd7919 */ /* 0x000e620000002100 */
[----:B------:R-:W-:Y:S01]  /*19940*/  UIADD3 UR4, UPT, UPT, UR20, -0x1, URZ ;  /* 0xffffffff14047890 */ /* 0x000fe2000fffe0ff */
[----:B------:R-:W3:Y:S05]  /*19950*/  S2R R0, SR_CTAID.X ;  /* 0x0000000000007919 */ /* 0x000eea0000002500 */
[----:B--2---:R-:W-:-:S05]  /*19960*/  IMAD.U32 R5, RZ, RZ, UR4 ;  /* 0x00000004ff057e24 */ /* 0x004fca000f8e00ff */
[----:B------:R-:W2:Y:S01]  /*19970*/  LDCU UR4, c[0x0][0x45c] ;  /* 0x00008b80ff0477ac */ /* 0x000ea20008000800 */
[--C-:B-1----:R-:W-:Y:S01]  /*19980*/  SHF.R.U32.HI R220, RZ, 0x1, R221.reuse ;  /* 0x00000001ffdc7819 */ /* 0x102fe200000116dd */
[----:B------:R-:W-:Y:S01]  /*19990*/  IMAD.SHL.U32 R166, R221, 0x2, RZ ;  /* 0x00000002dda67824 */ /* 0x000fe200078e00ff */
[----:B------:R-:W-:Y:S02]  /*199a0*/  SHF.R.U32.HI R2, RZ, 0x2, R221 ;  /* 0x00000002ff027819 */ /* 0x000fe400000116dd */
[----:B------:R-:W-:Y:S02]  /*199b0*/  LOP3.LUT R165, R220, 0x1f0, RZ, 0xc0, !PT ;  /* 0x000001f0dca57812 */ /* 0x000fe400078ec0ff */
[----:B------:R-:W-:Y:S02]  /*199c0*/  LOP3.LUT R2, R2, 0x7, RZ, 0xc0, !PT ;  /* 0x0000000702027812 */ /* 0x000fe400078ec0ff */
[----:B------:R-:W-:Y:S01]  /*199d0*/  LOP3.LUT R166, R166, 0x6, RZ, 0xc0, !PT ;  /* 0x00000006a6a67812 */ /* 0x000fe200078ec0ff */
[----:B---3--:R-:W-:Y:S01]  /*199e0*/  IMAD R19, R0, 0x40, R165 ;  /* 0x0000004000137824 */ /* 0x008fe200078e02a5 */
[----:B------:R-:W-:-:S03]  /*199f0*/  LOP3.LUT R222, R220, 0x8, RZ, 0xc0, !PT ;  /* 0x00000008dcde7812 */ /* 0x000fc600078ec0ff */
[----:B------:R-:W-:Y:S01]  /*19a00*/  IMAD R8, R5, 0x40, R166 ;  /* 0x0000004005087824 */ /* 0x000fe200078e02a6 */
[----:B------:R-:W-:-:S03]  /*19a10*/  IADD3 R19, PT, PT, R19, -UR23, R2 ;  /* 0x8000001713137c10 */ /* 0x000fc6000fffe002 */
[C---:B------:R-:W-:Y:S01]  /*19a20*/  VIADD R6, R8.reuse, 0x8 ;  /* 0x0000000808067836 */ /* 0x040fe20000000000 */
[C---:B------:R-:W-:Y:S01]  /*19a30*/  ISETP.GE.AND P4, PT, R8.reuse, UR22, PT ;  /* 0x0000001608007c0c */ /* 0x040fe2000bf86270 */
[----:B------:R-:W-:Y:S02]  /*19a40*/  VIADD R19, R19, UR22 ;  /* 0x0000001613137c36 */ /* 0x000fe40008000000 */
[----:B------:R-:W-:Y:S01]  /*19a50*/  VIADD R5, R8, 0x10 ;  /* 0x0000001008057836 */ /* 0x000fe20000000000 */
[----:B------:R-:W-:Y:S01]  /*19a60*/  ISETP.GE.AND P2, PT, R6, UR22, PT ;  /* 0x0000001606007c0c */ /* 0x000fe2000bf46270 */
[C---:B------:R-:W-:Y:S02]  /*19a70*/  IMAD.IADD R15, R19.reuse, 0x1, -R6 ;  /* 0x00000001130f7824 */ /* 0x040fe400078e0a06 */
[----:B------:R-:W-:Y:S01]  /*19a80*/  IMAD.IADD R11, R19, 0x1, -R5 ;  /* 0x00000001130b7824 */ /* 0x000fe200078e0a05 */
[----:B------:R-:W-:Y:S01]  /*19a90*/  ISETP.GE.AND P6, PT, R5, UR22, PT ;  /* 0x0000001605007c0c */ /* 0x000fe2000bfc6270 */
[C---:B------:R-:W-:Y:S01]  /*19aa0*/  VIADD R9, R8.reuse, 0x1 ;  /* 0x0000000108097836 */ /* 0x040fe20000000000 */
[----:B------:R-:W-:Y:S01]  /*19ab0*/  IABS R15, R15 ;  /* 0x0000000f000f7213 */ /* 0x000fe20000000000 */
[C---:B------:R-:W-:Y:S01]  /*19ac0*/  VIADD R14, R8.reuse, 0x21 ;  /* 0x00000021080e7836 */ /* 0x040fe20000000000 */
[----:B------:R-:W-:Y:S01]  /*19ad0*/  IABS R11, R11 ;  /* 0x0000000b000b7213 */ /* 0x000fe20000000000 */
[C---:B------:R-:W-:Y:S01]  /*19ae0*/  IMAD.IADD R16, R19.reuse, 0x1, -R9 ;  /* 0x0000000113107824 */ /* 0x040fe200078e0a09 */
[----:B------:R-:W-:Y:S01]  /*19af0*/  I2FP.F32.S32 R15, R15 ;  /* 0x0000000f000f7245 */ /* 0x000fe20000201400 */
[C---:B------:R-:W-:Y:S01]  /*19b00*/  IMAD.IADD R18, R19.reuse, 0x1, -R14 ;  /* 0x0000000113127824 */ /* 0x040fe200078e0a0e */
[----:B------:R-:W-:Y:S01]  /*19b10*/  I2FP.F32.S32 R11, R11 ;  /* 0x0000000b000b7245 */ /* 0x000fe20000201400 */
[----:B------:R-:W-:Y:S01]  /*19b20*/  VIADD R24, R19, 0x8 ;  /* 0x0000000813187836 */ /* 0x000fe20000000000 */
[----:B------:R-:W-:Y:S01]  /*19b30*/  IABS R16, R16 ;  /* 0x0000001000107213 */ /* 0x000fe20000000000 */
[----:B------:R-:W-:Y:S01]  /*19b40*/  FFMA.FTZ R6, R15, -UR5, R72 ;  /* 0x800000050f067c23 */ /* 0x000fe20008010048 */
[----:B------:R-:W-:-:S02]  /*19b50*/  VIADD R15, R8, 0x20 ;  /* 0x00000020080f7836 */ /* 0x000fc40000000000 */
[----:B------:R-:W-:Y:S01]  /*19b60*/  FFMA.FTZ R68, R11, -UR5, R68 ;  /* 0x800000050b447c23 */ /* 0x000fe20008010044 */
[----:B------:R-:W-:Y:S01]  /*19b70*/  I2FP.F32.S32 R16, R16 ;  /* 0x0000001000107245 */ /* 0x000fe20000201400 */
[----:B------:R-:W-:Y:S01]  /*19b80*/  VIADD R7, R8, 0x9 ;  /* 0x0000000908077836 */ /* 0x000fe20000000000 */
[----:B------:R-:W-:Y:S01]  /*19b90*/  IABS R18, R18 ;  /* 0x0000001200127213 */ /* 0x000fe20000000000 */
[----:B------:R-:W-:Y:S01]  /*19ba0*/  IMAD.IADD R11, R19, 0x1, -R15 ;  /* 0x00000001130b7824 */ /* 0x000fe200078e0a0f */
[----:B------:R-:W-:Y:S01]  /*19bb0*/  ISETP.GE.AND P3, PT, R9, UR22, PT ;  /* 0x0000001609007c0c */ /* 0x000fe2000bf66270 */
[----:B------:R-:W-:Y:S01]  /*19bc0*/  FFMA.FTZ R16, R16, -UR5, R21 ;  /* 0x8000000510107c23 */ /* 0x000fe20008010015 */
[----:B------:R-:W-:Y:S01]  /*19bd0*/  VIADD R21, R8, 0x18 ;  /* 0x0000001808157836 */ /* 0x000fe20000000000 */
[----:B------:R-:W-:Y:S01]  /*19be0*/  I2FP.F32.S32 R18, R18 ;  /* 0x0000001200127245 */ /* 0x000fe20000201400 */
[----:B------:R-:W-:Y:S01]  /*19bf0*/  IMAD.IADD R9, R24, 0x1, -R9 ;  /* 0x0000000118097824 */ /* 0x000fe200078e0a09 */
[----:B------:R-:W-:Y:S01]  /*19c00*/  IABS R11, R11 ;  /* 0x0000000b000b7213 */ /* 0x000fe20000000000 */
[----:B------:R-:W-:Y:S01]  /*19c10*/  IMAD.IADD R27, R19, 0x1, -R21 ;  /* 0x00000001131b7824 */ /* 0x000fe200078e0a15 */
[----:B------:R-:W-:Y:S01]  /*19c20*/  ISETP.GE.AND P1, PT, R7, UR22, PT ;  /* 0x0000001607007c0c */ /* 0x000fe2000bf26270 */
[----:B------:R-:W-:Y:S01]  /*19c30*/  FFMA.FTZ R57, R18, -UR5, R57 ;  /* 0x8000000512397c23 */ /* 0x000fe20008010039 */
[----:B------:R-:W-:Y:S01]  /*19c40*/  I2FP.F32.S32 R11, R11 ;  /* 0x0000000b000b7245 */ /* 0x000fe20000201400 */
[C---:B------:R-:W-:Y:S01]  /*19c50*/  IMAD.IADD R18, R24.reuse, 0x1, -R8 ;  /* 0x0000000118127824 */ /* 0x040fe200078e0a08 */
[----:B------:R-:W-:Y:S01]  /*19c60*/  IABS R27, R27 ;  /* 0x0000001b001b7213 */ /* 0x000fe20000000000 */
[--C-:B------:R-:W-:Y:S01]  /*19c70*/  IMAD.IADD R4, R19, 0x1, -R7.reuse ;  /* 0x0000000113047824 */ /* 0x100fe200078e0a07 */
[----:B------:R-:W-:Y:S01]  /*19c80*/  IABS R9, R9 ;  /* 0x0000000900097213 */ /* 0x000fe20000000000 */
[----:B------:R-:W-:Y:S01]  /*19c90*/  FFMA.FTZ R56, R11, -UR5, R56 ;  /* 0x800000050b387c23 */ /* 0x000fe20008010038 */
[----:B------:R-:W-:Y:S01]  /*19ca0*/  IMAD.IADD R11, R19, 0x1, -R8 ;  /* 0x00000001130b7824 */ /* 0x000fe200078e0a08 */
[----:B------:R-:W-:Y:S01]  /*19cb0*/  I2FP.F32.S32 R27, R27 ;  /* 0x0000001b001b7245 */ /* 0x000fe20000201400 */
[C---:B------:R-:W-:Y:S01]  /*19cc0*/  IMAD.IADD R7, R24.reuse, 0x1, -R7 ;  /* 0x0000000118077824 */ /* 0x040fe200078e0a07 */
[----:B------:R-:W-:Y:S01]  /*19cd0*/  IABS R18, R18 ;  /* 0x0000001200127213 */ /* 0x000fe20000000000 */
[----:B------:R-:W-:Y:S01]  /*19ce0*/  IMAD.IADD R5, R24, 0x1, -R5 ;  /* 0x0000000118057824 */ /* 0x000fe200078e0a05 */
[----:B------:R-:W-:Y:S01]  /*19cf0*/  IABS R11, R11 ;  /* 0x0000000b000b7213 */ /* 0x000fe20000000000 */
[----:B------:R-:W-:Y:S01]  /*19d00*/  FFMA.FTZ R64, R27, -UR5, R64 ;  /* 0x800000051b407c23 */ /* 0x000fe20008010040 */
[----:B------:R-:W-:Y:S01]  /*19d10*/  IABS R4, R4 ;  /* 0x0000000400047213 */ /* 0x000fe20000000000 */
[C---:B------:R-:W-:Y:S01]  /*19d20*/  VIADD R25, R8.reuse, 0x11 ;  /* 0x0000001108197836 */ /* 0x040fe20000000000 */
[----:B------:R-:W-:Y:S01]  /*19d30*/  I2FP.F32.S32 R11, R11 ;  /* 0x0000000b000b7245 */ /* 0x000fe20000201400 */
[----:B------:R-:W-:Y:S01]  /*19d40*/  VIADD R17, R8, 0x19 ;  /* 0x0000001908117836 */ /* 0x000fe20000000000 */
[----:B------:R-:W-:Y:S01]  /*19d50*/  IABS R7, R7 ;  /* 0x0000000700077213 */ /* 0x000fe20000000000 */
[----:B------:R-:W-:Y:S01]  /*19d60*/  IMAD.IADD R10, R19, 0x1, -R25 ;  /* 0x00000001130a7824 */ /* 0x000fe200078e0a19 */
[----:B------:R-:W-:Y:S01]  /*19d70*/  I2FP.F32.S32 R27, R18 ;  /* 0x00000012001b7245 */ /* 0x000fe20000201400 */
[C---:B------:R-:W-:Y:S01]  /*19d80*/  FFMA.FTZ R20, R11.reuse, -UR5, R20 ;  /* 0x800000050b147c23 */ /* 0x040fe20008010014 */
[----:B------:R-:W-:Y:S01]  /*19d90*/  I2FP.F32.S32 R18, R9 ;  /* 0x0000000900127245 */ /* 0x000fe20000201400 */
[----:B------:R-:W-:Y:S01]  /*19da0*/  FFMA.FTZ R74, R11, -UR5, R74 ;  /* 0x800000050b4a7c23 */ /* 0x000fe2000801004a */
[----:B------:R-:W-:Y:S01]  /*19db0*/  I2FP.F32.S32 R4, R4 ;  /* 0x0000000400047245 */ /* 0x000fe20000201400 */
[----:B------:R-:W-:Y:S01]  /*19dc0*/  FFMA.FTZ R11, R27, -UR5, R22 ;  /* 0x800000051b0b7c23 */ /* 0x000fe20008010016 */
[----:B------:R-:W-:Y:S01]  /*19dd0*/  IABS R5, R5 ;  /* 0x0000000500057213 */ /* 0x000fe20000000000 */
[----:B------:R-:W-:Y:S01]  /*19de0*/  FFMA.FTZ R9, R18, -UR5, R23 ;  /* 0x8000000512097c23 */ /* 0x000fe20008010017 */
[----:B------:R-:W-:Y:S01]  /*19df0*/  I2FP.F32.S32 R26, R7 ;  /* 0x00000007001a7245 */ /* 0x000fe20000201400 */
[----:B------:R-:W-:Y:S01]  /*19e00*/  IMAD.IADD R22, R24, 0x1, -R25 ;  /* 0x0000000118167824 */ /* 0x000fe200078e0a19 */
[----:B------:R-:W-:Y:S01]  /*19e10*/  FSEL R18, R20, -INF , !P4 ;  /* 0xff80000014127808 */ /* 0x000fe20006000000 */
[----:B------:R-:W-:Y:S01]  /*19e20*/  IMAD.IADD R20, R24, 0x1, -R17 ;  /* 0x0000000118147824 */ /* 0x000fe200078e0a11 */
[----:B------:R-:W-:Y:S01]  /*19e30*/  I2FP.F32.S32 R7, R5 ;  /* 0x0000000500077245 */ /* 0x000fe20000201400 */
[----:B------:R-:W-:Y:S01]  /*19e40*/  FFMA.FTZ R4, R4, -UR5, R73 ;  /* 0x8000000504047c23 */ /* 0x000fe20008010049 */
[----:B------:R-:W-:Y:S01]  /*19e50*/  FFMA.FTZ R5, R26, -UR5, R75 ;  /* 0x800000051a057c23 */ /* 0x000fe2000801004b */
[----:B------:R-:W-:Y:S01]  /*19e60*/  FSEL R11, R11, -INF , !P4 ;  /* 0xff8000000b0b7808 */ /* 0x000fe20006000000 */
[----:B------:R-:W-:Y:S01]  /*19e70*/  IMAD.IADD R12, R19, 0x1, -R17 ;  /* 0x00000001130c7824 */ /* 0x000fe200078e0a11 */
[----:B------:R-:W-:Y:S01]  /*19e80*/  FSEL R16, R16, -INF , !P3 ;  /* 0xff80000010107808 */ /* 0x000fe20005800000 */
[----:B------:R-:W-:Y:S01]  /*19e90*/  FFMA.FTZ R70, R7, -UR5, R70 ;  /* 0x8000000507467c23 */ /* 0x000fe20008010046 */
[----:B------:R-:W-:Y:S01]  /*19ea0*/  FSEL R9, R9, -INF , !P3 ;  /* 0xff80000009097808 */ /* 0x000fe20005800000 */
[----:B------:R-:W-:Y:S01]  /*19eb0*/  VIADD R27, R8, 0x28 ;  /* 0x00000028081b7836 */ /* 0x000fe20000000000 */
[----:B------:R-:W-:Y:S01]  /*19ec0*/  ISETP.GE.AND P4, PT, R21, UR22, PT ;  /* 0x0000001615007c0c */ /* 0x000fe2000bf86270 */
[C---:B------:R-:W-:Y:S01]  /*19ed0*/  IMAD.IADD R21, R24.reuse, 0x1, -R21 ;  /* 0x0000000118157824 */ /* 0x040fe200078e0a15 */
[----:B------:R-:W-:Y:S01]  /*19ee0*/  ISETP.GE.AND P3, PT, R17, UR22, PT ;  /* 0x0000001611007c0c */ /* 0x000fe2000bf66270 */
[----:B------:R-:W-:Y:S01]  /*19ef0*/  IMAD.IADD R17, R24, 0x1, -R15 ;  /* 0x0000000118117824 */ /* 0x000fe200078e0a0f */
[----:B------:R-:W-:Y:S01]  /*19f00*/  IABS R22, R22 ;  /* 0x0000001600167213 */ /* 0x000fe20000000000 */
[C---:B------:R-:W-:Y:S01]  /*19f10*/  VIADD R26, R8.reuse, 0x29 ;  /* 0x00000029081a7836 */ /* 0x040fe20000000000 */
[----:B------:R-:W-:Y:S01]  /*19f20*/  IABS R20, R20 ;  /* 0x0000001400147213 */ /* 0x000fe20000000000 */
[----:B------:R-:W-:Y:S01]  /*19f30*/  VIADD R28, R8, 0x39 ;  /* 0x00000039081c7836 */ /* 0x000fe20000000000 */
[----:B------:R-:W-:Y:S01]  /*19f40*/  FSEL R4, R4, -INF , !P1 ;  /* 0xff80000004047808 */ /* 0x000fe20004800000 */
[----:B------:R-:W-:Y:S01]  /*19f50*/  IMAD.IADD R33, R19, 0x1, -R27 ;  /* 0x0000000113217824 */ /* 0x000fe200078e0a1b */
[----:B------:R-:W-:Y:S01]  /*19f60*/  FSEL R5, R5, -INF , !P1 ;  /* 0xff80000005057808 */ /* 0x000fe20004800000 */
[----:B------:R-:W-:Y:S01]  /*19f70*/  IMAD.IADD R32, R19, 0x1, -R26 ;  /* 0x0000000113207824 */ /* 0x000fe200078e0a1a */
[----:B------:R-:W-:Y:S01]  /*19f80*/  ISETP.GE.AND P1, PT, R14, UR22, PT ;  /* 0x000000160e007c0c */ /* 0x000fe2000bf26270 */
[----:B------:R-:W-:Y:S01]  /*19f90*/  IMAD.IADD R14, R24, 0x1, -R14 ;  /* 0x00000001180e7824 */ /* 0x000fe200078e0a0e */
[----:B------:R-:W-:-:S02]  /*19fa0*/  I2FP.F32.S32 R22, R22 ;  /* 0x0000001600167245 */ /* 0x000fc40000201400 */
[----:B------:R-:W-:Y:S02]  /*19fb0*/  I2FP.F32.S32 R20, R20 ;  /* 0x0000001400147245 */ /* 0x000fe40000201400 */
[----:B------:R-:W-:Y:S01]  /*19fc0*/  IABS R10, R10 ;  /* 0x0000000a000a7213 */ /* 0x000fe20000000000 */
[----:B------:R-:W-:Y:S01]  /*19fd0*/  FFMA.FTZ R23, R22, -UR5, R71 ;  /* 0x8000000516177c23 */ /* 0x000fe20008010047 */
[----:B------:R-:W-:Y:S01]  /*19fe0*/  IABS R12, R12 ;  /* 0x0000000c000c7213 */ /* 0x000fe20000000000 */
[----:B------:R-:W-:Y:S01]  /*19ff0*/  VIADD R22, R8, 0x31 ;  /* 0x0000003108167836 */ /* 0x000fe20000000000 */
[----:B------:R-:W-:Y:S02]  /*1a000*/  IABS R21, R21 ;  /* 0x0000001500157213 */ /* 0x000fe40000000000 */
[----:B------:R-:W-:Y:S01]  /*1a010*/  IABS R17, R17 ;  /* 0x0000001100117213 */ /* 0x000fe20000000000 */
[----:B------:R-:W-:Y:S01]  /*1a020*/  IMAD.IADD R30, R19, 0x1, -R22 ;  /* 0x00000001131e7824 */ /* 0x000fe200078e0a16 */
[----:B------:R-:W-:-:S02]  /*1a030*/  FSEL R6, R6, -INF , !P2 ;  /* 0xff80000006067808 */ /* 0x000fc40005000000 */
[----:B------:R-:W-:Y:S02]  /*1a040*/  FSEL R7, R74, -INF , !P2 ;  /* 0xff8000004a077808 */ /* 0x000fe40005000000 */
[----:B------:R-:W-:Y:S01]  /*1a050*/  ISETP.GE.AND P2, PT, R15, UR22, PT ;  /* 0x000000160f007c0c */ /* 0x000fe2000bf46270 */
[----:B------:R-:W-:Y:S01]  /*1a060*/  FFMA.FTZ R15, R20, -UR5, R67 ;  /* 0x80000005140f7c23 */ /* 0x000fe20008010043 */
[----:B------:R-:W-:Y:S01]  /*1a070*/  IABS R14, R14 ;  /* 0x0000000e000e7213 */ /* 0x000fe20000000000 */
[C---:B------:R-:W-:Y:S01]  /*1a080*/  VIADD R20, R8.reuse, 0x38 ;  /* 0x0000003808147836 */ /* 0x040fe20000000000 */
[----:B------:R-:W-:Y:S01]  /*1a090*/  ISETP.GE.AND P5, PT, R25, UR22, PT ;  /* 0x0000001619007c0c */ /* 0x000fe2000bfa6270 */
[----:B------:R-:W-:Y:S01]  /*1a0a0*/  VIADD R25, R8, 0x30 ;  /* 0x0000003008197836 */ /* 0x000fe20000000000 */
[----:B------:R-:W-:Y:S01]  /*1a0b0*/  I2FP.F32.S32 R10, R10 ;  /* 0x0000000a000a7245 */ /* 0x000fe20000201400 */
[C---:B------:R-:W-:Y:S01]  /*1a0c0*/  IMAD.IADD R29, R19.reuse, 0x1, -R20 ;  /* 0x00000001131d7824 */ /* 0x040fe200078e0a14 */
[----:B------:R-:W-:Y:S01]  /*1a0d0*/  I2FP.F32.S32 R12, R12 ;  /* 0x0000000c000c7245 */ /* 0x000fe20000201400 */
[----:B------:R-:W-:Y:S01]  /*1a0e0*/  IMAD.IADD R31, R19, 0x1, -R25 ;  /* 0x00000001131f7824 */ /* 0x000fe200078e0a19 */
[----:B------:R-:W-:Y:S01]  /*1a0f0*/  I2FP.F32.S32 R21, R21 ;  /* 0x0000001500157245 */ /* 0x000fe20000201400 */
[----:B------:R-:W-:Y:S01]  /*1a100*/  FFMA.FTZ R10, R10, -UR5, R69 ;  /* 0x800000050a0a7c23 */ /* 0x000fe20008010045 */
[----:B------:R-:W-:Y:S01]  /*1a110*/  I2FP.F32.S32 R17, R17 ;  /* 0x0000001100117245 */ /* 0x000fe20000201400 */
[----:B------:R-:W-:Y:S01]  /*1a120*/  FFMA.FTZ R12, R12, -UR5, R65 ;  /* 0x800000050c0c7c23 */ /* 0x000fe20008010041 */
[----:B------:R-:W-:Y:S01]  /*1a130*/  I2FP.F32.S32 R14, R14 ;  /* 0x0000000e000e7245 */ /* 0x000fe20000201400 */
[----:B------:R-:W-:Y:S01]  /*1a140*/  FFMA.FTZ R21, R21, -UR5, R66 ;  /* 0x8000000515157c23 */ /* 0x000fe20008010042 */
[----:B------:R-:W-:-:S02]  /*1a150*/  IMAD.IADD R19, R19, 0x1, -R28 ;  /* 0x0000000113137824 */ /* 0x000fc400078e0a1c */
[----:B------:R-:W-:Y:S01]  /*1a160*/  FFMA.FTZ R58, R17, -UR5, R58 ;  /* 0x80000005113a7c23 */ /* 0x000fe2000801003a */
[----:B------:R-:W-:Y:S01]  /*1a170*/  FSEL R17, R70, -INF , !P6 ;  /* 0xff80000046117808 */ /* 0x000fe20007000000 */
[----:B------:R-:W-:Y:S01]  /*1a180*/  FFMA.FTZ R59, R14, -UR5, R59 ;  /* 0x800000050e3b7c23 */ /* 0x000fe2000801003b */
        /* <DEDUP_REMOVED lines=9> */
[----:B------:R-:W-:Y:S02]  /*1a220*/  IABS R19, R19 ;  /* 0x0000001300137213 */ /* 0x000fe40000000000 */
[----:B------:R-:W-:Y:S01]  /*1a230*/  ISETP.GE.AND P6, PT, R27, UR22, PT ;  /* 0x000000161b007c0c */ /* 0x000fe2000bfc6270 */
[----:B------:R-:W-:Y:S01]  /*1a240*/  IMAD.IADD R27, R24, 0x1, -R27 ;  /* 0x00000001181b7824 */ /* 0x000fe200078e0a1b */
[----:B------:R-:W-:Y:S01]  /*1a250*/  ISETP.GE.AND P5, PT, R26, UR22, PT ;  /* 0x000000161a007c0c */ /* 0x000fe2000bfa6270 */
[C---:B------:R-:W-:Y:S01]  /*1a260*/  IMAD.IADD R26, R24.reuse, 0x1, -R26 ;  /* 0x00000001181a7824 */ /* 0x040fe200078e0a1a */
[----:B------:R-:W-:Y:S01]  /*1a270*/  ISETP.GE.AND P4, PT, R25, UR22, PT ;  /* 0x0000001619007c0c */ /* 0x000fe2000bf86270 */
[----:B------:R-:W-:Y:S01]  /*1a280*/  IMAD.IADD R25, R24, 0x1, -R25 ;  /* 0x0000000118197824 */ /* 0x000fe200078e0a19 */
[----:B------:R-:W-:Y:S01]  /*1a290*/  ISETP.GE.AND P3, PT, R22, UR22, PT ;  /* 0x0000001616007c0c */ /* 0x000fe2000bf66270 */
[----:B------:R-:W-:Y:S01]  /*1a2a0*/  IMAD.IADD R22, R24, 0x1, -R22 ;  /* 0x0000000118167824 */ /* 0x000fe200078e0a16 */
[----:B------:R-:W-:Y:S01]  /*1a2b0*/  ISETP.GE.AND P2, PT, R20, UR22, PT ;  /* 0x0000001614007c0c */ /* 0x000fe2000bf46270 */
[C---:B------:R-:W-:Y:S01]  /*1a2c0*/  IMAD.IADD R20, R24.reuse, 0x1, -R20 ;  /* 0x0000000118147824 */ /* 0x040fe200078e0a14 */
[----:B------:R-:W-:Y:S01]  /*1a2d0*/  FSEL R224, R57, -INF , !P1 ;  /* 0xff80000039e07808 */ /* 0x000fe20004800000 */
[----:B------:R-:W-:Y:S01]  /*1a2e0*/  IMAD.IADD R24, R24, 0x1, -R28 ;  /* 0x0000000118187824 */ /* 0x000fe200078e0a1c */
[----:B------:R-:W-:-:S02]  /*1a2f0*/  FSEL R215, R59, -INF , !P1 ;  /* 0xff8000003bd77808 */ /* 0x000fc40004800000 */
[----:B------:R-:W-:Y:S02]  /*1a300*/  ISETP.GE.AND P1, PT, R28, UR22, PT ;  /* 0x000000161c007c0c */ /* 0x000fe4000bf26270 */
[----:B------:R-:W-:Y:S02]  /*1a310*/  IABS R33, R33 ;  /* 0x0000002100217213 */ /* 0x000fe40000000000 */
[----:B------:R-:W-:Y:S02]  /*1a320*/  I2FP.F32.S32 R28, R19 ;  /* 0x00000013001c7245 */ /* 0x000fe40000201400 */
[----:B------:R-:W-:Y:S02]  /*1a330*/  FMNMX3.FTZ R19, R18, R16, R6, !PT ;  /* 0x0000001012137276 */ /* 0x000fe40007810006 */
[----:B------:R-:W-:Y:S01]  /*1a340*/  IABS R32, R32 ;  /* 0x0000002000207213 */ /* 0x000fe20000000000 */
[----:B------:R-:W-:Y:S01]  /*1a350*/  FFMA.FTZ R28, R28, -UR5, R89 ;  /* 0x800000051c1c7c23 */ /* 0x000fe20008010059 */
[----:B------:R-:W-:-:S02]  /*1a360*/  IABS R31, R31 ;  /* 0x0000001f001f7213 */ /* 0x000fc40000000000 */
[----:B------:R-:W-:Y:S02]  /*1a370*/  I2FP.F32.S32 R33, R33 ;  /* 0x0000002100217245 */ /* 0x000fe40000201400 */
[----:B------:R-:W-:Y:S02]  /*1a380*/  IABS R22, R22 ;  /* 0x0000001600167213 */ /* 0x000fe40000000000 */
[----:B------:R-:W-:Y:S01]  /*1a390*/  FMNMX3.FTZ R19, R19, R4, R14, !PT ;  /* 0x0000000413137276 */ /* 0x000fe2000781000e */
[----:B------:R-:W-:Y:S01]  /*1a3a0*/  FFMA.FTZ R33, R33, -UR5, R52 ;  /* 0x8000000521217c23 */ /* 0x000fe20008010034 */
[----:B------:R-:W-:Y:S02]  /*1a3b0*/  I2FP.F32.S32 R32, R32 ;  /* 0x0000002000207245 */ /* 0x000fe40000201400 */
[----:B------:R-:W-:Y:S02]  /*1a3c0*/  I2FP.F32.S32 R31, R31 ;  /* 0x0000001f001f7245 */ /* 0x000fe40000201400 */
[----:B------:R-:W-:Y:S01]  /*1a3d0*/  IABS R30, R30 ;  /* 0x0000001e001e7213 */ /* 0x000fe20000000000 */
[----:B------:R-:W-:Y:S01]  /*1a3e0*/  FFMA.FTZ R32, R32, -UR5, R53 ;  /* 0x8000000520207c23 */ /* 0x000fe20008010035 */
[----:B------:R-:W-:Y:S01]  /*1a3f0*/  IABS R29, R29 ;  /* 0x0000001d001d7213 */ /* 0x000fe20000000000 */
[----:B------:R-:W-:Y:S01]  /*1a400*/  FFMA.FTZ R31, R31, -UR5, R48 ;  /* 0x800000051f1f7c23 */ /* 0x000fe20008010030 */
[----:B------:R-:W-:-:S02]  /*1a410*/  I2FP.F32.S32 R22, R22 ;  /* 0x0000001600167245 */ /* 0x000fc40000201400 */
[----:B------:R-:W-:Y:S02]  /*1a420*/  FMNMX3.FTZ R19, R19, R10, R8, !PT ;  /* 0x0000000a13137276 */ /* 0x000fe40007810008 */
[----:B------:R-:W-:Y:S01]  /*1a430*/  I2FP.F32.S32 R30, R30 ;  /* 0x0000001e001e7245 */ /* 0x000fe20000201400 */
[----:B------:R-:W-:Y:S01]  /*1a440*/  FFMA.FTZ R51, R22, -UR5, R51 ;  /* 0x8000000516337c23 */ /* 0x000fe20008010033 */
[----:B------:R-:W-:Y:S02]  /*1a450*/  I2FP.F32.S32 R29, R29 ;  /* 0x0000001d001d7245 */ /* 0x000fe40000201400 */
[----:B------:R-:W-:Y:S01]  /*1a460*/  IABS R27, R27 ;  /* 0x0000001b001b7213 */ /* 0x000fe20000000000 */
[----:B------:R-:W-:Y:S01]  /*1a470*/  FFMA.FTZ R30, R30, -UR5, R49 ;  /* 0x800000051e1e7c23 */ /* 0x000fe20008010031 */
[----:B------:R-:W-:Y:S01]  /*1a480*/  FSEL R208, R33, -INF , !P6 ;  /* 0xff80000021d07808 */ /* 0x000fe20007000000 */
[----:B------:R-:W-:Y:S01]  /*1a490*/  FFMA.FTZ R29, R29, -UR5, R88 ;  /* 0x800000051d1d7c23 */ /* 0x000fe20008010058 */
[----:B------:R-:W-:-:S02]  /*1a4a0*/  FMNMX3.FTZ R19, R19, R12, R226, !PT ;  /* 0x0000000c13137276 */ /* 0x000fc400078100e2 */
[----:B------:R-:W-:Y:S02]  /*1a4b0*/  FMNMX3.FTZ R22, R11, R9, R7, !PT ;  /* 0x000000090b167276 */ /* 0x000fe40007810007 */
[----:B------:R-:W-:Y:S02]  /*1a4c0*/  IABS R26, R26 ;  /* 0x0000001a001a7213 */ /* 0x000fe40000000000 */
[----:B------:R-:W-:Y:S02]  /*1a4d0*/  I2FP.F32.S32 R27, R27 ;  /* 0x0000001b001b7245 */ /* 0x000fe40000201400 */
[----:B------:R-:W-:Y:S02]  /*1a4e0*/  IABS R25, R25 ;  /* 0x0000001900197213 */ /* 0x000fe40000000000 */
[----:B------:R-:W-:Y:S01]  /*1a4f0*/  FSEL R202, R32, -INF , !P5 ;  /* 0xff80000020ca7808 */ /* 0x000fe20006800000 */
[----:B------:R-:W-:Y:S01]  /*1a500*/  FFMA.FTZ R54, R27, -UR5, R54 ;  /* 0x800000051b367c23 */ /* 0x000fe20008010036 */
[----:B------:R-:W-:-:S02]  /*1a510*/  FSEL R218, R31, -INF , !P4 ;  /* 0xff8000001fda7808 */ /* 0x000fc40006000000 */
[----:B------:R-:W-:Y:S02]  /*1a520*/  FMNMX3.FTZ R19, R19, R224, R208, !PT ;  /* 0x000000e013137276 */ /* 0x000fe400078100d0 */
[----:B------:R-:W-:Y:S02]  /*1a530*/  FMNMX3.FTZ R22, R22, R5, R17, !PT ;  /* 0x0000000516167276 */ /* 0x000fe40007810011 */
[----:B------:R-:W-:Y:S02]  /*1a540*/  I2FP.F32.S32 R26, R26 ;  /* 0x0000001a001a7245 */ /* 0x000fe40000201400 */
[----:B------:R-:W-:Y:S02]  /*1a550*/  IABS R20, R20 ;  /* 0x0000001400147213 */ /* 0x000fe40000000000 */
[----:B------:R-:W-:Y:S01]  /*1a560*/  I2FP.F32.S32 R25, R25 ;  /* 0x0000001900197245 */ /* 0x000fe20000201400 */
[----:B------:R-:W-:Y:S01]  /*1a570*/  FFMA.FTZ R55, R26, -UR5, R55 ;  /* 0x800000051a377c23 */ /* 0x000fe20008010037 */
[----:B------:R-:W-:-:S02]  /*1a580*/  FSEL R214, R30, -INF , !P3 ;  /* 0xff8000001ed67808 */ /* 0x000fc40005800000 */
[----:B------:R-:W-:Y:S01]  /*1a590*/  FSEL R212, R29, -INF , !P2 ;  /* 0xff8000001dd47808 */ /* 0x000fe20005000000 */
[----:B------:R-:W-:Y:S01]  /*1a5a0*/  FFMA.FTZ R50, R25, -UR5, R50 ;  /* 0x8000000519327c23 */ /* 0x000fe20008010032 */
[----:B------:R-:W-:Y:S02]  /*1a5b0*/  FMNMX3.FTZ R19, R19, R202, R218, !PT ;  /* 0x000000ca13137276 */ /* 0x000fe400078100da */
[----:B------:R-:W-:Y:S02]  /*1a5c0*/  FMNMX3.FTZ R22, R22, R23, R21, !PT ;  /* 0x0000001716167276 */ /* 0x000fe40007810015 */
[----:B------:R-:W-:Y:S02]  /*1a5d0*/  IABS R24, R24 ;  /* 0x0000001800187213 */ /* 0x000fe40000000000 */
[----:B------:R-:W-:Y:S02]  /*1a5e0*/  I2FP.F32.S32 R27, R20 ;  /* 0x00000014001b7245 */ /* 0x000fe40000201400 */
[----:B------:R-:W-:-:S02]  /*1a5f0*/  FSEL R210, R28, -INF , !P1 ;  /* 0xff8000001cd27808 */ /* 0x000fc40004800000 */
[----:B------:R-:W-:Y:S01]  /*1a600*/  FMNMX3.FTZ R19, R19, R214, R212, !PT ;  /* 0x000000d613137276 */ /* 0x000fe200078100d4 */
[----:B------:R-:W-:Y:S01]  /*1a610*/  FFMA.FTZ R90, R27, -UR5, R90 ;  /* 0x800000051b5a7c23 */ /* 0x000fe2000801005a */
[----:B------:R-:W-:Y:S01]  /*1a620*/  FSEL R207, R54, -INF , !P6 ;  /* 0xff80000036cf7808 */ /* 0x000fe20007000000 */
[----:B------:R-:W-:Y:S01]  /*1a630*/  IMAD.SHL.U32 R27, R221, 0x8, RZ ;  /* 0x00000008dd1b7824 */ /* 0x000fe200078e00ff */
[----:B------:R-:W-:Y:S02]  /*1a640*/  FMNMX3.FTZ R22, R22, R15, R217, !PT ;  /* 0x0000000f16167276 */ /* 0x000fe400078100d9 */
[----:B------:R-:W-:Y:S02]  /*1a650*/  I2FP.F32.S32 R20, R24 ;  /* 0x0000001800147245 */ /* 0x000fe40000201400 */
[----:B------:R-:W-:Y:S02]  /*1a660*/  FMNMX.FTZ R24, R210, R19, !PT ;  /* 0x00000013d2187209 */ /* 0x000fe40007810000 */
[----:B------:R-:W-:Y:S01]  /*1a670*/  FSEL R209, R55, -INF , !P5 ;  /* 0xff80000037d17808 */ /* 0x000fe20006800000 */
[----:B------:R-:W-:Y:S01]  /*1a680*/  FFMA.FTZ R20, R20, -UR5, R91 ;  /* 0x8000000514147c23 */ /* 0x000fe2000801005b */
[----:B------:R-:W-:Y:S01]  /*1a690*/  FSEL R211, R50, -INF , !P4 ;  /* 0xff80000032d37808 */ /* 0x000fe20006000000 */
[----:B------:R-:W1:Y:S01]  /*1a6a0*/  SHFL.BFLY PT, R25, R24, 0x2, 0x1f ;  /* 0x0c401f0018197f89 */ /* 0x000e6200000e0000 */
[----:B------:R-:W-:-:S02]  /*1a6b0*/  FMNMX3.FTZ R22, R22, R215, R207, !PT ;  /* 0x000000d716167276 */ /* 0x000fc400078100cf */
[----:B------:R-:W-:Y:S02]  /*1a6c0*/  FSEL R205, R51, -INF , !P3 ;  /* 0xff80000033cd7808 */ /* 0x000fe40005800000 */
[----:B------:R-:W-:Y:S02]  /*1a6d0*/  FSEL R204, R90, -INF , !P2 ;  /* 0xff8000005acc7808 */ /* 0x000fe40005000000 */
[----:B------:R-:W-:Y:S02]  /*1a6e0*/  FMNMX3.FTZ R22, R22, R209, R211, !PT ;  /* 0x000000d116167276 */ /* 0x000fe400078100d3 */
[----:B------:R-:W-:Y:S02]  /*1a6f0*/  FSEL R203, R20, -INF , !P1 ;  /* 0xff80000014cb7808 */ /* 0x000fe40004800000 */
[----:B------:R-:W-:-:S04]  /*1a700*/  FMNMX3.FTZ R22, R22, R205, R204, !PT ;  /* 0x000000cd16167276 */ /* 0x000fc800078100cc */
[----:B------:R-:W-:Y:S02]  /*1a710*/  FMNMX.FTZ R29, R203, R22, !PT ;  /* 0x00000016cb1d7209 */ /* 0x000fe40007810000 */
[----:B------:R-:W-:-:S03]  /*1a720*/  LOP3.LUT R22, R3, 0x1c0, RZ, 0xc0, !PT ;  /* 0x000001c003167812 */ /* 0x000fc600078ec0ff */
[----:B------:R-:W3:Y:S01]  /*1a730*/  SHFL.BFLY PT, R20, R29, 0x2, 0x1f ;  /* 0x0c401f001d147f89 */ /* 0x000ee200000e0000 */
[----:B------:R-:W-:Y:S02]  /*1a740*/  LOP3.LUT R27, R22, 0x38, R27, 0xf8, !PT ;  /* 0x00000038161b7812 */ /* 0x000fe400078ef81b */
[----:B-1----:R-:W-:Y:S02]  /*1a750*/  FMNMX.FTZ R25, R24, R25, !PT ;  /* 0x0000001918197209 */ /* 0x002fe40007810000 */
[----:B------:R-:W-:-:S03]  /*1a760*/  LOP3.LUT R222, R27, R222, RZ, 0x3c, !PT ;  /* 0x000000de1bde7212 */ /* 0x000fc600078e3cff */
[----:B------:R-:W1:Y:S01]  /*1a770*/  SHFL.BFLY PT, R164, R25, 0x1, 0x1f ;  /* 0x0c201f0019a47f89 */ /* 0x000e6200000e0000 */
[----:B------:R-:W-:-:S04]  /*1a780*/  LOP3.LUT R222, R222, 0x200, R3, 0xf8, !PT ;  /* 0x00000200dede7812 */ /* 0x000fc800078ef803 */
[----:B------:R-:W-:-:S05]  /*1a790*/  LEA R222, R222, UR8, 0x1 ;  /* 0x00000008dede7c11 */ /* 0x000fca000f8e08ff */
[----:B------:R-:W-:Y:S01]  /*1a7a0*/  IMAD.IADD R201, R13, 0x1, R222 ;  /* 0x000000010dc97824 */ /* 0x000fe200078e02de */
[----:B------:R-:W-:Y:S01]  /*1a7b0*/  LDSM.16.MT88.4 R156, [R222+0x10000] ;  /* 0x01000000de9c783b */ /* 0x000fe20000004200 */
[----:B------:R-:W-:Y:S01]  /*1a7c0*/  VIADD R200, R222, 0x10040 ;  /* 0x00010040dec87836 */ /* 0x000fe20000000000 */
[----:B---3--:R-:W-:Y:S02]  /*1a7d0*/  FMNMX.FTZ R20, R29, R20, !PT ;  /* 0x000000141d147209 */ /* 0x008fe40007810000 */
[----:B------:R-:W-:Y:S04]  /*1a7e0*/  LDSM.16.MT88.4 R40, [R201+0x10000] ;  /* 0x01000000c928783b */ /* 0x000fe80000004200 */
[----:B------:R-:W3:Y:S01]  /*1a7f0*/  SHFL.BFLY PT, R19, R20, 0x1, 0x1f ;  /* 0x0c201f0014137f89 */ /* 0x000ee200000e0000 */
[----:B-1----:R-:W-:-:S03]  /*1a800*/  FMNMX.FTZ R164, R25, R164, !PT ;  /* 0x000000a419a47209 */ /* 0x002fc60007810000 */
[----:B------:R-:W1:Y:S01]  /*1a810*/  LDSM.16.MT88.4 R72, [R201+0x12000] ;  /* 0x01200000c948783b */ /* 0x000e620000004200 */
[C---:B------:R-:W-:Y:S01]  /*1a820*/  FSETP.NEU.FTZ.AND P1, PT, R164.reuse, -INF , PT ;  /* 0xff800000a400780b */ /* 0x040fe20003f3d000 */
[----:B--2---:R-:W-:Y:S02]  /*1a830*/  FMUL.FTZ R213, R164, UR4 ;  /* 0x00000004a4d57c20 */ /* 0x004fe40008410000 */
[----:B------:R-:W2:Y:S03]  /*1a840*/  LDSM.16.MT88.4 R104, [R201+0x14000] ;  /* 0x01400000c968783b */ /* 0x000ea60000004200 */
[----:B------:R-:W-:Y:S01]  /*1a850*/  FSEL R213, R213, RZ, P1 ;  /* 0x000000ffd5d57208 */ /* 0x000fe20000800000 */
[----:B------:R-:W4:Y:S04]  /*1a860*/  LDSM.16.MT88.4 R136, [R201+0x16000] ;  /* 0x01600000c988783b */ /* 0x000f280000004200 */
[----:B------:R-:W-:Y:S01]  /*1a870*/  FFMA.FTZ R193, R4, UR4, -R213 ;  /* 0x0000000404c17c23 */ /* 0x000fe200080108d5 */
[----:B------:R-:W-:-:S02]  /*1a880*/  VIADD R4, R222, 0x10000 ;  /* 0x00010000de047836 */ /* 0x000fc40000000000 */
[--C-:B------:R-:W-:Y:S01]  /*1a890*/  FFMA.FTZ R194, R6, UR4, -R213.reuse ;  /* 0x0000000406c27c23 */ /* 0x100fe200080108d5 */
[----:B------:R-:W-:Y:S01]  /*1a8a0*/  LDSM.16.MT88.4 R64, [R222+0x12000] ;  /* 0x01200000de40783b */ /* 0x000fe20000004200 */
[--C-:B------:R-:W-:Y:S01]  /*1a8b0*/  FFMA.FTZ R198, R18, UR4, -R213.reuse ;  /* 0x0000000412c67c23 */ /* 0x100fe200080108d5 */
[----:B---3--:R-:W-:Y:S01]  /*1a8c0*/  FMNMX.FTZ R3, R20, R19, !PT ;  /* 0x0000001314037209 */ /* 0x008fe20007810000 */
[----:B------:R-:W-:Y:S01]  /*1a8d0*/  @P0 VIADD R200, R4, 0xffffffc0 ;  /* 0xffffffc004c80836 */ /* 0x000fe20000000000 */
[----:B------:R-:W-:Y:S01]  /*1a8e0*/  LDSM.16.MT88.4 R96, [R222+0x14000] ;  /* 0x01400000de60783b */ /* 0x000fe20000004200 */
[--C-:B------:R-:W-:Y:S01]  /*1a8f0*/  FFMA.FTZ R197, R16, UR4, -R213.reuse ;  /* 0x0000000410c57c23 */ /* 0x100fe200080108d5 */
[C---:B------:R-:W-:Y:S01]  /*1a900*/  FSETP.NEU.FTZ.AND P1, PT, R3.reuse, -INF , PT ;  /* 0xff8000000300780b */ /* 0x040fe20003f3d000 */
[----:B------:R-:W-:Y:S01]  /*1a910*/  FMUL.FTZ R206, R3, UR4 ;  /* 0x0000000403ce7c20 */ /* 0x000fe20008410000 */
[----:B------:R-:W-:Y:S01]  /*1a920*/  IMAD.IADD R199, R13, 0x1, R200 ;  /* 0x000000010dc77824 */ /* 0x000fe200078e02c8 */
[----:B------:R-:W3:Y:S01]  /*1a930*/  LDSM.16.MT88.4 R48, [R200] ;  /* 0x00000000c830783b */ /* 0x000ee20000004200 */
[----:B------:R-:W-:Y:S01]  /*1a940*/  MUFU.EX2 R198, R198 ;  /* 0x000000c600c67308 */ /* 0x000fe20000000800 */
[--C-:B------:R-:W-:Y:S01]  /*1a950*/  FFMA.FTZ R189, R10, UR4, -R213.reuse ;  /* 0x000000040abd7c23 */ /* 0x100fe200080108d5 */
[----:B------:R-:W-:Y:S01]  /*1a960*/  FSEL R206, R206, RZ, P1 ;  /* 0x000000ffcece7208 */ /* 0x000fe20000800000 */
[----:B------:R-:W5:Y:S01]  /*1a970*/  LDSM.16.MT88.4 R56, [R199] ;  /* 0x00000000c738783b */ /* 0x000f620000004200 */
[----:B------:R-:W1:Y:S01]  /*1a980*/  MUFU.EX2 R197, R197 ;  /* 0x000000c500c57308 */ /* 0x000e620000000800 */
[--C-:B------:R-:W-:Y:S01]  /*1a990*/  FFMA.FTZ R186, R8, UR4, -R213.reuse ;  /* 0x0000000408ba7c23 */ /* 0x100fe200080108d5 */
[--C-:B------:R-:W-:Y:S01]  /*1a9a0*/  FFMA.FTZ R190, R14, UR4, -R213.reuse ;  /* 0x000000040ebe7c23 */ /* 0x100fe200080108d5 */
[--C-:B------:R-:W-:Y:S01]  /*1a9b0*/  FFMA.FTZ R192, R7, UR4, -R206.reuse ;  /* 0x0000000407c07c23 */ /* 0x100fe200080108ce */
[--C-:B------:R-:W-:Y:S01]  /*1a9c0*/  FFMA.FTZ R191, R5, UR4, -R206.reuse ;  /* 0x0000000405bf7c23 */ /* 0x100fe200080108ce */
[----:B------:R-:W5:Y:S01]  /*1a9d0*/  LDSM.16.MT88.4 R80, [R200+0x2000] ;  /* 0x00200000c850783b */ /* 0x000f620000004200 */
[--C-:B------:R-:W-:Y:S01]  /*1a9e0*/  FFMA.FTZ R196, R11, UR4, -R206.reuse ;  /* 0x000000040bc47c23 */ /* 0x100fe200080108ce */
[--C-:B------:R-:W-:Y:S01]  /*1a9f0*/  FFMA.FTZ R195, R9, UR4, -R206.reuse ;  /* 0x0000000409c37c23 */ /* 0x100fe200080108ce */
[----:B------:R-:W-:Y:S01]  /*1aa00*/  MUFU.EX2 R194, R194 ;  /* 0x000000c200c27308 */ /* 0x000fe20000000800 */
[----:B------:R-:W5:Y:S01]  /*1aa10*/  LDSM.16.MT88.4 R88, [R199+0x2000] ;  /* 0x00200000c758783b */ /* 0x000f620000004200 */
[--C-:B------:R-:W-:Y:S01]  /*1aa20*/  FFMA.FTZ R185, R12, UR4, -R213.reuse ;  /* 0x000000040cb97c23 */ /* 0x100fe200080108d5 */
[--C-:B------:R-:W-:Y:S01]  /*1aa30*/  FFMA.FTZ R188, R17, UR4, -R206.reuse ;  /* 0x0000000411bc7c23 */ /* 0x100fe200080108ce */
[----:B------:R-:W2:Y:S01]  /*1aa40*/  MUFU.EX2 R193, R193 ;  /* 0x000000c100c17308 */ /* 0x000ea20000000800 */
[----:B------:R-:W5:Y:S01]  /*1aa50*/  LDSM.16.MT88.4 R112, [R200+0x4000] ;  /* 0x00400000c870783b */ /* 0x000f620000004200 */
[----:B-1----:R-:W-:Y:S01]  /*1aa60*/  F2FP.BF16.F32.PACK_AB R148, R197, R198 ;  /* 0x000000c6c594723e */ /* 0x002fe200000010ff */
[--C-:B------:R-:W-:Y:S01]  /*1aa70*/  FFMA.FTZ R187, R23, UR4, -R206.reuse ;  /* 0x0000000417bb7c23 */ /* 0x100fe200080108ce */
[----:B------:R-:W-:Y:S01]  /*1aa80*/  MUFU.EX2 R196, R196 ;  /* 0x000000c400c47308 */ /* 0x000fe20000000800 */
[----:B------:R-:W1:Y:S01]  /*1aa90*/  LDSM.16.MT88.4 R120, [R199+0x4000] ;  /* 0x00400000c778783b */ /* 0x000e620000004200 */
[--C-:B------:R-:W-:Y:S01]  /*1aaa0*/  FFMA.FTZ R184, R21, UR4, -R206.reuse ;  /* 0x0000000415b87c23 */ /* 0x100fe200080108ce */
[--C-:B------:R-:W-:Y:S01]  /*1aab0*/  FFMA.FTZ R167, R15, UR4, -R206.reuse ;  /* 0x000000040fa77c23 */ /* 0x100fe200080108ce */
[----:B------:R-:W4:Y:S01]  /*1aac0*/  MUFU.EX2 R195, R195 ;  /* 0x000000c300c37308 */ /* 0x000f220000000800 */
[----:B------:R-:W1:Y:S01]  /*1aad0*/  LDSM.16.MT88.4 R128, [R222+0x16000] ;  /* 0x01600000de80783b */ /* 0x000e620000004200 */
[--C-:B------:R-:W-:Y:S01]  /*1aae0*/  FFMA.FTZ R209, R209, UR4, -R206.reuse ;  /* 0x00000004d1d17c23 */ /* 0x100fe200080108ce */
[--C-:B------:R-:W-:Y:S01]  /*1aaf0*/  FFMA.FTZ R215, R215, UR4, -R206.reuse ;  /* 0x00000004d7d77c23 */ /* 0x100fe200080108ce */
[----:B------:R-:W-:Y:S01]  /*1ab00*/  MUFU.EX2 R192, R192 ;  /* 0x000000c000c07308 */ /* 0x000fe20000000800 */
[----:B------:R-:W1:Y:S01]  /*1ab10*/  LDSM.16.MT88.4 R144, [R200+0x6000] ;  /* 0x00600000c890783b */ /* 0x000e620000004200 */
[----:B--2---:R-:W-:Y:S01]  /*1ab20*/  F2FP.BF16.F32.PACK_AB R150, R193, R194 ;  /* 0x000000c2c196723e */ /* 0x004fe200000010ff */
[----:B------:R-:W-:Y:S01]  /*1ab30*/  FFMA.FTZ R205, R205, UR4, -R206 ;  /* 0x00000004cdcd7c23 */ /* 0x000fe200080108ce */
[----:B------:R-:W2:Y:S01]  /*1ab40*/  MUFU.EX2 R191, R191 ;  /* 0x000000bf00bf7308 */ /* 0x000ea20000000800 */
[----:B------:R-:W1:Y:S01]  /*1ab50*/  LDSM.16.MT88.4 R4, [R199+0x6000] ;  /* 0x00600000c704783b */ /* 0x000e620000004200 */
[----:B------:R-:W-:Y:S01]  /*1ab60*/  FFMA.FTZ R239, R210, UR4, -R213 ;  /* 0x00000004d2ef7c23 */ /* 0x000fe200080108d5 */
[----:B------:R-:W-:Y:S01]  /*1ab70*/  FADD.FTZ R197, R198, R197 ;  /* 0x000000c5c6c57221 */ /* 0x000fe20000010000 */
[----:B------:R-:W-:Y:S01]  /*1ab80*/  MUFU.EX2 R190, R190 ;  /* 0x000000be00be7308 */ /* 0x000fe20000000800 */
[----:B------:R-:W1:Y:S01]  /*1ab90*/  LDSM.16.MT88.4 R8, [R201+0x10800] ;  /* 0x01080000c908783b */ /* 0x000e620000004200 */
[----:B----4-:R-:W-:Y:S01]  /*1aba0*/  F2FP.BF16.F32.PACK_AB R149, R195, R196 ;  /* 0x000000c4c395723e */ /* 0x010fe200000010ff */
[----:B------:R-:W-:Y:S01]  /*1abb0*/  FADD.FTZ R195, R196, R195 ;  /* 0x000000c3c4c37221 */ /* 0x000fe20000010000 */
[----:B------:R-:W4:Y:S01]  /*1abc0*/  MUFU.EX2 R189, R189 ;  /* 0x000000bd00bd7308 */ /* 0x000f220000000800 */
[----:B------:R-:W4:Y:S01]  /*1abd0*/  LDSM.16.MT88.4 R16, [R201+0x12800] ;  /* 0x01280000c910783b */ /* 0x000f220000004200 */
[----:B------:R-:W-:-:S02]  /*1abe0*/  FADD.FTZ R194, R194, R197 ;  /* 0x000000c5c2c27221 */ /* 0x000fc40000010000 */
[----:B------:R-:W-:Y:S01]  /*1abf0*/  MUFU.EX2 R186, R186 ;  /* 0x000000ba00ba7308 */ /* 0x000fe20000000800 */
[----:B------:R-:W4:Y:S01]  /*1ac00*/  LDSM.16.MT88.4 R12, [R201+0x14800] ;  /* 0x01480000c90c783b */ /* 0x000f220000004200 */
[----:B--2---:R-:W-:Y:S01]  /*1ac10*/  F2FP.BF16.F32.PACK_AB R151, R191, R192 ;  /* 0x000000c0bf97723e */ /* 0x004fe200000010ff */
[----:B------:R-:W-:Y:S01]  /*1ac20*/  FADD.FTZ R192, R192, R195 ;  /* 0x000000c3c0c07221 */ /* 0x000fe20000010000 */
[----:B------:R-:W-:Y:S01]  /*1ac30*/  MUFU.EX2 R185, R185 ;  /* 0x000000b900b97308 */ /* 0x000fe20000000800 */
[----:B------:R-:W2:Y:S01]  /*1ac40*/  LDSM.16.MT88.4 R24, [R222+0x14800] ;  /* 0x01480000de18783b */ /* 0x000ea20000004200 */
[----:B------:R-:W-:Y:S01]  /*1ac50*/  FADD.FTZ R193, R193, R194 ;  /* 0x000000c2c1c17221 */ /* 0x000fe20000010000 */
[----:B------:R-:W-:Y:S01]  /*1ac60*/  FADD.FTZ R191, R191, R192 ;  /* 0x000000c0bfbf7221 */ /* 0x000fe20000010000 */
[----:B------:R-:W-:Y:S01]  /*1ac70*/  MUFU.EX2 R188, R188 ;  /* 0x000000bc00bc7308 */ /* 0x000fe20000000800 */
[C---:B------:R-:W-:Y:S01]  /*1ac80*/  HMMA.16816.F32.BF16 R36, R148.reuse, R40, RZ ;  /* 0x000000289424723c */ /* 0x040fe200000418ff */
[----:B------:R-:W-:Y:S02]  /*1ac90*/  LDSM.16.MT88.4 R180, [R201+0x16800] ;  /* 0x01680000c9b4783b */ /* 0x000fe40000004200 */
[----:B------:R-:W4:Y:S02]  /*1aca0*/  MUFU.EX2 R187, R187 ;  /* 0x000000bb00bb7308 */ /* 0x000f240000000800 */
[----:B------:R-:W-:Y:S02]  /*1acb0*/  LDSM.16.MT88.4 R176, [R222+0x10800] ;  /* 0x01080000deb0783b */ /* 0x000fe40000004200 */
        /* <DEDUP_REMOVED lines=8> */
[----:B------:R-:W-:Y:S02]  /*1ad40*/  MUFU.EX2 R239, R239 ;  /* 0x000000ef00ef7308 */ /* 0x000fe40000000800 */
[----:B------:R-:W-:Y:S03]  /*1ad50*/  LDSM.16.MT88.4 R28, [R199+0x2800] ;  /* 0x00280000c71c783b */ /* 0x000fe60000004200 */
[C---:B------:R-:W-:Y:S01]  /*1ad60*/  HMMA.16816.F32.BF16 R100, R148.reuse, R104, RZ ;  /* 0x000000689464723c */ /* 0x040fe200000418ff */
[----:B------:R-:W-:Y:S07]  /*1ad70*/  LDSM.16.MT88.4 R20, [R200+0x4800] ;  /* 0x00480000c814783b */ /* 0x000fee0000004200 */
[C---:B------:R-:W-:Y:S08]  /*1ad80*/  HMMA.16816.F32.BF16 R132, R148.reuse, R136, RZ ;  /* 0x000000889484723c */ /* 0x040ff000000418ff */
        /* <DEDUP_REMOVED lines=28> */
[----:B------:R-:W-:Y:S01]  /*1af50*/  F2FP.BF16.F32.PACK_AB R5, R187, R188 ;  /* 0x000000bcbb05723e */ /* 0x000fe200000010ff */
        /* <DEDUP_REMOVED lines=16> */
[----:B------:R-:W-:Y:S07]  /*1b060*/  LDSM.16.MT88.4 R12, [R222+0x16800] ;  /* 0x01680000de0c783b */ /* 0x000fee0000004200 */
        /* <DEDUP_REMOVED lines=20> */
[C---:B-1----:R-:W-:Y:S03]  /*1b1b0*/  HMMA.16816.F32.BF16 R140, R4.reuse, R8, R140 ;  /* 0x00000008048c723c */ /* 0x042fe6000004188c */
[----:B------:R-:W1:Y:S04]  /*1b1c0*/  MUFU.EX2 R180, R180 ;  /* 0x000000b400b47308 */ /* 0x000e680000000800 */
[----:B------:R-:W4:Y:S01]  /*1b1d0*/  MUFU.EX2 R182, R182 ;  /* 0x000000b600b67308 */ /* 0x000f220000000800 */
[C---:B------:R-:W-:Y:S01]  /*1b1e0*/  HMMA.16816.F32.BF16 R144, R4.reuse, R10, R144 ;  /* 0x0000000a0490723c */ /* 0x040fe20000041890 */
[----:B------:R-:W5:Y:S02]  /*1b1f0*/  LDSM.16.MT88.4 R8, [R201+0x17000] ;  /* 0x01700000c908783b */ /* 0x000f640000004200 */
[----:B------:R-:W3:Y:S04]  /*1b200*/  MUFU.EX2 R208, R208 ;  /* 0x000000d000d07308 */ /* 0x000ee80000000800 */
[----:B------:R-:W3:Y:S01]  /*1b210*/  MUFU.EX2 R202, R202 ;  /* 0x000000ca00ca7308 */ /* 0x000ee20000000800 */
        /* <DEDUP_REMOVED lines=21> */
[C---:B--2---:R-:W-:Y:S08]  /*1b370*/  HMMA.16816.F32.BF16 R152, R4.reuse, R24, R152 ;  /* 0x000000180498723c */ /* 0x044ff00000041898 */
[----:B------:R-:W-:Y:S01]  /*1b380*/  HMMA.16816.F32.BF16 R148, R4, R26, R148 ;  /* 0x0000001a0494723c */ /* 0x000fe20000041894 */
[----:B-1----:R-:W-:Y:S01]  /*1b390*/  F2FP.BF16.F32.PACK_AB R4, R180, R181 ;  /* 0x000000b5b404723e */ /* 0x002fe200000010ff */
[----:B------:R-:W-:Y:S01]  /*1b3a0*/  LDSM.16.MT88.4 R24, [R222+0x15000] ;  /* 0x01500000de18783b */ /* 0x000fe20000004200 */
[----:B----4-:R-:W-:-:S02]  /*1b3b0*/  F2FP.BF16.F32.PACK_AB R6, R182, R183 ;  /* 0x000000b7b606723e */ /* 0x010fc400000010ff */
[----:B---3--:R-:W-:Y:S01]  /*1b3c0*/  F2FP.BF16.F32.PACK_AB R5, R207, R208 ;  /* 0x000000d0cf05723e */ /* 0x008fe200000010ff */
[----:B------:R-:W-:Y:S01]  /*1b3d0*/  FADD.FTZ R208, R208, R167 ;  /* 0x000000a7d0d07221 */ /* 0x000fe20000010000 */
[----:B------:R-:W-:-:S03]  /*1b3e0*/  F2FP.BF16.F32.PACK_AB R7, R209, R202 ;  /* 0x000000cad107723e */ /* 0x000fc600000010ff */
[----:B------:R-:W-:-:S04]  /*1b3f0*/  FADD.FTZ R207, R207, R208 ;  /* 0x000000d0cfcf7221 */ /* 0x000fc80000010000 */
        /* <DEDUP_REMOVED lines=30> */
[----:B------:R-:W-:Y:S01]  /*1b5e0*/  HMMA.16816.F32.BF16 R160, R4, R176, R160 ;  /* 0x000000b004a0723c */ /* 0x000fe200000418a0 */
[--C-:B------:R-:W-:Y:S01]  /*1b5f0*/  FFMA.FTZ R176, R218, UR4, -R213.reuse ;  /* 0x00000004dab07c23 */ /* 0x100fe200080108d5 */
[----:B------:R-:W-:Y:S01]  /*1b600*/  FFMA.FTZ R177, R214, UR4, -R213 ;  /* 0x00000004d6b17c23 */ /* 0x000fe200080108d5 */
[----:B------:R4:W-:Y:S01]  /*1b610*/  MUFU.EX2 R203, R28 ;  /* 0x0000001c00cb7308 */ /* 0x0009e20000000800 */
[----:B------:R-:W-:-:S03]  /*1b620*/  UIADD3 UR4, UPT, UPT, UR20, -0x2, URZ ;  /* 0xfffffffe14047890 */ /* 0x000fc6000fffe0ff */
[----:B------:R-:W-:Y:S01]  /*1b630*/  MUFU.EX2 R176, R176 ;  /* 0x000000b000b07308 */ /* 0x000fe20000000800 */
[C---:B---3--:R-:W-:Y:S01]  /*1b640*/  HMMA.16816.F32.BF16 R116, R4.reuse, R12, R116 ;  /* 0x0000000c0474723c */ /* 0x048fe20000041874 */
[----:B------:R-:W-:Y:S02]  /*1b650*/  UISETP.GE.AND UP0, UPT, UR4, UR21, UPT ;  /* 0x000000150400728c */ /* 0x000fe4000bf06270 */
        /* <DEDUP_REMOVED lines=85> */
[----:B------:R-:W1:Y:S01]  /*1bbb0*/  S2R R5, SR_TID.X ;  /* 0x0000000000057919 */ /* 0x000e620000002100 */
[----:B------:R-:W2:Y:S01]  /*1bbc0*/  S2UR UR8, SR_CgaCtaId ;  /* 0x00000000000879c3 */ /* 0x000ea20000008800 */
[----:B------:R-:W3:Y:S01]  /*1bbd0*/  LDCU.64 UR6, c[0x0][0x4e0] ;  /* 0x00009c00ff0677ac */ /* 0x000ee20008000a00 */
[----:B------:R-:W-:Y:S01]  /*1bbe0*/  LEA R0, R0, UR22, 0x6 ;  /* 0x0000001600007c11 */ /* 0x000fe2000f8e30ff */
[----:B------:R-:W4:Y:S01]  /*1bbf0*/  S2R R4, SR_TID.X ;  /* 0x0000000000047919 */ /* 0x000f220000002100 */
[----:B------:R-:W-:Y:S01]  /*1bc00*/  IMAD.MOV.U32 R219, RZ, RZ, 0x20 ;  /* 0x00000020ffdb7424 */ /* 0x000fe200078e00ff */
[----:B------:R-:W-:Y:S01]  /*1bc10*/  UISETP.NE.U32.AND UP1, UPT, UR12, URZ, UPT ;  /* 0x000000ff0c00728c */ /* 0x000fe2000bf25070 */
[----:B------:R-:W-:Y:S01]  /*1bc20*/  IADD3 R7, PT, PT, R2, R0, R165 ;  /* 0x0000000002077210 */ /* 0x000fe20007ffe0a5 */
[----:B------:R-:W-:Y:S01]  /*1bc30*/  IMAD.MOV.U32 R217, RZ, RZ, 0x20 ;  /* 0x00000020ffd97424 */ /* 0x000fe200078e00ff */
[----:B------:R-:W-:Y:S01]  /*1bc40*/  UIADD3 UR24, UPT, UPT, UR20, -0x1, URZ ;  /* 0xffffffff14187890 */ /* 0x000fe2000fffe0ff */
[----:B------:R-:W-:Y:S01]  /*1bc50*/  IMAD.U32 R236, RZ, RZ, UR20 ;  /* 0x00000014ffec7e24 */ /* 0x000fe2000f8e00ff */
[----:B------:R-:W-:Y:S01]  /*1bc60*/  IADD3 R7, PT, PT, R7, -UR23, -R166 ;  /* 0x8000001707077c10 */ /* 0x000fe2000fffe8a6 */
[----:B------:R-:W-:Y:S01]  /*1bc70*/  IMAD.MOV.U32 R0, RZ, RZ, R3 ;  /* 0x000000ffff007224 */ /* 0x000fe200078e0003 */
[----:B------:R-:W-:Y:S01]  /*1bc80*/  MOV R165, R164 ;  /* 0x000000a400a57202 */ /* 0x000fe20000000f00 */
[C---:B------:R-:W-:Y:S01]  /*1bc90*/  VIADD R234, R222.reuse, 0x10040 ;  /* 0x00010040deea7836 */ /* 0x040fe20000000000 */
[----:B------:R-:W-:Y:S01]  /*1bca0*/  IADD3 R235, PT, PT, R222, 0x10000, RZ ;  /* 0x00010000deeb7810 */ /* 0x000fe20007ffe0ff */
[----:B------:R-:W-:Y:S01]  /*1bcb0*/  IMAD R236, R236, -0x40, R7 ;  /* 0xffffffc0ecec7824 */ /* 0x000fe200078e0207 */
[----:B------:R-:W-:Y:S01]  /*1bcc0*/  UMOV UR19, 0x400 ;  /* 0x0000040000137882 */ /* 0x000fe20000000000 */
[----:B------:R-:W-:-:S02]  /*1bcd0*/  UISETP.NE.AND.EX UP1, UPT, UR13, URZ, UPT, UP1 ;  /* 0x000000ff0d00728c */ /* 0x000fc4000bf25310 */
[----:B---3--:R-:W-:Y:S01]  /*1bce0*/  UISETP.NE.U32.AND UP0, UPT, UR6, URZ, UPT ;  /* 0x000000ff0600728c */ /* 0x008fe2000bf05070 */
[----:B------:R-:W-:Y:S01]  /*1bcf0*/  IADD3 R236, PT, PT, R236, 0x88, RZ ;  /* 0x00000088ecec7810 */ /* 0x000fe20007ffe0ff */
[----:B------:R-:W-:Y:S02]  /*1bd00*/  UIADD3 UR18, UPT, UPT, UR20, -0x1, URZ ;  /* 0xffffffff14127890 */ /* 0x000fe4000fffe0ff */
[----:B------:R-:W-:Y:S01]  /*1bd10*/  UISETP.NE.AND.EX UP0, UPT, UR7, URZ, UPT, UP0 ;  /* 0x000000ff0700728c */ /* 0x000fe2000bf05300 */
[----:B------:R-:W3:Y:S01]  /*1bd20*/  LDCU UR17, c[0x0][0x440] ;  /* 0x00008800ff1177ac */ /* 0x000ee20008000800 */
[----:B------:R-:W2:Y:S01]  /*1bd30*/  LDCU UR9, c[0x0][0x3bc] ;  /* 0x00007780ff0977ac */ /* 0x000ea20008000800 */
[----:B-1----:R-:W-:Y:S01]  /*1bd40*/  LOP3.LUT P1, RZ, R5, 0x2, RZ, 0xc0, !PT ;  /* 0x0000000205ff7812 */ /* 0x002fe2000782c0ff */
[----:B------:R-:W1:Y:S01]  /*1bd50*/  LDCU UR4, c[0x0][0x45c] ;  /* 0x00008b80ff0477ac */ /* 0x000e620008000800 */
[----:B----4-:R-:W-:Y:S02]  /*1bd60*/  LOP3.LUT P0, RZ, R4, 0x2, RZ, 0xc0, !PT ;  /* 0x0000000204ff7812 */ /* 0x010fe4000780c0ff */
[----:B------:R-:W-:Y:S01]  /*1bd70*/  SEL R219, R219, 0xffffffe0, !P1 ;  /* 0xffffffe0dbdb7807 */ /* 0x000fe20004800000 */
[----:B------:R-:W4:Y:S01]  /*1bd80*/  LDCU UR16, c[0x0][0x3c4] ;  /* 0x00007880ff1077ac */ /* 0x000f220008000800 */
[----:B------:R-:W-:-:S03]  /*1bd90*/  SEL R217, R217, 0xffffffe0, !P0 ;  /* 0xffffffe0d9d97807 */ /* 0x000fc60004000000 */
[--C-:B------:R-:W-:Y:S01]  /*1bda0*/  IMAD.IADD R219, R219, 0x1, R222.reuse ;  /* 0x00000001dbdb7824 */ /* 0x100fe200078e02de */
[C---:B------:R-:W-:Y:S01]  /*1bdb0*/  IADD3 R218, PT, PT, R217.reuse, R222, RZ ;  /* 0x000000ded9da7210 */ /* 0x040fe20007ffe0ff */
[----:B------:R-:W-:Y:S01]  /*1bdc0*/  IMAD.IADD R217, R217, 0x1, R222 ;  /* 0x00000001d9d97824 */ /* 0x000fe200078e02de */
[----:B------:R-:W1:Y:S01]  /*1bdd0*/  LDCU.64 UR26, c[0x0][0x358] ;  /* 0x00006b00ff1a77ac */ /* 0x000e620008000a00 */
[----:B------:R-:W1:Y:S01]  /*1bde0*/  LDCU.64 UR6, c[0x0][0x3b8] ;  /* 0x00007700ff0677ac */ /* 0x000e620008000a00 */
[----:B------:R-:W1:Y:S01]  /*1bdf0*/  LDCU.64 UR10, c[0x0][0x3c0] ;  /* 0x00007800ff0a77ac */ /* 0x000e620008000a00 */
[----:B------:R-:W1:Y:S01]  /*1be00*/  LDCU.64 UR12, c[0x0][0x3a0] ;  /* 0x00007400ff0c77ac */ /* 0x000e620008000a00 */
[----:B------:R-:W1:Y:S01]  /*1be10*/  LDCU.64 UR14, c[0x0][0x3a8] ;  /* 0x00007500ff0e77ac */ /* 0x000e620008000a00 */
[----:B------:R-:W-:Y:S02]  /*1be20*/  USHF.L.U32 UR24, UR24, 0x6, URZ ;  /* 0x0000000618187899 */ /* 0x000fe400080006ff */
[----:B--23--:R-:W-:-:S12]  /*1be30*/  ULEA UR8, UR8, UR19, 0x18 ;  /* 0x0000001308087291 */ /* 0x00cfd8000f8ec0ff */
.L_x_5005:
[----:B------:R-:W-:Y:S01]  /*1be40*/  PLOP3.LUT P4, PT, PT, PT, UP1, 0x80, 0x8 ;  /* 0x000000000008781c */ /* 0x000fe20003f8f018 */
[----:B------:R-:W2:Y:S01]  /*1be50*/  S2R R221, SR_TID.X ;  /* 0x0000000000dd7919 */ /* 0x000ea20000002100 */
[----:B------:R-:W-:Y:S01]  /*1be60*/  PLOP3.LUT P1, PT, PT, PT, UP1, 0x80, 0x8 ;  /* 0x000000000008781c */ /* 0x000fe20003f2f018 */
[----:B------:R-:W3:Y:S01]  /*1be70*/  @!UP1 LDCU UR19, c[0x0][0x3c0] ;  /* 0x00007800ff1397ac */ /* 0x000ee20008000800 */
[----:B------:R-:W-:Y:S01]  /*1be80*/  PLOP3.LUT P0, PT, PT, PT, UP1, 0x80, 0x8 ;  /* 0x000000000008781c */ /* 0x000fe20003f0f018 */
[----:B------:R-:W-:Y:S04]  /*1be90*/  DEPBAR.LE SB0, 0x0 ;  /* 0x000080000000791a */ /* 0x000fe80000000000 */
        /* <DEDUP_REMOVED lines=15> */
[----:B------:R-:W-:Y:S01]  /*1bf90*/  ISETP.GE.AND P3, PT, R2, UR17, PT ;  /* 0x0000001102007c0c */ /* 0x000fe2000bf66270 */
[----:B------:R-:W-:Y:S01]  /*1bfa0*/  IMAD.U32 R9, RZ, RZ, UR20 ;  /* 0x00000014ff097e24 */ /* 0x000fe2000f8e00ff */
[--C-:B------:R-:W-:Y:S02]  /*1bfb0*/  LOP3.LUT R241, R6, 0x1e00, R5.reuse, 0xf8, !PT ;  /* 0x00001e0006f17812 */ /* 0x100fe400078ef805 */
[----:B------:R-:W-:Y:S02]  /*1bfc0*/  LOP3.LUT R2, R7, 0x80, RZ, 0xfc, !PT ;  /* 0x0000008007027812 */ /* 0x000fe400078efcff */
[----:B------:R-:W-:Y:S02]  /*1bfd0*/  @!P4 IADD3 R6, P4, PT, R232, UR22, RZ ;  /* 0x00000016e806cc10 */ /* 0x000fe4000ff9e0ff */
[----:B------:R-:W-:Y:S01]  /*1bfe0*/  LOP3.LUT R4, R4, 0x38, R5, 0xf8, !PT ;  /* 0x0000003804047812 */ /* 0x000fe200078ef805 */
        /* <DEDUP_REMOVED lines=8> */
[----:B------:R-:W-:Y:S05]  /*1c070*/  IABS R12, UR24 ;  /* 0x00000018000c7c13 */ /* 0x000fea0008000000 */
        /* <DEDUP_REMOVED lines=15> */
[----:B------:R-:W-:Y:S01]  /*1c170*/  IMAD R10, R6, R9, R10 ;  /* 0x00000009060a7224 */ /* 0x000fe200078e020a */
[----:B------:R-:W-:Y:S01]  /*1c180*/  LOP3.LUT R9, R8, UR24, RZ, 0x3c, !PT ;  /* 0x0000001808097c12 */ /* 0x000fe2000f8e3cff */
[C---:B------:R-:W-:Y:S01]  /*1c190*/  IMAD R12, R6.reuse, R11, R12 ;  /* 0x0000000b060c7224 */ /* 0x040fe200078e020c */
[----:B------:R-:W-:Y:S02]  /*1c1a0*/  LOP3.LUT R11, RZ, R8, RZ, 0x33, !PT ;  /* 0x00000008ff0b7212 */ /* 0x000fe400078e33ff */
[C---:B------:R-:W-:Y:S02]  /*1c1b0*/  ISETP.GT.U32.AND P1, PT, R6.reuse, R10, PT ;  /* 0x0000000a0600720c */ /* 0x040fe40003f24070 */
[----:B------:R-:W-:Y:S11]  /*1c1c0*/  ISETP.GT.U32.AND P4, PT, R6, R12, PT ;  /* 0x0000000c0600720c */ /* 0x000ff60003f84070 */
[----:B------:R-:W-:Y:S02]  /*1c1d0*/  @!P1 IMAD.IADD R10, R10, 0x1, -R6 ;  /* 0x000000010a0a9824 */ /* 0x000fe400078e0a06 */
[-C--:B------:R-:W-:Y:S01]  /*1c1e0*/  @!P4 IADD3 R12, PT, PT, R12, -R6.reuse, RZ ;  /* 0x800000060c0cc210 */ /* 0x080fe20007ffe0ff */
[----:B------:R-:W-:Y:S01]  /*1c1f0*/  @!P1 VIADD R13, R13, 0x1 ;  /* 0x000000010d0d9836 */ /* 0x000fe20000000000 */
[----:B------:R-:W-:Y:S01]  /*1c200*/  ISETP.GE.AND P1, PT, R9, RZ, PT ;  /* 0x000000ff0900720c */ /* 0x000fe20003f26270 */
[----:B------:R-:W-:Y:S01]  /*1c210*/  @!P4 VIADD R14, R14, 0x1 ;  /* 0x000000010e0ec836 */ /* 0x000fe20000000000 */
[-C--:B------:R-:W-:Y:S02]  /*1c220*/  ISETP.GE.U32.AND P5, PT, R10, R6.reuse, PT ;  /* 0x000000060a00720c */ /* 0x080fe40003fa6070 */
[----:B------:R-:W-:Y:S02]  /*1c230*/  ISETP.GE.U32.AND P6, PT, R12, R6, PT ;  /* 0x000000060c00720c */ /* 0x000fe40003fc6070 */
[C---:B------:R-:W-:Y:S01]  /*1c240*/  LOP3.LUT R6, R8.reuse, UR19, RZ, 0x3c, !PT ;  /* 0x0000001308067c12 */ /* 0x040fe2000f8e3cff */
[----:B-1----:R-:W-:Y:S01]  /*1c250*/  UMOV UR19, UR10 ;  /* 0x0000000a00137c82 */ /* 0x002fe20008000000 */
[----:B------:R-:W-:Y:S02]  /*1c260*/  ISETP.NE.AND P4, PT, R8, RZ, PT ;  /* 0x000000ff0800720c */ /* 0x000fe40003f85270 */
[----:B------:R-:W-:Y:S05]  /*1c270*/  ISETP.GE.AND P0, PT, R6, RZ, PT ;  /* 0x000000ff0600720c */ /* 0x000fea0003f06270 */
[----:B------:R-:W-:Y:S02]  /*1c280*/  @P5 IADD3 R13, PT, PT, R13, 0x1, RZ ;  /* 0x000000010d0d5810 */ /* 0x000fe40007ffe0ff */
[----:B------:R-:W-:Y:S05]  /*1c290*/  @P6 VIADD R14, R14, 0x1 ;  /* 0x000000010e0e6836 */ /* 0x000fea0000000000 */
[----:B------:R-:W-:Y:S01]  /*1c2a0*/  @!P1 IADD3 R14, PT, PT, -R14, RZ, RZ ;  /* 0x000000ff0e0e9210 */ /* 0x000fe20007ffe1ff */
[----:B------:R-:W-:Y:S05]  /*1c2b0*/  @!P0 IMAD.MOV R13, RZ, RZ, -R13 ;  /* 0x000000ffff0d8224 */ /* 0x000fea00078e0a0d */
        /* <DEDUP_REMOVED lines=23> */
.L_x_5002:
[----:B------:R-:W-:Y:S01]  /*1c430*/  ISETP.GE.AND P4, PT, R7, UR17, PT ;  /* 0x0000001107007c0c */ /* 0x000fe2000bf86270 */
        /* <DEDUP_REMOVED lines=14> */
[----:B-1----:R-:W-:Y:S01]  /*1c520*/  @!P4 LDGSTS.E.BYPASS.LTC128B.128 [R241+0x10000], desc[UR26][R232.64] ;  /* 0x10000000e8f1cfae */ /* 0x002fe2000b981a1a */
[----:B------:R-:W-:Y:S02]  /*1c530*/  IADD3.X R9, PT, PT, R233, UR19, RZ, P0, !PT ;  /* 0x00000013e9097c10 */ /* 0x000fe400087fe4ff */
[----:B------:R-:W-:Y:S01]  /*1c540*/  LOP3.LUT R216, R216, 0x7c00, RZ, 0xc0, !PT ;  /* 0x00007c00d8d87812 */ /* 0x000fe200078ec0ff */
[----:B------:R-:W-:Y:S01]  /*1c550*/  @P4 STS.128 [R241+0x10000], RZ ;  /* 0x010000fff1004388 */ /* 0x000fe20000000c00 */
[----:B------:R-:W-:Y:S01]  /*1c560*/  IMAD R225, R225, 0x2, R6 ;  /* 0x00000002e1e17824 */ /* 0x000fe200078e0206 */
[----:B------:R-:W-:Y:S02]  /*1c570*/  IADD3 R6, P0, PT, R8, UR20, RZ ;  /* 0x0000001408067c10 */ /* 0x000fe4000ff1e0ff */
[----:B------:R-:W-:Y:S01]  /*1c580*/  @!PT LDS RZ, [RZ] ;  /* 0x00000000fffff984 */ /* 0x000fe20000000800 */
[----:B------:R-:W-:Y:S01]  /*1c590*/  @!PT LDS RZ, [RZ] ;  /* 0x00000000fffff984 */ /* 0x000fe20000000800 */
[----:B------:R-:W-:Y:S01]  /*1c5a0*/  @!PT LDS RZ, [RZ] ;  /* 0x00000000fffff984 */ /* 0x000fe20000000800 */
[----:B------:R-:W-:Y:S01]  /*1c5b0*/  @!P3 LDGSTS.E.BYPASS.LTC128B.128 [R241+0x12000], desc[UR26][R232.64+0x80] ;  /* 0x12000080e8f1bfae */ /* 0x000fe2000b981a1a */
[----:B------:R-:W-:Y:S01]  /*1c5c0*/  LOP3.LUT R2, R220, 0x8, RZ, 0xc0, !PT ;  /* 0x00000008dc027812 */ /* 0x000fe200078ec0ff */
[----:B------:R-:W-:Y:S01]  /*1c5d0*/  VIADD R164, R225, UR8 ;  /* 0x00000008e1a47c36 */ /* 0x000fe20008000000 */
[----:B------:R-:W-:Y:S01]  /*1c5e0*/  IADD3.X R7, PT, PT, R9, UR19, RZ, P0, !PT ;  /* 0x0000001309077c10 */ /* 0x000fe200087fe4ff */
[----:B------:R-:W-:Y:S01]  /*1c5f0*/  @P3 STS.128 [R241+0x12000], RZ ;  /* 0x012000fff1003388 */ /* 0x000fe20000000c00 */
[----:B------:R-:W-:Y:S03]  /*1c600*/  LOP3.LUT R3, R216, 0x200, R3, 0xf8, !PT ;  /* 0x00000200d8037812 */ /* 0x000fe600078ef803 */
[----:B------:R-:W-:Y:S01]  /*1c610*/  @!PT LDS RZ, [RZ] ;  /* 0x00000000fffff984 */ /* 0x000fe20000000800 */
[----:B------:R-:W-:Y:S01]  /*1c620*/  @!PT LDS RZ, [RZ] ;  /* 0x00000000fffff984 */ /* 0x000fe20000000800 */
[----:B------:R-:W-:Y:S01]  /*1c630*/  @!PT LDS RZ, [RZ] ;  /* 0x00000000fffff984 */ /* 0x000fe20000000800 */
[----:B------:R-:W-:Y:S01]  /*1c640*/  @!P2 LDGSTS.E.BYPASS.LTC128B.128 [R241+0x14000], desc[UR26][R232.64+0x100] ;  /* 0x14000100e8f1afae */ /* 0x000fe2000b981a1a */
[----:B------:R-:W-:Y:S01]  /*1c650*/  LOP3.LUT R2, R3, R4, R2, 0xf6, !PT ;  /* 0x0000000403027212 */ /* 0x000fe200078ef602 */
[----:B------:R-:W-:Y:S01]  /*1c660*/  IMAD.MOV.U32 R3, RZ, RZ, 0x40 ;  /* 0x00000040ff037424 */ /* 0x000fe200078e00ff */
[----:B------:R-:W-:Y:S01]  /*1c670*/  IADD3 R4, P0, PT, R6, UR20, RZ ;  /* 0x0000001406047c10 */ /* 0x000fe2000ff1e0ff */
[----:B------:R-:W-:Y:S01]  /*1c680*/  @P2 STS.128 [R241+0x14000], RZ ;  /* 0x014000fff1002388 */ /* 0x000fe20000000c00 */
[----:B------:R-:W-:Y:S02]  /*1c690*/  LEA R226, R2, UR8, 0x1 ;  /* 0x0000000802e27c11 */ /* 0x000fe4000f8e08ff */
[----:B------:R-:W-:Y:S01]  /*1c6a0*/  IADD3.X R5, PT, PT, R7, UR19, RZ, P0, !PT ;  /* 0x0000001307057c10 */ /* 0x000fe200087fe4ff */
[----:B------:R-:W-:Y:S01]  /*1c6b0*/  @!PT LDS RZ, [RZ] ;  /* 0x00000000fffff984 */ /* 0x000fe20000000800 */
[----:B------:R-:W-:Y:S01]  /*1c6c0*/  @!PT LDS RZ, [RZ] ;  /* 0x00000000fffff984 */ /* 0x000fe20000000800 */
[----:B------:R-:W-:Y:S01]  /*1c6d0*/  @!PT LDS RZ, [RZ] ;  /* 0x00000000fffff984 */ /* 0x000fe20000000800 */
[----:B------:R-:W-:Y:S01]  /*1c6e0*/  @!P1 LDGSTS.E.BYPASS.LTC128B.128 [R241+0x16000], desc[UR26][R232.64+0x180] ;  /* 0x16000180e8f19fae */ /* 0x000fe2000b981a1a */
[----:B------:R-:W-:Y:S03]  /*1c6f0*/  LOP3.LUT P0, RZ, R221, 0x2, RZ, 0xc0, !PT ;  /* 0x00000002ddff7812 */ /* 0x000fe6000780c0ff */
[----:B------:R-:W-:Y:S01]  /*1c700*/  @P1 STS.128 [R241+0x16000], RZ ;  /* 0x016000fff1001388 */ /* 0x000fe20000000c00 */
[----:B------:R-:W-:Y:S02]  /*1c710*/  SEL R223, R223, 0xffffffe0, !P0 ;  /* 0xffffffe0dfdf7807 */ /* 0x000fe40004000000 */
[----:B------:R-:W-:Y:S01]  /*1c720*/  LOP3.LUT P0, RZ, R221, 0x4, RZ, 0xc0, !PT ;  /* 0x00000004ddff7812 */ /* 0x000fe2000780c0ff */
[----:B------:R-:W-:Y:S01]  /*1c730*/  @!PT LDS RZ, [RZ] ;  /* 0x00000000fffff984 */ /* 0x000fe20000000800 */
[----:B------:R-:W-:Y:S01]  /*1c740*/  @!PT LDS RZ, [RZ] ;  /* 0x00000000fffff984 */ /* 0x000fe20000000800 */
[----:B------:R-:W-:Y:S01]  /*1c750*/  @!PT LDS RZ, [RZ] ;  /* 0x00000000fffff984 */ /* 0x000fe20000000800 */
[----:B------:R-:W-:Y:S02]  /*1c760*/  @!P4 LDGSTS.E.BYPASS.LTC128B.128 [R241+0x10800], desc[UR26][R8.64] ;  /* 0x1080000008f1cfae */ /* 0x000fe4000b981a1a */
[----:B------:R-:W-:Y:S01]  /*1c770*/  IMAD.IADD R224, R223, 0x1, R226 ;  /* 0x00000001dfe07824 */ /* 0x000fe200078e02e2 */
[----:B------:R-:W-:Y:S01]  /*1c780*/  SEL R3, R3, 0xffffffc0, !P0 ;  /* 0xffffffc003037807 */ /* 0x000fe20004000000 */
[----:B------:R-:W-:Y:S01]  /*1c790*/  @P4 STS.128 [R241+0x10800], RZ ;  /* 0x010800fff1004388 */ /* 0x000fe20000000c00 */
[----:B------:R-:W-:Y:S03]  /*1c7a0*/  IMAD.IADD R167, R223, 0x1, R164 ;  /* 0x00000001dfa77824 */ /* 0x000fe600078e02a4 */
[----:B------:R-:W-:Y:S01]  /*1c7b0*/  @!PT LDS RZ, [RZ] ;  /* 0x00000000fffff984 */ /* 0x000fe20000000800 */
[----:B------:R-:W-:Y:S01]  /*1c7c0*/  @!PT LDS RZ, [RZ] ;  /* 0x00000000fffff984 */ /* 0x000fe20000000800 */
[----:B------:R-:W-:Y:S01]  /*1c7d0*/  @!PT LDS RZ, [RZ] ;  /* 0x00000000fffff984 */ /* 0x000fe20000000800 */
[----:B------:R-:W-:Y:S01]  /*1c7e0*/  @!P3 LDGSTS.E.BYPASS.LTC128B.128 [R241+0x12800], desc[UR26][R8.64+0x80] ;  /* 0x1280008008f1bfae */ /* 0x000fe2000b981a1a */
        /* <DEDUP_REMOVED lines=345> */
.L_x_5004:
        /* <DEDUP_REMOVED lines=93> */
.L_x_5003:
[----:B--2---:R-:W-:Y:S01]  /*1e350*/  IABS R2, R236 ;  /* 0x000000ec00027213 */ /* 0x004fe20000000000 */
[----:B------:R-:W-:Y:S01]  /*1e360*/  LDSM.16.MT88.4 R172, [R219+0x10000] ;  /* 0x01000000dbac783b */ /* 0x000fe20000004200 */
[C---:B------:R-:W-:Y:S01]  /*1e370*/  IADD3 R166, PT, PT, R236.reuse, -0x1, RZ ;  /* 0xffffffffeca67810 */ /* 0x040fe20007ffe0ff */
[----:B------:R-:W-:Y:S01]  /*1e380*/  UISETP.GT.AND UP2, UPT, UR18, UR21, UPT ;  /* 0x000000151200728c */ /* 0x000fe2000bf44270 */
[----:B------:R-:W-:Y:S01]  /*1e390*/  I2FP.F32.S32 R3, R2 ;  /* 0x0000000200037245 */ /* 0x000fe20000201400 */
[----:B------:R-:W-:Y:S01]  /*1e3a0*/  UIADD3 UR24, UPT, UPT, UR24, -0x40, URZ ;  /* 0xffffffc018187890 */ /* 0x000fe2000fffe0ff */
[C---:B------:R-:W-:Y:S02]  /*1e3b0*/  IADD3 R2, PT, PT, R236.reuse, -0x9, RZ ;  /* 0xfffffff7ec027810 */ /* 0x040fe40007ffe0ff */
        /* <DEDUP_REMOVED lines=119> */
[----:B------:R-:W-:Y:S01]  /*1eb30*/  MOV R166, R234 ;  /* 0x000000ea00a67202 */ /* 0x000fe20000000f00 */
        /* <DEDUP_REMOVED lines=436> */
.L_x_5001:
        /* <DEDUP_REMOVED lines=260> */
[----:B----4-:R-:W-:-:S03]  /*216c0*/  LOP3.LUT R9, R4, 0x3f00, RZ, 0xc0, !PT ;  /* 0x00003f0004097812 */ /* 0x010fc600078ec0ff */
[----:B------:R4:W-:Y:S01]  /*216d0*/  STS.64 [R14+0xc000], R144 ;  /* 0x00c000900e007388 */ /* 0x0009e20000000a00 */
[----:B------:R-:W-:-:S03]  /*216e0*/  LOP3.LUT R9, R9, 0x3c, R0, 0xf8, !PT ;  /* 0x0000003c09097812 */ /* 0x000fc600078ef800 */
[----:B------:R4:W-:Y:S01]  /*216f0*/  STS.64 [R14+0xc800], R146 ;  /* 0x00c800920e007388 */ /* 0x0009e20000000a00 */
[----:B-----5:R-:W-:Y:S01]  /*21700*/  MOV R133, 0xff800000 ;  /* 0xff80000000857802 */ /* 0x020fe20000000f00 */
[----:B-1----:R-:W-:Y:S01]  /*21710*/  @P6 FFMA.FTZ R133, R3, R16, R6 ;  /* 0x0000001003856223 */ /* 0x002fe20000010006 */
[----:B---3--:R-:W-:Y:S01]  /*21720*/  MOV R134, 0xff800000 ;  /* 0xff80000000867802 */ /* 0x008fe20000000f00 */
[----:B------:R4:W-:Y:S01]  /*21730*/  STS.64 [R8+0xc000], R152 ;  /* 0x00c0009808007388 */ /* 0x0009e20000000a00 */
[----:B--2---:R-:W-:Y:S01]  /*21740*/  @P3 FFMA.FTZ R134, R164, R15, R5 ;  /* 0x0000000fa4863223 */ /* 0x004fe20000010005 */
        /* <DEDUP_REMOVED lines=53> */
.L_x_5007:
[----:B------:R-:W-:Y:S05]  /*21aa0*/  BSYNC.RECONVERGENT B0 ;  /* 0x0000000000007941 */ /* 0x000fea0003800200 */
.L_x_5006:
        /* <DEDUP_REMOVED lines=25> */
.L_x_5009:
[----:B------:R-:W-:Y:S05]  /*21c40*/  BSYNC.RECONVERGENT B0 ;  /* 0x0000000000007941 */ /* 0x000fea0003800200 */
.L_x_5008:
        /* <DEDUP_REMOVED lines=26> */
.L_x_5011:
[----:B------:R-:W-:Y:S05]  /*21df0*/  BSYNC.RECONVERGENT B0 ;  /* 0x0000000000007941 */ /* 0x000fea0003800200 */
.L_x_5010:
        /* <DEDUP_REMOVED lines=24> */
.L_x_5013:
[----:B------:R-:W-:Y:S05]  /*21f80*/  BSYNC.RECONVERGENT B0 ;  /* 0x0000000000007941 */ /* 0x000fea0003800200 */
.L_x_5012:
        /* <DEDUP_REMOVED lines=23> */
.L_x_5015:
[----:B------:R-:W-:Y:S05]  /*22100*/  BSYNC.RECONVERGENT B0 ;  /* 0x0000000000007941 */ /* 0x000fea0003800200 */
.L_x_5014:
        /* <DEDUP_REMOVED lines=24> */
.L_x_5017:
[----:B------:R-:W-:Y:S05]  /*22290*/  BSYNC.RECONVERGENT B0 ;  /* 0x0000000000007941 */ /* 0x000fea0003800200 */
.L_x_5016:
        /* <DEDUP_REMOVED lines=24> */
.L_x_5019:
[----:B------:R-:W-:Y:S05]  /*22420*/  BSYNC.RECONVERGENT B0 ;  /* 0x0000000000007941 */ /* 0x000fea0003800200 */
.L_x_5018:
        /* <DEDUP_REMOVED lines=24> */
.L_x_5021:
[----:B------:R-:W-:Y:S05]  /*225b0*/  BSYNC.RECONVERGENT B0 ;  /* 0x0000000000007941 */ /* 0x000fea0003800200 */
.L_x_5020:
[----:B------:R-:W-:Y:S05]  /*225c0*/  @P6 EXIT ;  /* 0x000000000000694d */ /* 0x000fea0003800000 */
[----:B------:R-:W5:Y:S02]  /*225d0*/  LDCU UR4, c[0x0][0x440] ;  /* 0x00008800ff0477ac */ /* 0x000f640008000800 */
[----:B-----5:R-:W-:Y:S02]  /*225e0*/  ISETP.GE.AND P5, PT, R136, UR4, PT ;  /* 0x0000000488007c0c */ /* 0x020fe4000bfa6270 */
[----:B------:R-:W-:Y:S02]  /*225f0*/  ISETP.GE.AND P4, PT, R135, UR4, PT ;  /* 0x0000000487007c0c */ /* 0x000fe4000bf86270 */
[----:B------:R-:W-:-:S09]  /*22600*/  ISETP.GE.AND P2, PT, R134, UR4, PT ;  /* 0x0000000486007c0c */ /* 0x000fd2000bf46270 */
[----:B-1----:R-:W1:Y:S08]  /*22610*/  @!P5 LDC.64 R10, c[0x0][0x3f8] ;  /* 0x0000fe00ff0adb82 */ /* 0x002e700000000a00 */
[----:B----4-:R-:W4:Y:S08]  /*22620*/  @!P4 LDC.64 R8, c[0x0][0x3f8] ;  /* 0x0000fe00ff08cb82 */ /* 0x010f300000000a00 */
        /* <DEDUP_REMOVED lines=17> */
.L_x_5022:
        /* <DEDUP_REMOVED lines=12> */
.L_x_7490:


//--------------------- .text._ZN5flash24flash_fwd_splitkv_kernelI23Flash_fwd_kernel_traitsILi256ELi64ELi64ELi4ELb0ELb0EN7cutlass10bfloat16_tE19Flash_kernel_traitsILi256ELi64ELi64ELi4ES3_EELb0ELb0ELb1ELb0ELb0ELb1ELb1ELb1EEEvNS_16Flash_fwd_paramsE --------------------------
	.section	.text._ZN5flash24flash_fwd_splitkv_kernelI23Flash_fwd_kernel_traitsILi256ELi64ELi64ELi4ELb0ELb0EN7cutlass10bfloat16_tE19Flash_kernel_traitsILi256ELi64ELi64ELi4ES3_EELb0ELb0ELb1ELb0ELb0ELb1ELb1ELb1EEEvNS_16Flash_fwd_paramsE,"ax",@progbits
	.align	128
        .global         _ZN5flash24flash_fwd_splitkv_kernelI23Flash_fwd_kernel_traitsILi256ELi64ELi64ELi4ELb0ELb0EN7cutlass10bfloat16_tE19Flash_kernel_traitsILi256ELi64ELi64ELi4ES3_EELb0ELb0ELb1ELb0ELb0ELb1ELb1ELb1EEEvNS_16Flash_fwd_paramsE
        .type           _ZN5flash24flash_fwd_splitkv_kernelI23Flash_fwd_kernel_traitsILi256ELi64ELi64ELi4ELb0ELb0EN7cutlass10bfloat16_tE19Flash_kernel_traitsILi256ELi64ELi64ELi4ES3_EELb0ELb0ELb1ELb0ELb0ELb1ELb1ELb1EEEvNS_16Flash_fwd_paramsE,@function
        .size           _ZN5flash24flash_fwd_splitkv_kernelI23Flash_fwd_kernel_traitsILi256ELi64ELi64ELi4ELb0ELb0EN7cutlass10bfloat16_tE19Flash_kernel_traitsILi256ELi64ELi64ELi4ES3_EELb0ELb0ELb1ELb0ELb0ELb1ELb1ELb1EEEvNS_16Flash_fwd_paramsE,(.L_x_7491 - _ZN5flash24flash_fwd_splitkv_kernelI23Flash_fwd_kernel_traitsILi256ELi64ELi64ELi4ELb0ELb0EN7cutlass10bfloat16_tE19Flash_kernel_traitsILi256ELi64ELi64ELi4ES3_EELb0ELb0ELb1ELb0ELb0ELb1ELb1ELb1EEEvNS_16Flash_fwd_paramsE)
        .other          _ZN5flash24flash_fwd_splitkv_kernelI23Flash_fwd_kernel_traitsILi256ELi64ELi64ELi4ELb0ELb0EN7cutlass10bfloat16_tE19Flash_kernel_traitsILi256ELi64ELi64ELi4ES3_EELb0ELb0ELb1ELb0ELb0ELb1ELb1ELb1EEEvNS_16Flash_fwd_paramsE,@"STO_CUDA_ENTRY STV_DEFAULT"
_ZN5flash24flash_fwd_splitkv_kernelI23Flash_fwd_kernel_traitsILi256ELi64ELi64ELi4ELb0ELb0EN7cutlass10bfloat16_tE19Flash_kernel_traitsILi256ELi64ELi64ELi4ES3_EELb0ELb0ELb1ELb0ELb0ELb1ELb1ELb1EEEvNS_16Flash_fwd_paramsE:
.text._ZN5flash24flash_fwd_splitkv_kernelI23Flash_fwd_kernel_traitsILi256ELi64ELi64ELi4ELb0ELb0EN7cutlass10bfloat16_tE19Flash_kernel_traitsILi256ELi64ELi64ELi4ES3_EELb0ELb0ELb1ELb0ELb0ELb1ELb1ELb1EEEvNS_16Flash_fwd_paramsE:
        /* <DEDUP_REMOVED lines=86> */
.L_x_5023:
        /* <DEDUP_REMOVED lines=106> */
.L_x_5026:
[----:B------:R-:W-:Y:S05]  /*0c00*/  BSYNC.RECONVERGENT B0 ;  /* 0x0000000000007941 */ /* 0x000fea0003800200 */
.L_x_5025:
        /* <DEDUP_REMOVED lines=31> */
.L_x_5028:
[----:B------:R-:W-:Y:S05]  /*0e00*/  BSYNC.RECONVERGENT B0 ;  /* 0x0000000000007941 */ /* 0x000fea0003800200 */
.L_x_5027:
        /* <DEDUP_REMOVED lines=24> */
.L_x_5030:
[----:B------:R-:W-:Y:S05]  /*0f90*/  BSYNC.RECONVERGENT B0 ;  /* 0x0000000000007941 */ /* 0x000fea0003800200 */
.L_x_5029:
        /* <DEDUP_REMOVED lines=24> */
.L_x_5032:
[----:B------:R-:W-:Y:S05]  /*1120*/  BSYNC.RECONVERGENT B0 ;  /* 0x0000000000007941 */ /* 0x000fea0003800200 */
.L_x_5031:
        /* <DEDUP_REMOVED lines=24> */
.L_x_5034:
[----:B------:R-:W-:Y:S05]  /*12b0*/  BSYNC.RECONVERGENT B0 ;  /* 0x0000000000007941 */ /* 0x000fea0003800200 */
.L_x_5033:
        /* <DEDUP_REMOVED lines=24> */
.L_x_5036:
[----:B------:R-:W-:Y:S05]  /*1440*/  BSYNC.RECONVERGENT B0 ;  /* 0x0000000000007941 */ /* 0x000fea0003800200 */
.L_x_5035:
        /* <DEDUP_REMOVED lines=23> */
.L_x_5038:
[----:B------:R-:W-:Y:S05]  /*15c0*/  BSYNC.RECONVERGENT B0 ;  /* 0x0000000000007941 */ /* 0x000fea0003800200 */
.L_x_5037:
        /* <DEDUP_REMOVED lines=23> */
.L_x_5040:
[----:B------:R-:W-:Y:S05]  /*1740*/  BSYNC.RECONVERGENT B0 ;  /* 0x0000000000007941 */ /* 0x000fea0003800200 */
.L_x_5039:
        /* <DEDUP_REMOVED lines=33> */
.L_x_5024:
        /* <DEDUP_REMOVED lines=13> */
.L_x_5041:
        /* <DEDUP_REMOVED lines=107> */
.L_x_5042:
        /* <DEDUP_REMOVED lines=15> */
.L_x_5044:
[----:B-1----:R-:W1:Y:S01]  /*21d0*/  LDC.64 R2, c[0x0][0x3b8] ;  /* 0x0000ee00ff027b82 */ /* 0x002e620000000a00 */
[----:B------:R-:W-:-:S06]  /*21e0*/  UIADD3 UR4, UPT, UPT, UR8, UR9, URZ ;  /* 0x0000000908047290 */ /* 0x000fcc000fffe0ff */
[----:B-1----:R-:W-:Y:S02]  /*21f0*/  IMAD R13, R3, UR4, RZ ;  /* 0x00000004030d7c24 */ /* 0x002fe4000f8e02ff */
[----:B------:R-:W-:-:S05]  /*2200*/  IMAD.WIDE.U32 R6, R2, UR4, RZ ;  /* 0x0000000402067c25 */ /* 0x000fca000f8e00ff */
[----:B------:R-:W-:Y:S02]  /*2210*/  IADD3 R13, PT, PT, R7, R13, RZ ;  /* 0x0000000d070d7210 */ /* 0x000fe40007ffe0ff */
[----:B------:R-:W-:Y:S02]  /*2220*/  MOV R12, R6 ;  /* 0x00000006000c7202 */ /* 0x000fe40000000f00 */
.L_x_5045:
        /* <DEDUP_REMOVED lines=14> */
.L_x_5046:
[----:B------:R-:W1:Y:S01]  /*2310*/  LDC.64 R62, c[0x0][0x3c0] ;  /* 0x0000f000ff3e7b82 */ /* 0x000e620000000a00 */
[----:B------:R-:W-:-:S06]  /*2320*/  UIADD3 UR8, UPT, UPT, UR8, UR9, URZ ;  /* 0x0000000908087290 */ /* 0x000fcc000fffe0ff */
[----:B-1----:R-:W-:Y:S02]  /*2330*/  IMAD R7, R63, UR8, RZ ;  /* 0x000000083f077c24 */ /* 0x002fe4000f8e02ff */
[----:B-----5:R-:W-:-:S05]  /*2340*/  IMAD.WIDE.U32 R4, R62, UR8, RZ ;  /* 0x000000083e047c25 */ /* 0x020fca000f8e00ff */
[----:B------:R-:W-:Y:S02]  /*2350*/  IADD3 R7, PT, PT, R5, R7, RZ ;  /* 0x0000000705077210 */ /* 0x000fe40007ffe0ff */
[----:B------:R-:W-:-:S07]  /*2360*/  MOV R6, R4 ;  /* 0x0000000400067202 */ /* 0x000fce0000000f00 */
.L_x_5047:
        /* <DEDUP_REMOVED lines=53> */
.L_x_5043:
        /* <DEDUP_REMOVED lines=187> */
.L_x_5132:
        /* <DEDUP_REMOVED lines=24> */
.L_x_5050:
[----:B-12-4-:R-:W-:Y:S05]  /*33f0*/  BSYNC.RECONVERGENT B0 ;  /* 0x0000000000007941 */ /* 0x016fea0003800200 */
.L_x_5049:
        /* <DEDUP_REMOVED lines=19> */
.L_x_5052:
[----:B------:R-:W-:Y:S05]  /*3530*/  BSYNC.RECONVERGENT B0 ;  /* 0x0000000000007941 */ /* 0x000fea0003800200 */
.L_x_5051:
        /* <DEDUP_REMOVED lines=23> */
.L_x_5054:
[----:B------:R-:W-:Y:S05]  /*36b0*/  BSYNC.RECONVERGENT B0 ;  /* 0x0000000000007941 */ /* 0x000fea0003800200 */
.L_x_5053:
        /* <DEDUP_REMOVED lines=26> */
.L_x_5056:
[----:B------:R-:W-:Y:S05]  /*3860*/  BSYNC.RECONVERGENT B0 ;  /* 0x0000000000007941 */ /* 0x000fea0003800200 */
.L_x_5055:
        /* <DEDUP_REMOVED lines=20> */
.L_x_5060:
[----:B------:R-:W-:Y:S05]  /*39b0*/  BSYNC.RECONVERGENT B0 ;  /* 0x0000000000007941 */ /* 0x000fea0003800200 */
.L_x_5059:
        /* <DEDUP_REMOVED lines=18> */
.L_x_5062:
[----:B------:R-:W-:Y:S05]  /*3ae0*/  BSYNC.RECONVERGENT B0 ;  /* 0x0000000000007941 */ /* 0x000fea0003800200 */
.L_x_5061:
        /* <DEDUP_REMOVED lines=20> */
.L_x_5064:
[----:B------:R-:W-:Y:S05]  /*3c30*/  BSYNC.RECONVERGENT B0 ;  /* 0x0000000000007941 */ /* 0x000fea0003800200 */
.L_x_5063:
        /* <DEDUP_REMOVED lines=25> */
.L_x_5058:
        /* <DEDUP_REMOVED lines=56> */
.L_x_5070:
[----:B------:R-:W-:Y:S05]  /*4150*/  BSYNC.RECONVERGENT B0 ;  /* 0x0000000000007941 */ /* 0x000fea0003800200 */
.L_x_5069:
        /* <DEDUP_REMOVED lines=48> */
.L_x_5072:
[----:B------:R-:W-:Y:S05]  /*4460*/  BSYNC.RECONVERGENT B0 ;  /* 0x0000000000007941 */ /* 0x000fea0003800200 */
.L_x_5071:
        /* <DEDUP_REMOVED lines=48> */
.L_x_5074:
[----:B------:R-:W-:Y:S05]  /*4770*/  BSYNC.RECONVERGENT B0 ;  /* 0x0000000000007941 */ /* 0x000fea0003800200 */
.L_x_5073:
        /* <DEDUP_REMOVED lines=47> */
.L_x_5068:
[----:B------:R-:W-:Y:S05]  /*4a70*/  BSYNC.RECONVERGENT B1 ;  /* 0x0000000000017941 */ /* 0x000fea0003800200 */
.L_x_5067:
        /* <DEDUP_REMOVED lines=65> */
.L_x_5078:
[----:B------:R-:W-:Y:S05]  /*4e90*/  BSYNC.RECONVERGENT B0 ;  /* 0x0000000000007941 */ /* 0x000fea0003800200 */
.L_x_5077:
        /* <DEDUP_REMOVED lines=48> */
.L_x_5080:
[----:B------:R-:W-:Y:S05]  /*51a0*/  BSYNC.RECONVERGENT B0 ;  /* 0x0000000000007941 */ /* 0x000fea0003800200 */
.L_x_5079:
        /* <DEDUP_REMOVED lines=48> */
.L_x_5082:
[----:B------:R-:W-:Y:S05]  /*54b0*/  BSYNC.RECONVERGENT B0 ;  /* 0x0000000000007941 */ /* 0x000fea0003800200 */
.L_x_5081:
        /* <DEDUP_REMOVED lines=47> */
.L_x_5076:
[----:B------:R-:W-:Y:S05]  /*57b0*/  BSYNC.RECONVERGENT B1 ;  /* 0x0000000000017941 */ /* 0x000fea0003800200 */
.L_x_5075:
        /* <DEDUP_REMOVED lines=65> */
.L_x_5086:
[----:B------:R-:W-:Y:S05]  /*5bd0*/  BSYNC.RECONVERGENT B0 ;  /* 0x0000000000007941 */ /* 0x000fea0003800200 */
.L_x_5085:
        /* <DEDUP_REMOVED lines=48> */
.L_x_5088:
[----:B------:R-:W-:Y:S05]  /*5ee0*/  BSYNC.RECONVERGENT B0 ;  /* 0x0000000000007941 */ /* 0x000fea0003800200 */
.L_x_5087:
        /* <DEDUP_REMOVED lines=48> */
.L_x_5090:
[----:B------:R-:W-:Y:S05]  /*61f0*/  BSYNC.RECONVERGENT B0 ;  /* 0x0000000000007941 */ /* 0x000fea0003800200 */
.L_x_5089:
        /* <DEDUP_REMOVED lines=47> */
.L_x_5084:
[----:B------:R-:W-:Y:S05]  /*64f0*/  BSYNC.RECONVERGENT B1 ;  /* 0x0000000000017941 */ /* 0x000fea0003800200 */
.L_x_5083:
        /* <DEDUP_REMOVED lines=67> */
.L_x_5094:
[----:B------:R-:W-:Y:S05]  /*6930*/  BSYNC.RECONVERGENT B0 ;  /* 0x0000000000007941 */ /* 0x000fea0003800200 */
.L_x_5093:
        /* <DEDUP_REMOVED lines=48> */
.L_x_5096:
[----:B------:R-:W-:Y:S05]  /*6c40*/  BSYNC.RECONVERGENT B0 ;  /* 0x0000000000007941 */ /* 0x000fea0003800200 */
.L_x_5095:
        /* <DEDUP_REMOVED lines=48> */
.L_x_5098:
[----:B------:R-:W-:Y:S05]  /*6f50*/  BSYNC.RECONVERGENT B0 ;  /* 0x0000000000007941 */ /* 0x000fea0003800200 */
.L_x_5097:
        /* <DEDUP_REMOVED lines=47> */
.L_x_5092:
[----:B------:R-:W-:Y:S05]  /*7250*/  BSYNC.RECONVERGENT B1 ;  /* 0x0000000000017941 */ /* 0x000fea0003800200 */
.L_x_5091:
        /* <DEDUP_REMOVED lines=8> */
.L_x_5066:
        /* <DEDUP_REMOVED lines=95> */
.L_x_5102:
[----:B------:R-:W-:Y:S05]  /*78d0*/  BSYNC.RECONVERGENT B0 ;  /* 0x0000000000007941 */ /* 0x000fea0003800200 */
.L_x_5101:
        /* <DEDUP_REMOVED lines=89> */
.L_x_5104:
[----:B------:R-:W-:Y:S05]  /*7e70*/  BSYNC.RECONVERGENT B0 ;  /* 0x0000000000007941 */ /* 0x000fea0003800200 */
.L_x_5103:
        /* <DEDUP_REMOVED lines=89> */
.L_x_5106:
[----:B------:R-:W-:Y:S05]  /*8410*/  BSYNC.RECONVERGENT B0 ;  /* 0x0000000000007941 */ /* 0x000fea0003800200 */
.L_x_5105:
        /* <DEDUP_REMOVED lines=88> */
.L_x_5100:
[----:B------:R-:W-:Y:S05]  /*89a0*/  BSYNC.RECONVERGENT B1 ;  /* 0x0000000000017941 */ /* 0x000fea0003800200 */
.L_x_5099:
        /* <DEDUP_REMOVED lines=96> */
.L_x_5110:
[----:B------:R-:W-:Y:S05]  /*8fb0*/  BSYNC.RECONVERGENT B0 ;  /* 0x0000000000007941 */ /* 0x000fea0003800200 */
.L_x_5109:
        /* <DEDUP_REMOVED lines=88> */
.L_x_5112:
[----:B------:R-:W-:Y:S05]  /*9540*/  BSYNC.RECONVERGENT B0 ;  /* 0x0000000000007941 */ /* 0x000fea0003800200 */
.L_x_5111:
        /* <DEDUP_REMOVED lines=88> */
.L_x_5114:
[----:B------:R-:W-:Y:S05]  /*9ad0*/  BSYNC.RECONVERGENT B0 ;  /* 0x0000000000007941 */ /* 0x000fea0003800200 */
.L_x_5113:
        /* <DEDUP_REMOVED lines=86> */
.L_x_5108:
[----:B------:R-:W-:Y:S05]  /*a040*/  BSYNC.RECONVERGENT B1 ;  /* 0x0000000000017941 */ /* 0x000fea0003800200 */
.L_x_5107:
        /* <DEDUP_REMOVED lines=99> */
.L_x_5118:
[----:B------:R-:W-:Y:S05]  /*a680*/  BSYNC.RECONVERGENT B0 ;  /* 0x0000000000007941 */ /* 0x000fea0003800200 */
.L_x_5117:
        /* <DEDUP_REMOVED lines=88> */
.L_x_5120:
[----:B------:R-:W-:Y:S05]  /*ac10*/  BSYNC.RECONVERGENT B0 ;  /* 0x0000000000007941 */ /* 0x000fea0003800200 */
.L_x_5119:
        /* <DEDUP_REMOVED lines=87> */
.L_x_5122:
[----:B------:R-:W-:Y:S05]  /*b190*/  BSYNC.RECONVERGENT B0 ;  /* 0x0000000000007941 */ /* 0x000fea0003800200 */
.L_x_5121:
        /* <DEDUP_REMOVED lines=86> */
.L_x_5116:
[----:B------:R-:W-:Y:S05]  /*b700*/  BSYNC.RECONVERGENT B1 ;  /* 0x0000000000017941 */ /* 0x000fea0003800200 */
.L_x_5115:
        /* <DEDUP_REMOVED lines=102> */
.L_x_5126:
[----:B------:R-:W-:Y:S05]  /*bd70*/  BSYNC.RECONVERGENT B0 ;  /* 0x0000000000007941 */ /* 0x000fea0003800200 */
.L_x_5125:
        /* <DEDUP_REMOVED lines=87> */
.L_x_5128:
[----:B------:R-:W-:Y:S05]  /*c2f0*/  BSYNC.RECONVERGENT B0 ;  /* 0x0000000000007941 */ /* 0x000fea0003800200 */
.L_x_5127:
        /* <DEDUP_REMOVED lines=87> */
.L_x_5130:
[----:B------:R-:W-:Y:S05]  /*c870*/  BSYNC.RECONVERGENT B0 ;  /* 0x0000000000007941 */ /* 0x000fea0003800200 */
.L_x_5129:
        /* <DEDUP_REMOVED lines=86> */
.L_x_5124:
[----:B------:R-:W-:Y:S05]  /*cde0*/  BSYNC.RECONVERGENT B1 ;  /* 0x0000000000017941 */ /* 0x000fea0003800200 */
.L_x_5123:
[----:B------:R-:W5:Y:S08]  /*cdf0*/  LDC R3, c[0x0][0x450] ;  /* 0x00011400ff037b82 */ /* 0x000f700000000800 */
[----:B------:R-:W1:Y:S01]  /*ce00*/  LDC R18, c[0x0][0x450] ;  /* 0x00011400ff127b82 */ /* 0x000e620000000800 */
[----:B-----5:R-:W-:Y:S05]  /*ce10*/  IMAD.U32 R3, R3, -0x20, RZ ;  /* 0xffffffe003037824 */ /* 0x020fea00078e00ff */
[C---:B------:R-:W-:Y:S02]  /*ce20*/  LEA R76, P1, R3.reuse, R76, 0x1 ;  /* 0x0000004c034c7211 */ /* 0x040fe400078208ff */
[C---:B------:R-:W-:Y:S02]  /*ce30*/  LEA R74, P0, R3.reuse, R74, 0x1 ;  /* 0x0000004a034a7211 */ /* 0x040fe400078008ff */
[C---:B------:R-:W-:Y:S02]  /*ce40*/  LEA.HI.X.SX32 R77, R3.reuse, R77, 0x1, P1 ;  /* 0x0000004d034d7211 */ /* 0x040fe400008f0eff */
[----:B-1----:R-:W-:Y:S09]  /*ce50*/  LEA.HI.X.SX32 R75, R3, R75, 0x1, P0 ;  /* 0x0000004b034b7211 */ /* 0x002ff200000f0eff */
.L_x_5065:
[----:B------:R-:W-:Y:S05]  /*ce60*/  BSYNC.RECONVERGENT B2 ;  /* 0x0000000000027941 */ /* 0x000fea0003800200 */
.L_x_5057:
        /* <DEDUP_REMOVED lines=89> */
.L_x_5131:
[----:B------:R-:W-:Y:S01]  /*d400*/  UISETP.GT.AND UP0, UPT, UR16, UR30, UPT ;  /* 0x0000001e1000728c */ /* 0x000fe2000bf04270 */
[----:B------:R-:W-:Y:S02]  /*d410*/  IADD3 R72, P1, PT, R72, R79, RZ ;  /* 0x0000004f48487210 */ /* 0x000fe40007f3e0ff */
[----:B------:R-:W-:Y:S03]  /*d420*/  IADD3 R12, P0, PT, R12, R83, RZ ;  /* 0x000000530c0c7210 */ /* 0x000fe60007f1e0ff */
[----:B------:R-:W-:Y:S02]  /*d430*/  IMAD.X R73, R73, 0x1, R78, P1 ;  /* 0x0000000149497824 */ /* 0x000fe400008e064e */
[----:B------:R-:W-:Y:S01]  /*d440*/  IMAD.X R13, R13, 0x1, R81, P0 ;  /* 0x000000010d0d7824 */ /* 0x000fe200000e0651 */
[----:B------:R-:W-:Y:S07]  /*d450*/  BRA.U UP0, `(.L_x_5132) ;  /* 0xffffff5d00847547 */ /* 0x000fee000b83ffff */
.L_x_5048:
        /* <DEDUP_REMOVED lines=57> */
.L_x_5136:
[----:B------:R-:W-:Y:S05]  /*d7f0*/  BSYNC.RECONVERGENT B0 ;  /* 0x0000000000007941 */ /* 0x000fea0003800200 */
.L_x_5135:
        /* <DEDUP_REMOVED lines=29> */
.L_x_5138:
[----:B------:R-:W-:Y:S05]  /*d9d0*/  BSYNC.RECONVERGENT B0 ;  /* 0x0000000000007941 */ /* 0x000fea0003800200 */
.L_x_5137:
        /* <DEDUP_REMOVED lines=29> */
.L_x_5140:
[----:B------:R-:W-:Y:S05]  /*dbb0*/  BSYNC.RECONVERGENT B0 ;  /* 0x0000000000007941 */ /* 0x000fea0003800200 */
.L_x_5139:
        /* <DEDUP_REMOVED lines=30> */
.L_x_5134:
        /* <DEDUP_REMOVED lines=79> */
.L_x_5148:
[----:B------:R-:W-:Y:S05]  /*e290*/  BSYNC.RECONVERGENT B0 ;  /* 0x0000000000007941 */ /* 0x000fea0003800200 */
.L_x_5147:
[----:B-----5:R-:W-:Y:S01]  /*e2a0*/  IMAD.MOV.U32 R6, RZ, RZ, R22 ;  /* 0x000000ffff067224 */ /* 0x020fe200078e0016 */
[----:B------:R-:W-:Y:S01]  /*e2b0*/  MOV R4, R20 ;  /* 0x0000001400047202 */ /* 0x000fe20000000f00 */
[----:B------:R-:W-:Y:S01]  /*e2c0*/  IMAD.MOV.U32 R7, RZ, RZ, R23 ;  /* 0x000000ffff077224 */ /* 0x000fe200078e0017 */
[----:B------:R-:W-:Y:S02]  /*e2d0*/  MOV R5, R21 ;  /* 0x0000001500057202 */ /* 0x000fe40000000f00 */
.L_x_5146:
[----:B------:R-:W-:Y:S05]  /*e2e0*/  BSYNC.RECONVERGENT B1 ;  /* 0x0000000000017941 */ /* 0x000fea0003800200 */
.L_x_5145:
        /* <DEDUP_REMOVED lines=47> */
.L_x_5152:
[----:B------:R-:W-:Y:S05]  /*e5e0*/  BSYNC.RECONVERGENT B0 ;  /* 0x0000000000007941 */ /* 0x000fea0003800200 */
.L_x_5151:
[----:B-----5:R4:W-:Y:S02]  /*e5f0*/  STS.128 [R89+0x2000], R20 ;  /* 0x0020001459007388 */ /* 0x0209e40000000c00 */
.L_x_5150:
[----:B------:R-:W-:Y:S05]  /*e600*/  BSYNC.RECONVERGENT B1 ;  /* 0x0000000000017941 */ /* 0x000fea0003800200 */
.L_x_5149:
        /* <DEDUP_REMOVED lines=46> */
.L_x_5156:
[----:B------:R-:W-:Y:S05]  /*e8f0*/  BSYNC.RECONVERGENT B0 ;  /* 0x0000000000007941 */ /* 0x000fea0003800200 */
.L_x_5155:
[----:B-----5:R1:W-:Y:S02]  /*e900*/  STS.128 [R89+0x4000], R20 ;  /* 0x0040001459007388 */ /* 0x0203e40000000c00 */
.L_x_5154:
[----:B------:R-:W-:Y:S05]  /*e910*/  BSYNC.RECONVERGENT B1 ;  /* 0x0000000000017941 */ /* 0x000fea0003800200 */
.L_x_5153:
        /* <DEDUP_REMOVED lines=46> */
.L_x_5158:
[----:B------:R-:W-:Y:S05]  /*ec00*/  BSYNC.RECONVERGENT B0 ;  /* 0x0000000000007941 */ /* 0x000fea0003800200 */
.L_x_5157:
[----:B-----5:R4:W-:Y:S02]  /*ec10*/  STS.128 [R89+0x6000], R20 ;  /* 0x0060001459007388 */ /* 0x0209e40000000c00 */
.L_x_5144:
[----:B------:R-:W-:Y:S05]  /*ec20*/  BSYNC.RECONVERGENT B2 ;  /* 0x0000000000027941 */ /* 0x000fea0003800200 */
.L_x_5143:
        /* <DEDUP_REMOVED lines=54> */
.L_x_5164:
[----:B------:R-:W-:Y:S05]  /*ef90*/  BSYNC.RECONVERGENT B0 ;  /* 0x0000000000007941 */ /* 0x000fea0003800200 */
.L_x_5163:
[----:B-----5:R4:W-:Y:S02]  /*efa0*/  STS.128 [R89+0x800], R20 ;  /* 0x0008001459007388 */ /* 0x0209e40000000c00 */
.L_x_5162:
[----:B------:R-:W-:Y:S05]  /*efb0*/  BSYNC.RECONVERGENT B1 ;  /* 0x0000000000017941 */ /* 0x000fea0003800200 */
.L_x_5161:
        /* <DEDUP_REMOVED lines=47> */
.L_x_5168:
[----:B------:R-:W-:Y:S05]  /*f2b0*/  BSYNC.RECONVERGENT B0 ;  /* 0x0000000000007941 */ /* 0x000fea0003800200 */
.L_x_5167:
[----:B-----5:R4:W-:Y:S02]  /*f2c0*/  STS.128 [R89+0x2800], R20 ;  /* 0x0028001459007388 */ /* 0x0209e40000000c00 */
.L_x_5166:
[----:B------:R-:W-:Y:S05]  /*f2d0*/  BSYNC.RECONVERGENT B1 ;  /* 0x0000000000017941 */ /* 0x000fea0003800200 */
.L_x_5165:
        /* <DEDUP_REMOVED lines=47> */
.L_x_5172:
[----:B------:R-:W-:Y:S05]  /*f5d0*/  BSYNC.RECONVERGENT B0 ;  /* 0x0000000000007941 */ /* 0x000fea0003800200 */
.L_x_5171:
[----:B-----5:R4:W-:Y:S02]  /*f5e0*/  STS.128 [R89+0x4800], R20 ;  /* 0x0048001459007388 */ /* 0x0209e40000000c00 */
.L_x_5170:
[----:B------:R-:W-:Y:S05]  /*f5f0*/  BSYNC.RECONVERGENT B1 ;  /* 0x0000000000017941 */ /* 0x000fea0003800200 */
.L_x_5169:
        /* <DEDUP_REMOVED lines=46> */
.L_x_5174:
[----:B------:R-:W-:Y:S05]  /*f8e0*/  BSYNC.RECONVERGENT B0 ;  /* 0x0000000000007941 */ /* 0x000fea0003800200 */
.L_x_5173:
[----:B-----5:R4:W-:Y:S02]  /*f8f0*/  STS.128 [R89+0x6800], R20 ;  /* 0x0068001459007388 */ /* 0x0209e40000000c00 */
.L_x_5160:
[----:B------:R-:W-:Y:S05]  /*f900*/  BSYNC.RECONVERGENT B2 ;  /* 0x0000000000027941 */ /* 0x000fea0003800200 */
.L_x_5159:
        /* <DEDUP_REMOVED lines=54> */
.L_x_5180:
[----:B------:R-:W-:Y:S05]  /*fc70*/  BSYNC.RECONVERGENT B0 ;  /* 0x0000000000007941 */ /* 0x000fea0003800200 */
.L_x_5179:
[----:B-----5:R1:W-:Y:S02]  /*fc80*/  STS.128 [R89+0x1000], R20 ;  /* 0x0010001459007388 */ /* 0x0203e40000000c00 */
.L_x_5178:
[----:B------:R-:W-:Y:S05]  /*fc90*/  BSYNC.RECONVERGENT B1 ;  /* 0x0000000000017941 */ /* 0x000fea0003800200 */
.L_x_5177:
        /* <DEDUP_REMOVED lines=47> */
.L_x_5184:
[----:B------:R-:W-:Y:S05]  /*ff90*/  BSYNC.RECONVERGENT B0 ;  /* 0x0000000000007941 */ /* 0x000fea0003800200 */
.L_x_5183:
[----:B-----5:R4:W-:Y:S02]  /*ffa0*/  STS.128 [R89+0x3000], R20 ;  /* 0x0030001459007388 */ /* 0x0209e40000000c00 */
.L_x_5182:
[----:B------:R-:W-:Y:S05]  /*ffb0*/  BSYNC.RECONVERGENT B1 ;  /* 0x0000000000017941 */ /* 0x000fea0003800200 */
.L_x_5181:
        /* <DEDUP_REMOVED lines=47> */
.L_x_5188:
[----:B------:R-:W-:Y:S05]  /*102b0*/  BSYNC.RECONVERGENT B0 ;  /* 0x0000000000007941 */ /* 0x000fea0003800200 */
.L_x_5187:
[----:B-----5:R4:W-:Y:S02]  /*102c0*/  STS.128 [R89+0x5000], R20 ;  /* 0x0050001459007388 */ /* 0x0209e40000000c00 */
.L_x_5186:
[----:B------:R-:W-:Y:S05]  /*102d0*/  BSYNC.RECONVERGENT B1 ;  /* 0x0000000000017941 */ /* 0x000fea0003800200 */
.L_x_5185:
        /* <DEDUP_REMOVED lines=46> */
.L_x_5190:
[----:B------:R-:W-:Y:S05]  /*105c0*/  BSYNC.RECONVERGENT B0 ;  /* 0x0000000000007941 */ /* 0x000fea0003800200 */
.L_x_5189:
[----:B-----5:R4:W-:Y:S02]  /*105d0*/  STS.128 [R89+0x7000], R20 ;  /* 0x0070001459007388 */ /* 0x0209e40000000c00 */
.L_x_5176:
[----:B------:R-:W-:Y:S05]  /*105e0*/  BSYNC.RECONVERGENT B2 ;  /* 0x0000000000027941 */ /* 0x000fea0003800200 */
.L_x_5175:
        /* <DEDUP_REMOVED lines=53> */
.L_x_5194:
[----:B------:R-:W-:Y:S05]  /*10940*/  BSYNC.RECONVERGENT B0 ;  /* 0x0000000000007941 */ /* 0x000fea0003800200 */
.L_x_5193:
[----:B-----5:R4:W-:Y:S02]  /*10950*/  STS.128 [R89+0x1800], R20 ;  /* 0x0018001459007388 */ /* 0x0209e40000000c00 */
.L_x_5192:
[----:B------:R-:W-:Y:S05]  /*10960*/  BSYNC.RECONVERGENT B1 ;  /* 0x0000000000017941 */ /* 0x000fea0003800200 */
.L_x_5191:
        /* <DEDUP_REMOVED lines=46> */
.L_x_5198:
[----:B------:R-:W-:Y:S05]  /*10c50*/  BSYNC.RECONVERGENT B0 ;  /* 0x0000000000007941 */ /* 0x000fea0003800200 */
.L_x_5197:
[----:B-----5:R1:W-:Y:S02]  /*10c60*/  STS.128 [R89+0x3800], R20 ;  /* 0x0038001459007388 */ /* 0x0203e40000000c00 */
.L_x_5196:
[----:B------:R-:W-:Y:S05]  /*10c70*/  BSYNC.RECONVERGENT B1 ;  /* 0x0000000000017941 */ /* 0x000fea0003800200 */
.L_x_5195:
        /* <DEDUP_REMOVED lines=46> */
.L_x_5202:
[----:B------:R-:W-:Y:S05]  /*10f60*/  BSYNC.RECONVERGENT B0 ;  /* 0x0000000000007941 */ /* 0x000fea0003800200 */
.L_x_5201:
[----:B-----5:R4:W-:Y:S02]  /*10f70*/  STS.128 [R89+0x5800], R20 ;  /* 0x0058001459007388 */ /* 0x0209e40000000c00 */
.L_x_5200:
[----:B------:R-:W-:Y:S05]  /*10f80*/  BSYNC.RECONVERGENT B1 ;  /* 0x0000000000017941 */ /* 0x000fea0003800200 */
.L_x_5199:
        /* <DEDUP_REMOVED lines=45> */
.L_x_5204:
[----:B------:R-:W-:Y:S05]  /*11260*/  BSYNC.RECONVERGENT B0 ;  /* 0x0000000000007941 */ /* 0x000fea0003800200 */
.L_x_5203:
[----:B-----5:R4:W-:Y:S01]  /*11270*/  STS.128 [R89+0x7800], R20 ;  /* 0x0078001459007388 */ /* 0x0209e20000000c00 */
[----:B------:R-:W-:Y:S05]  /*11280*/  BRA `(.L_x_5141) ;  /* 0x0000005800b47947 */ /* 0x000fea0003800000 */
.L_x_5142:
        /* <DEDUP_REMOVED lines=96> */
.L_x_5209:
[----:B------:R-:W-:Y:S05]  /*11890*/  BSYNC.RECONVERGENT B0 ;  /* 0x0000000000007941 */ /* 0x000fea0003800200 */
.L_x_5208:
[----:B------:R-:W-:Y:S05]  /*118a0*/  BSYNC.RECONVERGENT B1 ;  /* 0x0000000000017941 */ /* 0x000fea0003800200 */
.L_x_5207:
        /* <DEDUP_REMOVED lines=87> */
.L_x_5213:
[----:B------:R-:W-:Y:S05]  /*11e20*/  BSYNC.RECONVERGENT B0 ;  /* 0x0000000000007941 */ /* 0x000fea0003800200 */
.L_x_5212:
[----:B-----5:R4:W-:Y:S02]  /*11e30*/  STS.128 [R89+0x2000], R24 ;  /* 0x0020001859007388 */ /* 0x0209e40000000c00 */
.L_x_5211:
[----:B------:R-:W-:Y:S05]  /*11e40*/  BSYNC.RECONVERGENT B1 ;  /* 0x0000000000017941 */ /* 0x000fea0003800200 */
.L_x_5210:
        /* <DEDUP_REMOVED lines=86> */
.L_x_5217:
[----:B------:R-:W-:Y:S05]  /*123b0*/  BSYNC.RECONVERGENT B0 ;  /* 0x0000000000007941 */ /* 0x000fea0003800200 */
.L_x_5216:
[----:B-----5:R1:W-:Y:S02]  /*123c0*/  STS.128 [R89+0x4000], R24 ;  /* 0x0040001859007388 */ /* 0x0203e40000000c00 */
.L_x_5215:
[----:B------:R-:W-:Y:S05]  /*123d0*/  BSYNC.RECONVERGENT B1 ;  /* 0x0000000000017941 */ /* 0x000fea0003800200 */
.L_x_5214:
        /* <DEDUP_REMOVED lines=85> */
.L_x_5219:
[----:B------:R-:W-:Y:S05]  /*12930*/  BSYNC.RECONVERGENT B0 ;  /* 0x0000000000007941 */ /* 0x000fea0003800200 */
.L_x_5218:
[----:B-----5:R4:W-:Y:S02]  /*12940*/  STS.128 [R89+0x6000], R24 ;  /* 0x0060001859007388 */ /* 0x0209e40000000c00 */
.L_x_5206:
[----:B------:R-:W-:Y:S05]  /*12950*/  BSYNC.RECONVERGENT B2 ;  /* 0x0000000000027941 */ /* 0x000fea0003800200 */
.L_x_5205:
        /* <DEDUP_REMOVED lines=93> */
.L_x_5225:
[----:B------:R-:W-:Y:S05]  /*12f30*/  BSYNC.RECONVERGENT B0 ;  /* 0x0000000000007941 */ /* 0x000fea0003800200 */
.L_x_5224:
[----:B-----5:R4:W-:Y:S02]  /*12f40*/  STS.128 [R89+0x800], R24 ;  /* 0x0008001859007388 */ /* 0x0209e40000000c00 */
.L_x_5223:
[----:B------:R-:W-:Y:S05]  /*12f50*/  BSYNC.RECONVERGENT B1 ;  /* 0x0000000000017941 */ /* 0x000fea0003800200 */
.L_x_5222:
        /* <DEDUP_REMOVED lines=86> */
.L_x_5229:
[----:B------:R-:W-:Y:S05]  /*134c0*/  BSYNC.RECONVERGENT B0 ;  /* 0x0000000000007941 */ /* 0x000fea0003800200 */
.L_x_5228:
[----:B-----5:R4:W-:Y:S02]  /*134d0*/  STS.128 [R89+0x2800], R24 ;  /* 0x0028001859007388 */ /* 0x0209e40000000c00 */
.L_x_5227:
[----:B------:R-:W-:Y:S05]  /*134e0*/  BSYNC.RECONVERGENT B1 ;  /* 0x0000000000017941 */ /* 0x000fea0003800200 */
.L_x_5226:
        /* <DEDUP_REMOVED lines=86> */
.L_x_5233:
[----:B------:R-:W-:Y:S05]  /*13a50*/  BSYNC.RECONVERGENT B0 ;  /* 0x0000000000007941 */ /* 0x000fea0003800200 */
.L_x_5232:
[----:B-----5:R4:W-:Y:S02]  /*13a60*/  STS.128 [R89+0x4800], R24 ;  /* 0x0048001859007388 */ /* 0x0209e40000000c00 */
.L_x_5231:
[----:B------:R-:W-:Y:S05]  /*13a70*/  BSYNC.RECONVERGENT B1 ;  /* 0x0000000000017941 */ /* 0x000fea0003800200 */
.L_x_5230:
        /* <DEDUP_REMOVED lines=85> */
.L_x_5235:
[----:B------:R-:W-:Y:S05]  /*13fd0*/  BSYNC.RECONVERGENT B0 ;  /* 0x0000000000007941 */ /* 0x000fea0003800200 */
.L_x_5234:
[----:B-----5:R4:W-:Y:S02]  /*13fe0*/  STS.128 [R89+0x6800], R24 ;  /* 0x0068001859007388 */ /* 0x0209e40000000c00 */
.L_x_5221:
[----:B------:R-:W-:Y:S05]  /*13ff0*/  BSYNC.RECONVERGENT B2 ;  /* 0x0000000000027941 */ /* 0x000fea0003800200 */
.L_x_5220:
        /* <DEDUP_REMOVED lines=93> */
.L_x_5241:
[----:B------:R-:W-:Y:S05]  /*145d0*/  BSYNC.RECONVERGENT B0 ;  /* 0x0000000000007941 */ /* 0x000fea0003800200 */
.L_x_5240:
[----:B-----5:R1:W-:Y:S02]  /*145e0*/  STS.128 [R89+0x1000], R24 ;  /* 0x0010001859007388 */ /* 0x0203e40000000c00 */
.L_x_5239:
[----:B------:R-:W-:Y:S05]  /*145f0*/  BSYNC.RECONVERGENT B1 ;  /* 0x0000000000017941 */ /* 0x000fea0003800200 */
.L_x_5238:
        /* <DEDUP_REMOVED lines=86> */
.L_x_5245:
[----:B------:R-:W-:Y:S05]  /*14b60*/  BSYNC.RECONVERGENT B0 ;  /* 0x0000000000007941 */ /* 0x000fea0003800200 */
.L_x_5244:
[----:B-----5:R4:W-:Y:S02]  /*14b70*/  STS.128 [R89+0x3000], R24 ;  /* 0x0030001859007388 */ /* 0x0209e40000000c00 */
.L_x_5243:
[----:B------:R-:W-:Y:S05]  /*14b80*/  BSYNC.RECONVERGENT B1 ;  /* 0x0000000000017941 */ /* 0x000fea0003800200 */
.L_x_5242:
        /* <DEDUP_REMOVED lines=86> */
.L_x_5249:
[----:B------:R-:W-:Y:S05]  /*150f0*/  BSYNC.RECONVERGENT B0 ;  /* 0x0000000000007941 */ /* 0x000fea0003800200 */
.L_x_5248:
[----:B-----5:R4:W-:Y:S02]  /*15100*/  STS.128 [R89+0x5000], R24 ;  /* 0x0050001859007388 */ /* 0x0209e40000000c00 */
.L_x_5247:
[----:B------:R-:W-:Y:S05]  /*15110*/  BSYNC.RECONVERGENT B1 ;  /* 0x0000000000017941 */ /* 0x000fea0003800200 */
.L_x_5246:
        /* <DEDUP_REMOVED lines=85> */
.L_x_5251:
[----:B------:R-:W-:Y:S05]  /*15670*/  BSYNC.RECONVERGENT B0 ;  /* 0x0000000000007941 */ /* 0x000fea0003800200 */
.L_x_5250:
[----:B-----5:R4:W-:Y:S02]  /*15680*/  STS.128 [R89+0x7000], R24 ;  /* 0x0070001859007388 */ /* 0x0209e40000000c00 */
.L_x_5237:
[----:B------:R-:W-:Y:S05]  /*15690*/  BSYNC.RECONVERGENT B2 ;  /* 0x0000000000027941 */ /* 0x000fea0003800200 */
.L_x_5236:
        /* <DEDUP_REMOVED lines=94> */
.L_x_5255:
[----:B------:R-:W-:Y:S05]  /*15c80*/  BSYNC.RECONVERGENT B0 ;  /* 0x0000000000007941 */ /* 0x000fea0003800200 */
.L_x_5254:
[----:B-----5:R4:W-:Y:S02]  /*15c90*/  STS.128 [R89+0x1800], R24 ;  /* 0x0018001859007388 */ /* 0x0209e40000000c00 */
.L_x_5253:
[----:B------:R-:W-:Y:S05]  /*15ca0*/  BSYNC.RECONVERGENT B1 ;  /* 0x0000000000017941 */ /* 0x000fea0003800200 */
.L_x_5252:
        /* <DEDUP_REMOVED lines=86> */
.L_x_5259:
[----:B------:R-:W-:Y:S05]  /*16210*/  BSYNC.RECONVERGENT B0 ;  /* 0x0000000000007941 */ /* 0x000fea0003800200 */
.L_x_5258:
[----:B-----5:R1:W-:Y:S02]  /*16220*/  STS.128 [R89+0x3800], R24 ;  /* 0x0038001859007388 */ /* 0x0203e40000000c00 */
.L_x_5257:
[----:B------:R-:W-:Y:S05]  /*16230*/  BSYNC.RECONVERGENT B1 ;  /* 0x0000000000017941 */ /* 0x000fea0003800200 */
.L_x_5256:
        /* <DEDUP_REMOVED lines=86> */
.L_x_5263:
[----:B------:R-:W-:Y:S05]  /*167a0*/  BSYNC.RECONVERGENT B0 ;  /* 0x0000000000007941 */ /* 0x000fea0003800200 */
.L_x_5262:
[----:B-----5:R4:W-:Y:S02]  /*167b0*/  STS.128 [R89+0x5800], R24 ;  /* 0x0058001859007388 */ /* 0x0209e40000000c00 */
.L_x_5261:
[----:B------:R-:W-:Y:S05]  /*167c0*/  BSYNC.RECONVERGENT B1 ;  /* 0x0000000000017941 */ /* 0x000fea0003800200 */
.L_x_5260:
        /* <DEDUP_REMOVED lines=87> */
.L_x_5265:
[----:B------:R-:W-:Y:S05]  /*16d40*/  BSYNC.RECONVERGENT B0 ;  /* 0x0000000000007941 */ /* 0x000fea0003800200 */
.L_x_5264:
[----:B-----5:R1:W-:Y:S02]  /*16d50*/  STS.128 [R89+0x7800], R4 ;  /* 0x0078000459007388 */ /* 0x0203e40000000c00 */
.L_x_5141:
[----:B------:R-:W-:Y:S05]  /*16d60*/  BSYNC.RECONVERGENT B3 ;  /* 0x0000000000037941 */ /* 0x000fea0003800200 */
.L_x_5133:
        /* <DEDUP_REMOVED lines=11> */
[--C-:B-12---:R-:W-:Y:S02]  /*16e20*/  @!P3 IMAD.MOV.U32 R4, RZ, RZ, R228.reuse ;  /* 0x000000ffff04b224 */ /* 0x106fe400078e00e4 */
        /* <DEDUP_REMOVED lines=23> */
.L_x_5267:
[----:B------:R-:W-:Y:S05]  /*16fa0*/  BSYNC.RECONVERGENT B0 ;  /* 0x0000000000007941 */ /* 0x000fea0003800200 */
.L_x_5266:
        /* <DEDUP_REMOVED lines=29> */
.L_x_5269:
[----:B------:R-:W-:Y:S05]  /*17180*/  BSYNC.RECONVERGENT B0 ;  /* 0x0000000000007941 */ /* 0x000fea0003800200 */
.L_x_5268:
        /* <DEDUP_REMOVED lines=31> */
.L_x_5271:
[----:B------:R-:W-:Y:S05]  /*17380*/  BSYNC.RECONVERGENT B0 ;  /* 0x0000000000007941 */ /* 0x000fea0003800200 */
.L_x_5270:
        /* <DEDUP_REMOVED lines=31> */
.L_x_5273:
[----:B------:R-:W-:Y:S05]  /*17580*/  BSYNC.RECONVERGENT B0 ;  /* 0x0000000000007941 */ /* 0x000fea0003800200 */
.L_x_5272:
        /* <DEDUP_REMOVED lines=45> */
.L_x_5275:
[----:B------:R2:W-:Y:S04]  /*17860*/  STS.128 [R89+0x10000], RZ ;  /* 0x010000ff59007388 */ /* 0x0005e80000000c00 */
[----:B------:R2:W-:Y:S04]  /*17870*/  STS.128 [R89+0x12000], RZ ;  /* 0x012000ff59007388 */ /* 0x0005e80000000c00 */
[----:B------:R2:W-:Y:S04]  /*17880*/  STS.128 [R89+0x14000], RZ ;  /* 0x014000ff59007388 */ /* 0x0005e80000000c00 */
[----:B------:R2:W-:Y:S02]  /*17890*/  STS.128 [R89+0x16000], RZ ;  /* 0x016000ff59007388 */ /* 0x0005e40000000c00 */
.L_x_5276:
[----:B------:R-:W-:Y:S05]  /*178a0*/  BSYNC.RECONVERGENT B0 ;  /* 0x0000000000007941 */ /* 0x000fea0003800200 */
.L_x_5274:
        /* <DEDUP_REMOVED lines=44> */
.L_x_5278:
[----:B------:R-:W-:Y:S05]  /*17b70*/  BSYNC.RECONVERGENT B0 ;  /* 0x0000000000007941 */ /* 0x000fea0003800200 */
.L_x_5277:
        /* <DEDUP_REMOVED lines=37> */
.L_x_5280:
[----:B------:R-:W-:Y:S05]  /*17dd0*/  BSYNC.RECONVERGENT B0 ;  /* 0x0000000000007941 */ /* 0x000fea0003800200 */
.L_x_5279:
        /* <DEDUP_REMOVED lines=35> */
.L_x_5282:
[----:B------:R-:W-:Y:S05]  /*18010*/  BSYNC.RECONVERGENT B0 ;  /* 0x0000000000007941 */ /* 0x000fea0003800200 */
.L_x_5281:
[----:B----4-:R-:W-:Y:S01]  /*18020*/  LDSM.16.M88.4 R4, [R12] ;  /* 0x000000000c04783b */ /* 0x010fe20000000200 */
[----:B------:R-:W-:Y:S01]  /*18030*/  LOP3.LUT P0, RZ, R64, 0x2, RZ, 0xc0, !PT ;  /* 0x0000000240ff7812 */ /* 0x000fe2000780c0ff */
[----:B------:R-:W4:Y:S01]  /*18040*/  LDCU UR4, c[0x0][0x50c] ;  /* 0x0000a180ff0477ac */ /* 0x000f220008000800 */
[----:B------:R-:W-:Y:S01]  /*18050*/  MOV R13, 0x20 ;  /* 0x00000020000d7802 */ /* 0x000fe20000000f00 */
[----:B------:R-:W5:Y:S01]  /*18060*/  LDSM.16.M88.4 R28, [R8+UR8+0x8000] ;  /* 0x00800008081c783b */ /* 0x000f620008000200 */
[----:B------:R-:W-:Y:S01]  /*18070*/  IADD3 R88, PT, PT, R8, UR8, RZ ;  /* 0x0000000808587c10 */ /* 0x000fe2000fffe0ff */
[----:B------:R-:W-:Y:S01]  /*18080*/  UISETP.GT.AND UP0, UPT, UR29, UR21, UPT ;  /* 0x000000151d00728c */ /* 0x000fe2000bf04270 */
        /* <DEDUP_REMOVED lines=121> */
[----:B------:R-:W5:Y:S04]  /*18820*/  LDSM.16.M88.4 R56, [R0+0xc800] ;  /* 0x00c800000038783b */ /* 0x000f680000000200 */
[----:B------:R-:W-:Y:S03]  /*18830*/  LDSM.16.M88.4 R84, [R90+0x6000] ;  /* 0x006000005a54783b */ /* 0x000fe60000000200 */
        /* <DEDUP_REMOVED lines=35> */
[C---:B----4-:R-:W-:Y:S08]  /*18a70*/  HMMA.16816.F32.BF16 R64, R40.reuse, R52, R64 ;  /* 0x000000342840723c */ /* 0x050ff00000041840 */
[----:B------:R-:W-:Y:S01]  /*18a80*/  HMMA.16816.F32.BF16 R76, R40, R54, R76 ;  /* 0x00000036284c723c */ /* 0x000fe2000004184c */
[----:B------:R-:W4:Y:S04]  /*18a90*/  LDSM.16.M88.4 R40, [R62+0xd800] ;  /* 0x00d800003e28783b */ /* 0x000f280000000200 */
[----:B------:R-:W5:Y:S03]  /*18aa0*/  LDSM.16.M88.4 R52, [R2+0x6000] ;  /* 0x006000000234783b */ /* 0x000f660000000200 */
[C---:B-1----:R-:W-:Y:S08]  /*18ab0*/  HMMA.16816.F32.BF16 R32, R48.reuse, R16, R32 ;  /* 0x000000103020723c */ /* 0x042ff00000041820 */
[C---:B------:R-:W-:Y:S01]  /*18ac0*/  HMMA.16816.F32.BF16 R28, R48.reuse, R18, R28 ;  /* 0x00000012301c723c */ /* 0x040fe2000004181c */
[----:B------:R-:W1:Y:S07]  /*18ad0*/  LDSM.16.M88.4 R16, [R8+UR8+0xe800] ;  /* 0x00e800080810783b */ /* 0x000e6e0008000200 */
[C---:B--2---:R-:W-:Y:S08]  /*18ae0*/  HMMA.16816.F32.BF16 R72, R48.reuse, R4, R72 ;  /* 0x000000043048723c */ /* 0x044ff00000041848 */
[C---:B------:R-:W-:Y:S01]  /*18af0*/  HMMA.16816.F32.BF16 R68, R48.reuse, R6, R68 ;  /* 0x000000063044723c */ /* 0x040fe20000041844 */
[----:B------:R-:W2:Y:S07]  /*18b00*/  LDSM.16.M88.4 R4, [R8+UR8+0xf000] ;  /* 0x00f000080804783b */ /* 0x000eae0008000200 */
[C---:B---3--:R-:W-:Y:S08]  /*18b10*/  HMMA.16816.F32.BF16 R24, R48.reuse, R36, R24 ;  /* 0x000000243018723c */ /* 0x048ff00000041818 */
[----:B------:R-:W-:Y:S01]  /*18b20*/  HMMA.16816.F32.BF16 R20, R48, R38, R20 ;  /* 0x000000263014723c */ /* 0x000fe20000041814 */
[----:B------:R-:W3:Y:S07]  /*18b30*/  LDSM.16.M88.4 R36, [R88+0xe000] ;  /* 0x00e000005824783b */ /* 0x000eee0000000200 */
[C---:B------:R-:W-:Y:S08]  /*18b40*/  HMMA.16816.F32.BF16 R32, R80.reuse, R56, R32 ;  /* 0x000000385020723c */ /* 0x040ff00000041820 */
[----:B------:R-:W-:Y:S01]  /*18b50*/  HMMA.16816.F32.BF16 R28, R80, R58, R28 ;  /* 0x0000003a501c723c */ /* 0x000fe2000004181c */
[----:B------:R-:W3:Y:S07]  /*18b60*/  LDSM.16.M88.4 R56, [R0+0xe800] ;  /* 0x00e800000038783b */ /* 0x000eee0000000200 */
[C---:B----4-:R-:W-:Y:S08]  /*18b70*/  HMMA.16816.F32.BF16 R64, R48.reuse, R40, R64 ;  /* 0x000000283040723c */ /* 0x050ff00000041840 */
[----:B------:R-:W-:Y:S01]  /*18b80*/  HMMA.16816.F32.BF16 R76, R48, R42, R76 ;  /* 0x0000002a304c723c */ /* 0x000fe2000004184c */
[----:B------:R-:W-:Y:S04]  /*18b90*/  LDSM.16.M88.4 R48, [R63+0x6000] ;  /* 0x006000003f30783b */ /* 0x000fe80000000200 */
[----:B------:R-:W4:Y:S03]  /*18ba0*/  LDSM.16.M88.4 R40, [R62+0xe000] ;  /* 0x00e000003e28783b */ /* 0x000f260000000200 */
[C---:B-----5:R-:W-:Y:S08]  /*18bb0*/  HMMA.16816.F32.BF16 R32, R52.reuse, R44, R32 ;  /* 0x0000002c3420723c */ /* 0x060ff00000041820 */
[----:B------:R-:W-:Y:S08]  /*18bc0*/  HMMA.16816.F32.BF16 R28, R52, R46, R28 ;  /* 0x0000002e341c723c */ /* 0x000ff0000004181c */
        /* <DEDUP_REMOVED lines=8> */
[----:B------:R3:W5:Y:S07]  /*18c50*/  LDSM.16.M88.4 R36, [R8+UR8+0xf800] ;  /* 0x00f800080824783b */ /* 0x00076e0008000200 */
[----:B------:R-:W-:Y:S01]  /*18c60*/  HMMA.16816.F32.BF16 R44, R52, R56, R24 ;  /* 0x00000038342c723c */ /* 0x000fe20000041818 */
[----:B------:R-:W5:Y:S07]  /*18c70*/  LDSM.16.M88.4 R24, [R62+0xe800] ;  /* 0x00e800003e18783b */ /* 0x000f6e0000000200 */
[C---:B----4-:R-:W-:Y:S08]  /*18c80*/  HMMA.16816.F32.BF16 R32, R48.reuse, R40, R32 ;  /* 0x000000283020723c */ /* 0x050ff00000041820 */
[----:B------:R-:W-:Y:S01]  /*18c90*/  HMMA.16816.F32.BF16 R28, R48, R42, R28 ;  /* 0x0000002a301c723c */ /* 0x000fe2000004181c */
[----:B------:R-:W4:Y:S07]  /*18ca0*/  LDSM.16.M88.4 R40, [R0+0xf800] ;  /* 0x00f800000028783b */ /* 0x000f2e0000000200 */
[----:B------:R-:W-:Y:S03]  /*18cb0*/  HMMA.16816.F32.BF16 R20, R52, R58, R20 ;  /* 0x0000003a3414723c */ /* 0x000fe60000041814 */
[----:B------:R-:W-:Y:S01]  /*18cc0*/  FMUL.FTZ R12, R32, UR4 ;  /* 0x00000004200c7c20 */ /* 0x000fe20008410000 */
[----:B------:R-:W-:Y:S01]  /*18cd0*/  FMUL.FTZ R56, R33, UR4 ;  /* 0x0000000421387c20 */ /* 0x000fe20008410000 */
[----:B---3--:R-:W-:Y:S01]  /*18ce0*/  FMUL.FTZ R8, R34, UR4 ;  /* 0x0000000422087c20 */ /* 0x008fe20008410000 */
[----:B------:R-:W-:-:S02]  /*18cf0*/  FMUL.FTZ R57, R35, UR4 ;  /* 0x0000000423397c20 */ /* 0x000fc40008410000 */
[----:B-1----:R-:W-:Y:S01]  /*18d00*/  HMMA.16816.F32.BF16 R44, R84, R16, R44 ;  /* 0x00000010542c723c */ /* 0x002fe2000004182c */
[----:B------:R-:W1:Y:S01]  /*18d10*/  LDSM.16.M88.4 R32, [R88+0xf000] ;  /* 0x00f000005820783b */ /* 0x000e620000000200 */
[----:B------:R-:W3:Y:S01]  /*18d20*/  MUFU.TANH R12, R12 ;  /* 0x0000000c000c7308 */ /* 0x000ee20000002400 */
[----:B------:R-:W-:Y:S01]  /*18d30*/  FMUL.FTZ R28, R28, UR4 ;  /* 0x000000041c1c7c20 */ /* 0x000fe20008410000 */
[----:B------:R-:W-:Y:S01]  /*18d40*/  FMUL.FTZ R29, R29, UR4 ;  /* 0x000000041d1d7c20 */ /* 0x000fe20008410000 */
[----:B------:R-:W-:Y:S01]  /*18d50*/  FMUL.FTZ R30, R30, UR4 ;  /* 0x000000041e1e7c20 */ /* 0x000fe20008410000 */
[----:B------:R-:W-:Y:S02]  /*18d60*/  FMUL.FTZ R31, R31, UR4 ;  /* 0x000000041f1f7c20 */ /* 0x000fe40008410000 */
[----:B--2---:R-:W-:Y:S02]  /*18d70*/  HMMA.16816.F32.BF16 R72, R52, R4, R72 ;  /* 0x000000043448723c */ /* 0x004fe40000041848 */
[----:B------:R-:W2:Y:S06]  /*18d80*/  MUFU.TANH R56, R56 ;  /* 0x0000003800387308 */ /* 0x000eac0000002400 */
[----:B------:R-:W-:Y:S01]  /*18d90*/  HMMA.16816.F32.BF16 R20, R84, R18, R20 ;  /* 0x000000125414723c */ /* 0x000fe20000041814 */
[----:B------:R-:W-:Y:S01]  /*18da0*/  LDSM.16.M88.4 R16, [R62+0xf000] ;  /* 0x00f000003e10783b */ /* 0x000fe20000000200 */
[----:B------:R-:W1:Y:S06]  /*18db0*/  MUFU.TANH R8, R8 ;  /* 0x0000000800087308 */ /* 0x000e6c0000002400 */
[----:B------:R-:W-:Y:S01]  /*18dc0*/  HMMA.16816.F32.BF16 R68, R52, R6, R68 ;  /* 0x000000063444723c */ /* 0x000fe20000041844 */
[----:B------:R-:W3:Y:S01]  /*18dd0*/  LDSM.16.M88.4 R4, [R88+0xf800] ;  /* 0x00f800005804783b */ /* 0x000ee20000000200 */
[----:B------:R-:W1:Y:S06]  /*18de0*/  MUFU.TANH R57, R57 ;  /* 0x0000003900397308 */ /* 0x000e6c0000002400 */
[C---:B-----5:R-:W-:Y:S02]  /*18df0*/  HMMA.16816.F32.BF16 R64, R80.reuse, R36, R64 ;  /* 0x000000245040723c */ /* 0x060fe40000041840 */
[----:B------:R-:W1:Y:S06]  /*18e00*/  MUFU.TANH R28, R28 ;  /* 0x0000001c001c7308 */ /* 0x000e6c0000002400 */
[----:B------:R-:W-:Y:S02]  /*18e10*/  HMMA.16816.F32.BF16 R76, R80, R38, R76 ;  /* 0x00000026504c723c */ /* 0x000fe4000004184c */
[----:B------:R-:W1:Y:S06]  /*18e20*/  MUFU.TANH R29, R29 ;  /* 0x0000001d001d7308 */ /* 0x000e6c0000002400 */
[C---:B------:R-:W-:Y:S02]  /*18e30*/  HMMA.16816.F32.BF16 R44, R48.reuse, R24, R44 ;  /* 0x00000018302c723c */ /* 0x040fe4000004182c */
[----:B------:R-:W1:Y:S06]  /*18e40*/  MUFU.TANH R30, R30 ;  /* 0x0000001e001e7308 */ /* 0x000e6c0000002400 */
[----:B------:R-:W-:Y:S01]  /*18e50*/  HMMA.16816.F32.BF16 R20, R48, R26, R20 ;  /* 0x0000001a3014723c */ /* 0x000fe20000041814 */
[----:B------:R-:W5:Y:S01]  /*18e60*/  LDSM.16.M88.4 R24, [R62+0xf800] ;  /* 0x00f800003e18783b */ /* 0x000f620000000200 */
[----:B------:R-:W-:-:S04]  /*18e70*/  DEPBAR.LE SB0, 0x0 ;  /* 0x000080000000791a */ /* 0x000fc80000000000 */
[----:B------:R-:W1:Y:S02]  /*18e80*/  MUFU.TANH R31, R31 ;  /* 0x0000001f001f7308 */ /* 0x000e640000002400 */
        /* <DEDUP_REMOVED lines=12> */
[----:B---3--:R-:W-:Y:S01]  /*18f50*/  HMMA.16816.F32.BF16 R64, R84, R4, R64 ;  /* 0x000000045440723c */ /* 0x008fe20000041840 */
[----:B------:R-:W-:-:S02]  /*18f60*/  FMUL.FTZ R4, R23, UR4 ;  /* 0x0000000417047c20 */ /* 0x000fc40008410000 */
[----:B------:R-:W3:Y:S05]  /*18f70*/  MUFU.TANH R33, R33 ;  /* 0x0000002100217308 */ /* 0x000eea0000002400 */
        /* <DEDUP_REMOVED lines=8> */
[C---:B-----5:R-:W-:Y:S03]  /*19000*/  HMMA.16816.F32.BF16 R64, R48.reuse, R24, R64 ;  /* 0x000000183040723c */ /* 0x060fe60000041840 */
        /* <DEDUP_REMOVED lines=48> */
.L_x_5284:
        /* <DEDUP_REMOVED lines=31> */
[----:B------:R-:W-:-:S02]  /*19500*/  LOP3.LUT R0, R2, UR4, RZ, 0x3c, !PT ;  /* 0x0000000402007c12 */ /* 0x000fc4000f8e3cff */
[----:B------:R-:W-:Y:S02]  /*19510*/  LOP3.LUT R23, R2, UR27, RZ, 0x3c, !PT ;  /* 0x0000001b02177c12 */ /* 0x000fe4000f8e3cff */
        /* <DEDUP_REMOVED lines=29> */
.L_x_5285:
        /* <DEDUP_REMOVED lines=95> */
.L_x_5283:
[----:B------:R-:W3:Y:S01]  /*19ce0*/  S2R R221, SR_TID.X ;  /* 0x0000000000dd7919 */ /* 0x000ee20000002100 */
[----:B------:R-:W-:Y:S01]  /*19cf0*/  UIADD3 UR4, UPT, UPT, UR20, -0x1, URZ ;  /* 0xffffffff14047890 */ /* 0x000fe2000fffe0ff */
[----:B------:R-:W4:Y:S05]  /*19d00*/  S2R R0, SR_CTAID.X ;  /* 0x0000000000007919 */ /* 0x000f2a0000002500 */
[----:B------:R-:W-:-:S05]  /*19d10*/  IMAD.U32 R9, RZ, RZ, UR4 ;  /* 0x00000004ff097e24 */ /* 0x000fca000f8e00ff */
[----:B------:R-:W5:Y:S01]  /*19d20*/  LDCU UR4, c[0x0][0x45c] ;  /* 0x00008b80ff0477ac */ /* 0x000f620008000800 */
[--C-:B---3--:R-:W-:Y:S01]  /*19d30*/  SHF.R.U32.HI R220, RZ, 0x1, R221.reuse ;  /* 0x00000001ffdc7819 */ /* 0x108fe200000116dd */
[----:B------:R-:W-:Y:S01]  /*19d40*/  IMAD.SHL.U32 R166, R221, 0x2, RZ ;  /* 0x00000002dda67824 */ /* 0x000fe200078e00ff */
[----:B------:R-:W-:Y:S02]  /*19d50*/  SHF.R.U32.HI R2, RZ, 0x2, R221 ;  /* 0x00000002ff027819 */ /* 0x000fe400000116dd */
[----:B------:R-:W-:Y:S02]  /*19d60*/  LOP3.LUT R165, R220, 0x1f0, RZ, 0xc0, !PT ;  /* 0x000001f0dca57812 */ /* 0x000fe400078ec0ff */
[----:B------:R-:W-:Y:S02]  /*19d70*/  LOP3.LUT R2, R2, 0x7, RZ, 0xc0, !PT ;  /* 0x0000000702027812 */ /* 0x000fe400078ec0ff */
[----:B------:R-:W-:Y:S01]  /*19d80*/  LOP3.LUT R166, R166, 0x6, RZ, 0xc0, !PT ;  /* 0x00000006a6a67812 */ /* 0x000fe200078ec0ff */
[----:B----4-:R-:W-:Y:S01]  /*19d90*/  IMAD R41, R0, 0x40, R165 ;  /* 0x0000004000297824 */ /* 0x010fe200078e02a5 */
[----:B------:R-:W-:-:S03]  /*19da0*/  LOP3.LUT R222, R220, 0x8, RZ, 0xc0, !PT ;  /* 0x00000008dcde7812 */ /* 0x000fc600078ec0ff */
[----:B--2---:R-:W-:Y:S01]  /*19db0*/  IMAD R10, R9, 0x40, R166 ;  /* 0x00000040090a7824 */ /* 0x004fe200078e02a6 */
[----:B------:R-:W-:-:S03]  /*19dc0*/  IADD3 R41, PT, PT, R41, -UR23, R2 ;  /* 0x8000001729297c10 */ /* 0x000fc6000fffe002 */
[C---:B------:R-:W-:Y:S01]  /*19dd0*/  VIADD R54, R10.reuse, 0x1 ;  /* 0x000000010a367836 */ /* 0x040fe20000000000 */
[C---:B------:R-:W-:Y:S01]  /*19de0*/  ISETP.GE.AND P4, PT, R10.reuse, UR22, PT ;  /* 0x000000160a007c0c */ /* 0x040fe2000bf86270 */
[----:B------:R-:W-:Y:S02]  /*19df0*/  VIADD R41, R41, UR22 ;  /* 0x0000001629297c36 */ /* 0x000fe40008000000 */
[----:B------:R-:W-:Y:S01]  /*19e00*/  VIADD R42, R10, 0x8 ;  /* 0x000000080a2a7836 */ /* 0x000fe20000000000 */
[----:B------:R-:W-:Y:S01]  /*19e10*/  ISETP.GE.AND P3, PT, R54, UR22, PT ;  /* 0x0000001636007c0c */ /* 0x000fe2000bf66270 */
[C---:B------:R-:W-:Y:S02]  /*19e20*/  IMAD.IADD R11, R41.reuse, 0x1, -R54 ;  /* 0x00000001290b7824 */ /* 0x040fe400078e0a36 */
[----:B------:R-:W-:Y:S01]  /*19e30*/  VIADD R52, R10, 0x9 ;  /* 0x000000090a347836 */ /* 0x000fe20000000000 */
[----:B------:R-:W-:Y:S01]  /*19e40*/  ISETP.GE.AND P2, PT, R42, UR22, PT ;  /* 0x000000162a007c0c */ /* 0x000fe2000bf46270 */
[C---:B------:R-:W-:Y:S01]  /*19e50*/  IMAD.IADD R9, R41.reuse, 0x1, -R42 ;  /* 0x0000000129097824 */ /* 0x040fe200078e0a2a */
[----:B------:R-:W-:Y:S01]  /*19e60*/  IABS R11, R11 ;  /* 0x0000000b000b7213 */ /* 0x000fe20000000000 */
[C---:B------:R-:W-:Y:S01]  /*19e70*/  IMAD.IADD R14, R41.reuse, 0x1, -R52 ;  /* 0x00000001290e7824 */ /* 0x040fe200078e0a34 */
[----:B------:R-:W-:Y:S01]  /*19e80*/  ISETP.GE.AND P1, PT, R52, UR22, PT ;  /* 0x0000001634007c0c */ /* 0x000fe2000bf26270 */
[C---:B------:R-:W-:Y:S01]  /*19e90*/  VIADD R50, R10.reuse, 0x10 ;  /* 0x000000100a327836 */ /* 0x040fe20000000000 */
[----:B------:R-:W-:Y:S01]  /*19ea0*/  I2FP.F32.S32 R11, R11 ;  /* 0x0000000b000b7245 */ /* 0x000fe20000201400 */
[C---:B------:R-:W-:Y:S01]  /*19eb0*/  VIADD R42, R10.reuse, 0x20 ;  /* 0x000000200a2a7836 */ /* 0x040fe20000000000 */
[----:B------:R-:W-:Y:S01]  /*19ec0*/  IABS R14, R14 ;  /* 0x0000000e000e7213 */ /* 0x000fe20000000000 */
[----:B------:R-:W-:Y:S01]  /*19ed0*/  VIADD R46, R10, 0x18 ;  /* 0x000000180a2e7836 */ /* 0x000fe20000000000 */
[----:B------:R-:W-:Y:S01]  /*19ee0*/  ISETP.GE.AND P6, PT, R50, UR22, PT ;  /* 0x0000001632007c0c */ /* 0x000fe2000bfc6270 */
[----:B------:R-:W-:-:S02]  /*19ef0*/  IMAD.IADD R23, R41, 0x1, -R50 ;  /* 0x0000000129177824 */ /* 0x000fc400078e0a32 */
[----:B------:R-:W-:Y:S01]  /*19f00*/  FFMA.FTZ R56, R11, -UR5, R56 ;  /* 0x800000050b387c23 */ /* 0x000fe20008010038 */
[C---:B------:R-:W-:Y:S01]  /*19f10*/  IMAD.IADD R226, R41.reuse, 0x1, -R42 ;  /* 0x0000000129e27824 */ /* 0x040fe200078e0a2a */
[----:B------:R-:W-:Y:S01]  /*19f20*/  I2FP.F32.S32 R14, R14 ;  /* 0x0000000e000e7245 */ /* 0x000fe20000201400 */
[C---:B------:R-:W-:Y:S01]  /*19f30*/  IMAD.IADD R11, R41.reuse, 0x1, -R46 ;  /* 0x00000001290b7824 */ /* 0x040fe200078e0a2e */
[----:B------:R-:W-:Y:S01]  /*19f40*/  IABS R23, R23 ;  /* 0x0000001700177213 */ /* 0x000fe20000000000 */
[----:B------:R-:W-:Y:S01]  /*19f50*/  VIADD R44, R10, 0x19 ;  /* 0x000000190a2c7836 */ /* 0x000fe20000000000 */
[----:B------:R-:W-:Y:S01]  /*19f60*/  IABS R226, R226 ;  /* 0x000000e200e27213 */ /* 0x000fe20000000000 */
[----:B------:R-:W-:Y:S01]  /*19f70*/  FFMA.FTZ R43, R14, -UR5, R29 ;  /* 0x800000050e2b7c23 */ /* 0x000fe2000801001d */
[----:B------:R-:W-:Y:S01]  /*19f80*/  IABS R11, R11 ;  /* 0x0000000b000b7213 */ /* 0x000fe20000000000 */
[----:B------:R-:W-:Y:S01]  /*19f90*/  VIADD R14, R10, 0x21 ;  /* 0x000000210a0e7836 */ /* 0x000fe20000000000 */
[----:B------:R-:W-:Y:S01]  /*19fa0*/  I2FP.F32.S32 R23, R23 ;  /* 0x0000001700177245 */ /* 0x000fe20000201400 */
[C---:B------:R-:W-:Y:S01]  /*19fb0*/  VIADD R29, R41.reuse, 0x8 ;  /* 0x00000008291d7836 */ /* 0x040fe20000000000 */
[----:B------:R-:W-:Y:S01]  /*19fc0*/  I2FP.F32.S32 R226, R226 ;  /* 0x000000e200e27245 */ /* 0x000fe20000201400 */
[----:B------:R-:W-:Y:S01]  /*19fd0*/  IMAD.IADD R224, R41, 0x1, -R14 ;  /* 0x0000000129e07824 */ /* 0x000fe200078e0a0e */
[----:B------:R-:W-:Y:S01]  /*19fe0*/  I2FP.F32.S32 R11, R11 ;  /* 0x0000000b000b7245 */ /* 0x000fe20000201400 */
[----:B------:R-:W-:Y:S01]  /*19ff0*/  FFMA.FTZ R23, R23, -UR5, R36 ;  /* 0x8000000517177c23 */ /* 0x000fe20008010024 */
[----:B------:R-:W-:-:S02]  /*1a000*/  IMAD.IADD R52, R29, 0x1, -R52 ;  /* 0x000000011d347824 */ /* 0x000fc400078e0a34 */
[----:B-1----:R-:W-:Y:S01]  /*1a010*/  FFMA.FTZ R226, R226, -UR5, R5 ;  /* 0x80000005e2e27c23 */ /* 0x002fe20008010005 */
[----:B------:R-:W-:Y:S02]  /*1a020*/  IMAD.IADD R5, R41, 0x1, -R10 ;  /* 0x0000000129057824 */ /* 0x000fe400078e0a0a */
[----:B------:R-:W-:Y:S01]  /*1a030*/  FFMA.FTZ R36, R11, -UR5, R20 ;  /* 0x800000050b247c23 */ /* 0x000fe20008010014 */
[C---:B------:R-:W-:Y:S01]  /*1a040*/  IMAD.IADD R11, R29.reuse, 0x1, -R10 ;  /* 0x000000011d0b7824 */ /* 0x040fe200078e0a0a */
[----:B------:R-:W-:Y:S01]  /*1a050*/  IABS R224, R224 ;  /* 0x000000e000e07213 */ /* 0x000fe20000000000 */
[----:B------:R-:W-:Y:S01]  /*1a060*/  IMAD.IADD R50, R29, 0x1, -R50 ;  /* 0x000000011d327824 */ /* 0x000fe200078e0a32 */
[----:B------:R-:W-:Y:S01]  /*1a070*/  IABS R9, R9 ;  /* 0x0000000900097213 */ /* 0x000fe20000000000 */
[----:B------:R-:W-:Y:S01]  /*1a080*/  IMAD.IADD R15, R41, 0x1, -R44 ;  /* 0x00000001290f7824 */ /* 0x000fe200078e0a2c */
[----:B------:R-:W-:Y:S01]  /*1a090*/  IABS R5, R5 ;  /* 0x0000000500057213 */ /* 0x000fe20000000000 */
[----:B------:R-:W-:Y:S01]  /*1a0a0*/  VIADD R48, R10, 0x11 ;  /* 0x000000110a307836 */ /* 0x000fe20000000000 */
[----:B------:R-:W-:Y:S01]  /*1a0b0*/  IABS R11, R11 ;  /* 0x0000000b000b7213 */ /* 0x000fe20000000000 */
[C---:B------:R-:W-:Y:S01]  /*1a0c0*/  IMAD.IADD R54, R29.reuse, 0x1, -R54 ;  /* 0x000000011d367824 */ /* 0x040fe200078e0a36 */
[----:B------:R-:W-:Y:S01]  /*1a0d0*/  IABS R52, R52 ;  /* 0x0000003400347213 */ /* 0x000fe20000000000 */
[----:B------:R-:W-:Y:S01]  /*1a0e0*/  IMAD.IADD R215, R29, 0x1, -R14 ;  /* 0x000000011dd77824 */ /* 0x000fe200078e0a0e */
[----:B------:R-:W-:-:S02]  /*1a0f0*/  I2FP.F32.S32 R224, R224 ;  /* 0x000000e000e07245 */ /* 0x000fc40000201400 */
[----:B------:R-:W-:Y:S02]  /*1a100*/  I2FP.F32.S32 R9, R9 ;  /* 0x0000000900097245 */ /* 0x000fe40000201400 */
[----:B------:R-:W-:Y:S01]  /*1a110*/  I2FP.F32.S32 R5, R5 ;  /* 0x0000000500057245 */ /* 0x000fe20000201400 */
[----:B------:R-:W-:Y:S01]  /*1a120*/  FFMA.FTZ R224, R224, -UR5, R19 ;  /* 0x80000005e0e07c23 */ /* 0x000fe20008010013 */
[----:B------:R-:W-:Y:S01]  /*1a130*/  IABS R50, R50 ;  /* 0x0000003200327213 */ /* 0x000fe20000000000 */
[----:B------:R-:W-:Y:S01]  /*1a140*/  FFMA.FTZ R9, R9, -UR5, R28 ;  /* 0x8000000509097c23 */ /* 0x000fe2000801001c */
[----:B------:R-:W-:Y:S01]  /*1a150*/  I2FP.F32.S32 R11, R11 ;  /* 0x0000000b000b7245 */ /* 0x000fe20000201400 */
[C---:B------:R-:W-:Y:S01]  /*1a160*/  FFMA.FTZ R12, R5.reuse, -UR5, R12 ;  /* 0x80000005050c7c23 */ /* 0x040fe2000801000c */
[----:B------:R-:W-:Y:S01]  /*1a170*/  IABS R15, R15 ;  /* 0x0000000f000f7213 */ /* 0x000fe20000000000 */
[----:B------:R-:W-:Y:S01]  /*1a180*/  FFMA.FTZ R5, R5, -UR5, R30 ;  /* 0x8000000505057c23 */ /* 0x000fe2000801001e */
[----:B------:R-:W-:Y:S01]  /*1a190*/  I2FP.F32.S32 R52, R52 ;  /* 0x0000003400347245 */ /* 0x000fe20000201400 */
[----:B------:R-:W-:Y:S01]  /*1a1a0*/  FFMA.FTZ R8, R11, -UR5, R8 ;  /* 0x800000050b087c23 */ /* 0x000fe20008010008 */
[----:B------:R-:W-:Y:S01]  /*1a1b0*/  I2FP.F32.S32 R19, R50 ;  /* 0x0000003200137245 */ /* 0x000fe20000201400 */
[----:B------:R-:W-:Y:S01]  /*1a1c0*/  IMAD.IADD R28, R41, 0x1, -R48 ;  /* 0x00000001291c7824 */ /* 0x000fe200078e0a30 */
[----:B------:R-:W-:Y:S01]  /*1a1d0*/  I2FP.F32.S32 R15, R15 ;  /* 0x0000000f000f7245 */ /* 0x000fe20000201400 */
[----:B------:R-:W-:Y:S01]  /*1a1e0*/  FFMA.FTZ R31, R52, -UR5, R31 ;  /* 0x80000005341f7c23 */ /* 0x000fe2000801001f */
[----:B------:R-:W-:Y:S01]  /*1a1f0*/  IABS R54, R54 ;  /* 0x0000003600367213 */ /* 0x000fe20000000000 */
[----:B------:R-:W-:Y:S01]  /*1a200*/  FFMA.FTZ R32, R19, -UR5, R32 ;  /* 0x8000000513207c23 */ /* 0x000fe20008010020 */
[----:B------:R-:W-:Y:S01]  /*1a210*/  ISETP.GE.AND P5, PT, R48, UR22, PT ;  /* 0x0000001630007c0c */ /* 0x000fe2000bfa6270 */
[----:B------:R-:W-:Y:S01]  /*1a220*/  IMAD.IADD R48, R29, 0x1, -R48 ;  /* 0x000000011d307824 */ /* 0x000fe200078e0a30 */
[----:B------:R-:W-:Y:S01]  /*1a230*/  FSEL R20, R9, -INF , !P2 ;  /* 0xff80000009147808 */ /* 0x000fe20005000000 */
[----:B------:R-:W-:Y:S01]  /*1a240*/  FFMA.FTZ R15, R15, -UR5, R16 ;  /* 0x800000050f0f7c23 */ /* 0x000fe20008010010 */
[----:B------:R-:W-:Y:S01]  /*1a250*/  FSEL R30, R12, -INF , !P4 ;  /* 0xff8000000c1e7808 */ /* 0x000fe20006000000 */
[C---:B------:R-:W-:Y:S01]  /*1a260*/  IMAD.IADD R12, R29.reuse, 0x1, -R46 ;  /* 0x000000011d0c7824 */ /* 0x040fe200078e0a2e */
[----:B------:R-:W-:Y:S01]  /*1a270*/  FSEL R19, R8, -INF , !P4 ;  /* 0xff80000008137808 */ /* 0x000fe20006000000 */
[----:B------:R-:W-:Y:S01]  /*1a280*/  IMAD.IADD R8, R29, 0x1, -R42 ;  /* 0x000000011d087824 */ /* 0x000fe200078e0a2a */
[----:B------:R-:W-:-:S02]  /*1a290*/  FSEL R9, R5, -INF , !P2 ;  /* 0xff80000005097808 */ /* 0x000fc40005000000 */
[----:B------:R-:W-:Y:S02]  /*1a2a0*/  IABS R28, R28 ;  /* 0x0000001c001c7213 */ /* 0x000fe40000000000 */
[----:B------:R-:W-:Y:S02]  /*1a2b0*/  I2FP.F32.S32 R54, R54 ;  /* 0x0000003600367245 */ /* 0x000fe40000201400 */
[----:B------:R-:W-:Y:S02]  /*1a2c0*/  FSEL R16, R43, -INF , !P1 ;  /* 0xff8000002b107808 */ /* 0x000fe40004800000 */
[----:B------:R-:W-:Y:S01]  /*1a2d0*/  FSEL R5, R31, -INF , !P1 ;  /* 0xff8000001f057808 */ /* 0x000fe20004800000 */
[----:B------:R-:W-:Y:S01]  /*1a2e0*/  IMAD.IADD R31, R29, 0x1, -R44 ;  /* 0x000000011d1f7824 */ /* 0x000fe200078e0a2c */
[----:B------:R-:W-:Y:S01]  /*1a2f0*/  ISETP.GE.AND P1, PT, R14, UR22, PT ;  /* 0x000000160e007c0c */ /* 0x000fe2000bf26270 */
[----:B------:R-:W-:Y:S01]  /*1a300*/  FFMA.FTZ R11, R54, -UR5, R57 ;  /* 0x80000005360b7c23 */ /* 0x000fe20008010039 */
[----:B------:R-:W-:Y:S01]  /*1a310*/  IABS R14, R48 ;  /* 0x00000030000e7213 */ /* 0x000fe20000000000 */
[----:B------:R-:W-:Y:S01]  /*1a320*/  VIADD R48, R10, 0x39 ;  /* 0x000000390a307836 */ /* 0x000fe20000000000 */
[----:B------:R-:W-:-:S02]  /*1a330*/  I2FP.F32.S32 R28, R28 ;  /* 0x0000001c001c7245 */ /* 0x000fc40000201400 */
[----:B------:R-:W-:Y:S02]  /*1a340*/  IABS R12, R12 ;  /* 0x0000000c000c7213 */ /* 0x000fe40000000000 */
[----:B------:R-:W-:Y:S01]  /*1a350*/  IABS R8, R8 ;  /* 0x0000000800087213 */ /* 0x000fe20000000000 */
[----:B------:R-:W-:Y:S01]  /*1a360*/  FFMA.FTZ R37, R28, -UR5, R37 ;  /* 0x800000051c257c23 */ /* 0x000fe20008010025 */
[----:B------:R-:W-:Y:S02]  /*1a370*/  IABS R31, R31 ;  /* 0x0000001f001f7213 */ /* 0x000fe40000000000 */
[----:B------:R-:W-:Y:S02]  /*1a380*/  IABS R215, R215 ;  /* 0x000000d700d77213 */ /* 0x000fe40000000000 */
[----:B------:R-:W-:Y:S02]  /*1a390*/  I2FP.F32.S32 R14, R14 ;  /* 0x0000000e000e7245 */ /* 0x000fe40000201400 */
[----:B------:R-:W-:-:S02]  /*1a3a0*/  I2FP.F32.S32 R12, R12 ;  /* 0x0000000c000c7245 */ /* 0x000fc40000201400 */
[----:B------:R-:W-:Y:S01]  /*1a3b0*/  I2FP.F32.S32 R8, R8 ;  /* 0x0000000800087245 */ /* 0x000fe20000201400 */
[----:B------:R-:W-:Y:S01]  /*1a3c0*/  FFMA.FTZ R33, R14, -UR5, R33 ;  /* 0x800000050e217c23 */ /* 0x000fe20008010021 */
[----:B------:R-:W-:Y:S01]  /*1a3d0*/  FSEL R28, R56, -INF , !P3 ;  /* 0xff800000381c7808 */ /* 0x000fe20005800000 */
[----:B------:R-:W-:Y:S01]  /*1a3e0*/  FFMA.FTZ R12, R12, -UR5, R17 ;  /* 0x800000050c0c7c23 */ /* 0x000fe20008010011 */
[----:B------:R-:W-:Y:S01]  /*1a3f0*/  FSEL R11, R11, -INF , !P3 ;  /* 0xff8000000b0b7808 */ /* 0x000fe20005800000 */
[----:B------:R-:W-:Y:S01]  /*1a400*/  FFMA.FTZ R217, R8, -UR5, R21 ;  /* 0x8000000508d97c23 */ /* 0x000fe20008010015 */
[----:B------:R-:W-:Y:S02]  /*1a410*/  I2FP.F32.S32 R31, R31 ;  /* 0x0000001f001f7245 */ /* 0x000fe40000201400 */
[----:B------:R-:W-:Y:S02]  /*1a420*/  I2FP.F32.S32 R215, R215 ;  /* 0x000000d700d77245 */ /* 0x000fe40000201400 */
[----:B------:R-:W-:Y:S01]  /*1a430*/  ISETP.GE.AND P4, PT, R46, UR22, PT ;  /* 0x000000162e007c0c */ /* 0x000fe2000bf86270 */
[----:B------:R-:W-:Y:S01]  /*1a440*/  FFMA.FTZ R31, R31, -UR5, R4 ;  /* 0x800000051f1f7c23 */ /* 0x000fe20008010004 */
[----:B------:R-:W-:Y:S01]  /*1a450*/  ISETP.GE.AND P3, PT, R44, UR22, PT ;  /* 0x000000162c007c0c */ /* 0x000fe2000bf66270 */
[----:B------:R-:W-:Y:S01]  /*1a460*/  VIADD R44, R10, 0x29 ;  /* 0x000000290a2c7836 */ /* 0x000fe20000000000 */
[----:B------:R-:W-:Y:S01]  /*1a470*/  ISETP.GE.AND P2, PT, R42, UR22, PT ;  /* 0x000000162a007c0c */ /* 0x000fe2000bf46270 */
[----:B------:R-:W-:-:S02]  /*1a480*/  VIADD R42, R10, 0x30 ;  /* 0x000000300a2a7836 */ /* 0x000fc40000000000 */
[----:B------:R-:W-:Y:S01]  /*1a490*/  FFMA.FTZ R215, R215, -UR5, R22 ;  /* 0x80000005d7d77c23 */ /* 0x000fe20008010016 */
[----:B------:R-:W-:Y:S01]  /*1a4a0*/  FSEL R14, R23, -INF , !P6 ;  /* 0xff800000170e7808 */ /* 0x000fe20007000000 */
[----:B------:R-:W-:Y:S01]  /*1a4b0*/  VIADD R46, R10, 0x28 ;  /* 0x000000280a2e7836 */ /* 0x000fe20000000000 */
[----:B------:R-:W-:Y:S01]  /*1a4c0*/  FSEL R8, R36, -INF , !P4 ;  /* 0xff80000024087808 */ /* 0x000fe20006000000 */
[C---:B------:R-:W-:Y:S01]  /*1a4d0*/  VIADD R22, R10.reuse, 0x31 ;  /* 0x000000310a167836 */ /* 0x040fe20000000000 */
        /* <DEDUP_REMOVED lines=9> */
[C---:B------:R-:W-:Y:S01]  /*1a570*/  IMAD.IADD R37, R41.reuse, 0x1, -R46 ;  /* 0x0000000129257824 */ /* 0x040fe200078e0a2e */
[----:B------:R-:W-:Y:S01]  /*1a580*/  FSEL R17, R32, -INF , !P6 ;  /* 0xff80000020117808 */ /* 0x000fe20007000000 */
[----:B------:R-:W-:Y:S01]  /*1a590*/  IMAD.IADD R32, R41, 0x1, -R22 ;  /* 0x0000000129207824 */ /* 0x000fe200078e0a16 */
[----:B------:R-:W-:Y:S01]  /*1a5a0*/  FSEL R15, R31, -INF , !P3 ;  /* 0xff8000001f0f7808 */ /* 0x000fe20005800000 */
[C---:B------:R-:W-:Y:S01]  /*1a5b0*/  IMAD.IADD R31, R41.reuse, 0x1, -R4 ;  /* 0x00000001291f7824 */ /* 0x040fe200078e0a04 */
[----:B------:R-:W-:Y:S01]  /*1a5c0*/  IABS R36, R36 ;  /* 0x0000002400247213 */ /* 0x000fe20000000000 */
[----:B------:R-:W-:Y:S01]  /*1a5d0*/  IMAD.IADD R41, R41, 0x1, -R48 ;  /* 0x0000000129297824 */ /* 0x000fe200078e0a30 */
[----:B------:R-:W-:-:S02]  /*1a5e0*/  IABS R33, R33 ;  /* 0x0000002100217213 */ /* 0x000fc40000000000 */
[----:B------:R-:W-:Y:S02]  /*1a5f0*/  IABS R44, R44 ;  /* 0x0000002c002c7213 */ /* 0x000fe40000000000 */
[----:B------:R-:W-:Y:S02]  /*1a600*/  I2FP.F32.S32 R43, R36 ;  /* 0x00000024002b7245 */ /* 0x000fe40000201400 */
[----:B------:R-:W-:Y:S02]  /*1a610*/  I2FP.F32.S32 R36, R33 ;  /* 0x0000002100247245 */ /* 0x000fe40000201400 */
[----:B------:R-:W-:Y:S01]  /*1a620*/  FSEL R226, R226, -INF , !P2 ;  /* 0xff800000e2e27808 */ /* 0x000fe20005000000 */
[----:B------:R-:W-:Y:S01]  /*1a630*/  FFMA.FTZ R6, R43, -UR5, R6 ;  /* 0x800000052b067c23 */ /* 0x000fe20008010006 */
[----:B------:R-:W-:Y:S01]  /*1a640*/  FSEL R217, R217, -INF , !P2 ;  /* 0xff800000d9d97808 */ /* 0x000fe20005000000 */
[----:B------:R-:W-:Y:S01]  /*1a650*/  FFMA.FTZ R25, R36, -UR5, R25 ;  /* 0x8000000524197c23 */ /* 0x000fe20008010019 */
[----:B------:R-:W-:Y:S01]  /*1a660*/  ISETP.GE.AND P2, PT, R4, UR22, PT ;  /* 0x0000001604007c0c */ /* 0x000fe2000bf46270 */
[----:B------:R-:W-:Y:S01]  /*1a670*/  IMAD.IADD R4, R29, 0x1, -R4 ;  /* 0x000000011d047824 */ /* 0x000fe200078e0a04 */
[----:B------:R-:W-:-:S02]  /*1a680*/  IABS R41, R41 ;  /* 0x0000002900297213 */ /* 0x000fc40000000000 */
[----:B------:R-:W-:Y:S02]  /*1a690*/  I2FP.F32.S32 R33, R44 ;  /* 0x0000002c00217245 */ /* 0x000fe40000201400 */
[----:B------:R-:W-:Y:S01]  /*1a6a0*/  ISETP.GE.AND P6, PT, R46, UR22, PT ;  /* 0x000000162e007c0c */ /* 0x000fe2000bfc6270 */
[----:B------:R-:W-:Y:S01]  /*1a6b0*/  IMAD.IADD R46, R29, 0x1, -R46 ;  /* 0x000000011d2e7824 */ /* 0x000fe200078e0a2e */
[----:B------:R-:W-:Y:S01]  /*1a6c0*/  IABS R37, R37 ;  /* 0x0000002500257213 */ /* 0x000fe20000000000 */
[----:B------:R-:W-:Y:S01]  /*1a6d0*/  FFMA.FTZ R24, R33, -UR5, R24 ;  /* 0x8000000521187c23 */ /* 0x000fe20008010018 */
[----:B------:R-:W-:Y:S02]  /*1a6e0*/  I2FP.F32.S32 R36, R41 ;  /* 0x0000002900247245 */ /* 0x000fe40000201400 */
[----:B------:R-:W-:Y:S02]  /*1a6f0*/  IABS R4, R4 ;  /* 0x0000000400047213 */ /* 0x000fe40000000000 */
[----:B------:R-:W-:Y:S01]  /*1a700*/  FMNMX3.FTZ R33, R30, R28, R20, !PT ;  /* 0x0000001c1e217276 */ /* 0x000fe20007810014 */
[----:B------:R-:W-:Y:S01]  /*1a710*/  FFMA.FTZ R36, R36, -UR5, R39 ;  /* 0x8000000524247c23 */ /* 0x000fe20008010027 */
[----:B------:R-:W-:Y:S01]  /*1a720*/  ISETP.GE.AND P4, PT, R42, UR22, PT ;  /* 0x000000162a007c0c */ /* 0x000fe2000bf86270 */
[----:B------:R-:W-:Y:S01]  /*1a730*/  IMAD.IADD R42, R29, 0x1, -R42 ;  /* 0x000000011d2a7824 */ /* 0x000fe200078e0a2a */
[----:B------:R-:W-:-:S02]  /*1a740*/  I2FP.F32.S32 R37, R37 ;  /* 0x0000002500257245 */ /* 0x000fc40000201400 */
[----:B------:R-:W-:Y:S02]  /*1a750*/  IABS R46, R46 ;  /* 0x0000002e002e7213 */ /* 0x000fe40000000000 */
[----:B------:R-:W-:Y:S01]  /*1a760*/  I2FP.F32.S32 R39, R4 ;  /* 0x0000000400277245 */ /* 0x000fe20000201400 */
[----:B------:R-:W-:Y:S01]  /*1a770*/  FFMA.FTZ R18, R37, -UR5, R18 ;  /* 0x8000000525127c23 */ /* 0x000fe20008010012 */
[----:B------:R-:W-:Y:S02]  /*1a780*/  FMNMX3.FTZ R33, R33, R16, R14, !PT ;  /* 0x0000001021217276 */ /* 0x000fe4000781000e */
[----:B------:R-:W-:Y:S01]  /*1a790*/  ISETP.GE.AND P3, PT, R22, UR22, PT ;  /* 0x0000001616007c0c */ /* 0x000fe2000bf66270 */
[----:B------:R-:W-:Y:S01]  /*1a7a0*/  IMAD.IADD R22, R29, 0x1, -R22 ;  /* 0x000000011d167824 */ /* 0x000fe200078e0a16 */
[----:B------:R-:W-:Y:S01]  /*1a7b0*/  FMNMX3.FTZ R4, R19, R11, R9, !PT ;  /* 0x0000000b13047276 */ /* 0x000fe20007810009 */
[----:B------:R-:W-:Y:S01]  /*1a7c0*/  IMAD.IADD R29, R29, 0x1, -R48 ;  /* 0x000000011d1d7824 */ /* 0x000fe200078e0a30 */
[----:B------:R-:W-:Y:S01]  /*1a7d0*/  IABS R32, R32 ;  /* 0x0000002000207213 */ /* 0x000fe20000000000 */
[----:B------:R-:W-:Y:S01]  /*1a7e0*/  FFMA.FTZ R40, R39, -UR5, R40 ;  /* 0x8000000527287c23 */ /* 0x000fe20008010028 */
[----:B------:R-:W-:-:S02]  /*1a7f0*/  IABS R31, R31 ;  /* 0x0000001f001f7213 */ /* 0x000fc40000000000 */
[----:B------:R-:W-:Y:S02]  /*1a800*/  I2FP.F32.S32 R46, R46 ;  /* 0x0000002e002e7245 */ /* 0x000fe40000201400 */
[----:B------:R-:W-:Y:S02]  /*1a810*/  IABS R42, R42 ;  /* 0x0000002a002a7213 */ /* 0x000fe40000000000 */
[----:B------:R-:W-:Y:S01]  /*1a820*/  FMNMX3.FTZ R33, R33, R10, R8, !PT ;  /* 0x0000000a21217276 */ /* 0x000fe20007810008 */
[----:B------:R-:W-:Y:S01]  /*1a830*/  FFMA.FTZ R7, R46, -UR5, R7 ;  /* 0x800000052e077c23 */ /* 0x000fe20008010007 */
[----:B------:R-:W-:Y:S02]  /*1a840*/  FMNMX3.FTZ R4, R4, R5, R17, !PT ;  /* 0x0000000504047276 */ /* 0x000fe40007810011 */
[----:B------:R-:W-:Y:S02]  /*1a850*/  I2FP.F32.S32 R32, R32 ;  /* 0x0000002000207245 */ /* 0x000fe40000201400 */
[----:B------:R-:W-:-:S02]  /*1a860*/  I2FP.F32.S32 R31, R31 ;  /* 0x0000001f001f7245 */ /* 0x000fc40000201400 */
[----:B------:R-:W-:Y:S01]  /*1a870*/  IABS R22, R22 ;  /* 0x0000001600167213 */ /* 0x000fe20000000000 */
[----:B------:R-:W-:Y:S01]  /*1a880*/  FFMA.FTZ R27, R32, -UR5, R27 ;  /* 0x80000005201b7c23 */ /* 0x000fe2000801001b */
[----:B------:R-:W-:Y:S01]  /*1a890*/  I2FP.F32.S32 R37, R42 ;  /* 0x0000002a00257245 */ /* 0x000fe20000201400 */
[----:B------:R-:W-:Y:S01]  /*1a8a0*/  FFMA.FTZ R31, R31, -UR5, R38 ;  /* 0x800000051f1f7c23 */ /* 0x000fe20008010026 */
[----:B------:R-:W-:Y:S02]  /*1a8b0*/  FSEL R224, R224, -INF , !P1 ;  /* 0xff800000e0e07808 */ /* 0x000fe40004800000 */
[----:B------:R-:W-:Y:S01]  /*1a8c0*/  FSEL R208, R18, -INF , !P6 ;  /* 0xff80000012d07808 */ /* 0x000fe20007000000 */
[----:B------:R-:W-:Y:S01]  /*1a8d0*/  FFMA.FTZ R34, R37, -UR5, R34 ;  /* 0x8000000525227c23 */ /* 0x000fe20008010022 */
[----:B------:R-:W-:Y:S02]  /*1a8e0*/  FMNMX3.FTZ R33, R33, R12, R226, !PT ;  /* 0x0000000c21217276 */ /* 0x000fe400078100e2 */
[----:B------:R-:W-:-:S02]  /*1a8f0*/  FMNMX3.FTZ R4, R4, R23, R21, !PT ;  /* 0x0000001704047276 */ /* 0x000fc40007810015 */
[----:B------:R-:W-:Y:S02]  /*1a900*/  IABS R29, R29 ;  /* 0x0000001d001d7213 */ /* 0x000fe40000000000 */
        /* <DEDUP_REMOVED lines=8> */
[----:B------:R-:W-:Y:S02]  /*1a990*/  I2FP.F32.S32 R29, R29 ;  /* 0x0000001d001d7245 */ /* 0x000fe40000201400 */
[----:B------:R-:W-:Y:S02]  /*1a9a0*/  ISETP.GE.AND P1, PT, R48, UR22, PT ;  /* 0x0000001630007c0c */ /* 0x000fe4000bf26270 */
[----:B------:R-:W-:Y:S01]  /*1a9b0*/  FSEL R214, R27, -INF , !P3 ;  /* 0xff8000001bd67808 */ /* 0x000fe20005800000 */
[----:B------:R-:W-:Y:S01]  /*1a9c0*/  FFMA.FTZ R26, R29, -UR5, R26 ;  /* 0x800000051d1a7c23 */ /* 0x000fe2000801001a */
[----:B------:R-:W-:Y:S01]  /*1a9d0*/  FSEL R212, R31, -INF , !P2 ;  /* 0xff8000001fd47808 */ /* 0x000fe20005000000 */
[----:B------:R-:W-:Y:S01]  /*1a9e0*/  IMAD.SHL.U32 R27, R221, 0x8, RZ ;  /* 0x00000008dd1b7824 */ /* 0x000fe200078e00ff */
        /* <DEDUP_REMOVED lines=12> */
[----:B------:R-:W1:Y:S01]  /*1aab0*/  SHFL.BFLY PT, R25, R18, 0x2, 0x1f ;  /* 0x0c401f0012197f89 */ /* 0x000e6200000e0000 */
[----:B------:R-:W-:-:S02]  /*1aac0*/  LOP3.LUT R6, R3, 0x1c0, RZ, 0xc0, !PT ;  /* 0x000001c003067812 */ /* 0x000fc400078ec0ff */
[----:B------:R-:W-:Y:S02]  /*1aad0*/  FMNMX.FTZ R22, R203, R4, !PT ;  /* 0x00000004cb167209 */ /* 0x000fe40007810000 */
[----:B------:R-:W-:-:S03]  /*1aae0*/  LOP3.LUT R27, R6, 0x38, R27, 0xf8, !PT ;  /* 0x00000038061b7812 */ /* 0x000fc600078ef81b */
[----:B------:R-:W2:Y:S01]  /*1aaf0*/  SHFL.BFLY PT, R7, R22, 0x2, 0x1f ;  /* 0x0c401f0016077f89 */ /* 0x000ea200000e0000 */
[----:B------:R-:W-:-:S04]  /*1ab00*/  LOP3.LUT R222, R27, R222, RZ, 0x3c, !PT ;  /* 0x000000de1bde7212 */ /* 0x000fc800078e3cff */
[----:B------:R-:W-:-:S04]  /*1ab10*/  LOP3.LUT R222, R222, 0x200, R3, 0xf8, !PT ;  /* 0x00000200dede7812 */ /* 0x000fc800078ef803 */
[----:B------:R-:W-:-:S05]  /*1ab20*/  LEA R222, R222, UR8, 0x1 ;  /* 0x00000008dede7c11 */ /* 0x000fca000f8e08ff */
[----:B------:R-:W-:Y:S01]  /*1ab30*/  IMAD.IADD R201, R13, 0x1, R222 ;  /* 0x000000010dc97824 */ /* 0x000fe200078e02de */
[----:B------:R-:W-:Y:S01]  /*1ab40*/  LDSM.16.MT88.4 R156, [R222+0x10000] ;  /* 0x01000000de9c783b */ /* 0x000fe20000004200 */
[----:B-1----:R-:W-:Y:S01]  /*1ab50*/  FMNMX.FTZ R25, R18, R25, !PT ;  /* 0x0000001912197209 */ /* 0x002fe20007810000 */
[----:B------:R-:W-:Y:S02]  /*1ab60*/  VIADD R200, R222, 0x10040 ;  /* 0x00010040dec87836 */ /* 0x000fe40000000000 */
[----:B------:R-:W-:Y:S04]  /*1ab70*/  LDSM.16.MT88.4 R148, [R201+0x10000] ;  /* 0x01000000c994783b */ /* 0x000fe80000004200 */
[----:B------:R-:W1:Y:S01]  /*1ab80*/  SHFL.BFLY PT, R164, R25, 0x1, 0x1f ;  /* 0x0c201f0019a47f89 */ /* 0x000e6200000e0000 */
[----:B--2---:R-:W-:-:S03]  /*1ab90*/  FMNMX.FTZ R7, R22, R7, !PT ;  /* 0x0000000716077209 */ /* 0x004fc60007810000 */
[----:B------:R-:W-:Y:S04]  /*1aba0*/  LDSM.16.MT88.4 R48, [R201+0x12000] ;  /* 0x01200000c930783b */ /* 0x000fe80000004200 */
[----:B------:R-:W2:Y:S04]  /*1abb0*/  SHFL.BFLY PT, R4, R7, 0x1, 0x1f ;  /* 0x0c201f0007047f89 */ /* 0x000ea800000e0000 */
[----:B------:R-:W3:Y:S04]  /*1abc0*/  LDSM.16.MT88.4 R80, [R201+0x14000] ;  /* 0x01400000c950783b */ /* 0x000ee80000004200 */
[----:B------:R-:W4:Y:S04]  /*1abd0*/  LDSM.16.MT88.4 R112, [R201+0x16000] ;  /* 0x01600000c970783b */ /* 0x000f280000004200 */
[----:B------:R-:W-:Y:S01]  /*1abe0*/  LDSM.16.MT88.4 R40, [R222+0x12000] ;  /* 0x01200000de28783b */ /* 0x000fe20000004200 */
[----:B-1----:R-:W-:-:S03]  /*1abf0*/  FMNMX.FTZ R164, R25, R164, !PT ;  /* 0x000000a419a47209 */ /* 0x002fc60007810000 */
[----:B------:R-:W-:Y:S01]  /*1ac00*/  LDSM.16.MT88.4 R72, [R222+0x14000] ;  /* 0x01400000de48783b */ /* 0x000fe20000004200 */
[C---:B------:R-:W-:Y:S01]  /*1ac10*/  FSETP.NEU.FTZ.AND P1, PT, R164.reuse, -INF , PT ;  /* 0xff800000a400780b */ /* 0x040fe20003f3d000 */
[----:B-----5:R-:W-:Y:S02]  /*1ac20*/  FMUL.FTZ R213, R164, UR4 ;  /* 0x00000004a4d57c20 */ /* 0x020fe40008410000 */
[----:B------:R-:W-:Y:S01]  /*1ac30*/  LDSM.16.MT88.4 R104, [R222+0x16000] ;  /* 0x01600000de68783b */ /* 0x000fe20000004200 */
[----:B--2---:R-:W-:Y:S01]  /*1ac40*/  FMNMX.FTZ R3, R7, R4, !PT ;  /* 0x0000000407037209 */ /* 0x004fe20007810000 */
[----:B------:R-:W-:Y:S01]  /*1ac50*/  VIADD R4, R222, 0x10000 ;  /* 0x00010000de047836 */ /* 0x000fe20000000000 */
[----:B------:R-:W-:Y:S01]  /*1ac60*/  FSEL R213, R213, RZ, P1 ;  /* 0x000000ffd5d57208 */ /* 0x000fe20000800000 */
[----:B------:R-:W-:Y:S01]  /*1ac70*/  LDSM.16.MT88.4 R24, [R222+0x14800] ;  /* 0x01480000de18783b */ /* 0x000fe20000004200 */
[C---:B------:R-:W-:Y:S01]  /*1ac80*/  FSETP.NEU.FTZ.AND P1, PT, R3.reuse, -INF , PT ;  /* 0xff8000000300780b */ /* 0x040fe20003f3d000 */
[----:B------:R-:W-:Y:S01]  /*1ac90*/  FMUL.FTZ R206, R3, UR4 ;  /* 0x0000000403ce7c20 */ /* 0x000fe20008410000 */
[----:B------:R-:W-:-:S02]  /*1aca0*/  @P0 VIADD R200, R4, 0xffffffc0 ;  /* 0xffffffc004c80836 */ /* 0x000fc40000000000 */
[--C-:B------:R-:W-:Y:S01]  /*1acb0*/  FFMA.FTZ R198, R30, UR4, -R213.reuse ;  /* 0x000000041ec67c23 */ /* 0x100fe200080108d5 */
[--C-:B------:R-:W-:Y:S01]  /*1acc0*/  FFMA.FTZ R197, R28, UR4, -R213.reuse ;  /* 0x000000041cc57c23 */ /* 0x100fe200080108d5 */
[--C-:B------:R-:W-:Y:S01]  /*1acd0*/  FFMA.FTZ R194, R20, UR4, -R213.reuse ;  /* 0x0000000414c27c23 */ /* 0x100fe200080108d5 */
[----:B------:R-:W-:Y:S01]  /*1ace0*/  FSEL R206, R206, RZ, P1 ;  /* 0x000000ffcece7208 */ /* 0x000fe20000800000 */
[----:B------:R-:W-:Y:S01]  /*1acf0*/  IMAD.IADD R199, R13, 0x1, R200 ;  /* 0x000000010dc77824 */ /* 0x000fe200078e02c8 */
[----:B------:R-:W1:Y:S01]  /*1ad00*/  LDSM.16.MT88.4 R140, [R200] ;  /* 0x00000000c88c783b */ /* 0x000e620000004200 */
[--C-:B------:R-:W-:Y:S01]  /*1ad10*/  FFMA.FTZ R193, R16, UR4, -R213.reuse ;  /* 0x0000000410c17c23 */ /* 0x100fe200080108d5 */
[----:B------:R-:W-:Y:S01]  /*1ad20*/  MUFU.EX2 R198, R198 ;  /* 0x000000c600c67308 */ /* 0x000fe20000000800 */
[--C-:B------:R-:W-:Y:S01]  /*1ad30*/  FFMA.FTZ R191, R5, UR4, -R206.reuse ;  /* 0x0000000405bf7c23 */ /* 0x100fe200080108ce */
[----:B------:R-:W2:Y:S01]  /*1ad40*/  LDSM.16.MT88.4 R132, [R199] ;  /* 0x00000000c784783b */ /* 0x000ea20000004200 */
[--C-:B------:R-:W-:Y:S01]  /*1ad50*/  FFMA.FTZ R196, R19, UR4, -R206.reuse ;  /* 0x0000000413c47c23 */ /* 0x100fe200080108ce */
[--C-:B------:R-:W-:Y:S01]  /*1ad60*/  FFMA.FTZ R195, R11, UR4, -R206.reuse ;  /* 0x000000040bc37c23 */ /* 0x100fe200080108ce */
[--C-:B------:R-:W-:Y:S01]  /*1ad70*/  FFMA.FTZ R192, R9, UR4, -R206.reuse ;  /* 0x0000000409c07c23 */ /* 0x100fe200080108ce */
[----:B------:R-:W5:Y:S01]  /*1ad80*/  LDSM.16.MT88.4 R56, [R200+0x2000] ;  /* 0x00200000c838783b */ /* 0x000f620000004200 */
[----:B------:R-:W3:Y:S01]  /*1ad90*/  MUFU.EX2 R197, R197 ;  /* 0x000000c500c57308 */ /* 0x000ee20000000800 */
[--C-:B------:R-:W-:Y:S01]  /*1ada0*/  FFMA.FTZ R189, R10, UR4, -R213.reuse ;  /* 0x000000040abd7c23 */ /* 0x100fe200080108d5 */
[--C-:B------:R-:W-:Y:S01]  /*1adb0*/  FFMA.FTZ R186, R8, UR4, -R213.reuse ;  /* 0x0000000408ba7c23 */ /* 0x100fe200080108d5 */
[----:B------:R-:W5:Y:S01]  /*1adc0*/  LDSM.16.MT88.4 R64, [R199+0x2000] ;  /* 0x00200000c740783b */ /* 0x000f620000004200 */
[----:B------:R-:W-:Y:S01]  /*1add0*/  MUFU.EX2 R194, R194 ;  /* 0x000000c200c27308 */ /* 0x000fe20000000800 */
[--C-:B------:R-:W-:Y:S01]  /*1ade0*/  FFMA.FTZ R190, R14, UR4, -R213.reuse ;  /* 0x000000040ebe7c23 */ /* 0x100fe200080108d5 */
[--C-:B------:R-:W-:Y:S01]  /*1adf0*/  FFMA.FTZ R185, R12, UR4, -R213.reuse ;  /* 0x000000040cb97c23 */ /* 0x100fe200080108d5 */
[----:B------:R-:W5:Y:S01]  /*1ae00*/  LDSM.16.MT88.4 R88, [R200+0x4000] ;  /* 0x00400000c858783b */ /* 0x000f620000004200 */
[----:B------:R-:W4:Y:S01]  /*1ae10*/  MUFU.EX2 R193, R193 ;  /* 0x000000c100c17308 */ /* 0x000f220000000800 */
[--C-:B------:R-:W-:Y:S01]  /*1ae20*/  FFMA.FTZ R188, R17, UR4, -R206.reuse ;  /* 0x0000000411bc7c23 */ /* 0x100fe200080108ce */
[--C-:B------:R-:W-:Y:S01]  /*1ae30*/  FFMA.FTZ R187, R23, UR4, -R206.reuse ;  /* 0x0000000417bb7c23 */ /* 0x100fe200080108ce */
[----:B------:R-:W5:Y:S01]  /*1ae40*/  LDSM.16.MT88.4 R96, [R199+0x4000] ;  /* 0x00400000c760783b */ /* 0x000f620000004200 */
[----:B------:R-:W-:Y:S01]  /*1ae50*/  MUFU.EX2 R196, R196 ;  /* 0x000000c400c47308 */ /* 0x000fe20000000800 */
[--C-:B------:R-:W-:Y:S01]  /*1ae60*/  FFMA.FTZ R184, R21, UR4, -R206.reuse ;  /* 0x0000000415b87c23 */ /* 0x100fe200080108ce */
[----:B---3--:R-:W-:Y:S01]  /*1ae70*/  F2FP.BF16.F32.PACK_AB R128, R197, R198 ;  /* 0x000000c6c580723e */ /* 0x008fe200000010ff */
[----:B------:R-:W3:Y:S01]  /*1ae80*/  LDSM.16.MT88.4 R120, [R200+0x6000] ;  /* 0x00600000c878783b */ /* 0x000ee20000004200 */
[----:B------:R-:W1:Y:S01]  /*1ae90*/  MUFU.EX2 R195, R195 ;  /* 0x000000c300c37308 */ /* 0x000e620000000800 */
[--C-:B------:R-:W-:Y:S01]  /*1aea0*/  FFMA.FTZ R167, R15, UR4, -R206.reuse ;  /* 0x000000040fa77c23 */ /* 0x100fe200080108ce */
[--C-:B------:R-:W-:Y:S01]  /*1aeb0*/  FFMA.FTZ R209, R209, UR4, -R206.reuse ;  /* 0x00000004d1d17c23 */ /* 0x100fe200080108ce */
[----:B------:R-:W3:Y:S01]  /*1aec0*/  LDSM.16.MT88.4 R4, [R199+0x6000] ;  /* 0x00600000c704783b */ /* 0x000ee20000004200 */
[----:B------:R-:W-:Y:S01]  /*1aed0*/  MUFU.EX2 R192, R192 ;  /* 0x000000c000c07308 */ /* 0x000fe20000000800 */
[--C-:B------:R-:W-:Y:S01]  /*1aee0*/  FFMA.FTZ R215, R215, UR4, -R206.reuse ;  /* 0x00000004d7d77c23 */ /* 0x100fe200080108ce */
[----:B----4-:R-:W-:Y:S01]  /*1aef0*/  F2FP.BF16.F32.PACK_AB R130, R193, R194 ;  /* 0x000000c2c182723e */ /* 0x010fe200000010ff */
[----:B------:R-:W4:Y:S01]  /*1af00*/  LDSM.16.MT88.4 R8, [R201+0x10800] ;  /* 0x01080000c908783b */ /* 0x000f220000004200 */
[----:B------:R-:W2:Y:S01]  /*1af10*/  MUFU.EX2 R191, R191 ;  /* 0x000000bf00bf7308 */ /* 0x000ea20000000800 */
[----:B------:R-:W-:Y:S01]  /*1af20*/  FFMA.FTZ R205, R205, UR4, -R206 ;  /* 0x00000004cdcd7c23 */ /* 0x000fe200080108ce */
[----:B------:R-:W-:Y:S01]  /*1af30*/  FFMA.FTZ R239, R210, UR4, -R213 ;  /* 0x00000004d2ef7c23 */ /* 0x000fe200080108d5 */
[----:B------:R-:W4:Y:S01]  /*1af40*/  LDSM.16.MT88.4 R16, [R201+0x12800] ;  /* 0x01280000c910783b */ /* 0x000f220000004200 */
[----:B------:R-:W-:Y:S01]  /*1af50*/  MUFU.EX2 R190, R190 ;  /* 0x000000be00be7308 */ /* 0x000fe20000000800 */
[----:B------:R-:W-:Y:S01]  /*1af60*/  FADD.FTZ R197, R198, R197 ;  /* 0x000000c5c6c57221 */ /* 0x000fe20000010000 */
[----:B-1----:R-:W-:Y:S01]  /*1af70*/  F2FP.BF16.F32.PACK_AB R129, R195, R196 ;  /* 0x000000c4c381723e */ /* 0x002fe200000010ff */
[----:B------:R-:W1:Y:S01]  /*1af80*/  LDSM.16.MT88.4 R12, [R201+0x14800] ;  /* 0x01480000c90c783b */ /* 0x000e620000004200 */
[----:B------:R-:W4:Y:S01]  /*1af90*/  MUFU.EX2 R189, R189 ;  /* 0x000000bd00bd7308 */ /* 0x000f220000000800 */
[----:B------:R-:W-:Y:S01]  /*1afa0*/  FADD.FTZ R195, R196, R195 ;  /* 0x000000c3c4c37221 */ /* 0x000fe20000010000 */
[----:B------:R-:W-:Y:S01]  /*1afb0*/  FADD.FTZ R194, R194, R197 ;  /* 0x000000c5c2c27221 */ /* 0x000fe20000010000 */
[----:B------:R-:W-:Y:S01]  /*1afc0*/  LDSM.16.MT88.4 R180, [R201+0x16800] ;  /* 0x01680000c9b4783b */ /* 0x000fe20000004200 */
[----:B------:R-:W-:Y:S01]  /*1afd0*/  MUFU.EX2 R186, R186 ;  /* 0x000000ba00ba7308 */ /* 0x000fe20000000800 */
[----:B--2---:R-:W-:-:S02]  /*1afe0*/  F2FP.BF16.F32.PACK_AB R131, R191, R192 ;  /* 0x000000c0bf83723e */ /* 0x004fc400000010ff */
        /* <DEDUP_REMOVED lines=9> */
[----:B------:R-:W2:Y:S03]  /*1b080*/  MUFU.EX2 R187, R187 ;  /* 0x000000bb00bb7308 */ /* 0x000ea60000000800 */
[----:B------:R-:W-:Y:S01]  /*1b090*/  LDSM.16.MT88.4 R32, [R200+0x2800] ;  /* 0x00280000c820783b */ /* 0x000fe20000004200 */
[----:B------:R-:W-:Y:S01]  /*1b0a0*/  MUFU.EX2 R184, R184 ;  /* 0x000000b800b87308 */ /* 0x000fe20000000800 */
[C---:B------:R-:W-:Y:S02]  /*1b0b0*/  HMMA.16816.F32.BF16 R148, R128.reuse, R150, RZ ;  /* 0x000000968094723c */ /* 0x040fe400000418ff */
[----:B------:R-:W-:Y:S01]  /*1b0c0*/  LDSM.16.MT88.4 R28, [R199+0x2800] ;  /* 0x00280000c71c783b */ /* 0x000fe20000004200 */
[----:B------:R-:W1:Y:S03]  /*1b0d0*/  MUFU.EX2 R167, R167 ;  /* 0x000000a700a77308 */ /* 0x000e660000000800 */
[----:B------:R-:W-:Y:S01]  /*1b0e0*/  LDSM.16.MT88.4 R20, [R200+0x4800] ;  /* 0x00480000c814783b */ /* 0x000fe20000004200 */
        /* <DEDUP_REMOVED lines=33> */
[----:B--2---:R-:W-:Y:S01]  /*1b300*/  F2FP.BF16.F32.PACK_AB R5, R187, R188 ;  /* 0x000000bcbb05723e */ /* 0x004fe200000010ff */
        /* <DEDUP_REMOVED lines=67> */
[----:B-1----:R-:W-:Y:S01]  /*1b740*/  F2FP.BF16.F32.PACK_AB R4, R180, R181 ;  /* 0x000000b5b404723e */ /* 0x002fe200000010ff */
[----:B------:R-:W-:Y:S01]  /*1b750*/  LDSM.16.MT88.4 R24, [R222+0x15000] ;  /* 0x01500000de18783b */ /* 0x000fe20000004200 */
[----:B----4-:R-:W-:-:S02]  /*1b760*/  F2FP.BF16.F32.PACK_AB R6, R182, R183 ;  /* 0x000000b7b606723e */ /* 0x010fc400000010ff */
[----:B--2---:R-:W-:Y:S01]  /*1b770*/  F2FP.BF16.F32.PACK_AB R5, R207, R208 ;  /* 0x000000d0cf05723e */ /* 0x004fe200000010ff */
        /* <DEDUP_REMOVED lines=160> */
[----:B------:R-:W1:Y:S01]  /*1c180*/  LDCU UR17, c[0x0][0x3c4] ;  /* 0x00007880ff1177ac */ /* 0x000e620008000800 */
[----:B------:R-:W1:Y:S01]  /*1c190*/  LDCU.64 UR26, c[0x0][0x358] ;  /* 0x00006b00ff1a77ac */ /* 0x000e620008000a00 */
[----:B------:R-:W1:Y:S01]  /*1c1a0*/  LDCU.64 UR6, c[0x0][0x3b8] ;  /* 0x00007700ff0677ac */ /* 0x000e620008000a00 */
[----:B------:R-:W1:Y:S01]  /*1c1b0*/  LDCU.64 UR10, c[0x0][0x3c0] ;  /* 0x00007800ff0a77ac */ /* 0x000e620008000a00 */
[----:B------:R-:W1:Y:S01]  /*1c1c0*/  LDCU.64 UR12, c[0x0][0x3a0] ;  /* 0x00007400ff0c77ac */ /* 0x000e620008000a00 */
[----:B------:R-:W1:Y:S01]  /*1c1d0*/  LDCU.64 UR14, c[0x0][0x3a8] ;  /* 0x00007500ff0e77ac */ /* 0x000e620008000a00 */
[----:B------:R-:W-:Y:S02]  /*1c1e0*/  USHF.L.U32 UR28, UR28, 0x6, URZ ;  /* 0x000000061c1c7899 */ /* 0x000fe400080006ff */
[----:B--23--:R-:W-:-:S12]  /*1c1f0*/  ULEA UR8, UR8, UR22, 0x18 ;  /* 0x0000001608087291 */ /* 0x00cfd8000f8ec0ff */
.L_x_5290:
        /* <DEDUP_REMOVED lines=95> */
.L_x_5287:
[----:B------:R-:W-:Y:S01]  /*1c7f0*/  ISETP.GE.AND P4, PT, R7, UR18, PT ;  /* 0x0000001207007c0c */ /* 0x000fe2000bf86270 */
[----:B------:R-:W-:Y:S01]  /*1c800*/  USHF.L.U32 UR22, UR20, 0x5, URZ ;  /* 0x0000000514167899 */ /* 0x000fe200080006ff */
[----:B------:R-:W-:Y:S01]  /*1c810*/  LEA R241, R241, UR8, 0x1 ;  /* 0x00000008f1f17c11 */ /* 0x000fe2000f8e08ff */
[----:B-1----:R-:W-:Y:S01]  /*1c820*/  USHF.L.U64.HI UR20, UR20, 0x5, UR17 ;  /* 0x0000000514147899 */ /* 0x002fe20008010211 */
[----:B------:R-:W-:Y:S01]  /*1c830*/  LOP3.LUT R7, R7, 0xc0, RZ, 0xfc, !PT ;  /* 0x000000c007077812 */ /* 0x000fe200078efcff */
[----:B------:R-:W-:Y:S01]  /*1c840*/  UIADD3 UR19, UPT, UPT, UR19, -0x1, URZ ;  /* 0xffffffff13137890 */ /* 0x000fe2000fffe0ff */
[----:B------:R-:W-:Y:S02]  /*1c850*/  LOP3.LUT R6, R3, 0x400, RZ, 0xc0, !PT ;  /* 0x0000040003067812 */ /* 0x000fe400078ec0ff */
[----:B------:R-:W-:Y:S01]  /*1c860*/  ISETP.GE.AND P1, PT, R7, UR18, PT ;  /* 0x0000001207007c0c */ /* 0x000fe2000bf26270 */
[----:B------:R-:W-:Y:S01]  /*1c870*/  UISETP.GT.AND UP2, UPT, UR19, UR21, UPT ;  /* 0x000000151300728c */ /* 0x000fe2000bf44270 */
[----:B------:R-:W-:Y:S02]  /*1c880*/  IADD3 R8, P0, PT, R232, UR22, RZ ;  /* 0x00000016e8087c10 */ /* 0x000fe4000ff1e0ff */
[----:B------:R-:W-:Y:S01]  /*1c890*/  LOP3.LUT R225, R4, 0x8, R221, 0x78, !PT ;  /* 0x0000000804e17812 */ /* 0x000fe200078e78dd */
[----:B------:R-:W-:Y:S01]  /*1c8a0*/  @!PT LDS RZ, [RZ] ;  /* 0x00000000fffff984 */ /* 0x000fe20000000800 */
[----:B------:R-:W-:Y:S01]  /*1c8b0*/  @!PT LDS RZ, [RZ] ;  /* 0x00000000fffff984 */ /* 0x000fe20000000800 */
[----:B------:R-:W-:Y:S01]  /*1c8c0*/  @!PT LDS RZ, [RZ] ;  /* 0x00000000fffff984 */ /* 0x000fe20000000800 */
[----:B------:R-:W-:Y:S01]  /*1c8d0*/  @!P4 LDGSTS.E.BYPASS.LTC128B.128 [R241+0x10000], desc[UR26][R232.64] ;  /* 0x10000000e8f1cfae */ /* 0x000fe2000b981a1a */
[----:B------:R-:W-:Y:S02]  /*1c8e0*/  IADD3.X R9, PT, PT, R233, UR20, RZ, P0, !PT ;  /* 0x00000014e9097c10 */ /* 0x000fe400087fe4ff */
[----:B------:R-:W-:Y:S02]  /*1c8f0*/  LEA R225, R225, R6, 0x1 ;  /* 0x00000006e1e17211 */ /* 0x000fe400078e08ff */
        /* <DEDUP_REMOVED lines=8> */
[----:B------:R-:W-:Y:S02]  /*1c980*/  LOP3.LUT R2, R220, 0x8, RZ, 0xc0, !PT ;  /* 0x00000008dc027812 */ /* 0x000fe400078ec0ff */
[----:B------:R-:W-:Y:S01]  /*1c990*/  @P3 STS.128 [R241+0x12000], RZ ;  /* 0x012000fff1003388 */ /* 0x000fe20000000c00 */
[----:B------:R-:W-:Y:S02]  /*1c9a0*/  LOP3.LUT R3, R216, 0x200, R3, 0xf8, !PT ;  /* 0x00000200d8037812 */ /* 0x000fe400078ef803 */
[----:B------:R-:W-:Y:S02]  /*1c9b0*/  MOV R170, 0x20 ;  /* 0x0000002000aa7802 */ /* 0x000fe40000000f00 */
[----:B------:R-:W-:Y:S01]  /*1c9c0*/  @!PT LDS RZ, [RZ] ;  /* 0x00000000fffff984 */ /* 0x000fe20000000800 */
[----:B------:R-:W-:Y:S01]  /*1c9d0*/  @!PT LDS RZ, [RZ] ;  /* 0x00000000fffff984 */ /* 0x000fe20000000800 */
[----:B------:R-:W-:Y:S01]  /*1c9e0*/  @!PT LDS RZ, [RZ] ;  /* 0x00000000fffff984 */ /* 0x000fe20000000800 */
[----:B------:R-:W-:Y:S01]  /*1c9f0*/  @!P2 LDGSTS.E.BYPASS.LTC128B.128 [R241+0x14000], desc[UR26][R232.64+0x100] ;  /* 0x14000100e8f1afae */ /* 0x000fe2000b981a1a */
[----:B------:R-:W-:Y:S02]  /*1ca00*/  LOP3.LUT R2, R3, R4, R2, 0xf6, !PT ;  /* 0x0000000403027212 */ /* 0x000fe400078ef602 */
[----:B------:R-:W-:Y:S02]  /*1ca10*/  IADD3 R4, P0, PT, R6, UR22, RZ ;  /* 0x0000001606047c10 */ /* 0x000fe4000ff1e0ff */
[----:B------:R-:W-:Y:S01]  /*1ca20*/  @P2 STS.128 [R241+0x14000], RZ ;  /* 0x014000fff1002388 */ /* 0x000fe20000000c00 */
[----:B------:R-:W-:Y:S02]  /*1ca30*/  LEA R227, R2, UR8, 0x1 ;  /* 0x0000000802e37c11 */ /* 0x000fe4000f8e08ff */
[----:B------:R-:W-:Y:S02]  /*1ca40*/  IADD3.X R5, PT, PT, R7, UR20, RZ, P0, !PT ;  /* 0x0000001407057c10 */ /* 0x000fe400087fe4ff */
        /* <DEDUP_REMOVED lines=430> */
.L_x_5289:
        /* <DEDUP_REMOVED lines=91> */
.L_x_5288:
[C---:B--2---:R-:W-:Y:S01]  /*1eae0*/  IADD3 R4, PT, PT, R235.reuse, -0x8, RZ ;  /* 0xfffffff8eb047810 */ /* 0x044fe20007ffe0ff */
[----:B-1----:R-:W-:Y:S01]  /*1eaf0*/  LDSM.16.MT88.4 R12, [R222+0x10000] ;  /* 0x01000000de0c783b */ /* 0x002fe20000004200 */
        /* <DEDUP_REMOVED lines=15> */
[----:B------:R-:W-:Y:S02]  /*1ebf0*/  IABS R3, R3 ;  /* 0x0000000300037213 */ /* 0x000fe40000000000 */
        /* <DEDUP_REMOVED lines=544> */
.L_x_5286:
        /* <DEDUP_REMOVED lines=322> */
.L_x_5292:
[----:B------:R-:W-:Y:S05]  /*22220*/  BSYNC.RECONVERGENT B0 ;  /* 0x0000000000007941 */ /* 0x000fea0003800200 */
.L_x_5291:
        /* <DEDUP_REMOVED lines=25> */
.L_x_5294:
[----:B------:R-:W-:Y:S05]  /*223c0*/  BSYNC.RECONVERGENT B0 ;  /* 0x0000000000007941 */ /* 0x000fea0003800200 */
.L_x_5293:
        /* <DEDUP_REMOVED lines=26> */
.L_x_5296:
[----:B------:R-:W-:Y:S05]  /*22570*/  BSYNC.RECONVERGENT B0 ;  /* 0x0000000000007941 */ /* 0x000fea0003800200 */
.L_x_5295:
        /* <DEDUP_REMOVED lines=24> */
.L_x_5298:
[----:B------:R-:W-:Y:S05]  /*22700*/  BSYNC.RECONVERGENT B0 ;  /* 0x0000000000007941 */ /* 0x000fea0003800200 */
.L_x_5297:
        /* <DEDUP_REMOVED lines=23> */
.L_x_5300:
[----:B------:R-:W-:Y:S05]  /*22880*/  BSYNC.RECONVERGENT B0 ;  /* 0x0000000000007941 */ /* 0x000fea0003800200 */
.L_x_5299:
        /* <DEDUP_REMOVED lines=24> */
.L_x_5302:
[----:B------:R-:W-:Y:S05]  /*22a10*/  BSYNC.RECONVERGENT B0 ;  /* 0x0000000000007941 */ /* 0x000fea0003800200 */
.L_x_5301:
        /* <DEDUP_REMOVED lines=24> */
.L_x_5304:
[----:B------:R-:W-:Y:S05]  /*22ba0*/  BSYNC.RECONVERGENT B0 ;  /* 0x0000000000007941 */ /* 0x000fea0003800200 */
.L_x_5303:
        /* <DEDUP_REMOVED lines=24> */
.L_x_5306:
[----:B------:R-:W-:Y:S05]  /*22d30*/  BSYNC.RECONVERGENT B0 ;  /* 0x0000000000007941 */ /* 0x000fea0003800200 */
.L_x_5305:
        /* <DEDUP_REMOVED lines=24> */
.L_x_5307:
        /* <DEDUP_REMOVED lines=12> */
.L_x_7491:


//--------------------- .text._ZN5flash24flash_fwd_splitkv_kernelI23Flash_fwd_kernel_traitsILi256ELi64ELi64ELi4ELb0ELb0EN7cutlass10bfloat16_tE19Flash_kernel_traitsILi256ELi64ELi64ELi4ES3_EELb0ELb1ELb0ELb0ELb1ELb0ELb0ELb0EEEvNS_16Flash_fwd_paramsE --------------------------
	.section	.text._ZN5flash24flash_fwd_splitkv_kernelI23Flash_fwd_kernel_traitsILi256ELi64ELi64ELi4ELb0ELb0EN7cutlass10bfloat16_tE19Flash_kernel_traitsILi256ELi64ELi64ELi4ES3_EELb0ELb1ELb0ELb0ELb1ELb0ELb0ELb0EEEvNS_16Flash_fwd_paramsE,"ax",@progbits
	.align	128
        .global         _ZN5flash24flash_fwd_splitkv_kernelI23Flash_fwd_kernel_traitsILi256ELi64ELi64ELi4ELb0ELb0EN7cutlass10bfloat16_tE19Flash_kernel_traitsILi256ELi64ELi64ELi4ES3_EELb0ELb1ELb0ELb0ELb1ELb0ELb0ELb0EEEvNS_16Flash_fwd_paramsE
        .type           _ZN5flash24flash_fwd_splitkv_kernelI23Flash_fwd_kernel_traitsILi256ELi64ELi64ELi4ELb0ELb0EN7cutlass10bfloat16_tE19Flash_kernel_traitsILi256ELi64ELi64ELi4ES3_EELb0ELb1ELb0ELb0ELb1ELb0ELb0ELb0EEEvNS_16Flash_fwd_paramsE,@function
        .size           _ZN5flash24flash_fwd_splitkv_kernelI23Flash_fwd_kernel_traitsILi256ELi64ELi64ELi4ELb0ELb0EN7cutlass10bfloat16_tE19Flash_kernel_traitsILi256ELi64ELi64ELi4ES3_EELb0ELb1ELb0ELb0ELb1ELb0ELb0ELb0EEEvNS_16Flash_fwd_paramsE,(.L_x_7492 - _ZN5flash24flash_fwd_splitkv_kernelI23Flash_fwd_kernel_traitsILi256ELi64ELi64ELi4ELb0ELb0EN7cutlass10bfloat16_tE19Flash_kernel_traitsILi256ELi64ELi64ELi4ES3_EELb0ELb1ELb0ELb0ELb1ELb0ELb0ELb0EEEvNS_16Flash_fwd_paramsE)
        .other          _ZN5flash24flash_fwd_splitkv_kernelI23Flash_fwd_kernel_traitsILi256ELi64ELi64ELi4ELb0ELb0EN7cutlass10bfloat16_tE19Flash_kernel_traitsILi256ELi64ELi64ELi4ES3_EELb0ELb1ELb0ELb0ELb1ELb0ELb0ELb0EEEvNS_16Flash_fwd_paramsE,@"STO_CUDA_ENTRY STV_DEFAULT"
_ZN5flash24flash_fwd_splitkv_kernelI23Flash_fwd_kernel_traitsILi256ELi64ELi64ELi4ELb0ELb0EN7cutlass10bfloat16_tE19Flash_kernel_traitsILi256ELi64ELi64ELi4ES3_EELb0ELb1ELb0ELb0ELb1ELb0ELb0ELb0EEEvNS_16Flash_fwd_paramsE:
.text._ZN5flash24flash_fwd_splitkv_kernelI23Flash_fwd_kernel_traitsILi256ELi64ELi64ELi4ELb0ELb0EN7cutlass10bfloat16_tE19Flash_kernel_traitsILi256ELi64ELi64ELi4ES3_EELb0ELb1ELb0ELb0ELb1ELb0ELb0ELb0EEEvNS_16Flash_fwd_paramsE:
        /* <DEDUP_REMOVED lines=54> */
[----:B------:R-:W-:Y:S01]  /*0360*/  UMOV UR6, URZ ;  /* 0x000000ff00067c82 */ /* 0x000fe20008000000 */
[----:B------:R-:W-:Y:S01]  /*0370*/  UMOV UR28, 0xffffffff ;  /* 0xffffffff001c7882 */ /* 0x000fe20000000000 */
[----:B-1----:R-:W-:-:S04]  /*0380*/  @!UP2 UISETP.NE.U32.AND UP0, UPT, UR4, URZ, UPT ;  /* 0x000000ff0400a28c */ /* 0x002fc8000bf05070 */
[----:B------:R-:W-:-:S04]  /*0390*/  @!UP2 UISETP.NE.AND.EX UP0, UPT, UR5, URZ, UPT, UP0 ;  /* 0x000000ff0500a28c */ /* 0x000fc8000bf05300 */
        /* <DEDUP_REMOVED lines=17> */
.L_x_5308:
        /* <DEDUP_REMOVED lines=82> */
.L_x_5311:
[----:B------:R-:W-:Y:S05]  /*09d0*/  BSYNC.RECONVERGENT B0 ;  /* 0x0000000000007941 */ /* 0x000fea0003800200 */
.L_x_5310:
        /* <DEDUP_REMOVED lines=17> */
.L_x_5313:
[----:B------:R-:W-:Y:S05]  /*0af0*/  BSYNC.RECONVERGENT B0 ;  /* 0x0000000000007941 */ /* 0x000fea0003800200 */
.L_x_5312:
        /* <DEDUP_REMOVED lines=17> */
.L_x_5315:
[----:B------:R-:W-:Y:S05]  /*0c10*/  BSYNC.RECONVERGENT B0 ;  /* 0x0000000000007941 */ /* 0x000fea0003800200 */
.L_x_5314:
        /* <DEDUP_REMOVED lines=16> */
.L_x_5317:
[----:B------:R-:W-:Y:S05]  /*0d20*/  BSYNC.RECONVERGENT B0 ;  /* 0x0000000000007941 */ /* 0x000fea0003800200 */
.L_x_5316:
        /* <DEDUP_REMOVED lines=21> */
.L_x_5309:
        /* <DEDUP_REMOVED lines=13> */
.L_x_5318:
        /* <DEDUP_REMOVED lines=98> */
.L_x_5319:
        /* <DEDUP_REMOVED lines=15> */
.L_x_5321:
[----:B------:R-:W1:Y:S01]  /*1660*/  LDCU.64 UR10, c[0x0][0x3b8] ;  /* 0x00007700ff0a77ac */ /* 0x000e620008000a00 */
[----:B------:R-:W-:-:S04]  /*1670*/  UIADD3 UR15, UPT, UPT, UR6, UR28, URZ ;  /* 0x0000001c060f7290 */ /* 0x000fc8000fffe0ff */
[----:B-1----:R-:W-:Y:S02]  /*1680*/  UIMAD.WIDE.U32 UR4, UR15, UR10, URZ ;  /* 0x0000000a0f0472a5 */ /* 0x002fe4000f8e00ff */
[----:B------:R-:W-:-:S04]  /*1690*/  UIMAD UR15, UR15, UR11, URZ ;  /* 0x0000000b0f0f72a4 */ /* 0x000fc8000f8e02ff */
[----:B------:R-:W-:Y:S01]  /*16a0*/  UIADD3 UR15, UPT, UPT, UR5, UR15, URZ ;  /* 0x0000000f050f7290 */ /* 0x000fe2000fffe0ff */
[----:B------:R-:W-:-:S11]  /*16b0*/  UMOV UR14, UR4 ;  /* 0x00000004000e7c82 */ /* 0x000fd60008000000 */
.L_x_5322:
        /* <DEDUP_REMOVED lines=15> */
.L_x_5323:
[----:B------:R-:W1:Y:S01]  /*17b0*/  LDCU.64 UR8, c[0x0][0x3c0] ;  /* 0x00007800ff0877ac */ /* 0x000e620008000a00 */
[----:B------:R-:W-:-:S04]  /*17c0*/  UIADD3 UR6, UPT, UPT, UR6, UR28, URZ ;  /* 0x0000001c06067290 */ /* 0x000fc8000fffe0ff */
[----:B-1----:R-:W-:Y:S02]  /*17d0*/  UIMAD.WIDE.U32 UR4, UR6, UR8, URZ ;  /* 0x00000008060472a5 */ /* 0x002fe4000f8e00ff */
[----:B------:R-:W-:-:S04]  /*17e0*/  UIMAD UR6, UR6, UR9, URZ ;  /* 0x00000009060672a4 */ /* 0x000fc8000f8e02ff */
[----:B------:R-:W-:-:S03]  /*17f0*/  UIADD3 UR5, UPT, UPT, UR5, UR6, URZ ;  /* 0x0000000605057290 */ /* 0x000fc6000fffe0ff */
[----:B------:R-:W-:-:S09]  /*1800*/  UMOV UR6, UR4 ;  /* 0x0000000400067c82 */ /* 0x000fd20008000000 */
.L_x_5324:
        /* <DEDUP_REMOVED lines=50> */
.L_x_5320:
[----:B------:R-:W-:Y:S01]  /*1b30*/  UISETP.NE.AND UP0, UPT, UR17, -0x1, UPT ;  /* 0xffffffff1100788c */ /* 0x000fe2000bf05270 */
[----:B------:R-:W1:Y:S01]  /*1b40*/  S2R R33, SR_CTAID.X ;  /* 0x0000000000217919 */ /* 0x000e620000002500 */
[----:B------:R-:W-:Y:S01]  /*1b50*/  UIADD3 UR28, UPT, UPT, -UR21, UR25, URZ ;  /* 0x00000019151c7290 */ /* 0x000fe2000fffe1ff */
[C---:B------:R-:W-:Y:S01]  /*1b60*/  IMAD.SHL.U32 R245, R215.reuse, 0x8, RZ ;  /* 0x00000008d7f57824 */ /* 0x040fe200078e00ff */
[--C-:B------:R-:W-:Y:S01]  /*1b70*/  SHF.R.U32.HI R18, RZ, 0x3, R215.reuse ;  /* 0x00000003ff127819 */ /* 0x100fe200000116d7 */
[----:B------:R-:W2:Y:S01]  /*1b80*/  LDCU.64 UR4, c[0x0][0x3c8] ;  /* 0x00007900ff0477ac */ /* 0x000ea20008000a00 */
[----:B------:R-:W-:Y:S01]  /*1b90*/  IMAD.MOV.U32 R19, RZ, RZ, RZ ;  /* 0x000000ffff137224 */ /* 0x000fe200078e00ff */
[--C-:B------:R-:W-:Y:S01]  /*1ba0*/  SHF.R.U32.HI R217, RZ, 0x1, R215.reuse ;  /* 0x00000001ffd97819 */ /* 0x100fe200000116d7 */
[----:B------:R-:W-:Y:S01]  /*1bb0*/  IMAD.SHL.U32 R84, R215, 0x40, RZ ;  /* 0x00000040d7547824 */ /* 0x000fe200078e00ff */
[C---:B------:R-:W-:Y:S01]  /*1bc0*/  ISETP.GE.AND P5, PT, R18.reuse, UR28, PT ;  /* 0x0000001c12007c0c */ /* 0x040fe2000bfa6270 */
[C---:B------:R-:W-:Y:S01]  /*1bd0*/  VIADD R0, R18.reuse, 0x10 ;  /* 0x0000001012007836 */ /* 0x040fe20000000000 */
[----:B------:R-:W3:Y:S01]  /*1be0*/  @!UP0 LDCU.64 UR14, c[0x0][0x398] ;  /* 0x00007300ff0e87ac */ /* 0x000ee20008000a00 */
[C---:B------:R-:W-:Y:S01]  /*1bf0*/  LOP3.LUT R214, R245.reuse, 0x38, RZ, 0xc0, !PT ;  /* 0x00000038f5d67812 */ /* 0x040fe200078ec0ff */
[----:B------:R-:W-:Y:S01]  /*1c00*/  VIADD R13, R18, 0x20 ;  /* 0x00000020120d7836 */ /* 0x000fe20000000000 */
[----:B------:R-:W-:Y:S01]  /*1c10*/  LOP3.LUT R6, R245, 0x1f8, RZ, 0xc0, !PT ;  /* 0x000001f8f5067812 */ /* 0x000fe200078ec0ff */
[----:B------:R-:W4:Y:S01]  /*1c20*/  @UP0 LDCU.64 UR6, c[0x0][0x3b0] ;  /* 0x00007600ff0607ac */ /* 0x000f220008000a00 */
[----:B------:R-:W-:Y:S01]  /*1c30*/  IADD3 R10, P0, PT, R214, R10, RZ ;  /* 0x0000000ad60a7210 */ /* 0x000fe20007f1e0ff */
[----:B------:R-:W-:Y:S01]  /*1c40*/  VIADD R12, R18, 0x30 ;  /* 0x00000030120c7836 */ /* 0x000fe20000000000 */
[----:B------:R-:W-:Y:S01]  /*1c50*/  ISETP.GE.AND P3, PT, R0, UR28, PT ;  /* 0x0000001c00007c0c */ /* 0x000fe2000bf66270 */
[----:B------:R-:W-:Y:S01]  /*1c60*/  IMAD.SHL.U32 R213, R215, 0x20, RZ ;  /* 0x00000020d7d57824 */ /* 0x000fe200078e00ff */
[----:B------:R-:W-:Y:S01]  /*1c70*/  LOP3.LUT R6, R6, 0x38, R215, 0x78, !PT ;  /* 0x0000003806067812 */ /* 0x000fe200078e78d7 */
[----:B------:R-:W-:Y:S01]  /*1c80*/  IMAD.X R11, RZ, RZ, R4, P0 ;  /* 0x000000ffff0b7224 */ /* 0x000fe200000e0604 */
[----:B------:R-:W5:Y:S01]  /*1c90*/  @!P5 LDC.64 R2, c[0x0][0x3b0] ;  /* 0x0000ec00ff02db82 */ /* 0x000f620000000a00 */
[----:B------:R-:W-:Y:S01]  /*1ca0*/  ISETP.GE.AND P4, PT, R13, UR28, PT ;  /* 0x0000001c0d007c0c */ /* 0x000fe2000bf86270 */
[----:B--2---:R-:W-:Y:S01]  /*1cb0*/  IMAD.U32 R24, RZ, RZ, UR4 ;  /* 0x00000004ff187e24 */ /* 0x004fe2000f8e00ff */
[----:B------:R-:W-:Y:S01]  /*1cc0*/  LOP3.LUT R245, R6, 0x1e00, R245, 0xf8, !PT ;  /* 0x00001e0006f57812 */ /* 0x000fe200078ef8f5 */
[----:B------:R-:W-:Y:S01]  /*1cd0*/  IMAD.WIDE.U32 R10, R18, UR10, R10 ;  /* 0x0000000a120a7c25 */ /* 0x000fe2000f8e000a */
[----:B------:R-:W-:Y:S01]  /*1ce0*/  LOP3.LUT R213, R213, 0x7c00, RZ, 0xc0, !PT ;  /* 0x00007c00d5d57812 */ /* 0x000fe200078ec0ff */
[----:B------:R-:W-:Y:S01]  /*1cf0*/  UIADD3 UR20, UPT, UPT, UR24, UR20, -UR25 ;  /* 0x0000001418147290 */ /* 0x000fe2000fffe819 */
[----:B------:R-:W-:Y:S01]  /*1d00*/  LOP3.LUT R91, R84, 0x400, RZ, 0xc0, !PT ;  /* 0x00000400545b7812 */ /* 0x000fe200078ec0ff */
[----:B---3--:R-:W-:Y:S01]  /*1d10*/  @!UP0 UIMAD.WIDE.U32 UR30, UR27, UR14, URZ ;  /* 0x0000000e1b1e82a5 */ /* 0x008fe2000f8e00ff */
[----:B------:R-:W-:Y:S01]  /*1d20*/  IMAD R231, R18, UR11, R11 ;  /* 0x0000000b12e77c24 */ /* 0x000fe2000f8e020b */
[----:B------:R-:W2:Y:S01]  /*1d30*/  @!P3 LDC.64 R8, c[0x0][0x3b0] ;  /* 0x0000ec00ff08bb82 */ /* 0x000ea20000000a00 */
[----:B----4-:R-:W-:Y:S01]  /*1d40*/  @UP0 UIMAD.WIDE.U32 UR32, UR17, UR6, URZ ;  /* 0x00000006112002a5 */ /* 0x010fe2000f8e00ff */
[----:B-1----:R-:W-:Y:S01]  /*1d50*/  IMAD.WIDE.U32 R32, R33, 0x40, R18 ;  /* 0x0000004021207825 */ /* 0x002fe200078e0012 */
[----:B------:R-:W-:Y:S01]  /*1d60*/  @!UP0 UIMAD UR15, UR27, UR15, UR31 ;  /* 0x0000000f1b0f82a4 */ /* 0x000fe2000f8e021f */
[----:B------:R-:W-:Y:S01]  /*1d70*/  LOP3.LUT R166, R213, 0x200, R84, 0xf8, !PT ;  /* 0x00000200d5a67812 */ /* 0x000fe200078ef854 */
[----:B------:R-:W-:Y:S01]  /*1d80*/  @UP0 UIMAD UR15, UR17, UR7, UR33 ;  /* 0x00000007110f02a4 */ /* 0x000fe2000f8e0221 */
[----:B------:R-:W-:Y:S01]  /*1d90*/  IMAD.U32 R19, RZ, RZ, UR5 ;  /* 0x00000005ff137e24 */ /* 0x000fe2000f8e00ff */
[----:B------:R-:W1:Y:S01]  /*1da0*/  LDCU.64 UR6, c[0x0][0x388] ;  /* 0x00007100ff0677ac */ /* 0x000e620008000a00 */
[----:B------:R-:W3:Y:S01]  /*1db0*/  S2UR UR14, SR_CgaCtaId ;  /* 0x00000000000e79c3 */ /* 0x000ee20000008800 */
[----:B------:R-:W-:Y:S01]  /*1dc0*/  @!P4 IADD3 R15, P2, PT, R32, 0x20, RZ ;  /* 0x00000020200fc810 */ /* 0x000fe20007f5e0ff */
[----:B------:R-:W-:Y:S01]  /*1dd0*/  IMAD.MOV.U32 R85, RZ, RZ, 0x20 ;  /* 0x00000020ff557424 */ /* 0x000fe200078e00ff */
[----:B------:R-:W-:Y:S01]  /*1de0*/  @UP0 UMOV UR30, UR32 ;  /* 0x00000020001e0c82 */ /* 0x000fe20008000000 */
[----:B------:R-:W-:Y:S01]  /*1df0*/  UMOV UR5, 0x400 ;  /* 0x0000040000057882 */ /* 0x000fe20000000000 */
[----:B------:R-:W-:Y:S01]  /*1e00*/  IADD3 R4, P0, PT, R214, UR30, RZ ;  /* 0x0000001ed6047c10 */ /* 0x000fe2000ff1e0ff */
[----:B-----5:R-:W-:-:S02]  /*1e10*/  @!P5 IMAD R26, R33, R2, RZ ;  /* 0x00000002211ad224 */ /* 0x020fc400078e02ff */
[----:B------:R-:W4:Y:S01]  /*1e20*/  @!P3 LDC.64 R6, c[0x0][0x380] ;  /* 0x0000e000ff06bb82 */ /* 0x000f220000000a00 */
[----:B------:R-:W-:Y:S02]  /*1e30*/  @!P4 IMAD.X R21, RZ, RZ, R33, P2 ;  /* 0x000000ffff15c224 */ /* 0x000fe400010e0621 */
[----:B------:R-:W-:Y:S01]  /*1e40*/  IMAD.X R5, RZ, RZ, UR15, P0 ;  /* 0x0000000fff057e24 */ /* 0x000fe200080e06ff */
[----:B------:R-:W-:Y:S01]  /*1e50*/  ISETP.GE.AND P0, PT, R12, UR28, PT ;  /* 0x0000001c0c007c0c */ /* 0x000fe2000bf06270 */
[----:B------:R-:W-:Y:S02]  /*1e60*/  @!P5 IMAD R26, R32, R3, R26 ;  /* 0x00000003201ad224 */ /* 0x000fe400078e021a */
[----:B------:R-:W-:Y:S01]  /*1e70*/  IMAD.WIDE.U32 R24, R24, UR26, R4 ;  /* 0x0000001a18187c25 */ /* 0x000fe2000f8e0004 */
[C---:B-1----:R-:W-:Y:S01]  /*1e80*/  LEA R232, P1, R10.reuse, UR6, 0x1 ;  /* 0x000000060ae87c11 */ /* 0x042fe2000f8208ff */
[----:B------:R-:W1:Y:S02]  /*1e90*/  @!P4 LDC.64 R4, c[0x0][0x3b0] ;  /* 0x0000ec00ff04cb82 */ /* 0x000e640000000a00 */
[----:B------:R-:W-:Y:S01]  /*1ea0*/  IMAD R25, R19, UR26, R25 ;  /* 0x0000001a13197c24 */ /* 0x000fe2000f8e0219 */
[----:B------:R-:W-:Y:S01]  /*1eb0*/  LEA.HI.X R231, R10, UR7, R231, 0x1, P1 ;  /* 0x000000070ae77c11 */ /* 0x000fe200088f0ce7 */
[----:B------:R-:W-:Y:S01]  /*1ec0*/  @!P3 IMAD.MOV.U32 R30, RZ, RZ, R24 ;  /* 0x000000ffff1eb224 */ /* 0x000fe200078e0018 */
[----:B------:R-:W-:Y:S01]  /*1ed0*/  @!P3 IADD3 R20, P1, PT, R32, 0x10, RZ ;  /* 0x000000102014b810 */ /* 0x000fe20007f3e0ff */
[----:B------:R-:W-:Y:S01]  /*1ee0*/  @!P3 IMAD.MOV.U32 R31, RZ, RZ, R25 ;  /* 0x000000ffff1fb224 */ /* 0x000fe200078e0019 */
[----:B---3--:R-:W-:Y:S01]  /*1ef0*/  ULEA UR5, UR14, UR5, 0x18 ;  /* 0x000000050e057291 */ /* 0x008fe2000f8ec0ff */
[----:B------:R-:W3:Y:S01]  /*1f00*/  @!P5 LDC.64 R10, c[0x0][0x380] ;  /* 0x0000e000ff0adb82 */ /* 0x000ee20000000a00 */
[----:B------:R-:W-:Y:S01]  /*1f10*/  @!P3 IADD3.X R27, PT, PT, RZ, R33, RZ, P1, !PT ;  /* 0x00000021ff1bb210 */ /* 0x000fe20000ffe4ff */
[-C--:B--2---:R-:W-:Y:S01]  /*1f20*/  @!P3 IMAD.WIDE.U32 R30, R20, R8.reuse, R30 ;  /* 0x00000008141eb225 */ /* 0x084fe200078e001e */
[----:B------:R-:W-:Y:S01]  /*1f30*/  @!P0 IADD3 R17, P1, PT, R32, 0x30, RZ ;  /* 0x0000003020118810 */ /* 0x000fe20007f3e0ff */
[----:B------:R-:W2:Y:S01]  /*1f40*/  LDCU.64 UR6, c[0x0][0x390] ;  /* 0x00007200ff0677ac */ /* 0x000ea20008000a00 */
[----:B------:R-:W-:Y:S01]  /*1f50*/  LEA R245, R245, UR5, 0x1 ;  /* 0x00000005f5f57c11 */ /* 0x000fe2000f8e08ff */
[----:B------:R-:W-:-:S02]  /*1f60*/  @!P3 IMAD R27, R27, R8, RZ ;  /* 0x000000081b1bb224 */ /* 0x000fc400078e02ff */
[----:B------:R-:W-:Y:S01]  /*1f70*/  @!P0 IMAD.X R19, RZ, RZ, R33, P1 ;  /* 0x000000ffff138224 */ /* 0x000fe200008e0621 */
[----:B------:R-:W-:Y:S01]  /*1f80*/  UIADD3 UR14, UPT, UPT, UR18, -0x1, URZ ;  /* 0xffffffff120e7890 */ /* 0x000fe2000fffe0ff */
[----:B------:R-:W-:Y:S02]  /*1f90*/  @!P5 IMAD.WIDE.U32 R32, R32, R2, R24 ;  /* 0x000000022020d225 */ /* 0x000fe400078e0018 */
[----:B------:R-:W5:Y:S01]  /*1fa0*/  @!P0 LDC.64 R2, c[0x0][0x3b0] ;  /* 0x0000ec00ff028b82 */ /* 0x000f620000000a00 */
[----:B------:R-:W-:Y:S01]  /*1fb0*/  USHF.L.U32 UR4, UR14, 0x6, URZ ;  /* 0x000000060e047899 */ /* 0x000fe200080006ff */
[----:B------:R-:W-:Y:S02]  /*1fc0*/  @!P5 IMAD.IADD R26, R33, 0x1, R26 ;  /* 0x00000001211ad824 */ /* 0x000fe400078e021a */
[----:B------:R-:W-:Y:S01]  /*1fd0*/  @!P4 IMAD.MOV.U32 R22, RZ, RZ, R24 ;  /* 0x000000ffff16c224 */ /* 0x000fe200078e0018 */
[----:B------:R-:W-:Y:S01]  /*1fe0*/  UIADD3 UR15, UPT, UPT, -UR4, UR24, URZ ;  /* 0x00000018040f7290 */ /* 0x000fe2000fffe1ff */
[----:B------:R-:W-:-:S02]  /*1ff0*/  @!P4 IMAD.MOV.U32 R23, RZ, RZ, R25 ;  /* 0x000000ffff17c224 */ /* 0x000fc400078e0019 */
[----:B------:R-:W-:Y:S02]  /*2000*/  IMAD.MOV.U32 R167, RZ, RZ, 0x40 ;  /* 0x00000040ffa77424 */ /* 0x000fe400078e00ff */
[----:B-1----:R-:W-:Y:S01]  /*2010*/  @!P4 IMAD.WIDE.U32 R22, R15, R4, R22 ;  /* 0x000000040f16c225 */ /* 0x002fe200078e0016 */
[----:B------:R-:W-:Y:S02]  /*2020*/  ISETP.GE.AND P6, PT, R18, UR15, PT ;  /* 0x0000000f12007c0c */ /* 0x000fe4000bfc6270 */
[----:B---3--:R-:W-:Y:S01]  /*2030*/  @!P5 LEA R28, P1, R32, R10, 0x1 ;  /* 0x0000000a201cd211 */ /* 0x008fe200078208ff */
[----:B------:R-:W-:Y:S01]  /*2040*/  @!P3 IMAD R10, R20, R9, R27 ;  /* 0x00000009140ab224 */ /* 0x000fe200078e021b */
[----:B------:R-:W-:Y:S01]  /*2050*/  ISETP.GE.AND P2, PT, R0, UR15, PT ;  /* 0x0000000f00007c0c */ /* 0x000fe2000bf46270 */
[----:B------:R-:W1:Y:S01]  /*2060*/  @!P4 LDC.64 R8, c[0x0][0x380] ;  /* 0x0000e000ff08cb82 */ /* 0x000e620000000a00 */
[----:B------:R-:W-:Y:S01]  /*2070*/  @!P5 LEA.HI.X R29, R32, R11, R26, 0x1, P1 ;  /* 0x0000000b201dd211 */ /* 0x000fe200008f0c1a */
[----:B------:R-:W-:Y:S01]  /*2080*/  @!P4 IMAD R20, R21, R4, RZ ;  /* 0x000000041514c224 */ /* 0x000fe200078e02ff */
[----:B------:R-:W-:Y:S01]  /*2090*/  @!P3 IADD3 R10, PT, PT, R31, R10, RZ ;  /* 0x0000000a1f0ab210 */ /* 0x000fe20007ffe0ff */
[----:B------:R-:W-:Y:S01]  /*20a0*/  IMAD.U32 R228, RZ, RZ, UR24 ;  /* 0x00000018ffe47e24 */ /* 0x000fe2000f8e00ff */
[----:B----4-:R-:W-:Y:S01]  /*20b0*/  @!P3 LEA R26, P1, R30, R6, 0x1 ;  /* 0x000000061e1ab211 */ /* 0x010fe200078208ff */
[----:B------:R-:W-:Y:S01]  /*20c0*/  @!PT LDS RZ, [RZ] ;  /* 0x00000000fffff984 */ /* 0x000fe20000000800 */
[----:B------:R-:W-:Y:S01]  /*20d0*/  @!PT LDS RZ, [RZ] ;  /* 0x00000000fffff984 */ /* 0x000fe20000000800 */
[----:B------:R-:W-:Y:S01]  /*20e0*/  @!PT LDS RZ, [RZ] ;  /* 0x00000000fffff984 */ /* 0x000fe20000000800 */
[----:B------:R-:W-:Y:S01]  /*20f0*/  @!P5 LDGSTS.E.BYPASS.LTC128B.128 [R245], desc[UR22][R28.64] ;  /* 0x000000001cf5dfae */ /* 0x000fe2000b981a16 */
[----:B------:R-:W-:-:S02]  /*2100*/  @!P4 IMAD R5, R15, R5, R20 ;  /* 0x000000050f05c224 */ /* 0x000fc400078e0214 */
[----:B------:R-:W-:Y:S01]  /*2110*/  @!P3 LEA.HI.X R27, R30, R7, R10, 0x1, P1 ;  /* 0x000000071e1bb211 */ /* 0x000fe200008f0c0a */
[----:B------:R-:W-:Y:S01]  /*2120*/  @!P5 LDGSTS.E.BYPASS.LTC128B.128 [R245+0x2000], desc[UR22][R28.64+0x80] ;  /* 0x020000801cf5dfae */ /* 0x000fe2000b981a16 */
[----:B------:R-:W-:Y:S01]  /*2130*/  IADD3 R10, P1, PT, R214, R16, RZ ;  /* 0x00000010d60a7210 */ /* 0x000fe20007f3e0ff */
[----:B------:R-:W3:Y:S01]  /*2140*/  @!P0 LDC.64 R6, c[0x0][0x380] ;  /* 0x0000e000ff068b82 */ /* 0x000ee20000000a00 */
[----:B-----5:R-:W-:Y:S01]  /*2150*/  @!P0 IMAD R4, R19, R2, RZ ;  /* 0x0000000213048224 */ /* 0x020fe200078e02ff */
[----:B------:R-:W-:Y:S01]  /*2160*/  @!P5 LDGSTS.E.BYPASS.LTC128B.128 [R245+0x4000], desc[UR22][R28.64+0x100] ;  /* 0x040001001cf5dfae */ /* 0x000fe2000b981a16 */
[----:B------:R-:W-:Y:S02]  /*2170*/  @!P4 IMAD.IADD R5, R23, 0x1, R5 ;  /* 0x000000011705c824 */ /* 0x000fe400078e0205 */
[----:B------:R-:W-:Y:S01]  /*2180*/  IMAD.X R11, RZ, RZ, R14, P1 ;  /* 0x000000ffff0b7224 */ /* 0x000fe200008e060e */
[----:B------:R-:W-:Y:S01]  /*2190*/  @!P5 LDGSTS.E.BYPASS.LTC128B.128 [R245+0x6000], desc[UR22][R28.64+0x180] ;  /* 0x060001801cf5dfae */ /* 0x000fe2000b981a16 */
[----:B------:R-:W-:Y:S01]  /*21a0*/  @!P0 IMAD R3, R17, R3, R4 ;  /* 0x0000000311038224 */ /* 0x000fe200078e0204 */
[----:B------:R-:W-:Y:S01]  /*21b0*/  ISETP.GE.AND P5, PT, R0, UR15, PT ;  /* 0x0000000f00007c0c */ /* 0x000fe2000bfa6270 */
[----:B------:R-:W-:Y:S01]  /*21c0*/  IMAD.WIDE.U32 R10, R18, UR8, R10 ;  /* 0x00000008120a7c25 */ /* 0x000fe2000f8e000a */
[----:B------:R-:W-:Y:S01]  /*21d0*/  @!P3 LDGSTS.E.BYPASS.LTC128B.128 [R245+0x800], desc[UR22][R26.64] ;  /* 0x008000001af5bfae */ /* 0x000fe2000b981a16 */
[----:B-1----:R-:W-:-:S02]  /*21e0*/  @!P4 LEA R8, P1, R22, R8, 0x1 ;  /* 0x000000081608c211 */ /* 0x002fc400078208ff */
[----:B------:R-:W-:Y:S01]  /*21f0*/  IMAD R19, R18, UR9, R11 ;  /* 0x0000000912137c24 */ /* 0x000fe2000f8e020b */
[----:B------:R-:W-:Y:S01]  /*2200*/  @!P3 LDGSTS.E.BYPASS.LTC128B.128 [R245+0x2800], desc[UR22][R26.64+0x80] ;  /* 0x028000801af5bfae */ /* 0x000fe2000b981a16 */
[----:B------:R-:W-:Y:S01]  /*2210*/  @!P0 IMAD.WIDE.U32 R24, R17, R2, R24 ;  /* 0x0000000211188225 */ /* 0x000fe200078e0018 */
[----:B------:R-:W-:Y:S02]  /*2220*/  @!P4 LEA.HI.X R9, R22, R9, R5, 0x1, P1 ;  /* 0x000000091609c211 */ /* 0x000fe400008f0c05 */
[----:B------:R-:W-:Y:S01]  /*2230*/  @!P3 LDGSTS.E.BYPASS.LTC128B.128 [R245+0x4800], desc[UR22][R26.64+0x100] ;  /* 0x048001001af5bfae */ /* 0x000fe2000b981a16 */
[----:B------:R-:W-:Y:S01]  /*2240*/  @!P0 IMAD.IADD R3, R25, 0x1, R3 ;  /* 0x0000000119038824 */ /* 0x000fe200078e0203 */
[----:B------:R-:W-:Y:S01]  /*2250*/  MOV R2, UR11 ;  /* 0x0000000b00027c02 */ /* 0x000fe20008000f00 */
[----:B------:R-:W-:Y:S01]  /*2260*/  IMAD.U32 R11, RZ, RZ, UR10 ;  /* 0x0000000aff0b7e24 */ /* 0x000fe2000f8e00ff */
[----:B------:R-:W-:Y:S01]  /*2270*/  @!P3 LDGSTS.E.BYPASS.LTC128B.128 [R245+0x6800], desc[UR22][R26.64+0x180] ;  /* 0x068001801af5bfae */ /* 0x000fe2000b981a16 */
[----:B--2---:R-:W-:Y:S01]  /*2280*/  LEA R234, P3, R10, UR6, 0x1 ;  /* 0x000000060aea7c11 */ /* 0x004fe2000f8608ff */
[----:B------:R-:W-:Y:S01]  /*2290*/  USHF.L.U64.HI UR6, UR10, 0x4, UR11 ;  /* 0x000000040a067899 */ /* 0x000fe2000801020b */
[----:B---3--:R-:W-:Y:S01]  /*22a0*/  @!P0 LEA R6, P1, R24, R6, 0x1 ;  /* 0x0000000618068211 */ /* 0x008fe200078208ff */
[----:B------:R-:W-:Y:S01]  /*22b0*/  @!P4 LDGSTS.E.BYPASS.LTC128B.128 [R245+0x1000], desc[UR22][R8.64] ;  /* 0x0100000008f5cfae */ /* 0x000fe2000b981a16 */
[----:B------:R-:W-:Y:S01]  /*22c0*/  LEA.HI.X R235, R10, UR7, R19, 0x1, P3 ;  /* 0x000000070aeb7c11 */ /* 0x000fe200098f0c13 */
[----:B------:R-:W-:Y:S01]  /*22d0*/  USHF.L.U32 UR7, UR10, 0x4, URZ ;  /* 0x000000040a077899 */ /* 0x000fe200080006ff */
[----:B------:R-:W-:Y:S01]  /*22e0*/  ISETP.GE.AND P3, PT, R12, UR15, PT ;  /* 0x0000000f0c007c0c */ /* 0x000fe2000bf66270 */
[----:B------:R-:W-:Y:S01]  /*22f0*/  @!P4 LDGSTS.E.BYPASS.LTC128B.128 [R245+0x3000], desc[UR22][R8.64+0x80] ;  /* 0x0300008008f5cfae */ /* 0x000fe2000b981a16 */
[----:B------:R-:W-:Y:S01]  /*2300*/  @!P0 LEA.HI.X R7, R24, R7, R3, 0x1, P1 ;  /* 0x0000000718078211 */ /* 0x000fe200008f0c03 */
[----:B------:R-:W-:-:S02]  /*2310*/  IMAD.U32 R0, RZ, RZ, UR6 ;  /* 0x00000006ff007e24 */ /* 0x000fc4000f8e00ff */
[----:B------:R-:W-:Y:S01]  /*2320*/  @!P4 LDGSTS.E.BYPASS.LTC128B.128 [R245+0x5000], desc[UR22][R8.64+0x100] ;  /* 0x0500010008f5cfae */ /* 0x000fe2000b981a16 */
[----:B------:R-:W-:Y:S01]  /*2330*/  IMAD.U32 R3, RZ, RZ, UR7 ;  /* 0x00000007ff037e24 */ /* 0x000fe2000f8e00ff */
[----:B------:R-:W-:Y:S01]  /*2340*/  USHF.L.U64.HI UR7, UR8, 0x4, UR9 ;  /* 0x0000000408077899 */ /* 0x000fe20008010209 */
[----:B------:R-:W-:Y:S01]  /*2350*/  IMAD.U32 R5, RZ, RZ, UR10 ;  /* 0x0000000aff057e24 */ /* 0x000fe2000f8e00ff */
[----:B------:R1:W-:Y:S01]  /*2360*/  @!P4 LDGSTS.E.BYPASS.LTC128B.128 [R245+0x7000], desc[UR22][R8.64+0x180] ;  /* 0x0700018008f5cfae */ /* 0x0003e2000b981a16 */
[----:B------:R-:W-:Y:S02]  /*2370*/  ISETP.GE.AND P4, PT, R13, UR15, PT ;  /* 0x0000000f0d007c0c */ /* 0x000fe4000bf86270 */
[C---:B------:R-:W-:Y:S01]  /*2380*/  @!P5 LEA R14, P1, R3.reuse, R232, 0x1 ;  /* 0x000000e8030ed211 */ /* 0x040fe200078208ff */
[----:B------:R-:W-:Y:S01]  /*2390*/  @!P3 IMAD.MOV.U32 R230, RZ, RZ, R232 ;  /* 0x000000ffffe6b224 */ /* 0x000fe200078e00e8 */
[----:B------:R-:W-:Y:S01]  /*23a0*/  @!P0 LDGSTS.E.BYPASS.LTC128B.128 [R245+0x1800], desc[UR22][R6.64] ;  /* 0x0180000006f58fae */ /* 0x000fe2000b981a16 */
[----:B------:R-:W-:Y:S01]  /*23b0*/  VOTEU.ALL UP0, P3 ;  /* 0x0000000000ff7886 */ /* 0x000fe20001800000 */
[----:B------:R-:W-:-:S02]  /*23c0*/  @!P5 LEA.HI.X R15, R3, R231, R0, 0x1, P1 ;  /* 0x000000e7030fd211 */ /* 0x000fc400008f0c00 */
[----:B------:R-:W-:Y:S01]  /*23d0*/  @!P0 LDGSTS.E.BYPASS.LTC128B.128 [R245+0x3800], desc[UR22][R6.64+0x80] ;  /* 0x0380008006f58fae */ /* 0x000fe2000b981a16 */
[----:B------:R-:W-:Y:S01]  /*23e0*/  ISETP.GE.AND P1, PT, R13, UR15, PT ;  /* 0x0000000f0d007c0c */ /* 0x000fe2000bf26270 */
[----:B------:R-:W-:Y:S02]  /*23f0*/  @!UP0 UIMAD UR6, UR11, 0x60, URZ ;  /* 0x000000600b0688a4 */ /* 0x000fe4000f8e02ff */
[----:B------:R-:W-:Y:S04]  /*2400*/  @!P0 LDGSTS.E.BYPASS.LTC128B.128 [R245+0x5800], desc[UR22][R6.64+0x100] ;  /* 0x0580010006f58fae */ /* 0x000fe8000b981a16 */
[----:B------:R2:W-:Y:S01]  /*2410*/  @!P0 LDGSTS.E.BYPASS.LTC128B.128 [R245+0x7800], desc[UR22][R6.64+0x180] ;  /* 0x0780018006f58fae */ /* 0x0005e2000b981a16 */
[----:B------:R-:W-:-:S04]  /*2420*/  @!P4 LEA R4, P0, R11, R232, 0x6 ;  /* 0x000000e80b04c211 */ /* 0x000fc800078030ff */
[----:B------:R-:W-:Y:S02]  /*2430*/  @!P4 LEA.HI.X R5, R5, R231, R2, 0x6, P0 ;  /* 0x000000e70505c211 */ /* 0x000fe400000f3402 */
[----:B------:R-:W-:Y:S01]  /*2440*/  ISETP.GE.AND P0, PT, R12, UR15, PT ;  /* 0x0000000f0c007c0c */ /* 0x000fe2000bf06270 */
[----:B------:R-:W-:Y:S01]  /*2450*/  USHF.L.U32 UR15, UR8, 0x4, URZ ;  /* 0x00000004080f7899 */ /* 0x000fe200080006ff */
[----:B------:R-:W-:Y:S01]  /*2460*/  LOP3.LUT R2, R215, 0x8, RZ, 0xc0, !PT ;  /* 0x00000008d7027812 */ /* 0x000fe200078ec0ff */
[----:B-1----:R-:W-:-:S04]  /*2470*/  IMAD.U32 R8, RZ, RZ, UR10 ;  /* 0x0000000aff087e24 */ /* 0x002fc8000f8e00ff */
[----:B------:R-:W-:-:S04]  /*2480*/  @!P3 IMAD.WIDE.U32 R8, R8, 0x60, R230 ;  /* 0x000000600808b825 */ /* 0x000fc800078e00e6 */
[----:B------:R-:W-:Y:S02]  /*2490*/  @!P6 IMAD.MOV.U32 R230, RZ, RZ, R232 ;  /* 0x000000ffffe6e224 */ /* 0x000fe400078e00e8 */
[----:B------:R-:W-:Y:S01]  /*24a0*/  @!P3 VIADD R11, R9, UR6 ;  /* 0x00000006090bbc36 */ /* 0x000fe20008000000 */
[----:B------:R-:W-:Y:S01]  /*24b0*/  MOV R9, UR8 ;  /* 0x0000000800097c02 */ /* 0x000fe20008000f00 */
[----:B------:R-:W-:Y:S01]  /*24c0*/  @!P3 IMAD.MOV.U32 R10, RZ, RZ, R8 ;  /* 0x000000ffff0ab224 */ /* 0x000fe200078e0008 */
[----:B------:R-:W-:Y:S01]  /*24d0*/  @!P6 LDGSTS.E.BYPASS.LTC128B.128 [R245+0x8000], desc[UR22][R230.64] ;  /* 0x08000000e6f5efae */ /* 0x000fe2000b981a16 */
[----:B------:R-:W-:-:S03]  /*24e0*/  VOTEU.ALL UP0, P0 ;  /* 0x0000000000ff7886 */ /* 0x000fc60000000000 */
[----:B------:R-:W-:Y:S01]  /*24f0*/  @!P6 LDGSTS.E.BYPASS.LTC128B.128 [R245+0xa000], desc[UR22][R230.64+0x80] ;  /* 0x0a000080e6f5efae */ /* 0x000fe2000b981a16 */
[----:B--2---:R-:W-:Y:S01]  /*2500*/  LOP3.LUT R6, R217, 0x8, RZ, 0xc0, !PT ;  /* 0x00000008d9067812 */ /* 0x004fe200078ec0ff */
[----:B------:R-:W-:Y:S01]  /*2510*/  @!UP0 UIMAD UR6, UR9, 0x60, URZ ;  /* 0x00000060090688a4 */ /* 0x000fe2000f8e02ff */
[----:B------:R-:W-:Y:S01]  /*2520*/  LOP3.LUT R7, R214, 0x1c0, R84, 0xf8, !PT ;  /* 0x000001c0d6077812 */ /* 0x000fe200078ef854 */
[----:B------:R-:W-:Y:S01]  /*2530*/  @!P6 LDGSTS.E.BYPASS.LTC128B.128 [R245+0xc000], desc[UR22][R230.64+0x100] ;  /* 0x0c000100e6f5efae */ /* 0x000fe2000b981a16 */
[----:B------:R-:W-:Y:S02]  /*2540*/  UISETP.GT.U32.AND UP0, UPT, UR14, UR16, UPT ;  /* 0x000000100e00728c */ /* 0x000fe4000bf04070 */
[C---:B------:R-:W-:Y:S01]  /*2550*/  LOP3.LUT R181, R7.reuse, R6, RZ, 0x3c, !PT ;  /* 0x0000000607b57212 */ /* 0x040fe200078e3cff */
[----:B------:R1:W-:Y:S01]  /*2560*/  @!P6 LDGSTS.E.BYPASS.LTC128B.128 [R245+0xe000], desc[UR22][R230.64+0x180] ;  /* 0x0e000180e6f5efae */ /* 0x0003e2000b981a16 */
[----:B------:R-:W-:Y:S01]  /*2570*/  LOP3.LUT R12, R7, R2, RZ, 0x3c, !PT ;  /* 0x00000002070c7212 */ /* 0x000fe200078e3cff */
[----:B------:R-:W-:-:S02]  /*2580*/  IMAD.U32 R7, RZ, RZ, UR15 ;  /* 0x0000000fff077e24 */ /* 0x000fc4000f8e00ff */
[----:B------:R-:W-:Y:S01]  /*2590*/  @!P5 LDGSTS.E.BYPASS.LTC128B.128 [R245+0x8800], desc[UR22][R14.64] ;  /* 0x088000000ef5dfae */ /* 0x000fe2000b981a16 */
[----:B------:R-:W-:Y:S02]  /*25a0*/  IMAD.U32 R6, RZ, RZ, UR7 ;  /* 0x00000007ff067e24 */ /* 0x000fe4000f8e00ff */
[----:B------:R-:W-:Y:S01]  /*25b0*/  IMAD.U32 R2, RZ, RZ, UR9 ;  /* 0x00000009ff027e24 */ /* 0x000fe2000f8e00ff */
[----:B------:R-:W-:Y:S01]  /*25c0*/  @!P5 LDGSTS.E.BYPASS.LTC128B.128 [R245+0xa800], desc[UR22][R14.64+0x80] ;  /* 0x0a8000800ef5dfae */ /* 0x000fe2000b981a16 */
[----:B------:R-:W-:Y:S02]  /*25d0*/  IMAD.IADD R92, R181, 0x1, R166 ;  /* 0x00000001b55c7824 */ /* 0x000fe400078e02a6 */
[----:B------:R-:W-:Y:S01]  /*25e0*/  IMAD R91, R12, 0x2, R91 ;  /* 0x000000020c5b7824 */ /* 0x000fe200078e025b */
[----:B------:R-:W-:Y:S01]  /*25f0*/  @!P5 LDGSTS.E.BYPASS.LTC128B.128 [R245+0xc800], desc[UR22][R14.64+0x100] ;  /* 0x0c8001000ef5dfae */ /* 0x000fe2000b981a16 */
[----:B------:R-:W-:Y:S02]  /*2600*/  LOP3.LUT R12, R215, 0x4, RZ, 0xc0, !PT ;  /* 0x00000004d70c7812 */ /* 0x000fe400078ec0ff */
[----:B------:R-:W-:Y:S01]  /*2610*/  LEA R92, R92, UR5, 0x1 ;  /* 0x000000055c5c7c11 */ /* 0x000fe2000f8e08ff */
[----:B------:R2:W-:Y:S01]  /*2620*/  @!P5 LDGSTS.E.BYPASS.LTC128B.128 [R245+0xe800], desc[UR22][R14.64+0x180] ;  /* 0x0e8001800ef5dfae */ /* 0x0005e2000b981a16 */
[----:B------:R-:W-:-:S03]  /*2630*/  VIADD R224, R91, UR5 ;  /* 0x000000055be07c36 */ /* 0x000fc60008000000 */
[----:B------:R-:W-:Y:S04]  /*2640*/  @!P4 LDGSTS.E.BYPASS.LTC128B.128 [R245+0x9000], desc[UR22][R4.64] ;  /* 0x0900000004f5cfae */ /* 0x000fe8000b981a16 */
[----:B------:R-:W-:Y:S01]  /*2650*/  @!P4 LDGSTS.E.BYPASS.LTC128B.128 [R245+0xb000], desc[UR22][R4.64+0x80] ;  /* 0x0b00008004f5cfae */ /* 0x000fe2000b981a16 */
[----:B-1----:R-:W-:-:S03]  /*2660*/  IMAD.U32 R230, RZ, RZ, UR19 ;  /* 0x00000013ffe67e24 */ /* 0x002fc6000f8e00ff */
[----:B------:R-:W-:Y:S04]  /*2670*/  @!P4 LDGSTS.E.BYPASS.LTC128B.128 [R245+0xd000], desc[UR22][R4.64+0x100] ;  /* 0x0d00010004f5cfae */ /* 0x000fe8000b981a16 */
[----:B------:R1:W-:Y:S04]  /*2680*/  @!P4 LDGSTS.E.BYPASS.LTC128B.128 [R245+0xf000], desc[UR22][R4.64+0x180] ;  /* 0x0f00018004f5cfae */ /* 0x0003e8000b981a16 */
[----:B------:R-:W-:Y:S04]  /*2690*/  @!P3 LDGSTS.E.BYPASS.LTC128B.128 [R245+0x9800], desc[UR22][R10.64] ;  /* 0x098000000af5bfae */ /* 0x000fe8000b981a16 */
[----:B------:R-:W-:Y:S01]  /*26a0*/  @!P3 LDGSTS.E.BYPASS.LTC128B.128 [R245+0xb800], desc[UR22][R10.64+0x80] ;  /* 0x0b8000800af5bfae */ /* 0x000fe2000b981a16 */
[----:B--2---:R-:W-:-:S03]  /*26b0*/  IMAD.U32 R14, RZ, RZ, UR8 ;  /* 0x00000008ff0e7e24 */ /* 0x004fc6000f8e00ff */
[----:B------:R-:W-:Y:S01]  /*26c0*/  @!P3 LDGSTS.E.BYPASS.LTC128B.128 [R245+0xd800], desc[UR22][R10.64+0x100] ;  /* 0x0d8001000af5bfae */ /* 0x000fe2000b981a16 */
[----:B------:R-:W-:-:S03]  /*26d0*/  @!P0 IMAD.WIDE.U32 R14, R14, 0x60, R234 ;  /* 0x000000600e0e8825 */ /* 0x000fc600078e00ea */
[----:B------:R2:W-:Y:S01]  /*26e0*/  @!P3 LDGSTS.E.BYPASS.LTC128B.128 [R245+0xf800], desc[UR22][R10.64+0x180] ;  /* 0x0f8001800af5bfae */ /* 0x0005e2000b981a16 */
[----:B------:R-:W-:-:S03]  /*26f0*/  @!P1 LEA R8, P3, R9, R234, 0x6 ;  /* 0x000000ea09089211 */ /* 0x000fc600078630ff */
[----:B------:R-:W0:Y:S01]  /*2700*/  LDGDEPBAR ;  /* 0x00000000000079af */ /* 0x000e220000000000 */
[----:B-1----:R-:W-:Y:S02]  /*2710*/  IMAD.U32 R4, RZ, RZ, UR8 ;  /* 0x00000008ff047e24 */ /* 0x002fe4000f8e00ff */
[----:B------:R-:W-:-:S03]  /*2720*/  @!P0 VIADD R5, R15, UR6 ;  /* 0x000000060f058c36 */ /* 0x000fc60008000000 */
[----:B------:R-:W-:Y:S02]  /*2730*/  @!P1 LEA.HI.X R9, R4, R235, R2, 0x6, P3 ;  /* 0x000000eb04099211 */ /* 0x000fe400018f3402 */
[----:B------:R-:W-:Y:S02]  /*2740*/  @!P0 MOV R4, R14 ;  /* 0x0000000e00048202 */ /* 0x000fe40000000f00 */
[----:B--2---:R-:W-:Y:S01]  /*2750*/  @!P2 LEA R10, P4, R7, R234, 0x1 ;  /* 0x000000ea070aa211 */ /* 0x004fe200078808ff */
[----:B------:R-:W-:-:S04]  /*2760*/  DEPBAR.LE SB0, 0x0 ;  /* 0x000080000000791a */ /* 0x000fc80000000000 */
[----:B------:R-:W-:Y:S01]  /*2770*/  BAR.SYNC.DEFER_BLOCKING 0x0 ;  /* 0x0000000000007b1d */ /* 0x000fe20000010000 */
[----:B------:R-:W-:-:S05]  /*2780*/  @!P2 LEA.HI.X R11, R7, R235, R6, 0x1, P4 ;  /* 0x000000eb070ba211 */ /* 0x000fca00020f0c06 */
        /* <DEDUP_REMOVED lines=44> */
[----:B------:R-:W-:-:S03]  /*2a50*/  LOP3.LUT P0, R2, R215, 0x2, RZ, 0xc0, !PT ;  /* 0x00000002d7027812 */ /* 0x000fc6000780c0ff */
[----:B------:R-:W-:Y:S01]  /*2a60*/  LDSM.16.M88.4 R64, [R92] ;  /* 0x000000005c40783b */ /* 0x000fe20000000200 */
[----:B------:R-:W-:Y:S02]  /*2a70*/  SEL R85, R85, 0xffffffe0, !P0 ;  /* 0xffffffe055557807 */ /* 0x000fe40004000000 */
[----:B------:R-:W-:Y:S01]  /*2a80*/  ISETP.NE.AND P0, PT, R12, RZ, PT ;  /* 0x000000ff0c00720c */ /* 0x000fe20003f05270 */
[----:B------:R-:W3:Y:S02]  /*2a90*/  LDSM.16.M88.4 R36, [R91+UR5+0x8000] ;  /* 0x008000055b24783b */ /* 0x000ee40008000200 */
[--C-:B------:R-:W-:Y:S01]  /*2aa0*/  IMAD.IADD R89, R92, 0x1, R85.reuse ;  /* 0x000000015c597824 */ /* 0x100fe200078e0255 */
[----:B------:R-:W-:Y:S01]  /*2ab0*/  SEL R167, R167, 0xffffffc0, !P0 ;  /* 0xffffffc0a7a77807 */ /* 0x000fe20004000000 */
[C---:B------:R-:W-:Y:S01]  /*2ac0*/  IMAD.IADD R87, R224.reuse, 0x1, R85 ;  /* 0x00000001e0577824 */ /* 0x040fe200078e0255 */
[----:B------:R-:W4:Y:S02]  /*2ad0*/  LDSM.16.M88.4 R28, [R91+UR5+0x8800] ;  /* 0x008800055b1c783b */ /* 0x000f240008000200 */
[----:B------:R-:W-:Y:S01]  /*2ae0*/  IADD3 R212, PT, PT, R224, R167, RZ ;  /* 0x000000a7e0d47210 */ /* 0x000fe20007ffe0ff */
[----:B------:R-:W-:Y:S01]  /*2af0*/  IMAD.IADD R90, R92, 0x1, R167 ;  /* 0x000000015c5a7824 */ /* 0x000fe200078e02a7 */
[----:B------:R-:W5:Y:S03]  /*2b00*/  LDSM.16.M88.4 R20, [R91+UR5+0x9000] ;  /* 0x009000055b14783b */ /* 0x000f660008000200 */
[C---:B------:R-:W-:Y:S01]  /*2b10*/  IMAD.IADD R88, R85.reuse, 0x1, R90 ;  /* 0x0000000155587824 */ /* 0x040fe200078e025a */
[----:B------:R-:W5:Y:S01]  /*2b20*/  LDSM.16.M88.4 R56, [R91+UR5+0x9800] ;  /* 0x009800055b38783b */ /* 0x000f620008000200 */
[----:B------:R-:W-:-:S03]  /*2b30*/  IMAD.IADD R86, R85, 0x1, R212 ;  /* 0x0000000155567824 */ /* 0x000fc600078e02d4 */
[----:B-1----:R-:W-:Y:S04]  /*2b40*/  LDSM.16.M88.4 R8, [R87+0x8000] ;  /* 0x008000005708783b */ /* 0x002fe80000000200 */
[----:B--2---:R-:W1:Y:S04]  /*2b50*/  LDSM.16.M88.4 R4, [R89] ;  /* 0x000000005904783b */ /* 0x004e680000000200 */
[----:B------:R-:W2:Y:S04]  /*2b60*/  LDSM.16.M88.4 R52, [R87+0x8800] ;  /* 0x008800005734783b */ /* 0x000ea80000000200 */
[----:B------:R-:W2:Y:S04]  /*2b70*/  LDSM.16.M88.4 R48, [R87+0x9000] ;  /* 0x009000005730783b */ /* 0x000ea80000000200 */
[----:B------:R-:W2:Y:S04]  /*2b80*/  LDSM.16.M88.4 R12, [R87+0x9800] ;  /* 0x00980000570c783b */ /* 0x000ea80000000200 */
[----:B------:R-:W-:Y:S01]  /*2b90*/  LDSM.16.M88.4 R16, [R90] ;  /* 0x000000005a10783b */ /* 0x000fe20000000200 */
[C---:B---3--:R-:W-:Y:S03]  /*2ba0*/  HMMA.16816.F32.BF16 R40, R64.reuse, R36, RZ ;  /* 0x000000244028723c */ /* 0x048fe600000418ff */
[----:B------:R-:W-:Y:S04]  /*2bb0*/  LDSM.16.M88.4 R44, [R212+0x8000] ;  /* 0x00800000d42c783b */ /* 0x000fe80000000200 */
[----:B------:R-:W-:Y:S01]  /*2bc0*/  LDSM.16.M88.4 R72, [R212+0x9000] ;  /* 0x00900000d448783b */ /* 0x000fe20000000200 */
[C---:B------:R-:W-:Y:S03]  /*2bd0*/  HMMA.16816.F32.BF16 R36, R64.reuse, R38, RZ ;  /* 0x000000264024723c */ /* 0x040fe600000418ff */
        /* <DEDUP_REMOVED lines=9> */
[----:B------:R-:W-:Y:S01]  /*2c70*/  HMMA.16816.F32.BF16 R64, R64, R58, RZ ;  /* 0x0000003a4040723c */ /* 0x000fe200000418ff */
[----:B------:R-:W-:Y:S07]  /*2c80*/  LDSM.16.M88.4 R56, [R86+0x8000] ;  /* 0x008000005638783b */ /* 0x000fee0000000200 */
[C---:B-1----:R-:W-:Y:S08]  /*2c90*/  HMMA.16816.F32.BF16 R40, R4.reuse, R8, R40 ;  /* 0x000000080428723c */ /* 0x042ff00000041828 */
[C---:B------:R-:W-:Y:S01]  /*2ca0*/  HMMA.16816.F32.BF16 R36, R4.reuse, R10, R36 ;  /* 0x0000000a0424723c */ /* 0x040fe20000041824 */
[----:B------:R-:W1:Y:S07]  /*2cb0*/  LDSM.16.M88.4 R8, [R212+0x8800] ;  /* 0x00880000d408783b */ /* 0x000e6e0000000200 */
[C---:B--2---:R-:W-:Y:S08]  /*2cc0*/  HMMA.16816.F32.BF16 R32, R4.reuse, R52, R32 ;  /* 0x000000340420723c */ /* 0x044ff00000041820 */
[C---:B------:R-:W-:Y:S01]  /*2cd0*/  HMMA.16816.F32.BF16 R28, R4.reuse, R54, R28 ;  /* 0x00000036041c723c */ /* 0x040fe2000004181c */
[----:B------:R-:W-:Y:S07]  /*2ce0*/  LDSM.16.M88.4 R52, [R86+0x9000] ;  /* 0x009000005634783b */ /* 0x000fee0000000200 */
[C---:B------:R-:W-:Y:S08]  /*2cf0*/  HMMA.16816.F32.BF16 R24, R4.reuse, R48, R24 ;  /* 0x000000300418723c */ /* 0x040ff00000041818 */
        /* <DEDUP_REMOVED lines=66> */
[----:B------:R-:W3:Y:S04]  /*3120*/  LDSM.16.M88.4 R12, [R92+0x4000] ;  /* 0x004000005c0c783b */ /* 0x000ee80000000200 */
[----:B------:R-:W-:Y:S03]  /*3130*/  LDSM.16.M88.4 R92, [R92+0x6000] ;  /* 0x006000005c5c783b */ /* 0x000fe60000000200 */
[C---:B----4-:R-:W-:Y:S08]  /*3140*/  HMMA.16816.F32.BF16 R24, R16.reuse, R48, R24 ;  /* 0x000000301018723c */ /* 0x050ff00000041818 */
[C---:B------:R-:W-:Y:S01]  /*3150*/  HMMA.16816.F32.BF16 R20, R16.reuse, R50, R20 ;  /* 0x000000321014723c */ /* 0x040fe20000041814 */
[----:B------:R-:W4:Y:S07]  /*3160*/  LDSM.16.M88.4 R48, [R91+UR5+0xc800] ;  /* 0x00c800055b30783b */ /* 0x000f2e0008000200 */
[C---:B-----5:R-:W-:Y:S08]  /*3170*/  HMMA.16816.F32.BF16 R68, R16.reuse, R44, R68 ;  /* 0x0000002c1044723c */ /* 0x060ff00000041844 */
[----:B------:R-:W-:Y:S01]  /*3180*/  HMMA.16816.F32.BF16 R64, R16, R46, R64 ;  /* 0x0000002e1040723c */ /* 0x000fe20000041840 */
[----:B------:R-:W5:Y:S04]  /*3190*/  LDSM.16.M88.4 R16, [R91+UR5+0xd800] ;  /* 0x00d800055b10783b */ /* 0x000f680008000200 */
        /* <DEDUP_REMOVED lines=18> */
[----:B------:R-:W-:Y:S01]  /*32c0*/  HMMA.16816.F32.BF16 R64, R12, R18, R64 ;  /* 0x000000120c40723c */ /* 0x000fe20000041840 */
[----:B------:R-:W-:Y:S07]  /*32d0*/  LDSM.16.M88.4 R16, [R88+0x4000] ;  /* 0x004000005810783b */ /* 0x000fee0000000200 */
[C---:B-1----:R-:W-:Y:S08]  /*32e0*/  HMMA.16816.F32.BF16 R40, R76.reuse, R8, R40 ;  /* 0x000000084c28723c */ /* 0x042ff00000041828 */
[----:B------:R-:W-:Y:S01]  /*32f0*/  HMMA.16816.F32.BF16 R36, R76, R10, R36 ;  /* 0x0000000a4c24723c */ /* 0x000fe20000041824 */
[----:B------:R-:W1:Y:S07]  /*3300*/  LDSM.16.M88.4 R8, [R86+0xc800] ;  /* 0x00c800005608783b */ /* 0x000e6e0000000200 */
[C---:B------:R-:W-:Y:S08]  /*3310*/  HMMA.16816.F32.BF16 R24, R12.reuse, R44, R24 ;  /* 0x0000002c0c18723c */ /* 0x040ff00000041818 */
[----:B------:R-:W-:Y:S01]  /*3320*/  HMMA.16816.F32.BF16 R20, R12, R46, R20 ;  /* 0x0000002e0c14723c */ /* 0x000fe20000041814 */
[----:B------:R-:W5:Y:S04]  /*3330*/  LDSM.16.M88.4 R44, [R212+0xd800] ;  /* 0x00d80000d42c783b */ /* 0x000f680000000200 */
[----:B------:R-:W5:Y:S03]  /*3340*/  LDSM.16.M88.4 R12, [R86+0xc000] ;  /* 0x00c00000560c783b */ /* 0x000f660000000200 */
[C---:B--2---:R-:W-:Y:S08]  /*3350*/  HMMA.16816.F32.BF16 R32, R76.reuse, R4, R32 ;  /* 0x000000044c20723c */ /* 0x044ff00000041820 */
[C---:B------:R-:W-:Y:S01]  /*3360*/  HMMA.16816.F32.BF16 R28, R76.reuse, R6, R28 ;  /* 0x000000064c1c723c */ /* 0x040fe2000004181c */
[----:B------:R-:W2:Y:S07]  /*3370*/  LDSM.16.M88.4 R4, [R86+0xd000] ;  /* 0x00d000005604783b */ /* 0x000eae0000000200 */
[C---:B------:R-:W-:Y:S08]  /*3380*/  HMMA.16816.F32.BF16 R24, R76.reuse, R80, R24 ;  /* 0x000000504c18723c */ /* 0x040ff00000041818 */
[----:B------:R-:W-:Y:S08]  /*3390*/  HMMA.16816.F32.BF16 R20, R76, R82, R20 ;  /* 0x000000524c14723c */ /* 0x000ff00000041814 */
[C---:B---3--:R-:W-:Y:S08]  /*33a0*/  HMMA.16816.F32.BF16 R32, R60.reuse, R52, R32 ;  /* 0x000000343c20723c */ /* 0x048ff00000041820 */
[----:B------:R-:W-:Y:S01]  /*33b0*/  HMMA.16816.F32.BF16 R28, R60, R54, R28 ;  /* 0x000000363c1c723c */ /* 0x000fe2000004181c */
[----:B------:R-:W3:Y:S07]  /*33c0*/  LDSM.16.M88.4 R52, [R86+0xd800] ;  /* 0x00d800005634783b */ /* 0x000eee0000000200 */
        /* <DEDUP_REMOVED lines=8> */
[----:B------:R-:W-:Y:S01]  /*3450*/  HMMA.16816.F32.BF16 R20, R60, R50, R20 ;  /* 0x000000323c14723c */ /* 0x000fe20000041814 */
[----:B------:R-:W-:Y:S07]  /*3460*/  LDSM.16.M88.4 R48, [R89+0x6000] ;  /* 0x006000005930783b */ /* 0x000fee0000000200 */
[C---:B-1----:R-:W-:Y:S08]  /*3470*/  HMMA.16816.F32.BF16 R32, R16.reuse, R8, R32 ;  /* 0x000000081020723c */ /* 0x042ff00000041820 */
[----:B------:R-:W-:Y:S01]  /*3480*/  HMMA.16816.F32.BF16 R28, R16, R10, R28 ;  /* 0x0000000a101c723c */ /* 0x000fe2000004181c */
[----:B------:R-:W1:Y:S07]  /*3490*/  LDSM.16.M88.4 R8, [R91+UR5+0xe800] ;  /* 0x00e800055b08783b */ /* 0x000e6e0008000200 */
[C---:B-----5:R-:W-:Y:S08]  /*34a0*/  HMMA.16816.F32.BF16 R68, R60.reuse, R44, R68 ;  /* 0x0000002c3c44723c */ /* 0x060ff00000041844 */
[----:B------:R-:W-:Y:S01]  /*34b0*/  HMMA.16816.F32.BF16 R64, R60, R46, R64 ;  /* 0x0000002e3c40723c */ /* 0x000fe20000041840 */
[----:B------:R-:W-:Y:S04]  /*34c0*/  LDSM.16.M88.4 R44, [R91+UR5+0xf800] ;  /* 0x00f800055b2c783b */ /* 0x000fe80008000200 */
[----:B------:R-:W-:Y:S03]  /*34d0*/  LDSM.16.M88.4 R60, [R90+0x6000] ;  /* 0x006000005a3c783b */ /* 0x000fe60000000200 */
[C---:B------:R-:W-:Y:S08]  /*34e0*/  HMMA.16816.F32.BF16 R40, R16.reuse, R12, R40 ;  /* 0x0000000c1028723c */ /* 0x040ff00000041828 */
[C---:B------:R-:W-:Y:S01]  /*34f0*/  HMMA.16816.F32.BF16 R36, R16.reuse, R14, R36 ;  /* 0x0000000e1024723c */ /* 0x040fe20000041824 */
[----:B------:R-:W4:Y:S04]  /*3500*/  LDSM.16.M88.4 R12, [R91+UR5+0xf000] ;  /* 0x00f000055b0c783b */ /* 0x000f280008000200 */
[----:B------:R-:W-:Y:S03]  /*3510*/  LDSM.16.M88.4 R88, [R88+0x6000] ;  /* 0x006000005858783b */ /* 0x000fe60000000200 */
[C---:B--2---:R-:W-:Y:S08]  /*3520*/  HMMA.16816.F32.BF16 R24, R16.reuse, R4, R24 ;  /* 0x000000041018723c */ /* 0x044ff00000041818 */
[C---:B------:R-:W-:Y:S01]  /*3530*/  HMMA.16816.F32.BF16 R20, R16.reuse, R6, R20 ;  /* 0x000000061014723c */ /* 0x040fe20000041814 */
[----:B------:R-:W2:Y:S07]  /*3540*/  LDSM.16.M88.4 R4, [R87+0xe000] ;  /* 0x00e000005704783b */ /* 0x000eae0000000200 */
[C---:B---3--:R-:W-:Y:S08]  /*3550*/  HMMA.16816.F32.BF16 R68, R16.reuse, R52, R68 ;  /* 0x000000341044723c */ /* 0x048ff00000041844 */
[----:B------:R-:W-:Y:S01]  /*3560*/  HMMA.16816.F32.BF16 R64, R16, R54, R64 ;  /* 0x000000361040723c */ /* 0x000fe20000041840 */
[----:B------:R-:W3:Y:S04]  /*3570*/  LDSM.16.M88.4 R52, [R87+0xf000] ;  /* 0x00f000005734783b */ /* 0x000ee80000000200 */
[----:B------:R-:W5:Y:S03]  /*3580*/  LDSM.16.M88.4 R16, [R87+0xe800] ;  /* 0x00e800005710783b */ /* 0x000f660000000200 */
[C---:B------:R-:W-:Y:S08]  /*3590*/  HMMA.16816.F32.BF16 R40, R92.reuse, R56, R40 ;  /* 0x000000385c28723c */ /* 0x040ff00000041828 */
[C---:B------:R-:W-:Y:S01]  /*35a0*/  HMMA.16816.F32.BF16 R36, R92.reuse, R58, R36 ;  /* 0x0000003a5c24723c */ /* 0x040fe20000041824 */
[----:B------:R-:W5:Y:S07]  /*35b0*/  LDSM.16.M88.4 R56, [R87+0xf800] ;  /* 0x00f800005738783b */ /* 0x000f6e0000000200 */
[C---:B-1----:R-:W-:Y:S08]  /*35c0*/  HMMA.16816.F32.BF16 R32, R92.reuse, R8, R32 ;  /* 0x000000085c20723c */ /* 0x042ff00000041820 */
[C---:B------:R-:W-:Y:S01]  /*35d0*/  HMMA.16816.F32.BF16 R28, R92.reuse, R10, R28 ;  /* 0x0000000a5c1c723c */ /* 0x040fe2000004181c */
[----:B------:R-:W1:Y:S07]  /*35e0*/  LDSM.16.M88.4 R8, [R212+0xf000] ;  /* 0x00f00000d408783b */ /* 0x000e6e0000000200 */
[C---:B----4-:R-:W-:Y:S08]  /*35f0*/  HMMA.16816.F32.BF16 R24, R92.reuse, R12, R24 ;  /* 0x0000000c5c18723c */ /* 0x050ff00000041818 */
[C---:B------:R-:W-:Y:S01]  /*3600*/  HMMA.16816.F32.BF16 R20, R92.reuse, R14, R20 ;  /* 0x0000000e5c14723c */ /* 0x040fe20000041814 */
[----:B------:R-:W-:Y:S07]  /*3610*/  LDSM.16.M88.4 R12, [R212+0xe800] ;  /* 0x00e80000d40c783b */ /* 0x000fee0000000200 */
[C---:B------:R-:W-:Y:S08]  /*3620*/  HMMA.16816.F32.BF16 R68, R92.reuse, R44, R68 ;  /* 0x0000002c5c44723c */ /* 0x040ff00000041844 */
[----:B------:R-:W-:Y:S01]  /*3630*/  HMMA.16816.F32.BF16 R64, R92, R46, R64 ;  /* 0x0000002e5c40723c */ /* 0x000fe20000041840 */
[----:B------:R-:W4:Y:S07]  /*3640*/  LDSM.16.M88.4 R44, [R212+0xe000] ;  /* 0x00e00000d42c783b */ /* 0x000f2e0000000200 */
[C---:B--2---:R-:W-:Y:S08]  /*3650*/  HMMA.16816.F32.BF16 R40, R48.reuse, R4, R40 ;  /* 0x000000043028723c */ /* 0x044ff00000041828 */
[C---:B------:R-:W-:Y:S01]  /*3660*/  HMMA.16816.F32.BF16 R36, R48.reuse, R6, R36 ;  /* 0x000000063024723c */ /* 0x040fe20000041824 */
[----:B------:R-:W2:Y:S07]  /*3670*/  LDSM.16.M88.4 R4, [R86+0xf000] ;  /* 0x00f000005604783b */ /* 0x000eae0000000200 */
[C---:B---3--:R-:W-:Y:S08]  /*3680*/  HMMA.16816.F32.BF16 R24, R48.reuse, R52, R24 ;  /* 0x000000343018723c */ /* 0x048ff00000041818 */
[C---:B-----5:R-:W-:Y:S08]  /*3690*/  HMMA.16816.F32.BF16 R32, R48.reuse, R16, R32 ;  /* 0x000000103020723c */ /* 0x060ff00000041820 */
[C---:B------:R-:W-:Y:S01]  /*36a0*/  HMMA.16816.F32.BF16 R28, R48.reuse, R18, R28 ;  /* 0x00000012301c723c */ /* 0x040fe2000004181c */
[----:B------:R-:W-:Y:S07]  /*36b0*/  LDSM.16.M88.4 R16, [R86+0xe800] ;  /* 0x00e800005610783b */ /* 0x000fee0000000200 */
[----:B------:R-:W-:Y:S01]  /*36c0*/  HMMA.16816.F32.BF16 R20, R48, R54, R20 ;  /* 0x000000363014723c */ /* 0x000fe20000041814 */
[----:B------:R-:W3:Y:S01]  /*36d0*/  LDSM.16.M88.4 R52, [R86+0xe000] ;  /* 0x00e000005634783b */ /* 0x000ee20000000200 */
[----:B------:R-:W-:-:S06]  /*36e0*/  DEPBAR.LE SB0, 0x0 ;  /* 0x000080000000791a */ /* 0x000fcc0000000000 */
[C---:B------:R-:W-:Y:S08]  /*36f0*/  HMMA.16816.F32.BF16 R68, R48.reuse, R56, R68 ;  /* 0x000000383044723c */ /* 0x040ff00000041844 */
[----:B------:R-:W-:Y:S08]  /*3700*/  HMMA.16816.F32.BF16 R64, R48, R58, R64 ;  /* 0x0000003a3040723c */ /* 0x000ff00000041840 */
[C---:B-1----:R-:W-:Y:S08]  /*3710*/  HMMA.16816.F32.BF16 R24, R60.reuse, R8, R24 ;  /* 0x000000083c18723c */ /* 0x042ff00000041818 */
[C---:B----4-:R-:W-:Y:S08]  /*3720*/  HMMA.16816.F32.BF16 R40, R60.reuse, R44, R40 ;  /* 0x0000002c3c28723c */ /* 0x050ff00000041828 */
[C---:B------:R-:W-:Y:S08]  /*3730*/  HMMA.16816.F32.BF16 R36, R60.reuse, R46, R36 ;  /* 0x0000002e3c24723c */ /* 0x040ff00000041824 */
[C---:B------:R-:W-:Y:S08]  /*3740*/  HMMA.16816.F32.BF16 R32, R60.reuse, R12, R32 ;  /* 0x0000000c3c20723c */ /* 0x040ff00000041820 */
[C---:B------:R-:W-:Y:S08]  /*3750*/  HMMA.16816.F32.BF16 R28, R60.reuse, R14, R28 ;  /* 0x0000000e3c1c723c */ /* 0x040ff0000004181c */
[C---:B------:R-:W-:Y:S08]  /*3760*/  HMMA.16816.F32.BF16 R20, R60.reuse, R10, R20 ;  /* 0x0000000a3c14723c */ /* 0x040ff00000041814 */
[C---:B------:R-:W-:Y:S08]  /*3770*/  HMMA.16816.F32.BF16 R68, R60.reuse, R72, R68 ;  /* 0x000000483c44723c */ /* 0x040ff00000041844 */
[----:B------:R-:W-:Y:S08]  /*3780*/  HMMA.16816.F32.BF16 R64, R60, R74, R64 ;  /* 0x0000004a3c40723c */ /* 0x000ff00000041840 */
[----:B--2---:R-:W-:Y:S01]  /*3790*/  HMMA.16816.F32.BF16 R24, R88, R4, R24 ;  /* 0x000000045818723c */ /* 0x004fe20000041818 */
[----:B------:R-:W-:-:S02]  /*37a0*/  SHF.R.U32.HI R4, RZ, 0x2, R215 ;  /* 0x00000002ff047819 */ /* 0x000fc400000116d7 */
[----:B------:R-:W-:Y:S02]  /*37b0*/  LOP3.LUT R5, R217, 0x1f0, RZ, 0xc0, !PT ;  /* 0x000001f0d9057812 */ /* 0x000fe400078ec0ff */
[----:B------:R-:W-:-:S03]  /*37c0*/  LOP3.LUT R4, R4, 0x7, RZ, 0xc0, !PT ;  /* 0x0000000704047812 */ /* 0x000fc600078ec0ff */
[----:B---3--:R-:W-:Y:S01]  /*37d0*/  HMMA.16816.F32.BF16 R40, R88, R52, R40 ;  /* 0x000000345828723c */ /* 0x008fe20000041828 */
        /* <DEDUP_REMOVED lines=25> */
.L_x_5326:
        /* <DEDUP_REMOVED lines=61> */
.L_x_5327:
[----:B------:R-:W-:Y:S01]  /*3d40*/  USHF.L.U32 UR7, UR10, 0x5, URZ ;  /* 0x000000050a077899 */ /* 0x000fe200080006ff */
[C---:B------:R-:W-:Y:S01]  /*3d50*/  LEA R4, P0, R3.reuse, R232, 0x1 ;  /* 0x000000e803047211 */ /* 0x040fe200078008ff */
[----:B------:R-:W-:Y:S01]  /*3d60*/  IMAD.MOV.U32 R233, RZ, RZ, R231 ;  /* 0x000000ffffe97224 */ /* 0x000fe200078e00e7 */
[----:B------:R-:W-:Y:S02]  /*3d70*/  USHF.L.U64.HI UR6, UR10, 0x5, UR11 ;  /* 0x000000050a067899 */ /* 0x000fe4000801020b */
[----:B------:R-:W-:Y:S02]  /*3d80*/  LEA.HI.X R5, R3, R231, R0, 0x1, P0 ;  /* 0x000000e703057211 */ /* 0x000fe400000f0c00 */
[----:B------:R-:W-:Y:S01]  /*3d90*/  IADD3 R8, P0, PT, R4, UR7, RZ ;  /* 0x0000000704087c10 */ /* 0x000fe2000ff1e0ff */
[----:B------:R-:W-:Y:S01]  /*3da0*/  @!PT LDS RZ, [RZ] ;  /* 0x00000000fffff984 */ /* 0x000fe20000000800 */
[----:B------:R-:W-:Y:S01]  /*3db0*/  @!PT LDS RZ, [RZ] ;  /* 0x00000000fffff984 */ /* 0x000fe20000000800 */
[----:B------:R-:W-:Y:S01]  /*3dc0*/  @!PT LDS RZ, [RZ] ;  /* 0x00000000fffff984 */ /* 0x000fe20000000800 */
        /* <DEDUP_REMOVED lines=20> */
.L_x_5325:
[----:B------:R-:W-:Y:S01]  /*3f10*/  IMAD.SHL.U32 R0, R215, 0x2, RZ ;  /* 0x00000002d7007824 */ /* 0x000fe200078e00ff */
[----:B------:R-:W-:Y:S01]  /*3f20*/  LOP3.LUT R165, R181, 0x200, R84, 0xf8, !PT ;  /* 0x00000200b5a57812 */ /* 0x000fe200078ef854 */
[----:B------:R-:W-:Y:S01]  /*3f30*/  VIADD R3, R230, 0x8 ;  /* 0x00000008e6037836 */ /* 0x000fe20000000000 */
[----:B------:R-:W-:Y:S02]  /*3f40*/  UISETP.GT.U32.AND UP0, UPT, UR14, UR16, UPT ;  /* 0x000000100e00728c */ /* 0x000fe4000bf04070 */
[----:B------:R-:W-:Y:S02]  /*3f50*/  LOP3.LUT R0, R0, 0x6, RZ, 0xc0, !PT ;  /* 0x0000000600007812 */ /* 0x000fe400078ec0ff */
[----:B------:R-:W-:Y:S02]  /*3f60*/  LEA R216, R165, UR5, 0x1 ;  /* 0x00000005a5d87c11 */ /* 0x000fe4000f8e08ff */
[----:B-1----:R-:W-:Y:S01]  /*3f70*/  LOP3.LUT R4, R0, UR4, RZ, 0xfc, !PT ;  /* 0x0000000400047c12 */ /* 0x002fe2000f8efcff */
[----:B------:R-:W1:Y:S02]  /*3f80*/  LDCU UR4, c[0x0][0x45c] ;  /* 0x00008b80ff0477ac */ /* 0x000e640008000800 */
[----:B------:R-:W-:Y:S01]  /*3f90*/  IMAD.IADD R199, R85, 0x1, R216 ;  /* 0x0000000155c77824 */ /* 0x000fe200078e02d8 */
[----:B------:R-:W-:Y:S01]  /*3fa0*/  LDSM.16.MT88.4 R156, [R216+0x10000] ;  /* 0x01000000d89c783b */ /* 0x000fe20000004200 */
[----:B------:R-:W-:-:S02]  /*3fb0*/  VIADD R5, R4, 0x1 ;  /* 0x0000000104057836 */ /* 0x000fc40000000000 */
        /* <DEDUP_REMOVED lines=60> */
[----:B------:R-:W-:Y:S01]  /*4380*/  ISETP.GT.AND P5, PT, R3, R8, PT ;  /* 0x000000080300720c */ /* 0x000fe20003fa4270 */
[----:B------:R-:W-:Y:S01]  /*4390*/  LDSM.16.MT88.4 R32, [R198+0x12800] ;  /* 0x01280000c620783b */ /* 0x000fe20000004200 */
        /* <DEDUP_REMOVED lines=142> */
[----:B------:R-:W-:Y:S01]  /*4c80*/  FFMA.FTZ R187, R9, UR4, -R204 ;  /* 0x0000000409bb7c23 */ /* 0x000fe200080108cc */
[----:B------:R-:W2:Y:S01]  /*4c90*/  LDSM.16.MT88.4 R4, [R196+0x16000] ;  /* 0x01600000c404783b */ /* 0x000ea20000004200 */
[--C-:B------:R-:W-:Y:S01]  /*4ca0*/  FFMA.FTZ R186, R15, UR4, -R208.reuse ;  /* 0x000000040fba7c23 */ /* 0x100fe200080108d0 */
[----:B------:R-:W3:Y:S01]  /*4cb0*/  MUFU.EX2 R194, R194 ;  /* 0x000000c200c27308 */ /* 0x000ee20000000800 */
[----:B------:R-:W-:Y:S01]  /*4cc0*/  FFMA.FTZ R182, R27, UR4, -R208 ;  /* 0x000000041bb67c23 */ /* 0x000fe200080108d0 */
[----:B------:R-:W4:Y:S01]  /*4cd0*/  LDSM.16.MT88.4 R8, [R199+0x12800] ;  /* 0x01280000c708783b */ /* 0x000f220000004200 */
[--C-:B------:R-:W-:Y:S01]  /*4ce0*/  FFMA.FTZ R184, R19, UR4, -R204.reuse ;  /* 0x0000000413b87c23 */ /* 0x100fe200080108cc */
        /* <DEDUP_REMOVED lines=11> */
[----:B------:R-:W3:Y:S01]  /*4da0*/  LDSM.16.MT88.4 R20, [R199+0x14800] ;  /* 0x01480000c714783b */ /* 0x000ee20000004200 */
[----:B------:R-:W-:Y:S01]  /*4db0*/  MUFU.EX2 R191, R191 ;  /* 0x000000bf00bf7308 */ /* 0x000fe20000000800 */
[----:B------:R-:W-:Y:S01]  /*4dc0*/  FFMA.FTZ R206, R179, UR4, -R204 ;  /* 0x00000004b3ce7c23 */ /* 0x000fe200080108cc */
[----:B-----5:R-:W-:Y:S01]  /*4dd0*/  F2FP.BF16.F32.PACK_AB R130, R190, R193 ;  /* 0x000000c1be82723e */ /* 0x020fe200000010ff */
[----:B------:R-:W-:Y:S01]  /*4de0*/  LDSM.16.MT88.4 R24, [R216+0x14800] ;  /* 0x01480000d818783b */ /* 0x000fe20000004200 */
[----:B------:R-:W5:Y:S01]  /*4df0*/  MUFU.EX2 R188, R188 ;  /* 0x000000bc00bc7308 */ /* 0x000f620000000800 */
[--C-:B------:R-:W-:Y:S01]  /*4e00*/  FFMA.FTZ R237, R237, UR4, -R208.reuse ;  /* 0x00000004eded7c23 */ /* 0x100fe200080108d0 */
[----:B------:R-:W-:Y:S01]  /*4e10*/  FFMA.FTZ R243, R219, UR4, -R208 ;  /* 0x00000004dbf37c23 */ /* 0x000fe200080108d0 */
[--C-:B------:R-:W-:Y:S01]  /*4e20*/  FFMA.FTZ R241, R205, UR4, -R204.reuse ;  /* 0x00000004cdf17c23 */ /* 0x100fe200080108cc */
        /* <DEDUP_REMOVED lines=63> */
[----:B----4-:R-:W-:-:S03]  /*5220*/  F2FP.BF16.F32.PACK_AB R7, R180, R183 ;  /* 0x000000b7b407723e */ /* 0x010fc600000010ff */
        /* <DEDUP_REMOVED lines=26> */
[C---:B------:R-:W-:Y:S01]  /*53d0*/  HMMA.16816.F32.BF16 R60, R4.reuse, R28, R60 ;  /* 0x0000001c043c723c */ /* 0x040fe2000004183c */
[----:B------:R-:W-:Y:S01]  /*53e0*/  FFMA.FTZ R29, R225, UR4, -R208 ;  /* 0x00000004e11d7c23 */ /* 0x000fe200080108d0 */
[--C-:B------:R-:W-:Y:S01]  /*53f0*/  FFMA.FTZ R225, R177, UR4, -R204.reuse ;  /* 0x00000004b1e17c23 */ /* 0x100fe200080108cc */
[----:B------:R-:W-:Y:S01]  /*5400*/  FFMA.FTZ R28, R201, UR4, -R204 ;  /* 0x00000004c91c7c23 */ /* 0x000fe200080108cc */
[----:B------:R-:W-:Y:S01]  /*5410*/  LDSM.16.MT88.4 R176, [R216+0x11000] ;  /* 0x01100000d8b0783b */ /* 0x000fe20000004200 */
[----:B------:R-:W-:Y:S03]  /*5420*/  MUFU.EX2 R201, R29 ;  /* 0x0000001d00c97308 */ /* 0x000fe60000000800 */
[C---:B-1----:R-:W-:Y:S01]  /*5430*/  HMMA.16816.F32.BF16 R116, R4.reuse, R8, R116 ;  /* 0x000000080474723c */ /* 0x042fe20000041874 */
[----:B------:R1:W4:Y:S04]  /*5440*/  MUFU.EX2 R223, R28 ;  /* 0x0000001c00df7308 */ /* 0x0003280000000800 */
[----:B------:R-:W4:Y:S03]  /*5450*/  MUFU.EX2 R225, R225 ;  /* 0x000000e100e17308 */ /* 0x000f260000000800 */
        /* <DEDUP_REMOVED lines=13> */
[C---:B---3--:R-:W-:Y:S08]  /*5530*/  HMMA.16816.F32.BF16 R84, R4.reuse, R20, R84 ;  /* 0x000000140454723c */ /* 0x048ff00000041854 */
[C---:B------:R-:W-:Y:S01]  /*5540*/  HMMA.16816.F32.BF16 R88, R4.reuse, R22, R88 ;  /* 0x000000160458723c */ /* 0x040fe20000041858 */
[----:B------:R-:W-:Y:S07]  /*5550*/  LDSM.16.MT88.4 R20, [R199+0x11000] ;  /* 0x01100000c714783b */ /* 0x000fee0000004200 */
[C---:B--2---:R-:W-:Y:S08]  /*5560*/  HMMA.16816.F32.BF16 R100, R4.reuse, R12, R100 ;  /* 0x0000000c0464723c */ /* 0x044ff00000041864 */
[C---:B------:R-:W-:Y:S01]  /*5570*/  HMMA.16816.F32.BF16 R104, R4.reuse, R14, R104 ;  /* 0x0000000e0468723c */ /* 0x040fe20000041868 */
[----:B------:R-:W1:Y:S07]  /*5580*/  LDSM.16.MT88.4 R12, [R199+0x15000] ;  /* 0x01500000c70c783b */ /* 0x000e6e0000004200 */
[C---:B-----5:R-:W-:Y:S08]  /*5590*/  HMMA.16816.F32.BF16 R124, R4.reuse, R24, R124 ;  /* 0x00000018047c723c */ /* 0x060ff0000004187c */
[----:B------:R-:W-:Y:S01]  /*55a0*/  HMMA.16816.F32.BF16 R128, R4, R26, R128 ;  /* 0x0000001a0480723c */ /* 0x000fe20000041880 */
[----:B------:R-:W-:Y:S01]  /*55b0*/  F2FP.BF16.F32.PACK_AB R4, R203, R200 ;  /* 0x000000c8cb04723e */ /* 0x000fe200000010ff */
[----:B------:R-:W-:Y:S01]  /*55c0*/  LDSM.16.MT88.4 R24, [R216+0x15000] ;  /* 0x01500000d818783b */ /* 0x000fe20000004200 */
[----:B----4-:R-:W-:-:S02]  /*55d0*/  F2FP.BF16.F32.PACK_AB R5, R210, R223 ;  /* 0x000000dfd205723e */ /* 0x010fc400000010ff */
        /* <DEDUP_REMOVED lines=30> */
[----:B------:R-:W-:Y:S01]  /*57c0*/  FFMA.FTZ R208, R209, UR4, -R204 ;  /* 0x00000004d1d07c23 */ /* 0x000fe200080108cc */
[----:B------:R-:W3:Y:S04]  /*57d0*/  MUFU.EX2 R177, R177 ;  /* 0x000000b100b17308 */ /* 0x000ee80000000800 */
[C---:B-1----:R-:W-:Y:S01]  /*57e0*/  HMMA.16816.F32.BF16 R92, R4.reuse, R12, R92 ;  /* 0x0000000c045c723c */ /* 0x042fe2000004185c */
[----:B------:R-:W-:Y:S04]  /*57f0*/  MUFU.EX2 R178, R178 ;  /* 0x000000b200b27308 */ /* 0x000fe80000000800 */
[----:B------:R-:W-:Y:S03]  /*5800*/  MUFU.EX2 R179, R179 ;  /* 0x000000b300b37308 */ /* 0x000fe60000000800 */
[C---:B------:R-:W-:Y:S01]  /*5810*/  HMMA.16816.F32.BF16 R96, R4.reuse, R14, R96 ;  /* 0x0000000e0460723c */ /* 0x040fe20000041860 */
[----:B------:R-:W1:Y:S01]  /*5820*/  MUFU.EX2 R208, R208 ;  /* 0x000000d000d07308 */ /* 0x000e620000000800 */
[----:B------:R-:W1:Y:S03]  /*5830*/  LDSM.16.MT88.4 R12, [R199+0x11800] ;  /* 0x01180000c70c783b */ /* 0x000e660000004200 */
[----:B------:R-:W1:Y:S03]  /*5840*/  MUFU.EX2 R204, R207 ;  /* 0x000000cf00cc7308 */ /* 0x000e660000000800 */
        /* <DEDUP_REMOVED lines=22> */
[----:B-1----:R-:W-:-:S02]  /*59b0*/  F2FP.BF16.F32.PACK_AB R5, R208, R179 ;  /* 0x000000b3d005723e */ /* 0x002fc400000010ff */
[----:B------:R-:W-:Y:S02]  /*59c0*/  F2FP.BF16.F32.PACK_AB R6, R243, R178 ;  /* 0x000000b2f306723e */ /* 0x000fe400000010ff */
[----:B------:R-:W-:-:S07]  /*59d0*/  F2FP.BF16.F32.PACK_AB R7, R241, R204 ;  /* 0x000000ccf107723e */ /* 0x000fce00000010ff */
[C---:B------:R-:W-:Y:S08]  /*59e0*/  HMMA.16816.F32.BF16 R44, R4.reuse, R8, R44 ;  /* 0x00000008042c723c */ /* 0x040ff0000004182c */
        /* <DEDUP_REMOVED lines=57> */
[----:B------:R-:W-:-:S15]  /*5d80*/  BRA.U !UP0, `(.L_x_5328) ;  /* 0x0000004108907547 */ /* 0x000fde000b800000 */
[----:B------:R-:W-:-:S04]  /*5d90*/  DEPBAR.LE SB0, 0x0 ;  /* 0x000080000000791a */ /* 0x000fc80000000000 */
[----:B------:R-:W-:-:S04]  /*5da0*/  UIADD3 UR4, UPT, UPT, UR18, -0x1, URZ ;  /* 0xffffffff12047890 */ /* 0x000fc8000fffe0ff */
[----:B------:R-:W-:Y:S01]  /*5db0*/  USHF.L.U32 UR4, UR4, 0x6, URZ ;  /* 0x0000000604047899 */ /* 0x000fe200080006ff */
[----:B------:R-:W-:Y:S06]  /*5dc0*/  BAR.SYNC.DEFER_BLOCKING 0x0 ;  /* 0x0000000000007b1d */ /* 0x000fec0000010000 */
[----:B------:R-:W-:Y:S05]  /*5dd0*/  BRA.U !UP1, `(.L_x_5329) ;  /* 0x0000000109f87547 */ /* 0x000fea000b800000 */
[----:B------:R-:W1:Y:S01]  /*5de0*/  LDC R8, c[0x0][0x4f0] ;  /* 0x00013c00ff087b82 */ /* 0x000e620000000800 */
[----:B------:R-:W-:Y:S01]  /*5df0*/  UIADD3 UR6, UPT, UPT, UR4, -0x40, URZ ;  /* 0xffffffc004067890 */ /* 0x000fe2000fffe0ff */
        /* <DEDUP_REMOVED lines=28> */
[----:B------:R-:W-:Y:S01]  /*5fc0*/  LOP3.LUT R6, R8, UR6, RZ, 0x3c, !PT ;  /* 0x0000000608067c12 */ /* 0x000fe2000f8e3cff */
[----:B------:R-:W1:Y:S03]  /*5fd0*/  LDCU.64 UR6, c[0x0][0x3a8] ;  /* 0x00007500ff0677ac */ /* 0x000e660008000a00 */
[----:B------:R-:W-:-:S05]  /*5fe0*/  ISETP.GE.AND P3, PT, R6, RZ, PT ;  /* 0x000000ff0600720c */ /* 0x000fca0003f66270 */
[----:B------:R-:W-:Y:S02]  /*5ff0*/  @P5 IADD3 R11, PT, PT, R11, 0x1, RZ ;  /* 0x000000010b0b5810 */ /* 0x000fe40007ffe0ff */
[----:B------:R-:W-:Y:S01]  /*6000*/  @P1 VIADD R5, R5, 0x1 ;  /* 0x0000000105051836 */ /* 0x000fe20000000000 */
[----:B------:R-:W-:-:S04]  /*6010*/  ISETP.NE.AND P1, PT, R8, RZ, PT ;  /* 0x000000ff0800720c */ /* 0x000fc80003f25270 */
[----:B------:R-:W-:Y:S01]  /*6020*/  MOV R4, R5 ;  /* 0x0000000500047202 */ /* 0x000fe20000000f00 */
[----:B------:R-:W-:Y:S01]  /*6030*/  @!P3 IMAD.MOV R11, RZ, RZ, -R11 ;  /* 0x000000ffff0bb224 */ /* 0x000fe200078e0a0b */
[----:B------:R-:W-:Y:S02]  /*6040*/  LOP3.LUT R5, RZ, R8, RZ, 0x33, !PT ;  /* 0x00000008ff057212 */ /* 0x000fe400078e33ff */
[----:B------:R-:W-:Y:S02]  /*6050*/  @!P0 IADD3 R4, PT, PT, -R4, RZ, RZ ;  /* 0x000000ff04048210 */ /* 0x000fe40007ffe1ff */
        /* <DEDUP_REMOVED lines=22> */
.L_x_5329:
[----:B------:R-:W-:Y:S01]  /*61c0*/  UMOV UR7, URZ ;  /* 0x000000ff00077c82 */ /* 0x000fe20008000000 */
[----:B------:R-:W-:Y:S01]  /*61d0*/  USHF.L.U32 UR6, UR8, 0x6, URZ ;  /* 0x0000000608067899 */ /* 0x000fe200080006ff */
[----:B------:R-:W-:-:S05]  /*61e0*/  IADD3 R5, P0, PT, RZ, -UR7, RZ ;  /* 0x80000007ff057c10 */ /* 0x000fca000ff1e0ff */
[----:B------:R-:W-:-:S05]  /*61f0*/  IMAD.X R4, RZ, RZ, ~UR6, P0 ;  /* 0x80000006ff047e24 */ /* 0x000fca00080e06ff */
[----:B------:R-:W-:-:S04]  /*6200*/  SHF.R.S64 R5, R5, 0x1f, R4 ;  /* 0x0000001f05057819 */ /* 0x000fc80000001004 */
[----:B------:R-:W-:-:S04]  /*6210*/  IADD3 R234, P0, PT, R5, R234, RZ ;  /* 0x000000ea05ea7210 */ /* 0x000fc80007f1e0ff */
[----:B------:R-:W-:-:S09]  /*6220*/  LEA.HI.X.SX32 R235, R4, R235, 0x1, P0 ;  /* 0x000000eb04eb7211 */ /* 0x000fd200000f0eff */
.L_x_5330:
[----:B------:R-:W-:Y:S01]  /*6230*/  USHF.L.U32 UR6, UR8, 0x5, URZ ;  /* 0x0000000508067899 */ /* 0x000fe200080006ff */
[----:B------:R-:W-:Y:S01]  /*6240*/  @!PT LDS RZ, [RZ] ;  /* 0x00000000fffff984 */ /* 0x000fe20000000800 */
[----:B------:R-:W-:Y:S01]  /*6250*/  @!PT LDS RZ, [RZ] ;  /* 0x00000000fffff984 */ /* 0x000fe20000000800 */
[----:B------:R-:W-:Y:S01]  /*6260*/  @!PT LDS RZ, [RZ] ;  /* 0x00000000fffff984 */ /* 0x000fe20000000800 */
[----:B------:R-:W-:Y:S01]  /*6270*/  LDGSTS.E.BYPASS.LTC128B.128 [R245+0x10000], desc[UR22][R234.64] ;  /* 0x10000000eaf57fae */ /* 0x000fe2000b981a16 */
[----:B------:R-:W-:Y:S01]  /*6280*/  USHF.L.U64.HI UR8, UR8, 0x5, UR9 ;  /* 0x0000000508087899 */ /* 0x000fe20008010209 */
[----:B------:R-:W-:Y:S01]  /*6290*/  LOP3.LUT R226, R166, R181, RZ, 0xfc, !PT ;  /* 0x000000b5a6e27212 */ /* 0x000fe200078efcff */
[----:B------:R-:W-:Y:S01]  /*62a0*/  UIADD3 UR14, UPT, UPT, UR18, -0x2, URZ ;  /* 0xfffffffe120e7890 */ /* 0x000fe2000fffe0ff */
[----:B------:R-:W-:Y:S01]  /*62b0*/  LDGSTS.E.BYPASS.LTC128B.128 [R245+0x12000], desc[UR22][R234.64+0x80] ;  /* 0x12000080eaf57fae */ /* 0x000fe2000b981a16 */
[----:B------:R-:W-:Y:S02]  /*62c0*/  IADD3 R4, P0, PT, R234, UR6, RZ ;  /* 0x00000006ea047c10 */ /* 0x000fe4000ff1e0ff */
[----:B------:R-:W-:Y:S01]  /*62d0*/  LEA R226, R226, UR5, 0x1 ;  /* 0x00000005e2e27c11 */ /* 0x000fe2000f8e08ff */
[----:B------:R-:W-:Y:S01]  /*62e0*/  LDGSTS.E.BYPASS.LTC128B.128 [R245+0x14000], desc[UR22][R234.64+0x100] ;  /* 0x14000100eaf57fae */ /* 0x000fe2000b981a16 */
[----:B------:R-:W-:Y:S01]  /*62f0*/  IADD3.X R5, PT, PT, R235, UR8, RZ, P0, !PT ;  /* 0x00000008eb057c10 */ /* 0x000fe200087fe4ff */
[----:B------:R-:W-:Y:S01]  /*6300*/  UISETP.GT.U32.AND UP0, UPT, UR14, UR16, UPT ;  /* 0x000000100e00728c */ /* 0x000fe2000bf04070 */
[----:B------:R-:W-:Y:S01]  /*6310*/  IADD3 R8, P0, PT, R4, UR6, RZ ;  /* 0x0000000604087c10 */ /* 0x000fe2000ff1e0ff */
[----:B------:R-:W-:Y:S01]  /*6320*/  LDGSTS.E.BYPASS.LTC128B.128 [R245+0x16000], desc[UR22][R234.64+0x180] ;  /* 0x16000180eaf57fae */ /* 0x000fe2000b981a16 */
[----:B------:R-:W-:-:S02]  /*6330*/  IMAD.IADD R216, R167, 0x1, R226 ;  /* 0x00000001a7d87824 */ /* 0x000fc400078e02e2 */
[----:B------:R-:W-:Y:S01]  /*6340*/  IADD3.X R9, PT, PT, R5, UR8, RZ, P0, !PT ;  /* 0x0000000805097c10 */ /* 0x000fe200087fe4ff */
[----:B------:R-:W-:Y:S01]  /*6350*/  LDGSTS.E.BYPASS.LTC128B.128 [R245+0x10800], desc[UR22][R4.64] ;  /* 0x1080000004f57fae */ /* 0x000fe2000b981a16 */
[----:B------:R-:W-:-:S03]  /*6360*/  IADD3 R6, P0, PT, R8, UR6, RZ ;  /* 0x0000000608067c10 */ /* 0x000fc6000ff1e0ff */
[----:B------:R-:W-:Y:S01]  /*6370*/  LDGSTS.E.BYPASS.LTC128B.128 [R245+0x12800], desc[UR22][R4.64+0x80] ;  /* 0x1280008004f57fae */ /* 0x000fe2000b981a16 */
[----:B------:R-:W-:Y:S02]  /*6380*/  IADD3.X R7, PT, PT, R9, UR8, RZ, P0, !PT ;  /* 0x0000000809077c10 */ /* 0x000fe400087fe4ff */
[----:B------:R-:W-:Y:S01]  /*6390*/  ISETP.NE.AND P0, PT, R2, RZ, PT ;  /* 0x000000ff0200720c */ /* 0x000fe20003f05270 */
[----:B------:R-:W-:Y:S01]  /*63a0*/  LDGSTS.E.BYPASS.LTC128B.128 [R245+0x14800], desc[UR22][R4.64+0x100] ;  /* 0x1480010004f57fae */ /* 0x000fe2000b981a16 */
[----:B------:R-:W-:-:S03]  /*63b0*/  IMAD.MOV.U32 R2, RZ, RZ, 0x20 ;  /* 0x00000020ff027424 */ /* 0x000fc600078e00ff */
[----:B------:R-:W-:Y:S02]  /*63c0*/  LDGSTS.E.BYPASS.LTC128B.128 [R245+0x16800], desc[UR22][R4.64+0x180] ;  /* 0x1680018004f57fae */ /* 0x000fe4000b981a16 */
[----:B------:R-:W-:Y:S02]  /*63d0*/  SEL R197, R2, 0xffffffe0, !P0 ;  /* 0xffffffe002c57807 */ /* 0x000fe40004000000 */
[----:B------:R-:W-:Y:S03]  /*63e0*/  LDGSTS.E.BYPASS.LTC128B.128 [R245+0x11000], desc[UR22][R8.64] ;  /* 0x1100000008f57fae */ /* 0x000fe6000b981a16 */
[C---:B------:R-:W-:Y:S01]  /*63f0*/  IMAD.IADD R219, R197.reuse, 0x1, R226 ;  /* 0x00000001c5db7824 */ /* 0x040fe200078e02e2 */
[----:B------:R-:W-:Y:S01]  /*6400*/  LDGSTS.E.BYPASS.LTC128B.128 [R245+0x13000], desc[UR22][R8.64+0x80] ;  /* 0x1300008008f57fae */ /* 0x000fe2000b981a16 */
[----:B------:R-:W-:Y:S02]  /*6410*/  IMAD.IADD R218, R224, 0x1, R197 ;  /* 0x00000001e0da7824 */ /* 0x000fe400078e02c5 */
[C---:B------:R-:W-:Y:S01]  /*6420*/  IMAD.IADD R167, R197.reuse, 0x1, R216 ;  /* 0x00000001c5a77824 */ /* 0x040fe200078e02d8 */
[----:B------:R-:W-:Y:S01]  /*6430*/  LDGSTS.E.BYPASS.LTC128B.128 [R245+0x15000], desc[UR22][R8.64+0x100] ;  /* 0x1500010008f57fae */ /* 0x000fe2000b981a16 */
[----:B------:R-:W-:-:S03]  /*6440*/  IMAD.IADD R166, R197, 0x1, R212 ;  /* 0x00000001c5a67824 */ /* 0x000fc600078e02d4 */
[----:B------:R1:W-:Y:S04]  /*6450*/  LDGSTS.E.BYPASS.LTC128B.128 [R245+0x17000], desc[UR22][R8.64+0x180] ;  /* 0x1700018008f57fae */ /* 0x0003e8000b981a16 */
[----:B------:R-:W-:Y:S04]  /*6460*/  LDGSTS.E.BYPASS.LTC128B.128 [R245+0x11800], desc[UR22][R6.64] ;  /* 0x1180000006f57fae */ /* 0x000fe8000b981a16 */
[----:B------:R-:W-:Y:S04]  /*6470*/  LDGSTS.E.BYPASS.LTC128B.128 [R245+0x13800], desc[UR22][R6.64+0x80] ;  /* 0x1380008006f57fae */ /* 0x000fe8000b981a16 */
[----:B------:R-:W-:Y:S04]  /*6480*/  LDGSTS.E.BYPASS.LTC128B.128 [R245+0x15800], desc[UR22][R6.64+0x100] ;  /* 0x1580010006f57fae */ /* 0x000fe8000b981a16 */
[----:B------:R2:W-:Y:S04]  /*6490*/  LDGSTS.E.BYPASS.LTC128B.128 [R245+0x17800], desc[UR22][R6.64+0x180] ;  /* 0x1780018006f57fae */ /* 0x0005e8000b981a16 */
        /* <DEDUP_REMOVED lines=214> */
[----:B------:R-:W-:Y:S02]  /*7200*/  UIADD3 UR6, UPT, UPT, UR4, -0x80, URZ ;  /* 0xffffff8004067890 */ /* 0x000fe4000fffe0ff */
        /* <DEDUP_REMOVED lines=62> */
.L_x_5332:
[----:B------:R-:W-:Y:S01]  /*75f0*/  UMOV UR6, URZ ;  /* 0x000000ff00067c82 */ /* 0x000fe20008000000 */
[----:B------:R-:W-:Y:S01]  /*7600*/  USHF.L.U32 UR4, UR10, 0x6, URZ ;  /* 0x000000060a047899 */ /* 0x000fe200080006ff */
[----:B------:R-:W-:-:S05]  /*7610*/  IADD3 R5, P0, PT, RZ, -UR6, RZ ;  /* 0x80000006ff057c10 */ /* 0x000fca000ff1e0ff */
[----:B------:R-:W-:-:S05]  /*7620*/  IMAD.X R4, RZ, RZ, ~UR4, P0 ;  /* 0x80000004ff047e24 */ /* 0x000fca00080e06ff */
[----:B------:R-:W-:-:S04]  /*7630*/  SHF.R.S64 R5, R5, 0x1f, R4 ;  /* 0x0000001f05057819 */ /* 0x000fc80000001004 */
[----:B------:R-:W-:-:S04]  /*7640*/  IADD3 R232, P0, PT, R5, R232, RZ ;  /* 0x000000e805e87210 */ /* 0x000fc80007f1e0ff */
[----:B------:R-:W-:-:S09]  /*7650*/  LEA.HI.X.SX32 R231, R4, R231, 0x1, P0 ;  /* 0x000000e704e77211 */ /* 0x000fd200000f0eff */
.L_x_5333:
[----:B------:R-:W-:Y:S01]  /*7660*/  USHF.L.U32 UR4, UR10, 0x5, URZ ;  /* 0x000000050a047899 */ /* 0x000fe200080006ff */
[----:B------:R-:W-:Y:S01]  /*7670*/  IMAD.MOV.U32 R233, RZ, RZ, R231 ;  /* 0x000000ffffe97224 */ /* 0x000fe200078e00e7 */
[----:B------:R-:W-:-:S04]  /*7680*/  USHF.L.U64.HI UR10, UR10, 0x5, UR11 ;  /* 0x000000050a0a7899 */ /* 0x000fc8000801020b */
        /* <DEDUP_REMOVED lines=26> */
.L_x_5331:
[----:B-1----:R-:W-:Y:S01]  /*7830*/  MOV R7, UR18 ;  /* 0x0000001200077c02 */ /* 0x002fe20008000f00 */
[----:B------:R-:W1:Y:S01]  /*7840*/  LDCU UR4, c[0x0][0x45c] ;  /* 0x00008b80ff0477ac */ /* 0x000e620008000800 */
[----:B------:R-:W-:Y:S02]  /*7850*/  IADD3 R5, PT, PT, R230, 0x8, RZ ;  /* 0x00000008e6057810 */ /* 0x000fe40007ffe0ff */
[----:B------:R-:W-:Y:S01]  /*7860*/  LEA R7, R7, R0, 0x6 ;  /* 0x0000000007077211 */ /* 0x000fe200078e30ff */
[----:B------:R-:W-:Y:S01]  /*7870*/  @UP0 UIADD3 UR18, UPT, UPT, UR18, -0x3, URZ ;  /* 0xfffffffd12120890 */ /* 0x000fe2000fffe0ff */
[----:B------:R-:W-:Y:S02]  /*7880*/  LEA R216, R165, UR5, 0x1 ;  /* 0x00000005a5d87c11 */ /* 0x000fe4000f8e08ff */
[C---:B------:R-:W-:Y:S02]  /*7890*/  IADD3 R4, PT, PT, R7.reuse, -0x80, RZ ;  /* 0xffffff8007047810 */ /* 0x040fe40007ffe0ff */
[----:B------:R-:W-:-:S02]  /*78a0*/  IADD3 R6, PT, PT, R7, -0x7f, RZ ;  /* 0xffffff8107067810 */ /* 0x000fc40007ffe0ff */
[-C--:B------:R-:W-:Y:S02]  /*78b0*/  ISETP.GT.AND P0, PT, R230, R4.reuse, PT ;  /* 0x00000004e600720c */ /* 0x080fe40003f04270 */
[----:B------:R-:W-:Y:S02]  /*78c0*/  ISETP.GT.AND P1, PT, R5, R4, PT ;  /* 0x000000040500720c */ /* 0x000fe40003f24270 */
[C---:B------:R-:W-:Y:S02]  /*78d0*/  ISETP.GE.AND P6, PT, R4.reuse, R229, PT ;  /* 0x000000e50400720c */ /* 0x040fe40003fc6270 */
        /* <DEDUP_REMOVED lines=177> */
[--C-:B------:R-:W-:Y:S01]  /*83f0*/  FFMA.FTZ R194, R12, UR4, -R207.reuse ;  /* 0x000000040cc27c23 */ /* 0x100fe200080108cf */
[--C-:B------:R-:W-:Y:S01]  /*8400*/  FFMA.FTZ R186, R18, UR4, -R207.reuse ;  /* 0x0000000412ba7c23 */ /* 0x100fe200080108cf */
[----:B------:R-:W-:Y:S01]  /*8410*/  FADD.FTZ R6, R3, -R6 ;  /* 0x8000000603067221 */ /* 0x000fe20000010000 */
[----:B------:R-:W-:Y:S01]  /*8420*/  VIADD R3, R216, 0x10000 ;  /* 0x00010000d8037836 */ /* 0x000fe20000000000 */
        /* <DEDUP_REMOVED lines=150> */
[----:B------:R4:W-:Y:S01]  /*8d90*/  MUFU.EX2 R200, R198 ;  /* 0x000000c600c87308 */ /* 0x0009e20000000800 */
[-C--:B------:R-:W-:Y:S01]  /*8da0*/  FMUL.FTZ R120, R120, R193.reuse ;  /* 0x000000c178787220 */ /* 0x080fe20000410000 */
[-C--:B------:R-:W-:Y:S01]  /*8db0*/  FMUL.FTZ R121, R121, R193.reuse ;  /* 0x000000c179797220 */ /* 0x080fe20000410000 */
[C---:B---3--:R-:W-:Y:S01]  /*8dc0*/  HMMA.16816.F32.BF16 R76, R4.reuse, R144, R76 ;  /* 0x00000090044c723c */ /* 0x048fe2000004184c */
[-C--:B------:R-:W-:Y:S01]  /*8dd0*/  FMUL.FTZ R122, R122, R2.reuse ;  /* 0x000000027a7a7220 */ /* 0x080fe20000410000 */
[-C--:B------:R-:W-:Y:S01]  /*8de0*/  FMUL.FTZ R123, R123, R2.reuse ;  /* 0x000000027b7b7220 */ /* 0x080fe20000410000 */
[--C-:B------:R-:W-:Y:S01]  /*8df0*/  FFMA.FTZ R202, R172, UR4, -R205.reuse ;  /* 0x00000004acca7c23 */ /* 0x100fe200080108cd */
[--C-:B------:R-:W-:Y:S01]  /*8e00*/  FFMA.FTZ R201, R168, UR4, -R205.reuse ;  /* 0x00000004a8c97c23 */ /* 0x100fe200080108cd */
[----:B------:R-:W3:Y:S01]  /*8e10*/  MUFU.EX2 R197, R197 ;  /* 0x000000c500c57308 */ /* 0x000ee20000000800 */
[-C--:B------:R-:W-:Y:S01]  /*8e20*/  FMUL.FTZ R8, R160, R193.reuse ;  /* 0x000000c1a0087220 */ /* 0x080fe20000410000 */
[-C--:B------:R-:W-:Y:S01]  /*8e30*/  FMUL.FTZ R9, R161, R193.reuse ;  /* 0x000000c1a1097220 */ /* 0x080fe20000410000 */
[C---:B------:R-:W-:Y:S01]  /*8e40*/  HMMA.16816.F32.BF16 R80, R4.reuse, R146, R80 ;  /* 0x000000920450723c */ /* 0x040fe20000041850 */
[----:B------:R-:W5:Y:S01]  /*8e50*/  LDSM.16.MT88.4 R144, [R216+0x16000] ;  /* 0x01600000d890783b */ /* 0x000f620000004200 */
[----:B------:R-:W-:Y:S01]  /*8e60*/  MUFU.EX2 R196, R196 ;  /* 0x000000c400c47308 */ /* 0x000fe20000000800 */
[----:B----4-:R-:W-:Y:S01]  /*8e70*/  FFMA.FTZ R198, R166, UR4, -R205 ;  /* 0x00000004a6c67c23 */ /* 0x010fe200080108cd */
        /* <DEDUP_REMOVED lines=10> */
[----:B------:R-:W1:Y:S01]  /*8f20*/  MUFU.EX2 R202, R202 ;  /* 0x000000ca00ca7308 */ /* 0x000e620000000800 */
[-C--:B------:R-:W-:Y:S01]  /*8f30*/  FMUL.FTZ R37, R37, R193.reuse ;  /* 0x000000c125257220 */ /* 0x080fe20000410000 */
[C---:B------:R-:W-:Y:S01]  /*8f40*/  HMMA.16816.F32.BF16 R88, R4.reuse, R142, R88 ;  /* 0x0000008e0458723c */ /* 0x040fe20000041858 */
[----:B------:R-:W4:Y:S01]  /*8f50*/  LDSM.16.MT88.4 R140, [R204+0x16000] ;  /* 0x01600000cc8c783b */ /* 0x000f220000004200 */
[----:B------:R-:W-:Y:S01]  /*8f60*/  MUFU.EX2 R198, R198 ;  /* 0x000000c600c67308 */ /* 0x000fe20000000800 */
[-C--:B------:R-:W-:Y:S01]  /*8f70*/  FMUL.FTZ R38, R38, R2.reuse ;  /* 0x0000000226267220 */ /* 0x080fe20000410000 */
[-C--:B------:R-:W-:Y:S01]  /*8f80*/  FMUL.FTZ R39, R39, R2.reuse ;  /* 0x0000000227277220 */ /* 0x080fe20000410000 */
[-C--:B------:R-:W-:Y:S01]  /*8f90*/  FMUL.FTZ R40, R40, R193.reuse ;  /* 0x000000c128287220 */ /* 0x080fe20000410000 */
[----:B------:R-:W1:Y:S01]  /*8fa0*/  MUFU.EX2 R201, R201 ;  /* 0x000000c900c97308 */ /* 0x000e620000000800 */
        /* <DEDUP_REMOVED lines=34> */
[----:B------:R-:W3:Y:S01]  /*91d0*/  LDSM.16.MT88.4 R152, [R195+0x6000] ;  /* 0x00600000c398783b */ /* 0x000ee20000004200 */
[----:B------:R-:W-:Y:S01]  /*91e0*/  FFMA.FTZ R2, R241, R2, R188 ;  /* 0x00000002f1027223 */ /* 0x000fe200000100bc */
[----:B------:R-:W-:Y:S01]  /*91f0*/  MUFU.EX2 R240, R240 ;  /* 0x000000f000f07308 */ /* 0x000fe20000000800 */
[----:B------:R-:W-:Y:S01]  /*9200*/  FADD.FTZ R193, R186, R193 ;  /* 0x000000c1bac17221 */ /* 0x000fe20000010000 */
[----:B------:R-:W-:Y:S01]  /*9210*/  LDSM.16.MT88.4 R176, [R195+0x1000] ;  /* 0x00100000c3b0783b */ /* 0x000fe20000004200 */
[----:B------:R-:W-:Y:S01]  /*9220*/  FADD.FTZ R2, R187, R2 ;  /* 0x00000002bb027221 */ /* 0x000fe20000010000 */
[----:B------:R-:W-:Y:S01]  /*9230*/  MUFU.EX2 R219, R219 ;  /* 0x000000db00db7308 */ /* 0x000fe20000000800 */
[----:B-----5:R-:W-:Y:S01]  /*9240*/  HMMA.16816.F32.BF16 R100, R4, R144, R100 ;  /* 0x000000900464723c */ /* 0x020fe20000041864 */
[----:B------:R-:W-:Y:S01]  /*9250*/  FADD.FTZ R190, R190, R193 ;  /* 0x000000c1bebe7221 */ /* 0x000fe20000010000 */
[----:B------:R-:W-:Y:S01]  /*9260*/  FADD.FTZ R191, R191, R2 ;  /* 0x00000002bfbf7221 */ /* 0x000fe20000010000 */
[----:B------:R-:W-:Y:S01]  /*9270*/  MUFU.EX2 R206, R206 ;  /* 0x000000ce00ce7308 */ /* 0x000fe20000000800 */
[----:B------:R-:W-:Y:S01]  /*9280*/  PLOP3.LUT P0, PT, PT, PT, UP0, 0x80, 0x8 ;  /* 0x000000000008781c */ /* 0x000fe20003f0f008 */
[----:B------:R-:W-:Y:S01]  /*9290*/  FADD.FTZ R189, R189, R190 ;  /* 0x000000bebdbd7221 */ /* 0x000fe20000010000 */
[----:B------:R-:W-:-:S02]  /*92a0*/  FADD.FTZ R192, R192, R191 ;  /* 0x000000bfc0c07221 */ /* 0x000fc40000010000 */
[C---:B------:R-:W-:Y:S01]  /*92b0*/  HMMA.16816.F32.BF16 R104, R4.reuse, R146, R104 ;  /* 0x000000920468723c */ /* 0x040fe20000041868 */
[----:B------:R-:W5:Y:S07]  /*92c0*/  LDSM.16.MT88.4 R144, [R204+0x10800] ;  /* 0x01080000cc90783b */ /* 0x000f6e0000004200 */
        /* <DEDUP_REMOVED lines=12> */
[C---:B---3--:R-:W-:Y:S08]  /*9390*/  HMMA.16816.F32.BF16 R124, R4.reuse, R152, R124 ;  /* 0x00000098047c723c */ /* 0x048ff0000004187c */
[----:B------:R-:W-:Y:S01]  /*93a0*/  HMMA.16816.F32.BF16 R4, R4, R154, R128 ;  /* 0x0000009a0404723c */ /* 0x000fe20000041880 */
[----:B------:R-:W-:Y:S01]  /*93b0*/  F2FP.BF16.F32.PACK_AB R128, R197, R200 ;  /* 0x000000c8c580723e */ /* 0x000fe200000010ff */
[----:B------:R-:W3:Y:S01]  /*93c0*/  LDSM.16.MT88.4 R152, [R195+0x2800] ;  /* 0x00280000c398783b */ /* 0x000ee20000004200 */
[----:B-1----:R-:W-:Y:S01]  /*93d0*/  F2FP.BF16.F32.PACK_AB R129, R202, R199 ;  /* 0x000000c7ca81723e */ /* 0x002fe200000010ff */
[----:B------:R-:W-:Y:S01]  /*93e0*/  FADD.FTZ R200, R200, R189 ;  /* 0x000000bdc8c87221 */ /* 0x000fe20000010000 */
[----:B------:R-:W-:-:S02]  /*93f0*/  F2FP.BF16.F32.PACK_AB R130, R3, R196 ;  /* 0x000000c40382723e */ /* 0x000fc400000010ff */
[----:B------:R-:W-:Y:S01]  /*9400*/  F2FP.BF16.F32.PACK_AB R131, R201, R198 ;  /* 0x000000c6c983723e */ /* 0x000fe200000010ff */
[----:B------:R-:W-:-:S04]  /*9410*/  FADD.FTZ R197, R197, R200 ;  /* 0x000000c8c5c57221 */ /* 0x000fc80000010000 */
[----:B------:R-:W-:Y:S02]  /*9420*/  FADD.FTZ R196, R196, R197 ;  /* 0x000000c5c4c47221 */ /* 0x000fe40000010000 */
[----:B-----5:R-:W-:Y:S02]  /*9430*/  HMMA.16816.F32.BF16 R16, R128, R144, R16 ;  /* 0x000000908010723c */ /* 0x020fe40000041810 */
[----:B------:R-:W-:Y:S01]  /*9440*/  FADD.FTZ R196, R3, R196 ;  /* 0x000000c403c47221 */ /* 0x000fe20000010000 */
[-C--:B------:R-:W-:Y:S02]  /*9450*/  MOV R3, R184.reuse ;  /* 0x000000b800037202 */ /* 0x080fe40000000f00 */
[----:B------:R-:W-:-:S03]  /*9460*/  @P0 MOV R3, R184 ;  /* 0x000000b800030202 */ /* 0x000fc60000000f00 */
[C---:B------:R-:W-:Y:S01]  /*9470*/  HMMA.16816.F32.BF16 R20, R128.reuse, R146, R20 ;  /* 0x000000928014723c */ /* 0x040fe20000041814 */
[----:B------:R-:W1:Y:S07]  /*9480*/  LDSM.16.MT88.4 R144, [R195+0x4800] ;  /* 0x00480000c390783b */ /* 0x000e6e0000004200 */
        /* <DEDUP_REMOVED lines=23> */
[----:B------:R2:W1:Y:S04]  /*9600*/  MUFU.EX2 R236, R242 ;  /* 0x000000f200ec7308 */ /* 0x0004680000000800 */
        /* <DEDUP_REMOVED lines=20> */
[C---:B---3--:R-:W-:Y:S08]  /*9750*/  HMMA.16816.F32.BF16 R116, R128.reuse, R152, R116 ;  /* 0x000000988074723c */ /* 0x048ff00000041874 */
[C---:B------:R-:W-:Y:S01]  /*9760*/  HMMA.16816.F32.BF16 R120, R128.reuse, R154, R120 ;  /* 0x0000009a8078723c */ /* 0x040fe20000041878 */
[----:B------:R-:W-:Y:S07]  /*9770*/  LDSM.16.MT88.4 R152, [R216+0x15000] ;  /* 0x01500000d898783b */ /* 0x000fee0000004200 */
[C---:B-1----:R-:W-:Y:S08]  /*9780*/  HMMA.16816.F32.BF16 R124, R128.reuse, R144, R124 ;  /* 0x00000090807c723c */ /* 0x042ff0000004187c */
        /* <DEDUP_REMOVED lines=42> */
[----:B----4-:R-:W-:Y:S01]  /*9a30*/  HMMA.16816.F32.BF16 R116, R4, R32, R116 ;  /* 0x000000200474723c */ /* 0x010fe20000041874 */
[----:B------:R-:W-:-:S02]  /*9a40*/  FFMA.FTZ R32, R208, UR4, -R205 ;  /* 0x00000004d0207c23 */ /* 0x000fc400080108cd */
        /* <DEDUP_REMOVED lines=88> */
.L_x_5328:
[----:B------:R-:W-:-:S12]  /*9fd0*/  UIADD3 UR18, UPT, UPT, UR14, -0x1, URZ ;  /* 0xffffffff0e127890 */ /* 0x000fd8000fffe0ff */
.L_x_5334:
[----:B------:R-:W-:-:S09]  /*9fe0*/  UISETP.GE.AND UP0, UPT, UR18, UR16, UPT ;  /* 0x000000101200728c */ /* 0x000fd2000bf06270 */
[----:B------:R-:W-:Y:S05]  /*9ff0*/  BRA.U !UP0, `(.L_x_5335) ;  /* 0x00000045083c7547 */ /* 0x000fea000b800000 */
[----:B------:R-:W1:Y:S01]  /*a000*/  S2UR UR5, SR_CgaCtaId ;  /* 0x00000000000579c3 */ /* 0x000e620000008800 */
[----:B------:R-:W-:Y:S01]  /*a010*/  USHF.L.U32 UR11, UR18, 0x6, URZ ;  /* 0x00000006120b7899 */ /* 0x000fe200080006ff */
[----:B------:R-:W-:Y:S01]  /*a020*/  IMAD.MOV.U32 R2, RZ, RZ, R3 ;  /* 0x000000ffff027224 */ /* 0x000fe200078e0003 */
[----:B------:R-:W-:Y:S01]  /*a030*/  UISETP.NE.U32.AND UP0, UPT, UR12, URZ, UPT ;  /* 0x000000ff0c00728c */ /* 0x000fe2000bf05070 */
[----:B------:R-:W-:Y:S01]  /*a040*/  IMAD.MOV.U32 R3, RZ, RZ, 0x20 ;  /* 0x00000020ff037424 */ /* 0x000fe200078e00ff */
[----:B------:R-:W-:Y:S01]  /*a050*/  LOP3.LUT P0, RZ, R215, 0x2, RZ, 0xc0, !PT ;  /* 0x00000002d7ff7812 */ /* 0x000fe2000780c0ff */
[----:B------:R-:W-:Y:S01]  /*a060*/  VIADD R227, R216, 0x10000 ;  /* 0x00010000d8e37836 */ /* 0x000fe20000000000 */
[----:B------:R-:W-:Y:S01]  /*a070*/  UISETP.NE.AND.EX UP0, UPT, UR13, URZ, UPT, UP0 ;  /* 0x000000ff0d00728c */ /* 0x000fe2000bf05300 */
[----:B------:R-:W-:Y:S01]  /*a080*/  IMAD.U32 R237, RZ, RZ, UR11 ;  /* 0x0000000bffed7e24 */ /* 0x000fe2000f8e00ff */
[----:B------:R-:W-:Y:S01]  /*a090*/  SEL R3, R3, 0xffffffe0, !P0 ;  /* 0xffffffe003037807 */ /* 0x000fe20004000000 */
[----:B------:R-:W-:Y:S01]  /*a0a0*/  IMAD.MOV.U32 R236, RZ, RZ, RZ ;  /* 0x000000ffffec7224 */ /* 0x000fe200078e00ff */
[----:B------:R-:W-:Y:S01]  /*a0b0*/  IADD3 R226, PT, PT, R230, 0x8, RZ ;  /* 0x00000008e6e27810 */ /* 0x000fe20007ffe0ff */
[----:B------:R-:W-:Y:S01]  /*a0c0*/  UMOV UR10, 0x400 ;  /* 0x00000400000a7882 */ /* 0x000fe20000000000 */
[----:B------:R-:W-:Y:S01]  /*a0d0*/  LOP3.LUT R237, R237, 0x20, R0, 0xfe, !PT ;  /* 0x00000020eded7812 */ /* 0x000fe200078efe00 */
[----:B------:R-:W-:Y:S01]  /*a0e0*/  UIADD3 UR12, UPT, UPT, UR18, 0x1, URZ ;  /* 0x00000001120c7890 */ /* 0x000fe2000fffe0ff */
[----:B------:R-:W-:Y:S01]  /*a0f0*/  MOV R0, R164 ;  /* 0x000000a400007202 */ /* 0x000fe20000000f00 */
[----:B------:R-:W2:Y:S01]  /*a100*/  LDCU UR4, c[0x0][0x45c] ;  /* 0x00008b80ff0477ac */ /* 0x000ea20008000800 */
[----:B------:R-:W-:-:S02]  /*a110*/  PLOP3.LUT P3, PT, PT, PT, UP0, 0x80, 0x8 ;  /* 0x000000000008781c */ /* 0x000fc40003f6f008 */
[----:B------:R-:W-:Y:S01]  /*a120*/  IADD3 R212, PT, PT, R216, R3, RZ ;  /* 0x00000003d8d47210 */ /* 0x000fe20007ffe0ff */
[----:B------:R-:W3:Y:S01]  /*a130*/  LDCU.64 UR6, c[0x0][0x3a0] ;  /* 0x00007400ff0677ac */ /* 0x000ee20008000a00 */
[----:B------:R-:W4:Y:S01]  /*a140*/  LDCU.64 UR8, c[0x0][0x3a8] ;  /* 0x00007500ff0877ac */ /* 0x000f220008000a00 */
[----:B------:R-:W-:Y:S02]  /*a150*/  UIADD3 UR13, UPT, UPT, UR11, 0x40, URZ ;  /* 0x000000400b0d7890 */ /* 0x000fe4000fffe0ff */
[----:B-1----:R-:W-:-:S12]  /*a160*/  ULEA UR5, UR5, UR10, 0x18 ;  /* 0x0000000a05057291 */ /* 0x002fd8000f8ec0ff */
.L_x_5339:
[----:B------:R-:W-:Y:S01]  /*a170*/  @!P3 IADD3 R3, P0, PT, RZ, -R236, RZ ;  /* 0x800000ecff03b210 */ /* 0x000fe20007f1e0ff */
[----:B------:R-:W1:Y:S01]  /*a180*/  S2R R215, SR_TID.X ;  /* 0x0000000000d77919 */ /* 0x000e620000002100 */
[----:B------:R-:W5:Y:S01]  /*a190*/  @!P3 LDC R208, c[0x0][0x3c0] ;  /* 0x0000f000ffd0bb82 */ /* 0x000f620000000800 */
[----:B------:R-:W-:Y:S07]  /*a1a0*/  DEPBAR.LE SB0, 0x0 ;  /* 0x000080000000791a */ /* 0x000fee0000000000 */
[----:B------:R-:W2:Y:S08]  /*a1b0*/  LDC R211, c[0x0][0x3c4] ;  /* 0x0000f100ffd37b82 */ /* 0x000eb00000000800 */
[----:B------:R-:W-:Y:S01]  /*a1c0*/  BAR.SYNC.DEFER_BLOCKING 0x0 ;  /* 0x0000000000007b1d */ /* 0x000fe20000010000 */
[----:B------:R-:W-:Y:S01]  /*a1d0*/  IMAD.MOV.U32 R4, RZ, RZ, R234 ;  /* 0x000000ffff047224 */ /* 0x000fe200078e00ea */
[C---:B-1----:R-:W-:Y:S01]  /*a1e0*/  LOP3.LUT R245, R215.reuse, 0x38, RZ, 0xc0, !PT ;  /* 0x00000038d7f57812 */ /* 0x042fe200078ec0ff */
[----:B-----5:R-:W-:Y:S02]  /*a1f0*/  @!P3 IMAD.SHL.U32 R6, R208, 0x40, RZ ;  /* 0x00000040d006b824 */ /* 0x020fe400078e00ff */
[----:B------:R-:W-:Y:S02]  /*a200*/  IMAD.SHL.U32 R210, R215, 0x8, RZ ;  /* 0x00000008d7d27824 */ /* 0x000fe400078e00ff */
[----:B------:R-:W-:Y:S03]  /*a210*/  @!P3 IMAD.X R6, RZ, RZ, ~R6, P0 ;  /* 0x000000ffff06b224 */ /* 0x000fe600000e0e06 */
[----:B------:R-:W-:Y:S02]  /*a220*/  LOP3.LUT R245, R245, 0x1f8, R210, 0x78, !PT ;  /* 0x000001f8f5f57812 */ /* 0x000fe400078e78d2 */
[----:B------:R-:W-:Y:S04]  /*a230*/  @!P3 SHF.R.S64 R3, R3, 0x1f, R6 ;  /* 0x0000001f0303b819 */ /* 0x000fe80000001006 */
[----:B------:R-:W-:Y:S01]  /*a240*/  @!P3 IADD3 R234, P0, PT, R234, R3, RZ ;  /* 0x00000003eaeab210 */ /* 0x000fe20007f1e0ff */
[----:B------:R-:W-:Y:S03]  /*a250*/  IMAD.MOV.U32 R3, RZ, RZ, R235 ;  /* 0x000000ffff037224 */ /* 0x000fe600078e00eb */
[----:B------:R-:W-:Y:S01]  /*a260*/  @!P3 LEA.HI.X.SX32 R235, R6, R235, 0x1, P0 ;  /* 0x000000eb06ebb211 */ /* 0x000fe200000f0eff */
[----:B--2---:R-:W-:Y:S08]  /*a270*/  @!P3 BRA `(.L_x_5336) ;  /* 0x0000000000f8b947 */ /* 0x004ff00003800000 */
        /* <DEDUP_REMOVED lines=21> */
[C---:B------:R-:W-:Y:S01]  /*a3d0*/  IMAD R10, R6.reuse, R9, R10 ;  /* 0x00000009060a7224 */ /* 0x040fe200078e020a */
[----:B------:R-:W-:Y:S02]  /*a3e0*/  LOP3.LUT R9, RZ, R5, RZ, 0x33, !PT ;  /* 0x00000005ff097212 */ /* 0x000fe400078e33ff */
        /* <DEDUP_REMOVED lines=24> */
[----:B------:R-:W5:Y:S02]  /*a570*/  LDG.E R7, desc[UR22][R16.64] ;  /* 0x0000001610077981 */ /* 0x000f64000c1e1900 */
[-C--:B--2---:R-:W-:Y:S01]  /*a580*/  IMAD.WIDE.U32 R10, R5, R208.reuse, RZ ;  /* 0x000000d0050a7225 */ /* 0x084fe200078e00ff */
[----:B------:R-:W-:Y:S01]  /*a590*/  SHF.R.S32.HI R9, RZ, 0x1f, R5 ;  /* 0x0000001fff097819 */ /* 0x000fe20000011405 */
[----:B------:R-:W5:Y:S04]  /*a5a0*/  LDG.E R6, desc[UR22][R14.64] ;  /* 0x000000160e067981 */ /* 0x000f68000c1e1900 */
[----:B------:R-:W-:Y:S04]  /*a5b0*/  IMAD R8, R9, R208, RZ ;  /* 0x000000d009087224 */ /* 0x000fe800078e02ff */
[----:B------:R-:W-:Y:S05]  /*a5c0*/  IMAD R8, R5, R209, R8 ;  /* 0x000000d105087224 */ /* 0x000fea00078e0208 */
[----:B------:R-:W-:Y:S01]  /*a5d0*/  IADD3 R11, PT, PT, R11, R8, RZ ;  /* 0x000000080b0b7210 */ /* 0x000fe20007ffe0ff */
[----:B-----5:R-:W-:Y:S04]  /*a5e0*/  IMAD.IADD R7, R7, 0x1, -R6 ;  /* 0x0000000107077824 */ /* 0x020fe800078e0a06 */
[----:B----4-:R-:W-:Y:S01]  /*a5f0*/  IMAD.WIDE.U32 R10, R7, UR8, R10 ;  /* 0x00000008070a7c25 */ /* 0x010fe2000f8e000a */
[----:B------:R-:W-:Y:S02]  /*a600*/  SHF.R.S32.HI R5, RZ, 0x1f, R7 ;  /* 0x0000001fff057819 */ /* 0x000fe40000011407 */
[C---:B------:R-:W-:Y:S03]  /*a610*/  LEA R234, P0, R10.reuse, R4, 0x1 ;  /* 0x000000040aea7211 */ /* 0x040fe600078008ff */
[----:B------:R-:W-:Y:S04]  /*a620*/  IMAD R6, R5, UR8, RZ ;  /* 0x0000000805067c24 */ /* 0x000fe8000f8e02ff */
[----:B------:R-:W-:Y:S04]  /*a630*/  IMAD R6, R7, UR9, R6 ;  /* 0x0000000907067c24 */ /* 0x000fe8000f8e0206 */
[----:B------:R-:W-:Y:S05]  /*a640*/  IMAD.IADD R6, R11, 0x1, R6 ;  /* 0x000000010b067824 */ /* 0x000fea00078e0206 */
[----:B------:R-:W-:Y:S07]  /*a650*/  LEA.HI.X R235, R10, R3, R6, 0x1, P0 ;  /* 0x000000030aeb7211 */ /* 0x000fee00000f0c06 */
.L_x_5336:
[----:B------:R-:W-:Y:S01]  /*a660*/  LOP3.LUT R245, R245, 0x1e00, R210, 0xf8, !PT ;  /* 0x00001e00f5f57812 */ /* 0x000fe200078ef8d2 */
[C---:B------:R-:W-:Y:S01]  /*a670*/  IMAD.SHL.U32 R209, R215.reuse, 0x20, RZ ;  /* 0x00000020d7d17824 */ /* 0x040fe200078e00ff */
[----:B------:R-:W-:Y:S01]  /*a680*/  LOP3.LUT R214, R210, 0x38, RZ, 0xc0, !PT ;  /* 0x00000038d2d67812 */ /* 0x000fe200078ec0ff */
[----:B------:R-:W-:Y:S01]  /*a690*/  IMAD.SHL.U32 R224, R215, 0x40, RZ ;  /* 0x00000040d7e07824 */ /* 0x000fe200078e00ff */
[----:B------:R-:W-:Y:S01]  /*a6a0*/  LEA R245, R245, UR5, 0x1 ;  /* 0x00000005f5f57c11 */ /* 0x000fe2000f8e08ff */
[----:B------:R-:W-:Y:S01]  /*a6b0*/  IMAD.MOV.U32 R218, RZ, RZ, 0x20 ;  /* 0x00000020ffda7424 */ /* 0x000fe200078e00ff */
[----:B------:R-:W-:Y:S01]  /*a6c0*/  LOP3.LUT R213, R209, 0x7c00, RZ, 0xc0, !PT ;  /* 0x00007c00d1d57812 */ /* 0x000fe200078ec0ff */
[C---:B------:R-:W-:Y:S01]  /*a6d0*/  IMAD.SHL.U32 R209, R208.reuse, 0x20, RZ ;  /* 0x00000020d0d17824 */ /* 0x040fe200078e00ff */
[----:B------:R-:W-:Y:S01]  /*a6e0*/  SHF.L.U64.HI R208, R208, 0x5, R211 ;  /* 0x00000005d0d07819 */ /* 0x000fe200000102d3 */
[----:B------:R-:W-:Y:S01]  /*a6f0*/  @!PT LDS RZ, [RZ] ;  /* 0x00000000fffff984 */ /* 0x000fe20000000800 */
[----:B------:R-:W-:Y:S01]  /*a700*/  @!PT LDS RZ, [RZ] ;  /* 0x00000000fffff984 */ /* 0x000fe20000000800 */
[----:B------:R-:W-:Y:S01]  /*a710*/  @!PT LDS RZ, [RZ] ;  /* 0x00000000fffff984 */ /* 0x000fe20000000800 */
[----:B------:R-:W-:Y:S01]  /*a720*/  LDGSTS.E.BYPASS.LTC128B.128 [R245+0x10000], desc[UR22][R234.64] ;  /* 0x10000000eaf57fae */ /* 0x000fe2000b981a16 */
[----:B------:R-:W-:Y:S01]  /*a730*/  SHF.R.U32.HI R217, RZ, 0x1, R215 ;  /* 0x00000001ffd97819 */ /* 0x000fe200000116d7 */
[----:B------:R-:W-:Y:S01]  /*a740*/  UIADD3 UR12, UPT, UPT, UR12, -0x1, URZ ;  /* 0xffffffff0c0c7890 */ /* 0x000fe2000fffe0ff */
[C---:B------:R-:W-:Y:S01]  /*a750*/  IADD3 R210, P0, PT, R209.reuse, R234, RZ ;  /* 0x000000ead1d27210 */ /* 0x040fe20007f1e0ff */
[----:B------:R-:W-:Y:S01]  /*a760*/  LDGSTS.E.BYPASS.LTC128B.128 [R245+0x12000], desc[UR22][R234.64+0x80] ;  /* 0x12000080eaf57fae */ /* 0x000fe2000b981a16 */
[--C-:B------:R-:W-:Y:S01]  /*a770*/  LOP3.LUT R166, R214, 0x1c0, R224.reuse, 0xf8, !PT ;  /* 0x000001c0d6a67812 */ /* 0x100fe200078ef8e0 */
[----:B------:R-:W-:Y:S01]  /*a780*/  UISETP.GT.AND UP0, UPT, UR12, UR16, UPT ;  /* 0x000000100c00728c */ /* 0x000fe2000bf04270 */
[----:B------:R-:W-:Y:S01]  /*a790*/  IADD3 R248, P1, PT, R209, R210, RZ ;  /* 0x000000d2d1f87210 */ /* 0x000fe20007f3e0ff */
[----:B------:R-:W-:Y:S01]  /*a7a0*/  LDGSTS.E.BYPASS.LTC128B.128 [R245+0x14000], desc[UR22][R234.64+0x100] ;  /* 0x14000100eaf57fae */ /* 0x000fe2000b981a16 */
[C---:B------:R-:W-:Y:S01]  /*a7b0*/  IMAD.X R211, R208.reuse, 0x1, R235, P0 ;  /* 0x00000001d0d37824 */ /* 0x040fe200000e06eb */
[----:B------:R-:W-:Y:S02]  /*a7c0*/  LOP3.LUT R165, R215, 0x8, RZ, 0xc0, !PT ;  /* 0x00000008d7a57812 */ /* 0x000fe400078ec0ff */
[----:B------:R-:W-:Y:S01]  /*a7d0*/  LDGSTS.E.BYPASS.LTC128B.128 [R245+0x16000], desc[UR22][R234.64+0x180] ;  /* 0x16000180eaf57fae */ /* 0x000fe2000b981a16 */
[C---:B------:R-:W-:Y:S01]  /*a7e0*/  IMAD.X R249, R208.reuse, 0x1, R211, P1 ;  /* 0x00000001d0f97824 */ /* 0x040fe200008e06d3 */
[----:B------:R-:W-:Y:S02]  /*a7f0*/  IADD3 R246, P0, PT, R209, R248, RZ ;  /* 0x000000f8d1f67210 */ /* 0x000fe40007f1e0ff */
[----:B------:R-:W-:Y:S01]  /*a800*/  LDGSTS.E.BYPASS.LTC128B.128 [R245+0x10800], desc[UR22][R210.64] ;  /* 0x10800000d2f57fae */ /* 0x000fe2000b981a16 */
[----:B------:R-:W-:Y:S02]  /*a810*/  LOP3.LUT R164, R213, 0x200, R224, 0xf8, !PT ;  /* 0x00000200d5a47812 */ /* 0x000fe400078ef8e0 */
[----:B------:R-:W-:Y:S01]  /*a820*/  IMAD.X R247, R208, 0x1, R249, P0 ;  /* 0x00000001d0f77824 */ /* 0x000fe200000e06f9 */
[----:B------:R-:W-:Y:S01]  /*a830*/  LDGSTS.E.BYPASS.LTC128B.128 [R245+0x12800], desc[UR22][R210.64+0x80] ;  /* 0x12800080d2f57fae */ /* 0x000fe2000b981a16 */
[----:B------:R-:W-:Y:S02]  /*a840*/  LOP3.LUT R3, R217, 0x8, RZ, 0xc0, !PT ;  /* 0x00000008d9037812 */ /* 0x000fe400078ec0ff */
[----:B------:R-:W-:Y:S01]  /*a850*/  LOP3.LUT R165, R166, R165, RZ, 0x3c, !PT ;  /* 0x000000a5a6a57212 */ /* 0x000fe200078e3cff */
[----:B------:R-:W-:Y:S01]  /*a860*/  LDGSTS.E.BYPASS.LTC128B.128 [R245+0x14800], desc[UR22][R210.64+0x100] ;  /* 0x14800100d2f57fae */ /* 0x000fe2000b981a16 */
[----:B------:R-:W-:Y:S02]  /*a870*/  LOP3.LUT R224, R224, 0x400, RZ, 0xc0, !PT ;  /* 0x00000400e0e07812 */ /* 0x000fe400078ec0ff */
[----:B------:R-:W-:Y:S01]  /*a880*/  LOP3.LUT R3, R164, R166, R3, 0xf6, !PT ;  /* 0x000000a6a4037212 */ /* 0x000fe200078ef603 */
[----:B------:R1:W-:Y:S01]  /*a890*/  LDGSTS.E.BYPASS.LTC128B.128 [R245+0x16800], desc[UR22][R210.64+0x180] ;  /* 0x16800180d2f57fae */ /* 0x0003e2000b981a16 */
[----:B------:R-:W-:Y:S01]  /*a8a0*/  LOP3.LUT P0, RZ, R215, 0x2, RZ, 0xc0, !PT ;  /* 0x00000002d7ff7812 */ /* 0x000fe2000780c0ff */
[----:B------:R-:W-:Y:S01]  /*a8b0*/  IMAD R224, R165, 0x2, R224 ;  /* 0x00000002a5e07824 */ /* 0x000fe200078e02e0 */
[----:B------:R-:W-:Y:S01]  /*a8c0*/  LEA R225, R3, UR5, 0x1 ;  /* 0x0000000503e17c11 */ /* 0x000fe2000f8e08ff */
[----:B------:R2:W-:Y:S01]  /*a8d0*/  LDGSTS.E.BYPASS.LTC128B.128 [R245+0x11000], desc[UR22][R248.64] ;  /* 0x11000000f8f57fae */ /* 0x0005e2000b981a16 */
[----:B------:R-:W-:Y:S01]  /*a8e0*/  SEL R218, R218, 0xffffffe0, !P0 ;  /* 0xffffffe0dada7807 */ /* 0x000fe20004000000 */
[----:B------:R-:W-:Y:S01]  /*a8f0*/  VIADD R219, R224, UR5 ;  /* 0x00000005e0db7c36 */ /* 0x000fe20008000000 */
[----:B------:R-:W-:Y:S01]  /*a900*/  LOP3.LUT P2, RZ, R215, 0x4, RZ, 0xc0, !PT ;  /* 0x00000004d7ff7812 */ /* 0x000fe2000784c0ff */
[----:B------:R2:W-:Y:S01]  /*a910*/  LDGSTS.E.BYPASS.LTC128B.128 [R245+0x13000], desc[UR22][R248.64+0x80] ;  /* 0x13000080f8f57fae */ /* 0x0005e2000b981a16 */
[----:B------:R-:W-:Y:S02]  /*a920*/  IMAD.MOV.U32 R3, RZ, RZ, 0x40 ;  /* 0x00000040ff037424 */ /* 0x000fe400078e00ff */
[--C-:B------:R-:W-:Y:S01]  /*a930*/  IMAD.IADD R223, R225, 0x1, R218.reuse ;  /* 0x00000001e1df7824 */ /* 0x100fe200078e02da */
[----:B------:R2:W-:Y:S01]  /*a940*/  LDGSTS.E.BYPASS.LTC128B.128 [R245+0x15000], desc[UR22][R248.64+0x100] ;  /* 0x15000100f8f57fae */ /* 0x0005e2000b981a16 */
[----:B------:R-:W-:Y:S03]  /*a950*/  IMAD.IADD R222, R219, 0x1, R218 ;  /* 0x00000001dbde7824 */ /* 0x000fe600078e02da */
[----:B------:R2:W-:Y:S04]  /*a960*/  LDGSTS.E.BYPASS.LTC128B.128 [R245+0x17000], desc[UR22][R248.64+0x180] ;  /* 0x17000180f8f57fae */ /* 0x0005e8000b981a16 */
[----:B------:R2:W-:Y:S04]  /*a970*/  LDGSTS.E.BYPASS.LTC128B.128 [R245+0x11800], desc[UR22][R246.64] ;  /* 0x11800000f6f57fae */ /* 0x0005e8000b981a16 */
[----:B------:R2:W-:Y:S04]  /*a980*/  LDGSTS.E.BYPASS.LTC128B.128 [R245+0x13800], desc[UR22][R246.64+0x80] ;  /* 0x13800080f6f57fae */ /* 0x0005e8000b981a16 */
[----:B------:R2:W-:Y:S04]  /*a990*/  LDGSTS.E.BYPASS.LTC128B.128 [R245+0x15800], desc[UR22][R246.64+0x100] ;  /* 0x15800100f6f57fae */ /* 0x0005e8000b981a16 */
[----:B------:R2:W-:Y:S04]  /*a9a0*/  LDGSTS.E.BYPASS.LTC128B.128 [R245+0x17800], desc[UR22][R246.64+0x180] ;  /* 0x17800180f6f57fae */ /* 0x0005e8000b981a16 */
[----:B------:R-:W-:Y:S04]  /*a9b0*/  LDSM.16.M88.4 R164, [R225] ;  /* 0x00000000e1a4783b */ /* 0x000fe80000000200 */
[----:B------:R-:W5:Y:S04]  /*a9c0*/  LDSM.16.M88.4 R168, [R224+UR5+0x8000] ;  /* 0x00800005e0a8783b */ /* 0x000f680008000200 */
[----:B------:R-:W3:Y:S04]  /*a9d0*/  LDSM.16.M88.4 R172, [R224+UR5+0x8800] ;  /* 0x00880005e0ac783b */ /* 0x000ee80008000200 */
[----:B------:R-:W4:Y:S04]  /*a9e0*/  LDSM.16.M88.4 R176, [R224+UR5+0x9000] ;  /* 0x00900005e0b0783b */ /* 0x000f280008000200 */
[----:B------:R-:W0:Y:S04]  /*a9f0*/  LDGDEPBAR ;  /* 0x00000000000079af */ /* 0x000e280000000000 */
[----:B------:R-:W2:Y:S04]  /*aa00*/  LDSM.16.M88.4 R180, [R224+UR5+0x9800] ;  /* 0x00980005e0b4783b */ /* 0x000ea80008000200 */
[----:B------:R-:W-:Y:S04]  /*aa10*/  LDSM.16.M88.4 R184, [R223] ;  /* 0x00000000dfb8783b */ /* 0x000fe80000000200 */
[----:B------:R-:W2:Y:S04]  /*aa20*/  LDSM.16.M88.4 R188, [R222+0x8000] ;  /* 0x00800000debc783b */ /* 0x000ea80000000200 */
[----:B------:R-:W2:Y:S04]  /*aa30*/  LDSM.16.M88.4 R192, [R222+0x8800] ;  /* 0x00880000dec0783b */ /* 0x000ea80000000200 */
[----:B-1----:R-:W-:Y:S01]  /*aa40*/  LDSM.16.M88.4 R208, [R224+UR5+0xe000] ;  /* 0x00e00005e0d0783b */ /* 0x002fe20008000200 */
[C---:B-----5:R-:W-:Y:S08]  /*aa50*/  HMMA.16816.F32.BF16 R4, R164.reuse, R168, RZ ;  /* 0x000000a8a404723c */ /* 0x060ff000000418ff */
[C---:B------:R-:W-:Y:S01]  /*aa60*/  HMMA.16816.F32.BF16 R8, R164.reuse, R170, RZ ;  /* 0x000000aaa408723c */ /* 0x040fe200000418ff */
[----:B------:R-:W1:Y:S07]  /*aa70*/  LDSM.16.M88.4 R168, [R222+0x9000] ;  /* 0x00900000dea8783b */ /* 0x000e6e0000000200 */
[C---:B---3--:R-:W-:Y:S01]  /*aa80*/  HMMA.16816.F32.BF16 R12, R164.reuse, R172, RZ ;  /* 0x000000aca40c723c */ /* 0x048fe200000418ff */
[----:B------:R-:W-:Y:S05]  /*aa90*/  SEL R172, R3, 0xffffffc0, !P2 ;  /* 0xffffffc003ac7807 */ /* 0x000fea0005000000 */
[--C-:B------:R-:W-:Y:S02]  /*aaa0*/  IMAD.IADD R221, R225, 0x1, R172.reuse ;  /* 0x00000001e1dd7824 */ /* 0x100fe400078e02ac */
[C---:B------:R-:W-:Y:S01]  /*aab0*/  HMMA.16816.F32.BF16 R16, R164.reuse, R174, RZ ;  /* 0x000000aea410723c */ /* 0x040fe200000418ff */
[----:B------:R-:W-:Y:S02]  /*aac0*/  IMAD.IADD R219, R219, 0x1, R172 ;  /* 0x00000001dbdb7824 */ /* 0x000fe400078e02ac */
[----:B------:R-:W3:Y:S01]  /*aad0*/  LDSM.16.M88.4 R172, [R222+0x9800] ;  /* 0x00980000deac783b */ /* 0x000ee20000000200 */
[C---:B------:R-:W-:Y:S02]  /*aae0*/  IMAD.IADD R220, R218.reuse, 0x1, R221 ;  /* 0x00000001dadc7824 */ /* 0x040fe400078e02dd */
[----:B------:R-:W-:Y:S01]  /*aaf0*/  IMAD.IADD R3, R218, 0x1, R219 ;  /* 0x00000001da037824 */ /* 0x000fe200078e02db */
[----:B------:R-:W-:Y:S01]  /*ab00*/  LDSM.16.M88.4 R196, [R221] ;  /* 0x00000000ddc4783b */ /* 0x000fe20000000200 */
[C---:B----4-:R-:W-:Y:S03]  /*ab10*/  HMMA.16816.F32.BF16 R20, R164.reuse, R176, RZ ;  /* 0x000000b0a414723c */ /* 0x050fe600000418ff */
[----:B------:R-:W4:Y:S04]  /*ab20*/  LDSM.16.M88.4 R200, [R219+0x8000] ;  /* 0x00800000dbc8783b */ /* 0x000f280000000200 */
[----:B------:R-:W5:Y:S01]  /*ab30*/  LDSM.16.M88.4 R204, [R219+0x8800] ;  /* 0x00880000dbcc783b */ /* 0x000f620000000200 */
[C---:B------:R-:W-:Y:S03]  /*ab40*/  HMMA.16816.F32.BF16 R24, R164.reuse, R178, RZ ;  /* 0x000000b2a418723c */ /* 0x040fe600000418ff */
[----:B------:R-:W-:Y:S05]  /*ab50*/  LDSM.16.M88.4 R176, [R219+0x9800] ;  /* 0x00980000dbb0783b */ /* 0x000fea0000000200 */
[C---:B--2---:R-:W-:Y:S08]  /*ab60*/  HMMA.16816.F32.BF16 R28, R164.reuse, R180, RZ ;  /* 0x000000b4a41c723c */ /* 0x044ff000000418ff */
[----:B------:R-:W-:Y:S01]  /*ab70*/  HMMA.16816.F32.BF16 R32, R164, R182, RZ ;  /* 0x000000b6a420723c */ /* 0x000fe200000418ff */
[----:B------:R-:W2:Y:S04]  /*ab80*/  LDSM.16.M88.4 R164, [R219+0x9000] ;  /* 0x00900000dba4783b */ /* 0x000ea80000000200 */
[----:B------:R-:W-:Y:S03]  /*ab90*/  LDSM.16.M88.4 R180, [R220] ;  /* 0x00000000dcb4783b */ /* 0x000fe60000000200 */
[C---:B------:R-:W-:Y:S08]  /*aba0*/  HMMA.16816.F32.BF16 R4, R184.reuse, R188, R4 ;  /* 0x000000bcb804723c */ /* 0x040ff00000041804 */
[C---:B------:R-:W-:Y:S01]  /*abb0*/  HMMA.16816.F32.BF16 R8, R184.reuse, R190, R8 ;  /* 0x000000beb808723c */ /* 0x040fe20000041808 */
[----:B------:R-:W2:Y:S07]  /*abc0*/  LDSM.16.M88.4 R188, [R3+0x8000] ;  /* 0x0080000003bc783b */ /* 0x000eae0000000200 */
[C---:B------:R-:W-:Y:S08]  /*abd0*/  HMMA.16816.F32.BF16 R12, R184.reuse, R192, R12 ;  /* 0x000000c0b80c723c */ /* 0x040ff0000004180c */
[C---:B------:R-:W-:Y:S01]  /*abe0*/  HMMA.16816.F32.BF16 R16, R184.reuse, R194, R16 ;  /* 0x000000c2b810723c */ /* 0x040fe20000041810 */
[----:B------:R-:W2:Y:S07]  /*abf0*/  LDSM.16.M88.4 R192, [R3+0x8800] ;  /* 0x0088000003c0783b */ /* 0x000eae0000000200 */
[C---:B-1----:R-:W-:Y:S08]  /*ac00*/  HMMA.16816.F32.BF16 R20, R184.reuse, R168, R20 ;  /* 0x000000a8b814723c */ /* 0x042ff00000041814 */
[C---:B------:R-:W-:Y:S01]  /*ac10*/  HMMA.16816.F32.BF16 R24, R184.reuse, R170, R24 ;  /* 0x000000aab818723c */ /* 0x040fe20000041818 */
[----:B------:R-:W1:Y:S07]  /*ac20*/  LDSM.16.M88.4 R168, [R3+0x9000] ;  /* 0x0090000003a8783b */ /* 0x000e6e0000000200 */
        /* <DEDUP_REMOVED lines=8> */
[C---:B------:R-:W-:Y:S01]  /*acb0*/  HMMA.16816.F32.BF16 R16, R196.reuse, R206, R16 ;  /* 0x000000cec410723c */ /* 0x040fe20000041810 */
[----:B------:R-:W5:Y:S07]  /*acc0*/  LDSM.16.M88.4 R204, [R224+UR5+0xa800] ;  /* 0x00a80005e0cc783b */ /* 0x000f6e0008000200 */
[C---:B--2---:R-:W-:Y:S08]  /*acd0*/  HMMA.16816.F32.BF16 R20, R196.reuse, R164, R20 ;  /* 0x000000a4c414723c */ /* 0x044ff00000041814 */
[C---:B------:R-:W-:Y:S01]  /*ace0*/  HMMA.16816.F32.BF16 R24, R196.reuse, R166, R24 ;  /* 0x000000a6c418723c */ /* 0x040fe20000041818 */
[----:B------:R-:W2:Y:S07]  /*acf0*/  LDSM.16.M88.4 R164, [R224+UR5+0xb000] ;  /* 0x00b00005e0a4783b */ /* 0x000eae0008000200 */
[C---:B------:R-:W-:Y:S08]  /*ad00*/  HMMA.16816.F32.BF16 R28, R196.reuse, R176, R28 ;  /* 0x000000b0c41c723c */ /* 0x040ff0000004181c */
[----:B------:R-:W-:Y:S01]  /*ad10*/  HMMA.16816.F32.BF16 R32, R196, R178, R32 ;  /* 0x000000b2c420723c */ /* 0x000fe20000041820 */
[----:B------:R-:W2:Y:S04]  /*ad20*/  LDSM.16.M88.4 R176, [R224+UR5+0xb800] ;  /* 0x00b80005e0b0783b */ /* 0x000ea80008000200 */
[----:B------:R-:W-:Y:S03]  /*ad30*/  LDSM.16.M88.4 R196, [R222+0xa000] ;  /* 0x00a00000dec4783b */ /* 0x000fe60000000200 */
        /* <DEDUP_REMOVED lines=15> */
[----:B------:R-:W-:Y:S07]  /*ae30*/  LDSM.16.M88.4 R200, [R222+0xc000] ;  /* 0x00c00000dec8783b */ /* 0x000fee0000000200 */
[C---:B-----5:R-:W-:Y:S08]  /*ae40*/  HMMA.16816.F32.BF16 R12, R184.reuse, R204, R12 ;  /* 0x000000ccb80c723c */ /* 0x060ff0000004180c */
[C---:B------:R-:W-:Y:S01]  /*ae50*/  HMMA.16816.F32.BF16 R16, R184.reuse, R206, R16 ;  /* 0x000000ceb810723c */ /* 0x040fe20000041810 */
[----:B------:R-:W-:Y:S07]  /*ae60*/  LDSM.16.M88.4 R204, [R225+0x6000] ;  /* 0x00600000e1cc783b */ /* 0x000fee0000000200 */
[C---:B--2---:R-:W-:Y:S08]  /*ae70*/  HMMA.16816.F32.BF16 R20, R184.reuse, R164, R20 ;  /* 0x000000a4b814723c */ /* 0x044ff00000041814 */
[C---:B------:R-:W-:Y:S01]  /*ae80*/  HMMA.16816.F32.BF16 R24, R184.reuse, R166, R24 ;  /* 0x000000a6b818723c */ /* 0x040fe20000041818 */
[----:B------:R-:W-:Y:S07]  /*ae90*/  LDSM.16.M88.4 R164, [R221+0x2000] ;  /* 0x00200000dda4783b */ /* 0x000fee0000000200 */
[C---:B------:R-:W-:Y:S08]  /*aea0*/  HMMA.16816.F32.BF16 R28, R184.reuse, R176, R28 ;  /* 0x000000b0b81c723c */ /* 0x040ff0000004181c */
[----:B------:R-:W-:Y:S01]  /*aeb0*/  HMMA.16816.F32.BF16 R32, R184, R178, R32 ;  /* 0x000000b2b820723c */ /* 0x000fe20000041820 */
[----:B------:R-:W2:Y:S04]  /*aec0*/  LDSM.16.M88.4 R176, [R219+0xa000] ;  /* 0x00a00000dbb0783b */ /* 0x000ea80000000200 */
        /* <DEDUP_REMOVED lines=10> */
[C---:B---3--:R-:W-:Y:S08]  /*af70*/  HMMA.16816.F32.BF16 R28, R188.reuse, R172, R28 ;  /* 0x000000acbc1c723c */ /* 0x048ff0000004181c */
[----:B------:R-:W-:Y:S01]  /*af80*/  HMMA.16816.F32.BF16 R32, R188, R174, R32 ;  /* 0x000000aebc20723c */ /* 0x000fe20000041820 */
[----:B------:R-:W3:Y:S04]  /*af90*/  LDSM.16.M88.4 R172, [R3+0xa800] ;  /* 0x00a8000003ac783b */ /* 0x000ee80000000200 */
[----:B------:R-:W-:Y:S03]  /*afa0*/  LDSM.16.M88.4 R188, [R224+UR5+0xd000] ;  /* 0x00d00005e0bc783b */ /* 0x000fe60008000200 */
[C---:B--2---:R-:W-:Y:S08]  /*afb0*/  HMMA.16816.F32.BF16 R4, R164.reuse, R176, R4 ;  /* 0x000000b0a404723c */ /* 0x044ff00000041804 */
[C---:B------:R-:W-:Y:S01]  /*afc0*/  HMMA.16816.F32.BF16 R8, R164.reuse, R178, R8 ;  /* 0x000000b2a408723c */ /* 0x040fe20000041808 */
[----:B------:R-:W2:Y:S07]  /*afd0*/  LDSM.16.M88.4 R176, [R3+0xb000] ;  /* 0x00b0000003b0783b */ /* 0x000eae0000000200 */
        /* <DEDUP_REMOVED lines=13> */
[C---:B---3--:R-:W-:Y:S08]  /*b0b0*/  HMMA.16816.F32.BF16 R12, R192.reuse, R172, R12 ;  /* 0x000000acc00c723c */ /* 0x048ff0000004180c */
[C---:B------:R-:W-:Y:S01]  /*b0c0*/  HMMA.16816.F32.BF16 R16, R192.reuse, R174, R16 ;  /* 0x000000aec010723c */ /* 0x040fe20000041810 */
[----:B------:R-:W3:Y:S07]  /*b0d0*/  LDSM.16.M88.4 R172, [R224+UR5+0xd800] ;  /* 0x00d80005e0ac783b */ /* 0x000eee0008000200 */
[C---:B--2---:R-:W-:Y:S08]  /*b0e0*/  HMMA.16816.F32.BF16 R20, R192.reuse, R176, R20 ;  /* 0x000000b0c014723c */ /* 0x044ff00000041814 */
        /* <DEDUP_REMOVED lines=15> */
[C---:B---3--:R-:W-:Y:S08]  /*b1e0*/  HMMA.16816.F32.BF16 R28, R168.reuse, R172, R28 ;  /* 0x000000aca81c723c */ /* 0x048ff0000004181c */
        /* <DEDUP_REMOVED lines=164> */
.L_x_5338:
[----:B------:R-:W-:Y:S01]  /*bc30*/  IMAD.MOV.U32 R233, RZ, RZ, R231 ;  /* 0x000000ffffe97224 */ /* 0x000fe200078e00e7 */
[C---:B------:R-:W-:Y:S01]  /*bc40*/  SHF.L.U64.HI R3, R164.reuse, 0x5, R3 ;  /* 0x00000005a4037819 */ /* 0x040fe20000010203 */
[----:B------:R-:W-:Y:S03]  /*bc50*/  IMAD.SHL.U32 R165, R164, 0x20, RZ ;  /* 0x00000020a4a57824 */ /* 0x000fe600078e00ff */
[----:B------:R-:W-:Y:S01]  /*bc60*/  @!PT LDS RZ, [RZ] ;  /* 0x00000000fffff984 */ /* 0x000fe20000000800 */
[----:B------:R-:W-:Y:S01]  /*bc70*/  @!PT LDS RZ, [RZ] ;  /* 0x00000000fffff984 */ /* 0x000fe20000000800 */
[----:B------:R-:W-:Y:S01]  /*bc80*/  @!PT LDS RZ, [RZ] ;  /* 0x00000000fffff984 */ /* 0x000fe20000000800 */
[----:B------:R1:W-:Y:S02]  /*bc90*/  LDGSTS.E.BYPASS.LTC128B.128 [R245+0x8000], desc[UR22][R232.64] ;  /* 0x08000000e8f57fae */ /* 0x0003e4000b981a16 */
[C---:B------:R-:W-:Y:S02]  /*bca0*/  IADD3 R166, P0, PT, R165.reuse, R232, RZ ;  /* 0x000000e8a5a67210 */ /* 0x040fe40007f1e0ff */
[----:B------:R1:W-:Y:S02]  /*bcb0*/  LDGSTS.E.BYPASS.LTC128B.128 [R245+0xa000], desc[UR22][R232.64+0x80] ;  /* 0x0a000080e8f57fae */ /* 0x0003e4000b981a16 */
[----:B------:R-:W-:Y:S01]  /*bcc0*/  IADD3 R164, P1, PT, R165, R166, RZ ;  /* 0x000000a6a5a47210 */ /* 0x000fe20007f3e0ff */
[----:B------:R-:W-:Y:S01]  /*bcd0*/  IMAD.X R167, R3, 0x1, R231, P0 ;  /* 0x0000000103a77824 */ /* 0x000fe200000e06e7 */
        /* <DEDUP_REMOVED lines=18> */
.L_x_5337:
[C---:B-1----:R-:W-:Y:S01]  /*be00*/  IADD3 R167, PT, PT, R237.reuse, -0x20, RZ ;  /* 0xffffffe0eda77810 */ /* 0x042fe20007ffe0ff */
[----:B------:R-:W-:Y:S01]  /*be10*/  UISETP.GT.AND UP0, UPT, UR12, UR16, UPT ;  /* 0x000000100c00728c */ /* 0x000fe2000bf04270 */
[C---:B------:R-:W-:Y:S01]  /*be20*/  IADD3 R179, PT, PT, R237.reuse, -0x1f, RZ ;  /* 0xffffffe1edb37810 */ /* 0x040fe20007ffe0ff */
[----:B------:R-:W-:Y:S01]  /*be30*/  UIADD3 UR13, UPT, UPT, UR13, -0x40, URZ ;  /* 0xffffffc00d0d7890 */ /* 0x000fe2000fffe0ff */
[C---:B------:R-:W-:Y:S02]  /*be40*/  ISETP.GT.AND P5, PT, R230.reuse, R167, PT ;  /* 0x000000a7e600720c */ /* 0x040fe40003fa4270 */
[-C--:B------:R-:W-:Y:S02]  /*be50*/  ISETP.GT.AND P4, PT, R230, R179.reuse, PT ;  /* 0x000000b3e600720c */ /* 0x080fe40003f84270 */
[----:B------:R-:W-:Y:S02]  /*be60*/  ISETP.GT.AND P0, PT, R226, R179, PT ;  /* 0x000000b3e200720c */ /* 0x000fe40003f04270 */
[----:B------:R-:W-:Y:S02]  /*be70*/  IADD3 R165, PT, PT, R237, -0x17, RZ ;  /* 0xffffffe9eda57810 */ /* 0x000fe40007ffe0ff */
[----:B------:R-:W-:Y:S02]  /*be80*/  FSEL R164, R4, -INF , !P5 ;  /* 0xff80000004a47808 */ /* 0x000fe40006800000 */
[----:B------:R-:W-:Y:S02]  /*be90*/  FSEL R4, R5, -INF , !P4 ;  /* 0xff80000005047808 */ /* 0x000fe40006000000 */
[----:B------:R-:W-:Y:S02]  /*bea0*/  FSEL R7, R7, -INF , !P0 ;  /* 0xff80000007077808 */ /* 0x000fe40004000000 */
[----:B------:R-:W-:Y:S02]  /*beb0*/  ISETP.GT.AND P1, PT, R226, R167, PT ;  /* 0x000000a7e200720c */ /* 0x000fe40003f24270 */
[-C--:B------:R-:W-:Y:S02]  /*bec0*/  ISETP.GT.AND P4, PT, R230, R165.reuse, PT ;  /* 0x000000a5e600720c */ /* 0x080fe40003f84270 */
[----:B------:R-:W-:Y:S02]  /*bed0*/  IADD3 R171, PT, PT, R237, -0x18, RZ ;  /* 0xffffffe8edab7810 */ /* 0x000fe40007ffe0ff */
[----:B------:R-:W-:Y:S02]  /*bee0*/  ISETP.GT.AND P0, PT, R226, R165, PT ;  /* 0x000000a5e200720c */ /* 0x000fe40003f04270 */
[----:B------:R-:W-:Y:S02]  /*bef0*/  FSEL R6, R6, -INF , !P1 ;  /* 0xff80000006067808 */ /* 0x000fe40004800000 */
[----:B------:R-:W-:Y:S02]  /*bf00*/  FSEL R5, R9, -INF , !P4 ;  /* 0xff80000009057808 */ /* 0x000fe40006000000 */
[----:B------:R-:W-:Y:S02]  /*bf10*/  ISETP.GT.AND P1, PT, R226, R171, PT ;  /* 0x000000abe200720c */ /* 0x000fe40003f24270 */
[----:B------:R-:W-:Y:S02]  /*bf20*/  FSEL R9, R11, -INF , !P0 ;  /* 0xff8000000b097808 */ /* 0x000fe40004000000 */
[C---:B------:R-:W-:Y:S02]  /*bf30*/  IADD3 R11, PT, PT, R237.reuse, -0x10, RZ ;  /* 0xfffffff0ed0b7810 */ /* 0x040fe40007ffe0ff */
[C---:B------:R-:W-:Y:S02]  /*bf40*/  IADD3 R175, PT, PT, R237.reuse, -0xf, RZ ;  /* 0xfffffff1edaf7810 */ /* 0x040fe40007ffe0ff */
[----:B------:R-:W-:Y:S02]  /*bf50*/  FSEL R10, R10, -INF , !P1 ;  /* 0xff8000000a0a7808 */ /* 0x000fe40004800000 */
[----:B------:R-:W-:Y:S02]  /*bf60*/  ISETP.GT.AND P1, PT, R226, R11, PT ;  /* 0x0000000be200720c */ /* 0x000fe40003f24270 */
[C---:B------:R-:W-:Y:S02]  /*bf70*/  IADD3 R3, PT, PT, R237.reuse, -0x7, RZ ;  /* 0xfffffff9ed037810 */ /* 0x040fe40007ffe0ff */
[----:B------:R-:W-:Y:S02]  /*bf80*/  ISETP.GT.AND P5, PT, R230, R171, PT ;  /* 0x000000abe600720c */ /* 0x000fe40003fa4270 */
[----:B------:R-:W-:Y:S02]  /*bf90*/  ISETP.GT.AND P0, PT, R226, R175, PT ;  /* 0x000000afe200720c */ /* 0x000fe40003f04270 */
[----:B------:R-:W-:Y:S02]  /*bfa0*/  IADD3 R169, PT, PT, R237, -0x8, RZ ;  /* 0xfffffff8eda97810 */ /* 0x000fe40007ffe0ff */
[----:B------:R-:W-:Y:S02]  /*bfb0*/  FSEL R14, R14, -INF , !P1 ;  /* 0xff8000000e0e7808 */ /* 0x000fe40004800000 */
[----:B------:R-:W-:Y:S02]  /*bfc0*/  ISETP.GT.AND P1, PT, R226, R3, PT ;  /* 0x00000003e200720c */ /* 0x000fe40003f24270 */
[----:B------:R-:W-:Y:S02]  /*bfd0*/  FSEL R8, R8, -INF , !P5 ;  /* 0xff80000008087808 */ /* 0x000fe40006800000 */
[----:B------:R-:W-:Y:S02]  /*bfe0*/  FSEL R203, R15, -INF , !P0 ;  /* 0xff8000000fcb7808 */ /* 0x000fe40004000000 */
[C---:B------:R-:W-:Y:S02]  /*bff0*/  ISETP.GT.AND P5, PT, R230.reuse, R11, PT ;  /* 0x0000000be600720c */ /* 0x040fe40003fa4270 */
[C---:B------:R-:W-:Y:S02]  /*c000*/  ISETP.GT.AND P4, PT, R230.reuse, R175, PT ;  /* 0x000000afe600720c */ /* 0x040fe40003f84270 */
[C---:B------:R-:W-:Y:S02]  /*c010*/  ISETP.GT.AND P0, PT, R230.reuse, R169, PT ;  /* 0x000000a9e600720c */ /* 0x040fe40003f04270 */
[----:B------:R-:W-:Y:S02]  /*c020*/  ISETP.GT.AND P6, PT, R230, R3, PT ;  /* 0x00000003e600720c */ /* 0x000fe40003fc4270 */
[----:B------:R-:W-:Y:S02]  /*c030*/  IADD3 R185, PT, PT, R237, 0x1, RZ ;  /* 0x00000001edb97810 */ /* 0x000fe40007ffe0ff */
[----:B------:R-:W-:Y:S02]  /*c040*/  FSEL R173, R19, -INF , !P1 ;  /* 0xff80000013ad7808 */ /* 0x000fe40004800000 */
[----:B------:R-:W-:Y:S02]  /*c050*/  ISETP.GT.AND P1, PT, R226, R237, PT ;  /* 0x000000ede200720c */ /* 0x000fe40003f24270 */
[----:B------:R-:W-:Y:S02]  /*c060*/  FSEL R12, R12, -INF , !P5 ;  /* 0xff8000000c0c7808 */ /* 0x000fe40006800000 */
[----:B------:R-:W-:Y:S02]  /*c070*/  FSEL R201, R13, -INF , !P4 ;  /* 0xff8000000dc97808 */ /* 0x000fe40006000000 */
[----:B------:R-:W-:Y:S02]  /*c080*/  FSEL R16, R16, -INF , !P0 ;  /* 0xff80000010107808 */ /* 0x000fe40004000000 */
[----:B------:R-:W-:Y:S02]  /*c090*/  FSEL R177, R17, -INF , !P6 ;  /* 0xff80000011b17808 */ /* 0x000fe40007000000 */
[----:B------:R-:W-:Y:S02]  /*c0a0*/  IADD3 R181, PT, PT, R237, 0x8, RZ ;  /* 0x00000008edb57810 */ /* 0x000fe40007ffe0ff */
[----:B------:R-:W-:Y:S02]  /*c0b0*/  ISETP.GT.AND P4, PT, R226, R169, PT ;  /* 0x000000a9e200720c */ /* 0x000fe40003f84270 */
[CC--:B------:R-:W-:Y:S02]  /*c0c0*/  ISETP.GE.AND P0, PT, R167.reuse, R228.reuse, PT ;  /* 0x000000e4a700720c */ /* 0x0c0fe40003f06270 */
[----:B------:R-:W-:Y:S02]  /*c0d0*/  ISETP.GE.AND P5, PT, R167, R229, PT ;  /* 0x000000e5a700720c */ /* 0x000fe40003fa6270 */
[----:B------:R-:W-:Y:S02]  /*c0e0*/  ISETP.GT.AND P6, PT, R230, R185, PT ;  /* 0x000000b9e600720c */ /* 0x000fe40003fc4270 */
[----:B------:R-:W-:Y:S02]  /*c0f0*/  IADD3 R167, PT, PT, R237, 0x9, RZ ;  /* 0x00000009eda77810 */ /* 0x000fe40007ffe0ff */
[----:B------:R-:W-:Y:S02]  /*c100*/  FSEL R22, R22, -INF , !P1 ;  /* 0xff80000016167808 */ /* 0x000fe40004800000 */
[----:B------:R-:W-:Y:S02]  /*c110*/  ISETP.GT.AND P1, PT, R230, R181, PT ;  /* 0x000000b5e600720c */ /* 0x000fe40003f24270 */
[----:B------:R-:W-:Y:S02]  /*c120*/  FSEL R18, R18, -INF , !P4 ;  /* 0xff80000012127808 */ /* 0x000fe40006000000 */
[----:B------:R-:W-:Y:S02]  /*c130*/  FSEL R233, R21, -INF , !P6 ;  /* 0xff80000015e97808 */ /* 0x000fe40007000000 */
[C---:B------:R-:W-:Y:S02]  /*c140*/  ISETP.GT.AND P4, PT, R230.reuse, R237, PT ;  /* 0x000000ede600720c */ /* 0x040fe40003f84270 */
[-C--:B------:R-:W-:Y:S02]  /*c150*/  ISETP.GT.AND P6, PT, R230, R167.reuse, PT ;  /* 0x000000a7e600720c */ /* 0x080fe40003fc4270 */
[----:B------:R-:W-:Y:S02]  /*c160*/  FSEL R24, R24, -INF , !P1 ;  /* 0xff80000018187808 */ /* 0x000fe40004800000 */
[----:B------:R-:W-:Y:S02]  /*c170*/  ISETP.GT.AND P1, PT, R226, R167, PT ;  /* 0x000000a7e200720c */ /* 0x000fe40003f24270 */
[----:B------:R-:W-:Y:S02]  /*c180*/  FSEL R20, R20, -INF , !P4 ;  /* 0xff80000014147808 */ /* 0x000fe40006000000 */
[----:B------:R-:W-:Y:S02]  /*c190*/  IADD3 R183, PT, PT, R237, 0x10, RZ ;  /* 0x00000010edb77810 */ /* 0x000fe40007ffe0ff */
[----:B------:R-:W-:Y:S02]  /*c1a0*/  FSEL R219, R25, -INF , !P6 ;  /* 0xff80000019db7808 */ /* 0x000fe40007000000 */
[----:B------:R-:W-:Y:S02]  /*c1b0*/  IADD3 R25, PT, PT, R237, 0x11, RZ ;  /* 0x00000011ed197810 */ /* 0x000fe40007ffe0ff */
[----:B------:R-:W-:Y:S02]  /*c1c0*/  ISETP.GT.AND P4, PT, R226, R185, PT ;  /* 0x000000b9e200720c */ /* 0x000fe40003f84270 */
[----:B------:R-:W-:Y:S02]  /*c1d0*/  FSEL R27, R27, -INF , !P1 ;  /* 0xff8000001b1b7808 */ /* 0x000fe40004800000 */
[C---:B------:R-:W-:Y:S02]  /*c1e0*/  ISETP.GT.AND P1, PT, R230.reuse, R183, PT ;  /* 0x000000b7e600720c */ /* 0x040fe40003f24270 */
[----:B------:R-:W-:Y:S02]  /*c1f0*/  FSEL R221, R23, -INF , !P4 ;  /* 0xff80000017dd7808 */ /* 0x000fe40006000000 */
[----:B------:R-:W-:Y:S02]  /*c200*/  ISETP.GT.AND P6, PT, R230, R25, PT ;  /* 0x00000019e600720c */ /* 0x000fe40003fc4270 */
[----:B------:R-:W-:Y:S02]  /*c210*/  IADD3 R23, PT, PT, R237, 0x19, RZ ;  /* 0x00000019ed177810 */ /* 0x000fe40007ffe0ff */
[----:B------:R-:W-:Y:S02]  /*c220*/  ISETP.GT.AND P4, PT, R226, R181, PT ;  /* 0x000000b5e200720c */ /* 0x000fe40003f84270 */
[----:B------:R-:W-:Y:S02]  /*c230*/  FSEL R28, R28, -INF , !P1 ;  /* 0xff8000001c1c7808 */ /* 0x000fe40004800000 */
[----:B------:R-:W-:Y:S02]  /*c240*/  FSEL R29, R29, -INF , !P6 ;  /* 0xff8000001d1d7808 */ /* 0x000fe40007000000 */
[----:B------:R-:W-:Y:S02]  /*c250*/  ISETP.GT.AND P1, PT, R226, R25, PT ;  /* 0x00000019e200720c */ /* 0x000fe40003f24270 */
[----:B------:R-:W-:Y:S02]  /*c260*/  ISETP.GT.AND P6, PT, R230, R23, PT ;  /* 0x00000017e600720c */ /* 0x000fe40003fc4270 */
[----:B------:R-:W-:Y:S02]  /*c270*/  IADD3 R21, PT, PT, R237, 0x18, RZ ;  /* 0x00000018ed157810 */ /* 0x000fe40007ffe0ff */
[----:B------:R-:W-:Y:S02]  /*c280*/  FSEL R26, R26, -INF , !P4 ;  /* 0xff8000001a1a7808 */ /* 0x000fe40006000000 */
[----:B------:R-:W-:Y:S02]  /*c290*/  ISETP.GT.AND P4, PT, R226, R183, PT ;  /* 0x000000b7e200720c */ /* 0x000fe40003f84270 */
[----:B------:R-:W-:Y:S02]  /*c2a0*/  FSEL R31, R31, -INF , !P1 ;  /* 0xff8000001f1f7808 */ /* 0x000fe40004800000 */
[----:B------:R-:W-:Y:S02]  /*c2b0*/  FSEL R33, R33, -INF , !P6 ;  /* 0xff80000021217808 */ /* 0x000fe40007000000 */
[-C--:B------:R-:W-:Y:S02]  /*c2c0*/  ISETP.GT.AND P1, PT, R230, R21.reuse, PT ;  /* 0x00000015e600720c */ /* 0x080fe40003f24270 */
[----:B------:R-:W-:Y:S02]  /*c2d0*/  ISETP.GT.AND P6, PT, R226, R21, PT ;  /* 0x00000015e200720c */ /* 0x000fe40003fc4270 */
[----:B------:R-:W-:Y:S02]  /*c2e0*/  FSEL R30, R30, -INF , !P4 ;  /* 0xff8000001e1e7808 */ /* 0x000fe40006000000 */
[----:B------:R-:W-:Y:S02]  /*c2f0*/  ISETP.GT.AND P4, PT, R226, R23, PT ;  /* 0x00000017e200720c */ /* 0x000fe40003f84270 */
[----:B------:R-:W-:Y:S02]  /*c300*/  FSEL R32, R32, -INF , !P1 ;  /* 0xff80000020207808 */ /* 0x000fe40004800000 */
[CC--:B------:R-:W-:Y:S02]  /*c310*/  ISETP.GE.AND P1, PT, R237.reuse, R229.reuse, PT ;  /* 0x000000e5ed00720c */ /* 0x0c0fe40003f26270 */
[----:B------:R-:W-:Y:S02]  /*c320*/  FSEL R34, R34, -INF , !P6 ;  /* 0xff80000022227808 */ /* 0x000fe40007000000 */
[-C--:B------:R-:W-:Y:S02]  /*c330*/  ISETP.GE.AND P6, PT, R237, R228.reuse, PT ;  /* 0x000000e4ed00720c */ /* 0x080fe40003fc6270 */
[----:B------:R-:W-:Y:S02]  /*c340*/  FSEL R35, R35, -INF , !P4 ;  /* 0xff80000023237808 */ /* 0x000fe40006000000 */
[CC--:B------:R-:W-:Y:S02]  /*c350*/  ISETP.GE.AND P4, PT, R179.reuse, R229.reuse, PT ;  /* 0x000000e5b300720c */ /* 0x0c0fe40003f86270 */
[----:B------:R-:W-:Y:S02]  /*c360*/  FSEL R247, R20, -INF , !P1 ;  /* 0xff80000014f77808 */ /* 0x000fe40004800000 */
[----:B------:R-:W-:Y:S02]  /*c370*/  FSEL R223, R22, -INF , !P6 ;  /* 0xff80000016df7808 */ /* 0x000fe40007000000 */
[-C--:B------:R-:W-:Y:S02]  /*c380*/  ISETP.GE.AND P1, PT, R179, R228.reuse, PT ;  /* 0x000000e4b300720c */ /* 0x080fe40003f26270 */
[CC--:B------:R-:W-:Y:S02]  /*c390*/  ISETP.GE.AND P6, PT, R171.reuse, R229.reuse, PT ;  /* 0x000000e5ab00720c */ /* 0x0c0fe40003fc6270 */
[----:B------:R-:W-:Y:S02]  /*c3a0*/  FSEL R19, R164, -INF , !P5 ;  /* 0xff800000a4137808 */ /* 0x000fe40006800000 */
[----:B------:R-:W-:Y:S02]  /*c3b0*/  FSEL R17, R4, -INF , !P4 ;  /* 0xff80000004117808 */ /* 0x000fe40006000000 */
[----:B------:R-:W-:Y:S02]  /*c3c0*/  FSEL R15, R6, -INF , !P0 ;  /* 0xff800000060f7808 */ /* 0x000fe40004000000 */
[-C--:B------:R-:W-:Y:S02]  /*c3d0*/  ISETP.GE.AND P5, PT, R171, R228.reuse, PT ;  /* 0x000000e4ab00720c */ /* 0x080fe40003fa6270 */
[-C--:B------:R-:W-:Y:S02]  /*c3e0*/  ISETP.GE.AND P4, PT, R165, R229.reuse, PT ;  /* 0x000000e5a500720c */ /* 0x080fe40003f86270 */
[----:B------:R-:W-:Y:S02]  /*c3f0*/  FSEL R13, R7, -INF , !P1 ;  /* 0xff800000070d7808 */ /* 0x000fe40004800000 */
[-C--:B------:R-:W-:Y:S02]  /*c400*/  ISETP.GE.AND P0, PT, R165, R228.reuse, PT ;  /* 0x000000e4a500720c */ /* 0x080fe40003f06270 */
[----:B------:R-:W-:Y:S02]  /*c410*/  FSEL R7, R8, -INF , !P6 ;  /* 0xff80000008077808 */ /* 0x000fe40007000000 */
[C---:B------:R-:W-:Y:S02]  /*c420*/  ISETP.GE.AND P1, PT, R11.reuse, R229, PT ;  /* 0x000000e50b00720c */ /* 0x040fe40003f26270 */
[-C--:B------:R-:W-:Y:S02]  /*c430*/  ISETP.GE.AND P6, PT, R11, R228.reuse, PT ;  /* 0x000000e40b00720c */ /* 0x080fe40003fc6270 */
[----:B------:R-:W-:Y:S02]  /*c440*/  FSEL R11, R10, -INF , !P5 ;  /* 0xff8000000a0b7808 */ /* 0x000fe40006800000 */
[----:B------:R-:W-:Y:S02]  /*c450*/  FSEL R5, R5, -INF , !P4 ;  /* 0xff80000005057808 */ /* 0x000fe40006000000 */
[----:B------:R-:W-:Y:S02]  /*c460*/  FMNMX3.FTZ R6, R2, R15, R13, !PT ;  /* 0x0000000f02067276 */ /* 0x000fe4000781000d */
[CC--:B------:R-:W-:Y:S02]  /*c470*/  ISETP.GE.AND P4, PT, R175.reuse, R229.reuse, PT ;  /* 0x000000e5af00720c */ /* 0x0c0fe40003f86270 */
[-C--:B------:R-:W-:Y:S02]  /*c480*/  ISETP.GE.AND P5, PT, R175, R228.reuse, PT ;  /* 0x000000e4af00720c */ /* 0x080fe40003fa6270 */
[----:B------:R-:W-:Y:S02]  /*c490*/  FSEL R9, R9, -INF , !P0 ;  /* 0xff80000009097808 */ /* 0x000fe40004000000 */
[----:B------:R-:W-:Y:S02]  /*c4a0*/  FSEL R207, R12, -INF , !P1 ;  /* 0xff8000000ccf7808 */ /* 0x000fe40004800000 */
[----:B------:R-:W-:Y:S02]  /*c4b0*/  FSEL R205, R14, -INF , !P6 ;  /* 0xff8000000ecd7808 */ /* 0x000fe40007000000 */
[C---:B------:R-:W-:Y:S02]  /*c4c0*/  ISETP.GE.AND P0, PT, R169.reuse, R229, PT ;  /* 0x000000e5a900720c */ /* 0x040fe40003f06270 */
[-C--:B------:R-:W-:Y:S02]  /*c4d0*/  ISETP.GE.AND P1, PT, R169, R228.reuse, PT ;  /* 0x000000e4a900720c */ /* 0x080fe40003f26270 */
[-C--:B------:R-:W-:Y:S02]  /*c4e0*/  ISETP.GE.AND P6, PT, R3, R228.reuse, PT ;  /* 0x000000e40300720c */ /* 0x080fe40003fc6270 */
[----:B------:R-:W-:Y:S02]  /*c4f0*/  FMNMX3.FTZ R6, R6, R11, R9, !PT ;  /* 0x0000000b06067276 */ /* 0x000fe40007810009 */
[----:B------:R-:W-:Y:S02]  /*c500*/  FSEL R201, R201, -INF , !P4 ;  /* 0xff800000c9c97808 */ /* 0x000fe40006000000 */
[----:B------:R-:W-:Y:S02]  /*c510*/  FSEL R203, R203, -INF , !P5 ;  /* 0xff800000cbcb7808 */ /* 0x000fe40006800000 */
[----:B------:R-:W-:Y:S02]  /*c520*/  ISETP.GE.AND P4, PT, R3, R229, PT ;  /* 0x000000e50300720c */ /* 0x000fe40003f86270 */
[----:B------:R-:W-:Y:S02]  /*c530*/  FSEL R179, R16, -INF , !P0 ;  /* 0xff80000010b37808 */ /* 0x000fe40004000000 */
[----:B------:R-:W-:Y:S02]  /*c540*/  FMNMX3.FTZ R4, R0, R19, R17, !PT ;  /* 0x0000001300047276 */ /* 0x000fe40007810011 */
[----:B------:R-:W-:Y:S02]  /*c550*/  ISETP.GE.AND P5, PT, R185, R229, PT ;  /* 0x000000e5b900720c */ /* 0x000fe40003fa6270 */
[----:B------:R-:W-:Y:S02]  /*c560*/  FSEL R175, R18, -INF , !P1 ;  /* 0xff80000012af7808 */ /* 0x000fe40004800000 */
[----:B------:R-:W-:Y:S02]  /*c570*/  FSEL R173, R173, -INF , !P6 ;  /* 0xff800000adad7808 */ /* 0x000fe40007000000 */
[----:B------:R-:W-:Y:S02]  /*c580*/  FMNMX3.FTZ R6, R6, R205, R203, !PT ;  /* 0x000000cd06067276 */ /* 0x000fe400078100cb */
[-C--:B------:R-:W-:Y:S02]  /*c590*/  ISETP.GE.AND P0, PT, R185, R228.reuse, PT ;  /* 0x000000e4b900720c */ /* 0x080fe40003f06270 */
[----:B------:R-:W-:Y:S02]  /*c5a0*/  FSEL R177, R177, -INF , !P4 ;  /* 0xff800000b1b17808 */ /* 0x000fe40006000000 */
[C---:B------:R-:W-:Y:S02]  /*c5b0*/  ISETP.GE.AND P4, PT, R181.reuse, R229, PT ;  /* 0x000000e5b500720c */ /* 0x040fe40003f86270 */
[-C--:B------:R-:W-:Y:S02]  /*c5c0*/  ISETP.GE.AND P1, PT, R181, R228.reuse, PT ;  /* 0x000000e4b500720c */ /* 0x080fe40003f26270 */
[----:B------:R-:W-:Y:S02]  /*c5d0*/  FSEL R233, R233, -INF , !P5 ;  /* 0xff800000e9e97808 */ /* 0x000fe40006800000 */
[----:B------:R-:W-:Y:S02]  /*c5e0*/  FMNMX3.FTZ R4, R4, R7, R5, !PT ;  /* 0x0000000704047276 */ /* 0x000fe40007810005 */
[----:B------:R-:W-:Y:S02]  /*c5f0*/  FMNMX3.FTZ R8, R6, R175, R173, !PT ;  /* 0x000000af06087276 */ /* 0x000fe400078100ad */
[-C--:B------:R-:W-:Y:S02]  /*c600*/  ISETP.GE.AND P5, PT, R167, R228.reuse, PT ;  /* 0x000000e4a700720c */ /* 0x080fe40003fa6270 */
[----:B------:R-:W-:Y:S02]  /*c610*/  FSEL R221, R221, -INF , !P0 ;  /* 0xff800000dddd7808 */ /* 0x000fe40004000000 */
[----:B------:R-:W-:Y:S02]  /*c620*/  FSEL R225, R24, -INF , !P4 ;  /* 0xff80000018e17808 */ /* 0x000fe40006000000 */
[C---:B------:R-:W-:Y:S02]  /*c630*/  ISETP.GE.AND P0, PT, R183.reuse, R229, PT ;  /* 0x000000e5b700720c */ /* 0x040fe40003f06270 */
[-C--:B------:R-:W-:Y:S02]  /*c640*/  ISETP.GE.AND P4, PT, R183, R228.reuse, PT ;  /* 0x000000e4b700720c */ /* 0x080fe40003f86270 */
[----:B------:R-:W-:Y:S02]  /*c650*/  FSEL R211, R26, -INF , !P1 ;  /* 0xff8000001ad37808 */ /* 0x000fe40004800000 */
[----:B------:R-:W-:Y:S02]  /*c660*/  FMNMX3.FTZ R4, R4, R207, R201, !PT ;  /* 0x000000cf04047276 */ /* 0x000fe400078100c9 */
[-C--:B------:R-:W-:Y:S02]  /*c670*/  ISETP.GE.AND P1, PT, R25, R228.reuse, PT ;  /* 0x000000e41900720c */ /* 0x080fe40003f26270 */
[----:B------:R-:W-:Y:S02]  /*c680*/  FSEL R209, R27, -INF , !P5 ;  /* 0xff8000001bd17808 */ /* 0x000fe40006800000 */
[----:B------:R-:W-:Y:S02]  /*c690*/  FMNMX3.FTZ R8, R8, R223, R221, !PT ;  /* 0x000000df08087276 */ /* 0x000fe400078100dd */
[----:B------:R-:W-:Y:S02]  /*c6a0*/  ISETP.GE.AND P6, PT, R167, R229, PT ;  /* 0x000000e5a700720c */ /* 0x000fe40003fc6270 */
[----:B------:R-:W-:Y:S02]  /*c6b0*/  FSEL R199, R28, -INF , !P0 ;  /* 0xff8000001cc77808 */ /* 0x000fe40004000000 */
[----:B------:R-:W-:Y:S02]  /*c6c0*/  FMNMX3.FTZ R4, R4, R179, R177, !PT ;  /* 0x000000b304047276 */ /* 0x000fe400078100b1 */
[----:B------:R-:W-:Y:S02]  /*c6d0*/  FSEL R195, R30, -INF , !P4 ;  /* 0xff8000001ec37808 */ /* 0x000fe40006000000 */
[-C--:B------:R-:W-:Y:S02]  /*c6e0*/  ISETP.GE.AND P0, PT, R23, R228.reuse, PT ;  /* 0x000000e41700720c */ /* 0x080fe40003f06270 */
[----:B------:R-:W-:Y:S02]  /*c6f0*/  FSEL R183, R31, -INF , !P1 ;  /* 0xff8000001fb77808 */ /* 0x000fe40004800000 */
[----:B------:R-:W-:Y:S02]  /*c700*/  FMNMX3.FTZ R8, R8, R211, R209, !PT ;  /* 0x000000d308087276 */ /* 0x000fe400078100d1 */
[----:B------:R-:W-:Y:S02]  /*c710*/  ISETP.GE.AND P4, PT, R21, R228, PT ;  /* 0x000000e41500720c */ /* 0x000fe40003f86270 */
[----:B------:R-:W-:Y:S02]  /*c720*/  FSEL R219, R219, -INF , !P6 ;  /* 0xff800000dbdb7808 */ /* 0x000fe40007000000 */
        /* <DEDUP_REMOVED lines=476> */
.L_x_5335:
        /* <DEDUP_REMOVED lines=346> */
.L_x_5341:
[----:B------:R-:W-:Y:S05]  /*fa90*/  BSYNC.RECONVERGENT B0 ;  /* 0x0000000000007941 */ /* 0x000fea0003800200 */
.L_x_5340:
        /* <DEDUP_REMOVED lines=34> */
.L_x_5343:
[----:B------:R-:W-:Y:S05]  /*fcc0*/  BSYNC.RECONVERGENT B0 ;  /* 0x0000000000007941 */ /* 0x000fea0003800200 */
.L_x_5342:
        /* <DEDUP_REMOVED lines=21> */
.L_x_5345:
[----:B------:R-:W-:Y:S05]  /*fe20*/  BSYNC.RECONVERGENT B0 ;  /* 0x0000000000007941 */ /* 0x000fea0003800200 */
.L_x_5344:
        /* <DEDUP_REMOVED lines=21> */
.L_x_5347:
[----:B------:R-:W-:Y:S05]  /*ff80*/  BSYNC.RECONVERGENT B0 ;  /* 0x0000000000007941 */ /* 0x000fea0003800200 */
.L_x_5346:
        /* <DEDUP_REMOVED lines=19> */
.L_x_5348:
        /* <DEDUP_REMOVED lines=12> */
.L_x_7492:


//--------------------- .text._ZN5flash24flash_fwd_splitkv_kernelI23Flash_fwd_kernel_traitsILi256ELi64ELi64ELi4ELb0ELb0EN7cutlass10bfloat16_tE19Flash_kernel_traitsILi256ELi64ELi64ELi4ES3_EELb0ELb1ELb0ELb0ELb1ELb1ELb0ELb0EEEvNS_16Flash_fwd_paramsE --------------------------
	.section	.text._ZN5flash24flash_fwd_splitkv_kernelI23Flash_fwd_kernel_traitsILi256ELi64ELi64ELi4ELb0ELb0EN7cutlass10bfloat16_tE19Flash_kernel_traitsILi256ELi64ELi64ELi4ES3_EELb0ELb1ELb0ELb0ELb1ELb1ELb0ELb0EEEvNS_16Flash_fwd_paramsE,"ax",@progbits
	.align	128
        .global         _ZN5flash24flash_fwd_splitkv_kernelI23Flash_fwd_kernel_traitsILi256ELi64ELi64ELi4ELb0ELb0EN7cutlass10bfloat16_tE19Flash_kernel_traitsILi256ELi64ELi64ELi4ES3_EELb0ELb1ELb0ELb0ELb1ELb1ELb0ELb0EEEvNS_16Flash_fwd_paramsE
        .type           _ZN5flash24flash_fwd_splitkv_kernelI23Flash_fwd_kernel_traitsILi256ELi64ELi64ELi4ELb0ELb0EN7cutlass10bfloat16_tE19Flash_kernel_traitsILi256ELi64ELi64ELi4ES3_EELb0ELb1ELb0ELb0ELb1ELb1ELb0ELb0EEEvNS_16Flash_fwd_paramsE,@function
        .size           _ZN5flash24flash_fwd_splitkv_kernelI23Flash_fwd_kernel_traitsILi256ELi64ELi64ELi4ELb0ELb0EN7cutlass10bfloat16_tE19Flash_kernel_traitsILi256ELi64ELi64ELi4ES3_EELb0ELb1ELb0ELb0ELb1ELb1ELb0ELb0EEEvNS_16Flash_fwd_paramsE,(.L_x_7493 - _ZN5flash24flash_fwd_splitkv_kernelI23Flash_fwd_kernel_traitsILi256ELi64ELi64ELi4ELb0ELb0EN7cutlass10bfloat16_tE19Flash_kernel_traitsILi256ELi64ELi64ELi4ES3_EELb0ELb1ELb0ELb0ELb1ELb1ELb0ELb0EEEvNS_16Flash_fwd_paramsE)
        .other          _ZN5flash24flash_fwd_splitkv_kernelI23Flash_fwd_kernel_traitsILi256ELi64ELi64ELi4ELb0ELb0EN7cutlass10bfloat16_tE19Flash_kernel_traitsILi256ELi64ELi64ELi4ES3_EELb0ELb1ELb0ELb0ELb1ELb1ELb0ELb0EEEvNS_16Flash_fwd_paramsE,@"STO_CUDA_ENTRY STV_DEFAULT"
_ZN5flash24flash_fwd_splitkv_kernelI23Flash_fwd_kernel_traitsILi256ELi64ELi64ELi4ELb0ELb0EN7cutlass10bfloat16_tE19Flash_kernel_traitsILi256ELi64ELi64ELi4ES3_EELb0ELb1ELb0ELb0ELb1ELb1ELb0ELb0EEEvNS_16Flash_fwd_paramsE:
.text._ZN5flash24flash_fwd_splitkv_kernelI23Flash_fwd_kernel_traitsILi256ELi64ELi64ELi4ELb0ELb0EN7cutlass10bfloat16_tE19Flash_kernel_traitsILi256ELi64ELi64ELi4ES3_EELb0ELb1ELb0ELb0ELb1ELb1ELb0ELb0EEEvNS_16Flash_fwd_paramsE:
        /* <DEDUP_REMOVED lines=75> */
.L_x_5349:
        /* <DEDUP_REMOVED lines=82> */
.L_x_5352:
[----:B------:R-:W-:Y:S05]  /*09d0*/  BSYNC.RECONVERGENT B0 ;  /* 0x0000000000007941 */ /* 0x000fea0003800200 */
.L_x_5351:
        /* <DEDUP_REMOVED lines=17> */
.L_x_5354:
[----:B------:R-:W-:Y:S05]  /*0af0*/  BSYNC.RECONVERGENT B0 ;  /* 0x0000000000007941 */ /* 0x000fea0003800200 */
.L_x_5353:
        /* <DEDUP_REMOVED lines=17> */
.L_x_5356:
[----:B------:R-:W-:Y:S05]  /*0c10*/  BSYNC.RECONVERGENT B0 ;  /* 0x0000000000007941 */ /* 0x000fea0003800200 */
.L_x_5355:
        /* <DEDUP_REMOVED lines=16> */
.L_x_5358:
[----:B------:R-:W-:Y:S05]  /*0d20*/  BSYNC.RECONVERGENT B0 ;  /* 0x0000000000007941 */ /* 0x000fea0003800200 */
.L_x_5357:
        /* <DEDUP_REMOVED lines=21> */
.L_x_5350:
        /* <DEDUP_REMOVED lines=13> */
.L_x_5359:
        /* <DEDUP_REMOVED lines=98> */
.L_x_5360:
        /* <DEDUP_REMOVED lines=15> */
.L_x_5362:
[----:B------:R-:W1:Y:S01]  /*1660*/  LDCU.64 UR10, c[0x0][0x3b8] ;  /* 0x00007700ff0a77ac */ /* 0x000e620008000a00 */
[----:B------:R-:W-:-:S04]  /*1670*/  UIADD3 UR15, UPT, UPT, UR6, UR28, URZ ;  /* 0x0000001c060f7290 */ /* 0x000fc8000fffe0ff */
[----:B-1----:R-:W-:Y:S02]  /*1680*/  UIMAD.WIDE.U32 UR4, UR15, UR10, URZ ;  /* 0x0000000a0f0472a5 */ /* 0x002fe4000f8e00ff */
[----:B------:R-:W-:-:S04]  /*1690*/  UIMAD UR15, UR15, UR11, URZ ;  /* 0x0000000b0f0f72a4 */ /* 0x000fc8000f8e02ff */
[----:B------:R-:W-:Y:S01]  /*16a0*/  UIADD3 UR15, UPT, UPT, UR5, UR15, URZ ;  /* 0x0000000f050f7290 */ /* 0x000fe2000fffe0ff */
[----:B------:R-:W-:-:S11]  /*16b0*/  UMOV UR14, UR4 ;  /* 0x00000004000e7c82 */ /* 0x000fd60008000000 */
.L_x_5363:
        /* <DEDUP_REMOVED lines=15> */
.L_x_5364:
[----:B------:R-:W1:Y:S01]  /*17b0*/  LDCU.64 UR8, c[0x0][0x3c0] ;  /* 0x00007800ff0877ac */ /* 0x000e620008000a00 */
[----:B------:R-:W-:-:S04]  /*17c0*/  UIADD3 UR6, UPT, UPT, UR6, UR28, URZ ;  /* 0x0000001c06067290 */ /* 0x000fc8000fffe0ff */
[----:B-1----:R-:W-:Y:S02]  /*17d0*/  UIMAD.WIDE.U32 UR4, UR6, UR8, URZ ;  /* 0x00000008060472a5 */ /* 0x002fe4000f8e00ff */
[----:B------:R-:W-:-:S04]  /*17e0*/  UIMAD UR6, UR6, UR9, URZ ;  /* 0x00000009060672a4 */ /* 0x000fc8000f8e02ff */
[----:B------:R-:W-:-:S03]  /*17f0*/  UIADD3 UR5, UPT, UPT, UR5, UR6, URZ ;  /* 0x0000000605057290 */ /* 0x000fc6000fffe0ff */
[----:B------:R-:W-:-:S09]  /*1800*/  UMOV UR6, UR4 ;  /* 0x0000000400067c82 */ /* 0x000fd20008000000 */
.L_x_5365:
        /* <DEDUP_REMOVED lines=50> */
.L_x_5361:
[----:B------:R-:W-:Y:S01]  /*1b30*/  UISETP.NE.AND UP0, UPT, UR17, -0x1, UPT ;  /* 0xffffffff1100788c */ /* 0x000fe2000bf05270 */
[----:B------:R-:W1:Y:S01]  /*1b40*/  S2R R33, SR_CTAID.X ;  /* 0x0000000000217919 */ /* 0x000e620000002500 */
[----:B------:R-:W-:Y:S01]  /*1b50*/  UIADD3 UR28, UPT, UPT, -UR21, UR25, URZ ;  /* 0x00000019151c7290 */ /* 0x000fe2000fffe1ff */
[C---:B------:R-:W-:Y:S01]  /*1b60*/  IMAD.SHL.U32 R245, R215.reuse, 0x8, RZ ;  /* 0x00000008d7f57824 */ /* 0x040fe200078e00ff */
[--C-:B------:R-:W-:Y:S01]  /*1b70*/  SHF.R.U32.HI R18, RZ, 0x3, R215.reuse ;  /* 0x00000003ff127819 */ /* 0x100fe200000116d7 */
[----:B------:R-:W2:Y:S01]  /*1b80*/  LDCU.64 UR4, c[0x0][0x3c8] ;  /* 0x00007900ff0477ac */ /* 0x000ea20008000a00 */
[----:B------:R-:W-:Y:S01]  /*1b90*/  IMAD.MOV.U32 R19, RZ, RZ, RZ ;  /* 0x000000ffff137224 */ /* 0x000fe200078e00ff */
[----:B------:R-:W-:Y:S01]  /*1ba0*/  SHF.R.U32.HI R217, RZ, 0x1, R215 ;  /* 0x00000001ffd97819 */ /* 0x000fe200000116d7 */
[----:B------:R-:W-:Y:S01]  /*1bb0*/  IMAD.SHL.U32 R78, R215, 0x40, RZ ;  /* 0x00000040d74e7824 */ /* 0x000fe200078e00ff */
[C---:B------:R-:W-:Y:S01]  /*1bc0*/  ISETP.GE.AND P5, PT, R18.reuse, UR28, PT ;  /* 0x0000001c12007c0c */ /* 0x040fe2000bfa6270 */
[C---:B------:R-:W-:Y:S01]  /*1bd0*/  VIADD R13, R18.reuse, 0x20 ;  /* 0x00000020120d7836 */ /* 0x040fe20000000000 */
[----:B------:R-:W3:Y:S01]  /*1be0*/  @!UP0 LDCU.64 UR14, c[0x0][0x398] ;  /* 0x00007300ff0e87ac */ /* 0x000ee20008000a00 */
[C---:B------:R-:W-:Y:S01]  /*1bf0*/  LOP3.LUT R214, R245.reuse, 0x38, RZ, 0xc0, !PT ;  /* 0x00000038f5d67812 */ /* 0x040fe200078ec0ff */
[C---:B------:R-:W-:Y:S01]  /*1c00*/  VIADD R12, R18.reuse, 0x30 ;  /* 0x00000030120c7836 */ /* 0x040fe20000000000 */
[----:B------:R-:W-:Y:S01]  /*1c10*/  IADD3 R0, PT, PT, R18, 0x10, RZ ;  /* 0x0000001012007810 */ /* 0x000fe20007ffe0ff */
[----:B------:R-:W4:Y:S01]  /*1c20*/  @UP0 LDCU.64 UR6, c[0x0][0x3b0] ;  /* 0x00007600ff0607ac */ /* 0x000f220008000a00 */
[----:B------:R-:W-:Y:S01]  /*1c30*/  IADD3 R10, P0, PT, R214, R10, RZ ;  /* 0x0000000ad60a7210 */ /* 0x000fe20007f1e0ff */
[----:B------:R-:W-:Y:S01]  /*1c40*/  IMAD.MOV.U32 R76, RZ, RZ, 0x20 ;  /* 0x00000020ff4c7424 */ /* 0x000fe200078e00ff */
[----:B------:R-:W-:Y:S01]  /*1c50*/  ISETP.GE.AND P3, PT, R0, UR28, PT ;  /* 0x0000001c00007c0c */ /* 0x000fe2000bf66270 */
[----:B------:R-:W-:Y:S01]  /*1c60*/  IMAD.MOV.U32 R167, RZ, RZ, 0x40 ;  /* 0x00000040ffa77424 */ /* 0x000fe200078e00ff */
[----:B------:R-:W-:Y:S01]  /*1c70*/  IADD3.X R11, PT, PT, RZ, R4, RZ, P0, !PT ;  /* 0x00000004ff0b7210 */ /* 0x000fe200007fe4ff */
[----:B------:R-:W-:Y:S01]  /*1c80*/  UIADD3 UR20, UPT, UPT, UR24, UR20, -UR25 ;  /* 0x0000001418147290 */ /* 0x000fe2000fffe819 */
[----:B------:R-:W5:Y:S01]  /*1c90*/  @!P5 LDC.64 R2, c[0x0][0x3b0] ;  /* 0x0000ec00ff02db82 */ /* 0x000f620000000a00 */
[----:B------:R-:W-:Y:S01]  /*1ca0*/  LOP3.LUT R6, R245, 0x1f8, RZ, 0xc0, !PT ;  /* 0x000001f8f5067812 */ /* 0x000fe200078ec0ff */
[----:B--2---:R-:W-:Y:S01]  /*1cb0*/  IMAD.U32 R24, RZ, RZ, UR4 ;  /* 0x00000004ff187e24 */ /* 0x004fe2000f8e00ff */
[----:B------:R-:W-:Y:S01]  /*1cc0*/  ISETP.GE.AND P4, PT, R13, UR28, PT ;  /* 0x0000001c0d007c0c */ /* 0x000fe2000bf86270 */
[----:B------:R-:W-:Y:S01]  /*1cd0*/  IMAD.WIDE.U32 R10, R18, UR10, R10 ;  /* 0x0000000a120a7c25 */ /* 0x000fe2000f8e000a */
[----:B------:R-:W-:Y:S01]  /*1ce0*/  LOP3.LUT R6, R6, 0x38, R215, 0x78, !PT ;  /* 0x0000003806067812 */ /* 0x000fe200078e78d7 */
[----:B---3--:R-:W-:-:S02]  /*1cf0*/  @!UP0 UIMAD.WIDE.U32 UR30, UR27, UR14, URZ ;  /* 0x0000000e1b1e82a5 */ /* 0x008fc4000f8e00ff */
[----:B------:R-:W-:Y:S01]  /*1d00*/  IMAD R231, R18, UR11, R11 ;  /* 0x0000000b12e77c24 */ /* 0x000fe2000f8e020b */
[----:B------:R-:W2:Y:S01]  /*1d10*/  @!P3 LDC.64 R8, c[0x0][0x3b0] ;  /* 0x0000ec00ff08bb82 */ /* 0x000ea20000000a00 */
[----:B------:R-:W-:Y:S01]  /*1d20*/  LOP3.LUT R245, R6, 0x1e00, R245, 0xf8, !PT ;  /* 0x00001e0006f57812 */ /* 0x000fe200078ef8f5 */
[----:B----4-:R-:W-:Y:S01]  /*1d30*/  @UP0 UIMAD.WIDE.U32 UR32, UR17, UR6, URZ ;  /* 0x00000006112002a5 */ /* 0x010fe2000f8e00ff */
[----:B-1----:R-:W-:Y:S01]  /*1d40*/  IMAD.WIDE.U32 R32, R33, 0x40, R18 ;  /* 0x0000004021207825 */ /* 0x002fe200078e0012 */
[----:B------:R-:W-:Y:S01]  /*1d50*/  @!UP0 UIMAD UR15, UR27, UR15, UR31 ;  /* 0x0000000f1b0f82a4 */ /* 0x000fe2000f8e021f */
[----:B------:R-:W-:Y:S01]  /*1d60*/  MOV R19, UR5 ;  /* 0x0000000500137c02 */ /* 0x000fe20008000f00 */
[----:B------:R-:W-:Y:S01]  /*1d70*/  @UP0 UIMAD UR15, UR17, UR7, UR33 ;  /* 0x00000007110f02a4 */ /* 0x000fe2000f8e0221 */
[----:B------:R-:W-:Y:S01]  /*1d80*/  SHF.L.U32 R213, R215, 0x5, RZ ;  /* 0x00000005d7d57819 */ /* 0x000fe200000006ff */
[----:B------:R-:W1:Y:S01]  /*1d90*/  LDCU.64 UR6, c[0x0][0x388] ;  /* 0x00007100ff0677ac */ /* 0x000e620008000a00 */
[----:B------:R-:W3:Y:S01]  /*1da0*/  S2UR UR14, SR_CgaCtaId ;  /* 0x00000000000e79c3 */ /* 0x000ee20000008800 */
[----:B------:R-:W-:Y:S01]  /*1db0*/  @!P4 IADD3 R15, P2, PT, R32, 0x20, RZ ;  /* 0x00000020200fc810 */ /* 0x000fe20007f5e0ff */
[----:B------:R-:W-:Y:S01]  /*1dc0*/  @UP0 UMOV UR30, UR32 ;  /* 0x00000020001e0c82 */ /* 0x000fe20008000000 */
[----:B------:R-:W-:Y:S01]  /*1dd0*/  UMOV UR5, 0x400 ;  /* 0x0000040000057882 */ /* 0x000fe20000000000 */
[----:B------:R-:W-:Y:S01]  /*1de0*/  IADD3 R4, P0, PT, R214, UR30, RZ ;  /* 0x0000001ed6047c10 */ /* 0x000fe2000ff1e0ff */
[----:B-----5:R-:W-:Y:S01]  /*1df0*/  @!P5 IMAD R26, R33, R2, RZ ;  /* 0x00000002211ad224 */ /* 0x020fe200078e02ff */
[----:B------:R-:W-:-:S02]  /*1e00*/  LOP3.LUT R213, R213, 0x7c00, RZ, 0xc0, !PT ;  /* 0x00007c00d5d57812 */ /* 0x000fc400078ec0ff */
[----:B------:R-:W4:Y:S01]  /*1e10*/  @!P3 LDC.64 R6, c[0x0][0x380] ;  /* 0x0000e000ff06bb82 */ /* 0x000f220000000a00 */
[----:B------:R-:W-:Y:S01]  /*1e20*/  @!P4 IMAD.X R21, RZ, RZ, R33, P2 ;  /* 0x000000ffff15c224 */ /* 0x000fe200010e0621 */
[----:B------:R-:W-:Y:S01]  /*1e30*/  LOP3.LUT R83, R78, 0x400, RZ, 0xc0, !PT ;  /* 0x000004004e537812 */ /* 0x000fe200078ec0ff */
[----:B------:R-:W-:Y:S01]  /*1e40*/  IMAD.X R5, RZ, RZ, UR15, P0 ;  /* 0x0000000fff057e24 */ /* 0x000fe200080e06ff */
[----:B------:R-:W-:Y:S01]  /*1e50*/  ISETP.GE.AND P0, PT, R12, UR28, PT ;  /* 0x0000001c0c007c0c */ /* 0x000fe2000bf06270 */
[----:B------:R-:W-:Y:S01]  /*1e60*/  @!P5 IMAD R26, R32, R3, R26 ;  /* 0x00000003201ad224 */ /* 0x000fe200078e021a */
[----:B------:R-:W-:Y:S01]  /*1e70*/  UIADD3 UR15, UPT, UPT, UR18, -0x1, URZ ;  /* 0xffffffff120f7890 */ /* 0x000fe2000fffe0ff */
[----:B------:R-:W-:Y:S01]  /*1e80*/  IMAD.WIDE.U32 R24, R24, UR26, R4 ;  /* 0x0000001a18187c25 */ /* 0x000fe2000f8e0004 */
[----:B------:R-:W-:Y:S01]  /*1e90*/  LOP3.LUT R180, R213, 0x200, R78, 0xf8, !PT ;  /* 0x00000200d5b47812 */ /* 0x000fe200078ef84e */
[----:B------:R-:W5:Y:S01]  /*1ea0*/  @!P4 LDC.64 R4, c[0x0][0x3b0] ;  /* 0x0000ec00ff04cb82 */ /* 0x000f620000000a00 */
[C---:B-1----:R-:W-:Y:S01]  /*1eb0*/  LEA R232, P1, R10.reuse, UR6, 0x1 ;  /* 0x000000060ae87c11 */ /* 0x042fe2000f8208ff */
[----:B------:R-:W-:Y:S01]  /*1ec0*/  IMAD R25, R19, UR26, R25 ;  /* 0x0000001a13197c24 */ /* 0x000fe2000f8e0219 */
[----:B------:R-:W-:Y:S01]  /*1ed0*/  @!P4 MOV R22, R24 ;  /* 0x000000180016c202 */ /* 0x000fe20000000f00 */
[----:B------:R-:W-:Y:S01]  /*1ee0*/  @!P3 IMAD.MOV.U32 R30, RZ, RZ, R24 ;  /* 0x000000ffff1eb224 */ /* 0x000fe200078e0018 */
[----:B------:R-:W-:Y:S01]  /*1ef0*/  LEA.HI.X R231, R10, UR7, R231, 0x1, P1 ;  /* 0x000000070ae77c11 */ /* 0x000fe200088f0ce7 */
[--C-:B------:R-:W-:Y:S01]  /*1f00*/  @!P3 IMAD.MOV.U32 R31, RZ, RZ, R25.reuse ;  /* 0x000000ffff1fb224 */ /* 0x100fe200078e0019 */
[C---:B------:R-:W-:Y:S01]  /*1f10*/  @!P3 IADD3 R20, P1, PT, R32.reuse, 0x10, RZ ;  /* 0x000000102014b810 */ /* 0x040fe20007f3e0ff */
[----:B------:R-:W1:Y:S01]  /*1f20*/  @!P5 LDC.64 R10, c[0x0][0x380] ;  /* 0x0000e000ff0adb82 */ /* 0x000e620000000a00 */
[----:B---3--:R-:W-:Y:S01]  /*1f30*/  ULEA UR5, UR14, UR5, 0x18 ;  /* 0x000000050e057291 */ /* 0x008fe2000f8ec0ff */
[----:B------:R-:W-:Y:S01]  /*1f40*/  @!P4 IMAD.MOV.U32 R23, RZ, RZ, R25 ;  /* 0x000000ffff17c224 */ /* 0x000fe200078e0019 */
[----:B------:R-:W3:Y:S01]  /*1f50*/  LDCU.64 UR6, c[0x0][0x390] ;  /* 0x00007200ff0677ac */ /* 0x000ee20008000a00 */
[----:B------:R-:W-:Y:S01]  /*1f60*/  @!P3 IMAD.X R27, RZ, RZ, R33, P1 ;  /* 0x000000ffff1bb224 */ /* 0x000fe200008e0621 */
[----:B------:R-:W-:Y:S01]  /*1f70*/  @!P0 IADD3 R17, P1, PT, R32, 0x30, RZ ;  /* 0x0000003020118810 */ /* 0x000fe20007f3e0ff */
[----:B--2---:R-:W-:Y:S01]  /*1f80*/  @!P3 IMAD.WIDE.U32 R30, R20, R8, R30 ;  /* 0x00000008141eb225 */ /* 0x004fe200078e001e */
[----:B------:R-:W-:Y:S01]  /*1f90*/  LEA R245, R245, UR5, 0x1 ;  /* 0x00000005f5f57c11 */ /* 0x000fe2000f8e08ff */
[----:B------:R-:W-:Y:S01]  /*1fa0*/  USHF.L.U32 UR4, UR15, 0x6, URZ ;  /* 0x000000060f047899 */ /* 0x000fe200080006ff */
[----:B------:R-:W-:Y:S01]  /*1fb0*/  @!P0 IADD3.X R19, PT, PT, RZ, R33, RZ, P1, !PT ;  /* 0x00000021ff138210 */ /* 0x000fe20000ffe4ff */
[----:B------:R-:W-:Y:S01]  /*1fc0*/  @!P5 IMAD.WIDE.U32 R32, R32, R2, R24 ;  /* 0x000000022020d225 */ /* 0x000fe200078e0018 */
[----:B------:R-:W-:Y:S01]  /*1fd0*/  LOP3.LUT R36, R215, 0x4, RZ, 0xc0, !PT ;  /* 0x00000004d7247812 */ /* 0x000fe200078ec0ff */
[----:B------:R-:W2:Y:S01]  /*1fe0*/  @!P0 LDC.64 R2, c[0x0][0x3b0] ;  /* 0x0000ec00ff028b82 */ /* 0x000ea20000000a00 */
[----:B------:R-:W-:Y:S01]  /*1ff0*/  UIADD3 UR14, UPT, UPT, -UR4, UR24, URZ ;  /* 0x00000018040e7290 */ /* 0x000fe2000fffe1ff */
[----:B------:R-:W-:Y:S01]  /*2000*/  @!P3 IMAD R27, R27, R8, RZ ;  /* 0x000000081b1bb224 */ /* 0x000fe200078e02ff */
[----:B------:R-:W-:Y:S01]  /*2010*/  MOV R228, UR24 ;  /* 0x0000001800e47c02 */ /* 0x000fe20008000f00 */
[----:B------:R-:W-:-:S02]  /*2020*/  @!P5 IMAD.IADD R26, R33, 0x1, R26 ;  /* 0x00000001211ad824 */ /* 0x000fc400078e021a */
[----:B-----5:R-:W-:Y:S01]  /*2030*/  @!P4 IMAD.WIDE.U32 R22, R15, R4, R22 ;  /* 0x000000040f16c225 */ /* 0x020fe200078e0016 */
[----:B------:R-:W-:Y:S02]  /*2040*/  ISETP.GE.AND P6, PT, R18, UR14, PT ;  /* 0x0000000e12007c0c */ /* 0x000fe4000bfc6270 */
[----:B------:R-:W-:Y:S02]  /*2050*/  ISETP.GE.AND P2, PT, R0, UR14, PT ;  /* 0x0000000e00007c0c */ /* 0x000fe4000bf46270 */
[----:B-1----:R-:W-:Y:S01]  /*2060*/  @!P5 LEA R28, P1, R32, R10, 0x1 ;  /* 0x0000000a201cd211 */ /* 0x002fe200078208ff */
[----:B------:R-:W-:Y:S02]  /*2070*/  @!P3 IMAD R10, R20, R9, R27 ;  /* 0x00000009140ab224 */ /* 0x000fe400078e021b */
[----:B------:R-:W1:Y:S01]  /*2080*/  @!P4 LDC.64 R8, c[0x0][0x380] ;  /* 0x0000e000ff08cb82 */ /* 0x000e620000000a00 */
[----:B------:R-:W-:Y:S01]  /*2090*/  @!P5 LEA.HI.X R29, R32, R11, R26, 0x1, P1 ;  /* 0x0000000b201dd211 */ /* 0x000fe200008f0c1a */
[----:B------:R-:W-:Y:S01]  /*20a0*/  @!P4 IMAD R20, R21, R4, RZ ;  /* 0x000000041514c224 */ /* 0x000fe200078e02ff */
[----:B------:R-:W-:-:S02]  /*20b0*/  @!P3 IADD3 R10, PT, PT, R31, R10, RZ ;  /* 0x0000000a1f0ab210 */ /* 0x000fc40007ffe0ff */
[C---:B----4-:R-:W-:Y:S01]  /*20c0*/  @!P3 LEA R26, P1, R30.reuse, R6, 0x1 ;  /* 0x000000061e1ab211 */ /* 0x050fe200078208ff */
[----:B------:R-:W-:Y:S01]  /*20d0*/  @!PT LDS RZ, [RZ] ;  /* 0x00000000fffff984 */ /* 0x000fe20000000800 */
[----:B------:R-:W-:Y:S01]  /*20e0*/  @!PT LDS RZ, [RZ] ;  /* 0x00000000fffff984 */ /* 0x000fe20000000800 */
[----:B------:R-:W-:Y:S01]  /*20f0*/  @!PT LDS RZ, [RZ] ;  /* 0x00000000fffff984 */ /* 0x000fe20000000800 */
[----:B------:R-:W-:Y:S01]  /*2100*/  @!P5 LDGSTS.E.BYPASS.LTC128B.128 [R245], desc[UR22][R28.64] ;  /* 0x000000001cf5dfae */ /* 0x000fe2000b981a16 */
[----:B------:R-:W-:Y:S02]  /*2110*/  @!P4 IMAD R5, R15, R5, R20 ;  /* 0x000000050f05c224 */ /* 0x000fe400078e0214 */
[----:B------:R-:W-:Y:S01]  /*2120*/  @!P3 LEA.HI.X R27, R30, R7, R10, 0x1, P1 ;  /* 0x000000071e1bb211 */ /* 0x000fe200008f0c0a */
[----:B------:R-:W-:Y:S01]  /*2130*/  @!P5 LDGSTS.E.BYPASS.LTC128B.128 [R245+0x2000], desc[UR22][R28.64+0x80] ;  /* 0x020000801cf5dfae */ /* 0x000fe2000b981a16 */
[----:B------:R-:W-:Y:S01]  /*2140*/  IADD3 R10, P1, PT, R214, R16, RZ ;  /* 0x00000010d60a7210 */ /* 0x000fe20007f3e0ff */
[----:B------:R-:W4:Y:S01]  /*2150*/  @!P0 LDC.64 R6, c[0x0][0x380] ;  /* 0x0000e000ff068b82 */ /* 0x000f220000000a00 */
[----:B--2---:R-:W-:Y:S01]  /*2160*/  @!P0 IMAD R4, R19, R2, RZ ;  /* 0x0000000213048224 */ /* 0x004fe200078e02ff */
[----:B------:R-:W-:Y:S01]  /*2170*/  @!P5 LDGSTS.E.BYPASS.LTC128B.128 [R245+0x4000], desc[UR22][R28.64+0x100] ;  /* 0x040001001cf5dfae */ /* 0x000fe2000b981a16 */
[----:B------:R-:W-:-:S02]  /*2180*/  @!P4 IMAD.IADD R5, R23, 0x1, R5 ;  /* 0x000000011705c824 */ /* 0x000fc400078e0205 */
[----:B------:R-:W-:Y:S01]  /*2190*/  IMAD.X R11, RZ, RZ, R14, P1 ;  /* 0x000000ffff0b7224 */ /* 0x000fe200008e060e */
[----:B------:R-:W-:Y:S01]  /*21a0*/  @!P5 LDGSTS.E.BYPASS.LTC128B.128 [R245+0x6000], desc[UR22][R28.64+0x180] ;  /* 0x060001801cf5dfae */ /* 0x000fe2000b981a16 */
[C---:B------:R-:W-:Y:S01]  /*21b0*/  @!P0 IMAD R3, R17.reuse, R3, R4 ;  /* 0x0000000311038224 */ /* 0x040fe200078e0204 */
[----:B------:R-:W-:Y:S01]  /*21c0*/  ISETP.GE.AND P5, PT, R0, UR14, PT ;  /* 0x0000000e00007c0c */ /* 0x000fe2000bfa6270 */
[----:B------:R-:W-:Y:S01]  /*21d0*/  IMAD.WIDE.U32 R10, R18, UR8, R10 ;  /* 0x00000008120a7c25 */ /* 0x000fe2000f8e000a */
[----:B------:R-:W-:Y:S01]  /*21e0*/  @!P3 LDGSTS.E.BYPASS.LTC128B.128 [R245+0x800], desc[UR22][R26.64] ;  /* 0x008000001af5bfae */ /* 0x000fe2000b981a16 */
[----:B-1----:R-:W-:Y:S02]  /*21f0*/  @!P4 LEA R8, P1, R22, R8, 0x1 ;  /* 0x000000081608c211 */ /* 0x002fe400078208ff */
[----:B------:R-:W-:Y:S01]  /*2200*/  IMAD R19, R18, UR9, R11 ;  /* 0x0000000912137c24 */ /* 0x000fe2000f8e020b */
[----:B------:R-:W-:Y:S01]  /*2210*/  @!P3 LDGSTS.E.BYPASS.LTC128B.128 [R245+0x2800], desc[UR22][R26.64+0x80] ;  /* 0x028000801af5bfae */ /* 0x000fe2000b981a16 */
[----:B------:R-:W-:Y:S01]  /*2220*/  @!P0 IMAD.WIDE.U32 R24, R17, R2, R24 ;  /* 0x0000000211188225 */ /* 0x000fe200078e0018 */
[----:B------:R-:W-:-:S02]  /*2230*/  @!P4 LEA.HI.X R9, R22, R9, R5, 0x1, P1 ;  /* 0x000000091609c211 */ /* 0x000fc400008f0c05 */
[----:B------:R-:W-:Y:S01]  /*2240*/  @!P3 LDGSTS.E.BYPASS.LTC128B.128 [R245+0x4800], desc[UR22][R26.64+0x100] ;  /* 0x048001001af5bfae */ /* 0x000fe2000b981a16 */
[----:B------:R-:W-:Y:S01]  /*2250*/  IMAD.U32 R11, RZ, RZ, UR10 ;  /* 0x0000000aff0b7e24 */ /* 0x000fe2000f8e00ff */
[----:B------:R-:W-:Y:S01]  /*2260*/  @!P0 IADD3 R3, PT, PT, R25, R3, RZ ;  /* 0x0000000319038210 */ /* 0x000fe20007ffe0ff */
[----:B------:R-:W-:Y:S01]  /*2270*/  IMAD.U32 R2, RZ, RZ, UR11 ;  /* 0x0000000bff027e24 */ /* 0x000fe2000f8e00ff */
[----:B------:R-:W-:Y:S01]  /*2280*/  @!P3 LDGSTS.E.BYPASS.LTC128B.128 [R245+0x6800], desc[UR22][R26.64+0x180] ;  /* 0x068001801af5bfae */ /* 0x000fe2000b981a16 */
[----:B---3--:R-:W-:Y:S01]  /*2290*/  LEA R234, P3, R10, UR6, 0x1 ;  /* 0x000000060aea7c11 */ /* 0x008fe2000f8608ff */
[----:B------:R-:W-:Y:S01]  /*22a0*/  USHF.L.U64.HI UR6, UR10, 0x4, UR11 ;  /* 0x000000040a067899 */ /* 0x000fe2000801020b */
[----:B----4-:R-:W-:Y:S01]  /*22b0*/  @!P0 LEA R6, P1, R24, R6, 0x1 ;  /* 0x0000000618068211 */ /* 0x010fe200078208ff */
[----:B------:R-:W-:Y:S01]  /*22c0*/  @!P4 LDGSTS.E.BYPASS.LTC128B.128 [R245+0x1000], desc[UR22][R8.64] ;  /* 0x0100000008f5cfae */ /* 0x000fe2000b981a16 */
[----:B------:R-:W-:Y:S01]  /*22d0*/  LEA.HI.X R235, R10, UR7, R19, 0x1, P3 ;  /* 0x000000070aeb7c11 */ /* 0x000fe200098f0c13 */
[----:B------:R-:W-:Y:S01]  /*22e0*/  USHF.L.U32 UR7, UR10, 0x4, URZ ;  /* 0x000000040a077899 */ /* 0x000fe200080006ff */
[----:B------:R-:W-:Y:S01]  /*22f0*/  ISETP.GE.AND P3, PT, R12, UR14, PT ;  /* 0x0000000e0c007c0c */ /* 0x000fe2000bf66270 */
[----:B------:R-:W-:Y:S01]  /*2300*/  @!P4 LDGSTS.E.BYPASS.LTC128B.128 [R245+0x3000], desc[UR22][R8.64+0x80] ;  /* 0x0300008008f5cfae */ /* 0x000fe2000b981a16 */
[----:B------:R-:W-:Y:S01]  /*2310*/  @!P0 LEA.HI.X R7, R24, R7, R3, 0x1, P1 ;  /* 0x0000000718078211 */ /* 0x000fe200008f0c03 */
[----:B------:R-:W-:Y:S01]  /*2320*/  IMAD.U32 R0, RZ, RZ, UR6 ;  /* 0x00000006ff007e24 */ /* 0x000fe2000f8e00ff */
[----:B------:R-:W-:Y:S01]  /*2330*/  MOV R5, UR10 ;  /* 0x0000000a00057c02 */ /* 0x000fe20008000f00 */
[----:B------:R-:W-:Y:S01]  /*2340*/  @!P4 LDGSTS.E.BYPASS.LTC128B.128 [R245+0x5000], desc[UR22][R8.64+0x100] ;  /* 0x0500010008f5cfae */ /* 0x000fe2000b981a16 */
[----:B------:R-:W-:Y:S01]  /*2350*/  IMAD.U32 R3, RZ, RZ, UR7 ;  /* 0x00000007ff037e24 */ /* 0x000fe2000f8e00ff */
[----:B------:R-:W-:-:S02]  /*2360*/  USHF.L.U64.HI UR7, UR8, 0x4, UR9 ;  /* 0x0000000408077899 */ /* 0x000fc40008010209 */
[----:B------:R1:W-:Y:S01]  /*2370*/  @!P4 LDGSTS.E.BYPASS.LTC128B.128 [R245+0x7000], desc[UR22][R8.64+0x180] ;  /* 0x0700018008f5cfae */ /* 0x0003e2000b981a16 */
[----:B------:R-:W-:Y:S02]  /*2380*/  ISETP.GE.AND P4, PT, R13, UR14, PT ;  /* 0x0000000e0d007c0c */ /* 0x000fe4000bf86270 */
[C---:B------:R-:W-:Y:S01]  /*2390*/  @!P5 LEA R14, P1, R3.reuse, R232, 0x1 ;  /* 0x000000e8030ed211 */ /* 0x040fe200078208ff */
[----:B------:R-:W-:Y:S01]  /*23a0*/  @!P3 IMAD.MOV.U32 R230, RZ, RZ, R232 ;  /* 0x000000ffffe6b224 */ /* 0x000fe200078e00e8 */
[----:B------:R-:W-:Y:S01]  /*23b0*/  @!P0 LDGSTS.E.BYPASS.LTC128B.128 [R245+0x1800], desc[UR22][R6.64] ;  /* 0x0180000006f58fae */ /* 0x000fe2000b981a16 */
[----:B------:R-:W-:Y:S01]  /*23c0*/  VOTEU.ALL UP0, P3 ;  /* 0x0000000000ff7886 */ /* 0x000fe20001800000 */
[----:B------:R-:W-:Y:S02]  /*23d0*/  @!P5 LEA.HI.X R15, R3, R231, R0, 0x1, P1 ;  /* 0x000000e7030fd211 */ /* 0x000fe400008f0c00 */
[----:B------:R-:W-:Y:S01]  /*23e0*/  @!P0 LDGSTS.E.BYPASS.LTC128B.128 [R245+0x3800], desc[UR22][R6.64+0x80] ;  /* 0x0380008006f58fae */ /* 0x000fe2000b981a16 */
[----:B------:R-:W-:Y:S01]  /*23f0*/  ISETP.GE.AND P1, PT, R13, UR14, PT ;  /* 0x0000000e0d007c0c */ /* 0x000fe2000bf26270 */
[----:B------:R-:W-:-:S02]  /*2400*/  @!UP0 UIMAD UR6, UR11, 0x60, URZ ;  /* 0x000000600b0688a4 */ /* 0x000fc4000f8e02ff */
[----:B------:R-:W-:Y:S04]  /*2410*/  @!P0 LDGSTS.E.BYPASS.LTC128B.128 [R245+0x5800], desc[UR22][R6.64+0x100] ;  /* 0x0580010006f58fae */ /* 0x000fe8000b981a16 */
[----:B------:R2:W-:Y:S01]  /*2420*/  @!P0 LDGSTS.E.BYPASS.LTC128B.128 [R245+0x7800], desc[UR22][R6.64+0x180] ;  /* 0x0780018006f58fae */ /* 0x0005e2000b981a16 */
[----:B------:R-:W-:-:S04]  /*2430*/  @!P4 LEA R4, P0, R11, R232, 0x6 ;  /* 0x000000e80b04c211 */ /* 0x000fc800078030ff */
[----:B------:R-:W-:Y:S02]  /*2440*/  @!P4 LEA.HI.X R5, R5, R231, R2, 0x6, P0 ;  /* 0x000000e70505c211 */ /* 0x000fe400000f3402 */
[----:B------:R-:W-:Y:S01]  /*2450*/  ISETP.GE.AND P0, PT, R12, UR14, PT ;  /* 0x0000000e0c007c0c */ /* 0x000fe2000bf06270 */
[----:B------:R-:W-:Y:S01]  /*2460*/  USHF.L.U32 UR14, UR8, 0x4, URZ ;  /* 0x00000004080e7899 */ /* 0x000fe200080006ff */
[----:B------:R-:W-:Y:S02]  /*2470*/  LOP3.LUT R2, R215, 0x8, RZ, 0xc0, !PT ;  /* 0x00000008d7027812 */ /* 0x000fe400078ec0ff */
[----:B-1----:R-:W-:-:S05]  /*2480*/  MOV R8, UR10 ;  /* 0x0000000a00087c02 */ /* 0x002fca0008000f00 */
[----:B------:R-:W-:Y:S01]  /*2490*/  @!P3 IMAD.WIDE.U32 R8, R8, 0x60, R230 ;  /* 0x000000600808b825 */ /* 0x000fe200078e00e6 */
[----:B------:R-:W-:-:S03]  /*24a0*/  @!P6 MOV R230, R232 ;  /* 0x000000e800e6e202 */ /* 0x000fc60000000f00 */
[----:B------:R-:W-:Y:S01]  /*24b0*/  @!P3 VIADD R11, R9, UR6 ;  /* 0x00000006090bbc36 */ /* 0x000fe20008000000 */
[----:B------:R-:W-:Y:S01]  /*24c0*/  VOTEU.ALL UP0, P0 ;  /* 0x0000000000ff7886 */ /* 0x000fe20000000000 */
[----:B------:R-:W-:Y:S01]  /*24d0*/  @!P6 LDGSTS.E.BYPASS.LTC128B.128 [R245+0x8000], desc[UR22][R230.64] ;  /* 0x08000000e6f5efae */ /* 0x000fe2000b981a16 */
[----:B------:R-:W-:Y:S02]  /*24e0*/  @!P3 IMAD.MOV.U32 R10, RZ, RZ, R8 ;  /* 0x000000ffff0ab224 */ /* 0x000fe400078e0008 */
[----:B------:R-:W-:Y:S01]  /*24f0*/  IMAD.U32 R9, RZ, RZ, UR8 ;  /* 0x00000008ff097e24 */ /* 0x000fe2000f8e00ff */
[----:B------:R-:W-:Y:S01]  /*2500*/  @!P6 LDGSTS.E.BYPASS.LTC128B.128 [R245+0xa000], desc[UR22][R230.64+0x80] ;  /* 0x0a000080e6f5efae */ /* 0x000fe2000b981a16 */
[----:B--2---:R-:W-:Y:S01]  /*2510*/  LOP3.LUT R6, R217, 0x8, RZ, 0xc0, !PT ;  /* 0x00000008d9067812 */ /* 0x004fe200078ec0ff */
[----:B------:R-:W-:Y:S01]  /*2520*/  @!UP0 UIMAD UR6, UR9, 0x60, URZ ;  /* 0x00000060090688a4 */ /* 0x000fe2000f8e02ff */
[----:B------:R-:W-:Y:S01]  /*2530*/  LOP3.LUT R7, R214, 0x1c0, R78, 0xf8, !PT ;  /* 0x000001c0d6077812 */ /* 0x000fe200078ef84e */
[----:B------:R-:W-:Y:S01]  /*2540*/  @!P6 LDGSTS.E.BYPASS.LTC128B.128 [R245+0xc000], desc[UR22][R230.64+0x100] ;  /* 0x0c000100e6f5efae */ /* 0x000fe2000b981a16 */
[----:B------:R-:W-:-:S02]  /*2550*/  UISETP.GT.U32.AND UP0, UPT, UR15, UR16, UPT ;  /* 0x000000100f00728c */ /* 0x000fc4000bf04070 */
[C---:B------:R-:W-:Y:S01]  /*2560*/  LOP3.LUT R181, R7.reuse, R6, RZ, 0x3c, !PT ;  /* 0x0000000607b57212 */ /* 0x040fe200078e3cff */
[----:B------:R1:W-:Y:S01]  /*2570*/  @!P6 LDGSTS.E.BYPASS.LTC128B.128 [R245+0xe000], desc[UR22][R230.64+0x180] ;  /* 0x0e000180e6f5efae */ /* 0x0003e2000b981a16 */
[----:B------:R-:W-:Y:S01]  /*2580*/  LOP3.LUT R12, R7, R2, RZ, 0x3c, !PT ;  /* 0x00000002070c7212 */ /* 0x000fe200078e3cff */
[----:B------:R-:W-:Y:S01]  /*2590*/  IMAD.U32 R6, RZ, RZ, UR7 ;  /* 0x00000007ff067e24 */ /* 0x000fe2000f8e00ff */
[----:B------:R-:W-:Y:S01]  /*25a0*/  MOV R7, UR14 ;  /* 0x0000000e00077c02 */ /* 0x000fe20008000f00 */
[----:B------:R-:W-:Y:S01]  /*25b0*/  @!P5 LDGSTS.E.BYPASS.LTC128B.128 [R245+0x8800], desc[UR22][R14.64] ;  /* 0x088000000ef5dfae */ /* 0x000fe2000b981a16 */
[----:B------:R-:W-:Y:S01]  /*25c0*/  IMAD.U32 R2, RZ, RZ, UR9 ;  /* 0x00000009ff027e24 */ /* 0x000fe2000f8e00ff */
[----:B------:R-:W-:Y:S01]  /*25d0*/  IADD3 R84, PT, PT, R181, R180, RZ ;  /* 0x000000b4b5547210 */ /* 0x000fe20007ffe0ff */
[----:B------:R-:W-:Y:S01]  /*25e0*/  IMAD R83, R12, 0x2, R83 ;  /* 0x000000020c537824 */ /* 0x000fe200078e0253 */
[----:B------:R-:W-:Y:S01]  /*25f0*/  @!P5 LDGSTS.E.BYPASS.LTC128B.128 [R245+0xa800], desc[UR22][R14.64+0x80] ;  /* 0x0a8000800ef5dfae */ /* 0x000fe2000b981a16 */
[----:B------:R-:W2:Y:S01]  /*2600*/  LDCU UR14, c[0x0][0x50c] ;  /* 0x0000a180ff0e77ac */ /* 0x000ea20008000800 */
[----:B------:R-:W-:-:S02]  /*2610*/  LEA R84, R84, UR5, 0x1 ;  /* 0x0000000554547c11 */ /* 0x000fc4000f8e08ff */
[----:B------:R-:W-:Y:S01]  /*2620*/  @!P5 LDGSTS.E.BYPASS.LTC128B.128 [R245+0xc800], desc[UR22][R14.64+0x100] ;  /* 0x0c8001000ef5dfae */ /* 0x000fe2000b981a16 */
[----:B------:R-:W-:-:S03]  /*2630*/  IADD3 R209, PT, PT, R83, UR5, RZ ;  /* 0x0000000553d17c10 */ /* 0x000fc6000fffe0ff */
[----:B------:R3:W-:Y:S04]  /*2640*/  @!P5 LDGSTS.E.BYPASS.LTC128B.128 [R245+0xe800], desc[UR22][R14.64+0x180] ;  /* 0x0e8001800ef5dfae */ /* 0x0007e8000b981a16 */
[----:B------:R-:W-:Y:S04]  /*2650*/  @!P4 LDGSTS.E.BYPASS.LTC128B.128 [R245+0x9000], desc[UR22][R4.64] ;  /* 0x0900000004f5cfae */ /* 0x000fe8000b981a16 */
[----:B------:R-:W-:Y:S01]  /*2660*/  @!P4 LDGSTS.E.BYPASS.LTC128B.128 [R245+0xb000], desc[UR22][R4.64+0x80] ;  /* 0x0b00008004f5cfae */ /* 0x000fe2000b981a16 */
[----:B-1----:R-:W-:-:S03]  /*2670*/  IMAD.U32 R230, RZ, RZ, UR19 ;  /* 0x00000013ffe67e24 */ /* 0x002fc6000f8e00ff */
[----:B------:R-:W-:Y:S04]  /*2680*/  @!P4 LDGSTS.E.BYPASS.LTC128B.128 [R245+0xd000], desc[UR22][R4.64+0x100] ;  /* 0x0d00010004f5cfae */ /* 0x000fe8000b981a16 */
[----:B------:R1:W-:Y:S04]  /*2690*/  @!P4 LDGSTS.E.BYPASS.LTC128B.128 [R245+0xf000], desc[UR22][R4.64+0x180] ;  /* 0x0f00018004f5cfae */ /* 0x0003e8000b981a16 */
[----:B------:R-:W-:Y:S04]  /*26a0*/  @!P3 LDGSTS.E.BYPASS.LTC128B.128 [R245+0x9800], desc[UR22][R10.64] ;  /* 0x098000000af5bfae */ /* 0x000fe8000b981a16 */
[----:B------:R-:W-:Y:S01]  /*26b0*/  @!P3 LDGSTS.E.BYPASS.LTC128B.128 [R245+0xb800], desc[UR22][R10.64+0x80] ;  /* 0x0b8000800af5bfae */ /* 0x000fe2000b981a16 */
[----:B---3--:R-:W-:-:S03]  /*26c0*/  MOV R14, UR8 ;  /* 0x00000008000e7c02 */ /* 0x008fc60008000f00 */
[----:B------:R-:W-:Y:S04]  /*26d0*/  @!P3 LDGSTS.E.BYPASS.LTC128B.128 [R245+0xd800], desc[UR22][R10.64+0x100] ;  /* 0x0d8001000af5bfae */ /* 0x000fe8000b981a16 */
[----:B------:R3:W-:Y:S01]  /*26e0*/  @!P3 LDGSTS.E.BYPASS.LTC128B.128 [R245+0xf800], desc[UR22][R10.64+0x180] ;  /* 0x0f8001800af5bfae */ /* 0x0007e2000b981a16 */
[----:B------:R-:W-:Y:S01]  /*26f0*/  @!P1 LEA R8, P3, R9, R234, 0x6 ;  /* 0x000000ea09089211 */ /* 0x000fe200078630ff */
[----:B------:R-:W-:Y:S02]  /*2700*/  @!P0 IMAD.WIDE.U32 R14, R14, 0x60, R234 ;  /* 0x000000600e0e8825 */ /* 0x000fe400078e00ea */
[----:B------:R-:W0:Y:S01]  /*2710*/  LDGDEPBAR ;  /* 0x00000000000079af */ /* 0x000e220000000000 */
[----:B-1----:R-:W-:Y:S02]  /*2720*/  MOV R4, UR8 ;  /* 0x0000000800047c02 */ /* 0x002fe40008000f00 */
[----:B------:R-:W-:-:S02]  /*2730*/  @!P0 IADD3 R5, PT, PT, R15, UR6, RZ ;  /* 0x000000060f058c10 */ /* 0x000fc4000fffe0ff */
[----:B------:R-:W-:Y:S01]  /*2740*/  @!P1 LEA.HI.X R9, R4, R235, R2, 0x6, P3 ;  /* 0x000000eb04099211 */ /* 0x000fe200018f3402 */
[----:B------:R-:W-:Y:S01]  /*2750*/  @!P0 IMAD.MOV.U32 R4, RZ, RZ, R14 ;  /* 0x000000ffff048224 */ /* 0x000fe200078e000e */
[----:B---3--:R-:W-:Y:S01]  /*2760*/  @!P2 LEA R10, P4, R7, R234, 0x1 ;  /* 0x000000ea070aa211 */ /* 0x008fe200078808ff */
        /* <DEDUP_REMOVED lines=51> */
[----:B------:R-:W3:Y:S01]  /*2aa0*/  LDSM.16.M88.4 R20, [R83+UR5+0x8000] ;  /* 0x008000055314783b */ /* 0x000ee20008000200 */
[----:B------:R-:W-:Y:S01]  /*2ab0*/  IADD3 R79, PT, PT, R209, R76, RZ ;  /* 0x0000004cd14f7210 */ /* 0x000fe20007ffe0ff */
[C---:B------:R-:W-:Y:S01]  /*2ac0*/  IMAD.IADD R82, R84.reuse, 0x1, R76 ;  /* 0x0000000154527824 */ /* 0x040fe200078e024c */
[----:B------:R-:W-:Y:S01]  /*2ad0*/  SEL R167, R167, 0xffffffc0, !P0 ;  /* 0xffffffc0a7a77807 */ /* 0x000fe20004000000 */
[----:B------:R-:W4:Y:S03]  /*2ae0*/  LDSM.16.M88.4 R12, [R83+UR5+0x8800] ;  /* 0x00880005530c783b */ /* 0x000f260008000200 */
[----:B------:R-:W-:Y:S01]  /*2af0*/  IADD3 R81, PT, PT, R84, R167, RZ ;  /* 0x000000a754517210 */ /* 0x000fe20007ffe0ff */
[----:B------:R-:W5:Y:S01]  /*2b00*/  LDSM.16.M88.4 R56, [R83+UR5+0x9000] ;  /* 0x009000055338783b */ /* 0x000f620008000200 */
[----:B------:R-:W-:-:S02]  /*2b10*/  IMAD.IADD R165, R209, 0x1, R167 ;  /* 0x00000001d1a57824 */ /* 0x000fc400078e02a7 */
[C---:B------:R-:W-:Y:S01]  /*2b20*/  IADD3 R80, PT, PT, R76.reuse, R81, RZ ;  /* 0x000000514c507210 */ /* 0x040fe20007ffe0ff */
[----:B------:R-:W2:Y:S01]  /*2b30*/  LDSM.16.M88.4 R28, [R83+UR5+0x9800] ;  /* 0x00980005531c783b */ /* 0x000ea20008000200 */
[----:B------:R-:W-:-:S03]  /*2b40*/  IMAD.IADD R77, R76, 0x1, R165 ;  /* 0x000000014c4d7824 */ /* 0x000fc600078e02a5 */
[----:B------:R-:W-:Y:S04]  /*2b50*/  LDSM.16.M88.4 R32, [R79+0x8000] ;  /* 0x008000004f20783b */ /* 0x000fe80000000200 */
[----:B-1----:R-:W1:Y:S04]  /*2b60*/  LDSM.16.M88.4 R4, [R82] ;  /* 0x000000005204783b */ /* 0x002e680000000200 */
[----:B------:R-:W1:Y:S04]  /*2b70*/  LDSM.16.M88.4 R8, [R79+0x8800] ;  /* 0x008800004f08783b */ /* 0x000e680000000200 */
[----:B------:R-:W1:Y:S04]  /*2b80*/  LDSM.16.M88.4 R72, [R79+0x9000] ;  /* 0x009000004f48783b */ /* 0x000e680000000200 */
[----:B------:R-:W1:Y:S04]  /*2b90*/  LDSM.16.M88.4 R44, [R79+0x9800] ;  /* 0x009800004f2c783b */ /* 0x000e680000000200 */
        /* <DEDUP_REMOVED lines=160> */
[C---:B-----5:R-:W-:Y:S01]  /*35a0*/  HMMA.16816.F32.BF16 R24, R44.reuse, R36, R24 ;  /* 0x000000242c18723c */ /* 0x060fe20000041818 */
        /* <DEDUP_REMOVED lines=29> */
[----:B-----5:R-:W1:Y:S06]  /*3780*/  LDSM.16.M88.4 R24, [R165+0xf000] ;  /* 0x00f00000a518783b */ /* 0x020e6c0000000200 */
        /* <DEDUP_REMOVED lines=19> */
[----:B------:R-:W-:Y:S01]  /*38c0*/  SHF.R.U32.HI R47, RZ, 0x2, R215 ;  /* 0x00000002ff2f7819 */ /* 0x000fe200000116d7 */
[----:B------:R-:W4:Y:S01]  /*38d0*/  MUFU.TANH R28, R28 ;  /* 0x0000001c001c7308 */ /* 0x000f220000002400 */
[----:B------:R-:W-:Y:S02]  /*38e0*/  FMUL.FTZ R12, R12, UR14 ;  /* 0x0000000e0c0c7c20 */ /* 0x000fe40008410000 */
[----:B------:R-:W-:-:S03]  /*38f0*/  LOP3.LUT R47, R47, 0x7, RZ, 0xc0, !PT ;  /* 0x000000072f2f7812 */ /* 0x000fc600078ec0ff */
[C---:B-1----:R-:W-:Y:S01]  /*3900*/  HMMA.16816.F32.BF16 R60, R68.reuse, R24, R60 ;  /* 0x00000018443c723c */ /* 0x042fe2000004183c */
[----:B------:R-:W-:Y:S01]  /*3910*/  FMUL.FTZ R24, R30, UR14 ;  /* 0x0000000e1e187c20 */ /* 0x000fe20008410000 */
[----:B------:R-:W-:Y:S01]  /*3920*/  FMUL.FTZ R25, R31, UR14 ;  /* 0x0000000e1f197c20 */ /* 0x000fe20008410000 */
[----:B------:R-:W1:Y:S05]  /*3930*/  MUFU.TANH R29, R29 ;  /* 0x0000001d001d7308 */ /* 0x000e6a0000002400 */
[C---:B------:R-:W-:Y:S03]  /*3940*/  HMMA.16816.F32.BF16 R56, R68.reuse, R26, R56 ;  /* 0x0000001a4438723c */ /* 0x040fe60000041838 */
[----:B------:R-:W1:Y:S05]  /*3950*/  MUFU.TANH R24, R24 ;  /* 0x0000001800187308 */ /* 0x000e6a0000002400 */
[----:B-----5:R-:W-:Y:S01]  /*3960*/  HMMA.16816.F32.BF16 R52, R68, R4, R52 ;  /* 0x000000044434723c */ /* 0x020fe20000041834 */
[----:B------:R-:W-:-:S02]  /*3970*/  FMUL.FTZ R4, R15, UR14 ;  /* 0x0000000e0f047c20 */ /* 0x000fc40008410000 */
[----:B------:R-:W1:Y:S05]  /*3980*/  MUFU.TANH R25, R25 ;  /* 0x0000001900197308 */ /* 0x000e6a0000002400 */
[----:B------:R-:W-:Y:S01]  /*3990*/  HMMA.16816.F32.BF16 R64, R68, R6, R64 ;  /* 0x000000064440723c */ /* 0x000fe20000041840 */
[----:B------:R-:W-:Y:S02]  /*39a0*/  LOP3.LUT R6, R217, 0x1f0, RZ, 0xc0, !PT ;  /* 0x000001f0d9067812 */ /* 0x000fe400078ec0ff */
[----:B------:R1:W1:Y:S02]  /*39b0*/  MUFU.TANH R26, R12 ;  /* 0x0000000c001a7308 */ /* 0x0002640000002400 */
[----:B------:R-:W-:-:S02]  /*39c0*/  IADD3 R47, PT, PT, R47, UR21, R6 ;  /* 0x000000152f2f7c10 */ /* 0x000fc4000fffe006 */
[----:B------:R-:W-:Y:S01]  /*39d0*/  MOV R6, UR20 ;  /* 0x0000001400067c02 */ /* 0x000fe20008000f00 */
[C---:B------:R-:W-:Y:S01]  /*39e0*/  HMMA.16816.F32.BF16 R60, R40.reuse, R8, R60 ;  /* 0x00000008283c723c */ /* 0x040fe2000004183c */
[----:B------:R-:W-:Y:S01]  /*39f0*/  FMUL.FTZ R9, R13, UR14 ;  /* 0x0000000e0d097c20 */ /* 0x000fe20008410000 */
[----:B------:R-:W-:Y:S01]  /*3a00*/  FMUL.FTZ R13, R14, UR14 ;  /* 0x0000000e0e0d7c20 */ /* 0x000fe20008410000 */
[----:B------:R-:W1:Y:S01]  /*3a10*/  MUFU.TANH R4, R4 ;  /* 0x0000000400047308 */ /* 0x000e620000002400 */
[C---:B------:R-:W-:Y:S02]  /*3a20*/  IADD3 R229, PT, PT, R47.reuse, 0x1, R6 ;  /* 0x000000012fe57810 */ /* 0x040fe40007ffe006 */
[----:B------:R-:W-:Y:S02]  /*3a30*/  IADD3 R230, PT, PT, R47, UR24, -R230 ;  /* 0x000000182fe67c10 */ /* 0x000fe4000fffe8e6 */
[----:B------:R-:W-:Y:S01]  /*3a40*/  HMMA.16816.F32.BF16 R56, R40, R10, R56 ;  /* 0x0000000a2838723c */ /* 0x000fe20000041838 */
[----:B------:R-:W-:-:S02]  /*3a50*/  VIADDMNMX R228, R229, 0x8, R228, PT ;  /* 0x00000008e5e47846 */ /* 0x000fc400038001e4 */
[----:B------:R-:W1:Y:S01]  /*3a60*/  MUFU.TANH R9, R9 ;  /* 0x0000000900097308 */ /* 0x000e620000002400 */
[----:B------:R-:W-:-:S04]  /*3a70*/  VIMNMX R229, PT, PT, R229, UR24, PT ;  /* 0x00000018e5e57c48 */ /* 0x000fc8000bfe0100 */
        /* <DEDUP_REMOVED lines=48> */
.L_x_5367:
[----:B------:R-:W2:Y:S01]  /*3d80*/  LDC R8, c[0x0][0x4f0] ;  /* 0x00013c00ff087b82 */ /* 0x000ea20000000800 */
[----:B------:R-:W-:Y:S01]  /*3d90*/  UIADD3 UR6, UPT, UPT, UR4, -0x40, URZ ;  /* 0xffffffc004067890 */ /* 0x000fe2000fffe0ff */
[----:B-1----:R-:W-:-:S05]  /*3da0*/  IMAD.U32 R12, RZ, RZ, UR4 ;  /* 0x00000004ff0c7e24 */ /* 0x002fca000f8e00ff */
[----:B------:R-:W-:Y:S02]  /*3db0*/  MOV R10, UR6 ;  /* 0x00000006000a7c02 */ /* 0x000fe40008000f00 */
[----:B------:R-:W-:Y:S02]  /*3dc0*/  IABS R12, R12 ;  /* 0x0000000c000c7213 */ /* 0x000fe40000000000 */
[----:B------:R-:W-:Y:S02]  /*3dd0*/  IABS R10, R10 ;  /* 0x0000000a000a7213 */ /* 0x000fe40000000000 */
[----:B--2---:R-:W-:-:S04]  /*3de0*/  IABS R6, R8 ;  /* 0x0000000800067213 */ /* 0x004fc80000000000 */
        /* <DEDUP_REMOVED lines=37> */
[----:B------:R2:W3:Y:S04]  /*4040*/  LDG.E R49, desc[UR22][R48.64] ;  /* 0x0000001630317981 */ /* 0x0004e8000c1e1900 */
[----:B------:R-:W3:Y:S01]  /*4050*/  LDG.E R6, desc[UR22][R50.64] ;  /* 0x0000001632067981 */ /* 0x000ee2000c1e1900 */
[----:B------:R-:W-:-:S05]  /*4060*/  IADD3 R47, PT, PT, R47, -R10, RZ ;  /* 0x8000000a2f2f7210 */ /* 0x000fca0007ffe0ff */
[----:B------:R-:W-:-:S05]  /*4070*/  IMAD R47, R47, R8, -0x40 ;  /* 0xffffffc02f2f7424 */ /* 0x000fca00078e0208 */
[----:B------:R-:W-:-:S05]  /*4080*/  SHF.R.S32.HI R8, RZ, 0x1f, R47 ;  /* 0x0000001fff087819 */ /* 0x000fca000001142f */
[----:B------:R-:W-:-:S04]  /*4090*/  IMAD R8, R8, UR10, RZ ;  /* 0x0000000a08087c24 */ /* 0x000fc8000f8e02ff */
[C---:B------:R-:W-:Y:S02]  /*40a0*/  IMAD R8, R47.reuse, UR11, R8 ;  /* 0x0000000b2f087c24 */ /* 0x040fe4000f8e0208 */
[----:B------:R-:W-:-:S04]  /*40b0*/  IMAD.WIDE.U32 R46, R47, UR10, RZ ;  /* 0x0000000a2f2e7c25 */ /* 0x000fc8000f8e00ff */
[----:B--2---:R-:W-:Y:S02]  /*40c0*/  IMAD.MOV.U32 R48, RZ, RZ, R46 ;  /* 0x000000ffff307224 */ /* 0x004fe400078e002e */
[----:B---3--:R-:W-:Y:S01]  /*40d0*/  IMAD.IADD R6, R49, 0x1, -R6 ;  /* 0x0000000131067824 */ /* 0x008fe200078e0a06 */
        /* <DEDUP_REMOVED lines=8> */
.L_x_5368:
        /* <DEDUP_REMOVED lines=29> */
.L_x_5366:
[----:B------:R-:W-:Y:S01]  /*4330*/  IMAD.SHL.U32 R0, R215, 0x2, RZ ;  /* 0x00000002d7007824 */ /* 0x000fe200078e00ff */
[----:B------:R-:W-:Y:S01]  /*4340*/  LOP3.LUT R166, R181, 0x200, R78, 0xf8, !PT ;  /* 0x00000200b5a67812 */ /* 0x000fe200078ef84e */
[----:B------:R-:W-:Y:S01]  /*4350*/  VIADD R3, R230, 0x8 ;  /* 0x00000008e6037836 */ /* 0x000fe20000000000 */
[----:B------:R-:W-:Y:S02]  /*4360*/  UISETP.GT.U32.AND UP0, UPT, UR15, UR16, UPT ;  /* 0x000000100f00728c */ /* 0x000fe4000bf04070 */
[----:B------:R-:W-:Y:S02]  /*4370*/  LOP3.LUT R0, R0, 0x6, RZ, 0xc0, !PT ;  /* 0x0000000600007812 */ /* 0x000fe400078ec0ff */
[----:B------:R-:W-:Y:S02]  /*4380*/  LEA R216, R166, UR5, 0x1 ;  /* 0x00000005a6d87c11 */ /* 0x000fe4000f8e08ff */
[----:B--2---:R-:W-:Y:S01]  /*4390*/  LOP3.LUT R46, R0, UR4, RZ, 0xfc, !PT ;  /* 0x00000004002e7c12 */ /* 0x004fe2000f8efcff */
[----:B------:R-:W2:Y:S02]  /*43a0*/  LDCU UR4, c[0x0][0x45c] ;  /* 0x00008b80ff0477ac */ /* 0x000ea40008000800 */
[----:B------:R-:W-:Y:S01]  /*43b0*/  IMAD.IADD R200, R76, 0x1, R216 ;  /* 0x000000014cc87824 */ /* 0x000fe200078e02d8 */
[----:B------:R-:W-:Y:S01]  /*43c0*/  LDSM.16.MT88.4 R156, [R216+0x10000] ;  /* 0x01000000d89c783b */ /* 0x000fe20000004200 */
[----:B------:R-:W-:-:S02]  /*43d0*/  VIADD R8, R46, 0x1 ;  /* 0x000000012e087836 */ /* 0x000fc40000000000 */
[C---:B------:R-:W-:Y:S01]  /*43e0*/  VIADD R6, R46.reuse, 0x8 ;  /* 0x000000082e067836 */ /* 0x040fe20000000000 */
[----:B------:R-:W-:Y:S01]  /*43f0*/  LDSM.16.MT88.4 R48, [R200+0x12000] ;  /* 0x01200000c830783b */ /* 0x000fe20000004200 */
[----:B------:R-:W-:Y:S01]  /*4400*/  VIADD R10, R46, 0x18 ;  /* 0x000000182e0a7836 */ /* 0x000fe20000000000 */
[-C--:B------:R-:W-:Y:S01]  /*4410*/  ISETP.GT.AND P3, PT, R230, R8.reuse, PT ;  /* 0x00000008e600720c */ /* 0x080fe20003f64270 */
[----:B------:R-:W-:Y:S01]  /*4420*/  VIADD R16, R46, 0x19 ;  /* 0x000000192e107836 */ /* 0x000fe20000000000 */
[----:B------:R-:W-:Y:S01]  /*4430*/  ISETP.GT.AND P4, PT, R3, R8, PT ;  /* 0x000000080300720c */ /* 0x000fe20003f84270 */
[----:B------:R-:W-:Y:S01]  /*4440*/  IMAD.IADD R199, R167, 0x1, R216 ;  /* 0x00000001a7c77824 */ /* 0x000fe200078e02d8 */
[----:B------:R-:W-:Y:S01]  /*4450*/  FSEL R38, R38, -INF , !P3 ;  /* 0xff80000026267808 */ /* 0x000fe20005800000 */
[----:B------:R-:W-:Y:S01]  /*4460*/  LDSM.16.MT88.4 R148, [R200+0x10000] ;  /* 0x01000000c894783b */ /* 0x000fe20000004200 */
[-C--:B------:R-:W-:Y:S01]  /*4470*/  ISETP.GT.AND P2, PT, R230, R6.reuse, PT ;  /* 0x00000006e600720c */ /* 0x080fe20003f44270 */
        /* <DEDUP_REMOVED lines=16> */
[-C--:B------:R-:W-:Y:S01]  /*4580*/  ISETP.GT.AND P4, PT, R230, R6.reuse, PT ;  /* 0x00000006e600720c */ /* 0x080fe20003f84270 */
        /* <DEDUP_REMOVED lines=27> */
[----:B------:R-:W-:Y:S02]  /*4740*/  ISETP.GT.AND P0, PT, R3, R8, PT ;  /* 0x000000080300720c */ /* 0x000fe40003f04270 */
[----:B------:R-:W-:-:S02]  /*4750*/  ISETP.GE.AND P1, PT, R8, R228, PT ;  /* 0x000000e40800720c */ /* 0x000fc40003f26270 */
[----:B-1----:R-:W-:Y:S02]  /*4760*/  FSEL R8, R24, -INF , !P3 ;  /* 0xff80000018087808 */ /* 0x002fe40005800000 */
[----:B------:R-:W-:Y:S02]  /*4770*/  FSEL R14, R14, -INF , !P5 ;  /* 0xff8000000e0e7808 */ /* 0x000fe40006800000 */
[----:B------:R-:W-:Y:S02]  /*4780*/  FSEL R8, R8, -INF , !P4 ;  /* 0xff80000008087808 */ /* 0x000fe40006000000 */
[----:B------:R-:W-:Y:S02]  /*4790*/  FSEL R12, R29, -INF , !P2 ;  /* 0xff8000001d0c7808 */ /* 0x000fe40005000000 */
[----:B------:R-:W-:Y:S02]  /*47a0*/  ISETP.GT.AND P3, PT, R230, R10, PT ;  /* 0x0000000ae600720c */ /* 0x000fe40003f64270 */
[----:B------:R-:W-:-:S02]  /*47b0*/  ISETP.GE.AND P5, PT, R10, R229, PT ;  /* 0x000000e50a00720c */ /* 0x000fc40003fa6270 */
[----:B------:R-:W-:Y:S02]  /*47c0*/  ISETP.GT.AND P4, PT, R3, R10, PT ;  /* 0x0000000a0300720c */ /* 0x000fe40003f84270 */
[----:B------:R-:W-:Y:S01]  /*47d0*/  ISETP.GE.AND P2, PT, R10, R228, PT ;  /* 0x000000e40a00720c */ /* 0x000fe20003f46270 */
[----:B------:R-:W-:Y:S01]  /*47e0*/  VIADD R10, R46, 0x20 ;  /* 0x000000202e0a7836 */ /* 0x000fe20000000000 */
[----:B------:R-:W-:Y:S02]  /*47f0*/  FSEL R20, R25, -INF , !P0 ;  /* 0xff80000019147808 */ /* 0x000fe40004000000 */
[----:B------:R-:W-:Y:S02]  /*4800*/  ISETP.GT.AND P0, PT, R230, R16, PT ;  /* 0x00000010e600720c */ /* 0x000fe40003f04270 */
[----:B------:R-:W-:Y:S02]  /*4810*/  FSEL R20, R20, -INF , !P1 ;  /* 0xff80000014147808 */ /* 0x000fe40004800000 */
[----:B------:R-:W-:-:S02]  /*4820*/  FSEL R13, R13, -INF , !P4 ;  /* 0xff8000000d0d7808 */ /* 0x000fc40006000000 */
[----:B------:R-:W-:Y:S02]  /*4830*/  FSEL R22, R26, -INF , !P3 ;  /* 0xff8000001a167808 */ /* 0x000fe40005800000 */
[----:B------:R-:W-:Y:S02]  /*4840*/  ISETP.GT.AND P1, PT, R3, R16, PT ;  /* 0x000000100300720c */ /* 0x000fe40003f24270 */
[----:B------:R-:W-:Y:S02]  /*4850*/  FSEL R12, R12, -INF , !P6 ;  /* 0xff8000000c0c7808 */ /* 0x000fe40007000000 */
[----:B------:R-:W-:Y:S02]  /*4860*/  ISETP.GT.AND P4, PT, R230, R10, PT ;  /* 0x0000000ae600720c */ /* 0x000fe40003f84270 */
[C---:B------:R-:W-:Y:S02]  /*4870*/  ISETP.GE.AND P6, PT, R16.reuse, R229, PT ;  /* 0x000000e51000720c */ /* 0x040fe40003fc6270 */
[----:B------:R-:W-:-:S02]  /*4880*/  ISETP.GE.AND P3, PT, R16, R228, PT ;  /* 0x000000e41000720c */ /* 0x000fc40003f66270 */
[----:B------:R-:W-:Y:S01]  /*4890*/  FSEL R18, R13, -INF , !P2 ;  /* 0xff8000000d127808 */ /* 0x000fe20005000000 */
[C---:B------:R-:W-:Y:S01]  /*48a0*/  VIADD R13, R46.reuse, 0x21 ;  /* 0x000000212e0d7836 */ /* 0x040fe20000000000 */
[----:B------:R-:W-:Y:S01]  /*48b0*/  FSEL R16, R9, -INF , !P0 ;  /* 0xff80000009107808 */ /* 0x000fe20004000000 */
[----:B------:R-:W-:Y:S01]  /*48c0*/  VIADD R9, R46, 0x28 ;  /* 0x000000282e097836 */ /* 0x000fe20000000000 */
[----:B------:R-:W-:Y:S02]  /*48d0*/  FSEL R22, R22, -INF , !P5 ;  /* 0xff80000016167808 */ /* 0x000fe40006800000 */
[----:B------:R-:W-:Y:S02]  /*48e0*/  FSEL R4, R4, -INF , !P1 ;  /* 0xff80000004047808 */ /* 0x000fe40004800000 */
[----:B------:R-:W-:Y:S02]  /*48f0*/  ISETP.GE.AND P5, PT, R10, R229, PT ;  /* 0x000000e50a00720c */ /* 0x000fe40003fa6270 */
[----:B------:R-:W-:-:S02]  /*4900*/  ISETP.GT.AND P2, PT, R3, R10, PT ;  /* 0x0000000a0300720c */ /* 0x000fc40003f44270 */
[----:B------:R-:W-:Y:S02]  /*4910*/  FSEL R5, R5, -INF , !P4 ;  /* 0xff80000005057808 */ /* 0x000fe40006000000 */
[----:B------:R-:W-:Y:S02]  /*4920*/  ISETP.GE.AND P0, PT, R10, R228, PT ;  /* 0x000000e40a00720c */ /* 0x000fe40003f06270 */
[----:B------:R-:W-:Y:S02]  /*4930*/  FSEL R10, R16, -INF , !P6 ;  /* 0xff800000100a7808 */ /* 0x000fe40007000000 */
[----:B------:R-:W-:Y:S01]  /*4940*/  FSEL R16, R4, -INF , !P3 ;  /* 0xff80000004107808 */ /* 0x000fe20005800000 */
[----:B------:R-:W-:Y:S01]  /*4950*/  VIADD R4, R46, 0x30 ;  /* 0x000000302e047836 */ /* 0x000fe20000000000 */
[-C--:B------:R-:W-:Y:S02]  /*4960*/  ISETP.GT.AND P1, PT, R230, R13.reuse, PT ;  /* 0x0000000de600720c */ /* 0x080fe40003f24270 */
[----:B------:R-:W-:-:S02]  /*4970*/  ISETP.GT.AND P3, PT, R3, R13, PT ;  /* 0x0000000d0300720c */ /* 0x000fc40003f64270 */
[----:B------:R-:W-:Y:S02]  /*4980*/  FSEL R27, R27, -INF , !P2 ;  /* 0xff8000001b1b7808 */ /* 0x000fe40005000000 */
[----:B------:R-:W-:Y:S01]  /*4990*/  FSEL R242, R5, -INF , !P5 ;  /* 0xff80000005f27808 */ /* 0x000fe20006800000 */
[----:B------:R-:W-:Y:S01]  /*49a0*/  VIADD R5, R46, 0x29 ;  /* 0x000000292e057836 */ /* 0x000fe20000000000 */
[C---:B------:R-:W-:Y:S02]  /*49b0*/  ISETP.GE.AND P6, PT, R13.reuse, R229, PT ;  /* 0x000000e50d00720c */ /* 0x040fe40003fc6270 */
[----:B------:R-:W-:Y:S02]  /*49c0*/  ISETP.GE.AND P4, PT, R13, R228, PT ;  /* 0x000000e40d00720c */ /* 0x000fe40003f86270 */
[----:B------:R-:W-:Y:S02]  /*49d0*/  ISETP.GT.AND P5, PT, R230, R9, PT ;  /* 0x00000009e600720c */ /* 0x000fe40003fa4270 */
[----:B------:R-:W-:-:S02]  /*49e0*/  FSEL R202, R27, -INF , !P0 ;  /* 0xff8000001bca7808 */ /* 0x000fc40004000000 */
[----:B------:R-:W-:Y:S02]  /*49f0*/  FSEL R11, R11, -INF , !P1 ;  /* 0xff8000000b0b7808 */ /* 0x000fe40004800000 */
[----:B------:R-:W-:Y:S02]  /*4a00*/  FSEL R15, R15, -INF , !P3 ;  /* 0xff8000000f0f7808 */ /* 0x000fe40005800000 */
[----:B------:R-:W-:Y:S02]  /*4a10*/  ISETP.GT.AND P0, PT, R3, R9, PT ;  /* 0x000000090300720c */ /* 0x000fe40003f04270 */
[----:B------:R-:W-:Y:S02]  /*4a20*/  ISETP.GT.AND P3, PT, R230, R5, PT ;  /* 0x00000005e600720c */ /* 0x000fe40003f64270 */
[----:B------:R-:W-:Y:S02]  /*4a30*/  FSEL R240, R11, -INF , !P6 ;  /* 0xff8000000bf07808 */ /* 0x000fe40007000000 */
[----:B------:R-:W-:-:S02]  /*4a40*/  FSEL R17, R17, -INF , !P5 ;  /* 0xff80000011117808 */ /* 0x000fc40006800000 */
[----:B------:R-:W-:Y:S02]  /*4a50*/  FSEL R222, R15, -INF , !P4 ;  /* 0xff8000000fde7808 */ /* 0x000fe40006000000 */
[CC--:B------:R-:W-:Y:S02]  /*4a60*/  ISETP.GE.AND P2, PT, R9.reuse, R229.reuse, PT ;  /* 0x000000e50900720c */ /* 0x0c0fe40003f46270 */
[-C--:B------:R-:W-:Y:S02]  /*4a70*/  ISETP.GE.AND P1, PT, R9, R228.reuse, PT ;  /* 0x000000e40900720c */ /* 0x080fe40003f26270 */
[----:B------:R-:W-:Y:S02]  /*4a80*/  ISETP.GE.AND P6, PT, R5, R229, PT ;  /* 0x000000e50500720c */ /* 0x000fe40003fc6270 */
[----:B------:R-:W-:Y:S02]  /*4a90*/  ISETP.GT.AND P5, PT, R3, R5, PT ;  /* 0x000000050300720c */ /* 0x000fe40003fa4270 */
[----:B------:R-:W-:Y:S01]  /*4aa0*/  ISETP.GE.AND P4, PT, R5, R228, PT ;  /* 0x000000e40500720c */ /* 0x000fe20003f86270 */
[----:B------:R-:W-:Y:S01]  /*4ab0*/  VIADD R5, R46, 0x31 ;  /* 0x000000312e057836 */ /* 0x000fe20000000000 */
[----:B------:R-:W-:-:S02]  /*4ac0*/  FSEL R33, R33, -INF , !P0 ;  /* 0xff80000021217808 */ /* 0x000fc40004000000 */
[----:B------:R-:W-:Y:S02]  /*4ad0*/  FSEL R7, R7, -INF , !P3 ;  /* 0xff80000007077808 */ /* 0x000fe40005800000 */
[----:B------:R-:W-:Y:S02]  /*4ae0*/  FSEL R204, R17, -INF , !P2 ;  /* 0xff80000011cc7808 */ /* 0x000fe40005000000 */
[----:B------:R-:W-:Y:S02]  /*4af0*/  FSEL R178, R33, -INF , !P1 ;  /* 0xff80000021b27808 */ /* 0x000fe40004800000 */
[-C--:B------:R-:W-:Y:S02]  /*4b00*/  ISETP.GT.AND P2, PT, R230, R4.reuse, PT ;  /* 0x00000004e600720c */ /* 0x080fe40003f44270 */
[----:B------:R-:W-:Y:S02]  /*4b10*/  ISETP.GE.AND P0, PT, R4, R229, PT ;  /* 0x000000e50400720c */ /* 0x000fe40003f06270 */
[----:B------:R-:W-:-:S02]  /*4b20*/  ISETP.GT.AND P1, PT, R3, R4, PT ;  /* 0x000000040300720c */ /* 0x000fc40003f24270 */
[----:B------:R-:W-:Y:S01]  /*4b30*/  ISETP.GE.AND P3, PT, R4, R228, PT ;  /* 0x000000e40400720c */ /* 0x000fe20003f66270 */
[----:B------:R-:W-:Y:S01]  /*4b40*/  VIADD R4, R46, 0x38 ;  /* 0x000000382e047836 */ /* 0x000fe20000000000 */
[----:B------:R-:W-:Y:S02]  /*4b50*/  FSEL R31, R31, -INF , !P5 ;  /* 0xff8000001f1f7808 */ /* 0x000fe40006800000 */
[----:B------:R-:W-:Y:S02]  /*4b60*/  FSEL R224, R7, -INF , !P6 ;  /* 0xff80000007e07808 */ /* 0x000fe40007000000 */
[-C--:B------:R-:W-:Y:S02]  /*4b70*/  ISETP.GT.AND P6, PT, R230, R5.reuse, PT ;  /* 0x00000005e600720c */ /* 0x080fe40003fc4270 */
[----:B------:R-:W-:Y:S02]  /*4b80*/  FSEL R176, R31, -INF , !P4 ;  /* 0xff8000001fb07808 */ /* 0x000fe40006000000 */
[----:B------:R-:W-:-:S02]  /*4b90*/  ISETP.GT.AND P4, PT, R3, R5, PT ;  /* 0x000000050300720c */ /* 0x000fc40003f84270 */
[----:B------:R-:W-:Y:S02]  /*4ba0*/  FSEL R35, R35, -INF , !P1 ;  /* 0xff80000023237808 */ /* 0x000fe40004800000 */
[----:B------:R-:W-:Y:S02]  /*4bb0*/  FSEL R19, R19, -INF , !P6 ;  /* 0xff80000013137808 */ /* 0x000fe40007000000 */
[C---:B------:R-:W-:Y:S02]  /*4bc0*/  ISETP.GT.AND P1, PT, R230.reuse, R4, PT ;  /* 0x00000004e600720c */ /* 0x040fe40003f24270 */
[----:B------:R-:W-:Y:S02]  /*4bd0*/  ISETP.GT.AND P6, PT, R230, R46, PT ;  /* 0x0000002ee600720c */ /* 0x000fe40003fc4270 */
[----:B------:R-:W-:Y:S02]  /*4be0*/  FSEL R42, R42, -INF , !P4 ;  /* 0xff8000002a2a7808 */ /* 0x000fe40006000000 */
[----:B------:R-:W-:-:S02]  /*4bf0*/  FSEL R30, R30, -INF , !P2 ;  /* 0xff8000001e1e7808 */ /* 0x000fc40005000000 */
[----:B------:R-:W-:Y:S02]  /*4c00*/  ISETP.GE.AND P4, PT, R46, R229, PT ;  /* 0x000000e52e00720c */ /* 0x000fe40003f86270 */
[----:B------:R-:W-:Y:S02]  /*4c10*/  FSEL R43, R43, -INF , !P1 ;  /* 0xff8000002b2b7808 */ /* 0x000fe40004800000 */
[----:B------:R-:W-:Y:S02]  /*4c20*/  FSEL R24, R36, -INF , !P6 ;  /* 0xff80000024187808 */ /* 0x000fe40007000000 */
[----:B------:R-:W-:Y:S02]  /*4c30*/  ISETP.GT.AND P1, PT, R3, R46, PT ;  /* 0x0000002e0300720c */ /* 0x000fe40003f24270 */
[----:B------:R-:W-:Y:S02]  /*4c40*/  FSEL R236, R30, -INF , !P0 ;  /* 0xff8000001eec7808 */ /* 0x000fe40004000000 */
[----:B------:R-:W-:-:S02]  /*4c50*/  FSEL R24, R24, -INF , !P4 ;  /* 0xff80000018187808 */ /* 0x000fc40006000000 */
[CC--:B------:R-:W-:Y:S01]  /*4c60*/  ISETP.GE.AND P0, PT, R46.reuse, R228.reuse, PT ;  /* 0x000000e42e00720c */ /* 0x0c0fe20003f06270 */
[----:B------:R-:W-:Y:S01]  /*4c70*/  VIADD R46, R46, 0x39 ;  /* 0x000000392e2e7836 */ /* 0x000fe20000000000 */
[----:B------:R-:W-:Y:S02]  /*4c80*/  FSEL R37, R37, -INF , !P1 ;  /* 0xff80000025257808 */ /* 0x000fe40004800000 */
[CC--:B------:R-:W-:Y:S02]  /*4c90*/  ISETP.GE.AND P5, PT, R5.reuse, R229.reuse, PT ;  /* 0x000000e50500720c */ /* 0x0c0fe40003fa6270 */
[----:B------:R-:W-:Y:S02]  /*4ca0*/  ISETP.GE.AND P2, PT, R5, R228, PT ;  /* 0x000000e40500720c */ /* 0x000fe40003f46270 */
[----:B------:R-:W-:Y:S02]  /*4cb0*/  ISETP.GE.AND P6, PT, R4, R229, PT ;  /* 0x000000e50400720c */ /* 0x000fe40003fc6270 */
[----:B------:R-:W-:-:S02]  /*4cc0*/  ISETP.GT.AND P4, PT, R3, R4, PT ;  /* 0x000000040300720c */ /* 0x000fc40003f84270 */
[----:B------:R-:W-:Y:S02]  /*4cd0*/  ISETP.GE.AND P1, PT, R4, R228, PT ;  /* 0x000000e40400720c */ /* 0x000fe40003f26270 */
[----:B------:R-:W-:Y:S02]  /*4ce0*/  FMNMX3.FTZ R5, R24, R38, R34, !PT ;  /* 0x0000002618057276 */ /* 0x000fe40007810022 */
[----:B------:R-:W-:Y:S02]  /*4cf0*/  FSEL R4, R37, -INF , !P0 ;  /* 0xff80000025047808 */ /* 0x000fe40004000000 */
[----:B------:R-:W-:Y:S02]  /*4d00*/  FMNMX3.FTZ R5, R5, R40, R14, !PT ;  /* 0x0000002805057276 */ /* 0x000fe4000781000e */
[----:B------:R-:W-:Y:S02]  /*4d10*/  ISETP.GT.AND P0, PT, R3, R46, PT ;  /* 0x0000002e0300720c */ /* 0x000fe40003f04270 */
[----:B------:R-:W-:-:S02]  /*4d20*/  FMNMX3.FTZ R3, R4, R32, R6, !PT ;  /* 0x0000002004037276 */ /* 0x000fc40007810006 */
[----:B------:R-:W-:Y:S02]  /*4d30*/  FMNMX3.FTZ R9, R5, R12, R22, !PT ;  /* 0x0000000c05097276 */ /* 0x000fe40007810016 */
[----:B------:R-:W-:Y:S02]  /*4d40*/  FMNMX3.FTZ R3, R3, R28, R8, !PT ;  /* 0x0000001c03037276 */ /* 0x000fe40007810008 */
[----:B------:R-:W-:Y:S02]  /*4d50*/  FMNMX3.FTZ R9, R9, R10, R242, !PT ;  /* 0x0000000a09097276 */ /* 0x000fe400078100f2 */
[----:B------:R-:W-:Y:S02]  /*4d60*/  FMNMX3.FTZ R3, R3, R20, R18, !PT ;  /* 0x0000001403037276 */ /* 0x000fe40007810012 */
[----:B------:R-:W-:Y:S02]  /*4d70*/  FSEL R226, R19, -INF , !P5 ;  /* 0xff80000013e27808 */ /* 0x000fe40006800000 */
[----:B------:R-:W-:-:S02]  /*4d80*/  ISETP.GT.AND P5, PT, R230, R46, PT ;  /* 0x0000002ee600720c */ /* 0x000fc40003fa4270 */
[----:B------:R-:W-:Y:S02]  /*4d90*/  FMNMX3.FTZ R9, R9, R240, R204, !PT ;  /* 0x000000f009097276 */ /* 0x000fe400078100cc */
[----:B------:R-:W-:Y:S02]  /*4da0*/  FMNMX3.FTZ R3, R3, R16, R202, !PT ;  /* 0x0000001003037276 */ /* 0x000fe400078100ca */
[----:B------:R-:W-:Y:S02]  /*4db0*/  FSEL R45, R45, -INF , !P4 ;  /* 0xff8000002d2d7808 */ /* 0x000fe40006000000 */
[----:B------:R-:W-:Y:S02]  /*4dc0*/  ISETP.GE.AND P4, PT, R46, R229, PT ;  /* 0x000000e52e00720c */ /* 0x000fe40003f86270 */
[----:B------:R-:W-:Y:S02]  /*4dd0*/  FSEL R41, R41, -INF , !P5 ;  /* 0xff80000029297808 */ /* 0x000fe40006800000 */
[----:B------:R-:W-:-:S02]  /*4de0*/  FSEL R220, R43, -INF , !P6 ;  /* 0xff8000002bdc7808 */ /* 0x000fc40007000000 */
[----:B------:R-:W-:Y:S02]  /*4df0*/  FMNMX3.FTZ R9, R9, R224, R236, !PT ;  /* 0x000000e009097276 */ /* 0x000fe400078100ec */
[----:B------:R-:W-:Y:S02]  /*4e00*/  FSEL R212, R35, -INF , !P3 ;  /* 0xff80000023d47808 */ /* 0x000fe40005800000 */
[----:B------:R-:W-:Y:S02]  /*4e10*/  FMNMX3.FTZ R3, R3, R222, R178, !PT ;  /* 0x000000de03037276 */ /* 0x000fe400078100b2 */
[----:B------:R-:W-:Y:S02]  /*4e20*/  FSEL R44, R44, -INF , !P0 ;  /* 0xff8000002c2c7808 */ /* 0x000fe40004000000 */
[----:B------:R-:W-:Y:S02]  /*4e30*/  FSEL R218, R41, -INF , !P4 ;  /* 0xff80000029da7808 */ /* 0x000fe40006000000 */
[----:B------:R-:W-:-:S02]  /*4e40*/  FMNMX3.FTZ R9, R9, R226, R220, !PT ;  /* 0x000000e209097276 */ /* 0x000fc400078100dc */
[----:B------:R-:W-:Y:S02]  /*4e50*/  ISETP.GE.AND P0, PT, R46, R228, PT ;  /* 0x000000e42e00720c */ /* 0x000fe40003f06270 */
[----:B------:R-:W-:Y:S02]  /*4e60*/  FSEL R210, R42, -INF , !P2 ;  /* 0xff8000002ad27808 */ /* 0x000fe40005000000 */
[----:B------:R-:W-:Y:S02]  /*4e70*/  FSEL R208, R45, -INF , !P1 ;  /* 0xff8000002dd07808 */ /* 0x000fe40004800000 */
[----:B------:R-:W-:Y:S02]  /*4e80*/  FMNMX3.FTZ R3, R3, R176, R212, !PT ;  /* 0x000000b003037276 */ /* 0x000fe400078100d4 */
[----:B------:R-:W-:Y:S02]  /*4e90*/  FMNMX.FTZ R9, R218, R9, !PT ;  /* 0x00000009da097209 */ /* 0x000fe40007810000 */
[----:B------:R-:W-:-:S02]  /*4ea0*/  FSEL R206, R44, -INF , !P0 ;  /* 0xff8000002cce7808 */ /* 0x000fc40004000000 */
        /* <DEDUP_REMOVED lines=28> */
[----:B------:R-:W-:Y:S01]  /*5070*/  MUFU.EX2 R197, R197 ;  /* 0x000000c500c57308 */ /* 0x000fe20000000800 */
[----:B------:R-:W-:Y:S01]  /*5080*/  FFMA.FTZ R187, R8, UR4, -R205 ;  /* 0x0000000408bb7c23 */ /* 0x000fe200080108cd */
[--C-:B------:R-:W-:Y:S01]  /*5090*/  FFMA.FTZ R189, R14, UR4, -R211.reuse ;  /* 0x000000040ebd7c23 */ /* 0x100fe200080108d3 */
[----:B------:R-:W3:Y:S01]  /*50a0*/  LDSM.16.MT88.4 R8, [R200+0x12800] ;  /* 0x01280000c808783b */ /* 0x000ee20000004200 */
[----:B------:R-:W4:Y:S01]  /*50b0*/  MUFU.EX2 R196, R196 ;  /* 0x000000c400c47308 */ /* 0x000f220000000800 */
[--C-:B------:R-:W-:Y:S01]  /*50c0*/  FFMA.FTZ R188, R12, UR4, -R211.reuse ;  /* 0x000000040cbc7c23 */ /* 0x100fe200080108d3 */
[----:B------:R-:W-:Y:S01]  /*50d0*/  FFMA.FTZ R185, R22, UR4, -R211 ;  /* 0x0000000416b97c23 */ /* 0x000fe200080108d3 */
[----:B------:R-:W5:Y:S01]  /*50e0*/  LDSM.16.MT88.4 R12, [R200+0x10800] ;  /* 0x01080000c80c783b */ /* 0x000f620000004200 */
        /* <DEDUP_REMOVED lines=21> */
[----:B------:R-:W-:Y:S01]  /*5240*/  LDSM.16.MT88.4 R32, [R199+0x12800] ;  /* 0x01280000c720783b */ /* 0x000fe20000004200 */
[----:B-1----:R-:W-:Y:S01]  /*5250*/  F2FP.BF16.F32.PACK_AB R129, R194, R195 ;  /* 0x000000c3c281723e */ /* 0x002fe200000010ff */
[--C-:B------:R-:W-:Y:S01]  /*5260*/  FFMA.FTZ R206, R206, UR4, -R205.reuse ;  /* 0x00000004cece7c23 */ /* 0x100fe200080108cd */
[----:B------:R-:W1:Y:S01]  /*5270*/  MUFU.EX2 R188, R188 ;  /* 0x000000bc00bc7308 */ /* 0x000e620000000800 */
[----:B------:R-:W-:Y:S01]  /*5280*/  FFMA.FTZ R210, R210, UR4, -R205 ;  /* 0x00000004d2d27c23 */ /* 0x000fe200080108cd */
[----:B------:R-:W-:Y:S01]  /*5290*/  FADD.FTZ R196, R197, R196 ;  /* 0x000000c4c5c47221 */ /* 0x000fe20000010000 */
[----:B------:R-:W-:Y:S01]  /*52a0*/  FADD.FTZ R194, R195, R194 ;  /* 0x000000c2c3c27221 */ /* 0x000fe20000010000 */
[----:B------:R-:W-:Y:S01]  /*52b0*/  MUFU.EX2 R185, R185 ;  /* 0x000000b900b97308 */ /* 0x000fe20000000800 */
[----:B----4-:R-:W-:Y:S01]  /*52c0*/  F2FP.BF16.F32.PACK_AB R131, R190, R191 ;  /* 0x000000bfbe83723e */ /* 0x010fe200000010ff */
[----:B------:R-:W-:-:S02]  /*52d0*/  FADD.FTZ R193, R193, R196 ;  /* 0x000000c4c1c17221 */ /* 0x000fc40000010000 */
[----:B------:R-:W-:Y:S01]  /*52e0*/  MUFU.EX2 R184, R184 ;  /* 0x000000b800b87308 */ /* 0x000fe20000000800 */
[----:B------:R-:W-:Y:S01]  /*52f0*/  FADD.FTZ R191, R191, R194 ;  /* 0x000000c2bfbf7221 */ /* 0x000fe20000010000 */
[----:B------:R-:W-:Y:S02]  /*5300*/  FADD.FTZ R192, R192, R193 ;  /* 0x000000c1c0c07221 */ /* 0x000fe40000010000 */
[----:B------:R-:W-:Y:S01]  /*5310*/  MUFU.EX2 R187, R187 ;  /* 0x000000bb00bb7308 */ /* 0x000fe20000000800 */
[C---:B------:R-:W-:Y:S01]  /*5320*/  HMMA.16816.F32.BF16 R44, R128.reuse, R48, RZ ;  /* 0x00000030802c723c */ /* 0x040fe200000418ff */
[----:B------:R-:W-:Y:S02]  /*5330*/  FADD.FTZ R190, R190, R191 ;  /* 0x000000bfbebe7221 */ /* 0x000fe40000010000 */
        /* <DEDUP_REMOVED lines=42> */
[----:B----4-:R-:W-:Y:S01]  /*55e0*/  F2FP.BF16.F32.PACK_AB R5, R186, R187 ;  /* 0x000000bbba05723e */ /* 0x010fe200000010ff */
        /* <DEDUP_REMOVED lines=32> */
[C---:B------:R-:W-:Y:S01]  /*57f0*/  HMMA.16816.F32.BF16 R60, R4.reuse, R28, R60 ;  /* 0x0000001c043c723c */ /* 0x040fe2000004183c */
[----:B------:R-:W-:Y:S01]  /*5800*/  FFMA.FTZ R29, R224, UR4, -R211 ;  /* 0x00000004e01d7c23 */ /* 0x000fe200080108d3 */
[--C-:B------:R-:W-:Y:S01]  /*5810*/  FFMA.FTZ R224, R176, UR4, -R205.reuse ;  /* 0x00000004b0e07c23 */ /* 0x100fe200080108cd */
[----:B------:R-:W-:Y:S01]  /*5820*/  FFMA.FTZ R28, R202, UR4, -R205 ;  /* 0x00000004ca1c7c23 */ /* 0x000fe200080108cd */
[----:B------:R-:W-:Y:S01]  /*5830*/  LDSM.16.MT88.4 R176, [R216+0x11000] ;  /* 0x01100000d8b0783b */ /* 0x000fe20000004200 */
[----:B------:R-:W-:Y:S03]  /*5840*/  MUFU.EX2 R202, R29 ;  /* 0x0000001d00ca7308 */ /* 0x000fe60000000800 */
[C---:B-1----:R-:W-:Y:S01]  /*5850*/  HMMA.16816.F32.BF16 R116, R4.reuse, R8, R116 ;  /* 0x000000080474723c */ /* 0x042fe20000041874 */
[----:B------:R1:W3:Y:S04]  /*5860*/  MUFU.EX2 R222, R28 ;  /* 0x0000001c00de7308 */ /* 0x0002e80000000800 */
[----:B------:R-:W3:Y:S03]  /*5870*/  MUFU.EX2 R224, R224 ;  /* 0x000000e000e07308 */ /* 0x000ee60000000800 */
        /* <DEDUP_REMOVED lines=23> */
[----:B---3--:R-:W-:Y:S01]  /*59f0*/  F2FP.BF16.F32.PACK_AB R5, R219, R222 ;  /* 0x000000dedb05723e */ /* 0x008fe200000010ff */
[----:B------:R-:W-:Y:S01]  /*5a00*/  FADD.FTZ R201, R201, R184 ;  /* 0x000000b8c9c97221 */ /* 0x000fe20000010000 */
[----:B------:R-:W-:-:S02]  /*5a10*/  F2FP.BF16.F32.PACK_AB R6, R202, R203 ;  /* 0x000000cbca06723e */ /* 0x000fc400000010ff */
[----:B------:R-:W-:Y:S01]  /*5a20*/  F2FP.BF16.F32.PACK_AB R7, R224, R207 ;  /* 0x000000cfe007723e */ /* 0x000fe200000010ff */
[----:B------:R-:W-:-:S06]  /*5a30*/  FADD.FTZ R204, R204, R201 ;  /* 0x000000c9cccc7221 */ /* 0x000fcc0000010000 */
        /* <DEDUP_REMOVED lines=33> */
[----:B------:R-:W3:Y:S01]  /*5c50*/  MUFU.EX2 R208, R210 ;  /* 0x000000d200d07308 */ /* 0x000ee20000000800 */
[C---:B-1----:R-:W-:Y:S03]  /*5c60*/  HMMA.16816.F32.BF16 R92, R4.reuse, R12, R92 ;  /* 0x0000000c045c723c */ /* 0x042fe6000004185c */
[----:B------:R1:W3:Y:S05]  /*5c70*/  MUFU.EX2 R205, R28 ;  /* 0x0000001c00cd7308 */ /* 0x0002ea0000000800 */
        /* <DEDUP_REMOVED lines=34> */
[----:B------:R-:W2:Y:S07]  /*5ea0*/  LDSM.16.MT88.4 R16, [R216+0x15800] ;  /* 0x01580000d810783b */ /* 0x000eae0000004200 */
[C---:B-1----:R-:W-:Y:S08]  /*5eb0*/  HMMA.16816.F32.BF16 R76, R4.reuse, R20, R76 ;  /* 0x00000014044c723c */ /* 0x042ff0000004184c */
[C---:B---3--:R-:W-:Y:S08]  /*5ec0*/  HMMA.16816.F32.BF16 R160, R4.reuse, R8, R160 ;  /* 0x0000000804a0723c */ /* 0x048ff000000418a0 */
[C---:B------:R-:W-:Y:S01]  /*5ed0*/  HMMA.16816.F32.BF16 R156, R4.reuse, R10, R156 ;  /* 0x0000000a049c723c */ /* 0x040fe2000004189c */
[----:B------:R-:W1:Y:S07]  /*5ee0*/  LDSM.16.MT88.4 R8, [R216+0x17800] ;  /* 0x01780000d808783b */ /* 0x000e6e0000004200 */
        /* <DEDUP_REMOVED lines=37> */
[C---:B----4-:R-:W-:Y:S08]  /*6140*/  HMMA.16816.F32.BF16 R92, R4.reuse, R12, R92 ;  /* 0x0000000c045c723c */ /* 0x050ff0000004185c */
        /* <DEDUP_REMOVED lines=73> */
.L_x_5370:
[----:B------:R-:W-:Y:S01]  /*65e0*/  UMOV UR7, URZ ;  /* 0x000000ff00077c82 */ /* 0x000fe20008000000 */
[----:B------:R-:W-:Y:S01]  /*65f0*/  USHF.L.U32 UR6, UR8, 0x6, URZ ;  /* 0x0000000608067899 */ /* 0x000fe200080006ff */
[----:B------:R-:W-:-:S05]  /*6600*/  IADD3 R5, P0, PT, RZ, -UR7, RZ ;  /* 0x80000007ff057c10 */ /* 0x000fca000ff1e0ff */
[----:B------:R-:W-:-:S05]  /*6610*/  IMAD.X R4, RZ, RZ, ~UR6, P0 ;  /* 0x80000006ff047e24 */ /* 0x000fca00080e06ff */
[----:B------:R-:W-:-:S04]  /*6620*/  SHF.R.S64 R5, R5, 0x1f, R4 ;  /* 0x0000001f05057819 */ /* 0x000fc80000001004 */
[----:B------:R-:W-:-:S04]  /*6630*/  IADD3 R234, P0, PT, R5, R234, RZ ;  /* 0x000000ea05ea7210 */ /* 0x000fc80007f1e0ff */
[----:B------:R-:W-:-:S09]  /*6640*/  LEA.HI.X.SX32 R235, R4, R235, 0x1, P0 ;  /* 0x000000eb04eb7211 */ /* 0x000fd200000f0eff */
.L_x_5371:
        /* <DEDUP_REMOVED lines=16> */
[----:B------:R-:W-:-:S02]  /*6750*/  IADD3 R210, PT, PT, R167, R216, RZ ;  /* 0x000000d8a7d27210 */ /* 0x000fc40007ffe0ff */
[----:B------:R-:W-:Y:S01]  /*6760*/  IADD3.X R9, PT, PT, R5, UR8, RZ, P0, !PT ;  /* 0x0000000805097c10 */ /* 0x000fe200087fe4ff */
[----:B------:R-:W-:Y:S01]  /*6770*/  LDGSTS.E.BYPASS.LTC128B.128 [R245+0x10800], desc[UR22][R4.64] ;  /* 0x1080000004f57fae */ /* 0x000fe2000b981a16 */
[----:B------:R-:W-:-:S03]  /*6780*/  IADD3 R6, P0, PT, R8, UR6, RZ ;  /* 0x0000000608067c10 */ /* 0x000fc6000ff1e0ff */
[----:B------:R-:W-:Y:S01]  /*6790*/  LDGSTS.E.BYPASS.LTC128B.128 [R245+0x12800], desc[UR22][R4.64+0x80] ;  /* 0x1280008004f57fae */ /* 0x000fe2000b981a16 */
[----:B------:R-:W-:Y:S02]  /*67a0*/  IADD3.X R7, PT, PT, R9, UR8, RZ, P0, !PT ;  /* 0x0000000809077c10 */ /* 0x000fe400087fe4ff */
[----:B------:R-:W-:Y:S01]  /*67b0*/  ISETP.NE.AND P0, PT, R2, RZ, PT ;  /* 0x000000ff0200720c */ /* 0x000fe20003f05270 */
[----:B------:R-:W-:Y:S01]  /*67c0*/  LDGSTS.E.BYPASS.LTC128B.128 [R245+0x14800], desc[UR22][R4.64+0x100] ;  /* 0x1480010004f57fae */ /* 0x000fe2000b981a16 */
[----:B------:R-:W-:-:S03]  /*67d0*/  MOV R2, 0x20 ;  /* 0x0000002000027802 */ /* 0x000fc60000000f00 */
[----:B------:R-:W-:Y:S01]  /*67e0*/  LDGSTS.E.BYPASS.LTC128B.128 [R245+0x16800], desc[UR22][R4.64+0x180] ;  /* 0x1680018004f57fae */ /* 0x000fe2000b981a16 */
[----:B------:R-:W-:-:S03]  /*67f0*/  SEL R172, R2, 0xffffffe0, !P0 ;  /* 0xffffffe002ac7807 */ /* 0x000fc60004000000 */
[----:B------:R-:W-:Y:S01]  /*6800*/  LDGSTS.E.BYPASS.LTC128B.128 [R245+0x11000], desc[UR22][R8.64] ;  /* 0x1100000008f57fae */ /* 0x000fe2000b981a16 */
[C---:B------:R-:W-:Y:S02]  /*6810*/  IADD3 R212, PT, PT, R172.reuse, R216, RZ ;  /* 0x000000d8acd47210 */ /* 0x040fe40007ffe0ff */
[----:B------:R-:W-:Y:S01]  /*6820*/  IADD3 R208, PT, PT, R209, R172, RZ ;  /* 0x000000acd1d07210 */ /* 0x000fe20007ffe0ff */
[----:B------:R-:W-:Y:S01]  /*6830*/  LDGSTS.E.BYPASS.LTC128B.128 [R245+0x13000], desc[UR22][R8.64+0x80] ;  /* 0x1300008008f57fae */ /* 0x000fe2000b981a16 */
[C---:B------:R-:W-:Y:S02]  /*6840*/  IADD3 R211, PT, PT, R172.reuse, R210, RZ ;  /* 0x000000d2acd37210 */ /* 0x040fe40007ffe0ff */
[----:B------:R-:W-:Y:S01]  /*6850*/  IADD3 R167, PT, PT, R172, R165, RZ ;  /* 0x000000a5aca77210 */ /* 0x000fe20007ffe0ff */
[----:B------:R-:W-:Y:S04]  /*6860*/  LDGSTS.E.BYPASS.LTC128B.128 [R245+0x15000], desc[UR22][R8.64+0x100] ;  /* 0x1500010008f57fae */ /* 0x000fe8000b981a16 */
[----:B------:R-:W-:Y:S04]  /*6870*/  LDGSTS.E.BYPASS.LTC128B.128 [R245+0x17000], desc[UR22][R8.64+0x180] ;  /* 0x1700018008f57fae */ /* 0x000fe8000b981a16 */
[----:B------:R-:W-:Y:S04]  /*6880*/  LDGSTS.E.BYPASS.LTC128B.128 [R245+0x11800], desc[UR22][R6.64] ;  /* 0x1180000006f57fae */ /* 0x000fe8000b981a16 */
[----:B------:R-:W-:Y:S04]  /*6890*/  LDGSTS.E.BYPASS.LTC128B.128 [R245+0x13800], desc[UR22][R6.64+0x80] ;  /* 0x1380008006f57fae */ /* 0x000fe8000b981a16 */
[----:B------:R-:W-:Y:S04]  /*68a0*/  LDGSTS.E.BYPASS.LTC128B.128 [R245+0x15800], desc[UR22][R6.64+0x100] ;  /* 0x1580010006f57fae */ /* 0x000fe8000b981a16 */
[----:B------:R1:W-:Y:S04]  /*68b0*/  LDGSTS.E.BYPASS.LTC128B.128 [R245+0x17800], desc[UR22][R6.64+0x180] ;  /* 0x1780018006f57fae */ /* 0x0003e8000b981a16 */
[----:B------:R-:W-:Y:S04]  /*68c0*/  LDSM.16.M88.4 R180, [R216] ;  /* 0x00000000d8b4783b */ /* 0x000fe80000000200 */
[----:B------:R-:W2:Y:S04]  /*68d0*/  LDSM.16.M88.4 R20, [R209+0x8000] ;  /* 0x00800000d114783b */ /* 0x000ea80000000200 */
[----:B------:R-:W3:Y:S04]  /*68e0*/  LDSM.16.M88.4 R12, [R209+0x8800] ;  /* 0x00880000d10c783b */ /* 0x000ee80000000200 */
[----:B------:R-:W4:Y:S04]  /*68f0*/  LDSM.16.M88.4 R188, [R209+0x9000] ;  /* 0x00900000d1bc783b */ /* 0x000f280000000200 */
[----:B------:R-:W5:Y:S04]  /*6900*/  LDSM.16.M88.4 R28, [R209+0x9800] ;  /* 0x00980000d11c783b */ /* 0x000f680000000200 */
[----:B------:R-:W-:Y:S04]  /*6910*/  LDSM.16.M88.4 R32, [R208+0x8000] ;  /* 0x00800000d020783b */ /* 0x000fe80000000200 */
[----:B-1----:R-:W1:Y:S04]  /*6920*/  LDSM.16.M88.4 R4, [R212] ;  /* 0x00000000d404783b */ /* 0x002e680000000200 */
[----:B------:R-:W1:Y:S04]  /*6930*/  LDSM.16.M88.4 R8, [R208+0x8800] ;  /* 0x00880000d008783b */ /* 0x000e680000000200 */
[----:B------:R-:W1:Y:S04]  /*6940*/  LDSM.16.M88.4 R204, [R208+0x9000] ;  /* 0x00900000d0cc783b */ /* 0x000e680000000200 */
[----:B------:R-:W1:Y:S04]  /*6950*/  LDSM.16.M88.4 R176, [R208+0x9800] ;  /* 0x00980000d0b0783b */ /* 0x000e680000000200 */
[----:B------:R-:W-:Y:S01]  /*6960*/  LDSM.16.M88.4 R168, [R165+0x8000] ;  /* 0x00800000a5a8783b */ /* 0x000fe20000000200 */
[C---:B--2---:R-:W-:Y:S03]  /*6970*/  HMMA.16816.F32.BF16 R24, R180.reuse, R20, RZ ;  /* 0x00000014b418723c */ /* 0x044fe600000418ff */
[----:B------:R-:W-:Y:S04]  /*6980*/  LDSM.16.M88.4 R200, [R165+0x8800] ;  /* 0x00880000a5c8783b */ /* 0x000fe80000000200 */
[----:B------:R-:W-:Y:S01]  /*6990*/  LDSM.16.M88.4 R196, [R165+0x9000] ;  /* 0x00900000a5c4783b */ /* 0x000fe20000000200 */
[C---:B---3--:R-:W-:Y:S03]  /*69a0*/  HMMA.16816.F32.BF16 R16, R180.reuse, R12, RZ ;  /* 0x0000000cb410723c */ /* 0x048fe600000418ff */
[----:B------:R-:W-:Y:S04]  /*69b0*/  LDSM.16.M88.4 R172, [R165+0x9800] ;  /* 0x00980000a5ac783b */ /* 0x000fe80000000200 */
[----:B------:R-:W0:Y:S01]  /*69c0*/  LDGDEPBAR ;  /* 0x00000000000079af */ /* 0x000e220000000000 */
[C---:B----4-:R-:W-:Y:S08]  /*69d0*/  HMMA.16816.F32.BF16 R192, R180.reuse, R188, RZ ;  /* 0x000000bcb4c0723c */ /* 0x050ff000000418ff */
[C---:B------:R-:W-:Y:S08]  /*69e0*/  HMMA.16816.F32.BF16 R20, R180.reuse, R22, RZ ;  /* 0x00000016b414723c */ /* 0x040ff000000418ff */
[C---:B------:R-:W-:Y:S08]  /*69f0*/  HMMA.16816.F32.BF16 R12, R180.reuse, R14, RZ ;  /* 0x0000000eb40c723c */ /* 0x040ff000000418ff */
[C---:B------:R-:W-:Y:S08]  /*6a00*/  HMMA.16816.F32.BF16 R188, R180.reuse, R190, RZ ;  /* 0x000000beb4bc723c */ /* 0x040ff000000418ff */
[C---:B-----5:R-:W-:Y:S08]  /*6a10*/  HMMA.16816.F32.BF16 R184, R180.reuse, R28, RZ ;  /* 0x0000001cb4b8723c */ /* 0x060ff000000418ff */
        /* <DEDUP_REMOVED lines=69> */
[----:B------:R-:W-:Y:S07]  /*6e70*/  LDSM.16.M88.4 R176, [R216+0x4000] ;  /* 0x00400000d8b0783b */ /* 0x000fee0000000200 */
[C---:B------:R-:W-:Y:S08]  /*6e80*/  HMMA.16816.F32.BF16 R16, R28.reuse, R172, R16 ;  /* 0x000000ac1c10723c */ /* 0x040ff00000041810 */
[C---:B------:R-:W-:Y:S01]  /*6e90*/  HMMA.16816.F32.BF16 R12, R28.reuse, R174, R12 ;  /* 0x000000ae1c0c723c */ /* 0x040fe2000004180c */
[----:B------:R-:W2:Y:S07]  /*6ea0*/  LDSM.16.M88.4 R172, [R209+0xc000] ;  /* 0x00c00000d1ac783b */ /* 0x000eae0000000200 */
[C---:B----4-:R-:W-:Y:S08]  /*6eb0*/  HMMA.16816.F32.BF16 R184, R28.reuse, R32, R184 ;  /* 0x000000201cb8723c */ /* 0x050ff000000418b8 */
[----:B------:R-:W-:Y:S01]  /*6ec0*/  HMMA.16816.F32.BF16 R180, R28, R34, R180 ;  /* 0x000000221cb4723c */ /* 0x000fe200000418b4 */
[----:B------:R-:W4:Y:S07]  /*6ed0*/  LDSM.16.M88.4 R32, [R209+0xd000] ;  /* 0x00d00000d120783b */ /* 0x000f2e0000000200 */
[C---:B-1----:R-:W-:Y:S08]  /*6ee0*/  HMMA.16816.F32.BF16 R24, R204.reuse, R8, R24 ;  /* 0x00000008cc18723c */ /* 0x042ff00000041818 */
[C---:B------:R-:W-:Y:S01]  /*6ef0*/  HMMA.16816.F32.BF16 R20, R204.reuse, R10, R20 ;  /* 0x0000000acc14723c */ /* 0x040fe20000041814 */
[----:B------:R-:W-:Y:S07]  /*6f00*/  LDSM.16.M88.4 R8, [R212+0x4000] ;  /* 0x00400000d408783b */ /* 0x000fee0000000200 */
[C---:B---3--:R-:W-:Y:S08]  /*6f10*/  HMMA.16816.F32.BF16 R16, R204.reuse, R4, R16 ;  /* 0x00000004cc10723c */ /* 0x048ff00000041810 */
[----:B------:R-:W-:Y:S01]  /*6f20*/  HMMA.16816.F32.BF16 R12, R204, R6, R12 ;  /* 0x00000006cc0c723c */ /* 0x000fe2000004180c */
[----:B------:R-:W1:Y:S07]  /*6f30*/  LDSM.16.M88.4 R4, [R208+0xc000] ;  /* 0x00c00000d004783b */ /* 0x000e6e0000000200 */
        /* <DEDUP_REMOVED lines=10> */
[C---:B--2---:R-:W-:Y:S08]  /*6fe0*/  HMMA.16816.F32.BF16 R24, R176.reuse, R172, R24 ;  /* 0x000000acb018723c */ /* 0x044ff00000041818 */
[C---:B------:R-:W-:Y:S01]  /*6ff0*/  HMMA.16816.F32.BF16 R20, R176.reuse, R174, R20 ;  /* 0x000000aeb014723c */ /* 0x040fe20000041814 */
[----:B------:R-:W2:Y:S07]  /*7000*/  LDSM.16.M88.4 R172, [R208+0xd800] ;  /* 0x00d80000d0ac783b */ /* 0x000eae0000000200 */
[C---:B----4-:R-:W-:Y:S08]  /*7010*/  HMMA.16816.F32.BF16 R192, R176.reuse, R32, R192 ;  /* 0x00000020b0c0723c */ /* 0x050ff000000418c0 */
[----:B------:R-:W-:Y:S01]  /*7020*/  HMMA.16816.F32.BF16 R188, R176, R34, R188 ;  /* 0x00000022b0bc723c */ /* 0x000fe200000418bc */
[----:B------:R-:W-:Y:S07]  /*7030*/  LDSM.16.M88.4 R32, [R210+0x4000] ;  /* 0x00400000d220783b */ /* 0x000fee0000000200 */
[C---:B-1----:R-:W-:Y:S08]  /*7040*/  HMMA.16816.F32.BF16 R24, R8.reuse, R4, R24 ;  /* 0x000000040818723c */ /* 0x042ff00000041818 */
[----:B------:R-:W-:Y:S01]  /*7050*/  HMMA.16816.F32.BF16 R20, R8, R6, R20 ;  /* 0x000000060814723c */ /* 0x000fe20000041814 */
[----:B------:R-:W1:Y:S07]  /*7060*/  LDSM.16.M88.4 R4, [R165+0xc800] ;  /* 0x00c80000a504783b */ /* 0x000e6e0000000200 */
        /* <DEDUP_REMOVED lines=12> */
[C---:B--2---:R-:W-:Y:S08]  /*7130*/  HMMA.16816.F32.BF16 R184, R8.reuse, R172, R184 ;  /* 0x000000ac08b8723c */ /* 0x044ff000000418b8 */
        /* <DEDUP_REMOVED lines=16> */
[C---:B--2---:R-:W-:Y:S01]  /*7240*/  HMMA.16816.F32.BF16 R176, R172.reuse, R8, R24 ;  /* 0x00000008acb0723c */ /* 0x044fe20000041818 */
[----:B------:R-:W2:Y:S07]  /*7250*/  LDSM.16.M88.4 R24, [R208+0xe000] ;  /* 0x00e00000d018783b */ /* 0x000eae0000000200 */
[C---:B------:R-:W-:Y:S01]  /*7260*/  HMMA.16816.F32.BF16 R20, R172.reuse, R10, R20 ;  /* 0x0000000aac14723c */ /* 0x040fe20000041814 */
[----:B------:R-:W2:Y:S07]  /*7270*/  LDSM.16.M88.4 R8, [R209+0xe800] ;  /* 0x00e80000d108783b */ /* 0x000eae0000000200 */
[C---:B-1----:R-:W-:Y:S08]  /*7280*/  HMMA.16816.F32.BF16 R200, R172.reuse, R4, R200 ;  /* 0x00000004acc8723c */ /* 0x042ff000000418c8 */
[C---:B------:R-:W-:Y:S01]  /*7290*/  HMMA.16816.F32.BF16 R188, R172.reuse, R6, R188 ;  /* 0x00000006acbc723c */ /* 0x040fe200000418bc */
[----:B------:R-:W1:Y:S07]  /*72a0*/  LDSM.16.M88.4 R4, [R209+0xf000] ;  /* 0x00f00000d104783b */ /* 0x000e6e0000000200 */
        /* <DEDUP_REMOVED lines=8> */
[C---:B--2---:R-:W-:Y:S08]  /*7330*/  HMMA.16816.F32.BF16 R204, R168.reuse, R24, R204 ;  /* 0x00000018a8cc723c */ /* 0x044ff000000418cc */
[----:B------:R-:W-:Y:S01]  /*7340*/  HMMA.16816.F32.BF16 R20, R168, R26, R20 ;  /* 0x0000001aa814723c */ /* 0x000fe20000041814 */
[----:B------:R-:W-:Y:S07]  /*7350*/  LDSM.16.M88.4 R24, [R209+0xf800] ;  /* 0x00f80000d118783b */ /* 0x000fee0000000200 */
[----:B------:R-:W-:Y:S01]  /*7360*/  HMMA.16816.F32.BF16 R196, R172, R34, R196 ;  /* 0x00000022acc4723c */ /* 0x000fe200000418c4 */
[----:B------:R-:W-:Y:S04]  /*7370*/  LDSM.16.M88.4 R172, [R211+0x6000] ;  /* 0x00600000d3ac783b */ /* 0x000fe80000000200 */
[----:B------:R-:W2:Y:S03]  /*7380*/  LDSM.16.M88.4 R32, [R167+0xe000] ;  /* 0x00e00000a720783b */ /* 0x000ea60000000200 */
[C---:B------:R-:W-:Y:S08]  /*7390*/  HMMA.16816.F32.BF16 R16, R192.reuse, R8, R16 ;  /* 0x00000008c010723c */ /* 0x040ff00000041810 */
[C---:B------:R-:W-:Y:S01]  /*73a0*/  HMMA.16816.F32.BF16 R12, R192.reuse, R10, R12 ;  /* 0x0000000ac00c723c */ /* 0x040fe2000004180c */
[----:B------:R-:W4:Y:S07]  /*73b0*/  LDSM.16.M88.4 R8, [R165+0xe800] ;  /* 0x00e80000a508783b */ /* 0x000f2e0000000200 */
[C---:B-1----:R-:W-:Y:S08]  /*73c0*/  HMMA.16816.F32.BF16 R200, R192.reuse, R4, R200 ;  /* 0x00000004c0c8723c */ /* 0x042ff000000418c8 */
[----:B------:R-:W-:Y:S01]  /*73d0*/  HMMA.16816.F32.BF16 R188, R192, R6, R188 ;  /* 0x00000006c0bc723c */ /* 0x000fe200000418bc */
[----:B------:R-:W1:Y:S04]  /*73e0*/  LDSM.16.M88.4 R4, [R208+0xf000] ;  /* 0x00f00000d004783b */ /* 0x000e680000000200 */
[----:B------:R-:W-:Y:S03]  /*73f0*/  LDSM.16.M88.4 R208, [R208+0xf800] ;  /* 0x00f80000d0d0783b */ /* 0x000fe60000000200 */
[C---:B---3--:R-:W-:Y:S08]  /*7400*/  HMMA.16816.F32.BF16 R204, R176.reuse, R28, R204 ;  /* 0x0000001cb0cc723c */ /* 0x048ff000000418cc */
[----:B------:R-:W-:Y:S08]  /*7410*/  HMMA.16816.F32.BF16 R20, R176, R30, R20 ;  /* 0x0000001eb014723c */ /* 0x000ff00000041814 */
[C---:B-----5:R-:W-:Y:S01]  /*7420*/  HMMA.16816.F32.BF16 R28, R168.reuse, R180, R16 ;  /* 0x000000b4a81c723c */ /* 0x060fe20000041810 */
[----:B------:R-:W3:Y:S07]  /*7430*/  LDSM.16.M88.4 R16, [R167+0xe800] ;  /* 0x00e80000a710783b */ /* 0x000eee0000000200 */
[----:B------:R-:W-:Y:S08]  /*7440*/  HMMA.16816.F32.BF16 R12, R168, R182, R12 ;  /* 0x000000b6a80c723c */ /* 0x000ff0000004180c */
[C---:B--2---:R-:W-:Y:S08]  /*7450*/  HMMA.16816.F32.BF16 R204, R172.reuse, R32, R204 ;  /* 0x00000020accc723c */ /* 0x044ff000000418cc */
[----:B------:R-:W-:Y:S01]  /*7460*/  HMMA.16816.F32.BF16 R20, R172, R34, R20 ;  /* 0x00000022ac14723c */ /* 0x000fe20000041814 */
[----:B------:R-:W2:Y:S07]  /*7470*/  LDSM.16.M88.4 R32, [R165+0xf000] ;  /* 0x00f00000a520783b */ /* 0x000eae0000000200 */
        /* <DEDUP_REMOVED lines=12> */
[C---:B-1----:R-:W-:Y:S02]  /*7540*/  HMMA.16816.F32.BF16 R200, R168.reuse, R4, R200 ;  /* 0x00000004a8c8723c */ /* 0x042fe400000418c8 */
[----:B------:R-:W1:Y:S06]  /*7550*/  MUFU.TANH R181, R181 ;  /* 0x000000b500b57308 */ /* 0x000e6c0000002400 */
        /* <DEDUP_REMOVED lines=18> */
[----:B------:R-:W1:Y:S01]  /*7680*/  MUFU.TANH R23, R23 ;  /* 0x0000001700177308 */ /* 0x000e620000002400 */
[----:B------:R-:W-:Y:S03]  /*7690*/  HMMA.16816.F32.BF16 R196, R168, R210, R196 ;  /* 0x000000d2a8c4723c */ /* 0x000fe600000418c4 */
[----:B------:R-:W-:-:S04]  /*76a0*/  FMUL.FTZ R12, R12, UR14 ;  /* 0x0000000e0c0c7c20 */ /* 0x000fc80008410000 */
[----:B------:R-:W1:Y:S01]  /*76b0*/  MUFU.TANH R24, R24 ;  /* 0x0000001800187308 */ /* 0x000e620000002400 */
[C---:B--2---:R-:W-:Y:S07]  /*76c0*/  HMMA.16816.F32.BF16 R200, R176.reuse, R32, R200 ;  /* 0x00000020b0c8723c */ /* 0x044fee00000418c8 */
[----:B------:R-:W2:Y:S01]  /*76d0*/  MUFU.TANH R25, R25 ;  /* 0x0000001900197308 */ /* 0x000ea20000002400 */
        /* <DEDUP_REMOVED lines=52> */
[----:B------:R-:W-:Y:S02]  /*7a20*/  UIADD3 UR6, UPT, UPT, UR4, -0x80, URZ ;  /* 0xffffff8004067890 */ /* 0x000fe4000fffe0ff */
[----:B------:R-:W-:-:S04]  /*7a30*/  UIADD3 UR4, UPT, UPT, UR4, -0x40, URZ ;  /* 0xffffffc004047890 */ /* 0x000fc8000fffe0ff */
[----:B------:R-:W-:Y:S02]  /*7a40*/  MOV R32, UR6 ;  /* 0x0000000600207c02 */ /* 0x000fe40008000f00 */
[----:B------:R-:W-:Y:S02]  /*7a50*/  IMAD.U32 R169, RZ, RZ, UR4 ;  /* 0x00000004ffa97e24 */ /* 0x000fe4000f8e00ff */
[----:B------:R-:W-:-:S03]  /*7a60*/  IABS R32, R32 ;  /* 0x0000002000207213 */ /* 0x000fc60000000000 */
        /* <DEDUP_REMOVED lines=15> */
[----:B------:R-:W-:Y:S01]  /*7b60*/  IMAD R169, R26, R16, R169 ;  /* 0x000000101aa97224 */ /* 0x000fe200078e02a9 */
[----:B------:R-:W-:Y:S02]  /*7b70*/  LOP3.LUT R16, R30, UR4, RZ, 0x3c, !PT ;  /* 0x000000041e107c12 */ /* 0x000fe4000f8e3cff */
        /* <DEDUP_REMOVED lines=9> */
[----:B------:R-:W-:Y:S01]  /*7c10*/  LOP3.LUT R26, R30, UR6, RZ, 0x3c, !PT ;  /* 0x000000061e1a7c12 */ /* 0x000fe2000f8e3cff */
[----:B------:R-:W2:Y:S01]  /*7c20*/  LDCU.64 UR6, c[0x0][0x3a0] ;  /* 0x00007400ff0677ac */ /* 0x000ea20008000a00 */
[----:B------:R-:W-:-:S02]  /*7c30*/  LOP3.LUT R169, RZ, R30, RZ, 0x33, !PT ;  /* 0x0000001effa97212 */ /* 0x000fc400078e33ff */
[----:B------:R-:W-:-:S05]  /*7c40*/  ISETP.GE.AND P3, PT, R26, RZ, PT ;  /* 0x000000ff1a00720c */ /* 0x000fca0003f66270 */
[----:B------:R-:W-:Y:S02]  /*7c50*/  @P1 IADD3 R18, PT, PT, R18, 0x1, RZ ;  /* 0x0000000112121810 */ /* 0x000fe40007ffe0ff */
[----:B------:R-:W-:Y:S01]  /*7c60*/  @P5 VIADD R34, R34, 0x1 ;  /* 0x0000000122225836 */ /* 0x000fe20000000000 */
[----:B------:R-:W-:Y:S02]  /*7c70*/  ISETP.NE.AND P1, PT, R30, RZ, PT ;  /* 0x000000ff1e00720c */ /* 0x000fe40003f25270 */
[----:B------:R-:W-:-:S03]  /*7c80*/  IMAD.MOV.U32 R16, RZ, RZ, R18 ;  /* 0x000000ffff107224 */ /* 0x000fc600078e0012 */
[----:B------:R-:W-:Y:S01]  /*7c90*/  @!P3 IADD3 R34, PT, PT, -R34, RZ, RZ ;  /* 0x000000ff2222b210 */ /* 0x000fe20007ffe1ff */
[----:B------:R-:W-:-:S03]  /*7ca0*/  @!P0 IMAD.MOV R16, RZ, RZ, -R16 ;  /* 0x000000ffff108224 */ /* 0x000fc600078e0a10 */
        /* <DEDUP_REMOVED lines=23> */
.L_x_5373:
[----:B------:R-:W-:Y:S01]  /*7e20*/  UMOV UR6, URZ ;  /* 0x000000ff00067c82 */ /* 0x000fe20008000000 */
[----:B------:R-:W-:Y:S01]  /*7e30*/  USHF.L.U32 UR4, UR10, 0x6, URZ ;  /* 0x000000060a047899 */ /* 0x000fe200080006ff */
[----:B------:R-:W-:-:S05]  /*7e40*/  IADD3 R169, P0, PT, RZ, -UR6, RZ ;  /* 0x80000006ffa97c10 */ /* 0x000fca000ff1e0ff */
[----:B------:R-:W-:-:S05]  /*7e50*/  IMAD.X R16, RZ, RZ, ~UR4, P0 ;  /* 0x80000004ff107e24 */ /* 0x000fca00080e06ff */
[----:B------:R-:W-:-:S04]  /*7e60*/  SHF.R.S64 R169, R169, 0x1f, R16 ;  /* 0x0000001fa9a97819 */ /* 0x000fc80000001010 */
[----:B------:R-:W-:-:S04]  /*7e70*/  IADD3 R232, P0, PT, R169, R232, RZ ;  /* 0x000000e8a9e87210 */ /* 0x000fc80007f1e0ff */
[----:B------:R-:W-:-:S09]  /*7e80*/  LEA.HI.X.SX32 R231, R16, R231, 0x1, P0 ;  /* 0x000000e710e77211 */ /* 0x000fd200000f0eff */
.L_x_5374:
        /* <DEDUP_REMOVED lines=29> */
.L_x_5372:
[----:B--2---:R-:W-:Y:S01]  /*8060*/  MOV R171, UR18 ;  /* 0x0000001200ab7c02 */ /* 0x004fe20008000f00 */
[----:B------:R-:W2:Y:S01]  /*8070*/  LDCU UR4, c[0x0][0x45c] ;  /* 0x00008b80ff0477ac */ /* 0x000ea20008000800 */
        /* <DEDUP_REMOVED lines=12> */
[----:B-1----:R-:W-:Y:S02]  /*8140*/  FSEL R26, R204, -INF , !P1 ;  /* 0xff800000cc1a7808 */ /* 0x002fe40004800000 */
        /* <DEDUP_REMOVED lines=30> */
[----:B------:R-:W-:Y:S02]  /*8330*/  FSEL R28, R28, -INF , !P4 ;  /* 0xff8000001c1c7808 */ /* 0x000fe40006000000 */
        /* <DEDUP_REMOVED lines=288> */
[----:B------:R-:W-:Y:S01]  /*9540*/  FFMA.FTZ R3, R196, UR4, -R207 ;  /* 0x00000004c4037c23 */ /* 0x000fe200080108cf */
[C---:B------:R-:W-:Y:S01]  /*9550*/  HMMA.16816.F32.BF16 R72, R4.reuse, R138, R72 ;  /* 0x0000008a0448723c */ /* 0x040fe20000041848 */
[----:B------:R-:W2:Y:S01]  /*9560*/  LDSM.16.MT88.4 R136, [R195+0x4000] ;  /* 0x00400000c388783b */ /* 0x000ea20000004200 */
[----:B------:R4:W-:Y:S01]  /*9570*/  MUFU.EX2 R200, R202 ;  /* 0x000000ca00c87308 */ /* 0x0009e20000000800 */
[-C--:B------:R-:W-:Y:S01]  /*9580*/  FMUL.FTZ R116, R116, R193.reuse ;  /* 0x000000c174747220 */ /* 0x080fe20000410000 */
[-C--:B------:R-:W-:Y:S01]  /*9590*/  FMUL.FTZ R117, R117, R193.reuse ;  /* 0x000000c175757220 */ /* 0x080fe20000410000 */
[-C--:B------:R-:W-:Y:S01]  /*95a0*/  FMUL.FTZ R118, R118, R2.reuse ;  /* 0x0000000276767220 */ /* 0x080fe20000410000 */
[----:B------:R5:W-:Y:S01]  /*95b0*/  MUFU.EX2 R196, R198 ;  /* 0x000000c600c47308 */ /* 0x000be20000000800 */
[-C--:B------:R-:W-:Y:S01]  /*95c0*/  FMUL.FTZ R119, R119, R2.reuse ;  /* 0x0000000277777220 */ /* 0x080fe20000410000 */
[C---:B---3--:R-:W-:Y:S01]  /*95d0*/  HMMA.16816.F32.BF16 R76, R4.reuse, R144, R76 ;  /* 0x00000090044c723c */ /* 0x048fe2000004184c */
[-C--:B------:R-:W-:Y:S01]  /*95e0*/  FMUL.FTZ R120, R120, R193.reuse ;  /* 0x000000c178787220 */ /* 0x080fe20000410000 */
[-C--:B------:R-:W-:Y:S01]  /*95f0*/  FMUL.FTZ R121, R121, R193.reuse ;  /* 0x000000c179797220 */ /* 0x080fe20000410000 */
[-C--:B------:R-:W-:Y:S01]  /*9600*/  FMUL.FTZ R122, R122, R2.reuse ;  /* 0x000000027a7a7220 */ /* 0x080fe20000410000 */
[-C--:B------:R-:W-:Y:S01]  /*9610*/  FMUL.FTZ R123, R123, R2.reuse ;  /* 0x000000027b7b7220 */ /* 0x080fe20000410000 */
[--C-:B------:R-:W-:Y:S01]  /*9620*/  FFMA.FTZ R199, R174, UR4, -R205.reuse ;  /* 0x00000004aec77c23 */ /* 0x100fe200080108cd */
[--C-:B------:R-:W-:Y:S01]  /*9630*/  FFMA.FTZ R201, R168, UR4, -R205.reuse ;  /* 0x00000004a8c97c23 */ /* 0x100fe200080108cd */
[----:B------:R-:W3:Y:S01]  /*9640*/  MUFU.EX2 R197, R197 ;  /* 0x000000c500c57308 */ /* 0x000ee20000000800 */
[C---:B------:R-:W-:Y:S01]  /*9650*/  HMMA.16816.F32.BF16 R80, R4.reuse, R146, R80 ;  /* 0x000000920450723c */ /* 0x040fe20000041850 */
[----:B------:R-:W3:Y:S01]  /*9660*/  LDSM.16.MT88.4 R144, [R216+0x16000] ;  /* 0x01600000d890783b */ /* 0x000ee20000004200 */
[--C-:B----4-:R-:W-:Y:S01]  /*9670*/  FFMA.FTZ R202, R172, UR4, -R205.reuse ;  /* 0x00000004acca7c23 */ /* 0x110fe200080108cd */
[----:B------:R-:W-:Y:S01]  /*9680*/  MUFU.EX2 R3, R3 ;  /* 0x0000000300037308 */ /* 0x000fe20000000800 */
[----:B-----5:R-:W-:Y:S01]  /*9690*/  FFMA.FTZ R198, R170, UR4, -R205 ;  /* 0x00000004aac67c23 */ /* 0x020fe200080108cd */
[-C--:B------:R-:W-:Y:S01]  /*96a0*/  FMUL.FTZ R8, R160, R193.reuse ;  /* 0x000000c1a0087220 */ /* 0x080fe20000410000 */
[-C--:B------:R-:W-:Y:S01]  /*96b0*/  FMUL.FTZ R9, R161, R193.reuse ;  /* 0x000000c1a1097220 */ /* 0x080fe20000410000 */
[----:B------:R-:W-:Y:S01]  /*96c0*/  MUFU.EX2 R199, R199 ;  /* 0x000000c700c77308 */ /* 0x000fe20000000800 */
[C---:B-1----:R-:W-:Y:S01]  /*96d0*/  HMMA.16816.F32.BF16 R84, R4.reuse, R140, R84 ;  /* 0x0000008c0454723c */ /* 0x042fe20000041854 */
[-C--:B------:R-:W-:Y:S01]  /*96e0*/  FMUL.FTZ R10, R162, R2.reuse ;  /* 0x00000002a20a7220 */ /* 0x080fe20000410000 */
[-C--:B------:R-:W-:Y:S01]  /*96f0*/  FMUL.FTZ R11, R163, R2.reuse ;  /* 0x00000002a30b7220 */ /* 0x080fe20000410000 */
[----:B------:R-:W1:Y:S01]  /*9700*/  MUFU.EX2 R202, R202 ;  /* 0x000000ca00ca7308 */ /* 0x000e620000000800 */
[-C--:B------:R-:W-:Y:S01]  /*9710*/  FMUL.FTZ R156, R156, R193.reuse ;  /* 0x000000c19c9c7220 */ /* 0x080fe20000410000 */
[-C--:B------:R-:W-:Y:S01]  /*9720*/  FMUL.FTZ R157, R157, R193.reuse ;  /* 0x000000c19d9d7220 */ /* 0x080fe20000410000 */
[-C--:B------:R-:W-:Y:S01]  /*9730*/  FMUL.FTZ R158, R158, R2.reuse ;  /* 0x000000029e9e7220 */ /* 0x080fe20000410000 */
[----:B------:R-:W-:Y:S01]  /*9740*/  MUFU.EX2 R198, R198 ;  /* 0x000000c600c67308 */ /* 0x000fe20000000800 */
[C---:B------:R-:W-:Y:S01]  /*9750*/  HMMA.16816.F32.BF16 R88, R4.reuse, R142, R88 ;  /* 0x0000008e0458723c */ /* 0x040fe20000041858 */
[----:B------:R-:W4:Y:S01]  /*9760*/  LDSM.16.MT88.4 R140, [R204+0x16000] ;  /* 0x01600000cc8c783b */ /* 0x000f220000004200 */
[-C--:B------:R-:W-:Y:S01]  /*9770*/  FMUL.FTZ R159, R159, R2.reuse ;  /* 0x000000029f9f7220 */ /* 0x080fe20000410000 */
[----:B------:R-:W5:Y:S01]  /*9780*/  MUFU.EX2 R201, R201 ;  /* 0x000000c900c97308 */ /* 0x000f620000000800 */
        /* <DEDUP_REMOVED lines=39> */
[----:B------:R-:W1:Y:S01]  /*9a00*/  LDSM.16.MT88.4 R152, [R195+0x6000] ;  /* 0x00600000c398783b */ /* 0x000e620000004200 */
        /* <DEDUP_REMOVED lines=28> */
[----:B------:R-:W-:Y:S01]  /*9bd0*/  F2FP.BF16.F32.PACK_AB R128, R197, R200 ;  /* 0x000000c8c580723e */ /* 0x000fe200000010ff */
[----:B------:R-:W1:Y:S01]  /*9be0*/  LDSM.16.MT88.4 R152, [R195+0x2800] ;  /* 0x00280000c398783b */ /* 0x000e620000004200 */
[----:B------:R-:W-:Y:S01]  /*9bf0*/  F2FP.BF16.F32.PACK_AB R129, R202, R199 ;  /* 0x000000c7ca81723e */ /* 0x000fe200000010ff */
[----:B------:R-:W-:Y:S01]  /*9c00*/  FADD.FTZ R200, R200, R189 ;  /* 0x000000bdc8c87221 */ /* 0x000fe20000010000 */
[----:B------:R-:W-:-:S02]  /*9c10*/  F2FP.BF16.F32.PACK_AB R130, R3, R196 ;  /* 0x000000c40382723e */ /* 0x000fc400000010ff */
[----:B-----5:R-:W-:Y:S01]  /*9c20*/  F2FP.BF16.F32.PACK_AB R131, R201, R198 ;  /* 0x000000c6c983723e */ /* 0x020fe200000010ff */
        /* <DEDUP_REMOVED lines=66> */
[----:B----4-:R-:W-:Y:S02]  /*a050*/  HMMA.16816.F32.BF16 R16, R4, R140, R16 ;  /* 0x0000008c0410723c */ /* 0x010fe40000041810 */
        /* <DEDUP_REMOVED lines=122> */
.L_x_5369:
[----:B------:R-:W-:-:S12]  /*a800*/  UIADD3 UR18, UPT, UPT, UR15, -0x1, URZ ;  /* 0xffffffff0f127890 */ /* 0x000fd8000fffe0ff */
.L_x_5375:
        /* <DEDUP_REMOVED lines=21> */
[----:B------:R-:W3:Y:S01]  /*a960*/  LDCU UR11, c[0x0][0x50c] ;  /* 0x0000a180ff0b77ac */ /* 0x000ee20008000800 */
[----:B------:R-:W4:Y:S01]  /*a970*/  LDCU.64 UR6, c[0x0][0x3a0] ;  /* 0x00007400ff0677ac */ /* 0x000f220008000a00 */
[----:B------:R-:W2:Y:S01]  /*a980*/  LDCU.64 UR8, c[0x0][0x3a8] ;  /* 0x00007500ff0877ac */ /* 0x000ea20008000a00 */
[----:B------:R-:W-:Y:S02]  /*a990*/  UIADD3 UR14, UPT, UPT, UR14, 0x40, URZ ;  /* 0x000000400e0e7890 */ /* 0x000fe4000fffe0ff */
[----:B-1----:R-:W-:-:S12]  /*a9a0*/  ULEA UR5, UR5, UR10, 0x18 ;  /* 0x0000000a05057291 */ /* 0x002fd8000f8ec0ff */
.L_x_5380:
        /* <DEDUP_REMOVED lines=72> */
[----:B------:R-:W-:Y:S01]  /*ae30*/  IMAD.WIDE.U32 R10, R7, UR8, R10 ;  /* 0x00000008070a7c25 */ /* 0x000fe2000f8e000a */
[----:B------:R-:W-:Y:S02]  /*ae40*/  SHF.R.S32.HI R5, RZ, 0x1f, R7 ;  /* 0x0000001fff057819 */ /* 0x000fe40000011407 */
[C---:B------:R-:W-:Y:S03]  /*ae50*/  LEA R234, P0, R10.reuse, R4, 0x1 ;  /* 0x000000040aea7211 */ /* 0x040fe600078008ff */
[----:B------:R-:W-:Y:S04]  /*ae60*/  IMAD R6, R5, UR8, RZ ;  /* 0x0000000805067c24 */ /* 0x000fe8000f8e02ff */
[----:B------:R-:W-:Y:S04]  /*ae70*/  IMAD R6, R7, UR9, R6 ;  /* 0x0000000907067c24 */ /* 0x000fe8000f8e0206 */
[----:B------:R-:W-:Y:S05]  /*ae80*/  IMAD.IADD R6, R11, 0x1, R6 ;  /* 0x000000010b067824 */ /* 0x000fea00078e0206 */
[----:B------:R-:W-:Y:S07]  /*ae90*/  LEA.HI.X R235, R10, R3, R6, 0x1, P0 ;  /* 0x000000030aeb7211 */ /* 0x000fee00000f0c06 */
.L_x_5377:
[----:B------:R-:W-:Y:S01]  /*aea0*/  LOP3.LUT R245, R245, 0x1e00, R198, 0xf8, !PT ;  /* 0x00001e00f5f57812 */ /* 0x000fe200078ef8c6 */
[----:B------:R-:W-:Y:S01]  /*aeb0*/  IMAD.MOV.U32 R218, RZ, RZ, 0x20 ;  /* 0x00000020ffda7424 */ /* 0x000fe200078e00ff */
[----:B------:R-:W-:Y:S01]  /*aec0*/  SHF.L.U32 R197, R215, 0x5, RZ ;  /* 0x00000005d7c57819 */ /* 0x000fe200000006ff */
[----:B------:R-:W-:Y:S01]  /*aed0*/  UIADD3 UR13, UPT, UPT, UR13, -0x1, URZ ;  /* 0xffffffff0d0d7890 */ /* 0x000fe2000fffe0ff */
[----:B------:R-:W-:Y:S02]  /*aee0*/  LEA R245, R245, UR5, 0x1 ;  /* 0x00000005f5f57c11 */ /* 0x000fe4000f8e08ff */
[----:B------:R-:W-:Y:S01]  /*aef0*/  LOP3.LUT R213, R197, 0x7c00, RZ, 0xc0, !PT ;  /* 0x00007c00c5d57812 */ /* 0x000fe200078ec0ff */
[----:B------:R-:W-:Y:S01]  /*af00*/  UISETP.GT.AND UP0, UPT, UR13, UR16, UPT ;  /* 0x000000100d00728c */ /* 0x000fe2000bf04270 */
[----:B------:R-:W-:Y:S01]  /*af10*/  SHF.L.U32 R197, R196, 0x5, RZ ;  /* 0x00000005c4c57819 */ /* 0x000fe200000006ff */
[----:B------:R-:W-:Y:S01]  /*af20*/  @!PT LDS RZ, [RZ] ;  /* 0x00000000fffff984 */ /* 0x000fe20000000800 */
[----:B------:R-:W-:Y:S01]  /*af30*/  @!PT LDS RZ, [RZ] ;  /* 0x00000000fffff984 */ /* 0x000fe20000000800 */
[----:B------:R-:W-:Y:S01]  /*af40*/  @!PT LDS RZ, [RZ] ;  /* 0x00000000fffff984 */ /* 0x000fe20000000800 */
[----:B------:R-:W-:Y:S01]  /*af50*/  LDGSTS.E.BYPASS.LTC128B.128 [R245+0x10000], desc[UR22][R234.64] ;  /* 0x10000000eaf57fae */ /* 0x000fe2000b981a16 */
[----:B------:R-:W-:Y:S02]  /*af60*/  LOP3.LUT R214, R198, 0x38, RZ, 0xc0, !PT ;  /* 0x00000038c6d67812 */ /* 0x000fe400078ec0ff */
[----:B------:R-:W-:Y:S02]  /*af70*/  SHF.L.U64.HI R196, R196, 0x5, R199 ;  /* 0x00000005c4c47819 */ /* 0x000fe400000102c7 */
[----:B------:R-:W-:Y:S01]  /*af80*/  LDGSTS.E.BYPASS.LTC128B.128 [R245+0x12000], desc[UR22][R234.64+0x80] ;  /* 0x12000080eaf57fae */ /* 0x000fe2000b981a16 */
[----:B------:R-:W-:Y:S02]  /*af90*/  IADD3 R198, P0, PT, R197, R234, RZ ;  /* 0x000000eac5c67210 */ /* 0x000fe40007f1e0ff */
[----:B------:R-:W-:Y:S02]  /*afa0*/  SHF.L.U32 R224, R215, 0x6, RZ ;  /* 0x00000006d7e07819 */ /* 0x000fe400000006ff */
[----:B------:R-:W-:Y:S01]  /*afb0*/  LDGSTS.E.BYPASS.LTC128B.128 [R245+0x14000], desc[UR22][R234.64+0x100] ;  /* 0x14000100eaf57fae */ /* 0x000fe2000b981a16 */
[C---:B------:R-:W-:Y:S02]  /*afc0*/  IADD3.X R199, PT, PT, R196.reuse, R235, RZ, P0, !PT ;  /* 0x000000ebc4c77210 */ /* 0x040fe400007fe4ff */
[C---:B------:R-:W-:Y:S02]  /*afd0*/  IADD3 R202, P1, PT, R197.reuse, R198, RZ ;  /* 0x000000c6c5ca7210 */ /* 0x040fe40007f3e0ff */
[----:B------:R-:W-:Y:S01]  /*afe0*/  LDGSTS.E.BYPASS.LTC128B.128 [R245+0x16000], desc[UR22][R234.64+0x180] ;  /* 0x16000180eaf57fae */ /* 0x000fe2000b981a16 */
[----:B------:R-:W-:Y:S02]  /*aff0*/  SHF.R.U32.HI R217, RZ, 0x1, R215 ;  /* 0x00000001ffd97819 */ /* 0x000fe400000116d7 */
[----:B------:R-:W-:Y:S02]  /*b000*/  IADD3.X R203, PT, PT, R196, R199, RZ, P1, !PT ;  /* 0x000000c7c4cb7210 */ /* 0x000fe40000ffe4ff */
[----:B------:R-:W-:Y:S01]  /*b010*/  LDGSTS.E.BYPASS.LTC128B.128 [R245+0x10800], desc[UR22][R198.64] ;  /* 0x10800000c6f57fae */ /* 0x000fe2000b981a16 */
[----:B------:R-:W-:Y:S02]  /*b020*/  IADD3 R200, P0, PT, R197, R202, RZ ;  /* 0x000000cac5c87210 */ /* 0x000fe40007f1e0ff */
[--C-:B------:R-:W-:Y:S02]  /*b030*/  LOP3.LUT R166, R214, 0x1c0, R224.reuse, 0xf8, !PT ;  /* 0x000001c0d6a67812 */ /* 0x100fe400078ef8e0 */
[----:B------:R-:W-:Y:S01]  /*b040*/  LDGSTS.E.BYPASS.LTC128B.128 [R245+0x12800], desc[UR22][R198.64+0x80] ;  /* 0x12800080c6f57fae */ /* 0x000fe2000b981a16 */
[----:B------:R-:W-:Y:S02]  /*b050*/  IADD3.X R201, PT, PT, R196, R203, RZ, P0, !PT ;  /* 0x000000cbc4c97210 */ /* 0x000fe400007fe4ff */
[----:B------:R-:W-:Y:S02]  /*b060*/  LOP3.LUT R164, R213, 0x200, R224, 0xf8, !PT ;  /* 0x00000200d5a47812 */ /* 0x000fe400078ef8e0 */
[----:B------:R-:W-:Y:S01]  /*b070*/  LDGSTS.E.BYPASS.LTC128B.128 [R245+0x14800], desc[UR22][R198.64+0x100] ;  /* 0x14800100c6f57fae */ /* 0x000fe2000b981a16 */
[----:B------:R-:W-:Y:S02]  /*b080*/  LOP3.LUT R165, R215, 0x8, RZ, 0xc0, !PT ;  /* 0x00000008d7a57812 */ /* 0x000fe400078ec0ff */
[----:B------:R-:W-:Y:S02]  /*b090*/  LOP3.LUT R3, R217, 0x8, RZ, 0xc0, !PT ;  /* 0x00000008d9037812 */ /* 0x000fe400078ec0ff */
[----:B------:R1:W-:Y:S01]  /*b0a0*/  LDGSTS.E.BYPASS.LTC128B.128 [R245+0x16800], desc[UR22][R198.64+0x180] ;  /* 0x16800180c6f57fae */ /* 0x0003e2000b981a16 */
[----:B------:R-:W-:Y:S02]  /*b0b0*/  LOP3.LUT R165, R166, R165, RZ, 0x3c, !PT ;  /* 0x000000a5a6a57212 */ /* 0x000fe400078e3cff */
[----:B------:R-:W-:Y:S02]  /*b0c0*/  LOP3.LUT R3, R164, R166, R3, 0xf6, !PT ;  /* 0x000000a6a4037212 */ /* 0x000fe400078ef603 */
[----:B------:R-:W-:Y:S01]  /*b0d0*/  LDGSTS.E.BYPASS.LTC128B.128 [R245+0x11000], desc[UR22][R202.64] ;  /* 0x11000000caf57fae */ /* 0x000fe2000b981a16 */
[----:B------:R-:W-:Y:S02]  /*b0e0*/  LOP3.LUT R224, R224, 0x400, RZ, 0xc0, !PT ;  /* 0x00000400e0e07812 */ /* 0x000fe400078ec0ff */
[----:B------:R-:W-:Y:S02]  /*b0f0*/  LEA R225, R3, UR5, 0x1 ;  /* 0x0000000503e17c11 */ /* 0x000fe4000f8e08ff */
[----:B------:R-:W-:Y:S01]  /*b100*/  LDGSTS.E.BYPASS.LTC128B.128 [R245+0x13000], desc[UR22][R202.64+0x80] ;  /* 0x13000080caf57fae */ /* 0x000fe2000b981a16 */
[----:B------:R-:W-:Y:S01]  /*b110*/  LEA R224, R165, R224, 0x1 ;  /* 0x000000e0a5e07211 */ /* 0x000fe200078e08ff */
[----:B------:R-:W-:Y:S01]  /*b120*/  IMAD.MOV.U32 R3, RZ, RZ, 0x40 ;  /* 0x00000040ff037424 */ /* 0x000fe200078e00ff */
[C---:B------:R-:W-:Y:S02]  /*b130*/  LOP3.LUT P0, RZ, R215.reuse, 0x2, RZ, 0xc0, !PT ;  /* 0x00000002d7ff7812 */ /* 0x040fe4000780c0ff */
[----:B------:R-:W-:Y:S01]  /*b140*/  LDGSTS.E.BYPASS.LTC128B.128 [R245+0x15000], desc[UR22][R202.64+0x100] ;  /* 0x15000100caf57fae */ /* 0x000fe2000b981a16 */
[----:B------:R-:W-:Y:S02]  /*b150*/  IADD3 R219, PT, PT, R224, UR5, RZ ;  /* 0x00000005e0db7c10 */ /* 0x000fe4000fffe0ff */
[----:B------:R-:W-:Y:S02]  /*b160*/  SEL R218, R218, 0xffffffe0, !P0 ;  /* 0xffffffe0dada7807 */ /* 0x000fe40004000000 */
[----:B------:R-:W-:Y:S01]  /*b170*/  LDGSTS.E.BYPASS.LTC128B.128 [R245+0x17000], desc[UR22][R202.64+0x180] ;  /* 0x17000180caf57fae */ /* 0x000fe2000b981a16 */
[----:B------:R-:W-:Y:S02]  /*b180*/  LOP3.LUT P2, RZ, R215, 0x4, RZ, 0xc0, !PT ;  /* 0x00000004d7ff7812 */ /* 0x000fe4000784c0ff */
[-C--:B------:R-:W-:Y:S02]  /*b190*/  IADD3 R222, PT, PT, R225, R218.reuse, RZ ;  /* 0x000000dae1de7210 */ /* 0x080fe40007ffe0ff */
[----:B------:R-:W-:Y:S01]  /*b1a0*/  LDGSTS.E.BYPASS.LTC128B.128 [R245+0x11800], desc[UR22][R200.64] ;  /* 0x11800000c8f57fae */ /* 0x000fe2000b981a16 */
[----:B------:R-:W-:Y:S04]  /*b1b0*/  IADD3 R221, PT, PT, R219, R218, RZ ;  /* 0x000000dadbdd7210 */ /* 0x000fe80007ffe0ff */
[----:B------:R-:W-:Y:S05]  /*b1c0*/  LDGSTS.E.BYPASS.LTC128B.128 [R245+0x13800], desc[UR22][R200.64+0x80] ;  /* 0x13800080c8f57fae */ /* 0x000fea000b981a16 */
[----:B------:R-:W-:Y:S05]  /*b1d0*/  LDGSTS.E.BYPASS.LTC128B.128 [R245+0x15800], desc[UR22][R200.64+0x100] ;  /* 0x15800100c8f57fae */ /* 0x000fea000b981a16 */
[----:B------:R2:W-:Y:S05]  /*b1e0*/  LDGSTS.E.BYPASS.LTC128B.128 [R245+0x17800], desc[UR22][R200.64+0x180] ;  /* 0x17800180c8f57fae */ /* 0x0005ea000b981a16 */
[----:B------:R-:W-:Y:S05]  /*b1f0*/  LDSM.16.M88.4 R164, [R225] ;  /* 0x00000000e1a4783b */ /* 0x000fea0000000200 */
[----:B------:R-:W5:Y:S05]  /*b200*/  LDSM.16.M88.4 R168, [R224+UR5+0x8000] ;  /* 0x00800005e0a8783b */ /* 0x000f6a0008000200 */
[----:B------:R-:W3:Y:S05]  /*b210*/  LDSM.16.M88.4 R172, [R224+UR5+0x8800] ;  /* 0x00880005e0ac783b */ /* 0x000eea0008000200 */
[----:B------:R-:W4:Y:S05]  /*b220*/  LDSM.16.M88.4 R176, [R224+UR5+0x9000] ;  /* 0x00900005e0b0783b */ /* 0x000f2a0008000200 */
[----:B------:R-:W0:Y:S05]  /*b230*/  LDGDEPBAR ;  /* 0x00000000000079af */ /* 0x000e2a0000000000 */
[----:B------:R-:W2:Y:S05]  /*b240*/  LDSM.16.M88.4 R180, [R224+UR5+0x9800] ;  /* 0x00980005e0b4783b */ /* 0x000eaa0008000200 */
[----:B------:R-:W-:Y:S05]  /*b250*/  LDSM.16.M88.4 R184, [R222] ;  /* 0x00000000deb8783b */ /* 0x000fea0000000200 */
[----:B------:R-:W2:Y:S05]  /*b260*/  LDSM.16.M88.4 R188, [R221+0x8000] ;  /* 0x00800000ddbc783b */ /* 0x000eaa0000000200 */
[----:B------:R-:W2:Y:S05]  /*b270*/  LDSM.16.M88.4 R192, [R221+0x8800] ;  /* 0x00880000ddc0783b */ /* 0x000eaa0000000200 */
[----:B------:R-:W-:Y:S01]  /*b280*/  LDSM.16.M88.4 R208, [R221+0xc000] ;  /* 0x00c00000ddd0783b */ /* 0x000fe20000000200 */
[C---:B-----5:R-:W-:Y:S08]  /*b290*/  HMMA.16816.F32.BF16 R4, R164.reuse, R168, RZ ;  /* 0x000000a8a404723c */ /* 0x060ff000000418ff */
[C---:B------:R-:W-:Y:S01]  /*b2a0*/  HMMA.16816.F32.BF16 R8, R164.reuse, R170, RZ ;  /* 0x000000aaa408723c */ /* 0x040fe200000418ff */
[----:B------:R-:W-:Y:S07]  /*b2b0*/  LDSM.16.M88.4 R168, [R221+0x9800] ;  /* 0x00980000dda8783b */ /* 0x000fee0000000200 */
[C---:B---3--:R-:W-:Y:S01]  /*b2c0*/  HMMA.16816.F32.BF16 R12, R164.reuse, R172, RZ ;  /* 0x000000aca40c723c */ /* 0x048fe200000418ff */
        /* <DEDUP_REMOVED lines=8> */
[C---:B----4-:R-:W-:Y:S04]  /*b350*/  HMMA.16816.F32.BF16 R20, R164.reuse, R176, RZ ;  /* 0x000000b0a414723c */ /* 0x050fe800000418ff */
[----:B--2---:R-:W-:Y:S04]  /*b360*/  LDSM.16.M88.4 R200, [R3+0x8000] ;  /* 0x0080000003c8783b */ /* 0x004fe80000000200 */
[C---:B------:R-:W-:Y:S01]  /*b370*/  HMMA.16816.F32.BF16 R24, R164.reuse, R178, RZ ;  /* 0x000000b2a418723c */ /* 0x040fe200000418ff */
[----:B------:R-:W-:Y:S05]  /*b380*/  LDSM.16.M88.4 R176, [R219+0x8000] ;  /* 0x00800000dbb0783b */ /* 0x000fea0000000200 */
[----:B------:R-:W-:Y:S02]  /*b390*/  LDSM.16.M88.4 R204, [R219+0xa000] ;  /* 0x00a00000dbcc783b */ /* 0x000fe40000000200 */
        /* <DEDUP_REMOVED lines=216> */
[----:B------:R-:W1:Y:S01]  /*c120*/  MUFU.TANH R200, R200 ;  /* 0x000000c800c87308 */ /* 0x000e620000002400 */
[C---:B--2---:R-:W-:Y:S09]  /*c130*/  HMMA.16816.F32.BF16 R28, R192.reuse, R164, R28 ;  /* 0x000000a4c01c723c */ /* 0x044ff2000004181c */
[----:B------:R-:W2:Y:S01]  /*c140*/  MUFU.TANH R201, R201 ;  /* 0x000000c900c97308 */ /* 0x000ea20000002400 */
[----:B------:R-:W-:Y:S09]  /*c150*/  HMMA.16816.F32.BF16 R32, R192, R166, R32 ;  /* 0x000000a6c020723c */ /* 0x000ff20000041820 */
[----:B------:R-:W1:Y:S01]  /*c160*/  MUFU.TANH R202, R202 ;  /* 0x000000ca00ca7308 */ /* 0x000e620000002400 */
[----:B-----5:R-:W-:Y:S01]  /*c170*/  FMUL.FTZ R233, R30, UR11 ;  /* 0x0000000b1ee97c20 */ /* 0x020fe20008410000 */
[----:B------:R-:W-:Y:S01]  /*c180*/  FMUL.FTZ R249, R28, UR11 ;  /* 0x0000000b1cf97c20 */ /* 0x000fe20008410000 */
[----:B------:R-:W-:Y:S01]  /*c190*/  FMUL.FTZ R250, R29, UR11 ;  /* 0x0000000b1dfa7c20 */ /* 0x000fe20008410000 */
[----:B------:R-:W-:Y:S06]  /*c1a0*/  FMUL.FTZ R252, R31, UR11 ;  /* 0x0000000b1ffc7c20 */ /* 0x000fec0008410000 */
[----:B------:R5:W1:Y:S01]  /*c1b0*/  MUFU.TANH R10, R233 ;  /* 0x000000e9000a7308 */ /* 0x000a620000002400 */
[----:B------:R-:W-:Y:S01]  /*c1c0*/  FMUL.FTZ R251, R32, UR11 ;  /* 0x0000000b20fb7c20 */ /* 0x000fe20008410000 */
[----:B------:R-:W-:Y:S01]  /*c1d0*/  FMUL.FTZ R11, R33, UR11 ;  /* 0x0000000b210b7c20 */ /* 0x000fe20008410000 */
[----:B------:R-:W-:Y:S07]  /*c1e0*/  FMUL.FTZ R13, R34, UR11 ;  /* 0x0000000b220d7c20 */ /* 0x000fee0008410000 */
[----:B------:R-:W1:Y:S10]  /*c1f0*/  MUFU.TANH R203, R203 ;  /* 0x000000cb00cb7308 */ /* 0x000e740000002400 */
        /* <DEDUP_REMOVED lines=60> */
[C---:B------:R-:W-:Y:S01]  /*c5c0*/  IMAD R8, R4.reuse, R15, R8 ;  /* 0x0000000f04087224 */ /* 0x040fe200078e0208 */
[----:B------:R-:W-:Y:S02]  /*c5d0*/  LOP3.LUT R15, RZ, R6, RZ, 0x33, !PT ;  /* 0x00000006ff0f7212 */ /* 0x000fe400078e33ff */
        /* <DEDUP_REMOVED lines=12> */
[----:B------:R-:W2:Y:S03]  /*c6a0*/  LDC.64 R4, c[0x0][0x3b8] ;  /* 0x0000ee00ff047b82 */ /* 0x000ea60000000a00 */
[----:B------:R-:W-:Y:S02]  /*c6b0*/  @P5 VIADD R12, R12, 0x1 ;  /* 0x000000010c0c5836 */ /* 0x000fe40000000000 */
[----:B------:R-:W-:Y:S05]  /*c6c0*/  @P6 IADD3 R16, PT, PT, R16, 0x1, RZ ;  /* 0x0000000110106810 */ /* 0x000fea0007ffe0ff */
        /* <DEDUP_REMOVED lines=20> */
[C---:B------:R-:W-:Y:S03]  /*c810*/  LEA R232, P0, R16.reuse, R232, 0x1 ;  /* 0x000000e810e87211 */ /* 0x040fe600078008ff */
[----:B------:R-:W-:Y:S04]  /*c820*/  IMAD R6, R5, UR6, RZ ;  /* 0x0000000605067c24 */ /* 0x000fe8000f8e02ff */
[----:B------:R-:W-:Y:S05]  /*c830*/  IMAD R6, R7, UR7, R6 ;  /* 0x0000000707067c24 */ /* 0x000fea000f8e0206 */
[----:B------:R-:W-:Y:S04]  /*c840*/  IADD3 R6, PT, PT, R17, R6, RZ ;  /* 0x0000000611067210 */ /* 0x000fe80007ffe0ff */
[----:B------:R-:W-:Y:S07]  /*c850*/  LEA.HI.X R231, R16, R231, R6, 0x1, P0 ;  /* 0x000000e710e77211 */ /* 0x000fee00000f0c06 */
.L_x_5379:
[----:B-1----:R-:W-:Y:S01]  /*c860*/  IMAD.MOV.U32 R233, RZ, RZ, R231 ;  /* 0x000000ffffe97224 */ /* 0x002fe200078e00e7 */
        /* <DEDUP_REMOVED lines=28> */
.L_x_5378:
[-C--:B------:R-:W-:Y:S01]  /*ca30*/  ISETP.GT.AND P5, PT, R230, R237.reuse, PT ;  /* 0x000000ede600720c */ /* 0x080fe20003fa4270 */
[----:B------:R-:W-:Y:S01]  /*ca40*/  UISETP.GT.AND UP0, UPT, UR13, UR16, UPT ;  /* 0x000000100d00728c */ /* 0x000fe2000bf04270 */
[----:B------:R-:W-:Y:S01]  /*ca50*/  IADD3 R3, PT, PT, R237, -0x20, RZ ;  /* 0xffffffe0ed037810 */ /* 0x000fe20007ffe0ff */
[----:B------:R-:W-:Y:S01]  /*ca60*/  UIADD3 UR14, UPT, UPT, UR14, -0x40, URZ ;  /* 0xffffffc00e0e7890 */ /* 0x000fe2000fffe0ff */
[----:B-1----:R-:W-:Y:S02]  /*ca70*/  FSEL R12, R9, -INF , !P5 ;  /* 0xff800000090c7808 */ /* 0x002fe40006800000 */
[----:B------:R-:W-:Y:S02]  /*ca80*/  ISETP.GT.AND P5, PT, R226, R237, PT ;  /* 0x000000ede200720c */ /* 0x000fe40003fa4270 */
[C---:B------:R-:W-:Y:S02]  /*ca90*/  IADD3 R23, PT, PT, R237.reuse, -0x1f, RZ ;  /* 0xffffffe1ed177810 */ /* 0x040fe40007ffe0ff */
[----:B------:R-:W-:Y:S02]  /*caa0*/  ISETP.GT.AND P1, PT, R230, R3, PT ;  /* 0x00000003e600720c */ /* 0x000fe40003f24270 */
[----:B------:R-:W-:Y:S02]  /*cab0*/  FSEL R223, R240, -INF , !P5 ;  /* 0xff800000f0df7808 */ /* 0x000fe40006800000 */
[-C--:B------:R-:W-:Y:S02]  /*cac0*/  ISETP.GT.AND P5, PT, R230, R23.reuse, PT ;  /* 0x00000017e600720c */ /* 0x080fe40003fa4270 */
[----:B------:R-:W-:Y:S02]  /*cad0*/  IADD3 R19, PT, PT, R237, -0x18, RZ ;  /* 0xffffffe8ed137810 */ /* 0x000fe40007ffe0ff */
[----:B------:R-:W-:Y:S02]  /*cae0*/  FSEL R25, R196, -INF , !P1 ;  /* 0xff800000c4197808 */ /* 0x000fe40004800000 */
[----:B------:R-:W-:Y:S02]  /*caf0*/  ISETP.GT.AND P1, PT, R226, R23, PT ;  /* 0x00000017e200720c */ /* 0x000fe40003f24270 */
[----:B------:R-:W-:Y:S02]  /*cb00*/  FSEL R8, R197, -INF , !P5 ;  /* 0xff800000c5087808 */ /* 0x000fe40006800000 */
[----:B------:R-:W-:Y:S02]  /*cb10*/  ISETP.GT.AND P5, PT, R230, R19, PT ;  /* 0x00000013e600720c */ /* 0x000fe40003fa4270 */
[----:B------:R-:W-:Y:S02]  /*cb20*/  IADD3 R15, PT, PT, R237, -0x17, RZ ;  /* 0xffffffe9ed0f7810 */ /* 0x000fe40007ffe0ff */
[----:B------:R-:W-:Y:S02]  /*cb30*/  FSEL R199, R199, -INF , !P1 ;  /* 0xff800000c7c77808 */ /* 0x000fe40004800000 */
[----:B------:R-:W-:Y:S02]  /*cb40*/  ISETP.GT.AND P0, PT, R226, R3, PT ;  /* 0x00000003e200720c */ /* 0x000fe40003f04270 */
[----:B------:R-:W-:Y:S02]  /*cb50*/  FSEL R200, R200, -INF , !P5 ;  /* 0xff800000c8c87808 */ /* 0x000fe40006800000 */
[C---:B------:R-:W-:Y:S02]  /*cb60*/  ISETP.GT.AND P1, PT, R226.reuse, R19, PT ;  /* 0x00000013e200720c */ /* 0x040fe40003f24270 */
[-C--:B------:R-:W-:Y:S02]  /*cb70*/  ISETP.GT.AND P5, PT, R226, R15.reuse, PT ;  /* 0x0000000fe200720c */ /* 0x080fe40003fa4270 */
[C---:B------:R-:W-:Y:S02]  /*cb80*/  IADD3 R9, PT, PT, R237.reuse, -0xf, RZ ;  /* 0xfffffff1ed097810 */ /* 0x040fe40007ffe0ff */
[----:B--2---:R-:W-:Y:S02]  /*cb90*/  IADD3 R5, PT, PT, R237, -0x10, RZ ;  /* 0xfffffff0ed057810 */ /* 0x004fe40007ffe0ff */
[----:B------:R-:W-:Y:S02]  /*cba0*/  FSEL R198, R198, -INF , !P0 ;  /* 0xff800000c6c67808 */ /* 0x000fe40004000000 */
[----:B------:R-:W-:Y:S02]  /*cbb0*/  ISETP.GT.AND P0, PT, R230, R15, PT ;  /* 0x0000000fe600720c */ /* 0x000fe40003f04270 */
[----:B------:R-:W-:Y:S02]  /*cbc0*/  FSEL R202, R202, -INF , !P1 ;  /* 0xff800000caca7808 */ /* 0x000fe40004800000 */
[----:B------:R-:W-:Y:S02]  /*cbd0*/  ISETP.GT.AND P1, PT, R230, R9, PT ;  /* 0x00000009e600720c */ /* 0x000fe40003f24270 */
[----:B------:R-:W-:Y:S02]  /*cbe0*/  FSEL R4, R203, -INF , !P5 ;  /* 0xff800000cb047808 */ /* 0x000fe40006800000 */
[-C--:B------:R-:W-:Y:S02]  /*cbf0*/  ISETP.GT.AND P5, PT, R226, R5.reuse, PT ;  /* 0x00000005e200720c */ /* 0x080fe40003fa4270 */
[----:B------:R-:W-:Y:S02]  /*cc00*/  IADD3 R29, PT, PT, R237, -0x7, RZ ;  /* 0xfffffff9ed1d7810 */ /* 0x000fe40007ffe0ff */
[----:B------:R-:W-:Y:S02]  /*cc10*/  FSEL R6, R201, -INF , !P0 ;  /* 0xff800000c9067808 */ /* 0x000fe40004000000 */
[----:B------:R-:W-:Y:S02]  /*cc20*/  FSEL R201, R205, -INF , !P1 ;  /* 0xff800000cdc97808 */ /* 0x000fe40004800000 */
[----:B------:R-:W-:Y:S02]  /*cc30*/  ISETP.GT.AND P0, PT, R230, R5, PT ;  /* 0x00000005e600720c */ /* 0x000fe40003f04270 */
[C---:B------:R-:W-:Y:S02]  /*cc40*/  IADD3 R31, PT, PT, R237.reuse, -0x8, RZ ;  /* 0xfffffff8ed1f7810 */ /* 0x040fe40007ffe0ff */
[----:B------:R-:W-:Y:S02]  /*cc50*/  FSEL R205, R206, -INF , !P5 ;  /* 0xff800000cecd7808 */ /* 0x000fe40006800000 */
[----:B------:R-:W-:Y:S02]  /*cc60*/  ISETP.GT.AND P5, PT, R230, R29, PT ;  /* 0x0000001de600720c */ /* 0x000fe40003fa4270 */
[----:B------:R-:W-:Y:S02]  /*cc70*/  IADD3 R27, PT, PT, R237, 0x1, RZ ;  /* 0x00000001ed1b7810 */ /* 0x000fe40007ffe0ff */
[----:B------:R-:W-:Y:S02]  /*cc80*/  FSEL R204, R204, -INF , !P0 ;  /* 0xff800000cccc7808 */ /* 0x000fe40004000000 */
[----:B------:R-:W-:Y:S02]  /*cc90*/  ISETP.GT.AND P1, PT, R230, R31, PT ;  /* 0x0000001fe600720c */ /* 0x000fe40003f24270 */
[----:B------:R-:W-:Y:S02]  /*cca0*/  ISETP.GT.AND P0, PT, R226, R9, PT ;  /* 0x00000009e200720c */ /* 0x000fe40003f04270 */
[----:B------:R-:W-:Y:S02]  /*ccb0*/  FSEL R177, R209, -INF , !P5 ;  /* 0xff800000d1b17808 */ /* 0x000fe40006800000 */
[----:B------:R-:W-:Y:S02]  /*ccc0*/  ISETP.GT.AND P5, PT, R230, R27, PT ;  /* 0x0000001be600720c */ /* 0x000fe40003fa4270 */
[----:B------:R-:W-:Y:S02]  /*ccd0*/  IADD3 R17, PT, PT, R237, 0x9, RZ ;  /* 0x00000009ed117810 */ /* 0x000fe40007ffe0ff */
[----:B------:R-:W-:Y:S02]  /*cce0*/  FSEL R203, R207, -INF , !P0 ;  /* 0xff800000cfcb7808 */ /* 0x000fe40004000000 */
[----:B------:R-:W-:Y:S02]  /*ccf0*/  FSEL R179, R208, -INF , !P1 ;  /* 0xff800000d0b37808 */ /* 0x000fe40004800000 */
[C---:B------:R-:W-:Y:S02]  /*cd00*/  ISETP.GT.AND P0, PT, R226.reuse, R31, PT ;  /* 0x0000001fe200720c */ /* 0x040fe40003f04270 */
[----:B------:R-:W-:Y:S02]  /*cd10*/  ISETP.GT.AND P1, PT, R226, R29, PT ;  /* 0x0000001de200720c */ /* 0x000fe40003f24270 */
[C---:B------:R-:W-:Y:S02]  /*cd20*/  IADD3 R21, PT, PT, R237.reuse, 0x8, RZ ;  /* 0x00000008ed157810 */ /* 0x040fe40007ffe0ff */
[----:B------:R-:W-:Y:S02]  /*cd30*/  FSEL R220, R220, -INF , !P5 ;  /* 0xff800000dcdc7808 */ /* 0x000fe40006800000 */
[----:B------:R-:W-:Y:S02]  /*cd40*/  ISETP.GT.AND P5, PT, R230, R17, PT ;  /* 0x00000011e600720c */ /* 0x000fe40003fa4270 */
[----:B------:R-:W-:Y:S02]  /*cd50*/  IADD3 R7, PT, PT, R237, 0x10, RZ ;  /* 0x00000010ed077810 */ /* 0x000fe40007ffe0ff */
[----:B------:R-:W-:Y:S02]  /*cd60*/  FSEL R175, R210, -INF , !P0 ;  /* 0xff800000d2af7808 */ /* 0x000fe40004000000 */
[----:B------:R-:W-:Y:S02]  /*cd70*/  FSEL R173, R211, -INF , !P1 ;  /* 0xff800000d3ad7808 */ /* 0x000fe40004800000 */
[----:B------:R-:W-:Y:S02]  /*cd80*/  ISETP.GT.AND P1, PT, R230, R21, PT ;  /* 0x00000015e600720c */ /* 0x000fe40003f24270 */
[----:B------:R-:W-:Y:S02]  /*cd90*/  ISETP.GT.AND P0, PT, R226, R27, PT ;  /* 0x0000001be200720c */ /* 0x000fe40003f04270 */
[----:B------:R-:W-:Y:S02]  /*cda0*/  FSEL R219, R246, -INF , !P5 ;  /* 0xff800000f6db7808 */ /* 0x000fe40006800000 */
[----:B------:R-:W-:Y:S02]  /*cdb0*/  ISETP.GT.AND P5, PT, R230, R7, PT ;  /* 0x00000007e600720c */ /* 0x000fe40003fa4270 */
[----:B------:R-:W-:Y:S02]  /*cdc0*/  FSEL R221, R242, -INF , !P0 ;  /* 0xff800000f2dd7808 */ /* 0x000fe40004000000 */
[----:B------:R-:W-:Y:S02]  /*cdd0*/  FSEL R225, R244, -INF , !P1 ;  /* 0xff800000f4e17808 */ /* 0x000fe40004800000 */
[C---:B------:R-:W-:Y:S02]  /*cde0*/  ISETP.GT.AND P0, PT, R226.reuse, R21, PT ;  /* 0x00000015e200720c */ /* 0x040fe40003f04270 */
[C---:B------:R-:W-:Y:S02]  /*cdf0*/  ISETP.GE.AND P6, PT, R3.reuse, R229, PT ;  /* 0x000000e50300720c */ /* 0x040fe40003fc6270 */
[-C--:B------:R-:W-:Y:S02]  /*ce00*/  ISETP.GE.AND P4, PT, R3, R228.reuse, PT ;  /* 0x000000e40300720c */ /* 0x080fe40003f86270 */
[C---:B------:R-:W-:Y:S02]  /*ce10*/  ISETP.GT.AND P1, PT, R226.reuse, R17, PT ;  /* 0x00000011e200720c */ /* 0x040fe40003f24270 */
[----:B------:R-:W-:Y:S02]  /*ce20*/  IADD3 R3, PT, PT, R237, 0x11, RZ ;  /* 0x00000011ed037810 */ /* 0x000fe40007ffe0ff */
[----:B------:R-:W-:Y:S02]  /*ce30*/  FSEL R249, R249, -INF , !P5 ;  /* 0xff800000f9f97808 */ /* 0x000fe40006800000 */
[----:B------:R-:W-:Y:S02]  /*ce40*/  ISETP.GT.AND P5, PT, R226, R7, PT ;  /* 0x00000007e200720c */ /* 0x000fe40003fa4270 */
[----:B------:R-:W-:Y:S02]  /*ce50*/  FSEL R211, R247, -INF , !P0 ;  /* 0xff800000f7d37808 */ /* 0x000fe40004000000 */
[----:B------:R-:W-:Y:S02]  /*ce60*/  FSEL R209, R248, -INF , !P1 ;  /* 0xff800000f8d17808 */ /* 0x000fe40004800000 */
[----:B------:R-:W-:Y:S02]  /*ce70*/  ISETP.GT.AND P0, PT, R230, R3, PT ;  /* 0x00000003e600720c */ /* 0x000fe40003f04270 */
[C---:B------:R-:W-:Y:S02]  /*ce80*/  ISETP.GE.AND P1, PT, R237.reuse, R229, PT ;  /* 0x000000e5ed00720c */ /* 0x040fe40003f26270 */
[C---:B------:R-:W-:Y:S02]  /*ce90*/  IADD3 R35, PT, PT, R237.reuse, 0x19, RZ ;  /* 0x00000019ed237810 */ /* 0x040fe40007ffe0ff */
[----:B------:R-:W-:Y:S02]  /*cea0*/  FSEL R10, R10, -INF , !P5 ;  /* 0xff8000000a0a7808 */ /* 0x000fe40006800000 */
[----:B------:R-:W-:Y:S02]  /*ceb0*/  ISETP.GT.AND P5, PT, R226, R3, PT ;  /* 0x00000003e200720c */ /* 0x000fe40003fa4270 */
[C---:B------:R-:W-:Y:S02]  /*cec0*/  IADD3 R33, PT, PT, R237.reuse, 0x18, RZ ;  /* 0x00000018ed217810 */ /* 0x040fe40007ffe0ff */
[----:B------:R-:W-:Y:S02]  /*ced0*/  FSEL R247, R12, -INF , !P1 ;  /* 0xff8000000cf77808 */ /* 0x000fe40004800000 */
[----:B------:R-:W-:Y:S02]  /*cee0*/  FSEL R197, R250, -INF , !P0 ;  /* 0xff800000fac57808 */ /* 0x000fe40004000000 */
[----:B------:R-:W-:Y:S02]  /*cef0*/  ISETP.GT.AND P1, PT, R230, R35, PT ;  /* 0x00000023e600720c */ /* 0x000fe40003f24270 */
[-C--:B------:R-:W-:Y:S02]  /*cf00*/  ISETP.GE.AND P0, PT, R237, R228.reuse, PT ;  /* 0x000000e4ed00720c */ /* 0x080fe40003f06270 */
[----:B------:R-:W-:Y:S02]  /*cf10*/  FSEL R183, R252, -INF , !P5 ;  /* 0xff800000fcb77808 */ /* 0x000fe40006800000 */
[----:B------:R-:W-:Y:S02]  /*cf20*/  ISETP.GT.AND P5, PT, R230, R33, PT ;  /* 0x00000021e600720c */ /* 0x000fe40003fa4270 */
[----:B------:R-:W-:Y:S02]  /*cf30*/  FSEL R180, R11, -INF , !P1 ;  /* 0xff8000000bb47808 */ /* 0x000fe40004800000 */
[----:B------:R-:W-:Y:S02]  /*cf40*/  FSEL R223, R223, -INF , !P0 ;  /* 0xff800000dfdf7808 */ /* 0x000fe40004000000 */
[C---:B------:R-:W-:Y:S02]  /*cf50*/  ISETP.GT.AND P0, PT, R226.reuse, R35, PT ;  /* 0x00000023e200720c */ /* 0x040fe40003f04270 */
[----:B------:R-:W-:Y:S02]  /*cf60*/  ISETP.GT.AND P1, PT, R226, R33, PT ;  /* 0x00000021e200720c */ /* 0x000fe40003f24270 */
        /* <DEDUP_REMOVED lines=9> */
[CC--:B------:R-:W-:Y:S02]  /*d000*/  ISETP.GE.AND P5, PT, R15.reuse, R229.reuse, PT ;  /* 0x000000e50f00720c */ /* 0x0c0fe40003fa6270 */
[----:B------:R-:W-:Y:S02]  /*d010*/  FSEL R19, R198, -INF , !P4 ;  /* 0xff800000c6137808 */ /* 0x000fe40006000000 */
[-C--:B------:R-:W-:Y:S02]  /*d020*/  ISETP.GE.AND P4, PT, R15, R228.reuse, PT ;  /* 0x000000e40f00720c */ /* 0x080fe40003f86270 */
[----:B------:R-:W-:Y:S02]  /*d030*/  FSEL R15, R199, -INF , !P0 ;  /* 0xff800000c70f7808 */ /* 0x000fe40004000000 */
[----:B------:R-:W-:Y:S02]  /*d040*/  FSEL R13, R200, -INF , !P1 ;  /* 0xff800000c80d7808 */ /* 0x000fe40004800000 */
[CC--:B------:R-:W-:Y:S02]  /*d050*/  ISETP.GE.AND P0, PT, R5.reuse, R229.reuse, PT ;  /* 0x000000e50500720c */ /* 0x0c0fe40003f06270 */
[-C--:B------:R-:W-:Y:S02]  /*d060*/  ISETP.GE.AND P1, PT, R5, R228.reuse, PT ;  /* 0x000000e40500720c */ /* 0x080fe40003f26270 */
[----:B------:R-:W-:Y:S02]  /*d070*/  FSEL R5, R6, -INF , !P5 ;  /* 0xff80000006057808 */ /* 0x000fe40006800000 */
        /* <DEDUP_REMOVED lines=9> */
[----:B------:R-:W-:Y:S02]  /*d110*/  FSEL R205, R205, -INF , !P1 ;  /* 0xff800000cdcd7808 */ /* 0x000fe40004800000 */
[-C--:B------:R-:W-:Y:S02]  /*d120*/  ISETP.GE.AND P0, PT, R31, R228.reuse, PT ;  /* 0x000000e41f00720c */ /* 0x080fe40003f06270 */
[C---:B------:R-:W-:Y:S02]  /*d130*/  ISETP.GE.AND P5, PT, R29.reuse, R229, PT ;  /* 0x000000e51d00720c */ /* 0x040fe40003fa6270 */
[-C--:B------:R-:W-:Y:S02]  /*d140*/  ISETP.GE.AND P1, PT, R29, R228.reuse, PT ;  /* 0x000000e41d00720c */ /* 0x080fe40003f26270 */
[----:B------:R-:W-:Y:S02]  /*d150*/  FMNMX3.FTZ R4, R4, R13, R5, !PT ;  /* 0x0000000d04047276 */ /* 0x000fe40007810005 */
[----:B------:R-:W-:Y:S02]  /*d160*/  FMNMX3.FTZ R6, R6, R11, R9, !PT ;  /* 0x0000000b06067276 */ /* 0x000fe40007810009 */
[----:B------:R-:W-:Y:S02]  /*d170*/  FSEL R203, R203, -INF , !P6 ;  /* 0xff800000cbcb7808 */ /* 0x000fe40007000000 */
[----:B------:R-:W-:Y:S02]  /*d180*/  FSEL R179, R179, -INF , !P4 ;  /* 0xff800000b3b37808 */ /* 0x000fe40006000000 */
[----:B------:R-:W-:Y:S02]  /*d190*/  ISETP.GE.AND P6, PT, R27, R229, PT ;  /* 0x000000e51b00720c */ /* 0x000fe40003fc6270 */
[----:B------:R-:W-:Y:S02]  /*d1a0*/  FSEL R177, R177, -INF , !P5 ;  /* 0xff800000b1b17808 */ /* 0x000fe40006800000 */
[----:B------:R-:W-:Y:S02]  /*d1b0*/  FSEL R175, R175, -INF , !P0 ;  /* 0xff800000afaf7808 */ /* 0x000fe40004000000 */
[----:B------:R-:W-:Y:S02]  /*d1c0*/  FSEL R173, R173, -INF , !P1 ;  /* 0xff800000adad7808 */ /* 0x000fe40004800000 */
[-C--:B------:R-:W-:Y:S02]  /*d1d0*/  ISETP.GE.AND P4, PT, R27, R228.reuse, PT ;  /* 0x000000e41b00720c */ /* 0x080fe40003f86270 */
[----:B------:R-:W-:Y:S02]  /*d1e0*/  FMNMX3.FTZ R4, R4, R207, R201, !PT ;  /* 0x000000cf04047276 */ /* 0x000fe400078100c9 */
[----:B------:R-:W-:Y:S02]  /*d1f0*/  FMNMX3.FTZ R6, R6, R205, R203, !PT ;  /* 0x000000cd06067276 */ /* 0x000fe400078100cb */
[-C--:B------:R-:W-:Y:S02]  /*d200*/  ISETP.GE.AND P5, PT, R21, R229.reuse, PT ;  /* 0x000000e51500720c */ /* 0x080fe40003fa6270 */
[----:B------:R-:W-:Y:S02]  /*d210*/  ISETP.GE.AND P1, PT, R17, R229, PT ;  /* 0x000000e51100720c */ /* 0x000fe40003f26270 */
        /* <DEDUP_REMOVED lines=11> */
[----:B------:R-:W-:Y:S02]  /*d2d0*/  FSEL R211, R211, -INF , !P0 ;  /* 0xff800000d3d37808 */ /* 0x000fe40004000000 */
[-C--:B------:R-:W-:Y:S02]  /*d2e0*/  ISETP.GE.AND P0, PT, R3, R228.reuse, PT ;  /* 0x000000e40300720c */ /* 0x080fe40003f06270 */
[----:B------:R-:W-:Y:S02]  /*d2f0*/  FSEL R209, R209, -INF , !P6 ;  /* 0xff800000d1d17808 */ /* 0x000fe40007000000 */
[----:B------:R-:W-:Y:S02]  /*d300*/  FMNMX3.FTZ R4, R4, R247, R233, !PT ;  /* 0x000000f704047276 */ /* 0x000fe400078100e9 */
[----:B------:R-:W-:Y:S02]  /*d310*/  FMNMX3.FTZ R8, R8, R223, R221, !PT ;  /* 0x000000df08087276 */ /* 0x000fe400078100dd */
[----:B------:R-:W-:Y:S02]  /*d320*/  FSEL R199, R249, -INF , !P4 ;  /* 0xff800000f9c77808 */ /* 0x000fe40006000000 */
[----:B------:R-:W-:Y:S02]  /*d330*/  FSEL R195, R10, -INF , !P5 ;  /* 0xff8000000ac37808 */ /* 0x000fe40006800000 */
[----:B------:R-:W-:Y:S02]  /*d340*/  FSEL R197, R197, -INF , !P1 ;  /* 0xff800000c5c57808 */ /* 0x000fe40004800000 */
[----:B------:R-:W-:Y:S02]  /*d350*/  FSEL R183, R183, -INF , !P0 ;  /* 0xff800000b7b77808 */ /* 0x000fe40004000000 */
[CC--:B------:R-:W-:Y:S02]  /*d360*/  ISETP.GE.AND P6, PT, R35.reuse, R229.reuse, PT ;  /* 0x000000e52300720c */ /* 0x0c0fe40003fc6270 */
[-C--:B------:R-:W-:Y:S02]  /*d370*/  ISETP.GE.AND P4, PT, R35, R228.reuse, PT ;  /* 0x000000e42300720c */ /* 0x080fe40003f86270 */
[C---:B------:R-:W-:Y:S02]  /*d380*/  ISETP.GE.AND P1, PT, R33.reuse, R229, PT ;  /* 0x000000e52100720c */ /* 0x040fe40003f26270 */
[----:B------:R-:W-:Y:S02]  /*d390*/  ISETP.GE.AND P5, PT, R33, R228, PT ;  /* 0x000000e42100720c */ /* 0x000fe40003fa6270 */
[----:B------:R-:W-:Y:S02]  /*d3a0*/  FMNMX3.FTZ R8, R8, R211, R209, !PT ;  /* 0x000000d308087276 */ /* 0x000fe400078100d1 */
[----:B------:R-:W-:Y:S02]  /*d3b0*/  FMNMX3.FTZ R4, R4, R225, R219, !PT ;  /* 0x000000e104047276 */ /* 0x000fe400078100db */
[----:B------:R-:W-:Y:S02]  /*d3c0*/  FSEL R180, R180, -INF , !P6 ;  /* 0xff800000b4b47808 */ /* 0x000fe40007000000 */
[----:B------:R-:W-:Y:S02]  /*d3d0*/  FSEL R181, R181, -INF , !P1 ;  /* 0xff800000b5b57808 */ /* 0x000fe40004800000 */
[----:B------:R-:W-:Y:S02]  /*d3e0*/  FSEL R165, R14, -INF , !P4 ;  /* 0xff8000000ea57808 */ /* 0x000fe40006000000 */
[----:B------:R-:W-:Y:S02]  /*d3f0*/  FMNMX3.FTZ R3, R8, R195, R183, !PT ;  /* 0x000000c308037276 */ /* 0x000fe400078100b7 */
[----:B------:R-:W-:Y:S02]  /*d400*/  FMNMX3.FTZ R4, R4, R199, R197, !PT ;  /* 0x000000c704047276 */ /* 0x000fe400078100c5 */
[----:B------:R-:W-:Y:S02]  /*d410*/  FSEL R166, R166, -INF , !P5 ;  /* 0xff800000a6a67808 */ /* 0x000fe40006800000 */
        /* <DEDUP_REMOVED lines=19> */
[----:B------:R-:W-:Y:S02]  /*d550*/  FSEL R190, R190, RZ, P1 ;  /* 0x000000ffbebe7208 */ /* 0x000fe40000800000 */
[----:B------:R-:W-:Y:S02]  /*d560*/  FSEL R7, R164, RZ, P1 ;  /* 0x000000ffa4077208 */ /* 0x000fe40000800000 */
[----:B------:R-:W-:Y:S01]  /*d570*/  FSEL R182, R182, RZ, P0 ;  /* 0x000000ffb6b67208 */ /* 0x000fe20000000000 */
[--C-:B------:R-:W-:Y:S01]  /*d580*/  FFMA.FTZ R185, R13, UR4, -R190.reuse ;  /* 0x000000040db97c23 */ /* 0x100fe200080108be */
[----:B------:R-:W-:Y:S01]  /*d590*/  FFMA.FTZ R184, R5, UR4, -R190 ;  /* 0x0000000405b87c23 */ /* 0x000fe200080108be */
[----:B------:R-:W-:Y:S01]  /*d5a0*/  FSEL R5, R3, RZ, P0 ;  /* 0x000000ff03057208 */ /* 0x000fe20000000000 */
[----:B------:R-:W-:Y:S01]  /*d5b0*/  FADD.FTZ R0, -R7, R0 ;  /* 0x0000000007007221 */ /* 0x000fe20000010100 */
[----:B------:R-:W-:Y:S01]  /*d5c0*/  FFMA.FTZ R187, R15, UR4, -R182 ;  /* 0x000000040fbb7c23 */ /* 0x000fe200080108b6 */
[----:B------:R-:W-:Y:S01]  /*d5d0*/  FFMA.FTZ R188, R23, UR4, -R190 ;  /* 0x0000000417bc7c23 */ /* 0x000fe200080108be */
[----:B------:R-:W1:Y:S01]  /*d5e0*/  LDSM.16.MT88.4 R12, [R216+0x10000] ;  /* 0x01000000d80c783b */ /* 0x000e620000004200 */
[----:B------:R-:W-:Y:S01]  /*d5f0*/  FADD.FTZ R2, -R5, R2 ;  /* 0x0000000205027221 */ /* 0x000fe20000010100 */
[----:B------:R-:W-:Y:S01]  /*d600*/  FFMA.FTZ R191, R25, UR4, -R190 ;  /* 0x0000000419bf7c23 */ /* 0x000fe200080108be */
[--C-:B------:R-:W-:Y:S01]  /*d610*/  FFMA.FTZ R189, R19, UR4, -R182.reuse ;  /* 0x0000000413bd7c23 */ /* 0x100fe200080108b6 */
[--C-:B------:R-:W-:Y:S01]  /*d620*/  FFMA.FTZ R186, R11, UR4, -R182.reuse ;  /* 0x000000040bba7c23 */ /* 0x100fe200080108b6 */
[----:B------:R-:W-:Y:S01]  /*d630*/  FFMA.FTZ R193, R9, UR4, -R182 ;  /* 0x0000000409c17c23 */ /* 0x000fe200080108b6 */
[----:B------:R-:W-:Y:S01]  /*d640*/  FMUL.FTZ R7, R0, UR4 ;  /* 0x0000000400077c20 */ /* 0x000fe20008410000 */
[----:B------:R-:W-:Y:S01]  /*d650*/  FMUL.FTZ R8, R2, UR4 ;  /* 0x0000000402087c20 */ /* 0x000fe20008410000 */
[----:B------:R-:W2:Y:S01]  /*d660*/  LDSM.16.MT88.4 R20, [R212+0x10000] ;  /* 0x01000000d414783b */ /* 0x000ea20000004200 */
[----:B------:R-:W-:Y:S01]  /*d670*/  MUFU.EX2 R191, R191 ;  /* 0x000000bf00bf7308 */ /* 0x000fe20000000800 */
[----:B------:R-:W-:Y:S01]  /*d680*/  FFMA.FTZ R196, R179, UR4, -R190 ;  /* 0x00000004b3c47c23 */ /* 0x000fe200080108be */
[--C-:B------:R-:W-:Y:S01]  /*d690*/  FFMA.FTZ R198, R175, UR4, -R182.reuse ;  /* 0x00000004afc67c23 */ /* 0x100fe200080108b6 */
[----:B------:R-:W-:Y:S07]  /*d6a0*/  FFMA.FTZ R210, R183, UR4, -R182 ;  /* 0x00000004b7d27c23 */ /* 0x000fee00080108b6 */
[----:B------:R-:W3:Y:S01]  /*d6b0*/  MUFU.EX2 R188, R188 ;  /* 0x000000bc00bc7308 */ /* 0x000ee20000000800 */
[--C-:B------:R-:W-:Y:S01]  /*d6c0*/  FFMA.FTZ R207, R207, UR4, -R190.reuse ;  /* 0x00000004cfcf7c23 */ /* 0x100fe200080108be */
[----:B------:R-:W-:Y:S01]  /*d6d0*/  FFMA.FTZ R192, R201, UR4, -R190 ;  /* 0x00000004c9c07c23 */ /* 0x000fe200080108be */
[----:B------:R-:W-:Y:S07]  /*d6e0*/  FFMA.FTZ R194, R205, UR4, -R182 ;  /* 0x00000004cdc27c23 */ /* 0x000fee00080108b6 */
[----:B------:R-:W-:Y:S01]  /*d6f0*/  MUFU.EX2 R189, R189 ;  /* 0x000000bd00bd7308 */ /* 0x000fe20000000800 */
[----:B------:R-:W-:Y:S01]  /*d700*/  FFMA.FTZ R205, R177, UR4, -R190 ;  /* 0x00000004b1cd7c23 */ /* 0x000fe200080108be */
[----:B------:R-:W-:Y:S01]  /*d710*/  FFMA.FTZ R203, R203, UR4, -R182 ;  /* 0x00000004cbcb7c23 */ /* 0x000fe200080108b6 */
[----:B------:R-:W-:Y:S07]  /*d720*/  LDSM.16.MT88.4 R176, [R212+0x16800] ;  /* 0x01680000d4b0783b */ /* 0x000fee0000004200 */
[----:B------:R-:W4:Y:S01]  /*d730*/  MUFU.EX2 R187, R187 ;  /* 0x000000bb00bb7308 */ /* 0x000f220000000800 */
[----:B------:R-:W-:Y:S01]  /*d740*/  FFMA.FTZ R200, R247, UR4, -R190 ;  /* 0x00000004f7c87c23 */ /* 0x000fe200080108be */
[--C-:B------:R-:W-:Y:S01]  /*d750*/  FFMA.FTZ R202, R223, UR4, -R182.reuse ;  /* 0x00000004dfca7c23 */ /* 0x100fe200080108b6 */
[----:B------:R-:W-:Y:S07]  /*d760*/  FFMA.FTZ R221, R221, UR4, -R182 ;  /* 0x00000004dddd7c23 */ /* 0x000fee00080108b6 */
[----:B------:R-:W-:Y:S01]  /*d770*/  MUFU.EX2 R185, R185 ;  /* 0x000000b900b97308 */ /* 0x000fe20000000800 */
[----:B------:R-:W-:Y:S01]  /*d780*/  FFMA.FTZ R204, R225, UR4, -R190 ;  /* 0x00000004e1cc7c23 */ /* 0x000fe200080108be */
[----:B---3--:R-:W-:Y:S01]  /*d790*/  F2FP.BF16.F32.PACK_AB R168, R188, R191 ;  /* 0x000000bfbca8723e */ /* 0x008fe200000010ff */
[--C-:B------:R-:W-:Y:S07]  /*d7a0*/  FFMA.FTZ R206, R211, UR4, -R182.reuse ;  /* 0x00000004d3ce7c23 */ /* 0x100fee00080108b6 */
[----:B------:R-:W3:Y:S01]  /*d7b0*/  MUFU.EX2 R184, R184 ;  /* 0x000000b800b87308 */ /* 0x000ee20000000800 */
[----:B------:R-:W-:Y:S01]  /*d7c0*/  FFMA.FTZ R209, R209, UR4, -R182 ;  /* 0x00000004d1d17c23 */ /* 0x000fe200080108b6 */
[--C-:B------:R-:W-:Y:S01]  /*d7d0*/  FFMA.FTZ R233, R233, UR4, -R190.reuse ;  /* 0x00000004e9e97c23 */ /* 0x100fe200080108be */
[--C-:B------:R-:W-:Y:S07]  /*d7e0*/  FFMA.FTZ R219, R219, UR4, -R190.reuse ;  /* 0x00000004dbdb7c23 */ /* 0x100fee00080108be */
[----:B------:R-:W-:Y:S01]  /*d7f0*/  MUFU.EX2 R186, R186 ;  /* 0x000000ba00ba7308 */ /* 0x000fe20000000800 */
[----:B------:R-:W-:Y:S01]  /*d800*/  FFMA.FTZ R208, R197, UR4, -R190 ;  /* 0x00000004c5d07c23 */ /* 0x000fe200080108be */
[----:B----4-:R-:W-:Y:S01]  /*d810*/  F2FP.BF16.F32.PACK_AB R169, R187, R189 ;  /* 0x000000bdbba9723e */ /* 0x010fe200000010ff */
[--C-:B------:R-:W-:Y:S07]  /*d820*/  FFMA.FTZ R195, R195, UR4, -R182.reuse ;  /* 0x00000004c3c37c23 */ /* 0x100fee00080108b6 */
[----:B------:R-:W4:Y:S10]  /*d830*/  MUFU.EX2 R193, R193 ;  /* 0x000000c100c17308 */ /* 0x000f340000000800 */
[----:B------:R-:W5:Y:S01]  /*d840*/  MUFU.EX2 R2, R7 ;  /* 0x0000000700027308 */ /* 0x000f620000000800 */
[----:B---3--:R-:W-:Y:S09]  /*d850*/  F2FP.BF16.F32.PACK_AB R170, R184, R185 ;  /* 0x000000b9b8aa723e */ /* 0x008ff200000010ff */
[----:B------:R-:W3:Y:S10]  /*d860*/  MUFU.EX2 R0, R8 ;  /* 0x0000000800007308 */ /* 0x000ef40000000800 */
[----:B------:R2:W-:Y:S01]  /*d870*/  MUFU.EX2 R201, R207 ;  /* 0x000000cf00c97308 */ /* 0x0005e20000000800 */
        /* <DEDUP_REMOVED lines=43> */
[----:B------:R-:W-:Y:S01]  /*db30*/  FFMA.FTZ R207, R173, UR4, -R182 ;  /* 0x00000004adcf7c23 */ /* 0x000fe200080108b6 */
        /* <DEDUP_REMOVED lines=350> */
.L_x_5376:
        /* <DEDUP_REMOVED lines=346> */
.L_x_5382:
[----:B------:R-:W-:Y:S05]  /*106c0*/  BSYNC.RECONVERGENT B0 ;  /* 0x0000000000007941 */ /* 0x000fea0003800200 */
.L_x_5381:
        /* <DEDUP_REMOVED lines=34> */
.L_x_5384:
[----:B------:R-:W-:Y:S05]  /*108f0*/  BSYNC.RECONVERGENT B0 ;  /* 0x0000000000007941 */ /* 0x000fea0003800200 */
.L_x_5383:
        /* <DEDUP_REMOVED lines=21> */
.L_x_5386:
[----:B------:R-:W-:Y:S05]  /*10a50*/  BSYNC.RECONVERGENT B0 ;  /* 0x0000000000007941 */ /* 0x000fea0003800200 */
.L_x_5385:
        /* <DEDUP_REMOVED lines=21> */
.L_x_5388:
[----:B------:R-:W-:Y:S05]  /*10bb0*/  BSYNC.RECONVERGENT B0 ;  /* 0x0000000000007941 */ /* 0x000fea0003800200 */
.L_x_5387:
        /* <DEDUP_REMOVED lines=19> */
.L_x_5389:
        /* <DEDUP_REMOVED lines=9> */
.L_x_7493:


//--------------------- .text._ZN5flash24flash_fwd_splitkv_kernelI23Flash_fwd_kernel_traitsILi256ELi64ELi64ELi4ELb0ELb0EN7cutlass10bfloat16_tE19Flash_kernel_traitsILi256ELi64ELi64ELi4ES3_EELb0ELb1ELb1ELb0ELb0ELb0ELb0ELb0EEEvNS_16Flash_fwd_paramsE --------------------------
	.section	.text._ZN5flash24flash_fwd_splitkv_kernelI23Flash_fwd_kernel_traitsILi256ELi64ELi64ELi4ELb0ELb0EN7cutlass10bfloat16_tE19Flash_kernel_traitsILi256ELi64ELi64ELi4ES3_EELb0ELb1ELb1ELb0ELb0ELb0ELb0ELb0EEEvNS_16Flash_fwd_paramsE,"ax",@progbits
	.align	128
        .global         _ZN5flash24flash_fwd_splitkv_kernelI23Flash_fwd_kernel_traitsILi256ELi64ELi64ELi4ELb0ELb0EN7cutlass10bfloat16_tE19Flash_kernel_traitsILi256ELi64ELi64ELi4ES3_EELb0ELb1ELb1ELb0ELb0ELb0ELb0ELb0EEEvNS_16Flash_fwd_paramsE
        .type           _ZN5flash24flash_fwd_splitkv_kernelI23Flash_fwd_kernel_traitsILi256ELi64ELi64ELi4ELb0ELb0EN7cutlass10bfloat16_tE19Flash_kernel_traitsILi256ELi64ELi64ELi4ES3_EELb0ELb1ELb1ELb0ELb0ELb0ELb0ELb0EEEvNS_16Flash_fwd_paramsE,@function
        .size           _ZN5flash24flash_fwd_splitkv_kernelI23Flash_fwd_kernel_traitsILi256ELi64ELi64ELi4ELb0ELb0EN7cutlass10bfloat16_tE19Flash_kernel_traitsILi256ELi64ELi64ELi4ES3_EELb0ELb1ELb1ELb0ELb0ELb0ELb0ELb0EEEvNS_16Flash_fwd_paramsE,(.L_x_7494 - _ZN5flash24flash_fwd_splitkv_kernelI23Flash_fwd_kernel_traitsILi256ELi64ELi64ELi4ELb0ELb0EN7cutlass10bfloat16_tE19Flash_kernel_traitsILi256ELi64ELi64ELi4ES3_EELb0ELb1ELb1ELb0ELb0ELb0ELb0ELb0EEEvNS_16Flash_fwd_paramsE)
        .other          _ZN5flash24flash_fwd_splitkv_kernelI23Flash_fwd_kernel_traitsILi256ELi64ELi64ELi4ELb0ELb0EN7cutlass10bfloat16_tE19Flash_kernel_traitsILi256ELi64ELi64ELi4ES3_EELb0ELb1ELb1ELb0ELb0ELb0ELb0ELb0EEEvNS_16Flash_fwd_paramsE,@"STO_CUDA_ENTRY STV_DEFAULT"
_ZN5flash24flash_fwd_splitkv_kernelI23Flash_fwd_kernel_traitsILi256ELi64ELi64ELi4ELb0ELb0EN7cutlass10bfloat16_tE19Flash_kernel_traitsILi256ELi64ELi64ELi4ES3_EELb0ELb1ELb1ELb0ELb0ELb0ELb0ELb0EEEvNS_16Flash_fwd_paramsE:
.text._ZN5flash24flash_fwd_splitkv_kernelI23Flash_fwd_kernel_traitsILi256ELi64ELi64ELi4ELb0ELb0EN7cutlass10bfloat16_tE19Flash_kernel_traitsILi256ELi64ELi64ELi4ES3_EELb0ELb1ELb1ELb0ELb0ELb0ELb0ELb0EEEvNS_16Flash_fwd_paramsE:
        /* <DEDUP_REMOVED lines=75> */
.L_x_5390:
[----:B------:R-:W-:Y:S01]  /*04b0*/  @UP2 UIADD3 UR30, UPT, UPT, UR30, -UR6, URZ ;  /* 0x800000061e1e2290 */ /* 0x000fe2000fffe0ff */
[----:B------:R-:W-:Y:S11]  /*04c0*/  @!P0 EXIT ;  /* 0x000000000000894d */ /* 0x000ff60003800000 */
[----:B------:R-:W1:Y:S01]  /*04d0*/  LDCU UR26, c[0x0][0x508] ;  /* 0x0000a100ff1a77ac */ /* 0x000e620008000800 */
[----:B------:R-:W2:Y:S01]  /*04e0*/  S2UR UR28, SR_CTAID.Z ;  /* 0x00000000001c79c3 */ /* 0x000ea20000002700 */
[----:B------:R-:W3:Y:S01]  /*04f0*/  S2R R216, SR_TID.X ;  /* 0x0000000000d87919 */ /* 0x000ee20000002100 */
[----:B------:R-:W4:Y:S01]  /*0500*/  LDCU UR12, c[0x0][0x438] ;  /* 0x00008700ff0c77ac */ /* 0x000f220008000800 */
[----:B------:R-:W-:Y:S01]  /*0510*/  @!UP2 UIADD3 UR30, UPT, UPT, UR4, UR5, -UR6 ;  /* 0x00000005041ea290 */ /* 0x000fe2000fffe806 */
[----:B------:R-:W5:Y:S03]  /*0520*/  LDCU UR25, c[0x0][0x504] ;  /* 0x0000a080ff1977ac */ /* 0x000f660008000800 */
[----:B------:R-:W-:Y:S02]  /*0530*/  UIADD3 UR10, UPT, UPT, UR30, 0x3f, URZ ;  /* 0x0000003f1e0a7890 */ /* 0x000fe4000fffe0ff */
[----:B------:R-:W-:-:S02]  /*0540*/  UIADD3 UR21, UPT, UPT, UR29, UR30, URZ ;  /* 0x0000001e1d157290 */ /* 0x000fc4000fffe0ff */
        /* <DEDUP_REMOVED lines=12> */
[----:B------:R-:W-:Y:S01]  /*0610*/  UIADD3 UR5, UPT, UPT, UR21, -UR25, URZ ;  /* 0x8000001915057290 */ /* 0x000fe2000fffe0ff */
        /* <DEDUP_REMOVED lines=67> */
.L_x_5393:
[----:B------:R-:W-:Y:S05]  /*0a50*/  BSYNC.RECONVERGENT B0 ;  /* 0x0000000000007941 */ /* 0x000fea0003800200 */
.L_x_5392:
        /* <DEDUP_REMOVED lines=23> */
.L_x_5395:
[----:B------:R-:W-:Y:S05]  /*0bd0*/  BSYNC.RECONVERGENT B0 ;  /* 0x0000000000007941 */ /* 0x000fea0003800200 */
.L_x_5394:
        /* <DEDUP_REMOVED lines=22> */
.L_x_5397:
[----:B------:R-:W-:Y:S05]  /*0d40*/  BSYNC.RECONVERGENT B0 ;  /* 0x0000000000007941 */ /* 0x000fea0003800200 */
.L_x_5396:
        /* <DEDUP_REMOVED lines=21> */
.L_x_5399:
[----:B------:R-:W-:Y:S05]  /*0ea0*/  BSYNC.RECONVERGENT B0 ;  /* 0x0000000000007941 */ /* 0x000fea0003800200 */
.L_x_5398:
        /* <DEDUP_REMOVED lines=21> */
.L_x_5391:
        /* <DEDUP_REMOVED lines=13> */
.L_x_5400:
        /* <DEDUP_REMOVED lines=99> */
.L_x_5401:
        /* <DEDUP_REMOVED lines=15> */
.L_x_5403:
[----:B------:R-:W1:Y:S01]  /*17f0*/  LDCU.64 UR10, c[0x0][0x3b8] ;  /* 0x00007700ff0a77ac */ /* 0x000e620008000a00 */
[----:B------:R-:W-:-:S04]  /*1800*/  UIADD3 UR15, UPT, UPT, UR6, UR16, URZ ;  /* 0x00000010060f7290 */ /* 0x000fc8000fffe0ff */
[----:B-1----:R-:W-:Y:S02]  /*1810*/  UIMAD.WIDE.U32 UR4, UR15, UR10, URZ ;  /* 0x0000000a0f0472a5 */ /* 0x002fe4000f8e00ff */
[----:B------:R-:W-:-:S04]  /*1820*/  UIMAD UR15, UR15, UR11, URZ ;  /* 0x0000000b0f0f72a4 */ /* 0x000fc8000f8e02ff */
[----:B------:R-:W-:Y:S01]  /*1830*/  UIADD3 UR15, UPT, UPT, UR5, UR15, URZ ;  /* 0x0000000f050f7290 */ /* 0x000fe2000fffe0ff */
[----:B------:R-:W-:-:S11]  /*1840*/  UMOV UR14, UR4 ;  /* 0x00000004000e7c82 */ /* 0x000fd60008000000 */
.L_x_5404:
        /* <DEDUP_REMOVED lines=15> */
.L_x_5405:
[----:B------:R-:W1:Y:S01]  /*1940*/  LDCU.64 UR8, c[0x0][0x3c0] ;  /* 0x00007800ff0877ac */ /* 0x000e620008000a00 */
[----:B------:R-:W-:-:S04]  /*1950*/  UIADD3 UR6, UPT, UPT, UR6, UR16, URZ ;  /* 0x0000001006067290 */ /* 0x000fc8000fffe0ff */
[----:B-1----:R-:W-:Y:S02]  /*1960*/  UIMAD.WIDE.U32 UR4, UR6, UR8, URZ ;  /* 0x00000008060472a5 */ /* 0x002fe4000f8e00ff */
[----:B------:R-:W-:-:S04]  /*1970*/  UIMAD UR6, UR6, UR9, URZ ;  /* 0x00000009060672a4 */ /* 0x000fc8000f8e02ff */
[----:B------:R-:W-:-:S03]  /*1980*/  UIADD3 UR5, UPT, UPT, UR5, UR6, URZ ;  /* 0x0000000605057290 */ /* 0x000fc6000fffe0ff */
[----:B------:R-:W-:-:S09]  /*1990*/  UMOV UR6, UR4 ;  /* 0x0000000400067c82 */ /* 0x000fd20008000000 */
.L_x_5406:
        /* <DEDUP_REMOVED lines=51> */
.L_x_5402:
[----:B------:R-:W-:Y:S01]  /*1cd0*/  UISETP.NE.AND UP0, UPT, UR19, -0x1, UPT ;  /* 0xffffffff1300788c */ /* 0x000fe2000bf05270 */
[----:B------:R-:W-:Y:S01]  /*1ce0*/  IMAD.SHL.U32 R245, R216, 0x8, RZ ;  /* 0x00000008d8f57824 */ /* 0x000fe200078e00ff */
[----:B------:R-:W1:Y:S01]  /*1cf0*/  LDCU.64 UR14, c[0x0][0x388] ;  /* 0x00007100ff0e77ac */ /* 0x000e620008000a00 */
[----:B------:R-:W2:Y:S01]  /*1d00*/  S2R R15, SR_CTAID.X ;  /* 0x00000000000f7919 */ /* 0x000ea20000002500 */
[--C-:B------:R-:W-:Y:S01]  /*1d10*/  SHF.R.U32.HI R10, RZ, 0x3, R216.reuse ;  /* 0x00000003ff0a7819 */ /* 0x100fe200000116d8 */
[----:B------:R-:W3:Y:S01]  /*1d20*/  S2UR UR32, SR_CgaCtaId ;  /* 0x00000000002079c3 */ /* 0x000ee20000008800 */
[C---:B------:R-:W-:Y:S01]  /*1d30*/  LOP3.LUT R214, R245.reuse, 0x38, RZ, 0xc0, !PT ;  /* 0x00000038f5d67812 */ /* 0x040fe200078ec0ff */
[----:B------:R-:W4:Y:S01]  /*1d40*/  LDCU.64 UR6, c[0x0][0x3c8] ;  /* 0x00007900ff0677ac */ /* 0x000f220008000a00 */
[----:B------:R-:W-:Y:S01]  /*1d50*/  LOP3.LUT R3, R245, 0x1f8, RZ, 0xc0, !PT ;  /* 0x000001f8f5037812 */ /* 0x000fe200078ec0ff */
[----:B------:R-:W-:Y:S01]  /*1d60*/  IMAD.MOV.U32 R11, RZ, RZ, RZ ;  /* 0x000000ffff0b7224 */ /* 0x000fe200078e00ff */
[C---:B------:R-:W-:Y:S01]  /*1d70*/  IADD3 R8, P0, PT, R214.reuse, R8, RZ ;  /* 0x00000008d6087210 */ /* 0x040fe20007f1e0ff */
[----:B------:R-:W5:Y:S01]  /*1d80*/  @!UP0 LDCU.64 UR4, c[0x0][0x398] ;  /* 0x00007300ff0487ac */ /* 0x000f620008000a00 */
[----:B------:R-:W-:Y:S01]  /*1d90*/  LOP3.LUT R6, R3, 0x38, R216, 0x78, !PT ;  /* 0x0000003803067812 */ /* 0x000fe200078e78d8 */
[----:B------:R-:W-:Y:S01]  /*1da0*/  BSSY.RECONVERGENT B0, `(.L_x_5407) ;  /* 0x000004d000007945 */ /* 0x000fe20003800200 */
[C---:B------:R-:W-:Y:S01]  /*1db0*/  LOP3.LUT R244, R214.reuse, 0x40, RZ, 0xfc, !PT ;  /* 0x00000040d6f47812 */ /* 0x040fe200078efcff */
[----:B------:R-:W3:Y:S01]  /*1dc0*/  @UP0 LDCU.64 UR16, c[0x0][0x3b0] ;  /* 0x00007600ff1007ac */ /* 0x000ee20008000a00 */
[----:B------:R-:W-:Y:S01]  /*1dd0*/  IMAD.X R9, RZ, RZ, R0, P0 ;  /* 0x000000ffff097224 */ /* 0x000fe200000e0600 */
[----:B------:R-:W-:-:S02]  /*1de0*/  IADD3 R4, P0, PT, R214, R4, RZ ;  /* 0x00000004d6047210 */ /* 0x000fc40007f1e0ff */
[----:B------:R-:W-:Y:S01]  /*1df0*/  LOP3.LUT R245, R6, 0x1e00, R245, 0xf8, !PT ;  /* 0x00001e0006f57812 */ /* 0x000fe200078ef8f5 */
[----:B------:R-:W-:Y:S01]  /*1e00*/  IMAD.WIDE.U32 R8, R10, UR10, R8 ;  /* 0x0000000a0a087c25 */ /* 0x000fe2000f8e0008 */
[C---:B------:R-:W-:Y:S02]  /*1e10*/  LOP3.LUT R242, R214.reuse, 0x80, RZ, 0xfc, !PT ;  /* 0x00000080d6f27812 */ /* 0x040fe400078efcff */
[----:B------:R-:W-:Y:S01]  /*1e20*/  LOP3.LUT R240, R214, 0xc0, RZ, 0xfc, !PT ;  /* 0x000000c0d6f07812 */ /* 0x000fe200078efcff */
[----:B------:R-:W-:Y:S01]  /*1e30*/  IMAD.X R5, RZ, RZ, R2, P0 ;  /* 0x000000ffff057224 */ /* 0x000fe200000e0602 */
[----:B-1----:R-:W-:Y:S01]  /*1e40*/  LEA R230, P0, R8, UR14, 0x1 ;  /* 0x0000000e08e67c11 */ /* 0x002fe2000f8008ff */
[C---:B------:R-:W-:Y:S01]  /*1e50*/  IMAD R231, R10.reuse, UR11, R9 ;  /* 0x0000000b0ae77c24 */ /* 0x040fe2000f8e0209 */
[----:B------:R-:W-:Y:S01]  /*1e60*/  UMOV UR14, 0x400 ;  /* 0x00000400000e7882 */ /* 0x000fe20000000000 */
[----:B------:R-:W-:Y:S01]  /*1e70*/  IMAD.WIDE.U32 R4, R10, UR8, R4 ;  /* 0x000000080a047c25 */ /* 0x000fe2000f8e0004 */
[----:B-----5:R-:W-:-:S02]  /*1e80*/  @!UP0 UIMAD.WIDE.U32 UR34, UR27, UR4, URZ ;  /* 0x000000041b2282a5 */ /* 0x020fc4000f8e00ff */
[----:B------:R-:W-:Y:S01]  /*1e90*/  LEA.HI.X R231, R8, UR15, R231, 0x1, P0 ;  /* 0x0000000f08e77c11 */ /* 0x000fe200080f0ce7 */
[----:B------:R-:W-:Y:S01]  /*1ea0*/  IMAD R233, R10, UR9, R5 ;  /* 0x000000090ae97c24 */ /* 0x000fe2000f8e0205 */
[----:B------:R-:W-:Y:S01]  /*1eb0*/  @!UP0 UIMAD UR31, UR27, UR5, UR35 ;  /* 0x000000051b1f82a4 */ /* 0x000fe2000f8e0223 */
[----:B----4-:R-:W-:Y:S01]  /*1ec0*/  IMAD.U32 R8, RZ, RZ, UR6 ;  /* 0x00000006ff087e24 */ /* 0x010fe2000f8e00ff */
[----:B------:R-:W1:Y:S01]  /*1ed0*/  LDCU.64 UR4, c[0x0][0x390] ;  /* 0x00007200ff0477ac */ /* 0x000e620008000a00 */
[----:B------:R-:W-:Y:S02]  /*1ee0*/  IMAD.U32 R13, RZ, RZ, UR7 ;  /* 0x00000007ff0d7e24 */ /* 0x000fe4000f8e00ff */
[----:B--2---:R-:W-:Y:S01]  /*1ef0*/  IMAD.WIDE.U32 R14, R15, 0x40, R10 ;  /* 0x000000400f0e7825 */ /* 0x004fe200078e000a */
[----:B---3--:R-:W-:Y:S02]  /*1f00*/  @UP0 UIMAD.WIDE.U32 UR36, UR19, UR16, URZ ;  /* 0x00000010132402a5 */ /* 0x008fe4000f8e00ff */
[----:B------:R-:W-:-:S02]  /*1f10*/  UIADD3 UR16, UPT, UPT, -UR29, UR20, URZ ;  /* 0x000000141d107290 */ /* 0x000fc4000fffe1ff */
[----:B------:R-:W-:-:S03]  /*1f20*/  @UP0 UIMAD UR31, UR19, UR17, UR37 ;  /* 0x00000011131f02a4 */ /* 0x000fc6000f8e0225 */
[----:B------:R-:W-:Y:S01]  /*1f30*/  @UP0 UMOV UR34, UR36 ;  /* 0x0000002400220c82 */ /* 0x000fe20008000000 */
[----:B------:R-:W-:Y:S02]  /*1f40*/  ISETP.GE.AND P2, PT, R10, UR16, PT ;  /* 0x000000100a007c0c */ /* 0x000fe4000bf46270 */
[----:B------:R-:W-:Y:S02]  /*1f50*/  IADD3 R2, P0, PT, R214, UR34, RZ ;  /* 0x00000022d6027c10 */ /* 0x000fe4000ff1e0ff */
[----:B-1----:R-:W-:-:S03]  /*1f60*/  LEA R232, P1, R4, UR4, 0x1 ;  /* 0x0000000404e87c11 */ /* 0x002fc6000f8208ff */
[----:B------:R-:W-:Y:S01]  /*1f70*/  IMAD.X R3, RZ, RZ, UR31, P0 ;  /* 0x0000001fff037e24 */ /* 0x000fe200080e06ff */
[----:B------:R-:W-:Y:S01]  /*1f80*/  UIADD3 UR31, UPT, UPT, UR24, -0x1, URZ ;  /* 0xffffffff181f7890 */ /* 0x000fe2000fffe0ff */
[----:B------:R-:W-:Y:S01]  /*1f90*/  LEA.HI.X R233, R4, UR5, R233, 0x1, P1 ;  /* 0x0000000504e97c11 */ /* 0x000fe200088f0ce9 */
[----:B------:R-:W-:Y:S02]  /*1fa0*/  IMAD.WIDE.U32 R8, R8, UR28, R2 ;  /* 0x0000001c08087c25 */ /* 0x000fe4000f8e0002 */
[----:B------:R-:W-:Y:S02]  /*1fb0*/  USHF.L.U32 UR17, UR31, 0x6, URZ ;  /* 0x000000061f117899 */ /* 0x000fe400080006ff */
[----:B------:R-:W-:Y:S01]  /*1fc0*/  ULEA UR5, UR32, UR14, 0x18 ;  /* 0x0000000e20057291 */ /* 0x000fe2000f8ec0ff */
[C---:B------:R-:W-:Y:S01]  /*1fd0*/  VIADD R4, R10.reuse, 0x10 ;  /* 0x000000100a047836 */ /* 0x040fe20000000000 */
[----:B------:R-:W-:Y:S01]  /*1fe0*/  UIADD3 UR4, UPT, UPT, -UR17, UR30, URZ ;  /* 0x0000001e11047290 */ /* 0x000fe2000fffe1ff */
[----:B------:R-:W-:-:S02]  /*1ff0*/  VIADD R2, R10, 0x20 ;  /* 0x000000200a027836 */ /* 0x000fc40000000000 */
[----:B------:R-:W-:Y:S01]  /*2000*/  IMAD R13, R13, UR28, R9 ;  /* 0x0000001c0d0d7c24 */ /* 0x000fe2000f8e0209 */
        /* <DEDUP_REMOVED lines=38> */
.L_x_5408:
[----:B------:R-:W-:Y:S05]  /*2270*/  BSYNC.RECONVERGENT B0 ;  /* 0x0000000000007941 */ /* 0x000fea0003800200 */
.L_x_5407:
        /* <DEDUP_REMOVED lines=41> */
.L_x_5410:
[----:B------:R-:W-:Y:S05]  /*2510*/  BSYNC.RECONVERGENT B0 ;  /* 0x0000000000007941 */ /* 0x000fea0003800200 */
.L_x_5409:
        /* <DEDUP_REMOVED lines=41> */
.L_x_5412:
[----:B------:R-:W-:Y:S05]  /*27b0*/  BSYNC.RECONVERGENT B0 ;  /* 0x0000000000007941 */ /* 0x000fea0003800200 */
.L_x_5411:
        /* <DEDUP_REMOVED lines=41> */
.L_x_5414:
[----:B------:R-:W-:Y:S05]  /*2a50*/  BSYNC.RECONVERGENT B0 ;  /* 0x0000000000007941 */ /* 0x000fea0003800200 */
.L_x_5413:
        /* <DEDUP_REMOVED lines=31> */
.L_x_5416:
[----:B------:R-:W-:Y:S05]  /*2c50*/  BSYNC.RECONVERGENT B0 ;  /* 0x0000000000007941 */ /* 0x000fea0003800200 */
.L_x_5415:
        /* <DEDUP_REMOVED lines=31> */
.L_x_5418:
[----:B------:R-:W-:Y:S05]  /*2e50*/  BSYNC.RECONVERGENT B0 ;  /* 0x0000000000007941 */ /* 0x000fea0003800200 */
.L_x_5417:
[----:B------:R-:W-:Y:S01]  /*2e60*/  BSSY.RECONVERGENT B0, `(.L_x_5419) ;  /* 0x0000021000007945 */ /* 0x000fe20003800200 */
[----:B------:R-:W-:-:S03]  /*2e70*/  ISETP.GE.AND P0, PT, R0, UR4, PT ;  /* 0x0000000400007c0c */ /* 0x000fc6000bf06270 */
[----:B------:R-:W-:Y:S10]  /*2e80*/  @P4 BRA `(.L_x_5420) ;  /* 0x0000000000784947 */ /* 0x000ff40003800000 */
[----:B------:R-:W5:Y:S01]  /*2e90*/  LDCU UR6, c[0x0][0x440] ;  /* 0x00008800ff0677ac */ /* 0x000f620008000800 */
[----:B------:R-:W-:Y:S02]  /*2ea0*/  IMAD.U32 R5, RZ, RZ, UR10 ;  /* 0x0000000aff057e24 */ /* 0x000fe4000f8e00ff */
[----:B------:R-:W-:Y:S02]  /*2eb0*/  IMAD.U32 R3, RZ, RZ, UR10 ;  /* 0x0000000aff037e24 */ /* 0x000fe4000f8e00ff */
[----:B--234-:R-:W-:Y:S01]  /*2ec0*/  IMAD.U32 R6, RZ, RZ, UR11 ;  /* 0x0000000bff067e24 */ /* 0x01cfe2000f8e00ff */
        /* <DEDUP_REMOVED lines=26> */
.L_x_5420:
[----:B------:R-:W-:Y:S05]  /*3070*/  BSYNC.RECONVERGENT B0 ;  /* 0x0000000000007941 */ /* 0x000fea0003800200 */
.L_x_5419:
        /* <DEDUP_REMOVED lines=31> */
.L_x_5422:
[----:B------:R-:W-:Y:S05]  /*3270*/  BSYNC.RECONVERGENT B0 ;  /* 0x0000000000007941 */ /* 0x000fea0003800200 */
.L_x_5421:
[----:B------:R-:W5:Y:S01]  /*3280*/  LDCU.64 UR14, c[0x0][0x540] ;  /* 0x0000a800ff0e77ac */ /* 0x000f620008000a00 */
[----:B------:R-:W0:Y:S01]  /*3290*/  LDGDEPBAR ;  /* 0x00000000000079af */ /* 0x000e220000000000 */
[----:B------:R-:W1:Y:S01]  /*32a0*/  LDCU.64 UR6, c[0x0][0x538] ;  /* 0x0000a700ff0677ac */ /* 0x000e620008000a00 */
[----:B------:R-:W-:Y:S01]  /*32b0*/  UMOV UR34, UR28 ;  /* 0x0000001c00227c82 */ /* 0x000fe20008000000 */
[----:B------:R-:W-:Y:S02]  /*32c0*/  UMOV UR35, URZ ;  /* 0x000000ff00237c82 */ /* 0x000fe40008000000 */
[----:B-----5:R-:W-:-:S04]  /*32d0*/  UIMAD.WIDE.U32 UR34, UR27, UR14, UR34 ;  /* 0x0000000e1b2272a5 */ /* 0x020fc8000f8e0022 */
[----:B------:R-:W-:Y:S02]  /*32e0*/  UIMAD UR15, UR27, UR15, UR35 ;  /* 0x0000000f1b0f72a4 */ /* 0x000fe4000f8e0223 */
[----:B-1----:R-:W-:Y:S01]  /*32f0*/  ULEA UR6, UP0, UR34, UR6, 0x2 ;  /* 0x0000000622067291 */ /* 0x002fe2000f8010ff */
[C---:B------:R-:W-:Y:S01]  /*3300*/  IMAD.SHL.U32 R215, R216.reuse, 0x20, RZ ;  /* 0x00000020d8d77824 */ /* 0x040fe200078e00ff */
[----:B------:R-:W-:Y:S01]  /*3310*/  SHF.R.U32.HI R217, RZ, 0x1, R216 ;  /* 0x00000001ffd97819 */ /* 0x000fe200000116d8 */
[----:B------:R-:W-:Y:S01]  /*3320*/  IMAD.SHL.U32 R206, R216, 0x40, RZ ;  /* 0x00000040d8ce7824 */ /* 0x000fe200078e00ff */
[----:B------:R-:W-:Y:S01]  /*3330*/  ULEA.HI.X UR7, UR34, UR7, UR15, 0x2, UP0 ;  /* 0x0000000722077291 */ /* 0x000fe200080f140f */
[----:B------:R-:W-:-:S04]  /*3340*/  DEPBAR.LE SB0, 0x0 ;  /* 0x000080000000791a */ /* 0x000fc80000000000 */
[----:B--234-:R-:W-:Y:S02]  /*3350*/  IMAD.U32 R6, RZ, RZ, UR6 ;  /* 0x00000006ff067e24 */ /* 0x01cfe4000f8e00ff */
[----:B------:R-:W-:Y:S01]  /*3360*/  IMAD.U32 R7, RZ, RZ, UR7 ;  /* 0x00000007ff077e24 */ /* 0x000fe2000f8e00ff */
[----:B------:R-:W1:Y:S04]  /*3370*/  LDCU UR6, c[0x0][0x458] ;  /* 0x00008b00ff0677ac */ /* 0x000e680008000800 */
[----:B------:R-:W2:Y:S01]  /*3380*/  LDG.E R6, desc[UR22][R6.64] ;  /* 0x0000001606067981 */ /* 0x000ea2000c1e1900 */
[----:B------:R-:W-:Y:S01]  /*3390*/  LOP3.LUT R215, R215, 0x7c00, RZ, 0xc0, !PT ;  /* 0x00007c00d7d77812 */ /* 0x000fe200078ec0ff */
[----:B------:R-:W-:Y:S01]  /*33a0*/  BSSY.RECONVERGENT B0, `(.L_x_5423) ;  /* 0x000002c000007945 */ /* 0x000fe20003800200 */
[----:B------:R-:W-:-:S02]  /*33b0*/  LOP3.LUT R207, R217, 0x8, RZ, 0xc0, !PT ;  /* 0x00000008d9cf7812 */ /* 0x000fc400078ec0ff */
[--C-:B------:R-:W-:Y:S02]  /*33c0*/  LOP3.LUT R204, R214, 0x1c0, R206.reuse, 0xf8, !PT ;  /* 0x000001c0d6cc7812 */ /* 0x100fe400078ef8ce */
[----:B------:R-:W-:Y:S01]  /*33d0*/  LOP3.LUT R176, R215, 0x200, R206, 0xf8, !PT ;  /* 0x00000200d7b07812 */ /* 0x000fe200078ef8ce */
[----:B-1----:R-:W2:Y:S01]  /*33e0*/  MUFU.RCP R3, UR6 ;  /* 0x0000000600037d08 */ /* 0x002ea20008001000 */
[----:B------:R-:W-:Y:S01]  /*33f0*/  BAR.SYNC.DEFER_BLOCKING 0x0 ;  /* 0x0000000000007b1d */ /* 0x000fe20000010000 */
[----:B--2---:R-:W-:-:S05]  /*3400*/  FMUL.FTZ R3, R6, R3 ;  /* 0x0000000306037220 */ /* 0x004fca0000410000 */
[----:B------:R-:W-:Y:S02]  /*3410*/  R2UR UR14, R3 ;  /* 0x00000000030e72ca */ /* 0x000fe400000e0000 */
[----:B------:R-:W-:Y:S01]  /*3420*/  LOP3.LUT R3, R204, R207, RZ, 0x3c, !PT ;  /* 0x000000cfcc037212 */ /* 0x000fe200078e3cff */
[----:B------:R-:W-:-:S12]  /*3430*/  @P6 BRA `(.L_x_5424) ;  /* 0x0000000000786947 */ /* 0x000fd80003800000 */
        /* <DEDUP_REMOVED lines=30> */
.L_x_5424:
[----:B------:R2:W-:Y:S04]  /*3620*/  STS.128 [R245+0x10000], RZ ;  /* 0x010000fff5007388 */ /* 0x0005e80000000c00 */
[----:B------:R2:W-:Y:S04]  /*3630*/  STS.128 [R245+0x12000], RZ ;  /* 0x012000fff5007388 */ /* 0x0005e80000000c00 */
[----:B------:R2:W-:Y:S04]  /*3640*/  STS.128 [R245+0x14000], RZ ;  /* 0x014000fff5007388 */ /* 0x0005e80000000c00 */
[----:B------:R2:W-:Y:S02]  /*3650*/  STS.128 [R245+0x16000], RZ ;  /* 0x016000fff5007388 */ /* 0x0005e40000000c00 */
.L_x_5425:
[----:B------:R-:W-:Y:S05]  /*3660*/  BSYNC.RECONVERGENT B0 ;  /* 0x0000000000007941 */ /* 0x000fea0003800200 */
.L_x_5423:
        /* <DEDUP_REMOVED lines=15> */
[----:B------:R-:W4:Y:S01]  /*3760*/  LDCU UR6, c[0x0][0x440] ;  /* 0x00008800ff0677ac */ /* 0x000f220008000800 */
[----:B------:R-:W-:Y:S02]  /*3770*/  USHF.L.U32 UR15, UR8, 0x4, URZ ;  /* 0x00000004080f7899 */ /* 0x000fe400080006ff */
[----:B------:R-:W-:-:S04]  /*3780*/  USHF.L.U64.HI UR7, UR8, 0x4, UR9 ;  /* 0x0000000408077899 */ /* 0x000fc80008010209 */
[----:B------:R-:W-:Y:S02]  /*3790*/  IMAD.U32 R5, RZ, RZ, UR15 ;  /* 0x0000000fff057e24 */ /* 0x000fe4000f8e00ff */
[----:B------:R-:W-:-:S03]  /*37a0*/  IMAD.U32 R0, RZ, RZ, UR7 ;  /* 0x00000007ff007e24 */ /* 0x000fc6000f8e00ff */
[C---:B------:R-:W-:Y:S02]  /*37b0*/  LEA R4, P4, R5.reuse, R232, 0x1 ;  /* 0x000000e805047211 */ /* 0x040fe400078808ff */
[----:B----4-:R-:W-:Y:S02]  /*37c0*/  ISETP.GE.AND P3, PT, R214, UR6, PT ;  /* 0x00000006d6007c0c */ /* 0x010fe4000bf66270 */
        /* <DEDUP_REMOVED lines=24> */
.L_x_5427:
[----:B------:R-:W-:Y:S05]  /*3950*/  BSYNC.RECONVERGENT B0 ;  /* 0x0000000000007941 */ /* 0x000fea0003800200 */
.L_x_5426:
[----:B------:R1:W-:Y:S01]  /*3960*/  @P6 STS.128 [R245+0x11000], RZ ;  /* 0x011000fff5006388 */ /* 0x0003e20000000c00 */
[----:B------:R-:W-:Y:S03]  /*3970*/  BSSY.RECONVERGENT B0, `(.L_x_5428) ;  /* 0x0000023000007945 */ /* 0x000fe60003800200 */
[----:B------:R1:W-:Y:S04]  /*3980*/  @P6 STS.128 [R245+0x13000], RZ ;  /* 0x013000fff5006388 */ /* 0x0003e80000000c00 */
[----:B------:R1:W-:Y:S04]  /*3990*/  @P6 STS.128 [R245+0x15000], RZ ;  /* 0x015000fff5006388 */ /* 0x0003e80000000c00 */
[----:B------:R1:W-:Y:S01]  /*39a0*/  @P6 STS.128 [R245+0x17000], RZ ;  /* 0x017000fff5006388 */ /* 0x0003e20000000c00 */
[----:B------:R-:W-:Y:S05]  /*39b0*/  @P6 BRA `(.L_x_5429) ;  /* 0x0000000000786947 */ /* 0x000fea0003800000 */
[----:B------:R-:W5:Y:S01]  /*39c0*/  LDCU UR6, c[0x0][0x440] ;  /* 0x00008800ff0677ac */ /* 0x000f620008000800 */
[----:B----4-:R-:W-:Y:S02]  /*39d0*/  IMAD.U32 R5, RZ, RZ, UR8 ;  /* 0x00000008ff057e24 */ /* 0x010fe4000f8e00ff */
        /* <DEDUP_REMOVED lines=28> */
.L_x_5429:
[----:B------:R-:W-:Y:S05]  /*3ba0*/  BSYNC.RECONVERGENT B0 ;  /* 0x0000000000007941 */ /* 0x000fea0003800200 */
.L_x_5428:
        /* <DEDUP_REMOVED lines=35> */
.L_x_5431:
[----:B------:R-:W-:Y:S05]  /*3de0*/  BSYNC.RECONVERGENT B0 ;  /* 0x0000000000007941 */ /* 0x000fea0003800200 */
.L_x_5430:
[----:B------:R-:W-:Y:S01]  /*3df0*/  LDSM.16.M88.4 R76, [R97] ;  /* 0x00000000614c783b */ /* 0x000fe20000000200 */
[----:B------:R-:W-:Y:S01]  /*3e00*/  IMAD.MOV.U32 R92, RZ, RZ, 0x20 ;  /* 0x00000020ff5c7424 */ /* 0x000fe200078e00ff */
[----:B------:R-:W-:Y:S01]  /*3e10*/  LOP3.LUT P0, R165, R216, 0x2, RZ, 0xc0, !PT ;  /* 0x00000002d8a57812 */ /* 0x000fe2000780c0ff */
[----:B------:R-:W-:Y:S01]  /*3e20*/  VIADD R218, R96, UR5 ;  /* 0x0000000560da7c36 */ /* 0x000fe20008000000 */
[----:B------:R-:W5:Y:S01]  /*3e30*/  LDSM.16.M88.4 R56, [R96+UR5+0x8000] ;  /* 0x008000056038783b */ /* 0x000f620008000200 */
[----:B------:R-:W-:Y:S01]  /*3e40*/  LOP3.LUT R0, R216, 0x4, RZ, 0xc0, !PT ;  /* 0x00000004d8007812 */ /* 0x000fe200078ec0ff */
[----:B------:R-:W-:Y:S01]  /*3e50*/  IMAD.MOV.U32 R188, RZ, RZ, 0x40 ;  /* 0x00000040ffbc7424 */ /* 0x000fe200078e00ff */
[----:B------:R-:W-:Y:S01]  /*3e60*/  SEL R92, R92, 0xffffffe0, !P0 ;  /* 0xffffffe05c5c7807 */ /* 0x000fe20004000000 */
[----:B------:R-:W2:Y:S01]  /*3e70*/  LDSM.16.M88.4 R48, [R96+UR5+0x8800] ;  /* 0x008800056030783b */ /* 0x000ea20008000200 */
[----:B------:R-:W-:Y:S01]  /*3e80*/  ISETP.NE.AND P0, PT, R0, RZ, PT ;  /* 0x000000ff0000720c */ /* 0x000fe20003f05270 */
[----:B------:R-:W-:Y:S01]  /*3e90*/  UIADD3 UR26, UPT, UPT, UR30, UR26, -UR20 ;  /* 0x0000001a1e1a7290 */ /* 0x000fe2000fffe814 */
[----:B------:R-:W-:Y:S01]  /*3ea0*/  LOP3.LUT R205, R217, 0x1f0, RZ, 0xc0, !PT ;  /* 0x000001f0d9cd7812 */ /* 0x000fe200078ec0ff */
[--C-:B------:R-:W-:Y:S01]  /*3eb0*/  IMAD.IADD R94, R97, 0x1, R92.reuse ;  /* 0x00000001615e7824 */ /* 0x100fe200078e025c */
[----:B------:R-:W3:Y:S01]  /*3ec0*/  LDSM.16.M88.4 R40, [R96+UR5+0x9000] ;  /* 0x009000056028783b */ /* 0x000ee20008000200 */
[----:B------:R-:W-:Y:S01]  /*3ed0*/  IMAD.IADD R2, R218, 0x1, R92 ;  /* 0x00000001da027824 */ /* 0x000fe200078e025c */
[----:B------:R-:W-:Y:S01]  /*3ee0*/  SEL R188, R188, 0xffffffc0, !P0 ;  /* 0xffffffc0bcbc7807 */ /* 0x000fe20004000000 */
[----:B------:R-:W-:Y:S01]  /*3ef0*/  IMAD.U32 R226, RZ, RZ, UR30 ;  /* 0x0000001effe27e24 */ /* 0x000fe2000f8e00ff */
[----:B------:R-:W3:Y:S01]  /*3f00*/  LDSM.16.M88.4 R24, [R96+UR5+0x9800] ;  /* 0x009800056018783b */ /* 0x000ee20008000200 */
[----:B------:R-:W-:-:S02]  /*3f10*/  UISETP.GT.U32.AND UP0, UPT, UR31, UR18, UPT ;  /* 0x000000121f00728c */ /* 0x000fc4000bf04070 */
[--C-:B------:R-:W-:Y:S01]  /*3f20*/  IMAD.IADD R95, R97, 0x1, R188.reuse ;  /* 0x00000001615f7824 */ /* 0x100fe200078e02bc */
[----:B------:R-:W-:Y:S01]  /*3f30*/  LDSM.16.M88.4 R16, [R94] ;  /* 0x000000005e10783b */ /* 0x000fe20000000200 */
[----:B------:R-:W-:Y:S02]  /*3f40*/  IMAD.IADD R167, R218, 0x1, R188 ;  /* 0x00000001daa77824 */ /* 0x000fe400078e02bc */
[C---:B------:R-:W-:Y:S01]  /*3f50*/  IMAD.IADD R0, R92.reuse, 0x1, R95 ;  /* 0x000000015c007824 */ /* 0x040fe200078e025f */
[----:B-1----:R-:W1:Y:S01]  /*3f60*/  LDSM.16.M88.4 R8, [R2+0x8000] ;  /* 0x008000000208783b */ /* 0x002e620000000200 */
[----:B------:R-:W-:-:S03]  /*3f70*/  IMAD.IADD R93, R92, 0x1, R167 ;  /* 0x000000015c5d7824 */ /* 0x000fc600078e02a7 */
[----:B------:R-:W1:Y:S04]  /*3f80*/  LDSM.16.M88.4 R68, [R2+0x8800] ;  /* 0x008800000244783b */ /* 0x000e680000000200 */
[----:B------:R-:W1:Y:S04]  /*3f90*/  LDSM.16.M88.4 R64, [R2+0x9000] ;  /* 0x009000000240783b */ /* 0x000e680000000200 */
[----:B------:R-:W1:Y:S04]  /*3fa0*/  LDSM.16.M88.4 R20, [R2+0x9800] ;  /* 0x009800000214783b */ /* 0x000e680000000200 */
[----:B------:R-:W-:Y:S01]  /*3fb0*/  LDSM.16.M88.4 R28, [R95] ;  /* 0x000000005f1c783b */ /* 0x000fe20000000200 */
[C---:B-----5:R-:W-:Y:S03]  /*3fc0*/  HMMA.16816.F32.BF16 R12, R76.reuse, R56, RZ ;  /* 0x000000384c0c723c */ /* 0x060fe600000418ff */
[----:B----4-:R-:W4:Y:S04]  /*3fd0*/  LDSM.16.M88.4 R4, [R167+0x8000] ;  /* 0x00800000a704783b */ /* 0x010f280000000200 */
[----:B------:R-:W5:Y:S01]  /*3fe0*/  LDSM.16.M88.4 R80, [R167+0x8800] ;  /* 0x00880000a750783b */ /* 0x000f620000000200 */
[C---:B------:R-:W-:Y:S03]  /*3ff0*/  HMMA.16816.F32.BF16 R56, R76.reuse, R58, RZ ;  /* 0x0000003a4c38723c */ /* 0x040fe600000418ff */
[----:B------:R-:W5:Y:S04]  /*4000*/  LDSM.16.M88.4 R60, [R167+0x9000] ;  /* 0x00900000a73c783b */ /* 0x000f680000000200 */
[----:B------:R-:W5:Y:S01]  /*4010*/  LDSM.16.M88.4 R32, [R167+0x9800] ;  /* 0x00980000a720783b */ /* 0x000f620000000200 */
[C---:B--2---:R-:W-:Y:S03]  /*4020*/  HMMA.16816.F32.BF16 R52, R76.reuse, R48, RZ ;  /* 0x000000304c34723c */ /* 0x044fe600000418ff */
[----:B------:R-:W-:Y:S04]  /*4030*/  LDSM.16.M88.4 R72, [R93+0x8800] ;  /* 0x008800005d48783b */ /* 0x000fe80000000200 */
[----:B------:R-:W-:Y:S01]  /*4040*/  LDSM.16.M88.4 R88, [R2+0xb800] ;  /* 0x00b800000258783b */ /* 0x000fe20000000200 */
[C---:B------:R-:W-:Y:S03]  /*4050*/  HMMA.16816.F32.BF16 R48, R76.reuse, R50, RZ ;  /* 0x000000324c30723c */ /* 0x040fe600000418ff */
[----:B------:R-:W-:Y:S04]  /*4060*/  LDSM.16.M88.4 R84, [R167+0xa000] ;  /* 0x00a00000a754783b */ /* 0x000fe80000000200 */
[----:B------:R-:W0:Y:S01]  /*4070*/  LDGDEPBAR ;  /* 0x00000000000079af */ /* 0x000e220000000000 */
[C---:B---3--:R-:W-:Y:S08]  /*4080*/  HMMA.16816.F32.BF16 R44, R76.reuse, R40, RZ ;  /* 0x000000284c2c723c */ /* 0x048ff000000418ff */
[C---:B------:R-:W-:Y:S08]  /*4090*/  HMMA.16816.F32.BF16 R40, R76.reuse, R42, RZ ;  /* 0x0000002a4c28723c */ /* 0x040ff000000418ff */
[C---:B------:R-:W-:Y:S08]  /*40a0*/  HMMA.16816.F32.BF16 R36, R76.reuse, R24, RZ ;  /* 0x000000184c24723c */ /* 0x040ff000000418ff */
[----:B------:R-:W-:Y:S01]  /*40b0*/  HMMA.16816.F32.BF16 R76, R76, R26, RZ ;  /* 0x0000001a4c4c723c */ /* 0x000fe200000418ff */
[----:B------:R-:W-:Y:S07]  /*40c0*/  LDSM.16.M88.4 R24, [R93+0x8000] ;  /* 0x008000005d18783b */ /* 0x000fee0000000200 */
[C---:B-1----:R-:W-:Y:S08]  /*40d0*/  HMMA.16816.F32.BF16 R12, R16.reuse, R8, R12 ;  /* 0x00000008100c723c */ /* 0x042ff0000004180c */
[C---:B------:R-:W-:Y:S01]  /*40e0*/  HMMA.16816.F32.BF16 R56, R16.reuse, R10, R56 ;  /* 0x0000000a1038723c */ /* 0x040fe20000041838 */
[----:B------:R-:W1:Y:S07]  /*40f0*/  LDSM.16.M88.4 R8, [R0] ;  /* 0x000000000008783b */ /* 0x000e6e0000000200 */
[C---:B------:R-:W-:Y:S08]  /*4100*/  HMMA.16816.F32.BF16 R52, R16.reuse, R68, R52 ;  /* 0x000000441034723c */ /* 0x040ff00000041834 */
        /* <DEDUP_REMOVED lines=8> */
[----:B------:R-:W-:Y:S03]  /*4190*/  LDSM.16.M88.4 R16, [R96+UR5+0xa800] ;  /* 0x00a800056010783b */ /* 0x000fe60008000200 */
[C---:B----4-:R-:W-:Y:S08]  /*41a0*/  HMMA.16816.F32.BF16 R12, R28.reuse, R4, R12 ;  /* 0x000000041c0c723c */ /* 0x050ff0000004180c */
[C---:B------:R-:W-:Y:S01]  /*41b0*/  HMMA.16816.F32.BF16 R56, R28.reuse, R6, R56 ;  /* 0x000000061c38723c */ /* 0x040fe20000041838 */
[----:B------:R-:W4:Y:S07]  /*41c0*/  LDSM.16.M88.4 R4, [R96+UR5+0xa000] ;  /* 0x00a000056004783b */ /* 0x000f2e0008000200 */
[C---:B-----5:R-:W-:Y:S08]  /*41d0*/  HMMA.16816.F32.BF16 R52, R28.reuse, R80, R52 ;  /* 0x000000501c34723c */ /* 0x060ff00000041834 */
[C---:B------:R-:W-:Y:S01]  /*41e0*/  HMMA.16816.F32.BF16 R48, R28.reuse, R82, R48 ;  /* 0x000000521c30723c */ /* 0x040fe20000041830 */
[----:B------:R-:W-:Y:S07]  /*41f0*/  LDSM.16.M88.4 R80, [R93+0xb800] ;  /* 0x00b800005d50783b */ /* 0x000fee0000000200 */
[C---:B------:R-:W-:Y:S08]  /*4200*/  HMMA.16816.F32.BF16 R44, R28.reuse, R60, R44 ;  /* 0x0000003c1c2c723c */ /* 0x040ff0000004182c */
[C---:B------:R-:W-:Y:S01]  /*4210*/  HMMA.16816.F32.BF16 R40, R28.reuse, R62, R40 ;  /* 0x0000003e1c28723c */ /* 0x040fe20000041828 */
[----:B------:R-:W-:Y:S07]  /*4220*/  LDSM.16.M88.4 R60, [R94+0x2000] ;  /* 0x002000005e3c783b */ /* 0x000fee0000000200 */
[C---:B------:R-:W-:Y:S08]  /*4230*/  HMMA.16816.F32.BF16 R36, R28.reuse, R32, R36 ;  /* 0x000000201c24723c */ /* 0x040ff00000041824 */
[----:B------:R-:W-:Y:S01]  /*4240*/  HMMA.16816.F32.BF16 R76, R28, R34, R76 ;  /* 0x000000221c4c723c */ /* 0x000fe2000004184c */
[----:B------:R-:W5:Y:S04]  /*4250*/  LDSM.16.M88.4 R32, [R96+UR5+0xb000] ;  /* 0x00b000056020783b */ /* 0x000f680008000200 */
[----:B------:R-:W-:Y:S03]  /*4260*/  LDSM.16.M88.4 R28, [R2+0xa000] ;  /* 0x00a00000021c783b */ /* 0x000fe60000000200 */
[C---:B-1----:R-:W-:Y:S08]  /*4270*/  HMMA.16816.F32.BF16 R12, R8.reuse, R24, R12 ;  /* 0x00000018080c723c */ /* 0x042ff0000004180c */
[C---:B------:R-:W-:Y:S01]  /*4280*/  HMMA.16816.F32.BF16 R56, R8.reuse, R26, R56 ;  /* 0x0000001a0838723c */ /* 0x040fe20000041838 */
[----:B------:R-:W1:Y:S07]  /*4290*/  LDSM.16.M88.4 R24, [R96+UR5+0xb800] ;  /* 0x00b800056018783b */ /* 0x000e6e0008000200 */
        /* <DEDUP_REMOVED lines=8> */
[----:B------:R-:W2:Y:S04]  /*4320*/  LDSM.16.M88.4 R8, [R2+0xa800] ;  /* 0x00a800000208783b */ /* 0x000ea80000000200 */
[----:B------:R-:W-:Y:S03]  /*4330*/  LDSM.16.M88.4 R64, [R93+0xa000] ;  /* 0x00a000005d40783b */ /* 0x000fe60000000200 */
[C---:B----4-:R-:W-:Y:S08]  /*4340*/  HMMA.16816.F32.BF16 R12, R20.reuse, R4, R12 ;  /* 0x00000004140c723c */ /* 0x050ff0000004180c */
[C---:B------:R-:W-:Y:S01]  /*4350*/  HMMA.16816.F32.BF16 R56, R20.reuse, R6, R56 ;  /* 0x000000061438723c */ /* 0x040fe20000041838 */
[----:B------:R-:W3:Y:S07]  /*4360*/  LDSM.16.M88.4 R4, [R2+0xb000] ;  /* 0x00b000000204783b */ /* 0x000eee0000000200 */
[C---:B------:R-:W-:Y:S08]  /*4370*/  HMMA.16816.F32.BF16 R52, R20.reuse, R16, R52 ;  /* 0x000000101434723c */ /* 0x040ff00000041834 */
[C---:B------:R-:W-:Y:S01]  /*4380*/  HMMA.16816.F32.BF16 R48, R20.reuse, R18, R48 ;  /* 0x000000121430723c */ /* 0x040fe20000041830 */
[----:B------:R-:W4:Y:S07]  /*4390*/  LDSM.16.M88.4 R16, [R95+0x2000] ;  /* 0x002000005f10783b */ /* 0x000f2e0000000200 */
[C---:B-----5:R-:W-:Y:S08]  /*43a0*/  HMMA.16816.F32.BF16 R44, R20.reuse, R32, R44 ;  /* 0x00000020142c723c */ /* 0x060ff0000004182c */
[C---:B------:R-:W-:Y:S01]  /*43b0*/  HMMA.16816.F32.BF16 R40, R20.reuse, R34, R40 ;  /* 0x000000221428723c */ /* 0x040fe20000041828 */
[----:B------:R-:W-:Y:S07]  /*43c0*/  LDSM.16.M88.4 R32, [R96+UR5+0xc000] ;  /* 0x00c000056020783b */ /* 0x000fee0008000200 */
[C---:B-1----:R-:W-:Y:S08]  /*43d0*/  HMMA.16816.F32.BF16 R36, R20.reuse, R24, R36 ;  /* 0x000000181424723c */ /* 0x042ff00000041824 */
[----:B------:R-:W-:Y:S01]  /*43e0*/  HMMA.16816.F32.BF16 R76, R20, R26, R76 ;  /* 0x0000001a144c723c */ /* 0x000fe2000004184c */
[----:B------:R-:W1:Y:S04]  /*43f0*/  LDSM.16.M88.4 R24, [R167+0xa800] ;  /* 0x00a80000a718783b */ /* 0x000e680000000200 */
[----:B------:R-:W5:Y:S03]  /*4400*/  LDSM.16.M88.4 R20, [R167+0xb000] ;  /* 0x00b00000a714783b */ /* 0x000f660000000200 */
[C---:B------:R-:W-:Y:S08]  /*4410*/  HMMA.16816.F32.BF16 R12, R60.reuse, R28, R12 ;  /* 0x0000001c3c0c723c */ /* 0x040ff0000004180c */
[C---:B------:R-:W-:Y:S01]  /*4420*/  HMMA.16816.F32.BF16 R56, R60.reuse, R30, R56 ;  /* 0x0000001e3c38723c */ /* 0x040fe20000041838 */
[----:B------:R-:W5:Y:S07]  /*4430*/  LDSM.16.M88.4 R28, [R0+0x2000] ;  /* 0x00200000001c783b */ /* 0x000f6e0000000200 */
[C---:B--2---:R-:W-:Y:S08]  /*4440*/  HMMA.16816.F32.BF16 R52, R60.reuse, R8, R52 ;  /* 0x000000083c34723c */ /* 0x044ff00000041834 */
[C---:B------:R-:W-:Y:S01]  /*4450*/  HMMA.16816.F32.BF16 R48, R60.reuse, R10, R48 ;  /* 0x0000000a3c30723c */ /* 0x040fe20000041830 */
[----:B------:R-:W2:Y:S07]  /*4460*/  LDSM.16.M88.4 R8, [R93+0xa800] ;  /* 0x00a800005d08783b */ /* 0x000eae0000000200 */
[C---:B---3--:R-:W-:Y:S08]  /*4470*/  HMMA.16816.F32.BF16 R44, R60.reuse, R4, R44 ;  /* 0x000000043c2c723c */ /* 0x048ff0000004182c */
[C---:B------:R-:W-:Y:S01]  /*4480*/  HMMA.16816.F32.BF16 R40, R60.reuse, R6, R40 ;  /* 0x000000063c28723c */ /* 0x040fe20000041828 */
[----:B------:R-:W3:Y:S07]  /*4490*/  LDSM.16.M88.4 R4, [R93+0xb000] ;  /* 0x00b000005d04783b */ /* 0x000eee0000000200 */
[----:B------:R-:W-:Y:S08]  /*44a0*/  HMMA.16816.F32.BF16 R36, R60, R88, R36 ;  /* 0x000000583c24723c */ /* 0x000ff00000041824 */
[----:B----4-:R-:W-:Y:S08]  /*44b0*/  HMMA.16816.F32.BF16 R12, R16, R84, R12 ;  /* 0x00000054100c723c */ /* 0x010ff0000004180c */
[----:B------:R-:W-:Y:S01]  /*44c0*/  HMMA.16816.F32.BF16 R76, R60, R90, R76 ;  /* 0x0000005a3c4c723c */ /* 0x000fe2000004184c */
[----:B------:R-:W-:Y:S04]  /*44d0*/  LDSM.16.M88.4 R88, [R96+UR5+0xd800] ;  /* 0x00d800056058783b */ /* 0x000fe80008000200 */
[----:B------:R-:W-:Y:S03]  /*44e0*/  LDSM.16.M88.4 R60, [R94+0x4000] ;  /* 0x004000005e3c783b */ /* 0x000fe60000000200 */
[C---:B-1----:R-:W-:Y:S08]  /*44f0*/  HMMA.16816.F32.BF16 R52, R16.reuse, R24, R52 ;  /* 0x000000181034723c */ /* 0x042ff00000041834 */
[C---:B------:R-:W-:Y:S01]  /*4500*/  HMMA.16816.F32.BF16 R48, R16.reuse, R26, R48 ;  /* 0x0000001a1030723c */ /* 0x040fe20000041830 */
[----:B------:R-:W1:Y:S07]  /*4510*/  LDSM.16.M88.4 R24, [R96+UR5+0xc800] ;  /* 0x00c800056018783b */ /* 0x000e6e0008000200 */
[C---:B-----5:R-:W-:Y:S08]  /*4520*/  HMMA.16816.F32.BF16 R44, R16.reuse, R20, R44 ;  /* 0x00000014102c723c */ /* 0x060ff0000004182c */
[C---:B------:R-:W-:Y:S01]  /*4530*/  HMMA.16816.F32.BF16 R40, R16.reuse, R22, R40 ;  /* 0x000000161028723c */ /* 0x040fe20000041828 */
[----:B------:R-:W4:Y:S07]  /*4540*/  LDSM.16.M88.4 R20, [R96+UR5+0xd000] ;  /* 0x00d000056014783b */ /* 0x000f2e0008000200 */
[C---:B------:R-:W-:Y:S01]  /*4550*/  HMMA.16816.F32.BF16 R56, R16.reuse, R86, R56 ;  /* 0x000000561038723c */ /* 0x040fe20000041838 */
[----:B------:R-:W5:Y:S07]  /*4560*/  LDSM.16.M88.4 R84, [R2+0xc000] ;  /* 0x00c000000254783b */ /* 0x000f6e0000000200 */
[----:B------:R-:W-:Y:S08]  /*4570*/  HMMA.16816.F32.BF16 R36, R16, R68, R36 ;  /* 0x000000441024723c */ /* 0x000ff00000041824 */
[----:B------:R-:W-:Y:S08]  /*4580*/  HMMA.16816.F32.BF16 R12, R28, R64, R12 ;  /* 0x000000401c0c723c */ /* 0x000ff0000004180c */
        /* <DEDUP_REMOVED lines=9> */
[C---:B------:R-:W-:Y:S01]  /*4620*/  HMMA.16816.F32.BF16 R56, R28.reuse, R66, R56 ;  /* 0x000000421c38723c */ /* 0x040fe20000041838 */
[----:B------:R-:W3:Y:S07]  /*4630*/  LDSM.16.M88.4 R64, [R167+0xc000] ;  /* 0x00c00000a740783b */ /* 0x000eee0000000200 */
[----:B------:R-:W-:Y:S08]  /*4640*/  HMMA.16816.F32.BF16 R36, R28, R80, R36 ;  /* 0x000000501c24723c */ /* 0x000ff00000041824 */
[----:B------:R-:W-:Y:S08]  /*4650*/  HMMA.16816.F32.BF16 R12, R72, R32, R12 ;  /* 0x00000020480c723c */ /* 0x000ff0000004180c */
[----:B------:R-:W-:Y:S01]  /*4660*/  HMMA.16816.F32.BF16 R76, R28, R82, R76 ;  /* 0x000000521c4c723c */ /* 0x000fe2000004184c */
[----:B------:R-:W-:Y:S04]  /*4670*/  LDSM.16.M88.4 R28, [R167+0xd000] ;  /* 0x00d00000a71c783b */ /* 0x000fe80000000200 */
[----:B------:R-:W-:Y:S03]  /*4680*/  LDSM.16.M88.4 R80, [R0+0x4000] ;  /* 0x004000000050783b */ /* 0x000fe60000000200 */
        /* <DEDUP_REMOVED lines=8> */
[----:B------:R-:W-:Y:S08]  /*4710*/  HMMA.16816.F32.BF16 R36, R72, R88, R36 ;  /* 0x000000584824723c */ /* 0x000ff00000041824 */
[----:B-----5:R-:W-:Y:S08]  /*4720*/  HMMA.16816.F32.BF16 R12, R60, R84, R12 ;  /* 0x000000543c0c723c */ /* 0x020ff0000004180c */
[----:B------:R-:W-:Y:S01]  /*4730*/  HMMA.16816.F32.BF16 R76, R72, R90, R76 ;  /* 0x0000005a484c723c */ /* 0x000fe2000004184c */
[----:B------:R-:W-:Y:S04]  /*4740*/  LDSM.16.M88.4 R72, [R97+0x6000] ;  /* 0x006000006148783b */ /* 0x000fe80000000200 */
[----:B------:R-:W-:Y:S03]  /*4750*/  LDSM.16.M88.4 R88, [R93+0xd800] ;  /* 0x00d800005d58783b */ /* 0x000fe60000000200 */
[C---:B------:R-:W-:Y:S01]  /*4760*/  HMMA.16816.F32.BF16 R56, R60.reuse, R86, R56 ;  /* 0x000000563c38723c */ /* 0x040fe20000041838 */
[----:B------:R-:W-:Y:S07]  /*4770*/  LDSM.16.M88.4 R84, [R96+UR5+0xe000] ;  /* 0x00e000056054783b */ /* 0x000fee0008000200 */
[C---:B--2---:R-:W-:Y:S08]  /*4780*/  HMMA.16816.F32.BF16 R52, R60.reuse, R8, R52 ;  /* 0x000000083c34723c */ /* 0x044ff00000041834 */
[C---:B------:R-:W-:Y:S01]  /*4790*/  HMMA.16816.F32.BF16 R48, R60.reuse, R10, R48 ;  /* 0x0000000a3c30723c */ /* 0x040fe20000041830 */
[----:B------:R-:W2:Y:S07]  /*47a0*/  LDSM.16.M88.4 R8, [R93+0xc800] ;  /* 0x00c800005d08783b */ /* 0x000eae0000000200 */
[C---:B---3--:R-:W-:Y:S08]  /*47b0*/  HMMA.16816.F32.BF16 R44, R60.reuse, R4, R44 ;  /* 0x000000043c2c723c */ /* 0x048ff0000004182c */
[C---:B------:R-:W-:Y:S01]  /*47c0*/  HMMA.16816.F32.BF16 R40, R60.reuse, R6, R40 ;  /* 0x000000063c28723c */ /* 0x040fe20000041828 */
[----:B------:R-:W3:Y:S07]  /*47d0*/  LDSM.16.M88.4 R4, [R93+0xd000] ;  /* 0x00d000005d04783b */ /* 0x000eee0000000200 */
[----:B------:R-:W-:Y:S08]  /*47e0*/  HMMA.16816.F32.BF16 R36, R60, R68, R36 ;  /* 0x000000443c24723c */ /* 0x000ff00000041824 */
[----:B------:R-:W-:Y:S08]  /*47f0*/  HMMA.16816.F32.BF16 R12, R16, R64, R12 ;  /* 0x00000040100c723c */ /* 0x000ff0000004180c */
[----:B------:R-:W-:Y:S01]  /*4800*/  HMMA.16816.F32.BF16 R76, R60, R70, R76 ;  /* 0x000000463c4c723c */ /* 0x000fe2000004184c */
[----:B------:R-:W5:Y:S04]  /*4810*/  LDSM.16.M88.4 R68, [R96+UR5+0xe800] ;  /* 0x00e800056044783b */ /* 0x000f680008000200 */
[----:B------:R-:W-:Y:S03]  /*4820*/  LDSM.16.M88.4 R60, [R96+UR5+0xf800] ;  /* 0x00f80005603c783b */ /* 0x000fe60008000200 */
[C---:B------:R-:W-:Y:S01]  /*4830*/  HMMA.16816.F32.BF16 R56, R16.reuse, R66, R56 ;  /* 0x000000421038723c */ /* 0x040fe20000041838 */
[----:B------:R-:W5:Y:S07]  /*4840*/  LDSM.16.M88.4 R64, [R96+UR5+0xf000] ;  /* 0x00f000056040783b */ /* 0x000f6e0008000200 */
[C---:B------:R-:W-:Y:S08]  /*4850*/  HMMA.16816.F32.BF16 R52, R16.reuse, R32, R52 ;  /* 0x000000201034723c */ /* 0x040ff00000041834 */
[C---:B------:R-:W-:Y:S01]  /*4860*/  HMMA.16816.F32.BF16 R48, R16.reuse, R34, R48 ;  /* 0x000000221030723c */ /* 0x040fe20000041830 */
[----:B------:R-:W-:Y:S07]  /*4870*/  LDSM.16.M88.4 R32, [R94+0x6000] ;  /* 0x006000005e20783b */ /* 0x000fee0000000200 */
[C---:B------:R-:W-:Y:S08]  /*4880*/  HMMA.16816.F32.BF16 R44, R16.reuse, R28, R44 ;  /* 0x0000001c102c723c */ /* 0x040ff0000004182c */
[C---:B------:R-:W-:Y:S01]  /*4890*/  HMMA.16816.F32.BF16 R40, R16.reuse, R30, R40 ;  /* 0x0000001e1028723c */ /* 0x040fe20000041828 */
[----:B------:R-:W5:Y:S07]  /*48a0*/  LDSM.16.M88.4 R28, [R2+0xe000] ;  /* 0x00e00000021c783b */ /* 0x000f6e0000000200 */
[----:B-1----:R-:W-:Y:S08]  /*48b0*/  HMMA.16816.F32.BF16 R36, R16, R24, R36 ;  /* 0x000000181024723c */ /* 0x002ff00000041824 */
[----:B----4-:R-:W-:Y:S08]  /*48c0*/  HMMA.16816.F32.BF16 R12, R80, R20, R12 ;  /* 0x00000014500c723c */ /* 0x010ff0000004180c */
[----:B------:R-:W-:Y:S01]  /*48d0*/  HMMA.16816.F32.BF16 R76, R16, R26, R76 ;  /* 0x0000001a104c723c */ /* 0x000fe2000004184c */
[----:B------:R-:W-:Y:S04]  /*48e0*/  LDSM.16.M88.4 R24, [R2+0xe800] ;  /* 0x00e800000218783b */ /* 0x000fe80000000200 */
[----:B------:R-:W-:Y:S03]  /*48f0*/  LDSM.16.M88.4 R16, [R2+0xf800] ;  /* 0x00f800000210783b */ /* 0x000fe60000000200 */
[C---:B--2---:R-:W-:Y:S08]  /*4900*/  HMMA.16816.F32.BF16 R52, R80.reuse, R8, R52 ;  /* 0x000000085034723c */ /* 0x044ff00000041834 */
[C---:B------:R-:W-:Y:S01]  /*4910*/  HMMA.16816.F32.BF16 R48, R80.reuse, R10, R48 ;  /* 0x0000000a5030723c */ /* 0x040fe20000041830 */
[----:B------:R-:W-:Y:S07]  /*4920*/  LDSM.16.M88.4 R8, [R167+0xe000] ;  /* 0x00e00000a708783b */ /* 0x000fee0000000200 */
[C---:B---3--:R-:W-:Y:S08]  /*4930*/  HMMA.16816.F32.BF16 R44, R80.reuse, R4, R44 ;  /* 0x00000004502c723c */ /* 0x048ff0000004182c */
[C---:B------:R-:W-:Y:S01]  /*4940*/  HMMA.16816.F32.BF16 R40, R80.reuse, R6, R40 ;  /* 0x000000065028723c */ /* 0x040fe20000041828 */
[----:B------:R-:W1:Y:S07]  /*4950*/  LDSM.16.M88.4 R4, [R95+0x6000] ;  /* 0x006000005f04783b */ /* 0x000e6e0000000200 */
[C---:B------:R-:W-:Y:S01]  /*4960*/  HMMA.16816.F32.BF16 R56, R80.reuse, R22, R56 ;  /* 0x000000165038723c */ /* 0x040fe20000041838 */
[----:B------:R2:W3:Y:S07]  /*4970*/  LDSM.16.M88.4 R20, [R2+0xf000] ;  /* 0x00f000000214783b */ /* 0x0004ee0000000200 */
[----:B------:R-:W-:Y:S08]  /*4980*/  HMMA.16816.F32.BF16 R36, R80, R88, R36 ;  /* 0x000000585024723c */ /* 0x000ff00000041824 */
[----:B------:R-:W-:Y:S08]  /*4990*/  HMMA.16816.F32.BF16 R12, R72, R84, R12 ;  /* 0x00000054480c723c */ /* 0x000ff0000004180c */
[----:B------:R-:W-:Y:S01]  /*49a0*/  HMMA.16816.F32.BF16 R76, R80, R90, R76 ;  /* 0x0000005a504c723c */ /* 0x000fe2000004184c */
[----:B--2---:R-:W-:-:S04]  /*49b0*/  SHF.R.U32.HI R2, RZ, 0x2, R216 ;  /* 0x00000002ff027819 */ /* 0x004fc800000116d8 */
[----:B------:R-:W-:-:S03]  /*49c0*/  LOP3.LUT R2, R2, 0x7, RZ, 0xc0, !PT ;  /* 0x0000000702027812 */ /* 0x000fc600078ec0ff */
[----:B-----5:R-:W-:Y:S01]  /*49d0*/  HMMA.16816.F32.BF16 R52, R72, R68, R52 ;  /* 0x000000444834723c */ /* 0x020fe20000041834 */
[----:B------:R-:W-:-:S07]  /*49e0*/  IADD3 R166, PT, PT, R2, UR29, R205 ;  /* 0x0000001d02a67c10 */ /* 0x000fce000fffe0cd */
[C---:B------:R-:W-:Y:S08]  /*49f0*/  HMMA.16816.F32.BF16 R48, R72.reuse, R70, R48 ;  /* 0x000000464830723c */ /* 0x040ff00000041830 */
[C---:B------:R-:W-:Y:S08]  /*4a00*/  HMMA.16816.F32.BF16 R44, R72.reuse, R64, R44 ;  /* 0x00000040482c723c */ /* 0x040ff0000004182c */
[C---:B------:R-:W-:Y:S08]  /*4a10*/  HMMA.16816.F32.BF16 R40, R72.reuse, R66, R40 ;  /* 0x000000424828723c */ /* 0x040ff00000041828 */
[C---:B------:R-:W-:Y:S08]  /*4a20*/  HMMA.16816.F32.BF16 R56, R72.reuse, R86, R56 ;  /* 0x000000564838723c */ /* 0x040ff00000041838 */
[----:B------:R-:W-:Y:S01]  /*4a30*/  HMMA.16816.F32.BF16 R64, R72, R60, R36 ;  /* 0x0000003c4840723c */ /* 0x000fe20000041824 */
[----:B------:R-:W-:Y:S07]  /*4a40*/  LDSM.16.M88.4 R36, [R93+0xe000] ;  /* 0x00e000005d24783b */ /* 0x000fee0000000200 */
[----:B------:R-:W-:Y:S01]  /*4a50*/  HMMA.16816.F32.BF16 R68, R32, R28, R12 ;  /* 0x0000001c2044723c */ /* 0x000fe2000004180c */
[----:B------:R2:W4:Y:S07]  /*4a60*/  LDSM.16.M88.4 R12, [R0+0x6000] ;  /* 0x00600000000c783b */ /* 0x00052e0000000200 */
[----:B------:R-:W-:Y:S08]  /*4a70*/  HMMA.16816.F32.BF16 R76, R72, R62, R76 ;  /* 0x0000003e484c723c */ /* 0x000ff0000004184c */
[----:B------:R-:W-:Y:S08]  /*4a80*/  HMMA.16816.F32.BF16 R56, R32, R30, R56 ;  /* 0x0000001e2038723c */ /* 0x000ff00000041838 */
[----:B-1----:R-:W-:Y:S01]  /*4a90*/  HMMA.16816.F32.BF16 R68, R4, R8, R68 ;  /* 0x000000080444723c */ /* 0x002fe20000041844 */
[----:B--2---:R-:W-:-:S02]  /*4aa0*/  IMAD.SHL.U32 R0, R216, 0x2, RZ ;  /* 0x00000002d8007824 */ /* 0x004fc400078e00ff */
[C---:B------:R-:W-:Y:S02]  /*4ab0*/  VIADD R9, R166.reuse, UR26 ;  /* 0x0000001aa6097c36 */ /* 0x040fe40008000000 */
[----:B------:R-:W-:Y:S01]  /*4ac0*/  VIADD R166, R166, UR30 ;  /* 0x0000001ea6a67c36 */ /* 0x000fe20008000000 */
[----:B------:R-:W-:Y:S02]  /*4ad0*/  LOP3.LUT R0, R0, 0x6, RZ, 0xc0, !PT ;  /* 0x0000000600007812 */ /* 0x000fe400078ec0ff */
[----:B------:R-:W-:Y:S01]  /*4ae0*/  HMMA.16816.F32.BF16 R52, R32, R24, R52 ;  /* 0x000000182034723c */ /* 0x000fe20000041834 */
[C-C-:B------:R-:W-:Y:S01]  /*4af0*/  VIADDMNMX R228, R9.reuse, 0x1, R226.reuse, PT ;  /* 0x0000000109e47846 */ /* 0x140fe200038001e2 */
[C---:B------:R-:W-:Y:S01]  /*4b00*/  VIADD R208, R166.reuse, 0x8 ;  /* 0x00000008a6d07836 */ /* 0x040fe20000000000 */
[----:B------:R-:W-:Y:S01]  /*4b10*/  VIADDMNMX R226, R9, 0x9, R226, PT ;  /* 0x0000000909e27846 */ /* 0x000fe200038001e2 */
[----:B------:R-:W-:Y:S02]  /*4b20*/  VIADD R229, R166, -UR25 ;  /* 0x80000019a6e57c36 */ /* 0x000fe40008000000 */
[----:B------:R-:W-:-:S02]  /*4b30*/  VIADD R227, R208, -UR25 ;  /* 0x80000019d0e37c36 */ /* 0x000fc40008000000 */
[C---:B------:R-:W-:Y:S08]  /*4b40*/  HMMA.16816.F32.BF16 R48, R32.reuse, R26, R48 ;  /* 0x0000001a2030723c */ /* 0x040ff00000041830 */
[C---:B---3--:R-:W-:Y:S08]  /*4b50*/  HMMA.16816.F32.BF16 R44, R32.reuse, R20, R44 ;  /* 0x00000014202c723c */ /* 0x048ff0000004182c */
[C---:B------:R-:W-:Y:S08]  /*4b60*/  HMMA.16816.F32.BF16 R40, R32.reuse, R22, R40 ;  /* 0x000000162028723c */ /* 0x040ff00000041828 */
[C---:B------:R-:W-:Y:S08]  /*4b70*/  HMMA.16816.F32.BF16 R64, R32.reuse, R16, R64 ;  /* 0x000000102040723c */ /* 0x040ff00000041840 */
[----:B------:R-:W-:Y:S01]  /*4b80*/  HMMA.16816.F32.BF16 R76, R32, R18, R76 ;  /* 0x00000012204c723c */ /* 0x000fe2000004184c */
[----:B------:R-:W-:-:S04]  /*4b90*/  VIADD R32, R0, UR17 ;  /* 0x0000001100207c36 */ /* 0x000fc80008000000 */
[C---:B------:R-:W-:Y:S01]  /*4ba0*/  VIADD R9, R32.reuse, UR20 ;  /* 0x0000001420097c36 */ /* 0x040fe20008000000 */
[----:B------:R-:W-:Y:S01]  /*4bb0*/  ISETP.GT.AND P0, PT, R229, R32, PT ;  /* 0x00000020e500720c */ /* 0x000fe20003f04270 */
[----:B------:R-:W-:Y:S01]  /*4bc0*/  VIADD R34, R32, 0x38 ;  /* 0x0000003820227836 */ /* 0x000fe20000000000 */
[----:B------:R-:W-:Y:S01]  /*4bd0*/  HMMA.16816.F32.BF16 R56, R4, R10, R56 ;  /* 0x0000000a0438723c */ /* 0x000fe20000041838 */
[--C-:B------:R-:W-:Y:S01]  /*4be0*/  IMAD.IADD R19, R166, 0x1, -R9.reuse ;  /* 0x00000001a6137824 */ /* 0x100fe200078e0a09 */
[----:B------:R-:W-:Y:S01]  /*4bf0*/  ISETP.GE.AND P4, PT, R32, R228, PT ;  /* 0x000000e42000720c */ /* 0x000fe20003f86270 */
[----:B------:R-:W-:Y:S02]  /*4c00*/  IMAD.IADD R17, R208, 0x1, -R9 ;  /* 0x00000001d0117824 */ /* 0x000fe400078e0a09 */
[----:B------:R-:W1:Y:S01]  /*4c10*/  LDSM.16.M88.4 R8, [R167+0xe800] ;  /* 0x00e80000a708783b */ /* 0x000e620000000200 */
[----:B------:R-:W-:Y:S01]  /*4c20*/  VIADD R73, R34, UR20 ;  /* 0x0000001422497c36 */ /* 0x000fe20008000000 */
[----:B------:R-:W-:Y:S01]  /*4c30*/  IABS R19, R19 ;  /* 0x0000001300137213 */ /* 0x000fe20000000000 */
[----:B----4-:R-:W-:Y:S01]  /*4c40*/  HMMA.16816.F32.BF16 R68, R12, R36, R68 ;  /* 0x000000240c44723c */ /* 0x010fe20000041844 */
[----:B------:R-:W-:Y:S01]  /*4c50*/  IABS R17, R17 ;  /* 0x0000001100117213 */ /* 0x000fe20000000000 */
[----:B------:R-:W-:Y:S01]  /*4c60*/  VIADD R18, R32, 0x1 ;  /* 0x0000000120127836 */ /* 0x000fe20000000000 */
[----:B------:R-:W-:Y:S01]  /*4c70*/  IADD3 R16, PT, PT, R166, 0x37, -R73 ;  /* 0x00000037a6107810 */ /* 0x000fe20007ffe849 */
[----:B------:R-:W-:Y:S01]  /*4c80*/  VIADD R23, R32, 0x8 ;  /* 0x0000000820177836 */ /* 0x000fe20000000000 */
[----:B------:R-:W-:-:S02]  /*4c90*/  I2FP.F32.S32 R19, R19 ;  /* 0x0000001300137245 */ /* 0x000fc40000201400 */
[----:B------:R-:W-:Y:S02]  /*4ca0*/  IABS R16, R16 ;  /* 0x0000001000107213 */ /* 0x000fe40000000000 */
[----:B------:R-:W-:Y:S02]  /*4cb0*/  I2FP.F32.S32 R17, R17 ;  /* 0x0000001100117245 */ /* 0x000fe40000201400 */
[----:B------:R-:W-:Y:S01]  /*4cc0*/  I2FP.F32.S32 R16, R16 ;  /* 0x0000001000107245 */ /* 0x000fe20000201400 */
[----:B------:R-:W-:Y:S01]  /*4cd0*/  HMMA.16816.F32.BF16 R56, R12, R38, R56 ;  /* 0x000000260c38723c */ /* 0x000fe20000041838 */
[-C--:B------:R-:W-:Y:S02]  /*4ce0*/  ISETP.GT.AND P5, PT, R229, R18.reuse, PT ;  /* 0x00000012e500720c */ /* 0x080fe40003fa4270 */
[----:B------:R-:W-:Y:S02]  /*4cf0*/  ISETP.GT.AND P1, PT, R227, R18, PT ;  /* 0x00000012e300720c */ /* 0x000fe40003f24270 */
[----:B------:R-:W-:-:S02]  /*4d00*/  ISETP.GE.AND P2, PT, R18, R228, PT ;  /* 0x000000e41200720c */ /* 0x000fc40003f46270 */
[----:B------:R-:W-:Y:S01]  /*4d10*/  ISETP.GE.AND P6, PT, R18, R226, PT ;  /* 0x000000e21200720c */ /* 0x000fe20003fc6270 */
[----:B------:R-:W-:Y:S01]  /*4d20*/  FFMA.FTZ R68, R19, -UR14, R68 ;  /* 0x8000000e13447c23 */ /* 0x000fe20008010044 */
[----:B------:R-:W-:Y:S01]  /*4d30*/  FFMA.FTZ R70, R17, -UR14, R70 ;  /* 0x8000000e11467c23 */ /* 0x000fe20008010046 */
[----:B------:R-:W-:Y:S01]  /*4d40*/  FFMA.FTZ R22, R16, -UR14, R69 ;  /* 0x8000000e10167c23 */ /* 0x000fe20008010045 */
[----:B------:R-:W-:Y:S01]  /*4d50*/  IADD3 R20, PT, PT, R208, 0x37, -R73 ;  /* 0x00000037d0147810 */ /* 0x000fe20007ffe849 */
[----:B------:R-:W2:Y:S01]  /*4d60*/  LDSM.16.M88.4 R16, [R93+0xe800] ;  /* 0x00e800005d10783b */ /* 0x000ea20000000200 */
[----:B------:R-:W-:Y:S02]  /*4d70*/  FSEL R68, R68, -INF , !P0 ;  /* 0xff80000044447808 */ /* 0x000fe40004000000 */
[----:B------:R-:W-:Y:S02]  /*4d80*/  ISETP.GT.AND P0, PT, R227, R32, PT ;  /* 0x00000020e300720c */ /* 0x000fe40003f04270 */
[----:B------:R-:W-:-:S02]  /*4d90*/  IABS R20, R20 ;  /* 0x0000001400147213 */ /* 0x000fc40000000000 */
[----:B------:R-:W-:Y:S02]  /*4da0*/  FSEL R69, R68, -INF , !P4 ;  /* 0xff80000044457808 */ /* 0x000fe40006000000 */
[----:B------:R-:W-:Y:S02]  /*4db0*/  ISETP.GE.AND P4, PT, R32, R226, PT ;  /* 0x000000e22000720c */ /* 0x000fe40003f86270 */
[----:B------:R-:W-:Y:S01]  /*4dc0*/  FSEL R61, R70, -INF , !P0 ;  /* 0xff800000463d7808 */ /* 0x000fe20004000000 */
[C---:B-1----:R-:W-:Y:S01]  /*4dd0*/  HMMA.16816.F32.BF16 R52, R4.reuse, R8, R52 ;  /* 0x000000080434723c */ /* 0x042fe20000041834 */
[----:B------:R-:W-:Y:S02]  /*4de0*/  I2FP.F32.S32 R20, R20 ;  /* 0x0000001400147245 */ /* 0x000fe40000201400 */
[----:B------:R-:W-:Y:S02]  /*4df0*/  FSEL R61, R61, -INF , !P4 ;  /* 0xff8000003d3d7808 */ /* 0x000fe40006000000 */
[----:B------:R-:W-:Y:S01]  /*4e00*/  FSEL R22, R22, -INF , !P5 ;  /* 0xff80000016167808 */ /* 0x000fe20006800000 */
[----:B------:R-:W-:Y:S01]  /*4e10*/  FFMA.FTZ R8, R20, -UR14, R71 ;  /* 0x8000000e14087c23 */ /* 0x000fe20008010047 */
[-C--:B------:R-:W-:Y:S01]  /*4e20*/  ISETP.GT.AND P3, PT, R229, R23.reuse, PT ;  /* 0x00000017e500720c */ /* 0x080fe20003f64270 */
[----:B------:R-:W-:Y:S01]  /*4e30*/  VIADD R20, R32, 0x9 ;  /* 0x0000000920147836 */ /* 0x000fe20000000000 */
[----:B------:R-:W-:Y:S01]  /*4e40*/  ISETP.GT.AND P0, PT, R227, R23, PT ;  /* 0x00000017e300720c */ /* 0x000fe20003f04270 */
[----:B------:R-:W-:Y:S01]  /*4e50*/  HMMA.16816.F32.BF16 R24, R4, R10, R48 ;  /* 0x0000000a0418723c */ /* 0x000fe20000041830 */
[----:B------:R-:W-:-:S02]  /*4e60*/  ISETP.GE.AND P4, PT, R23, R228, PT ;  /* 0x000000e41700720c */ /* 0x000fc40003f86270 */
[----:B------:R-:W-:Y:S02]  /*4e70*/  ISETP.GE.AND P5, PT, R23, R226, PT ;  /* 0x000000e21700720c */ /* 0x000fe40003fa6270 */
[--C-:B------:R-:W-:Y:S02]  /*4e80*/  IADD3 R21, PT, PT, R166, 0x30, -R73.reuse ;  /* 0x00000030a6157810 */ /* 0x100fe40007ffe849 */
[--C-:B------:R-:W-:Y:S02]  /*4e90*/  IADD3 R9, PT, PT, R208, 0x30, -R73.reuse ;  /* 0x00000030d0097810 */ /* 0x100fe40007ffe849 */
[----:B------:R-:W-:Y:S02]  /*4ea0*/  IADD3 R23, PT, PT, R166, 0x2f, -R73 ;  /* 0x0000002fa6177810 */ /* 0x000fe40007ffe849 */
[----:B------:R-:W-:Y:S02]  /*4eb0*/  IABS R21, R21 ;  /* 0x0000001500157213 */ /* 0x000fe40000000000 */
[----:B------:R-:W-:-:S02]  /*4ec0*/  IABS R9, R9 ;  /* 0x0000000900097213 */ /* 0x000fc40000000000 */
[----:B------:R-:W-:Y:S02]  /*4ed0*/  IABS R23, R23 ;  /* 0x0000001700177213 */ /* 0x000fe40000000000 */
[----:B------:R-:W-:Y:S01]  /*4ee0*/  FSEL R63, R8, -INF , !P1 ;  /* 0xff800000083f7808 */ /* 0x000fe20004800000 */
[C---:B--2---:R-:W-:Y:S01]  /*4ef0*/  HMMA.16816.F32.BF16 R52, R12.reuse, R16, R52 ;  /* 0x000000100c34723c */ /* 0x044fe20000041834 */
[----:B------:R-:W-:Y:S02]  /*4f00*/  I2FP.F32.S32 R21, R21 ;  /* 0x0000001500157245 */ /* 0x000fe40000201400 */
[----:B------:R-:W-:Y:S02]  /*4f10*/  I2FP.F32.S32 R9, R9 ;  /* 0x0000000900097245 */ /* 0x000fe40000201400 */
[----:B------:R-:W-:Y:S01]  /*4f20*/  I2FP.F32.S32 R8, R23 ;  /* 0x0000001700087245 */ /* 0x000fe20000201400 */
[----:B------:R-:W-:Y:S01]  /*4f30*/  FFMA.FTZ R21, R21, -UR14, R56 ;  /* 0x8000000e15157c23 */ /* 0x000fe20008010038 */
[----:B------:R-:W-:Y:S01]  /*4f40*/  IADD3 R17, PT, PT, R208, 0x2f, -R73 ;  /* 0x0000002fd0117810 */ /* 0x000fe20007ffe849 */
[----:B------:R-:W-:Y:S01]  /*4f50*/  FFMA.FTZ R58, R9, -UR14, R58 ;  /* 0x8000000e093a7c23 */ /* 0x000fe2000801003a */
[----:B------:R-:W-:Y:S01]  /*4f60*/  FSEL R71, R22, -INF , !P2 ;  /* 0xff80000016477808 */ /* 0x000fe20005000000 */
[----:B------:R-:W-:Y:S01]  /*4f70*/  FFMA.FTZ R16, R8, -UR14, R57 ;  /* 0x8000000e08107c23 */ /* 0x000fe20008010039 */
[----:B------:R-:W-:Y:S01]  /*4f80*/  IABS R8, R17 ;  /* 0x0000001100087213 */ /* 0x000fe20000000000 */
[----:B------:R-:W-:Y:S01]  /*4f90*/  VIADD R9, R32, 0x10 ;  /* 0x0000001020097836 */ /* 0x000fe20000000000 */
[----:B------:R-:W-:Y:S01]  /*4fa0*/  ISETP.GT.AND P2, PT, R229, R20, PT ;  /* 0x00000014e500720c */ /* 0x000fe20003f44270 */
[----:B------:R-:W-:Y:S01]  /*4fb0*/  HMMA.16816.F32.BF16 R24, R12, R18, R24 ;  /* 0x000000120c18723c */ /* 0x000fe20000041818 */
[----:B------:R-:W-:-:S02]  /*4fc0*/  FSEL R75, R21, -INF , !P3 ;  /* 0xff800000154b7808 */ /* 0x000fc40005800000 */
[----:B------:R-:W-:Y:S02]  /*4fd0*/  FSEL R57, R58, -INF , !P0 ;  /* 0xff8000003a397808 */ /* 0x000fe40004000000 */
[----:B------:R-:W-:Y:S02]  /*4fe0*/  I2FP.F32.S32 R8, R8 ;  /* 0x0000000800087245 */ /* 0x000fe40000201400 */
[----:B------:R-:W-:Y:S02]  /*4ff0*/  FSEL R75, R75, -INF , !P4 ;  /* 0xff8000004b4b7808 */ /* 0x000fe40006000000 */
[----:B------:R-:W-:Y:S01]  /*5000*/  FSEL R57, R57, -INF , !P5 ;  /* 0xff80000039397808 */ /* 0x000fe20006800000 */
[----:B------:R-:W-:Y:S01]  /*5010*/  FFMA.FTZ R59, R8, -UR14, R59 ;  /* 0x8000000e083b7c23 */ /* 0x000fe2000801003b */
[----:B------:R-:W-:Y:S02]  /*5020*/  FSEL R16, R16, -INF , !P2 ;  /* 0xff80000010107808 */ /* 0x000fe40005000000 */
[----:B------:R-:W-:-:S02]  /*5030*/  ISETP.GT.AND P4, PT, R229, R9, PT ;  /* 0x00000009e500720c */ /* 0x000fc40003f84270 */
[----:B------:R-:W-:Y:S02]  /*5040*/  ISETP.GT.AND P0, PT, R227, R9, PT ;  /* 0x00000009e300720c */ /* 0x000fe40003f04270 */
[C---:B------:R-:W-:Y:S02]  /*5050*/  ISETP.GE.AND P5, PT, R9.reuse, R228, PT ;  /* 0x000000e40900720c */ /* 0x040fe40003fa6270 */
[----:B------:R-:W-:Y:S02]  /*5060*/  ISETP.GE.AND P2, PT, R9, R226, PT ;  /* 0x000000e20900720c */ /* 0x000fe40003f46270 */
[----:B------:R-:W1:Y:S01]  /*5070*/  LDSM.16.M88.4 R8, [R167+0xf000] ;  /* 0x00f00000a708783b */ /* 0x000e620000000200 */
[----:B------:R-:W-:Y:S02]  /*5080*/  FSEL R63, R63, -INF , !P6 ;  /* 0xff8000003f3f7808 */ /* 0x000fe40007000000 */
[----:B------:R-:W-:Y:S02]  /*5090*/  ISETP.GT.AND P1, PT, R227, R20, PT ;  /* 0x00000014e300720c */ /* 0x000fe40003f24270 */
[----:B------:R-:W-:-:S02]  /*50a0*/  ISETP.GE.AND P6, PT, R20, R228, PT ;  /* 0x000000e41400720c */ /* 0x000fc40003fc6270 */
[----:B------:R-:W-:Y:S02]  /*50b0*/  ISETP.GE.AND P3, PT, R20, R226, PT ;  /* 0x000000e21400720c */ /* 0x000fe40003f66270 */
[--C-:B------:R-:W-:Y:S02]  /*50c0*/  IADD3 R20, PT, PT, R166, 0x28, -R73.reuse ;  /* 0x00000028a6147810 */ /* 0x100fe40007ffe849 */
[--C-:B------:R-:W-:Y:S02]  /*50d0*/  IADD3 R21, PT, PT, R208, 0x28, -R73.reuse ;  /* 0x00000028d0157810 */ /* 0x100fe40007ffe849 */
[----:B------:R-:W-:Y:S01]  /*50e0*/  IABS R17, R20 ;  /* 0x0000001400117213 */ /* 0x000fe20000000000 */
[----:B------:R-:W-:Y:S01]  /*50f0*/  VIADD R20, R32, 0x11 ;  /* 0x0000001120147836 */ /* 0x000fe20000000000 */
[----:B------:R-:W-:Y:S02]  /*5100*/  IADD3 R22, PT, PT, R166, 0x27, -R73 ;  /* 0x00000027a6167810 */ /* 0x000fe40007ffe849 */
[----:B------:R-:W-:-:S02]  /*5110*/  I2FP.F32.S32 R17, R17 ;  /* 0x0000001100117245 */ /* 0x000fc40000201400 */
[----:B------:R-:W-:Y:S02]  /*5120*/  FSEL R49, R16, -INF , !P6 ;  /* 0xff80000010317808 */ /* 0x000fe40007000000 */
[----:B------:R-:W-:Y:S01]  /*5130*/  IABS R16, R22 ;  /* 0x0000001600107213 */ /* 0x000fe20000000000 */
[----:B------:R-:W-:Y:S01]  /*5140*/  FFMA.FTZ R52, R17, -UR14, R52 ;  /* 0x8000000e11347c23 */ /* 0x000fe20008010034 */
[----:B------:R-:W-:Y:S02]  /*5150*/  IABS R17, R21 ;  /* 0x0000001500117213 */ /* 0x000fe40000000000 */
[----:B------:R-:W-:Y:S02]  /*5160*/  I2FP.F32.S32 R16, R16 ;  /* 0x0000001000107245 */ /* 0x000fe40000201400 */
[----:B------:R-:W-:Y:S02]  /*5170*/  I2FP.F32.S32 R17, R17 ;  /* 0x0000001100117245 */ /* 0x000fe40000201400 */
[----:B------:R-:W-:Y:S01]  /*5180*/  IADD3 R18, PT, PT, R208, 0x27, -R73 ;  /* 0x00000027d0127810 */ /* 0x000fe20007ffe849 */
[----:B------:R-:W-:Y:S01]  /*5190*/  FFMA.FTZ R53, R16, -UR14, R53 ;  /* 0x8000000e10357c23 */ /* 0x000fe20008010035 */
[----:B------:R-:W-:Y:S01]  /*51a0*/  IADD3 R19, PT, PT, R166, 0x20, -R73 ;  /* 0x00000020a6137810 */ /* 0x000fe20007ffe849 */
[----:B------:R-:W-:Y:S01]  /*51b0*/  FFMA.FTZ R54, R17, -UR14, R54 ;  /* 0x8000000e11367c23 */ /* 0x000fe20008010036 */
[----:B------:R-:W-:Y:S01]  /*51c0*/  FSEL R59, R59, -INF , !P1 ;  /* 0xff8000003b3b7808 */ /* 0x000fe20004800000 */
[----:B------:R-:W-:Y:S01]  /*51d0*/  VIADD R17, R32, 0x18 ;  /* 0x0000001820117836 */ /* 0x000fe20000000000 */
[----:B------:R-:W-:-:S02]  /*51e0*/  IABS R16, R18 ;  /* 0x0000001200107213 */ /* 0x000fc40000000000 */
[----:B------:R-:W-:Y:S02]  /*51f0*/  IABS R18, R19 ;  /* 0x0000001300127213 */ /* 0x000fe40000000000 */
[-C--:B------:R-:W-:Y:S01]  /*5200*/  ISETP.GT.AND P6, PT, R229, R20.reuse, PT ;  /* 0x00000014e500720c */ /* 0x080fe20003fc4270 */
[C---:B-1----:R-:W-:Y:S01]  /*5210*/  HMMA.16816.F32.BF16 R28, R4.reuse, R8, R44 ;  /* 0x00000008041c723c */ /* 0x042fe2000004182c */
[----:B------:R-:W-:Y:S02]  /*5220*/  FSEL R101, R52, -INF , !P4 ;  /* 0xff80000034657808 */ /* 0x000fe40006000000 */
[----:B------:R-:W-:Y:S02]  /*5230*/  FSEL R19, R54, -INF , !P0 ;  /* 0xff80000036137808 */ /* 0x000fe40004000000 */
[----:B------:R-:W-:Y:S02]  /*5240*/  FSEL R59, R59, -INF , !P3 ;  /* 0xff8000003b3b7808 */ /* 0x000fe40005800000 */
[----:B------:R-:W-:Y:S01]  /*5250*/  ISETP.GT.AND P1, PT, R227, R20, PT ;  /* 0x00000014e300720c */ /* 0x000fe20003f24270 */
[----:B------:R-:W-:Y:S01]  /*5260*/  HMMA.16816.F32.BF16 R36, R4, R10, R40 ;  /* 0x0000000a0424723c */ /* 0x000fe20000041828 */
[----:B------:R-:W-:Y:S01]  /*5270*/  ISETP.GE.AND P3, PT, R20, R228, PT ;  /* 0x000000e41400720c */ /* 0x000fe20003f66270 */
[----:B------:R-:W-:Y:S01]  /*5280*/  VIADD R10, R32, 0x21 ;  /* 0x00000021200a7836 */ /* 0x000fe20000000000 */
[----:B------:R-:W-:-:S02]  /*5290*/  ISETP.GE.AND P4, PT, R20, R226, PT ;  /* 0x000000e21400720c */ /* 0x000fc40003f86270 */
[----:B------:R-:W-:Y:S01]  /*52a0*/  IADD3 R9, PT, PT, R166, 0x1f, -R73 ;  /* 0x0000001fa6097810 */ /* 0x000fe20007ffe849 */
[----:B------:R-:W1:Y:S01]  /*52b0*/  LDSM.16.M88.4 R20, [R93+0xf000] ;  /* 0x00f000005d14783b */ /* 0x000e620000000200 */
[----:B------:R-:W-:Y:S02]  /*52c0*/  FSEL R101, R101, -INF , !P5 ;  /* 0xff80000065657808 */ /* 0x000fe40006800000 */
[----:B------:R-:W-:Y:S02]  /*52d0*/  I2FP.F32.S32 R16, R16 ;  /* 0x0000001000107245 */ /* 0x000fe40000201400 */
[----:B------:R-:W-:Y:S02]  /*52e0*/  FSEL R19, R19, -INF , !P2 ;  /* 0xff80000013137808 */ /* 0x000fe40005000000 */
[----:B------:R-:W-:Y:S01]  /*52f0*/  FSEL R119, R53, -INF , !P6 ;  /* 0xff80000035777808 */ /* 0x000fe20007000000 */
[----:B------:R-:W-:Y:S01]  /*5300*/  FFMA.FTZ R55, R16, -UR14, R55 ;  /* 0x8000000e10377c23 */ /* 0x000fe20008010037 */
[-C--:B------:R-:W-:Y:S01]  /*5310*/  ISETP.GT.AND P5, PT, R229, R17.reuse, PT ;  /* 0x00000011e500720c */ /* 0x080fe20003fa4270 */
[----:B------:R-:W-:Y:S01]  /*5320*/  VIADD R16, R32, 0x19 ;  /* 0x0000001920107836 */ /* 0x000fe20000000000 */
[----:B------:R-:W-:-:S02]  /*5330*/  ISETP.GT.AND P0, PT, R227, R17, PT ;  /* 0x00000011e300720c */ /* 0x000fc40003f04270 */
[C---:B------:R-:W-:Y:S02]  /*5340*/  ISETP.GE.AND P2, PT, R17.reuse, R228, PT ;  /* 0x000000e41100720c */ /* 0x040fe40003f46270 */
[----:B------:R-:W-:Y:S02]  /*5350*/  ISETP.GE.AND P6, PT, R17, R226, PT ;  /* 0x000000e21100720c */ /* 0x000fe40003fc6270 */
[----:B------:R-:W-:Y:S02]  /*5360*/  I2FP.F32.S32 R17, R18 ;  /* 0x0000001200117245 */ /* 0x000fe40000201400 */
[----:B------:R-:W-:Y:S02]  /*5370*/  IABS R9, R9 ;  /* 0x0000000900097213 */ /* 0x000fe40000000000 */
[----:B------:R-:W-:Y:S01]  /*5380*/  IADD3 R8, PT, PT, R208, 0x20, -R73 ;  /* 0x00000020d0087810 */ /* 0x000fe20007ffe849 */
[----:B------:R-:W-:Y:S01]  /*5390*/  FFMA.FTZ R24, R17, -UR14, R24 ;  /* 0x8000000e11187c23 */ /* 0x000fe20008010018 */
[----:B------:R-:W-:Y:S01]  /*53a0*/  FSEL R55, R55, -INF , !P1 ;  /* 0xff80000037377808 */ /* 0x000fe20004800000 */
[----:B------:R-:W-:Y:S01]  /*53b0*/  IMAD.MOV.U32 R17, RZ, RZ, R9 ;  /* 0x000000ffff117224 */ /* 0x000fe200078e0009 */
[----:B------:R-:W-:-:S02]  /*53c0*/  IABS R8, R8 ;  /* 0x0000000800087213 */ /* 0x000fc40000000000 */
[----:B------:R-:W-:Y:S02]  /*53d0*/  FSEL R119, R119, -INF , !P3 ;  /* 0xff80000077777808 */ /* 0x000fe40005800000 */
[----:B------:R-:W-:Y:S02]  /*53e0*/  I2FP.F32.S32 R9, R8 ;  /* 0x0000000800097245 */ /* 0x000fe40000201400 */
[----:B------:R-:W-:Y:S02]  /*53f0*/  I2FP.F32.S32 R8, R17 ;  /* 0x0000001100087245 */ /* 0x000fe40000201400 */
[----:B------:R-:W-:Y:S01]  /*5400*/  FSEL R17, R55, -INF , !P4 ;  /* 0xff80000037117808 */ /* 0x000fe20006000000 */
[----:B------:R-:W-:Y:S01]  /*5410*/  FFMA.FTZ R26, R9, -UR14, R26 ;  /* 0x8000000e091a7c23 */ /* 0x000fe2000801001a */
[----:B------:R-:W-:Y:S01]  /*5420*/  FSEL R117, R24, -INF , !P5 ;  /* 0xff80000018757808 */ /* 0x000fe20006800000 */
[----:B------:R-:W-:Y:S01]  /*5430*/  FFMA.FTZ R8, R8, -UR14, R25 ;  /* 0x8000000e08087c23 */ /* 0x000fe20008010019 */
[-C--:B------:R-:W-:Y:S01]  /*5440*/  ISETP.GT.AND P3, PT, R229, R16.reuse, PT ;  /* 0x00000010e500720c */ /* 0x080fe20003f64270 */
[----:B------:R-:W-:Y:S01]  /*5450*/  VIADD R9, R32, 0x20 ;  /* 0x0000002020097836 */ /* 0x000fe20000000000 */
[----:B------:R-:W-:Y:S01]  /*5460*/  ISETP.GT.AND P1, PT, R227, R16, PT ;  /* 0x00000010e300720c */ /* 0x000fe20003f24270 */
[----:B-1----:R-:W-:Y:S01]  /*5470*/  HMMA.16816.F32.BF16 R28, R12, R20, R28 ;  /* 0x000000140c1c723c */ /* 0x002fe2000004181c */
[----:B------:R-:W-:-:S02]  /*5480*/  ISETP.GE.AND P4, PT, R16, R228, PT ;  /* 0x000000e41000720c */ /* 0x000fc40003f86270 */
[----:B------:R-:W-:Y:S02]  /*5490*/  ISETP.GE.AND P5, PT, R16, R226, PT ;  /* 0x000000e21000720c */ /* 0x000fe40003fa6270 */
[----:B------:R-:W-:Y:S02]  /*54a0*/  IADD3 R16, PT, PT, R208, 0x1f, -R73 ;  /* 0x0000001fd0107810 */ /* 0x000fe40007ffe849 */
[----:B------:R-:W-:Y:S01]  /*54b0*/  FSEL R26, R26, -INF , !P0 ;  /* 0xff8000001a1a7808 */ /* 0x000fe20004000000 */
[----:B------:R-:W-:Y:S01]  /*54c0*/  HMMA.16816.F32.BF16 R36, R12, R22, R36 ;  /* 0x000000160c24723c */ /* 0x000fe20000041824 */
[----:B------:R-:W-:Y:S01]  /*54d0*/  IABS R16, R16 ;  /* 0x0000001000107213 */ /* 0x000fe20000000000 */
[----:B------:R-:W-:Y:S01]  /*54e0*/  LDSM.16.M88.4 R20, [R93+0xf800] ;  /* 0x00f800005d14783b */ /* 0x000fe20000000200 */
[----:B------:R-:W-:Y:S02]  /*54f0*/  FSEL R33, R26, -INF , !P6 ;  /* 0xff8000001a217808 */ /* 0x000fe40007000000 */
[----:B------:R-:W-:-:S02]  /*5500*/  I2FP.F32.S32 R16, R16 ;  /* 0x0000001000107245 */ /* 0x000fc40000201400 */
[----:B------:R-:W-:Y:S02]  /*5510*/  IADD3 R18, PT, PT, R166, 0x18, -R73 ;  /* 0x00000018a6127810 */ /* 0x000fe40007ffe849 */
[----:B------:R-:W-:Y:S01]  /*5520*/  FSEL R117, R117, -INF , !P2 ;  /* 0xff80000075757808 */ /* 0x000fe20005000000 */
[----:B------:R-:W-:Y:S01]  /*5530*/  FFMA.FTZ R11, R16, -UR14, R27 ;  /* 0x8000000e100b7c23 */ /* 0x000fe2000801001b */
[----:B------:R-:W-:Y:S01]  /*5540*/  IABS R18, R18 ;  /* 0x0000001200127213 */ /* 0x000fe20000000000 */
[----:B------:R-:W1:Y:S01]  /*5550*/  LDSM.16.M88.4 R24, [R167+0xf800] ;  /* 0x00f80000a718783b */ /* 0x000e620000000200 */
[----:B------:R-:W-:Y:S01]  /*5560*/  FSEL R8, R8, -INF , !P3 ;  /* 0xff80000008087808 */ /* 0x000fe20005800000 */
[----:B------:R-:W-:-:S04]  /*5570*/  DEPBAR.LE SB0, 0x0 ;  /* 0x000080000000791a */ /* 0x000fc80000000000 */
[-C--:B------:R-:W-:Y:S01]  /*5580*/  ISETP.GT.AND P2, PT, R229, R9.reuse, PT ;  /* 0x00000009e500720c */ /* 0x080fe20003f44270 */
[----:B------:R-:W-:Y:S01]  /*5590*/  BAR.SYNC.DEFER_BLOCKING 0x0 ;  /* 0x0000000000007b1d */ /* 0x000fe20000010000 */
[----:B------:R-:W-:Y:S02]  /*55a0*/  ISETP.GT.AND P0, PT, R227, R9, PT ;  /* 0x00000009e300720c */ /* 0x000fe40003f04270 */
[C---:B------:R-:W-:Y:S02]  /*55b0*/  ISETP.GE.AND P6, PT, R9.reuse, R228, PT ;  /* 0x000000e40900720c */ /* 0x040fe40003fc6270 */
[----:B------:R-:W-:Y:S02]  /*55c0*/  ISETP.GE.AND P3, PT, R9, R226, PT ;  /* 0x000000e20900720c */ /* 0x000fe40003f66270 */
[----:B------:R-:W-:Y:S02]  /*55d0*/  I2FP.F32.S32 R9, R18 ;  /* 0x0000001200097245 */ /* 0x000fe40000201400 */
[----:B------:R-:W-:-:S02]  /*55e0*/  IADD3 R18, PT, PT, R166, 0x17, -R73 ;  /* 0x00000017a6127810 */ /* 0x000fc40007ffe849 */
[----:B------:R-:W-:Y:S01]  /*55f0*/  IADD3 R16, PT, PT, R208, 0x18, -R73 ;  /* 0x00000018d0107810 */ /* 0x000fe20007ffe849 */
[----:B------:R-:W-:Y:S01]  /*5600*/  FFMA.FTZ R28, R9, -UR14, R28 ;  /* 0x8000000e091c7c23 */ /* 0x000fe2000801001c */
[----:B------:R-:W-:Y:S02]  /*5610*/  FSEL R9, R8, -INF , !P4 ;  /* 0xff80000008097808 */ /* 0x000fe40006000000 */
[----:B------:R-:W-:Y:S02]  /*5620*/  IABS R8, R18 ;  /* 0x0000001200087213 */ /* 0x000fe40000000000 */
[----:B------:R-:W-:Y:S02]  /*5630*/  IABS R16, R16 ;  /* 0x0000001000107213 */ /* 0x000fe40000000000 */
[----:B------:R-:W-:Y:S02]  /*5640*/  FSEL R35, R11, -INF , !P1 ;  /* 0xff8000000b237808 */ /* 0x000fe40004800000 */
[----:B------:R-:W-:-:S02]  /*5650*/  I2FP.F32.S32 R8, R8 ;  /* 0x0000000800087245 */ /* 0x000fc40000201400 */
[----:B------:R-:W-:Y:S02]  /*5660*/  I2FP.F32.S32 R11, R16 ;  /* 0x00000010000b7245 */ /* 0x000fe40000201400 */
[----:B------:R-:W-:Y:S01]  /*5670*/  IADD3 R16, PT, PT, R208, 0x17, -R73 ;  /* 0x00000017d0107810 */ /* 0x000fe20007ffe849 */
[----:B------:R-:W-:Y:S01]  /*5680*/  FFMA.FTZ R29, R8, -UR14, R29 ;  /* 0x8000000e081d7c23 */ /* 0x000fe2000801001d */
[----:B------:R-:W-:Y:S01]  /*5690*/  IADD3 R18, PT, PT, R166, 0x10, -R73 ;  /* 0x00000010a6127810 */ /* 0x000fe20007ffe849 */
[----:B------:R-:W-:Y:S01]  /*56a0*/  FFMA.FTZ R11, R11, -UR14, R30 ;  /* 0x8000000e0b0b7c23 */ /* 0x000fe2000801001e */
[----:B------:R-:W-:Y:S02]  /*56b0*/  IABS R8, R16 ;  /* 0x0000001000087213 */ /* 0x000fe40000000000 */
[----:B------:R-:W-:Y:S01]  /*56c0*/  IABS R16, R18 ;  /* 0x0000001200107213 */ /* 0x000fe20000000000 */
[----:B-1----:R-:W-:Y:S01]  /*56d0*/  HMMA.16816.F32.BF16 R64, R4, R24, R64 ;  /* 0x000000180440723c */ /* 0x002fe20000041840 */
[----:B------:R-:W-:-:S02]  /*56e0*/  I2FP.F32.S32 R8, R8 ;  /* 0x0000000800087245 */ /* 0x000fc40000201400 */
[----:B------:R-:W-:Y:S02]  /*56f0*/  IADD3 R18, PT, PT, R166, 0xf, -R73 ;  /* 0x0000000fa6127810 */ /* 0x000fe40007ffe849 */
[----:B------:R-:W-:Y:S01]  /*5700*/  ISETP.GT.AND P1, PT, R227, R10, PT ;  /* 0x0000000ae300720c */ /* 0x000fe20003f24270 */
[----:B------:R-:W-:Y:S01]  /*5710*/  FFMA.FTZ R8, R8, -UR14, R31 ;  /* 0x8000000e08087c23 */ /* 0x000fe2000801001f */
[----:B------:R-:W-:Y:S01]  /*5720*/  IABS R18, R18 ;  /* 0x0000001200127213 */ /* 0x000fe20000000000 */
[----:B------:R-:W-:Y:S01]  /*5730*/  HMMA.16816.F32.BF16 R76, R4, R26, R76 ;  /* 0x0000001a044c723c */ /* 0x000fe2000004184c */
[----:B------:R-:W-:Y:S01]  /*5740*/  FSEL R199, R11, -INF , !P0 ;  /* 0xff8000000bc77808 */ /* 0x000fe20004000000 */
[----:B------:R-:W-:Y:S01]  /*5750*/  IMAD.MOV.U32 R11, RZ, RZ, R16 ;  /* 0x000000ffff0b7224 */ /* 0x000fe200078e0010 */
[----:B------:R-:W-:Y:S01]  /*5760*/  FSEL R209, R8, -INF , !P1 ;  /* 0xff80000008d17808 */ /* 0x000fe20004800000 */
[----:B------:R-:W-:Y:S01]  /*5770*/  VIADD R4, R32, 0x31 ;  /* 0x0000003120047836 */ /* 0x000fe20000000000 */
[----:B------:R-:W-:Y:S01]  /*5780*/  I2FP.F32.S32 R8, R18 ;  /* 0x0000001200087245 */ /* 0x000fe20000201400 */
[----:B------:R-:W-:Y:S01]  /*5790*/  IMAD.IADD R7, R166, 0x1, -R73 ;  /* 0x00000001a6077824 */ /* 0x000fe200078e0a49 */
[----:B------:R-:W-:-:S02]  /*57a0*/  FSEL R35, R35, -INF , !P5 ;  /* 0xff80000023237808 */ /* 0x000fc40006800000 */
[----:B------:R-:W-:Y:S01]  /*57b0*/  FSEL R235, R28, -INF , !P2 ;  /* 0xff8000001ceb7808 */ /* 0x000fe20005000000 */
[----:B------:R-:W-:Y:S01]  /*57c0*/  FFMA.FTZ R37, R8, -UR14, R37 ;  /* 0x8000000e08257c23 */ /* 0x000fe20008010025 */
[----:B------:R-:W-:Y:S01]  /*57d0*/  ISETP.GT.AND P4, PT, R229, R10, PT ;  /* 0x0000000ae500720c */ /* 0x000fe20003f84270 */
[C---:B------:R-:W-:Y:S01]  /*57e0*/  HMMA.16816.F32.BF16 R64, R12.reuse, R20, R64 ;  /* 0x000000140c40723c */ /* 0x040fe20000041840 */
[C---:B------:R-:W-:Y:S02]  /*57f0*/  ISETP.GE.AND P5, PT, R10.reuse, R228, PT ;  /* 0x000000e40a00720c */ /* 0x040fe40003fa6270 */
[----:B------:R-:W-:Y:S01]  /*5800*/  ISETP.GE.AND P2, PT, R10, R226, PT ;  /* 0x000000e20a00720c */ /* 0x000fe20003f46270 */
[----:B------:R-:W-:Y:S01]  /*5810*/  VIADD R10, R32, 0x28 ;  /* 0x00000028200a7836 */ /* 0x000fe20000000000 */
[C-C-:B------:R-:W-:Y:S02]  /*5820*/  IADD3 R8, PT, PT, R208.reuse, 0xf, -R73.reuse ;  /* 0x0000000fd0087810 */ /* 0x140fe40007ffe849 */
[----:B------:R-:W-:Y:S01]  /*5830*/  I2FP.F32.S32 R11, R11 ;  /* 0x0000000b000b7245 */ /* 0x000fe20000201400 */
[----:B------:R-:W-:Y:S01]  /*5840*/  HMMA.16816.F32.BF16 R76, R12, R22, R76 ;  /* 0x000000160c4c723c */ /* 0x000fe2000004184c */
[----:B------:R-:W-:-:S02]  /*5850*/  IADD3 R16, PT, PT, R208, 0x10, -R73 ;  /* 0x00000010d0107810 */ /* 0x000fc40007ffe849 */
[----:B------:R-:W-:Y:S01]  /*5860*/  IADD3 R21, PT, PT, R166, 0x8, -R73 ;  /* 0x00000008a6157810 */ /* 0x000fe20007ffe849 */
[----:B------:R-:W-:Y:S01]  /*5870*/  FFMA.FTZ R36, R11, -UR14, R36 ;  /* 0x8000000e0b247c23 */ /* 0x000fe20008010024 */
[----:B------:R-:W-:Y:S02]  /*5880*/  IABS R8, R8 ;  /* 0x0000000800087213 */ /* 0x000fe40000000000 */
[----:B------:R-:W-:Y:S02]  /*5890*/  FSEL R235, R235, -INF , !P6 ;  /* 0xff800000ebeb7808 */ /* 0x000fe40007000000 */
[----:B------:R-:W-:Y:S02]  /*58a0*/  FSEL R199, R199, -INF , !P3 ;  /* 0xff800000c7c77808 */ /* 0x000fe40005800000 */
[----:B------:R-:W-:Y:S02]  /*58b0*/  FSEL R197, R29, -INF , !P4 ;  /* 0xff8000001dc57808 */ /* 0x000fe40006000000 */
[----:B------:R-:W-:-:S02]  /*58c0*/  IABS R16, R16 ;  /* 0x0000001000107213 */ /* 0x000fc40000000000 */
[-C--:B------:R-:W-:Y:S02]  /*58d0*/  ISETP.GT.AND P6, PT, R229, R10.reuse, PT ;  /* 0x0000000ae500720c */ /* 0x080fe40003fc4270 */
[----:B------:R-:W-:Y:S02]  /*58e0*/  ISETP.GT.AND P0, PT, R227, R10, PT ;  /* 0x0000000ae300720c */ /* 0x000fe40003f04270 */
[C---:B------:R-:W-:Y:S02]  /*58f0*/  ISETP.GE.AND P3, PT, R10.reuse, R228, PT ;  /* 0x000000e40a00720c */ /* 0x040fe40003f66270 */
[----:B------:R-:W-:Y:S01]  /*5900*/  ISETP.GE.AND P4, PT, R10, R226, PT ;  /* 0x000000e20a00720c */ /* 0x000fe20003f86270 */
[----:B------:R-:W-:Y:S01]  /*5910*/  VIADD R10, R32, 0x29 ;  /* 0x00000029200a7836 */ /* 0x000fe20000000000 */
[----:B------:R-:W-:Y:S02]  /*5920*/  IABS R21, R21 ;  /* 0x0000001500157213 */ /* 0x000fe40000000000 */
[----:B------:R-:W-:-:S02]  /*5930*/  I2FP.F32.S32 R8, R8 ;  /* 0x0000000800087245 */ /* 0x000fc40000201400 */
[----:B------:R-:W-:Y:S02]  /*5940*/  I2FP.F32.S32 R11, R16 ;  /* 0x00000010000b7245 */ /* 0x000fe40000201400 */
[----:B------:R-:W-:Y:S01]  /*5950*/  FSEL R197, R197, -INF , !P5 ;  /* 0xff800000c5c57808 */ /* 0x000fe20006800000 */
[----:B------:R-:W-:Y:S01]  /*5960*/  FFMA.FTZ R8, R8, -UR14, R39 ;  /* 0x8000000e08087c23 */ /* 0x000fe20008010027 */
[----:B------:R-:W-:Y:S01]  /*5970*/  FSEL R209, R209, -INF , !P2 ;  /* 0xff800000d1d17808 */ /* 0x000fe20005000000 */
[----:B------:R-:W-:Y:S01]  /*5980*/  FFMA.FTZ R11, R11, -UR14, R38 ;  /* 0x8000000e0b0b7c23 */ /* 0x000fe20008010026 */
[----:B------:R-:W-:Y:S02]  /*5990*/  FSEL R225, R36, -INF , !P6 ;  /* 0xff80000024e17808 */ /* 0x000fe40007000000 */
[-C--:B------:R-:W-:Y:S02]  /*59a0*/  ISETP.GT.AND P5, PT, R229, R10.reuse, PT ;  /* 0x0000000ae500720c */ /* 0x080fe40003fa4270 */
[----:B------:R-:W-:-:S02]  /*59b0*/  ISETP.GT.AND P1, PT, R227, R10, PT ;  /* 0x0000000ae300720c */ /* 0x000fc40003f24270 */
[C---:B------:R-:W-:Y:S02]  /*59c0*/  ISETP.GE.AND P2, PT, R10.reuse, R228, PT ;  /* 0x000000e40a00720c */ /* 0x040fe40003f46270 */
[----:B------:R-:W-:Y:S01]  /*59d0*/  ISETP.GE.AND P6, PT, R10, R226, PT ;  /* 0x000000e20a00720c */ /* 0x000fe20003fc6270 */
[C---:B------:R-:W-:Y:S01]  /*59e0*/  VIADD R10, R32.reuse, 0x30 ;  /* 0x00000030200a7836 */ /* 0x040fe20000000000 */
[----:B------:R-:W-:Y:S01]  /*59f0*/  I2FP.F32.S32 R21, R21 ;  /* 0x0000001500157245 */ /* 0x000fe20000201400 */
[----:B------:R-:W-:Y:S01]  /*5a00*/  VIADD R32, R32, 0x39 ;  /* 0x0000003920207836 */ /* 0x000fe20000000000 */
[----:B------:R-:W-:Y:S02]  /*5a10*/  IADD3 R16, PT, PT, R208, 0x8, -R73 ;  /* 0x00000008d0107810 */ /* 0x000fe40007ffe849 */
[----:B------:R-:W-:Y:S01]  /*5a20*/  FSEL R225, R225, -INF , !P3 ;  /* 0xff800000e1e17808 */ /* 0x000fe20005800000 */
[----:B------:R-:W-:Y:S01]  /*5a30*/  FFMA.FTZ R21, R21, -UR14, R64 ;  /* 0x8000000e15157c23 */ /* 0x000fe20008010040 */
[----:B------:R-:W-:-:S02]  /*5a40*/  ISETP.GT.AND P3, PT, R229, R10, PT ;  /* 0x0000000ae500720c */ /* 0x000fc40003f64270 */
[----:B------:R-:W-:Y:S02]  /*5a50*/  FSEL R223, R37, -INF , !P5 ;  /* 0xff80000025df7808 */ /* 0x000fe40006800000 */
[----:B------:R-:W-:Y:S02]  /*5a60*/  FSEL R8, R8, -INF , !P1 ;  /* 0xff80000008087808 */ /* 0x000fe40004800000 */
[----:B------:R-:W-:Y:S02]  /*5a70*/  FSEL R221, R11, -INF , !P0 ;  /* 0xff8000000bdd7808 */ /* 0x000fe40004000000 */
[----:B------:R-:W-:Y:S02]  /*5a80*/  IABS R11, R16 ;  /* 0x00000010000b7213 */ /* 0x000fe40000000000 */
[----:B------:R-:W-:Y:S02]  /*5a90*/  IADD3 R5, PT, PT, R208, 0x7, -R73 ;  /* 0x00000007d0057810 */ /* 0x000fe40007ffe849 */
[----:B------:R-:W-:-:S02]  /*5aa0*/  FSEL R223, R223, -INF , !P2 ;  /* 0xff800000dfdf7808 */ /* 0x000fc40005000000 */
[----:B------:R-:W-:Y:S02]  /*5ab0*/  FSEL R211, R8, -INF , !P6 ;  /* 0xff80000008d37808 */ /* 0x000fe40007000000 */
[----:B------:R-:W-:Y:S02]  /*5ac0*/  FSEL R21, R21, -INF , !P3 ;  /* 0xff80000015157808 */ /* 0x000fe40005800000 */
[----:B------:R-:W-:Y:S02]  /*5ad0*/  FSEL R221, R221, -INF , !P4 ;  /* 0xff800000dddd7808 */ /* 0x000fe40006000000 */
[-C--:B------:R-:W-:Y:S02]  /*5ae0*/  ISETP.GT.AND P2, PT, R229, R4.reuse, PT ;  /* 0x00000004e500720c */ /* 0x080fe40003f44270 */
[----:B------:R-:W-:Y:S02]  /*5af0*/  ISETP.GT.AND P1, PT, R227, R4, PT ;  /* 0x00000004e300720c */ /* 0x000fe40003f24270 */
[----:B------:R-:W-:-:S02]  /*5b00*/  ISETP.GE.AND P6, PT, R4, R228, PT ;  /* 0x000000e40400720c */ /* 0x000fc40003fc6270 */
[----:B------:R-:W-:Y:S01]  /*5b10*/  ISETP.GE.AND P3, PT, R4, R226, PT ;  /* 0x000000e20400720c */ /* 0x000fe20003f66270 */
[----:B------:R-:W-:Y:S01]  /*5b20*/  IMAD.IADD R4, R208, 0x1, -R73 ;  /* 0x00000001d0047824 */ /* 0x000fe200078e0a49 */
[----:B------:R-:W-:Y:S02]  /*5b30*/  ISETP.GT.AND P0, PT, R227, R10, PT ;  /* 0x0000000ae300720c */ /* 0x000fe40003f04270 */
[C---:B------:R-:W-:Y:S02]  /*5b40*/  ISETP.GE.AND P4, PT, R10.reuse, R228, PT ;  /* 0x000000e40a00720c */ /* 0x040fe40003f86270 */
[----:B------:R-:W-:Y:S02]  /*5b50*/  ISETP.GE.AND P5, PT, R10, R226, PT ;  /* 0x000000e20a00720c */ /* 0x000fe40003fa6270 */
[----:B------:R-:W-:Y:S02]  /*5b60*/  I2FP.F32.S32 R11, R11 ;  /* 0x0000000b000b7245 */ /* 0x000fe40000201400 */
[----:B------:R-:W-:-:S02]  /*5b70*/  IABS R5, R5 ;  /* 0x0000000500057213 */ /* 0x000fc40000000000 */
[C-C-:B------:R-:W-:Y:S01]  /*5b80*/  IADD3 R10, PT, PT, R166.reuse, 0x7, -R73.reuse ;  /* 0x00000007a60a7810 */ /* 0x140fe20007ffe849 */
[----:B------:R-:W-:Y:S01]  /*5b90*/  FFMA.FTZ R11, R11, -UR14, R66 ;  /* 0x8000000e0b0b7c23 */ /* 0x000fe20008010042 */
[--C-:B------:R-:W-:Y:S02]  /*5ba0*/  IADD3 R6, PT, PT, R166, -0x1, -R73.reuse ;  /* 0xffffffffa6067810 */ /* 0x100fe40007ffe849 */
[----:B------:R-:W-:Y:S02]  /*5bb0*/  IABS R7, R7 ;  /* 0x0000000700077213 */ /* 0x000fe40000000000 */
[----:B------:R-:W-:Y:S02]  /*5bc0*/  IADD3 R73, PT, PT, R208, -0x1, -R73 ;  /* 0xffffffffd0497810 */ /* 0x000fe40007ffe849 */
[----:B------:R-:W-:Y:S02]  /*5bd0*/  I2FP.F32.S32 R8, R5 ;  /* 0x0000000500087245 */ /* 0x000fe40000201400 */
[----:B------:R-:W-:-:S02]  /*5be0*/  IABS R10, R10 ;  /* 0x0000000a000a7213 */ /* 0x000fc40000000000 */
[----:B------:R-:W-:Y:S01]  /*5bf0*/  IABS R6, R6 ;  /* 0x0000000600067213 */ /* 0x000fe20000000000 */
[----:B------:R-:W-:Y:S01]  /*5c00*/  FFMA.FTZ R8, R8, -UR14, R67 ;  /* 0x8000000e08087c23 */ /* 0x000fe20008010043 */
[----:B------:R-:W-:Y:S02]  /*5c10*/  IABS R4, R4 ;  /* 0x0000000400047213 */ /* 0x000fe40000000000 */
[----:B------:R-:W-:Y:S02]  /*5c20*/  I2FP.F32.S32 R7, R7 ;  /* 0x0000000700077245 */ /* 0x000fe40000201400 */
[----:B------:R-:W-:Y:S02]  /*5c30*/  IABS R73, R73 ;  /* 0x0000004900497213 */ /* 0x000fe40000000000 */
[----:B------:R-:W-:Y:S01]  /*5c40*/  I2FP.F32.S32 R10, R10 ;  /* 0x0000000a000a7245 */ /* 0x000fe20000201400 */
[----:B------:R-:W-:Y:S01]  /*5c50*/  FFMA.FTZ R7, R7, -UR14, R76 ;  /* 0x8000000e07077c23 */ /* 0x000fe2000801004c */
[----:B------:R-:W-:-:S02]  /*5c60*/  I2FP.F32.S32 R6, R6 ;  /* 0x0000000600067245 */ /* 0x000fc40000201400 */
[----:B------:R-:W-:Y:S01]  /*5c70*/  I2FP.F32.S32 R5, R4 ;  /* 0x0000000400057245 */ /* 0x000fe20000201400 */
[----:B------:R-:W-:Y:S01]  /*5c80*/  FFMA.FTZ R10, R10, -UR14, R65 ;  /* 0x8000000e0a0a7c23 */ /* 0x000fe20008010041 */
[----:B------:R-:W-:Y:S01]  /*5c90*/  FSEL R11, R11, -INF , !P0 ;  /* 0xff8000000b0b7808 */ /* 0x000fe20004000000 */
[----:B------:R-:W-:Y:S01]  /*5ca0*/  FFMA.FTZ R6, R6, -UR14, R77 ;  /* 0x8000000e06067c23 */ /* 0x000fe2000801004d */
[----:B------:R-:W-:Y:S01]  /*5cb0*/  I2FP.F32.S32 R4, R73 ;  /* 0x0000004900047245 */ /* 0x000fe20000201400 */
[----:B------:R-:W-:Y:S01]  /*5cc0*/  FFMA.FTZ R5, R5, -UR14, R78 ;  /* 0x8000000e05057c23 */ /* 0x000fe2000801004e */
[----:B------:R-:W-:Y:S02]  /*5cd0*/  ISETP.GT.AND P0, PT, R229, R34, PT ;  /* 0x00000022e500720c */ /* 0x000fe40003f04270 */
[----:B------:R-:W-:Y:S01]  /*5ce0*/  FSEL R219, R21, -INF , !P4 ;  /* 0xff80000015db7808 */ /* 0x000fe20006000000 */
[----:B------:R-:W-:Y:S01]  /*5cf0*/  FFMA.FTZ R79, R4, -UR14, R79 ;  /* 0x8000000e044f7c23 */ /* 0x000fe2000801004f */
[----:B------:R-:W-:-:S02]  /*5d00*/  FSEL R8, R8, -INF , !P1 ;  /* 0xff80000008087808 */ /* 0x000fc40004800000 */
[----:B------:R-:W-:Y:S02]  /*5d10*/  ISETP.GT.AND P4, PT, R227, R34, PT ;  /* 0x00000022e300720c */ /* 0x000fe40003f84270 */
[-C--:B------:R-:W-:Y:S02]  /*5d20*/  ISETP.GT.AND P1, PT, R229, R32.reuse, PT ;  /* 0x00000020e500720c */ /* 0x080fe40003f24270 */
        /* <DEDUP_REMOVED lines=8> */
[C---:B------:R-:W-:Y:S02]  /*5db0*/  ISETP.GE.AND P4, PT, R32.reuse, R228, PT ;  /* 0x000000e42000720c */ /* 0x040fe40003f86270 */
[----:B------:R-:W-:-:S02]  /*5dc0*/  ISETP.GE.AND P1, PT, R32, R226, PT ;  /* 0x000000e22000720c */ /* 0x000fc40003f26270 */
[----:B------:R-:W-:Y:S02]  /*5dd0*/  FSEL R173, R79, -INF , !P0 ;  /* 0xff8000004fad7808 */ /* 0x000fe40004000000 */
[----:B------:R-:W-:Y:S02]  /*5de0*/  FSEL R213, R213, -INF , !P6 ;  /* 0xff800000d5d57808 */ /* 0x000fe40007000000 */
[----:B------:R-:W-:Y:S02]  /*5df0*/  FSEL R175, R8, -INF , !P3 ;  /* 0xff80000008af7808 */ /* 0x000fe40005800000 */
[----:B------:R-:W-:Y:S02]  /*5e00*/  FSEL R203, R7, -INF , !P5 ;  /* 0xff80000007cb7808 */ /* 0x000fe40006800000 */
[----:B------:R-:W-:Y:S02]  /*5e10*/  FSEL R174, R5, -INF , !P2 ;  /* 0xff80000005ae7808 */ /* 0x000fe40005000000 */
[----:B------:R-:W-:-:S02]  /*5e20*/  FSEL R202, R6, -INF , !P4 ;  /* 0xff80000006ca7808 */ /* 0x000fc40006000000 */
        /* <DEDUP_REMOVED lines=13> */
.L_x_5433:
        /* <DEDUP_REMOVED lines=61> */
.L_x_5434:
        /* <DEDUP_REMOVED lines=98> */
.L_x_5432:
[----:B-1----:R-:W-:Y:S01]  /*68f0*/  FMNMX3.FTZ R4, R69, R71, R75, !PT ;  /* 0x0000004745047276 */ /* 0x002fe2000781004b */
[----:B------:R-:W1:Y:S01]  /*6900*/  LDCU UR4, c[0x0][0x45c] ;  /* 0x00008b80ff0477ac */ /* 0x000e620008000800 */
[----:B------:R-:W-:Y:S02]  /*6910*/  FMNMX3.FTZ R6, R61, R63, R57, !PT ;  /* 0x0000003f3d067276 */ /* 0x000fe40007810039 */
[----:B------:R-:W-:Y:S01]  /*6920*/  FMNMX3.FTZ R4, R4, R49, R101, !PT ;  /* 0x0000003104047276 */ /* 0x000fe20007810065 */
[----:B------:R-:W-:Y:S01]  /*6930*/  UISETP.GT.U32.AND UP0, UPT, UR31, UR18, UPT ;  /* 0x000000121f00728c */ /* 0x000fe2000bf04070 */
        /* <DEDUP_REMOVED lines=39> */
[C---:B------:R-:W-:Y:S01]  /*6bb0*/  FMUL.FTZ R198, R3.reuse, UR4 ;  /* 0x0000000403c67c20 */ /* 0x040fe20008410000 */
[----:B------:R-:W-:Y:S01]  /*6bc0*/  FSEL R210, R210, RZ, P0 ;  /* 0x000000ffd2d27208 */ /* 0x000fe20000000000 */
[----:B------:R-:W-:Y:S01]  /*6bd0*/  LDSM.16.MT88.4 R120, [R239+0x16000] ;  /* 0x01600000ef78783b */ /* 0x000fe20000004200 */
[----:B------:R-:W-:-:S03]  /*6be0*/  FSETP.NEU.FTZ.AND P0, PT, R3, -INF , PT ;  /* 0xff8000000300780b */ /* 0x000fc60003f1d000 */
[--C-:B------:R-:W-:Y:S01]  /*6bf0*/  FFMA.FTZ R190, R75, UR4, -R210.reuse ;  /* 0x000000044bbe7c23 */ /* 0x100fe200080108d2 */
[----:B------:R-:W-:Y:S01]  /*6c00*/  FSEL R198, R198, RZ, P0 ;  /* 0x000000ffc6c67208 */ /* 0x000fe20000000000 */
[--C-:B------:R-:W-:Y:S01]  /*6c10*/  FFMA.FTZ R187, R49, UR4, -R210.reuse ;  /* 0x0000000431bb7c23 */ /* 0x100fe200080108d2 */
[----:B------:R-:W-:Y:S01]  /*6c20*/  LDSM.16.MT88.4 R72, [R195+0x14000] ;  /* 0x01400000c348783b */ /* 0x000fe20000004200 */
        /* <DEDUP_REMOVED lines=20> */
[--C-:B------:R-:W-:Y:S01]  /*6d70*/  FFMA.FTZ R178, R33, UR4, -R198.reuse ;  /* 0x0000000421b27c23 */ /* 0x100fe200080108c6 */
[----:B------:R-:W-:Y:S01]  /*6d80*/  FFMA.FTZ R177, R35, UR4, -R198 ;  /* 0x0000000423b17c23 */ /* 0x000fe200080108c6 */
[----:B------:R-:W5:Y:S01]  /*6d90*/  LDSM.16.MT88.4 R16, [R195+0x10800] ;  /* 0x01080000c310783b */ /* 0x000f620000004200 */
        /* <DEDUP_REMOVED lines=14> */
[--C-:B------:R-:W-:Y:S01]  /*6e80*/  FFMA.FTZ R223, R223, UR4, -R210.reuse ;  /* 0x00000004dfdf7c23 */ /* 0x100fe200080108d2 */
[----:B------:R-:W-:Y:S01]  /*6e90*/  LDSM.16.MT88.4 R20, [R172+0x14800] ;  /* 0x01480000ac14783b */ /* 0x000fe20000004200 */
[----:B------:R-:W-:Y:S01]  /*6ea0*/  MUFU.EX2 R184, R184 ;  /* 0x000000b800b87308 */ /* 0x000fe20000000800 */
[--C-:B------:R-:W-:Y:S01]  /*6eb0*/  FFMA.FTZ R219, R219, UR4, -R210.reuse ;  /* 0x00000004dbdb7c23 */ /* 0x100fe200080108d2 */
[----:B-1----:R-:W-:Y:S01]  /*6ec0*/  F2FP.BF16.F32.PACK_AB R129, R189, R192 ;  /* 0x000000c0bd81723e */ /* 0x002fe200000010ff */
[----:B------:R-:W-:Y:S01]  /*6ed0*/  LDSM.16.MT88.4 R32, [R195+0x12800] ;  /* 0x01280000c320783b */ /* 0x000fe20000004200 */
[----:B------:R-:W1:Y:S01]  /*6ee0*/  MUFU.EX2 R183, R183 ;  /* 0x000000b700b77308 */ /* 0x000e620000000800 */
[--C-:B------:R-:W-:Y:S01]  /*6ef0*/  FFMA.FTZ R222, R213, UR4, -R210.reuse ;  /* 0x00000004d5de7c23 */ /* 0x100fe200080108d2 */
[--C-:B------:R-:W-:Y:S01]  /*6f00*/  FFMA.FTZ R203, R203, UR4, -R210.reuse ;  /* 0x00000004cbcb7c23 */ /* 0x100fe200080108d2 */
[----:B------:R-:W-:Y:S01]  /*6f10*/  LDSM.16.MT88.4 R168, [R193+0x10800] ;  /* 0x01080000c1a8783b */ /* 0x000fe20000004200 */
[----:B------:R-:W-:Y:S01]  /*6f20*/  MUFU.EX2 R180, R180 ;  /* 0x000000b400b47308 */ /* 0x000fe20000000800 */
[----:B------:R-:W-:Y:S01]  /*6f30*/  FFMA.FTZ R243, R202, UR4, -R210 ;  /* 0x00000004caf37c23 */ /* 0x000fe200080108d2 */
[----:B--2---:R-:W-:Y:S01]  /*6f40*/  F2FP.BF16.F32.PACK_AB R131, R185, R186 ;  /* 0x000000bab983723e */ /* 0x004fe200000010ff */
[--C-:B------:R-:W-:Y:S01]  /*6f50*/  FFMA.FTZ R201, R201, UR4, -R198.reuse ;  /* 0x00000004c9c97c23 */ /* 0x100fe200080108c6 */
[----:B------:R-:W-:Y:S01]  /*6f60*/  MUFU.EX2 R179, R179 ;  /* 0x000000b300b37308 */ /* 0x000fe20000000800 */
[--C-:B------:R-:W-:Y:S01]  /*6f70*/  FFMA.FTZ R210, R175, UR4, -R198.reuse ;  /* 0x00000004afd27c23 */ /* 0x100fe200080108c6 */
[--C-:B------:R-:W-:Y:S01]  /*6f80*/  FFMA.FTZ R241, R173, UR4, -R198.reuse ;  /* 0x00000004adf17c23 */ /* 0x100fe200080108c6 */
[----:B------:R-:W-:Y:S01]  /*6f90*/  FFMA.FTZ R174, R174, UR4, -R198 ;  /* 0x00000004aeae7c23 */ /* 0x000fe200080108c6 */
[----:B------:R-:W-:Y:S01]  /*6fa0*/  MUFU.EX2 R182, R182 ;  /* 0x000000b600b67308 */ /* 0x000fe20000000800 */
[C---:B------:R-:W-:Y:S01]  /*6fb0*/  HMMA.16816.F32.BF16 R108, R128.reuse, R112, RZ ;  /* 0x00000070806c723c */ /* 0x040fe200000418ff */
[----:B------:R-:W-:Y:S01]  /*6fc0*/  FADD.FTZ R191, R194, R191 ;  /* 0x000000bfc2bf7221 */ /* 0x000fe20000010000 */
[----:B------:R-:W-:Y:S01]  /*6fd0*/  FADD.FTZ R189, R192, R189 ;  /* 0x000000bdc0bd7221 */ /* 0x000fe20000010000 */
[----:B------:R-:W2:Y:S02]  /*6fe0*/  MUFU.EX2 R181, R181 ;  /* 0x000000b500b57308 */ /* 0x000ea40000000800 */
[----:B------:R-:W-:Y:S01]  /*6ff0*/  FADD.FTZ R190, R190, R191 ;  /* 0x000000bfbebe7221 */ /* 0x000fe20000010000 */
[----:B------:R-:W-:Y:S01]  /*7000*/  FADD.FTZ R186, R186, R189 ;  /* 0x000000bdbaba7221 */ /* 0x000fe20000010000 */
[----:B------:R-:W-:Y:S01]  /*7010*/  MUFU.EX2 R178, R178 ;  /* 0x000000b200b27308 */ /* 0x000fe20000000800 */
[C---:B------:R-:W-:Y:S01]  /*7020*/  HMMA.16816.F32.BF16 R112, R128.reuse, R114, RZ ;  /* 0x000000728070723c */ /* 0x040fe200000418ff */
[----:B------:R-:W-:Y:S01]  /*7030*/  FADD.FTZ R187, R187, R190 ;  /* 0x000000bebbbb7221 */ /* 0x000fe20000010000 */
[----:B------:R-:W-:Y:S01]  /*7040*/  FADD.FTZ R185, R185, R186 ;  /* 0x000000bab9b97221 */ /* 0x000fe20000010000 */
        /* <DEDUP_REMOVED lines=50> */
[----:B-----5:R-:W-:-:S07]  /*7370*/  F2FP.BF16.F32.PACK_AB R7, R177, R178 ;  /* 0x000000b2b107723e */ /* 0x020fce00000010ff */
[C---:B------:R-:W-:Y:S08]  /*7380*/  HMMA.16816.F32.BF16 R108, R4.reuse, R8, R108 ;  /* 0x00000008046c723c */ /* 0x040ff0000004186c */
        /* <DEDUP_REMOVED lines=29> */
[C---:B------:R-:W-:Y:S01]  /*7560*/  HMMA.16816.F32.BF16 R136, R4.reuse, R168, R136 ;  /* 0x000000a80488723c */ /* 0x040fe20000041888 */
[--C-:B------:R-:W-:Y:S01]  /*7570*/  FFMA.FTZ R169, R199, UR4, -R198.reuse ;  /* 0x00000004c7a97c23 */ /* 0x100fe200080108c6 */
[----:B------:R-:W-:Y:S01]  /*7580*/  FFMA.FTZ R168, R221, UR4, -R198 ;  /* 0x00000004dda87c23 */ /* 0x000fe200080108c6 */
[----:B------:R-:W-:Y:S01]  /*7590*/  IADD3 R221, PT, PT, R188, R195, RZ ;  /* 0x000000c3bcdd7210 */ /* 0x000fe20007ffe0ff */
[----:B------:R-:W-:Y:S04]  /*75a0*/  MUFU.EX2 R199, R223 ;  /* 0x000000df00c77308 */ /* 0x000fe80000000800 */
[----:B------:R-:W2:Y:S01]  /*75b0*/  MUFU.EX2 R209, R169 ;  /* 0x000000a900d17308 */ /* 0x000ea20000000800 */
[C---:B----4-:R-:W-:Y:S03]  /*75c0*/  HMMA.16816.F32.BF16 R100, R4.reuse, R12, R100 ;  /* 0x0000000c0464723c */ /* 0x050fe60000041864 */
[----:B------:R4:W2:Y:S04]  /*75d0*/  MUFU.EX2 R211, R168 ;  /* 0x000000a800d37308 */ /* 0x0008a80000000800 */
[----:B------:R3:W3:Y:S01]  /*75e0*/  MUFU.EX2 R198, R174 ;  /* 0x000000ae00c67308 */ /* 0x0006e20000000800 */
[C---:B------:R-:W-:Y:S01]  /*75f0*/  HMMA.16816.F32.BF16 R104, R4.reuse, R14, R104 ;  /* 0x0000000e0468723c */ /* 0x040fe20000041868 */
[----:B------:R-:W3:Y:S07]  /*7600*/  LDSM.16.MT88.4 R12, [R221+0x11000] ;  /* 0x01100000dd0c783b */ /* 0x000eee0000004200 */
[C---:B-1----:R-:W-:Y:S08]  /*7610*/  HMMA.16816.F32.BF16 R116, R4.reuse, R8, R116 ;  /* 0x000000080474723c */ /* 0x042ff00000041874 */
[C---:B------:R-:W-:Y:S01]  /*7620*/  HMMA.16816.F32.BF16 R120, R4.reuse, R10, R120 ;  /* 0x0000000a0478723c */ /* 0x040fe20000041878 */
[----:B------:R-:W1:Y:S07]  /*7630*/  LDSM.16.MT88.4 R8, [R221+0x13000] ;  /* 0x01300000dd08783b */ /* 0x000e6e0000004200 */
[C---:B------:R-:W-:Y:S01]  /*7640*/  HMMA.16816.F32.BF16 R132, R4.reuse, R170, R132 ;  /* 0x000000aa0484723c */ /* 0x040fe20000041884 */
[----:B----4-:R-:W-:Y:S07]  /*7650*/  LDSM.16.MT88.4 R168, [R221+0x15000] ;  /* 0x01500000dda8783b */ /* 0x010fee0000004200 */
[C---:B-----5:R-:W-:Y:S08]  /*7660*/  HMMA.16816.F32.BF16 R60, R4.reuse, R28, R60 ;  /* 0x0000001c043c723c */ /* 0x060ff0000004183c */
[C---:B------:R-:W-:Y:S01]  /*7670*/  HMMA.16816.F32.BF16 R64, R4.reuse, R30, R64 ;  /* 0x0000001e0440723c */ /* 0x040fe20000041840 */
[----:B------:R-:W-:Y:S07]  /*7680*/  LDSM.16.MT88.4 R28, [R172+0x11000] ;  /* 0x01100000ac1c783b */ /* 0x000fee0000004200 */
[C---:B------:R-:W-:Y:S08]  /*7690*/  HMMA.16816.F32.BF16 R84, R4.reuse, R20, R84 ;  /* 0x000000140454723c */ /* 0x040ff00000041854 */
[C---:B------:R-:W-:Y:S01]  /*76a0*/  HMMA.16816.F32.BF16 R88, R4.reuse, R22, R88 ;  /* 0x000000160458723c */ /* 0x040fe20000041858 */
[----:B------:R-:W-:Y:S07]  /*76b0*/  LDSM.16.MT88.4 R20, [R172+0x15000] ;  /* 0x01500000ac14783b */ /* 0x000fee0000004200 */
[C---:B------:R-:W-:Y:S08]  /*76c0*/  HMMA.16816.F32.BF16 R124, R4.reuse, R32, R124 ;  /* 0x00000020047c723c */ /* 0x040ff0000004187c */
[----:B------:R-:W-:Y:S01]  /*76d0*/  HMMA.16816.F32.BF16 R128, R4, R34, R128 ;  /* 0x000000220480723c */ /* 0x000fe20000041880 */
[----:B------:R-:W-:Y:S01]  /*76e0*/  F2FP.BF16.F32.PACK_AB R4, R196, R197 ;  /* 0x000000c5c404723e */ /* 0x000fe200000010ff */
[----:B------:R-:W-:Y:S01]  /*76f0*/  LDSM.16.MT88.4 R32, [R195+0x11000] ;  /* 0x01100000c320783b */ /* 0x000fe20000004200 */
[----:B--2---:R-:W-:-:S02]  /*7700*/  F2FP.BF16.F32.PACK_AB R5, R212, R209 ;  /* 0x000000d1d405723e */ /* 0x004fc400000010ff */
[----:B------:R-:W-:Y:S02]  /*7710*/  F2FP.BF16.F32.PACK_AB R6, R199, R200 ;  /* 0x000000c8c706723e */ /* 0x000fe400000010ff */
[----:B------:R-:W-:-:S07]  /*7720*/  F2FP.BF16.F32.PACK_AB R7, R220, R211 ;  /* 0x000000d3dc07723e */ /* 0x000fce00000010ff */
        /* <DEDUP_REMOVED lines=42> */
[C---:B------:R-:W-:Y:S08]  /*79d0*/  HMMA.16816.F32.BF16 R60, R4.reuse, R20, R60 ;  /* 0x00000014043c723c */ /* 0x040ff0000004183c */
[C---:B------:R-:W-:Y:S01]  /*79e0*/  HMMA.16816.F32.BF16 R64, R4.reuse, R22, R64 ;  /* 0x000000160440723c */ /* 0x040fe20000041840 */
[----:B------:R-:W5:Y:S04]  /*79f0*/  LDSM.16.MT88.4 R20, [R172+0x15800] ;  /* 0x01580000ac14783b */ /* 0x000f680000004200 */
[----:B------:R-:W-:Y:S03]  /*7a00*/  LDSM.16.MT88.4 R172, [R221+0x13800] ;  /* 0x01380000ddac783b */ /* 0x000fe60000004200 */
[C---:B---3--:R-:W-:Y:S08]  /*7a10*/  HMMA.16816.F32.BF16 R124, R4.reuse, R24, R124 ;  /* 0x00000018047c723c */ /* 0x048ff0000004187c */
[----:B------:R-:W-:Y:S01]  /*7a20*/  HMMA.16816.F32.BF16 R128, R4, R26, R128 ;  /* 0x0000001a0480723c */ /* 0x000fe20000041880 */
[----:B------:R-:W-:Y:S01]  /*7a30*/  F2FP.BF16.F32.PACK_AB R4, R222, R213 ;  /* 0x000000d5de04723e */ /* 0x000fe200000010ff */
[----:B------:R-:W-:Y:S01]  /*7a40*/  LDSM.16.MT88.4 R24, [R195+0x15800] ;  /* 0x01580000c318783b */ /* 0x000fe20000004200 */
[----:B------:R-:W-:-:S02]  /*7a50*/  F2FP.BF16.F32.PACK_AB R5, R210, R201 ;  /* 0x000000c9d205723e */ /* 0x000fc400000010ff */
[----:B------:R-:W-:Y:S02]  /*7a60*/  F2FP.BF16.F32.PACK_AB R6, R243, R202 ;  /* 0x000000caf306723e */ /* 0x000fe400000010ff */
[----:B------:R-:W-:-:S07]  /*7a70*/  F2FP.BF16.F32.PACK_AB R7, R241, R198 ;  /* 0x000000c6f107723e */ /* 0x000fce00000010ff */
[C---:B----4-:R-:W-:Y:S08]  /*7a80*/  HMMA.16816.F32.BF16 R152, R4.reuse, R12, R152 ;  /* 0x0000000c0498723c */ /* 0x050ff00000041898 */
        /* <DEDUP_REMOVED lines=9> */
[C---:B---3--:R-:W-:Y:S08]  /*7b20*/  HMMA.16816.F32.BF16 R144, R4.reuse, R12, R144 ;  /* 0x0000000c0490723c */ /* 0x048ff00000041890 */
[C---:B------:R-:W-:Y:S01]  /*7b30*/  HMMA.16816.F32.BF16 R140, R4.reuse, R14, R140 ;  /* 0x0000000e048c723c */ /* 0x040fe2000004188c */
[----:B------:R-:W3:Y:S07]  /*7b40*/  LDSM.16.MT88.4 R12, [R193+0x13800] ;  /* 0x01380000c10c783b */ /* 0x000eee0000004200 */
        /* <DEDUP_REMOVED lines=14> */
[----:B-1----:R-:W-:Y:S01]  /*7c30*/  HMMA.16816.F32.BF16 R92, R4, R8, R92 ;  /* 0x00000008045c723c */ /* 0x002fe2000004185c */
        /* <DEDUP_REMOVED lines=29> */
[C---:B--2---:R-:W-:Y:S08]  /*7e10*/  HMMA.16816.F32.BF16 R124, R4.reuse, R16, R124 ;  /* 0x00000010047c723c */ /* 0x044ff0000004187c */
[----:B------:R-:W-:Y:S01]  /*7e20*/  HMMA.16816.F32.BF16 R128, R4, R18, R128 ;  /* 0x000000120480723c */ /* 0x000fe20000041880 */
[----:B------:R-:W-:-:S04]  /*7e30*/  NOP ;  /* 0x0000000000007918 */ /* 0x000fc80000000000 */
[----:B------:R-:W-:-:S15]  /*7e40*/  BRA.U !UP0, `(.L_x_5435) ;  /* 0x0000005108a47547 */ /* 0x000fde000b800000 */
[----:B------:R-:W-:-:S04]  /*7e50*/  DEPBAR.LE SB0, 0x0 ;  /* 0x000080000000791a */ /* 0x000fc80000000000 */
[----:B------:R-:W-:Y:S01]  /*7e60*/  UIADD3 UR31, UPT, UPT, UR24, -0x2, URZ ;  /* 0xfffffffe181f7890 */ /* 0x000fe2000fffe0ff */
[----:B------:R-:W-:Y:S06]  /*7e70*/  BAR.SYNC.DEFER_BLOCKING 0x0 ;  /* 0x0000000000007b1d */ /* 0x000fec0000010000 */
[----:B------:R-:W-:Y:S05]  /*7e80*/  BRA.U !UP1, `(.L_x_5436) ;  /* 0x0000000509007547 */ /* 0x000fea000b800000 */
[----:B------:R-:W1:Y:S01]  /*7e90*/  LDC R5, c[0x0][0x4f0] ;  /* 0x00013c00ff057b82 */ /* 0x000e620000000800 */
[----:B------:R-:W-:Y:S02]  /*7ea0*/  UIADD3 UR4, UPT, UPT, UR24, -0x1, URZ ;  /* 0xffffffff18047890 */ /* 0x000fe4000fffe0ff */
[----:B------:R-:W-:Y:S02]  /*7eb0*/  USHF.L.U32 UR6, UR31, 0x6, URZ ;  /* 0x000000061f067899 */ /* 0x000fe400080006ff */
[----:B------:R-:W-:-:S04]  /*7ec0*/  USHF.L.U32 UR4, UR4, 0x6, URZ ;  /* 0x0000000604047899 */ /* 0x000fc800080006ff */
        /* <DEDUP_REMOVED lines=60> */
.L_x_5436:
[----:B------:R-:W-:Y:S01]  /*8290*/  UMOV UR6, URZ ;  /* 0x000000ff00067c82 */ /* 0x000fe20008000000 */
[----:B------:R-:W-:Y:S01]  /*82a0*/  USHF.L.U32 UR4, UR8, 0x6, URZ ;  /* 0x0000000608047899 */ /* 0x000fe200080006ff */
[----:B------:R-:W-:-:S05]  /*82b0*/  IADD3 R5, P0, PT, RZ, -UR6, RZ ;  /* 0x80000006ff057c10 */ /* 0x000fca000ff1e0ff */
[----:B------:R-:W-:-:S05]  /*82c0*/  IMAD.X R4, RZ, RZ, ~UR4, P0 ;  /* 0x80000004ff047e24 */ /* 0x000fca00080e06ff */
[----:B------:R-:W-:-:S04]  /*82d0*/  SHF.R.S64 R5, R5, 0x1f, R4 ;  /* 0x0000001f05057819 */ /* 0x000fc80000001004 */
[----:B------:R-:W-:-:S04]  /*82e0*/  IADD3 R232, P0, PT, R5, R232, RZ ;  /* 0x000000e805e87210 */ /* 0x000fc80007f1e0ff */
[----:B------:R-:W-:-:S09]  /*82f0*/  LEA.HI.X.SX32 R233, R4, R233, 0x1, P0 ;  /* 0x000000e904e97211 */ /* 0x000fd200000f0eff */
.L_x_5437:
[----:B------:R-:W1:Y:S01]  /*8300*/  LDCU UR4, c[0x0][0x440] ;  /* 0x00008800ff0477ac */ /* 0x000e620008000800 */
[----:B------:R-:W-:Y:S01]  /*8310*/  LOP3.LUT R219, R176, R204, R207, 0xf6, !PT ;  /* 0x000000ccb0db7212 */ /* 0x000fe200078ef6cf */
        /* <DEDUP_REMOVED lines=11> */
[----:B------:R-:W-:Y:S01]  /*83d0*/  ISETP.GE.AND P2, PT, R240, UR4, PT ;  /* 0x00000004f0007c0c */ /* 0x000fe2000bf46270 */
[----:B------:R-:W-:Y:S01]  /*83e0*/  USHF.L.U32 UR4, UR24, 0x6, URZ ;  /* 0x0000000618047899 */ /* 0x000fe200080006ff */
        /* <DEDUP_REMOVED lines=94> */
[----:B------:R-:W5:Y:S04]  /*89d0*/  LDSM.16.M88.4 R184, [R218+0x9800] ;  /* 0x00980000dab8783b */ /* 0x000f680000000200 */
[----:B-1----:R-:W-:Y:S04]  /*89e0*/  LDSM.16.M88.4 R8, [R213] ;  /* 0x00000000d508783b */ /* 0x002fe80000000200 */
[----:B------:R-:W1:Y:S04]  /*89f0*/  LDSM.16.M88.4 R4, [R211+0x8800] ;  /* 0x00880000d304783b */ /* 0x000e680000000200 */
[----:B------:R-:W1:Y:S04]  /*8a00*/  LDSM.16.M88.4 R16, [R211+0x8000] ;  /* 0x00800000d310783b */ /* 0x000e680000000200 */
[----:B------:R-:W1:Y:S04]  /*8a10*/  LDSM.16.M88.4 R196, [R211+0x9000] ;  /* 0x00900000d3c4783b */ /* 0x000e680000000200 */
[----:B------:R-:W1:Y:S04]  /*8a20*/  LDSM.16.M88.4 R192, [R211+0x9800] ;  /* 0x00980000d3c0783b */ /* 0x000e680000000200 */
[----:B------:R-:W-:Y:S01]  /*8a30*/  LDSM.16.M88.4 R12, [R210] ;  /* 0x00000000d20c783b */ /* 0x000fe20000000200 */
[C---:B--2---:R-:W-:Y:S03]  /*8a40*/  HMMA.16816.F32.BF16 R172, R20.reuse, R168, RZ ;  /* 0x000000a814ac723c */ /* 0x044fe600000418ff */
[----:B------:R-:W2:Y:S04]  /*8a50*/  LDSM.16.M88.4 R188, [R167+0x8000] ;  /* 0x00800000a7bc783b */ /* 0x000ea80000000200 */
[----:B------:R-:W-:Y:S01]  /*8a60*/  LDSM.16.M88.4 R200, [R209+0x8800] ;  /* 0x00880000d1c8783b */ /* 0x000fe20000000200 */
[C---:B------:R-:W-:Y:S03]  /*8a70*/  HMMA.16816.F32.BF16 R168, R20.reuse, R170, RZ ;  /* 0x000000aa14a8723c */ /* 0x040fe600000418ff */
[----:B------:R-:W0:Y:S05]  /*8a80*/  LDGDEPBAR ;  /* 0x00000000000079af */ /* 0x000e2a0000000000 */
[C---:B---3--:R-:W-:Y:S08]  /*8a90*/  HMMA.16816.F32.BF16 R180, R20.reuse, R176, RZ ;  /* 0x000000b014b4723c */ /* 0x048ff000000418ff */
[C---:B----4-:R-:W-:Y:S08]  /*8aa0*/  HMMA.16816.F32.BF16 R32, R20.reuse, R28, RZ ;  /* 0x0000001c1420723c */ /* 0x050ff000000418ff */
[C---:B------:R-:W-:Y:S08]  /*8ab0*/  HMMA.16816.F32.BF16 R176, R20.reuse, R178, RZ ;  /* 0x000000b214b0723c */ /* 0x040ff000000418ff */
[C---:B------:R-:W-:Y:S08]  /*8ac0*/  HMMA.16816.F32.BF16 R28, R20.reuse, R30, RZ ;  /* 0x0000001e141c723c */ /* 0x040ff000000418ff */
[C---:B-----5:R-:W-:Y:S08]  /*8ad0*/  HMMA.16816.F32.BF16 R24, R20.reuse, R184, RZ ;  /* 0x000000b81418723c */ /* 0x060ff000000418ff */
[----:B------:R-:W-:Y:S01]  /*8ae0*/  HMMA.16816.F32.BF16 R20, R20, R186, RZ ;  /* 0x000000ba1414723c */ /* 0x000fe200000418ff */
[----:B------:R-:W3:Y:S07]  /*8af0*/  LDSM.16.M88.4 R184, [R167+0x8800] ;  /* 0x00880000a7b8783b */ /* 0x000eee0000000200 */
        /* <DEDUP_REMOVED lines=11> */
[----:B------:R-:W5:Y:S04]  /*8bb0*/  LDSM.16.M88.4 R8, [R212] ;  /* 0x00000000d408783b */ /* 0x000f680000000200 */
        /* <DEDUP_REMOVED lines=10> */
[C---:B----4-:R-:W-:Y:S08]  /*8c60*/  HMMA.16816.F32.BF16 R24, R12.reuse, R16, R24 ;  /* 0x000000100c18723c */ /* 0x050ff00000041818 */
[----:B------:R-:W-:Y:S01]  /*8c70*/  HMMA.16816.F32.BF16 R20, R12, R18, R20 ;  /* 0x000000120c14723c */ /* 0x000fe20000041814 */
[----:B------:R-:W4:Y:S04]  /*8c80*/  LDSM.16.M88.4 R16, [R218+0xa800] ;  /* 0x00a80000da10783b */ /* 0x000f280000000200 */
[----:B------:R-:W4:Y:S03]  /*8c90*/  LDSM.16.M88.4 R12, [R218+0xb000] ;  /* 0x00b00000da0c783b */ /* 0x000f260000000200 */
[C---:B-----5:R-:W-:Y:S08]  /*8ca0*/  HMMA.16816.F32.BF16 R180, R8.reuse, R196, R180 ;  /* 0x000000c408b4723c */ /* 0x060ff000000418b4 */
[C---:B------:R-:W-:Y:S01]  /*8cb0*/  HMMA.16816.F32.BF16 R176, R8.reuse, R198, R176 ;  /* 0x000000c608b0723c */ /* 0x040fe200000418b0 */
[----:B------:R-:W5:Y:S07]  /*8cc0*/  LDSM.16.M88.4 R196, [R218+0xb800] ;  /* 0x00b80000dac4783b */ /* 0x000f6e0000000200 */
        /* <DEDUP_REMOVED lines=8> */
[----:B------:R-:W-:Y:S04]  /*8d50*/  LDSM.16.M88.4 R8, [R213+0x2000] ;  /* 0x00200000d508783b */ /* 0x000fe80000000200 */
        /* <DEDUP_REMOVED lines=9> */
[----:B------:R-:W2:Y:S07]  /*8df0*/  LDSM.16.M88.4 R12, [R211+0xb800] ;  /* 0x00b80000d30c783b */ /* 0x000eae0000000200 */
[C---:B-----5:R-:W-:Y:S08]  /*8e00*/  HMMA.16816.F32.BF16 R24, R192.reuse, R196, R24 ;  /* 0x000000c4c018723c */ /* 0x060ff00000041818 */
        /* <DEDUP_REMOVED lines=14> */
[----:B------:R-:W-:Y:S04]  /*8ef0*/  LDSM.16.M88.4 R8, [R212+0x2000] ;  /* 0x00200000d408783b */ /* 0x000fe80000000200 */
[----:B------:R-:W2:Y:S03]  /*8f00*/  LDSM.16.M88.4 R12, [R209+0xa000] ;  /* 0x00a00000d10c783b */ /* 0x000ea60000000200 */
        /* <DEDUP_REMOVED lines=63> */
[----:B------:R-:W5:Y:S04]  /*9300*/  LDSM.16.M88.4 R188, [R218+0xf000] ;  /* 0x00f00000dabc783b */ /* 0x000f680000000200 */
[----:B------:R-:W5:Y:S03]  /*9310*/  LDSM.16.M88.4 R196, [R218+0xe000] ;  /* 0x00e00000dac4783b */ /* 0x000f660000000200 */
        /* <DEDUP_REMOVED lines=12> */
[----:B------:R-:W3:Y:S03]  /*93e0*/  LDSM.16.M88.4 R4, [R211+0xf000] ;  /* 0x00f00000d304783b */ /* 0x000ee60000000200 */
[C---:B----4-:R-:W-:Y:S08]  /*93f0*/  HMMA.16816.F32.BF16 R172, R200.reuse, R192, R172 ;  /* 0x000000c0c8ac723c */ /* 0x050ff000000418ac */
[C---:B------:R-:W-:Y:S01]  /*9400*/  HMMA.16816.F32.BF16 R168, R200.reuse, R194, R168 ;  /* 0x000000c2c8a8723c */ /* 0x040fe200000418a8 */
[----:B------:R-:W4:Y:S07]  /*9410*/  LDSM.16.M88.4 R192, [R211+0xf800] ;  /* 0x00f80000d3c0783b */ /* 0x000f2e0000000200 */
[C---:B-----5:R-:W-:Y:S08]  /*9420*/  HMMA.16816.F32.BF16 R32, R200.reuse, R188, R32 ;  /* 0x000000bcc820723c */ /* 0x060ff00000041820 */
[C---:B------:R-:W-:Y:S08]  /*9430*/  HMMA.16816.F32.BF16 R28, R200.reuse, R190, R28 ;  /* 0x000000bec81c723c */ /* 0x040ff0000004181c */
        /* <DEDUP_REMOVED lines=15> */
[C---:B----4-:R-:W-:Y:S01]  /*9530*/  HMMA.16816.F32.BF16 R188, R16.reuse, R192, R24 ;  /* 0x000000c010bc723c */ /* 0x050fe20000041818 */
[----:B------:R-:W4:Y:S07]  /*9540*/  LDSM.16.M88.4 R24, [R212+0x6000] ;  /* 0x00600000d418783b */ /* 0x000f2e0000000200 */
[----:B------:R-:W-:Y:S01]  /*9550*/  HMMA.16816.F32.BF16 R200, R16, R194, R200 ;  /* 0x000000c210c8723c */ /* 0x000fe200000418c8 */
[----:B------:R-:W5:Y:S04]  /*9560*/  LDSM.16.M88.4 R16, [R209+0xe800] ;  /* 0x00e80000d110783b */ /* 0x000f680000000200 */
[----:B------:R-:W5:Y:S03]  /*9570*/  LDSM.16.M88.4 R192, [R209+0xf800] ;  /* 0x00f80000d1c0783b */ /* 0x000f660000000200 */
[C---:B-1----:R-:W-:Y:S08]  /*9580*/  HMMA.16816.F32.BF16 R180, R184.reuse, R20, R180 ;  /* 0x00000014b8b4723c */ /* 0x042ff000000418b4 */
[C---:B--2---:R-:W-:Y:S08]  /*9590*/  HMMA.16816.F32.BF16 R172, R184.reuse, R8, R172 ;  /* 0x00000008b8ac723c */ /* 0x044ff000000418ac */
[----:B---3--:R-:W-:Y:S01]  /*95a0*/  HMMA.16816.F32.BF16 R200, R184, R6, R200 ;  /* 0x00000006b8c8723c */ /* 0x008fe200000418c8 */
[----:B------:R-:W-:-:S05]  /*95b0*/  LOP3.LUT R6, R0, UR4, RZ, 0xfc, !PT ;  /* 0x0000000400067c12 */ /* 0x000fca000f8efcff */
[----:B------:R-:W-:Y:S02]  /*95c0*/  VIADD R7, R6, UR20 ;  /* 0x0000001406077c36 */ /* 0x000fe40008000000 */
[----:B------:R-:W-:Y:S03]  /*95d0*/  HMMA.16816.F32.BF16 R176, R184, R22, R176 ;  /* 0x00000016b8b0723c */ /* 0x000fe600000418b0 */
[C-C-:B------:R-:W-:Y:S02]  /*95e0*/  IADD3 R21, PT, PT, R166.reuse, 0x80, -R7.reuse ;  /* 0x00000080a6157810 */ /* 0x140fe40007ffe807 */
[C-C-:B------:R-:W-:Y:S02]  /*95f0*/  IADD3 R8, PT, PT, R166.reuse, 0x78, -R7.reuse ;  /* 0x00000078a6087810 */ /* 0x140fe40007ffe807 */
[----:B------:R-:W-:Y:S01]  /*9600*/  IABS R21, R21 ;  /* 0x0000001500157213 */ /* 0x000fe20000000000 */
[----:B----4-:R-:W-:Y:S01]  /*9610*/  HMMA.16816.F32.BF16 R180, R24, R12, R180 ;  /* 0x0000000c18b4723c */ /* 0x010fe200000418b4 */
[----:B------:R-:W-:-:S02]  /*9620*/  IADD3 R13, PT, PT, R166, 0x7f, -R7 ;  /* 0x0000007fa60d7810 */ /* 0x000fc40007ffe807 */
[C-C-:B------:R-:W-:Y:S02]  /*9630*/  IADD3 R23, PT, PT, R166.reuse, 0x77, -R7.reuse ;  /* 0x00000077a6177810 */ /* 0x140fe40007ffe807 */
[C-C-:B------:R-:W-:Y:S02]  /*9640*/  IADD3 R197, PT, PT, R166.reuse, 0x6f, -R7.reuse ;  /* 0x0000006fa6c57810 */ /* 0x140fe40007ffe807 */
[C-C-:B------:R-:W-:Y:S01]  /*9650*/  IADD3 R199, PT, PT, R166.reuse, 0x68, -R7.reuse ;  /* 0x00000068a6c77810 */ /* 0x140fe20007ffe807 */
[----:B------:R-:W-:Y:S01]  /*9660*/  HMMA.16816.F32.BF16 R168, R184, R10, R168 ;  /* 0x0000000ab8a8723c */ /* 0x000fe200000418a8 */
[C-C-:B------:R-:W-:Y:S02]  /*9670*/  IADD3 R223, PT, PT, R166.reuse, 0x67, -R7.reuse ;  /* 0x00000067a6df7810 */ /* 0x140fe40007ffe807 */
[C-C-:B------:R-:W-:Y:S02]  /*9680*/  IADD3 R221, PT, PT, R166.reuse, 0x60, -R7.reuse ;  /* 0x00000060a6dd7810 */ /* 0x140fe40007ffe807 */
[----:B------:R-:W-:-:S02]  /*9690*/  IADD3 R219, PT, PT, R166, 0x5f, -R7 ;  /* 0x0000005fa6db7810 */ /* 0x000fc40007ffe807 */
[C-C-:B------:R-:W-:Y:S01]  /*96a0*/  IADD3 R213, PT, PT, R166.reuse, 0x58, -R7.reuse ;  /* 0x00000058a6d57810 */ /* 0x140fe20007ffe807 */
[C---:B-----5:R-:W-:Y:S01]  /*96b0*/  HMMA.16816.F32.BF16 R172, R24.reuse, R16, R172 ;  /* 0x0000001018ac723c */ /* 0x060fe200000418ac */
[C-C-:B------:R-:W-:Y:S02]  /*96c0*/  IADD3 R17, PT, PT, R166.reuse, 0x70, -R7.reuse ;  /* 0x00000070a6117810 */ /* 0x140fe40007ffe807 */
[C-C-:B------:R-:W-:Y:S02]  /*96d0*/  IADD3 R198, PT, PT, R166.reuse, 0x57, -R7.reuse ;  /* 0x00000057a6c67810 */ /* 0x140fe40007ffe807 */
[C-C-:B------:R-:W-:Y:S02]  /*96e0*/  IADD3 R22, PT, PT, R166.reuse, 0x50, -R7.reuse ;  /* 0x00000050a6167810 */ /* 0x140fe40007ffe807 */
[C-C-:B------:R-:W-:Y:S01]  /*96f0*/  IADD3 R16, PT, PT, R166.reuse, 0x4f, -R7.reuse ;  /* 0x0000004fa6107810 */ /* 0x140fe20007ffe807 */
[----:B------:R-:W-:Y:S01]  /*9700*/  HMMA.16816.F32.BF16 R200, R24, R194, R200 ;  /* 0x000000c218c8723c */ /* 0x000fe200000418c8 */
[----:B------:R-:W-:-:S02]  /*9710*/  IADD3 R11, PT, PT, R166, 0x48, -R7 ;  /* 0x00000048a60b7810 */ /* 0x000fc40007ffe807 */
[--C-:B------:R-:W-:Y:S02]  /*9720*/  IADD3 R166, PT, PT, R166, 0x47, -R7.reuse ;  /* 0x00000047a6a67810 */ /* 0x100fe40007ffe807 */
[C-C-:B------:R-:W-:Y:S02]  /*9730*/  IADD3 R10, PT, PT, R208.reuse, 0x7f, -R7.reuse ;  /* 0x0000007fd00a7810 */ /* 0x140fe40007ffe807 */
[C-C-:B------:R-:W-:Y:S01]  /*9740*/  IADD3 R234, PT, PT, R208.reuse, 0x78, -R7.reuse ;  /* 0x00000078d0ea7810 */ /* 0x140fe20007ffe807 */
[----:B------:R-:W-:Y:S01]  /*9750*/  HMMA.16816.F32.BF16 R176, R24, R14, R176 ;  /* 0x0000000e18b0723c */ /* 0x000fe200000418b0 */
[C-C-:B------:R-:W-:Y:S02]  /*9760*/  IADD3 R15, PT, PT, R208.reuse, 0x80, -R7.reuse ;  /* 0x00000080d00f7810 */ /* 0x140fe40007ffe807 */
[C-C-:B------:R-:W-:Y:S02]  /*9770*/  IADD3 R211, PT, PT, R208.reuse, 0x77, -R7.reuse ;  /* 0x00000077d0d37810 */ /* 0x140fe40007ffe807 */
[----:B------:R-:W-:-:S02]  /*9780*/  IADD3 R210, PT, PT, R208, 0x70, -R7 ;  /* 0x00000070d0d27810 */ /* 0x000fc40007ffe807 */
[C-C-:B------:R-:W-:Y:S01]  /*9790*/  IADD3 R225, PT, PT, R208.reuse, 0x6f, -R7.reuse ;  /* 0x0000006fd0e17810 */ /* 0x140fe20007ffe807 */
[----:B------:R-:W-:Y:S01]  /*97a0*/  HMMA.16816.F32.BF16 R168, R24, R18, R168 ;  /* 0x0000001218a8723c */ /* 0x000fe200000418a8 */
[C-C-:B------:R-:W-:Y:S02]  /*97b0*/  IADD3 R224, PT, PT, R208.reuse, 0x68, -R7.reuse ;  /* 0x00000068d0e07810 */ /* 0x140fe40007ffe807 */
[C-C-:B------:R-:W-:Y:S02]  /*97c0*/  IADD3 R222, PT, PT, R208.reuse, 0x67, -R7.reuse ;  /* 0x00000067d0de7810 */ /* 0x140fe40007ffe807 */
[C-C-:B------:R-:W-:Y:S02]  /*97d0*/  IADD3 R220, PT, PT, R208.reuse, 0x60, -R7.reuse ;  /* 0x00000060d0dc7810 */ /* 0x140fe40007ffe807 */
[----:B------:R-:W-:Y:S01]  /*97e0*/  I2FP.F32.S32 R21, R21 ;  /* 0x0000001500157245 */ /* 0x000fe20000201400 */
[----:B------:R-:W-:Y:S01]  /*97f0*/  HMMA.16816.F32.BF16 R188, R184, R4, R188 ;  /* 0x00000004b8bc723c */ /* 0x000fe200000418bc */
[--C-:B------:R-:W-:Y:S01]  /*9800*/  IADD3 R218, PT, PT, R208, 0x5f, -R7.reuse ;  /* 0x0000005fd0da7810 */ /* 0x100fe20007ffe807 */
[----:B------:R-:W-:Y:S01]  /*9810*/  VIADD R4, R6, 0xffffffa0 ;  /* 0xffffffa006047836 */ /* 0x000fe20000000000 */
[C-C-:B------:R-:W-:Y:S01]  /*9820*/  IADD3 R212, PT, PT, R208.reuse, 0x58, -R7.reuse ;  /* 0x00000058d0d47810 */ /* 0x140fe20007ffe807 */
[----:B------:R-:W-:Y:S01]  /*9830*/  FFMA.FTZ R21, R21, -UR14, R180 ;  /* 0x8000000e15157c23 */ /* 0x000fe200080100b4 */
[----:B------:R-:W-:-:S02]  /*9840*/  IADD3 R196, PT, PT, R208, 0x57, -R7 ;  /* 0x00000057d0c47810 */ /* 0x000fc40007ffe807 */
[C-C-:B------:R-:W-:Y:S02]  /*9850*/  IADD3 R20, PT, PT, R208.reuse, 0x50, -R7.reuse ;  /* 0x00000050d0147810 */ /* 0x140fe40007ffe807 */
[C-C-:B------:R-:W-:Y:S02]  /*9860*/  IADD3 R12, PT, PT, R208.reuse, 0x4f, -R7.reuse ;  /* 0x0000004fd00c7810 */ /* 0x140fe40007ffe807 */
[C-C-:B------:R-:W-:Y:S02]  /*9870*/  IADD3 R9, PT, PT, R208.reuse, 0x48, -R7.reuse ;  /* 0x00000048d0097810 */ /* 0x140fe40007ffe807 */
[----:B------:R-:W-:Y:S01]  /*9880*/  IADD3 R14, PT, PT, R208, 0x47, -R7 ;  /* 0x00000047d00e7810 */ /* 0x000fe20007ffe807 */
[----:B------:R-:W-:Y:S01]  /*9890*/  VIADD R7, R6, 0xffffff80 ;  /* 0xffffff8006077836 */ /* 0x000fe20000000000 */
[----:B------:R-:W-:Y:S02]  /*98a0*/  IABS R15, R15 ;  /* 0x0000000f000f7213 */ /* 0x000fe40000000000 */
[----:B------:R-:W-:-:S02]  /*98b0*/  IABS R11, R11 ;  /* 0x0000000b000b7213 */ /* 0x000fc40000000000 */
[-C--:B------:R-:W-:Y:S01]  /*98c0*/  ISETP.GT.AND P0, PT, R229, R7.reuse, PT ;  /* 0x00000007e500720c */ /* 0x080fe20003f04270 */
[----:B------:R-:W-:Y:S01]  /*98d0*/  HMMA.16816.F32.BF16 R188, R24, R192, R188 ;  /* 0x000000c018bc723c */ /* 0x000fe200000418bc */
[----:B------:R-:W-:Y:S02]  /*98e0*/  ISETP.GE.AND P6, PT, R7, R228, PT ;  /* 0x000000e40700720c */ /* 0x000fe40003fc6270 */
[----:B------:R-:W-:Y:S02]  /*98f0*/  FSEL R21, R21, -INF , !P0 ;  /* 0xff80000015157808 */ /* 0x000fe40004000000 */
[----:B------:R-:W-:Y:S02]  /*9900*/  ISETP.GE.AND P1, PT, R7, R226, PT ;  /* 0x000000e20700720c */ /* 0x000fe40003f26270 */
[----:B------:R-:W-:Y:S02]  /*9910*/  ISETP.GT.AND P0, PT, R227, R7, PT ;  /* 0x00000007e300720c */ /* 0x000fe40003f04270 */
[----:B------:R-:W-:-:S02]  /*9920*/  I2FP.F32.S32 R15, R15 ;  /* 0x0000000f000f7245 */ /* 0x000fc40000201400 */
[----:B------:R-:W-:Y:S02]  /*9930*/  I2FP.F32.S32 R7, R11 ;  /* 0x0000000b00077245 */ /* 0x000fe40000201400 */
[----:B------:R-:W-:Y:S01]  /*9940*/  IABS R9, R9 ;  /* 0x0000000900097213 */ /* 0x000fe20000000000 */
[----:B------:R-:W-:Y:S01]  /*9950*/  FFMA.FTZ R15, R15, -UR14, R182 ;  /* 0x8000000e0f0f7c23 */ /* 0x000fe200080100b6 */
[----:B------:R-:W-:Y:S01]  /*9960*/  IABS R10, R10 ;  /* 0x0000000a000a7213 */ /* 0x000fe20000000000 */
[----:B------:R-:W-:Y:S01]  /*9970*/  FFMA.FTZ R200, R7, -UR14, R200 ;  /* 0x8000000e07c87c23 */ /* 0x000fe200080100c8 */
[----:B------:R-:W-:Y:S01]  /*9980*/  VIADD R7, R6, 0xffffffb8 ;  /* 0xffffffb806077836 */ /* 0x000fe20000000000 */
[----:B------:R-:W-:Y:S02]  /*9990*/  IABS R11, R13 ;  /* 0x0000000d000b7213 */ /* 0x000fe40000000000 */
[----:B------:R-:W-:Y:S02]  /*99a0*/  FSEL R13, R15, -INF , !P0 ;  /* 0xff8000000f0d7808 */ /* 0x000fe40004000000 */
[----:B------:R-:W-:-:S02]  /*99b0*/  ISETP.GT.AND P0, PT, R229, R7, PT ;  /* 0x00000007e500720c */ /* 0x000fc40003f04270 */
[----:B------:R-:W-:Y:S02]  /*99c0*/  I2FP.F32.S32 R9, R9 ;  /* 0x0000000900097245 */ /* 0x000fe40000201400 */
[----:B------:R-:W-:Y:S02]  /*99d0*/  I2FP.F32.S32 R10, R10 ;  /* 0x0000000a000a7245 */ /* 0x000fe40000201400 */
[----:B------:R-:W-:Y:S01]  /*99e0*/  FSEL R15, R21, -INF , !P6 ;  /* 0xff800000150f7808 */ /* 0x000fe20007000000 */
[----:B------:R-:W-:Y:S01]  /*99f0*/  FFMA.FTZ R9, R9, -UR14, R202 ;  /* 0x8000000e09097c23 */ /* 0x000fe200080100ca */
[----:B------:R-:W-:Y:S02]  /*9a00*/  FSEL R13, R13, -INF , !P1 ;  /* 0xff8000000d0d7808 */ /* 0x000fe40004800000 */
[----:B------:R-:W-:Y:S02]  /*9a10*/  FSEL R195, R200, -INF , !P0 ;  /* 0xff800000c8c37808 */ /* 0x000fe40004000000 */
[----:B------:R-:W-:-:S02]  /*9a20*/  ISETP.GE.AND P6, PT, R7, R228, PT ;  /* 0x000000e40700720c */ /* 0x000fc40003fc6270 */
[----:B------:R-:W-:Y:S02]  /*9a30*/  ISETP.GE.AND P1, PT, R7, R226, PT ;  /* 0x000000e20700720c */ /* 0x000fe40003f26270 */
[----:B------:R-:W-:Y:S01]  /*9a40*/  ISETP.GT.AND P0, PT, R227, R7, PT ;  /* 0x00000007e300720c */ /* 0x000fe20003f04270 */
[----:B------:R-:W-:Y:S01]  /*9a50*/  FFMA.FTZ R7, R10, -UR14, R183 ;  /* 0x8000000e0a077c23 */ /* 0x000fe200080100b7 */
[----:B------:R-:W-:Y:S01]  /*9a60*/  I2FP.F32.S32 R180, R11 ;  /* 0x0000000b00b47245 */ /* 0x000fe20000201400 */
[----:B------:R-:W-:Y:S01]  /*9a70*/  VIADD R10, R6, 0xffffff81 ;  /* 0xffffff81060a7836 */ /* 0x000fe20000000000 */
[----:B------:R-:W-:Y:S02]  /*9a80*/  IABS R8, R8 ;  /* 0x0000000800087213 */ /* 0x000fe40000000000 */
[----:B------:R-:W-:Y:S01]  /*9a90*/  FSEL R9, R9, -INF , !P0 ;  /* 0xff80000009097808 */ /* 0x000fe20004000000 */
[----:B------:R-:W-:Y:S01]  /*9aa0*/  FFMA.FTZ R180, R180, -UR14, R181 ;  /* 0x8000000eb4b47c23 */ /* 0x000fe200080100b5 */
[----:B------:R-:W-:-:S02]  /*9ab0*/  ISETP.GT.AND P0, PT, R229, R10, PT ;  /* 0x0000000ae500720c */ /* 0x000fc40003f04270 */
[----:B------:R-:W-:Y:S02]  /*9ac0*/  I2FP.F32.S32 R11, R8 ;  /* 0x00000008000b7245 */ /* 0x000fe40000201400 */
[----:B------:R-:W-:Y:S02]  /*9ad0*/  FSEL R195, R195, -INF , !P6 ;  /* 0xff800000c3c37808 */ /* 0x000fe40007000000 */
[----:B------:R-:W-:Y:S01]  /*9ae0*/  FSEL R194, R9, -INF , !P1 ;  /* 0xff80000009c27808 */ /* 0x000fe20004800000 */
[----:B------:R-:W-:Y:S01]  /*9af0*/  FFMA.FTZ R176, R11, -UR14, R176 ;  /* 0x8000000e0bb07c23 */ /* 0x000fe200080100b0 */
[----:B------:R-:W-:Y:S01]  /*9b00*/  FSEL R21, R180, -INF , !P0 ;  /* 0xff800000b4157808 */ /* 0x000fe20004000000 */
[----:B------:R-:W-:Y:S01]  /*9b10*/  VIADD R180, R6, 0xffffff88 ;  /* 0xffffff8806b47836 */ /* 0x000fe20000000000 */
[----:B------:R-:W-:Y:S02]  /*9b20*/  ISETP.GE.AND P6, PT, R10, R228, PT ;  /* 0x000000e40a00720c */ /* 0x000fe40003fc6270 */
[----:B------:R-:W-:-:S02]  /*9b30*/  ISETP.GT.AND P1, PT, R227, R10, PT ;  /* 0x0000000ae300720c */ /* 0x000fc40003f24270 */
[----:B------:R-:W-:Y:S02]  /*9b40*/  ISETP.GE.AND P0, PT, R10, R226, PT ;  /* 0x000000e20a00720c */ /* 0x000fe40003f06270 */
[----:B------:R1:W2:Y:S01]  /*9b50*/  LDSM.16.M88.4 R8, [R167+0xf000] ;  /* 0x00f00000a708783b */ /* 0x0002a20000000200 */
[----:B------:R-:W-:Y:S02]  /*9b60*/  FSEL R21, R21, -INF , !P6 ;  /* 0xff80000015157808 */ /* 0x000fe40007000000 */
[----:B------:R-:W-:Y:S02]  /*9b70*/  FSEL R7, R7, -INF , !P1 ;  /* 0xff80000007077808 */ /* 0x000fe40004800000 */
[----:B------:R-:W-:Y:S02]  /*9b80*/  ISETP.GT.AND P6, PT, R229, R180, PT ;  /* 0x000000b4e500720c */ /* 0x000fe40003fc4270 */
[----:B------:R-:W-:Y:S02]  /*9b90*/  IABS R23, R23 ;  /* 0x0000001700177213 */ /* 0x000fe40000000000 */
[----:B------:R-:W-:-:S02]  /*9ba0*/  IABS R234, R234 ;  /* 0x000000ea00ea7213 */ /* 0x000fc40000000000 */
[----:B------:R-:W-:Y:S02]  /*9bb0*/  FSEL R7, R7, -INF , !P0 ;  /* 0xff80000007077808 */ /* 0x000fe40004000000 */
[----:B------:R-:W-:Y:S02]  /*9bc0*/  FSEL R176, R176, -INF , !P6 ;  /* 0xff800000b0b07808 */ /* 0x000fe40007000000 */
[C---:B------:R-:W-:Y:S02]  /*9bd0*/  ISETP.GE.AND P1, PT, R180.reuse, R228, PT ;  /* 0x000000e4b400720c */ /* 0x040fe40003f26270 */
[----:B------:R-:W-:Y:S02]  /*9be0*/  ISETP.GE.AND P0, PT, R180, R226, PT ;  /* 0x000000e2b400720c */ /* 0x000fe40003f06270 */
[----:B------:R-:W-:Y:S02]  /*9bf0*/  ISETP.GT.AND P6, PT, R227, R180, PT ;  /* 0x000000b4e300720c */ /* 0x000fe40003fc4270 */
[----:B------:R-:W-:-:S02]  /*9c00*/  I2FP.F32.S32 R180, R23 ;  /* 0x0000001700b47245 */ /* 0x000fc40000201400 */
[----:B------:R-:W-:Y:S02]  /*9c10*/  I2FP.F32.S32 R23, R234 ;  /* 0x000000ea00177245 */ /* 0x000fe40000201400 */
[----:B------:R-:W-:Y:S01]  /*9c20*/  IABS R17, R17 ;  /* 0x0000001100117213 */ /* 0x000fe20000000000 */
[----:B------:R-:W-:Y:S01]  /*9c30*/  FFMA.FTZ R183, R180, -UR14, R177 ;  /* 0x8000000eb4b77c23 */ /* 0x000fe200080100b1 */
[----:B------:R-:W-:Y:S02]  /*9c40*/  VIADD R177, R6, 0xffffff89 ;  /* 0xffffff8906b17836 */ /* 0x000fe40000000000 */
[----:B------:R-:W-:Y:S01]  /*9c50*/  FFMA.FTZ R178, R23, -UR14, R178 ;  /* 0x8000000e17b27c23 */ /* 0x000fe200080100b2 */
[----:B------:R-:W-:Y:S01]  /*9c60*/  FSEL R23, R176, -INF , !P1 ;  /* 0xff800000b0177808 */ /* 0x000fe20004800000 */
[----:B-1----:R-:W-:Y:S01]  /*9c70*/  IMAD.MOV.U32 R167, RZ, RZ, R17 ;  /* 0x000000ffffa77224 */ /* 0x002fe200078e0011 */
[----:B------:R-:W-:Y:S02]  /*9c80*/  IABS R211, R211 ;  /* 0x000000d300d37213 */ /* 0x000fe40000000000 */
[----:B------:R-:W-:-:S02]  /*9c90*/  ISETP.GT.AND P1, PT, R229, R177, PT ;  /* 0x000000b1e500720c */ /* 0x000fc40003f24270 */
[----:B------:R-:W-:Y:S02]  /*9ca0*/  FSEL R178, R178, -INF , !P6 ;  /* 0xff800000b2b27808 */ /* 0x000fe40007000000 */
[----:B------:R-:W-:Y:S02]  /*9cb0*/  FSEL R183, R183, -INF , !P1 ;  /* 0xff800000b7b77808 */ /* 0x000fe40004800000 */
[----:B------:R-:W-:Y:S01]  /*9cc0*/  FSEL R17, R178, -INF , !P0 ;  /* 0xff800000b2117808 */ /* 0x000fe20004000000 */
[----:B--2---:R-:W-:Y:S01]  /*9cd0*/  HMMA.16816.F32.BF16 R32, R184, R8, R32 ;  /* 0x00000008b820723c */ /* 0x004fe20000041820 */
[C---:B------:R-:W-:Y:S01]  /*9ce0*/  ISETP.GE.AND P6, PT, R177.reuse, R228, PT ;  /* 0x000000e4b100720c */ /* 0x040fe20003fc6270 */
[----:B------:R-:W-:Y:S01]  /*9cf0*/  VIADD R8, R6, 0xffffff90 ;  /* 0xffffff9006087836 */ /* 0x000fe20000000000 */
[----:B------:R-:W-:Y:S02]  /*9d00*/  ISETP.GE.AND P0, PT, R177, R226, PT ;  /* 0x000000e2b100720c */ /* 0x000fe40003f06270 */
[----:B------:R-:W-:-:S02]  /*9d10*/  ISETP.GT.AND P1, PT, R227, R177, PT ;  /* 0x000000b1e300720c */ /* 0x000fc40003f24270 */
[----:B------:R-:W-:Y:S01]  /*9d20*/  I2FP.F32.S32 R176, R211 ;  /* 0x000000d300b07245 */ /* 0x000fe20000201400 */
[----:B------:R-:W-:Y:S01]  /*9d30*/  HMMA.16816.F32.BF16 R28, R184, R10, R28 ;  /* 0x0000000ab81c723c */ /* 0x000fe2000004181c */
[----:B------:R-:W-:Y:S02]  /*9d40*/  IABS R177, R210 ;  /* 0x000000d200b17213 */ /* 0x000fe40000000000 */
[----:B------:R-:W1:Y:S01]  /*9d50*/  LDSM.16.M88.4 R208, [R209+0xf000] ;  /* 0x00f00000d1d0783b */ /* 0x000e620000000200 */
[----:B------:R-:W-:Y:S01]  /*9d60*/  I2FP.F32.S32 R167, R167 ;  /* 0x000000a700a77245 */ /* 0x000fe20000201400 */
[----:B------:R-:W-:Y:S01]  /*9d70*/  FFMA.FTZ R176, R176, -UR14, R179 ;  /* 0x8000000eb0b07c23 */ /* 0x000fe200080100b3 */
[----:B------:R-:W-:Y:S01]  /*9d80*/  FSEL R183, R183, -INF , !P6 ;  /* 0xff800000b7b77808 */ /* 0x000fe20007000000 */
[----:B------:R-:W-:-:S04]  /*9d90*/  DEPBAR.LE SB0, 0x0 ;  /* 0x000080000000791a */ /* 0x000fc80000000000 */
[----:B------:R-:W-:Y:S01]  /*9da0*/  FFMA.FTZ R167, R167, -UR14, R172 ;  /* 0x8000000ea7a77c23 */ /* 0x000fe200080100ac */
[----:B------:R-:W-:Y:S02]  /*9db0*/  ISETP.GT.AND P6, PT, R229, R8, PT ;  /* 0x00000008e500720c */ /* 0x000fe40003fc4270 */
[----:B------:R-:W-:Y:S02]  /*9dc0*/  FSEL R9, R176, -INF , !P1 ;  /* 0xff800000b0097808 */ /* 0x000fe40004800000 */
[----:B------:R-:W-:Y:S02]  /*9dd0*/  IABS R197, R197 ;  /* 0x000000c500c57213 */ /* 0x000fe40000000000 */
[----:B------:R-:W-:Y:S02]  /*9de0*/  I2FP.F32.S32 R177, R177 ;  /* 0x000000b100b17245 */ /* 0x000fe40000201400 */
[----:B------:R-:W-:Y:S02]  /*9df0*/  FSEL R9, R9, -INF , !P0 ;  /* 0xff80000009097808 */ /* 0x000fe40004000000 */
[----:B------:R-:W-:Y:S01]  /*9e00*/  FSEL R167, R167, -INF , !P6 ;  /* 0xff800000a7a77808 */ /* 0x000fe20007000000 */
[----:B------:R-:W-:Y:S01]  /*9e10*/  FFMA.FTZ R174, R177, -UR14, R174 ;  /* 0x8000000eb1ae7c23 */ /* 0x000fe200080100ae */
[----:B------:R-:W-:-:S02]  /*9e20*/  ISETP.GE.AND P1, PT, R8, R228, PT ;  /* 0x000000e40800720c */ /* 0x000fc40003f26270 */
[----:B------:R-:W-:Y:S02]  /*9e30*/  ISETP.GE.AND P0, PT, R8, R226, PT ;  /* 0x000000e20800720c */ /* 0x000fe40003f06270 */
[----:B------:R-:W-:Y:S02]  /*9e40*/  I2FP.F32.S32 R172, R197 ;  /* 0x000000c500ac7245 */ /* 0x000fe40000201400 */
[----:B------:R-:W-:Y:S01]  /*9e50*/  ISETP.GT.AND P6, PT, R227, R8, PT ;  /* 0x00000008e300720c */ /* 0x000fe20003fc4270 */
[----:B------:R-:W-:Y:S01]  /*9e60*/  VIADD R8, R6, 0xffffff91 ;  /* 0xffffff9106087836 */ /* 0x000fe20000000000 */
[----:B------:R-:W-:Y:S01]  /*9e70*/  IABS R225, R225 ;  /* 0x000000e100e17213 */ /* 0x000fe20000000000 */
[----:B------:R-:W-:Y:S01]  /*9e80*/  FFMA.FTZ R172, R172, -UR14, R173 ;  /* 0x8000000eacac7c23 */ /* 0x000fe200080100ad */
[----:B------:R-:W-:Y:S02]  /*9e90*/  FSEL R197, R167, -INF , !P1 ;  /* 0xff800000a7c57808 */ /* 0x000fe40004800000 */
[----:B------:R-:W-:-:S02]  /*9ea0*/  ISETP.GT.AND P1, PT, R229, R8, PT ;  /* 0x00000008e500720c */ /* 0x000fc40003f24270 */
[----:B------:R-:W-:Y:S02]  /*9eb0*/  FSEL R174, R174, -INF , !P6 ;  /* 0xff800000aeae7808 */ /* 0x000fe40007000000 */
[----:B------:R-:W-:Y:S02]  /*9ec0*/  IABS R199, R199 ;  /* 0x000000c700c77213 */ /* 0x000fe40000000000 */
[----:B------:R-:W-:Y:S01]  /*9ed0*/  I2FP.F32.S32 R18, R225 ;  /* 0x000000e100127245 */ /* 0x000fe20000201400 */
[----:B-1----:R-:W-:Y:S01]  /*9ee0*/  HMMA.16816.F32.BF16 R32, R24, R208, R32 ;  /* 0x000000d01820723c */ /* 0x002fe20000041820 */
[----:B------:R-:W-:Y:S02]  /*9ef0*/  FSEL R247, R174, -INF , !P0 ;  /* 0xff800000aef77808 */ /* 0x000fe40004000000 */
[----:B------:R-:W-:Y:S01]  /*9f00*/  FSEL R172, R172, -INF , !P1 ;  /* 0xff800000acac7808 */ /* 0x000fe20004800000 */
[----:B------:R-:W-:Y:S01]  /*9f10*/  FFMA.FTZ R18, R18, -UR14, R175 ;  /* 0x8000000e12127c23 */ /* 0x000fe200080100af */
[----:B------:R-:W-:-:S02]  /*9f20*/  ISETP.GE.AND P6, PT, R8, R228, PT ;  /* 0x000000e40800720c */ /* 0x000fc40003fc6270 */
[----:B------:R-:W-:Y:S01]  /*9f30*/  ISETP.GE.AND P0, PT, R8, R226, PT ;  /* 0x000000e20800720c */ /* 0x000fe20003f06270 */
[----:B------:R-:W-:Y:S01]  /*9f40*/  HMMA.16816.F32.BF16 R28, R24, R210, R28 ;  /* 0x000000d2181c723c */ /* 0x000fe2000004181c */
[----:B------:R-:W-:Y:S02]  /*9f50*/  I2FP.F32.S32 R19, R199 ;  /* 0x000000c700137245 */ /* 0x000fe40000201400 */
[----:B------:R-:W-:Y:S01]  /*9f60*/  ISETP.GT.AND P1, PT, R227, R8, PT ;  /* 0x00000008e300720c */ /* 0x000fe20003f24270 */
[----:B------:R-:W-:Y:S01]  /*9f70*/  VIADD R8, R6, 0xffffff98 ;  /* 0xffffff9806087836 */ /* 0x000fe20000000000 */
[----:B------:R-:W-:Y:S01]  /*9f80*/  IABS R224, R224 ;  /* 0x000000e000e07213 */ /* 0x000fe20000000000 */
[----:B------:R-:W-:Y:S01]  /*9f90*/  FFMA.FTZ R19, R19, -UR14, R168 ;  /* 0x8000000e13137c23 */ /* 0x000fe200080100a8 */
[----:B------:R-:W-:Y:S02]  /*9fa0*/  FSEL R199, R172, -INF , !P6 ;  /* 0xff800000acc77808 */ /* 0x000fe40007000000 */
[----:B------:R-:W-:-:S02]  /*9fb0*/  I2FP.F32.S32 R11, R224 ;  /* 0x000000e0000b7245 */ /* 0x000fc40000201400 */
[----:B------:R-:W-:Y:S02]  /*9fc0*/  ISETP.GT.AND P6, PT, R229, R8, PT ;  /* 0x00000008e500720c */ /* 0x000fe40003fc4270 */
[----:B------:R-:W-:Y:S01]  /*9fd0*/  FSEL R18, R18, -INF , !P1 ;  /* 0xff80000012127808 */ /* 0x000fe20004800000 */
[----:B------:R-:W-:Y:S01]  /*9fe0*/  FFMA.FTZ R11, R11, -UR14, R170 ;  /* 0x8000000e0b0b7c23 */ /* 0x000fe200080100aa */
[----:B------:R-:W-:Y:S02]  /*9ff0*/  IABS R223, R223 ;  /* 0x000000df00df7213 */ /* 0x000fe40000000000 */
[----:B------:R-:W-:Y:S02]  /*a000*/  FSEL R167, R18, -INF , !P0 ;  /* 0xff80000012a77808 */ /* 0x000fe40004000000 */
[----:B------:R-:W-:Y:S02]  /*a010*/  FSEL R19, R19, -INF , !P6 ;  /* 0xff80000013137808 */ /* 0x000fe40007000000 */
        /* <DEDUP_REMOVED lines=8> */
[----:B------:R-:W-:-:S02]  /*a0a0*/  FSEL R209, R19, -INF , !P1 ;  /* 0xff80000013d17808 */ /* 0x000fc40004800000 */
[----:B------:R-:W-:Y:S02]  /*a0b0*/  IABS R221, R221 ;  /* 0x000000dd00dd7213 */ /* 0x000fe40000000000 */
[----:B------:R-:W-:Y:S02]  /*a0c0*/  I2FP.F32.S32 R18, R222 ;  /* 0x000000de00127245 */ /* 0x000fe40000201400 */
[----:B------:R-:W-:Y:S02]  /*a0d0*/  ISETP.GT.AND P1, PT, R229, R8, PT ;  /* 0x00000008e500720c */ /* 0x000fe40003f24270 */
[----:B------:R-:W-:Y:S01]  /*a0e0*/  FSEL R169, R11, -INF , !P0 ;  /* 0xff8000000ba97808 */ /* 0x000fe20004000000 */
[----:B------:R-:W-:Y:S01]  /*a0f0*/  FFMA.FTZ R18, R18, -UR14, R171 ;  /* 0x8000000e12127c23 */ /* 0x000fe200080100ab */
[----:B------:R-:W-:Y:S02]  /*a100*/  I2FP.F32.S32 R11, R221 ;  /* 0x000000dd000b7245 */ /* 0x000fe40000201400 */
[----:B------:R-:W-:-:S02]  /*a110*/  ISETP.GE.AND P6, PT, R8, R228, PT ;  /* 0x000000e40800720c */ /* 0x000fc40003fc6270 */
[----:B------:R-:W-:Y:S01]  /*a120*/  FSEL R10, R10, -INF , !P1 ;  /* 0xff8000000a0a7808 */ /* 0x000fe20004800000 */
[----:B------:R-:W-:Y:S01]  /*a130*/  FFMA.FTZ R11, R11, -UR14, R32 ;  /* 0x8000000e0b0b7c23 */ /* 0x000fe20008010020 */
[----:B------:R-:W-:Y:S02]  /*a140*/  ISETP.GT.AND P1, PT, R227, R8, PT ;  /* 0x00000008e300720c */ /* 0x000fe40003f24270 */
[----:B------:R-:W-:Y:S02]  /*a150*/  FSEL R249, R10, -INF , !P6 ;  /* 0xff8000000af97808 */ /* 0x000fe40007000000 */
[----:B------:R-:W-:Y:S02]  /*a160*/  ISETP.GE.AND P0, PT, R8, R226, PT ;  /* 0x000000e20800720c */ /* 0x000fe40003f06270 */
[----:B------:R-:W-:Y:S02]  /*a170*/  ISETP.GT.AND P6, PT, R229, R4, PT ;  /* 0x00000004e500720c */ /* 0x000fe40003fc4270 */
[----:B------:R-:W-:-:S02]  /*a180*/  FSEL R18, R18, -INF , !P1 ;  /* 0xff80000012127808 */ /* 0x000fc40004800000 */
[----:B------:R-:W-:Y:S02]  /*a190*/  IABS R219, R219 ;  /* 0x000000db00db7213 */ /* 0x000fe40000000000 */
[----:B------:R-:W-:Y:S02]  /*a1a0*/  IABS R220, R220 ;  /* 0x000000dc00dc7213 */ /* 0x000fe40000000000 */
[----:B------:R-:W-:Y:S02]  /*a1b0*/  FSEL R171, R18, -INF , !P0 ;  /* 0xff80000012ab7808 */ /* 0x000fe40004000000 */
[----:B------:R-:W-:Y:S02]  /*a1c0*/  FSEL R11, R11, -INF , !P6 ;  /* 0xff8000000b0b7808 */ /* 0x000fe40007000000 */
[C---:B------:R-:W-:Y:S02]  /*a1d0*/  ISETP.GE.AND P1, PT, R4.reuse, R228, PT ;  /* 0x000000e40400720c */ /* 0x040fe40003f26270 */
[----:B------:R-:W-:-:S02]  /*a1e0*/  ISETP.GE.AND P0, PT, R4, R226, PT ;  /* 0x000000e20400720c */ /* 0x000fc40003f06270 */
[----:B------:R-:W-:Y:S02]  /*a1f0*/  I2FP.F32.S32 R8, R219 ;  /* 0x000000db00087245 */ /* 0x000fe40000201400 */
[----:B------:R-:W-:Y:S02]  /*a200*/  I2FP.F32.S32 R5, R220 ;  /* 0x000000dc00057245 */ /* 0x000fe40000201400 */
[----:B------:R-:W-:Y:S01]  /*a210*/  ISETP.GT.AND P6, PT, R227, R4, PT ;  /* 0x00000004e300720c */ /* 0x000fe20003fc4270 */
[----:B------:R-:W-:Y:S01]  /*a220*/  VIADD R4, R6, 0xffffffa1 ;  /* 0xffffffa106047836 */ /* 0x000fe20000000000 */
[----:B------:R-:W-:Y:S01]  /*a230*/  IABS R218, R218 ;  /* 0x000000da00da7213 */ /* 0x000fe20000000000 */
[----:B------:R-:W-:Y:S01]  /*a240*/  FFMA.FTZ R8, R8, -UR14, R33 ;  /* 0x8000000e08087c23 */ /* 0x000fe20008010021 */
[----:B------:R-:W-:Y:S01]  /*a250*/  FFMA.FTZ R5, R5, -UR14, R34 ;  /* 0x8000000e05057c23 */ /* 0x000fe20008010022 */
[----:B------:R-:W-:Y:S02]  /*a260*/  FSEL R223, R11, -INF , !P1 ;  /* 0xff8000000bdf7808 */ /* 0x000fe40004800000 */
[----:B------:R-:W-:-:S02]  /*a270*/  ISETP.GT.AND P1, PT, R229, R4, PT ;  /* 0x00000004e500720c */ /* 0x000fc40003f24270 */
[----:B------:R-:W-:Y:S02]  /*a280*/  IABS R213, R213 ;  /* 0x000000d500d57213 */ /* 0x000fe40000000000 */
[----:B------:R-:W-:Y:S02]  /*a290*/  I2FP.F32.S32 R218, R218 ;  /* 0x000000da00da7245 */ /* 0x000fe40000201400 */
[----:B------:R-:W-:Y:S02]  /*a2a0*/  FSEL R5, R5, -INF , !P6 ;  /* 0xff80000005057808 */ /* 0x000fe40007000000 */
[----:B------:R-:W-:Y:S01]  /*a2b0*/  I2FP.F32.S32 R213, R213 ;  /* 0x000000d500d57245 */ /* 0x000fe20000201400 */
[----:B------:R-:W-:Y:S01]  /*a2c0*/  FFMA.FTZ R35, R218, -UR14, R35 ;  /* 0x8000000eda237c23 */ /* 0x000fe20008010023 */
[----:B------:R-:W-:Y:S01]  /*a2d0*/  FSEL R225, R8, -INF , !P1 ;  /* 0xff80000008e17808 */ /* 0x000fe20004800000 */
[----:B------:R-:W-:Y:S01]  /*a2e0*/  VIADD R8, R6, 0xffffffa8 ;  /* 0xffffffa806087836 */ /* 0x000fe20000000000 */
[----:B------:R-:W-:Y:S01]  /*a2f0*/  ISETP.GE.AND P6, PT, R4, R228, PT ;  /* 0x000000e40400720c */ /* 0x000fe20003fc6270 */
[----:B------:R-:W-:Y:S01]  /*a300*/  FFMA.FTZ R28, R213, -UR14, R28 ;  /* 0x8000000ed51c7c23 */ /* 0x000fe2000801001c */
[----:B------:R-:W-:-:S02]  /*a310*/  ISETP.GT.AND P1, PT, R227, R4, PT ;  /* 0x00000004e300720c */ /* 0x000fc40003f24270 */
[----:B------:R-:W-:Y:S02]  /*a320*/  IABS R212, R212 ;  /* 0x000000d400d47213 */ /* 0x000fe40000000000 */
[----:B------:R-:W-:Y:S02]  /*a330*/  FSEL R219, R5, -INF , !P0 ;  /* 0xff80000005db7808 */ /* 0x000fe40004000000 */
[----:B------:R-:W-:Y:S02]  /*a340*/  FSEL R225, R225, -INF , !P6 ;  /* 0xff800000e1e17808 */ /* 0x000fe40007000000 */
[----:B------:R-:W-:Y:S02]  /*a350*/  ISETP.GE.AND P0, PT, R4, R226, PT ;  /* 0x000000e20400720c */ /* 0x000fe40003f06270 */
[----:B------:R-:W-:Y:S02]  /*a360*/  ISETP.GT.AND P6, PT, R229, R8, PT ;  /* 0x00000008e500720c */ /* 0x000fe40003fc4270 */
[----:B------:R-:W-:-:S02]  /*a370*/  FSEL R35, R35, -INF , !P1 ;  /* 0xff80000023237808 */ /* 0x000fc40004800000 */
[----:B------:R-:W-:Y:S02]  /*a380*/  I2FP.F32.S32 R5, R212 ;  /* 0x000000d400057245 */ /* 0x000fe40000201400 */
[----:B------:R-:W-:Y:S02]  /*a390*/  IABS R198, R198 ;  /* 0x000000c600c67213 */ /* 0x000fe40000000000 */
[----:B------:R-:W-:Y:S01]  /*a3a0*/  FSEL R213, R35, -INF , !P0 ;  /* 0xff80000023d57808 */ /* 0x000fe20004000000 */
[----:B------:R-:W-:Y:S01]  /*a3b0*/  FFMA.FTZ R5, R5, -UR14, R30 ;  /* 0x8000000e05057c23 */ /* 0x000fe2000801001e */
[----:B------:R-:W-:Y:S02]  /*a3c0*/  FSEL R235, R28, -INF , !P6 ;  /* 0xff8000001ceb7808 */ /* 0x000fe40007000000 */
[C---:B------:R-:W-:Y:S02]  /*a3d0*/  ISETP.GE.AND P1, PT, R8.reuse, R228, PT ;  /* 0x000000e40800720c */ /* 0x040fe40003f26270 */
[----:B------:R-:W-:-:S02]  /*a3e0*/  ISETP.GE.AND P0, PT, R8, R226, PT ;  /* 0x000000e20800720c */ /* 0x000fc40003f06270 */
[----:B------:R-:W-:Y:S02]  /*a3f0*/  I2FP.F32.S32 R4, R198 ;  /* 0x000000c600047245 */ /* 0x000fe40000201400 */
[----:B------:R-:W-:Y:S01]  /*a400*/  ISETP.GT.AND P6, PT, R227, R8, PT ;  /* 0x00000008e300720c */ /* 0x000fe20003fc4270 */
[----:B------:R-:W-:Y:S01]  /*a410*/  VIADD R8, R6, 0xffffffa9 ;  /* 0xffffffa906087836 */ /* 0x000fe20000000000 */
[----:B------:R-:W-:Y:S01]  /*a420*/  IABS R196, R196 ;  /* 0x000000c400c47213 */ /* 0x000fe20000000000 */
[----:B------:R-:W-:Y:S01]  /*a430*/  FFMA.FTZ R4, R4, -UR14, R29 ;  /* 0x8000000e04047c23 */ /* 0x000fe2000801001d */
[----:B------:R-:W-:Y:S02]  /*a440*/  FSEL R235, R235, -INF , !P1 ;  /* 0xff800000ebeb7808 */ /* 0x000fe40004800000 */
        /* <DEDUP_REMOVED lines=12> */
[----:B------:R-:W-:Y:S02]  /*a510*/  FSEL R239, R239, -INF , !P6 ;  /* 0xff800000efef7808 */ /* 0x000fe40007000000 */
[----:B------:R-:W-:Y:S01]  /*a520*/  ISETP.GE.AND P0, PT, R8, R226, PT ;  /* 0x000000e20800720c */ /* 0x000fe20003f06270 */
[----:B------:R-:W-:Y:S01]  /*a530*/  BAR.SYNC.DEFER_BLOCKING 0x0 ;  /* 0x0000000000007b1d */ /* 0x000fe20000010000 */
[----:B------:R-:W-:Y:S02]  /*a540*/  ISETP.GT.AND P6, PT, R229, R4, PT ;  /* 0x00000004e500720c */ /* 0x000fe40003fc4270 */
[----:B------:R-:W-:Y:S02]  /*a550*/  FSEL R31, R31, -INF , !P1 ;  /* 0xff8000001f1f7808 */ /* 0x000fe40004800000 */
[----:B------:R-:W-:Y:S02]  /*a560*/  IABS R16, R16 ;  /* 0x0000001000107213 */ /* 0x000fe40000000000 */
[----:B------:R-:W-:-:S02]  /*a570*/  IABS R20, R20 ;  /* 0x0000001400147213 */ /* 0x000fc40000000000 */
[----:B------:R-:W-:Y:S02]  /*a580*/  FSEL R211, R31, -INF , !P0 ;  /* 0xff8000001fd37808 */ /* 0x000fe40004000000 */
[----:B------:R-:W-:Y:S02]  /*a590*/  FSEL R5, R5, -INF , !P6 ;  /* 0xff80000005057808 */ /* 0x000fe40007000000 */
[C---:B------:R-:W-:Y:S02]  /*a5a0*/  ISETP.GE.AND P1, PT, R4.reuse, R228, PT ;  /* 0x000000e40400720c */ /* 0x040fe40003f26270 */
[----:B------:R-:W-:Y:S02]  /*a5b0*/  ISETP.GE.AND P0, PT, R4, R226, PT ;  /* 0x000000e20400720c */ /* 0x000fe40003f06270 */
[----:B------:R-:W-:Y:S02]  /*a5c0*/  I2FP.F32.S32 R16, R16 ;  /* 0x0000001000107245 */ /* 0x000fe40000201400 */
[----:B------:R-:W-:-:S02]  /*a5d0*/  I2FP.F32.S32 R11, R20 ;  /* 0x00000014000b7245 */ /* 0x000fc40000201400 */
[----:B------:R-:W-:Y:S01]  /*a5e0*/  ISETP.GT.AND P6, PT, R227, R4, PT ;  /* 0x00000004e300720c */ /* 0x000fe20003fc4270 */
[----:B------:R-:W-:Y:S01]  /*a5f0*/  VIADD R4, R6, 0xffffffb1 ;  /* 0xffffffb106047836 */ /* 0x000fe20000000000 */
[----:B------:R-:W-:Y:S01]  /*a600*/  IABS R12, R12 ;  /* 0x0000000c000c7213 */ /* 0x000fe20000000000 */
[----:B------:R-:W-:Y:S01]  /*a610*/  FFMA.FTZ R11, R11, -UR14, R190 ;  /* 0x8000000e0b0b7c23 */ /* 0x000fe200080100be */
[----:B------:R-:W-:Y:S01]  /*a620*/  FFMA.FTZ R16, R16, -UR14, R189 ;  /* 0x8000000e10107c23 */ /* 0x000fe200080100bd */
[----:B------:R-:W-:Y:S01]  /*a630*/  FSEL R179, R5, -INF , !P1 ;  /* 0xff80000005b37808 */ /* 0x000fe20004800000 */
[----:B------:R-:W-:Y:S01]  /*a640*/  VIADD R6, R6, 0xffffffb9 ;  /* 0xffffffb906067836 */ /* 0x000fe20000000000 */
[----:B------:R-:W-:Y:S02]  /*a650*/  I2FP.F32.S32 R12, R12 ;  /* 0x0000000c000c7245 */ /* 0x000fe40000201400 */
[----:B------:R-:W-:Y:S02]  /*a660*/  ISETP.GT.AND P1, PT, R229, R4, PT ;  /* 0x00000004e500720c */ /* 0x000fe40003f24270 */
[----:B------:R-:W-:Y:S01]  /*a670*/  IABS R166, R166 ;  /* 0x000000a600a67213 */ /* 0x000fe20000000000 */
[----:B------:R-:W-:Y:S01]  /*a680*/  FFMA.FTZ R12, R12, -UR14, R191 ;  /* 0x8000000e0c0c7c23 */ /* 0x000fe200080100bf */
[----:B------:R-:W-:-:S02]  /*a690*/  FSEL R11, R11, -INF , !P6 ;  /* 0xff8000000b0b7808 */ /* 0x000fc40007000000 */
[----:B------:R-:W-:Y:S02]  /*a6a0*/  IABS R14, R14 ;  /* 0x0000000e000e7213 */ /* 0x000fe40000000000 */
[----:B------:R-:W-:Y:S02]  /*a6b0*/  FSEL R16, R16, -INF , !P1 ;  /* 0xff80000010107808 */ /* 0x000fe40004800000 */
[----:B------:R-:W-:Y:S02]  /*a6c0*/  ISETP.GT.AND P1, PT, R227, R4, PT ;  /* 0x00000004e300720c */ /* 0x000fe40003f24270 */
[----:B------:R-:W-:Y:S02]  /*a6d0*/  I2FP.F32.S32 R166, R166 ;  /* 0x000000a600a67245 */ /* 0x000fe40000201400 */
[----:B------:R-:W-:Y:S02]  /*a6e0*/  FSEL R177, R11, -INF , !P0 ;  /* 0xff8000000bb17808 */ /* 0x000fe40004000000 */
[----:B------:R-:W-:Y:S01]  /*a6f0*/  I2FP.F32.S32 R14, R14 ;  /* 0x0000000e000e7245 */ /* 0x000fe20000201400 */
[----:B------:R-:W-:Y:S01]  /*a700*/  FFMA.FTZ R201, R166, -UR14, R201 ;  /* 0x8000000ea6c97c23 */ /* 0x000fe200080100c9 */
[----:B------:R-:W-:-:S02]  /*a710*/  ISETP.GE.AND P0, PT, R4, R226, PT ;  /* 0x000000e20400720c */ /* 0x000fc40003f06270 */
[----:B------:R-:W-:Y:S01]  /*a720*/  FSEL R12, R12, -INF , !P1 ;  /* 0xff8000000c0c7808 */ /* 0x000fe20004800000 */
[----:B------:R-:W-:Y:S01]  /*a730*/  FFMA.FTZ R14, R14, -UR14, R203 ;  /* 0x8000000e0e0e7c23 */ /* 0x000fe200080100cb */
[----:B------:R-:W-:Y:S02]  /*a740*/  ISETP.GE.AND P6, PT, R4, R228, PT ;  /* 0x000000e40400720c */ /* 0x000fe40003fc6270 */
[-C--:B------:R-:W-:Y:S02]  /*a750*/  ISETP.GT.AND P1, PT, R229, R6.reuse, PT ;  /* 0x00000006e500720c */ /* 0x080fe40003f24270 */
[----:B------:R-:W-:Y:S02]  /*a760*/  FSEL R175, R12, -INF , !P0 ;  /* 0xff8000000caf7808 */ /* 0x000fe40004000000 */
[----:B------:R-:W-:Y:S02]  /*a770*/  ISETP.GT.AND P0, PT, R227, R6, PT ;  /* 0x00000006e300720c */ /* 0x000fe40003f04270 */
[----:B------:R-:W-:-:S02]  /*a780*/  FSEL R203, R16, -INF , !P6 ;  /* 0xff80000010cb7808 */ /* 0x000fc40007000000 */
[----:B------:R-:W-:Y:S02]  /*a790*/  FSEL R176, R201, -INF , !P1 ;  /* 0xff800000c9b07808 */ /* 0x000fe40004800000 */
[C---:B------:R-:W-:Y:S02]  /*a7a0*/  ISETP.GE.AND P6, PT, R6.reuse, R228, PT ;  /* 0x000000e40600720c */ /* 0x040fe40003fc6270 */
[----:B------:R-:W-:Y:S02]  /*a7b0*/  ISETP.GE.AND P1, PT, R6, R226, PT ;  /* 0x000000e20600720c */ /* 0x000fe40003f26270 */
[----:B------:R-:W-:Y:S02]  /*a7c0*/  FSEL R14, R14, -INF , !P0 ;  /* 0xff8000000e0e7808 */ /* 0x000fe40004000000 */
[----:B------:R-:W-:Y:S02]  /*a7d0*/  FSEL R176, R176, -INF , !P6 ;  /* 0xff800000b0b07808 */ /* 0x000fe40007000000 */
[----:B------:R-:W-:Y:S01]  /*a7e0*/  FSEL R173, R14, -INF , !P1 ;  /* 0xff8000000ead7808 */ /* 0x000fe20004800000 */
[----:B------:R-:W-:Y:S06]  /*a7f0*/  BRA.U !UP0, `(.L_x_5438) ;  /* 0x0000000908947547 */ /* 0x000fec000b800000 */
[----:B------:R-:W-:Y:S05]  /*a800*/  BRA.U !UP1, `(.L_x_5439) ;  /* 0x0000000509087547 */ /* 0x000fea000b800000 */
[----:B------:R-:W1:Y:S01]  /*a810*/  LDC R10, c[0x0][0x4f0] ;  /* 0x00013c00ff0a7b82 */ /* 0x000e620000000800 */
[----:B------:R-:W-:-:S04]  /*a820*/  UIADD3 UR4, UPT, UPT, UR24, -0x1, URZ ;  /* 0xffffffff18047890 */ /* 0x000fc8000fffe0ff */
[----:B------:R-:W-:-:S04]  /*a830*/  USHF.L.U32 UR4, UR4, 0x6, URZ ;  /* 0x0000000604047899 */ /* 0x000fc800080006ff */
[----:B------:R-:W-:Y:S02]  /*a840*/  UIADD3 UR6, UPT, UPT, UR4, -0x40, URZ ;  /* 0xffffffc004067890 */ /* 0x000fe4000fffe0ff */
[----:B------:R-:W-:-:S04]  /*a850*/  UIADD3 UR4, UPT, UPT, UR4, -0x80, URZ ;  /* 0xffffff8004047890 */ /* 0x000fc8000fffe0ff */
[----:B------:R-:W-:-:S04]  /*a860*/  MOV R11, UR6 ;  /* 0x00000006000b7c02 */ /* 0x000fc80008000f00 */
[----:B------:R-:W-:Y:S02]  /*a870*/  IABS R11, R11 ;  /* 0x0000000b000b7213 */ /* 0x000fe40000000000 */
[----:B-1----:R-:W-:-:S04]  /*a880*/  IABS R8, R10 ;  /* 0x0000000a00087213 */ /* 0x002fc80000000000 */
[----:B------:R-:W1:Y:S08]  /*a890*/  I2F.RP R12, R8 ;  /* 0x00000008000c7306 */ /* 0x000e700000209400 */
[----:B-1----:R-:W1:Y:S02]  /*a8a0*/  MUFU.RCP R4, R12 ;  /* 0x0000000c00047308 */ /* 0x002e640000001000 */
[----:B-1----:R-:W-:-:S06]  /*a8b0*/  VIADD R4, R4, 0xffffffe ;  /* 0x0ffffffe04047836 */ /* 0x002fcc0000000000 */
[----:B------:R-:W1:Y:S02]  /*a8c0*/  F2I.FTZ.U32.TRUNC.NTZ R5, R4 ;  /* 0x0000000400057305 */ /* 0x000e64000021f000 */
[--C-:B-1----:R-:W-:Y:S02]  /*a8d0*/  IMAD.MOV R19, RZ, RZ, -R5.reuse ;  /* 0x000000ffff137224 */ /* 0x102fe400078e0a05 */
[----:B------:R-:W-:Y:S02]  /*a8e0*/  IMAD.MOV.U32 R4, RZ, RZ, RZ ;  /* 0x000000ffff047224 */ /* 0x000fe400078e00ff */
[----:B------:R-:W-:Y:S02]  /*a8f0*/  IMAD R6, R19, R8, RZ ;  /* 0x0000000813067224 */ /* 0x000fe400078e02ff */
[----:B------:R-:W-:Y:S02]  /*a900*/  IMAD.U32 R19, RZ, RZ, UR4 ;  /* 0x00000004ff137e24 */ /* 0x000fe4000f8e00ff */
[----:B------:R-:W-:-:S03]  /*a910*/  IMAD.HI.U32 R6, R5, R6, R4 ;  /* 0x0000000605067227 */ /* 0x000fc600078e0004 */
[----:B------:R-:W-:-:S03]  /*a920*/  IABS R19, R19 ;  /* 0x0000001300137213 */ /* 0x000fc60000000000 */
[----:B------:R-:W-:-:S04]  /*a930*/  IMAD.HI.U32 R5, R6, R11, RZ ;  /* 0x0000000b06057227 */ /* 0x000fc800078e00ff */
[----:B------:R-:W-:Y:S01]  /*a940*/  IMAD.HI.U32 R6, R6, R19, RZ ;  /* 0x0000001306067227 */ /* 0x000fe200078e00ff */
[----:B------:R-:W-:-:S05]  /*a950*/  IADD3 R4, PT, PT, -R5, RZ, RZ ;  /* 0x000000ff05047210 */ /* 0x000fca0007ffe1ff */
[----:B------:R-:W-:Y:S02]  /*a960*/  IMAD R11, R8, R4, R11 ;  /* 0x00000004080b7224 */ /* 0x000fe400078e020b */
[----:B------:R-:W-:-:S03]  /*a970*/  IMAD.MOV R4, RZ, RZ, -R6 ;  /* 0x000000ffff047224 */ /* 0x000fc600078e0a06 */
[C---:B------:R-:W-:Y:S01]  /*a980*/  ISETP.GT.U32.AND P0, PT, R8.reuse, R11, PT ;  /* 0x0000000b0800720c */ /* 0x040fe20003f04070 */
[----:B------:R-:W-:Y:S01]  /*a990*/  IMAD R19, R8, R4, R19 ;  /* 0x0000000408137224 */ /* 0x000fe200078e0213 */
[----:B------:R-:W-:Y:S01]  /*a9a0*/  LOP3.LUT R4, R10, UR6, RZ, 0x3c, !PT ;  /* 0x000000060a047c12 */ /* 0x000fe2000f8e3cff */
[----:B------:R-:W1:Y:S03]  /*a9b0*/  LDCU.64 UR6, c[0x0][0x3a0] ;  /* 0x00007400ff0677ac */ /* 0x000e660008000a00 */
[----:B------:R-:W-:-:S07]  /*a9c0*/  ISETP.GT.U32.AND P1, PT, R8, R19, PT ;  /* 0x000000130800720c */ /* 0x000fce0003f24070 */
[-C--:B------:R-:W-:Y:S02]  /*a9d0*/  @!P0 IADD3 R11, PT, PT, R11, -R8.reuse, RZ ;  /* 0x800000080b0b8210 */ /* 0x080fe40007ffe0ff */
[----:B------:R-:W-:Y:S02]  /*a9e0*/  @!P0 IADD3 R5, PT, PT, R5, 0x1, RZ ;  /* 0x0000000105058810 */ /* 0x000fe40007ffe0ff */
[-C--:B------:R-:W-:Y:S02]  /*a9f0*/  ISETP.GE.U32.AND P6, PT, R11, R8.reuse, PT ;  /* 0x000000080b00720c */ /* 0x080fe40003fc6070 */
[----:B------:R-:W-:Y:S01]  /*aa00*/  @!P1 IMAD.IADD R19, R19, 0x1, -R8 ;  /* 0x0000000113139824 */ /* 0x000fe200078e0a08 */
[----:B------:R-:W-:Y:S02]  /*aa10*/  @!P1 IADD3 R6, PT, PT, R6, 0x1, RZ ;  /* 0x0000000106069810 */ /* 0x000fe40007ffe0ff */
[----:B------:R-:W-:Y:S02]  /*aa20*/  ISETP.GE.AND P1, PT, R4, RZ, PT ;  /* 0x000000ff0400720c */ /* 0x000fe40003f26270 */
[----:B------:R-:W-:-:S02]  /*aa30*/  ISETP.GE.U32.AND P0, PT, R19, R8, PT ;  /* 0x000000081300720c */ /* 0x000fc40003f06070 */
[----:B------:R-:W-:-:S04]  /*aa40*/  LOP3.LUT R8, R10, UR4, RZ, 0x3c, !PT ;  /* 0x000000040a087c12 */ /* 0x000fc8000f8e3cff */
[----:B------:R-:W-:Y:S01]  /*aa50*/  @P6 VIADD R5, R5, 0x1 ;  /* 0x0000000105056836 */ /* 0x000fe20000000000 */
[----:B------:R-:W-:-:S04]  /*aa60*/  ISETP.GE.AND P6, PT, R8, RZ, PT ;  /* 0x000000ff0800720c */ /* 0x000fc80003fc6270 */
[----:B------:R-:W-:Y:S02]  /*aa70*/  MOV R4, R5 ;  /* 0x0000000500047202 */ /* 0x000fe40000000f00 */
[----:B------:R-:W-:Y:S01]  /*aa80*/  @P0 VIADD R6, R6, 0x1 ;  /* 0x0000000106060836 */ /* 0x000fe20000000000 */
[----:B------:R-:W-:Y:S02]  /*aa90*/  ISETP.NE.AND P0, PT, R10, RZ, PT ;  /* 0x000000ff0a00720c */ /* 0x000fe40003f05270 */
[----:B------:R-:W-:Y:S02]  /*aaa0*/  LOP3.LUT R5, RZ, R10, RZ, 0x33, !PT ;  /* 0x0000000aff057212 */ /* 0x000fe400078e33ff */
        /* <DEDUP_REMOVED lines=24> */
.L_x_5439:
[----:B------:R-:W-:Y:S01]  /*ac30*/  UMOV UR6, URZ ;  /* 0x000000ff00067c82 */ /* 0x000fe20008000000 */
[----:B------:R-:W-:Y:S01]  /*ac40*/  USHF.L.U32 UR4, UR10, 0x6, URZ ;  /* 0x000000060a047899 */ /* 0x000fe200080006ff */
[----:B------:R-:W-:-:S05]  /*ac50*/  IADD3 R5, P0, PT, RZ, -UR6, RZ ;  /* 0x80000006ff057c10 */ /* 0x000fca000ff1e0ff */
[----:B------:R-:W-:-:S05]  /*ac60*/  IMAD.X R4, RZ, RZ, ~UR4, P0 ;  /* 0x80000004ff047e24 */ /* 0x000fca00080e06ff */
[----:B------:R-:W-:-:S04]  /*ac70*/  SHF.R.S64 R5, R5, 0x1f, R4 ;  /* 0x0000001f05057819 */ /* 0x000fc80000001004 */
[----:B------:R-:W-:-:S04]  /*ac80*/  IADD3 R230, P0, PT, R5, R230, RZ ;  /* 0x000000e605e67210 */ /* 0x000fc80007f1e0ff */
[----:B------:R-:W-:-:S09]  /*ac90*/  LEA.HI.X.SX32 R231, R4, R231, 0x1, P0 ;  /* 0x000000e704e77211 */ /* 0x000fd200000f0eff */
.L_x_5440:
        /* <DEDUP_REMOVED lines=91> */
.L_x_5438:
[----:B-1----:R-:W-:Y:S01]  /*b250*/  FMNMX3.FTZ R4, R164, R15, R21, !PT ;  /* 0x0000000fa4047276 */ /* 0x002fe20007810015 */
[----:B------:R-:W1:Y:S01]  /*b260*/  LDCU UR4, c[0x0][0x45c] ;  /* 0x00008b80ff0477ac */ /* 0x000e620008000800 */
[----:B------:R-:W-:Y:S02]  /*b270*/  FMNMX3.FTZ R6, R3, R13, R7, !PT ;  /* 0x0000000d03067276 */ /* 0x000fe40007810007 */
[----:B------:R-:W-:Y:S01]  /*b280*/  FMNMX3.FTZ R4, R4, R23, R183, !PT ;  /* 0x0000001704047276 */ /* 0x000fe200078100b7 */
[----:B------:R-:W-:Y:S01]  /*b290*/  @UP0 UIADD3 UR24, UPT, UPT, UR24, -0x3, URZ ;  /* 0xfffffffd18180890 */ /* 0x000fe2000fffe0ff */
        /* <DEDUP_REMOVED lines=12> */
[----:B------:R-:W-:-:S03]  /*b360*/  FMNMX3.FTZ R6, R6, R194, R173, !PT ;  /* 0x000000c206067276 */ /* 0x000fc600078100ad */
[----:B------:R-:W2:Y:S04]  /*b370*/  SHFL.BFLY PT, R4, R5, 0x2, 0x1f ;  /* 0x0c401f0005047f89 */ /* 0x000ea800000e0000 */
[----:B------:R-:W3:Y:S01]  /*b380*/  SHFL.BFLY PT, R11, R6, 0x2, 0x1f ;  /* 0x0c401f00060b7f89 */ /* 0x000ee200000e0000 */
[----:B--2---:R-:W-:Y:S02]  /*b390*/  FMNMX.FTZ R4, R5, R4, !PT ;  /* 0x0000000405047209 */ /* 0x004fe40007810000 */
[----:B------:R-:W-:Y:S02]  /*b3a0*/  LOP3.LUT R5, R204, R207, RZ, 0x3c, !PT ;  /* 0x000000cfcc057212 */ /* 0x000fe400078e3cff */
[----:B---3--:R-:W-:Y:S01]  /*b3b0*/  FMNMX.FTZ R11, R6, R11, !PT ;  /* 0x0000000b060b7209 */ /* 0x008fe20007810000 */
[----:B------:R-:W2:Y:S01]  /*b3c0*/  SHFL.BFLY PT, R181, R4, 0x1, 0x1f ;  /* 0x0c201f0004b57f89 */ /* 0x000ea200000e0000 */
[----:B------:R-:W-:-:S03]  /*b3d0*/  LOP3.LUT R172, R5, 0x200, R206, 0xf8, !PT ;  /* 0x0000020005ac7812 */ /* 0x000fc600078ef8ce */
[----:B------:R-:W3:Y:S01]  /*b3e0*/  SHFL.BFLY PT, R180, R11, 0x1, 0x1f ;  /* 0x0c201f000bb47f89 */ /* 0x000ee200000e0000 */
[----:B------:R-:W-:-:S04]  /*b3f0*/  LEA R172, R172, UR5, 0x1 ;  /* 0x00000005acac7c11 */ /* 0x000fc8000f8e08ff */
[C---:B------:R-:W-:Y:S02]  /*b400*/  IADD3 R16, PT, PT, R172.reuse, 0x10000, RZ ;  /* 0x00010000ac107810 */ /* 0x040fe40007ffe0ff */
[----:B------:R-:W-:Y:S02]  /*b410*/  IADD3 R192, PT, PT, R172, 0x10040, RZ ;  /* 0x00010040acc07810 */ /* 0x000fe40007ffe0ff */
[----:B--2---:R-:W-:Y:S02]  /*b420*/  FMNMX.FTZ R181, R4, R181, !PT ;  /* 0x000000b504b57209 */ /* 0x004fe40007810000 */
[----:B---3--:R-:W-:-:S03]  /*b430*/  FMNMX.FTZ R180, R11, R180, !PT ;  /* 0x000000b40bb47209 */ /* 0x008fc60007810000 */
[C---:B-1----:R-:W-:Y:S01]  /*b440*/  FMUL.FTZ R178, R181.reuse, UR4 ;  /* 0x00000004b5b27c20 */ /* 0x042fe20008410000 */
[C---:B------:R-:W-:Y:S02]  /*b450*/  FSETP.NEU.FTZ.AND P1, PT, R181.reuse, -INF , PT ;  /* 0xff800000b500780b */ /* 0x040fe40003f3d000 */
        /* <DEDUP_REMOVED lines=9> */
[--C-:B------:R-:W-:Y:S01]  /*b4f0*/  FFMA.FTZ R185, R21, UR4, -R178.reuse ;  /* 0x0000000415b97c23 */ /* 0x100fe200080108b2 */
[----:B------:R-:W-:Y:S01]  /*b500*/  FFMA.FTZ R186, R23, UR4, -R178 ;  /* 0x0000000417ba7c23 */ /* 0x000fe200080108b2 */
[----:B------:R-:W-:Y:S01]  /*b510*/  FADD.FTZ R4, R3, -R4 ;  /* 0x8000000403047221 */ /* 0x000fe20000010000 */
[----:B------:R-:W-:Y:S01]  /*b520*/  FMUL.FTZ R189, R5, UR4 ;  /* 0x0000000405bd7c20 */ /* 0x000fe20008410000 */
[----:B------:R-:W-:Y:S01]  /*b530*/  FFMA.FTZ R183, R183, UR4, -R178 ;  /* 0x00000004b7b77c23 */ /* 0x000fe200080108b2 */
[--C-:B------:R-:W-:Y:S01]  /*b540*/  FFMA.FTZ R184, R13, UR4, -R174.reuse ;  /* 0x000000040db87c23 */ /* 0x100fe200080108ae */
[----:B------:R-:W-:Y:S01]  /*b550*/  FMUL.FTZ R3, R4, UR4 ;  /* 0x0000000404037c20 */ /* 0x000fe20008410000 */
[--C-:B------:R-:W-:Y:S01]  /*b560*/  FFMA.FTZ R182, R7, UR4, -R174.reuse ;  /* 0x0000000407b67c23 */ /* 0x100fe200080108ae */
[----:B------:R-:W-:Y:S01]  /*b570*/  @P2 IADD3 R192, PT, PT, R16, -0x40, RZ ;  /* 0xffffffc010c02810 */ /* 0x000fe20007ffe0ff */
[----:B------:R-:W1:Y:S01]  /*b580*/  MUFU.EX2 R189, R189 ;  /* 0x000000bd00bd7308 */ /* 0x000e620000000800 */
[--C-:B------:R-:W-:Y:S01]  /*b590*/  FFMA.FTZ R187, R17, UR4, -R174.reuse ;  /* 0x0000000411bb7c23 */ /* 0x100fe200080108ae */
[----:B------:R-:W-:Y:S01]  /*b5a0*/  FFMA.FTZ R190, R9, UR4, -R174 ;  /* 0x0000000409be7c23 */ /* 0x000fe200080108ae */
[----:B------:R-:W-:Y:S01]  /*b5b0*/  SEL R165, R165, 0xffffffe0, !P1 ;  /* 0xffffffe0a5a57807 */ /* 0x000fe20004800000 */
[----:B------:R-:W2:Y:S01]  /*b5c0*/  LDSM.16.MT88.4 R28, [R192] ;  /* 0x00000000c01c783b */ /* 0x000ea20000004200 */
[----:B------:R-:W3:Y:S01]  /*b5d0*/  MUFU.EX2 R3, R3 ;  /* 0x0000000300037308 */ /* 0x000ee20000000800 */
[--C-:B------:R-:W-:Y:S01]  /*b5e0*/  FFMA.FTZ R198, R199, UR4, -R178.reuse ;  /* 0x00000004c7c67c23 */ /* 0x100fe200080108b2 */
[----:B------:R-:W-:Y:S01]  /*b5f0*/  IADD3 R193, PT, PT, R172, R165, RZ ;  /* 0x000000a5acc17210 */ /* 0x000fe20007ffe0ff */
[----:B------:R-:W-:Y:S01]  /*b600*/  LDSM.16.MT88.4 R12, [R172+0x10000] ;  /* 0x01000000ac0c783b */ /* 0x000fe20000004200 */
[----:B------:R-:W-:Y:S01]  /*b610*/  MUFU.EX2 R188, R188 ;  /* 0x000000bc00bc7308 */ /* 0x000fe20000000800 */
[----:B------:R-:W-:Y:S01]  /*b620*/  IADD3 R191, PT, PT, R165, R192, RZ ;  /* 0x000000c0a5bf7210 */ /* 0x000fe20007ffe0ff */
[----:B------:R-:W-:Y:S01]  /*b630*/  FFMA.FTZ R196, R249, UR4, -R178 ;  /* 0x00000004f9c47c23 */ /* 0x000fe200080108b2 */
[----:B------:R-:W-:Y:S01]  /*b640*/  LDSM.16.MT88.4 R20, [R193+0x10000] ;  /* 0x01000000c114783b */ /* 0x000fe20000004200 */
[----:B------:R-:W4:Y:S01]  /*b650*/  MUFU.EX2 R185, R185 ;  /* 0x000000b900b97308 */ /* 0x000f220000000800 */
[-C--:B-1----:R-:W-:Y:S01]  /*b660*/  FMUL.FTZ R32, R136, R189.reuse ;  /* 0x000000bd88207220 */ /* 0x082fe20000410000 */
[-C--:B------:R-:W-:Y:S01]  /*b670*/  FMUL.FTZ R33, R137, R189.reuse ;  /* 0x000000bd89217220 */ /* 0x080fe20000410000 */
[-C--:B------:R-:W-:Y:S01]  /*b680*/  FMUL.FTZ R24, R144, R189.reuse ;  /* 0x000000bd90187220 */ /* 0x080fe20000410000 */
[----:B------:R-:W-:Y:S01]  /*b690*/  MUFU.EX2 R186, R186 ;  /* 0x000000ba00ba7308 */ /* 0x000fe20000000800 */
[----:B------:R-:W-:Y:S01]  /*b6a0*/  FMUL.FTZ R25, R145, R189 ;  /* 0x000000bd91197220 */ /* 0x000fe20000410000 */
[-C--:B---3--:R-:W-:Y:S01]  /*b6b0*/  FMUL.FTZ R34, R138, R3.reuse ;  /* 0x000000038a227220 */ /* 0x088fe20000410000 */
[-C--:B------:R-:W-:Y:S01]  /*b6c0*/  FMUL.FTZ R35, R139, R3.reuse ;  /* 0x000000038b237220 */ /* 0x080fe20000410000 */
[----:B------:R-:W1:Y:S01]  /*b6d0*/  MUFU.EX2 R183, R183 ;  /* 0x000000b700b77308 */ /* 0x000e620000000800 */
[----:B------:R-:W3:Y:S01]  /*b6e0*/  LDSM.16.MT88.4 R136, [R193+0x12000] ;  /* 0x01200000c188783b */ /* 0x000ee20000004200 */
[-C--:B------:R-:W-:Y:S01]  /*b6f0*/  FMUL.FTZ R26, R146, R3.reuse ;  /* 0x00000003921a7220 */ /* 0x080fe20000410000 */
[----:B------:R-:W-:Y:S01]  /*b700*/  FMUL.FTZ R27, R147, R3 ;  /* 0x00000003931b7220 */ /* 0x000fe20000410000 */
[----:B------:R-:W-:Y:S01]  /*b710*/  MUFU.EX2 R184, R184 ;  /* 0x000000b800b87308 */ /* 0x000fe20000000800 */
[----:B------:R-:W5:Y:S01]  /*b720*/  LDSM.16.MT88.4 R144, [R192+0x2000] ;  /* 0x00200000c090783b */ /* 0x000f620000004200 */
[----:B----4-:R-:W-:Y:S01]  /*b730*/  F2FP.BF16.F32.PACK_AB R4, R185, R188 ;  /* 0x000000bcb904723e */ /* 0x010fe200000010ff */
[-C--:B------:R-:W-:Y:S01]  /*b740*/  FMUL.FTZ R140, R140, R189.reuse ;  /* 0x000000bd8c8c7220 */ /* 0x080fe20000410000 */
[----:B------:R-:W4:Y:S01]  /*b750*/  MUFU.EX2 R182, R182 ;  /* 0x000000b600b67308 */ /* 0x000f220000000800 */
[----:B------:R-:W-:Y:S01]  /*b760*/  FMUL.FTZ R141, R141, R189 ;  /* 0x000000bd8d8d7220 */ /* 0x000fe20000410000 */
[-C--:B------:R-:W-:Y:S01]  /*b770*/  FMUL.FTZ R142, R142, R3.reuse ;  /* 0x000000038e8e7220 */ /* 0x080fe20000410000 */
[----:B------:R-:W-:Y:S01]  /*b780*/  FMUL.FTZ R143, R143, R3 ;  /* 0x000000038f8f7220 */ /* 0x000fe20000410000 */
[----:B------:R-:W-:Y:S01]  /*b790*/  MUFU.EX2 R187, R187 ;  /* 0x000000bb00bb7308 */ /* 0x000fe20000000800 */
[-C--:B------:R-:W-:Y:S01]  /*b7a0*/  FMUL.FTZ R44, R44, R189.reuse ;  /* 0x000000bd2c2c7220 */ /* 0x080fe20000410000 */
[----:B-1----:R-:W-:Y:S01]  /*b7b0*/  F2FP.BF16.F32.PACK_AB R6, R183, R186 ;  /* 0x000000bab706723e */ /* 0x002fe200000010ff */
[----:B------:R-:W-:Y:S01]  /*b7c0*/  FMUL.FTZ R45, R45, R189 ;  /* 0x000000bd2d2d7220 */ /* 0x000fe20000410000 */
[----:B------:R-:W1:Y:S01]  /*b7d0*/  MUFU.EX2 R190, R190 ;  /* 0x000000be00be7308 */ /* 0x000e620000000800 */
[-C--:B------:R-:W-:Y:S01]  /*b7e0*/  FMUL.FTZ R46, R46, R3.reuse ;  /* 0x000000032e2e7220 */ /* 0x080fe20000410000 */
[----:B------:R-:W-:Y:S01]  /*b7f0*/  FMUL.FTZ R47, R47, R3 ;  /* 0x000000032f2f7220 */ /* 0x000fe20000410000 */
[-C--:B------:R-:W-:Y:S01]  /*b800*/  FMUL.FTZ R48, R48, R189.reuse ;  /* 0x000000bd30307220 */ /* 0x080fe20000410000 */
[----:B------:R-:W-:Y:S01]  /*b810*/  FMUL.FTZ R49, R49, R189 ;  /* 0x000000bd31317220 */ /* 0x000fe20000410000 */
[-C--:B------:R-:W-:Y:S01]  /*b820*/  FMUL.FTZ R50, R50, R3.reuse ;  /* 0x0000000332327220 */ /* 0x080fe20000410000 */
[----:B----4-:R-:W-:Y:S01]  /*b830*/  F2FP.BF16.F32.PACK_AB R5, R182, R184 ;  /* 0x000000b8b605723e */ /* 0x010fe200000010ff */
[----:B------:R-:W-:Y:S01]  /*b840*/  FMUL.FTZ R51, R51, R3 ;  /* 0x0000000333337220 */ /* 0x000fe20000410000 */
[-C--:B------:R-:W-:Y:S01]  /*b850*/  FMUL.FTZ R52, R52, R189.reuse ;  /* 0x000000bd34347220 */ /* 0x080fe20000410000 */
[----:B------:R-:W-:Y:S01]  /*b860*/  FMUL.FTZ R53, R53, R189 ;  /* 0x000000bd35357220 */ /* 0x000fe20000410000 */
[-C--:B------:R-:W-:Y:S01]  /*b870*/  FMUL.FTZ R54, R54, R3.reuse ;  /* 0x0000000336367220 */ /* 0x080fe20000410000 */
[----:B------:R-:W-:Y:S01]  /*b880*/  FMUL.FTZ R55, R55, R3 ;  /* 0x0000000337377220 */ /* 0x000fe20000410000 */
[-C--:B------:R-:W-:Y:S01]  /*b890*/  FMUL.FTZ R56, R56, R189.reuse ;  /* 0x000000bd38387220 */ /* 0x080fe20000410000 */
[----:B------:R-:W-:Y:S01]  /*b8a0*/  FMUL.FTZ R57, R57, R189 ;  /* 0x000000bd39397220 */ /* 0x000fe20000410000 */
[----:B-1----:R-:W-:Y:S01]  /*b8b0*/  F2FP.BF16.F32.PACK_AB R7, R190, R187 ;  /* 0x000000bbbe07723e */ /* 0x002fe200000010ff */
[-C--:B------:R-:W-:Y:S01]  /*b8c0*/  FMUL.FTZ R58, R58, R3.reuse ;  /* 0x000000033a3a7220 */ /* 0x080fe20000410000 */
[----:B------:R-:W-:Y:S01]  /*b8d0*/  FMUL.FTZ R59, R59, R3 ;  /* 0x000000033b3b7220 */ /* 0x000fe20000410000 */
[-C--:B------:R-:W-:Y:S01]  /*b8e0*/  FMUL.FTZ R60, R60, R189.reuse ;  /* 0x000000bd3c3c7220 */ /* 0x080fe20000410000 */
[----:B------:R-:W-:Y:S01]  /*b8f0*/  FMUL.FTZ R61, R61, R189 ;  /* 0x000000bd3d3d7220 */ /* 0x000fe20000410000 */
[-C--:B------:R-:W-:Y:S01]  /*b900*/  FMUL.FTZ R62, R62, R3.reuse ;  /* 0x000000033e3e7220 */ /* 0x080fe20000410000 */
[----:B------:R-:W-:Y:S01]  /*b910*/  FMUL.FTZ R63, R63, R3 ;  /* 0x000000033f3f7220 */ /* 0x000fe20000410000 */
[C---:B--2---:R-:W-:Y:S01]  /*b920*/  HMMA.16816.F32.BF16 R24, R4.reuse, R28, R24 ;  /* 0x0000001c0418723c */ /* 0x044fe20000041818 */
[-C--:B------:R-:W-:Y:S01]  /*b930*/  FMUL.FTZ R64, R64, R189.reuse ;  /* 0x000000bd40407220 */ /* 0x080fe20000410000 */
[----:B------:R-:W-:Y:S01]  /*b940*/  FMUL.FTZ R65, R65, R189 ;  /* 0x000000bd41417220 */ /* 0x000fe20000410000 */
[-C--:B------:R-:W-:Y:S01]  /*b950*/  FMUL.FTZ R66, R66, R3.reuse ;  /* 0x0000000342427220 */ /* 0x080fe20000410000 */
[----:B------:R-:W-:Y:S01]  /*b960*/  FMUL.FTZ R67, R67, R3 ;  /* 0x0000000343437220 */ /* 0x000fe20000410000 */
[-C--:B------:R-:W-:Y:S01]  /*b970*/  FMUL.FTZ R68, R68, R189.reuse ;  /* 0x000000bd44447220 */ /* 0x080fe20000410000 */
[----:B------:R-:W-:Y:S01]  /*b980*/  FMUL.FTZ R69, R69, R189 ;  /* 0x000000bd45457220 */ /* 0x000fe20000410000 */
[-C--:B------:R-:W-:Y:S01]  /*b990*/  FMUL.FTZ R70, R70, R3.reuse ;  /* 0x0000000346467220 */ /* 0x080fe20000410000 */
[C---:B------:R-:W-:Y:S01]  /*b9a0*/  HMMA.16816.F32.BF16 R28, R4.reuse, R30, R140 ;  /* 0x0000001e041c723c */ /* 0x040fe2000004188c */
[----:B------:R-:W1:Y:S01]  /*b9b0*/  LDSM.16.MT88.4 R140, [R191+0x2000] ;  /* 0x00200000bf8c783b */ /* 0x000e620000004200 */
[----:B------:R-:W-:Y:S01]  /*b9c0*/  FMUL.FTZ R71, R71, R3 ;  /* 0x0000000347477220 */ /* 0x000fe20000410000 */
[-C--:B------:R-:W-:Y:S01]  /*b9d0*/  FMUL.FTZ R72, R72, R189.reuse ;  /* 0x000000bd48487220 */ /* 0x080fe20000410000 */
[----:B------:R-:W-:Y:S01]  /*b9e0*/  FMUL.FTZ R73, R73, R189 ;  /* 0x000000bd49497220 */ /* 0x000fe20000410000 */
[-C--:B------:R-:W-:Y:S01]  /*b9f0*/  FMUL.FTZ R74, R74, R3.reuse ;  /* 0x000000034a4a7220 */ /* 0x080fe20000410000 */
[----:B------:R-:W-:Y:S01]  /*ba00*/  FMUL.FTZ R75, R75, R3 ;  /* 0x000000034b4b7220 */ /* 0x000fe20000410000 */
[-C--:B------:R-:W-:Y:S01]  /*ba10*/  FMUL.FTZ R16, R152, R189.reuse ;  /* 0x000000bd98107220 */ /* 0x080fe20000410000 */
[C---:B---3--:R-:W-:Y:S01]  /*ba20*/  HMMA.16816.F32.BF16 R44, R4.reuse, R136, R44 ;  /* 0x00000088042c723c */ /* 0x048fe2000004182c */
[----:B------:R-:W-:Y:S01]  /*ba30*/  FMUL.FTZ R17, R153, R189 ;  /* 0x000000bd99117220 */ /* 0x000fe20000410000 */
[-C--:B------:R-:W-:Y:S01]  /*ba40*/  FMUL.FTZ R18, R154, R3.reuse ;  /* 0x000000039a127220 */ /* 0x080fe20000410000 */
[----:B------:R-:W-:Y:S01]  /*ba50*/  FMUL.FTZ R19, R155, R3 ;  /* 0x000000039b137220 */ /* 0x000fe20000410000 */
[-C--:B------:R-:W-:Y:S01]  /*ba60*/  FMUL.FTZ R148, R148, R189.reuse ;  /* 0x000000bd94947220 */ /* 0x080fe20000410000 */
[----:B------:R-:W-:Y:S01]  /*ba70*/  FMUL.FTZ R149, R149, R189 ;  /* 0x000000bd95957220 */ /* 0x000fe20000410000 */
[-C--:B------:R-:W-:Y:S01]  /*ba80*/  FMUL.FTZ R150, R150, R3.reuse ;  /* 0x0000000396967220 */ /* 0x080fe20000410000 */
[----:B------:R-:W-:Y:S01]  /*ba90*/  FMUL.FTZ R151, R151, R3 ;  /* 0x0000000397977220 */ /* 0x000fe20000410000 */
[C---:B------:R-:W-:Y:S01]  /*baa0*/  HMMA.16816.F32.BF16 R48, R4.reuse, R138, R48 ;  /* 0x0000008a0430723c */ /* 0x040fe20000041830 */
[----:B------:R-:W2:Y:S01]  /*bab0*/  LDSM.16.MT88.4 R136, [R172+0x14000] ;  /* 0x01400000ac88783b */ /* 0x000ea20000004200 */
[-C--:B------:R-:W-:Y:S01]  /*bac0*/  FMUL.FTZ R76, R76, R189.reuse ;  /* 0x000000bd4c4c7220 */ /* 0x080fe20000410000 */
[----:B------:R-:W-:Y:S01]  /*bad0*/  FMUL.FTZ R77, R77, R189 ;  /* 0x000000bd4d4d7220 */ /* 0x000fe20000410000 */
[-C--:B------:R-:W-:Y:S01]  /*bae0*/  FMUL.FTZ R78, R78, R3.reuse ;  /* 0x000000034e4e7220 */ /* 0x080fe20000410000 */
[----:B------:R-:W-:Y:S01]  /*baf0*/  FMUL.FTZ R79, R79, R3 ;  /* 0x000000034f4f7220 */ /* 0x000fe20000410000 */
[-C--:B------:R-:W-:Y:S01]  /*bb00*/  FMUL.FTZ R80, R80, R189.reuse ;  /* 0x000000bd50507220 */ /* 0x080fe20000410000 */
[----:B------:R-:W-:Y:S01]  /*bb10*/  FMUL.FTZ R81, R81, R189 ;  /* 0x000000bd51517220 */ /* 0x000fe20000410000 */
[C---:B-----5:R-:W-:Y:S01]  /*bb20*/  HMMA.16816.F32.BF16 R52, R4.reuse, R144, R52 ;  /* 0x000000900434723c */ /* 0x060fe20000041834 */
        /* <DEDUP_REMOVED lines=8> */
[----:B------:R-:W3:Y:S01]  /*bbb0*/  LDSM.16.MT88.4 R144, [R193+0x14000] ;  /* 0x01400000c190783b */ /* 0x000ee20000004200 */
[----:B------:R-:W-:Y:S01]  /*bbc0*/  FMUL.FTZ R89, R89, R189 ;  /* 0x000000bd59597220 */ /* 0x000fe20000410000 */
[-C--:B------:R-:W-:Y:S01]  /*bbd0*/  FMUL.FTZ R90, R90, R3.reuse ;  /* 0x000000035a5a7220 */ /* 0x080fe20000410000 */
[----:B------:R-:W-:Y:S01]  /*bbe0*/  FMUL.FTZ R91, R91, R3 ;  /* 0x000000035b5b7220 */ /* 0x000fe20000410000 */
[-C--:B------:R-:W-:Y:S01]  /*bbf0*/  FMUL.FTZ R8, R160, R189.reuse ;  /* 0x000000bda0087220 */ /* 0x080fe20000410000 */
[----:B------:R-:W-:Y:S01]  /*bc00*/  FMUL.FTZ R9, R161, R189 ;  /* 0x000000bda1097220 */ /* 0x000fe20000410000 */
[-C--:B------:R-:W-:Y:S01]  /*bc10*/  FMUL.FTZ R10, R162, R3.reuse ;  /* 0x00000003a20a7220 */ /* 0x080fe20000410000 */
[C---:B------:R-:W-:Y:S01]  /*bc20*/  HMMA.16816.F32.BF16 R16, R4.reuse, R20, R16 ;  /* 0x000000140410723c */ /* 0x040fe20000041810 */
[----:B------:R-:W-:Y:S01]  /*bc30*/  FMUL.FTZ R11, R163, R3 ;  /* 0x00000003a30b7220 */ /* 0x000fe20000410000 */
[-C--:B------:R-:W-:Y:S01]  /*bc40*/  FMUL.FTZ R156, R156, R189.reuse ;  /* 0x000000bd9c9c7220 */ /* 0x080fe20000410000 */
[----:B------:R-:W-:Y:S01]  /*bc50*/  FMUL.FTZ R157, R157, R189 ;  /* 0x000000bd9d9d7220 */ /* 0x000fe20000410000 */
[-C--:B------:R-:W-:Y:S01]  /*bc60*/  FMUL.FTZ R158, R158, R3.reuse ;  /* 0x000000039e9e7220 */ /* 0x080fe20000410000 */
[----:B------:R-:W-:Y:S01]  /*bc70*/  FMUL.FTZ R159, R159, R3 ;  /* 0x000000039f9f7220 */ /* 0x000fe20000410000 */
[-C--:B------:R-:W-:Y:S01]  /*bc80*/  FMUL.FTZ R92, R92, R189.reuse ;  /* 0x000000bd5c5c7220 */ /* 0x080fe20000410000 */
[----:B------:R-:W-:Y:S01]  /*bc90*/  FMUL.FTZ R93, R93, R189 ;  /* 0x000000bd5d5d7220 */ /* 0x000fe20000410000 */
[C---:B-1----:R-:W-:Y:S01]  /*bca0*/  HMMA.16816.F32.BF16 R60, R4.reuse, R140, R60 ;  /* 0x0000008c043c723c */ /* 0x042fe2000004183c */
[-C--:B------:R-:W-:Y:S01]  /*bcb0*/  FMUL.FTZ R94, R94, R3.reuse ;  /* 0x000000035e5e7220 */ /* 0x080fe20000410000 */
[----:B------:R-:W-:Y:S01]  /*bcc0*/  FMUL.FTZ R95, R95, R3 ;  /* 0x000000035f5f7220 */ /* 0x000fe20000410000 */
[-C--:B------:R-:W-:Y:S01]  /*bcd0*/  FMUL.FTZ R96, R96, R189.reuse ;  /* 0x000000bd60607220 */ /* 0x080fe20000410000 */
[----:B------:R-:W-:Y:S01]  /*bce0*/  FMUL.FTZ R97, R97, R189 ;  /* 0x000000bd61617220 */ /* 0x000fe20000410000 */
[-C--:B------:R-:W-:Y:S01]  /*bcf0*/  FMUL.FTZ R98, R98, R3.reuse ;  /* 0x0000000362627220 */ /* 0x080fe20000410000 */
[----:B------:R-:W-:Y:S01]  /*bd00*/  FMUL.FTZ R99, R99, R3 ;  /* 0x0000000363637220 */ /* 0x000fe20000410000 */
[----:B------:R-:W-:Y:S01]  /*bd10*/  LDSM.16.MT88.4 R152, [R191] ;  /* 0x00000000bf98783b */ /* 0x000fe20000004200 */
[C---:B------:R-:W-:Y:S01]  /*bd20*/  HMMA.16816.F32.BF16 R64, R4.reuse, R142, R64 ;  /* 0x0000008e0440723c */ /* 0x040fe20000041840 */
[-C--:B------:R-:W-:Y:S01]  /*bd30*/  FMUL.FTZ R36, R36, R189.reuse ;  /* 0x000000bd24247220 */ /* 0x080fe20000410000 */
[----:B------:R-:W-:Y:S01]  /*bd40*/  FMUL.FTZ R37, R37, R189 ;  /* 0x000000bd25257220 */ /* 0x000fe20000410000 */
[----:B------:R-:W1:Y:S01]  /*bd50*/  LDSM.16.MT88.4 R140, [R192+0x4000] ;  /* 0x00400000c08c783b */ /* 0x000e620000004200 */
        /* <DEDUP_REMOVED lines=13> */
[----:B------:R-:W2:Y:S01]  /*be30*/  LDSM.16.MT88.4 R136, [R191+0x4000] ;  /* 0x00400000bf88783b */ /* 0x000ea20000004200 */
[----:B------:R-:W-:Y:S01]  /*be40*/  FMUL.FTZ R105, R105, R189 ;  /* 0x000000bd69697220 */ /* 0x000fe20000410000 */
[-C--:B------:R-:W-:Y:S01]  /*be50*/  FMUL.FTZ R106, R106, R3.reuse ;  /* 0x000000036a6a7220 */ /* 0x080fe20000410000 */
[----:B------:R-:W-:Y:S01]  /*be60*/  FMUL.FTZ R107, R107, R3 ;  /* 0x000000036b6b7220 */ /* 0x000fe20000410000 */
[-C--:B------:R-:W-:Y:S01]  /*be70*/  FMUL.FTZ R108, R108, R189.reuse ;  /* 0x000000bd6c6c7220 */ /* 0x080fe20000410000 */
[----:B------:R-:W-:Y:S01]  /*be80*/  FMUL.FTZ R109, R109, R189 ;  /* 0x000000bd6d6d7220 */ /* 0x000fe20000410000 */
[-C--:B------:R-:W-:Y:S01]  /*be90*/  FMUL.FTZ R110, R110, R3.reuse ;  /* 0x000000036e6e7220 */ /* 0x080fe20000410000 */
[C---:B------:R-:W-:Y:S01]  /*bea0*/  HMMA.16816.F32.BF16 R20, R4.reuse, R22, R148 ;  /* 0x000000160414723c */ /* 0x040fe20000041894 */
[----:B------:R-:W4:Y:S01]  /*beb0*/  LDSM.16.MT88.4 R148, [R172+0x12000] ;  /* 0x01200000ac94783b */ /* 0x000f220000004200 */
[----:B------:R-:W-:Y:S01]  /*bec0*/  FMUL.FTZ R111, R111, R3 ;  /* 0x000000036f6f7220 */ /* 0x000fe20000410000 */
[--C-:B------:R-:W-:Y:S01]  /*bed0*/  FFMA.FTZ R201, R247, UR4, -R174.reuse ;  /* 0x00000004f7c97c23 */ /* 0x100fe200080108ae */
[--C-:B------:R-:W-:Y:S01]  /*bee0*/  FFMA.FTZ R202, R167, UR4, -R174.reuse ;  /* 0x00000004a7ca7c23 */ /* 0x100fe200080108ae */
[----:B------:R-:W-:Y:S01]  /*bef0*/  FFMA.FTZ R200, R169, UR4, -R174 ;  /* 0x00000004a9c87c23 */ /* 0x000fe200080108ae */
[----:B------:R-:W-:Y:S01]  /*bf00*/  MUFU.EX2 R198, R198 ;  /* 0x000000c600c67308 */ /* 0x000fe20000000800 */
[-C--:B------:R-:W-:Y:S01]  /*bf10*/  FMUL.FTZ R132, R132, R189.reuse ;  /* 0x000000bd84847220 */ /* 0x080fe20000410000 */
[C---:B---3--:R-:W-:Y:S01]  /*bf20*/  HMMA.16816.F32.BF16 R76, R4.reuse, R144, R76 ;  /* 0x00000090044c723c */ /* 0x048fe2000004184c */
[----:B------:R-:W-:Y:S01]  /*bf30*/  FMUL.FTZ R133, R133, R189 ;  /* 0x000000bd85857220 */ /* 0x000fe20000410000 */
[----:B------:R-:W-:Y:S01]  /*bf40*/  MUFU.EX2 R196, R196 ;  /* 0x000000c400c47308 */ /* 0x000fe20000000800 */
[-C--:B------:R-:W-:Y:S01]  /*bf50*/  FMUL.FTZ R134, R134, R3.reuse ;  /* 0x0000000386867220 */ /* 0x080fe20000410000 */
[----:B------:R-:W-:Y:S01]  /*bf60*/  FMUL.FTZ R135, R135, R3 ;  /* 0x0000000387877220 */ /* 0x000fe20000410000 */
[-C--:B------:R-:W-:Y:S01]  /*bf70*/  FMUL.FTZ R112, R112, R189.reuse ;  /* 0x000000bd70707220 */ /* 0x080fe20000410000 */
[----:B------:R-:W3:Y:S01]  /*bf80*/  MUFU.EX2 R201, R201 ;  /* 0x000000c900c97308 */ /* 0x000ee20000000800 */
[----:B------:R-:W-:Y:S01]  /*bf90*/  FMUL.FTZ R113, R113, R189 ;  /* 0x000000bd71717220 */ /* 0x000fe20000410000 */
[C---:B------:R-:W-:Y:S01]  /*bfa0*/  HMMA.16816.F32.BF16 R80, R4.reuse, R146, R80 ;  /* 0x000000920450723c */ /* 0x040fe20000041850 */
[----:B------:R-:W5:Y:S01]  /*bfb0*/  LDSM.16.MT88.4 R144, [R172+0x16000] ;  /* 0x01600000ac90783b */ /* 0x000f620000004200 */
[----:B------:R-:W3:Y:S01]  /*bfc0*/  MUFU.EX2 R202, R202 ;  /* 0x000000ca00ca7308 */ /* 0x000ee20000000800 */
[-C--:B------:R-:W-:Y:S01]  /*bfd0*/  FMUL.FTZ R114, R114, R3.reuse ;  /* 0x0000000372727220 */ /* 0x080fe20000410000 */
[----:B------:R-:W-:Y:S01]  /*bfe0*/  FMUL.FTZ R115, R115, R3 ;  /* 0x0000000373737220 */ /* 0x000fe20000410000 */
[-C--:B------:R-:W-:Y:S01]  /*bff0*/  FMUL.FTZ R116, R116, R189.reuse ;  /* 0x000000bd74747220 */ /* 0x080fe20000410000 */
[----:B------:R-:W-:Y:S01]  /*c000*/  MUFU.EX2 R200, R200 ;  /* 0x000000c800c87308 */ /* 0x000fe20000000800 */
        /* <DEDUP_REMOVED lines=19> */
[----:B------:R-:W-:Y:S01]  /*c140*/  LDSM.16.MT88.4 R164, [R193+0x12800] ;  /* 0x01280000c1a4783b */ /* 0x000fe20000004200 */
[--C-:B------:R-:W-:Y:S01]  /*c150*/  FFMA.FTZ R208, R223, UR4, -R178.reuse ;  /* 0x00000004dfd07c23 */ /* 0x100fe200080108b2 */
[--C-:B------:R-:W-:Y:S01]  /*c160*/  FFMA.FTZ R223, R225, UR4, -R178.reuse ;  /* 0x00000004e1df7c23 */ /* 0x100fe200080108b2 */
[--C-:B------:R-:W-:Y:S01]  /*c170*/  FFMA.FTZ R225, R235, UR4, -R178.reuse ;  /* 0x00000004ebe17c23 */ /* 0x100fe200080108b2 */
[----:B------:R-:W-:Y:S01]  /*c180*/  LDSM.16.MT88.4 R160, [R172+0x14800] ;  /* 0x01480000aca0783b */ /* 0x000fe20000004200 */
[----:B------:R-:W-:Y:S01]  /*c190*/  FFMA.FTZ R210, R239, UR4, -R178 ;  /* 0x00000004efd27c23 */ /* 0x000fe200080108b2 */
[C---:B------:R-:W-:Y:S01]  /*c1a0*/  HMMA.16816.F32.BF16 R12, R4.reuse, R14, R156 ;  /* 0x0000000e040c723c */ /* 0x040fe2000004189c */
[--C-:B------:R-:W-:Y:S01]  /*c1b0*/  FFMA.FTZ R212, R219, UR4, -R174.reuse ;  /* 0x00000004dbd47c23 */ /* 0x100fe200080108ae */
[----:B------:R-:W-:Y:S01]  /*c1c0*/  LDSM.16.MT88.4 R156, [R191+0x6000] ;  /* 0x00600000bf9c783b */ /* 0x000fe20000004200 */
[--C-:B------:R-:W-:Y:S01]  /*c1d0*/  FFMA.FTZ R213, R213, UR4, -R174.reuse ;  /* 0x00000004d5d57c23 */ /* 0x100fe200080108ae */
[--C-:B------:R-:W-:Y:S01]  /*c1e0*/  FFMA.FTZ R218, R211, UR4, -R174.reuse ;  /* 0x00000004d3da7c23 */ /* 0x100fe200080108ae */
[----:B------:R-:W-:Y:S01]  /*c1f0*/  FFMA.FTZ R221, R221, UR4, -R174 ;  /* 0x00000004dddd7c23 */ /* 0x000fe200080108ae */
[----:B------:R-:W-:Y:S01]  /*c200*/  MUFU.EX2 R208, R208 ;  /* 0x000000d000d07308 */ /* 0x000fe20000000800 */
[--C-:B------:R-:W-:Y:S01]  /*c210*/  FFMA.FTZ R222, R195, UR4, -R178.reuse ;  /* 0x00000004c3de7c23 */ /* 0x100fe200080108b2 */
[C---:B--2---:R-:W-:Y:S01]  /*c220*/  HMMA.16816.F32.BF16 R92, R4.reuse, R136, R92 ;  /* 0x00000088045c723c */ /* 0x044fe2000004185c */
[--C-:B------:R-:W-:Y:S01]  /*c230*/  FFMA.FTZ R220, R203, UR4, -R178.reuse ;  /* 0x00000004cbdc7c23 */ /* 0x100fe200080108b2 */
[----:B------:R-:W-:Y:S01]  /*c240*/  MUFU.EX2 R223, R223 ;  /* 0x000000df00df7308 */ /* 0x000fe20000000800 */
[----:B------:R-:W-:Y:S01]  /*c250*/  FFMA.FTZ R195, R176, UR4, -R178 ;  /* 0x00000004b0c37c23 */ /* 0x000fe200080108b2 */
[--C-:B------:R-:W-:Y:S01]  /*c260*/  FFMA.FTZ R219, R177, UR4, -R174.reuse ;  /* 0x00000004b1db7c23 */ /* 0x100fe200080108ae */
[--C-:B------:R-:W-:Y:S01]  /*c270*/  FFMA.FTZ R224, R175, UR4, -R174.reuse ;  /* 0x00000004afe07c23 */ /* 0x100fe200080108ae */
[----:B------:R-:W-:Y:S01]  /*c280*/  MUFU.EX2 R225, R225 ;  /* 0x000000e100e17308 */ /* 0x000fe20000000800 */
[----:B------:R-:W-:Y:S01]  /*c290*/  FFMA.FTZ R194, R194, UR4, -R174 ;  /* 0x00000004c2c27c23 */ /* 0x000fe200080108ae */
[C---:B------:R-:W-:Y:S01]  /*c2a0*/  HMMA.16816.F32.BF16 R96, R4.reuse, R138, R96 ;  /* 0x0000008a0460723c */ /* 0x040fe20000041860 */
[----:B------:R-:W2:Y:S01]  /*c2b0*/  LDSM.16.MT88.4 R136, [R192+0x6000] ;  /* 0x00600000c088783b */ /* 0x000ea20000004200 */
[----:B------:R-:W-:Y:S01]  /*c2c0*/  MUFU.EX2 R210, R210 ;  /* 0x000000d200d27308 */ /* 0x000fe20000000800 */
[----:B------:R-:W-:Y:S01]  /*c2d0*/  FFMA.FTZ R179, R179, UR4, -R178 ;  /* 0x00000004b3b37c23 */ /* 0x000fe200080108b2 */
[----:B------:R-:W-:Y:S01]  /*c2e0*/  FFMA.FTZ R188, R243, R189, R188 ;  /* 0x000000bdf3bc7223 */ /* 0x000fe200000100bc */
[----:B------:R-:W-:Y:S01]  /*c2f0*/  FFMA.FTZ R3, R241, R3, R184 ;  /* 0x00000003f1037223 */ /* 0x000fe200000100b8 */
[----:B------:R-:W-:Y:S01]  /*c300*/  MUFU.EX2 R212, R212 ;  /* 0x000000d400d47308 */ /* 0x000fe20000000800 */
[----:B------:R-:W-:Y:S01]  /*c310*/  PLOP3.LUT P0, PT, PT, PT, UP0, 0x80, 0x8 ;  /* 0x000000000008781c */ /* 0x000fe20003f0f008 */
[----:B----4-:R-:W-:Y:S01]  /*c320*/  HMMA.16816.F32.BF16 R36, R4, R148, R36 ;  /* 0x000000940424723c */ /* 0x010fe20000041824 */
[----:B------:R-:W-:Y:S01]  /*c330*/  FADD.FTZ R185, R185, R188 ;  /* 0x000000bcb9b97221 */ /* 0x000fe20000010000 */
[----:B------:R-:W-:Y:S01]  /*c340*/  MUFU.EX2 R213, R213 ;  /* 0x000000d500d57308 */ /* 0x000fe20000000800 */
[----:B------:R-:W-:-:S02]  /*c350*/  FADD.FTZ R182, R182, R3 ;  /* 0x00000003b6b67221 */ /* 0x000fc40000010000 */
[----:B------:R-:W-:Y:S01]  /*c360*/  FADD.FTZ R186, R186, R185 ;  /* 0x000000b9baba7221 */ /* 0x000fe20000010000 */
[----:B------:R4:W-:Y:S01]  /*c370*/  MUFU.EX2 R211, R221 ;  /* 0x000000dd00d37308 */ /* 0x0009e20000000800 */
[----:B------:R-:W-:Y:S01]  /*c380*/  FADD.FTZ R187, R187, R182 ;  /* 0x000000b6bbbb7221 */ /* 0x000fe20000010000 */
[C---:B------:R-:W-:Y:S01]  /*c390*/  HMMA.16816.F32.BF16 R40, R4.reuse, R150, R40 ;  /* 0x000000960428723c */ /* 0x040fe20000041828 */
[----:B------:R-:W2:Y:S01]  /*c3a0*/  LDSM.16.MT88.4 R148, [R193+0x10800] ;  /* 0x01080000c194783b */ /* 0x000ea20000004200 */
[----:B------:R-:W-:Y:S01]  /*c3b0*/  MUFU.EX2 R218, R218 ;  /* 0x000000da00da7308 */ /* 0x000fe20000000800 */
[----:B------:R-:W-:Y:S01]  /*c3c0*/  FADD.FTZ R186, R183, R186 ;  /* 0x000000bab7ba7221 */ /* 0x000fe20000010000 */
[----:B------:R-:W-:Y:S02]  /*c3d0*/  FADD.FTZ R190, R190, R187 ;  /* 0x000000bbbebe7221 */ /* 0x000fe40000010000 */
[----:B------:R1:W-:Y:S02]  /*c3e0*/  MUFU.EX2 R203, R179 ;  /* 0x000000b300cb7308 */ /* 0x0003e40000000800 */
[----:B-----5:R-:W-:Y:S01]  /*c3f0*/  HMMA.16816.F32.BF16 R100, R4, R144, R100 ;  /* 0x000000900464723c */ /* 0x020fe20000041864 */
[----:B---3--:R-:W-:Y:S01]  /*c400*/  FADD.FTZ R3, R201, R190 ;  /* 0x000000bec9037221 */ /* 0x008fe20000010000 */
[----:B------:R-:W-:Y:S01]  /*c410*/  MUFU.EX2 R220, R220 ;  /* 0x000000dc00dc7308 */ /* 0x000fe20000000800 */
[----:B----4-:R-:W-:-:S02]  /*c420*/  FFMA.FTZ R221, R173, UR4, -R174 ;  /* 0x00000004addd7c23 */ /* 0x010fc400080108ae */
[----:B------:R-:W-:Y:S01]  /*c430*/  FADD.FTZ R3, R202, R3 ;  /* 0x00000003ca037221 */ /* 0x000fe20000010000 */
[----:B------:R-:W-:Y:S02]  /*c440*/  MUFU.EX2 R222, R222 ;  /* 0x000000de00de7308 */ /* 0x000fe40000000800 */
[C---:B------:R-:W-:Y:S01]  /*c450*/  HMMA.16816.F32.BF16 R104, R4.reuse, R146, R104 ;  /* 0x000000920468723c */ /* 0x040fe20000041868 */
[----:B------:R-:W3:Y:S01]  /*c460*/  LDSM.16.MT88.4 R144, [R192+0x800] ;  /* 0x00080000c090783b */ /* 0x000ee20000004200 */
[----:B------:R-:W-:Y:S04]  /*c470*/  MUFU.EX2 R195, R195 ;  /* 0x000000c300c37308 */ /* 0x000fe80000000800 */
[----:B------:R-:W-:Y:S02]  /*c480*/  MUFU.EX2 R219, R219 ;  /* 0x000000db00db7308 */ /* 0x000fe40000000800 */
[C---:B-1----:R-:W-:Y:S01]  /*c490*/  HMMA.16816.F32.BF16 R108, R4.reuse, R140, R108 ;  /* 0x0000008c046c723c */ /* 0x042fe2000004186c */
[--C-:B------:R-:W-:Y:S01]  /*c4a0*/  FFMA.FTZ R140, R197, UR4, -R178.reuse ;  /* 0x00000004c58c7c23 */ /* 0x100fe200080108b2 */
[----:B------:R-:W-:Y:S01]  /*c4b0*/  FFMA.FTZ R197, R209, UR4, -R178 ;  /* 0x00000004d1c57c23 */ /* 0x000fe200080108b2 */
[----:B------:R-:W-:Y:S01]  /*c4c0*/  FFMA.FTZ R209, R171, UR4, -R174 ;  /* 0x00000004abd17c23 */ /* 0x000fe200080108ae */
[----:B------:R-:W-:Y:S01]  /*c4d0*/  MUFU.EX2 R224, R224 ;  /* 0x000000e000e07308 */ /* 0x000fe20000000800 */
[----:B------:R-:W-:Y:S03]  /*c4e0*/  LDSM.16.MT88.4 R168, [R192+0x2800] ;  /* 0x00280000c0a8783b */ /* 0x000fe60000004200 */
[----:B------:R1:W4:Y:S01]  /*c4f0*/  MUFU.EX2 R199, R140 ;  /* 0x0000008c00c77308 */ /* 0x0003220000000800 */
[C---:B------:R-:W-:Y:S01]  /*c500*/  HMMA.16816.F32.BF16 R32, R4.reuse, R152, R32 ;  /* 0x000000980420723c */ /* 0x040fe20000041820 */
[----:B------:R-:W-:Y:S02]  /*c510*/  LDSM.16.MT88.4 R176, [R193+0x13800] ;  /* 0x01380000c1b0783b */ /* 0x000fe40000004200 */
[----:B------:R-:W5:Y:S04]  /*c520*/  MUFU.EX2 R197, R197 ;  /* 0x000000c500c57308 */ /* 0x000f680000000800 */
[----:B------:R-:W5:Y:S01]  /*c530*/  MUFU.EX2 R209, R209 ;  /* 0x000000d100d17308 */ /* 0x000f620000000800 */
[C---:B------:R-:W-:Y:S01]  /*c540*/  HMMA.16816.F32.BF16 R132, R4.reuse, R154, R132 ;  /* 0x0000009a0484723c */ /* 0x040fe20000041884 */
[----:B------:R-:W3:Y:S02]  /*c550*/  LDSM.16.MT88.4 R152, [R172+0x10800] ;  /* 0x01080000ac98783b */ /* 0x000ee40000004200 */
[----:B------:R-:W-:Y:S04]  /*c560*/  MUFU.EX2 R194, R194 ;  /* 0x000000c200c27308 */ /* 0x000fe80000000800 */
[----:B------:R-:W3:Y:S01]  /*c570*/  MUFU.EX2 R221, R221 ;  /* 0x000000dd00dd7308 */ /* 0x000ee20000000800 */
[C---:B------:R-:W-:Y:S01]  /*c580*/  HMMA.16816.F32.BF16 R112, R4.reuse, R142, R112 ;  /* 0x0000008e0470723c */ /* 0x040fe20000041870 */
[----:B-1----:R-:W1:Y:S07]  /*c590*/  LDSM.16.MT88.4 R140, [R191+0x800] ;  /* 0x00080000bf8c783b */ /* 0x002e6e0000004200 */
[C---:B--2---:R-:W-:Y:S08]  /*c5a0*/  HMMA.16816.F32.BF16 R116, R4.reuse, R136, R116 ;  /* 0x000000880474723c */ /* 0x044ff00000041874 */
[C---:B------:R-:W-:Y:S01]  /*c5b0*/  HMMA.16816.F32.BF16 R120, R4.reuse, R138, R120 ;  /* 0x0000008a0478723c */ /* 0x040fe20000041878 */
[----:B------:R-:W2:Y:S07]  /*c5c0*/  LDSM.16.MT88.4 R136, [R172+0x12800] ;  /* 0x01280000ac88783b */ /* 0x000eae0000004200 */
[C---:B------:R-:W-:Y:S08]  /*c5d0*/  HMMA.16816.F32.BF16 R124, R4.reuse, R156, R124 ;  /* 0x0000009c047c723c */ /* 0x040ff0000004187c */
[----:B------:R-:W-:Y:S01]  /*c5e0*/  HMMA.16816.F32.BF16 R4, R4, R158, R128 ;  /* 0x0000009e0404723c */ /* 0x000fe20000041880 */
[----:B----4-:R-:W-:Y:S01]  /*c5f0*/  F2FP.BF16.F32.PACK_AB R128, R198, R199 ;  /* 0x000000c7c680723e */ /* 0x010fe200000010ff */
[----:B------:R-:W-:Y:S01]  /*c600*/  LDSM.16.MT88.4 R156, [R193+0x14800] ;  /* 0x01480000c19c783b */ /* 0x000fe20000004200 */
[----:B------:R-:W-:Y:S01]  /*c610*/  F2FP.BF16.F32.PACK_AB R129, R202, R201 ;  /* 0x000000c9ca81723e */ /* 0x000fe200000010ff */
[----:B------:R-:W-:Y:S01]  /*c620*/  FADD.FTZ R199, R199, R186 ;  /* 0x000000bac7c77221 */ /* 0x000fe20000010000 */
[----:B-----5:R-:W-:-:S02]  /*c630*/  F2FP.BF16.F32.PACK_AB R130, R196, R197 ;  /* 0x000000c5c482723e */ /* 0x020fc400000010ff */
[----:B------:R-:W-:Y:S01]  /*c640*/  F2FP.BF16.F32.PACK_AB R131, R209, R200 ;  /* 0x000000c8d183723e */ /* 0x000fe200000010ff */
[----:B------:R-:W-:Y:S01]  /*c650*/  FADD.FTZ R198, R198, R199 ;  /* 0x000000c7c6c67221 */ /* 0x000fe20000010000 */
[----:B------:R-:W-:Y:S01]  /*c660*/  FADD.FTZ R200, R200, R3 ;  /* 0x00000003c8c87221 */ /* 0x000fe20000010000 */
[-C--:B------:R-:W-:Y:S02]  /*c670*/  MOV R3, R180.reuse ;  /* 0x000000b400037202 */ /* 0x080fe40000000f00 */
[----:B------:R-:W-:Y:S01]  /*c680*/  FADD.FTZ R197, R197, R198 ;  /* 0x000000c6c5c57221 */ /* 0x000fe20000010000 */
[----:B------:R-:W-:Y:S01]  /*c690*/  FADD.FTZ R209, R209, R200 ;  /* 0x000000c8d1d17221 */ /* 0x000fe20000010000 */
[----:B------:R-:W-:Y:S01]  /*c6a0*/  HMMA.16816.F32.BF16 R16, R128, R148, R16 ;  /* 0x000000948010723c */ /* 0x000fe20000041810 */
[----:B------:R-:W-:Y:S01]  /*c6b0*/  @P0 MOV R3, R180 ;  /* 0x000000b400030202 */ /* 0x000fe20000000f00 */
[----:B------:R-:W-:-:S06]  /*c6c0*/  FADD.FTZ R197, R196, R197 ;  /* 0x000000c5c4c57221 */ /* 0x000fcc0000010000 */
        /* <DEDUP_REMOVED lines=17> */
[C---:B---3--:R-:W-:Y:S08]  /*c7e0*/  HMMA.16816.F32.BF16 R92, R128.reuse, R144, R92 ;  /* 0x00000090805c723c */ /* 0x048ff0000004185c */
[C---:B------:R-:W-:Y:S01]  /*c7f0*/  HMMA.16816.F32.BF16 R96, R128.reuse, R146, R96 ;  /* 0x000000928060723c */ /* 0x040fe20000041860 */
[----:B------:R-:W3:Y:S07]  /*c800*/  LDSM.16.MT88.4 R144, [R191+0x6800] ;  /* 0x00680000bf90783b */ /* 0x000eee0000004200 */
[C---:B------:R-:W-:Y:S08]  /*c810*/  HMMA.16816.F32.BF16 R76, R128.reuse, R156, R76 ;  /* 0x0000009c804c723c */ /* 0x040ff0000004184c */
        /* <DEDUP_REMOVED lines=14> */
[C---:B-1----:R-:W-:Y:S08]  /*c900*/  HMMA.16816.F32.BF16 R100, R128.reuse, R140, R100 ;  /* 0x0000008c8064723c */ /* 0x042ff00000041864 */
[C---:B------:R-:W-:Y:S01]  /*c910*/  HMMA.16816.F32.BF16 R104, R128.reuse, R142, R104 ;  /* 0x0000008e8068723c */ /* 0x040fe20000041868 */
[----:B------:R-:W-:Y:S07]  /*c920*/  LDSM.16.MT88.4 R140, [R172+0x13000] ;  /* 0x01300000ac8c783b */ /* 0x000fee0000004200 */
[C---:B--2---:R-:W-:Y:S08]  /*c930*/  HMMA.16816.F32.BF16 R108, R128.reuse, R136, R108 ;  /* 0x00000088806c723c */ /* 0x044ff0000004186c */
[C---:B------:R-:W-:Y:S01]  /*c940*/  HMMA.16816.F32.BF16 R112, R128.reuse, R138, R112 ;  /* 0x0000008a8070723c */ /* 0x040fe20000041870 */
[----:B------:R-:W1:Y:S07]  /*c950*/  LDSM.16.MT88.4 R136, [R192+0x1000] ;  /* 0x00100000c088783b */ /* 0x000e6e0000004200 */
[C---:B----4-:R-:W-:Y:S08]  /*c960*/  HMMA.16816.F32.BF16 R116, R128.reuse, R148, R116 ;  /* 0x000000948074723c */ /* 0x050ff00000041874 */
[C---:B------:R-:W-:Y:S01]  /*c970*/  HMMA.16816.F32.BF16 R120, R128.reuse, R150, R120 ;  /* 0x000000968078723c */ /* 0x040fe20000041878 */
[----:B------:R-:W-:Y:S07]  /*c980*/  LDSM.16.MT88.4 R148, [R191+0x5000] ;  /* 0x00500000bf94783b */ /* 0x000fee0000004200 */
[C---:B---3--:R-:W-:Y:S08]  /*c990*/  HMMA.16816.F32.BF16 R124, R128.reuse, R144, R124 ;  /* 0x00000090807c723c */ /* 0x048ff0000004187c */
        /* <DEDUP_REMOVED lines=14> */
[C---:B------:R-:W-:Y:S08]  /*ca80*/  HMMA.16816.F32.BF16 R28, R4.reuse, R138, R28 ;  /* 0x0000008a041c723c */ /* 0x040ff0000004181c */
[C---:B------:R-:W-:Y:S08]  /*ca90*/  HMMA.16816.F32.BF16 R8, R4.reuse, R160, R8 ;  /* 0x000000a00408723c */ /* 0x040ff00000041808 */
[C---:B------:R-:W-:Y:S01]  /*caa0*/  HMMA.16816.F32.BF16 R12, R4.reuse, R162, R12 ;  /* 0x000000a2040c723c */ /* 0x040fe2000004180c */
[----:B------:R-:W1:Y:S07]  /*cab0*/  LDSM.16.MT88.4 R160, [R172+0x15000] ;  /* 0x01500000aca0783b */ /* 0x000e6e0000004200 */
[C---:B------:R-:W-:Y:S01]  /*cac0*/  HMMA.16816.F32.BF16 R136, R4.reuse, R152, R32 ;  /* 0x000000980488723c */ /* 0x040fe20000041820 */
[----:B------:R-:W-:Y:S07]  /*cad0*/  LDSM.16.MT88.4 R32, [R193+0x17000] ;  /* 0x01700000c120783b */ /* 0x000fee0000004200 */
        /* <DEDUP_REMOVED lines=21> */
[C---:B------:R-:W-:Y:S08]  /*cc30*/  HMMA.16816.F32.BF16 R72, R4.reuse, R162, R72 ;  /* 0x000000a20448723c */ /* 0x040ff00000041848 */
[C---:B----4-:R-:W-:Y:S08]  /*cc40*/  HMMA.16816.F32.BF16 R84, R4.reuse, R152, R84 ;  /* 0x000000980454723c */ /* 0x050ff00000041854 */
[C---:B------:R-:W-:Y:S01]  /*cc50*/  HMMA.16816.F32.BF16 R88, R4.reuse, R154, R88 ;  /* 0x0000009a0458723c */ /* 0x040fe20000041858 */
[----:B------:R-:W-:Y:S07]  /*cc60*/  LDSM.16.MT88.4 R152, [R172+0x17800] ;  /* 0x01780000ac98783b */ /* 0x000fee0000004200 */
[C---:B-----5:R-:W-:Y:S08]  /*cc70*/  HMMA.16816.F32.BF16 R100, R4.reuse, R140, R100 ;  /* 0x0000008c0464723c */ /* 0x060ff00000041864 */
[C---:B------:R-:W-:Y:S01]  /*cc80*/  HMMA.16816.F32.BF16 R104, R4.reuse, R142, R104 ;  /* 0x0000008e0468723c */ /* 0x040fe20000041868 */
[----:B------:R-:W1:Y:S07]  /*cc90*/  LDSM.16.MT88.4 R140, [R172+0x13800] ;  /* 0x01380000ac8c783b */ /* 0x000e6e0000004200 */
[C---:B------:R-:W-:Y:S08]  /*cca0*/  HMMA.16816.F32.BF16 R108, R4.reuse, R32, R108 ;  /* 0x00000020046c723c */ /* 0x040ff0000004186c */
[C---:B------:R-:W-:Y:S01]  /*ccb0*/  HMMA.16816.F32.BF16 R112, R4.reuse, R34, R112 ;  /* 0x000000220470723c */ /* 0x040fe20000041870 */
[----:B------:R-:W4:Y:S04]  /*ccc0*/  LDSM.16.MT88.4 R32, [R172+0x15800] ;  /* 0x01580000ac20783b */ /* 0x000f280000004200 */
[----:B------:R-:W-:Y:S03]  /*ccd0*/  LDSM.16.MT88.4 R172, [R193+0x15800] ;  /* 0x01580000c1ac783b */ /* 0x000fe60000004200 */
[C---:B--2---:R-:W-:Y:S08]  /*cce0*/  HMMA.16816.F32.BF16 R116, R4.reuse, R144, R116 ;  /* 0x000000900474723c */ /* 0x044ff00000041874 */
[C---:B------:R-:W-:Y:S01]  /*ccf0*/  HMMA.16816.F32.BF16 R120, R4.reuse, R146, R120 ;  /* 0x000000920478723c */ /* 0x040fe20000041878 */
[----:B------:R-:W-:Y:S07]  /*cd00*/  LDSM.16.MT88.4 R144, [R193+0x17800] ;  /* 0x01780000c190783b */ /* 0x000fee0000004200 */
[C---:B------:R-:W-:Y:S08]  /*cd10*/  HMMA.16816.F32.BF16 R124, R4.reuse, R148, R124 ;  /* 0x00000094047c723c */ /* 0x040ff0000004187c */
        /* <DEDUP_REMOVED lines=9> */
[----:B---3--:R-:W-:Y:S01]  /*cdb0*/  HMMA.16816.F32.BF16 R160, R4, R156, R8 ;  /* 0x0000009c04a0723c */ /* 0x008fe20000041808 */
[----:B------:R-:W3:Y:S01]  /*cdc0*/  LDSM.16.MT88.4 R8, [R191+0x1800] ;  /* 0x00180000bf08783b */ /* 0x000ee20000004200 */
[----:B------:R-:W-:-:S06]  /*cdd0*/  FADD.FTZ R243, R195, R222 ;  /* 0x000000dec3f37221 */ /* 0x000fcc0000010000 */
[C---:B------:R-:W-:Y:S01]  /*cde0*/  HMMA.16816.F32.BF16 R156, R4.reuse, R158, R12 ;  /* 0x0000009e049c723c */ /* 0x040fe2000004180c */
[----:B------:R-:W5:Y:S07]  /*cdf0*/  LDSM.16.MT88.4 R12, [R191+0x3800] ;  /* 0x00380000bf0c783b */ /* 0x000f6e0000004200 */
[C---:B-1----:R-:W-:Y:S08]  /*ce00*/  HMMA.16816.F32.BF16 R36, R4.reuse, R140, R36 ;  /* 0x0000008c0424723c */ /* 0x042ff00000041824 */
[C---:B------:R-:W-:Y:S01]  /*ce10*/  HMMA.16816.F32.BF16 R40, R4.reuse, R142, R40 ;  /* 0x0000008e0428723c */ /* 0x040fe20000041828 */
[----:B------:R-:W1:Y:S07]  /*ce20*/  LDSM.16.MT88.4 R140, [R192+0x1800] ;  /* 0x00180000c08c783b */ /* 0x000e6e0000004200 */
[C---:B------:R-:W-:Y:S08]  /*ce30*/  HMMA.16816.F32.BF16 R100, R4.reuse, R152, R100 ;  /* 0x000000980464723c */ /* 0x040ff00000041864 */
[C---:B------:R-:W-:Y:S08]  /*ce40*/  HMMA.16816.F32.BF16 R104, R4.reuse, R154, R104 ;  /* 0x0000009a0468723c */ /* 0x040ff00000041868 */
[C---:B----4-:R-:W-:Y:S08]  /*ce50*/  HMMA.16816.F32.BF16 R68, R4.reuse, R32, R68 ;  /* 0x000000200444723c */ /* 0x050ff00000041844 */
[C---:B------:R-:W-:Y:S01]  /*ce60*/  HMMA.16816.F32.BF16 R72, R4.reuse, R34, R72 ;  /* 0x000000220448723c */ /* 0x040fe20000041848 */
[----:B------:R-:W4:Y:S07]  /*ce70*/  LDSM.16.MT88.4 R32, [R192+0x7800] ;  /* 0x00780000c020783b */ /* 0x000f2e0000004200 */
[C---:B--2---:R-:W-:Y:S01]  /*ce80*/  HMMA.16816.F32.BF16 R152, R4.reuse, R148, R16 ;  /* 0x000000940498723c */ /* 0x044fe20000041810 */
[----:B------:R-:W2:Y:S07]  /*ce90*/  LDSM.16.MT88.4 R16, [R191+0x5800] ;  /* 0x00580000bf10783b */ /* 0x000eae0000004200 */
[C---:B---3--:R-:W-:Y:S08]  /*cea0*/  HMMA.16816.F32.BF16 R136, R4.reuse, R8, R136 ;  /* 0x000000080488723c */ /* 0x048ff00000041888 */
[C---:B------:R-:W-:Y:S01]  /*ceb0*/  HMMA.16816.F32.BF16 R132, R4.reuse, R10, R132 ;  /* 0x0000000a0484723c */ /* 0x040fe20000041884 */
[----:B------:R-:W3:Y:S07]  /*cec0*/  LDSM.16.MT88.4 R8, [R191+0x7800] ;  /* 0x00780000bf08783b */ /* 0x000eee0000004200 */
[----:B-----5:R-:W-:Y:S01]  /*ced0*/  HMMA.16816.F32.BF16 R60, R4, R12, R60 ;  /* 0x0000000c043c723c */ /* 0x020fe2000004183c */
        /* <DEDUP_REMOVED lines=8> */
[----:B-1----:R-:W-:Y:S01]  /*cf60*/  HMMA.16816.F32.BF16 R144, R4, R140, R24 ;  /* 0x0000008c0490723c */ /* 0x002fe20000041818 */
        /* <DEDUP_REMOVED lines=14> */
[C---:B--2---:R-:W-:Y:S08]  /*d050*/  HMMA.16816.F32.BF16 R92, R4.reuse, R16, R92 ;  /* 0x00000010045c723c */ /* 0x044ff0000004185c */
[C---:B------:R-:W-:Y:S08]  /*d060*/  HMMA.16816.F32.BF16 R96, R4.reuse, R18, R96 ;  /* 0x000000120460723c */ /* 0x040ff00000041860 */
[C---:B---3--:R-:W-:Y:S08]  /*d070*/  HMMA.16816.F32.BF16 R124, R4.reuse, R8, R124 ;  /* 0x00000008047c723c */ /* 0x048ff0000004187c */
[C---:B------:R-:W-:Y:S08]  /*d080*/  HMMA.16816.F32.BF16 R128, R4.reuse, R10, R128 ;  /* 0x0000000a0480723c */ /* 0x040ff00000041880 */
[----:B------:R-:W-:Y:S01]  /*d090*/  HMMA.16816.F32.BF16 R84, R4, R164, R84 ;  /* 0x000000a40454723c */ /* 0x000fe20000041854 */
[----:B------:R-:W-:-:S02]  /*d0a0*/  MOV R164, R181 ;  /* 0x000000b500a47202 */ /* 0x000fc40000000f00 */
[----:B------:R-:W-:Y:S01]  /*d0b0*/  @P0 MOV R164, R181 ;  /* 0x000000b500a40202 */ /* 0x000fe20000000f00 */
[----:B------:R-:W-:-:S01]  /*d0c0*/  NOP ;  /* 0x0000000000007918 */ /* 0x000fc20000000000 */
[----:B------:R-:W-:-:S15]  /*d0d0*/  BRA.U UP0, `(.L_x_5441) ;  /* 0x0000000100047547 */ /* 0x000fde000b800000 */
.L_x_5435:
[----:B------:R-:W-:-:S12]  /*d0e0*/  UIADD3 UR24, UPT, UPT, UR31, -0x1, URZ ;  /* 0xffffffff1f187890 */ /* 0x000fd8000fffe0ff */
.L_x_5441:
[----:B------:R-:W-:-:S09]  /*d0f0*/  UISETP.GE.AND UP0, UPT, UR24, UR18, UPT ;  /* 0x000000121800728c */ /* 0x000fd2000bf06270 */
[----:B------:R-:W-:Y:S05]  /*d100*/  BRA.U !UP0, `(.L_x_5442) ;  /* 0x0000005108e87547 */ /* 0x000fea000b800000 */
[----:B------:R-:W1:Y:S01]  /*d110*/  LDCU.64 UR4, c[0x0][0x4e0] ;  /* 0x00009c00ff0477ac */ /* 0x000e620008000a00 */
[----:B------:R-:W2:Y:S01]  /*d120*/  S2UR UR12, SR_CgaCtaId ;  /* 0x00000000000c79c3 */ /* 0x000ea20000008800 */
[----:B------:R-:W-:Y:S01]  /*d130*/  LOP3.LUT R213, R204, R207, RZ, 0x3c, !PT ;  /* 0x000000cfccd57212 */ /* 0x000fe200078e3cff */
[----:B------:R-:W-:Y:S01]  /*d140*/  IMAD.MOV.U32 R212, RZ, RZ, 0x20 ;  /* 0x00000020ffd47424 */ /* 0x000fe200078e00ff */
[----:B------:R-:W3:Y:S01]  /*d150*/  LDCU.64 UR6, c[0x0][0x4e0] ;  /* 0x00009c00ff0677ac */ /* 0x000ee20008000a00 */
[----:B------:R-:W-:Y:S02]  /*d160*/  IADD3 R235, PT, PT, R2, UR21, R205 ;  /* 0x0000001502eb7c10 */ /* 0x000fe4000fffe0cd */
[----:B------:R-:W-:Y:S01]  /*d170*/  LOP3.LUT P0, RZ, R216, 0x2, RZ, 0xc0, !PT ;  /* 0x00000002d8ff7812 */ /* 0x000fe2000780c0ff */
[----:B------:R-:W-:Y:S01]  /*d180*/  USHF.L.U32 UR27, UR24, 0x6, URZ ;  /* 0x00000006181b7899 */ /* 0x000fe200080006ff */
[----:B------:R-:W4:Y:S01]  /*d190*/  S2UR UR26, SR_CgaCtaId ;  /* 0x00000000001a79c3 */ /* 0x000f220000008800 */
[----:B------:R-:W-:Y:S01]  /*d1a0*/  LOP3.LUT R213, R213, 0x200, R206, 0xf8, !PT ;  /* 0x00000200d5d57812 */ /* 0x000fe200078ef8ce */
[----:B------:R-:W-:Y:S01]  /*d1b0*/  UMOV UR21, 0x400 ;  /* 0x0000040000157882 */ /* 0x000fe20000000000 */
[----:B------:R-:W-:Y:S01]  /*d1c0*/  SEL R212, R212, 0xffffffe0, !P0 ;  /* 0xffffffe0d4d47807 */ /* 0x000fe20004000000 */
[----:B------:R-:W-:Y:S01]  /*d1d0*/  UIADD3 UR25, UPT, UPT, UR24, 0x1, URZ ;  /* 0x0000000118197890 */ /* 0x000fe2000fffe0ff */
[----:B------:R-:W-:Y:S01]  /*d1e0*/  LOP3.LUT R2, R0, UR27, RZ, 0xfc, !PT ;  /* 0x0000001b00027c12 */ /* 0x000fe2000f8efcff */
[----:B------:R-:W-:Y:S01]  /*d1f0*/  IMAD.U32 R5, RZ, RZ, UR27 ;  /* 0x0000001bff057e24 */ /* 0x000fe2000f8e00ff */
[----:B------:R-:W4:Y:S02]  /*d200*/  LDCU UR24, c[0x0][0x440] ;  /* 0x00008800ff1877ac */ /* 0x000f240008000800 */
[----:B------:R-:W-:Y:S01]  /*d210*/  IADD3 R235, PT, PT, R235, -UR20, -R2 ;  /* 0x80000014ebeb7c10 */ /* 0x000fe2000fffe802 */
[----:B------:R-:W-:Y:S01]  /*d220*/  IMAD.MOV.U32 R2, RZ, RZ, R3 ;  /* 0x000000ffff027224 */ /* 0x000fe200078e0003 */
[----:B-1----:R-:W-:Y:S01]  /*d230*/  UISETP.NE.U32.AND UP1, UPT, UR4, URZ, UPT ;  /* 0x000000ff0400728c */ /* 0x002fe2000bf25070 */
[----:B------:R-:W-:Y:S01]  /*d240*/  LOP3.LUT R234, R5, 0x20, R0, 0xfe, !PT ;  /* 0x0000002005ea7812 */ /* 0x000fe200078efe00 */
[----:B---3--:R-:W-:Y:S01]  /*d250*/  UISETP.NE.U32.AND UP0, UPT, UR6, URZ, UPT ;  /* 0x000000ff0600728c */ /* 0x008fe2000bf05070 */
[----:B------:R-:W-:Y:S01]  /*d260*/  IMAD.MOV.U32 R0, RZ, RZ, R164 ;  /* 0x000000ffff007224 */ /* 0x000fe200078e00a4 */
[----:B------:R-:W-:Y:S01]  /*d270*/  UISETP.NE.AND.EX UP1, UPT, UR5, URZ, UPT, UP1 ;  /* 0x000000ff0500728c */ /* 0x000fe2000bf25310 */
[----:B------:R-:W-:Y:S01]  /*d280*/  VIADD R235, R235, 0x8 ;  /* 0x00000008ebeb7836 */ /* 0x000fe20000000000 */
[----:B------:R-:W-:Y:S01]  /*d290*/  UISETP.NE.AND.EX UP0, UPT, UR7, URZ, UPT, UP0 ;  /* 0x000000ff0700728c */ /* 0x000fe2000bf05300 */
[----:B------:R-:W-:Y:S01]  /*d2a0*/  UMOV UR5, 0x400 ;  /* 0x0000040000057882 */ /* 0x000fe20000000000 */
[----:B------:R-:W1:Y:S01]  /*d2b0*/  LDCU UR4, c[0x0][0x45c] ;  /* 0x00008b80ff0477ac */ /* 0x000e620008000800 */
[----:B--2---:R-:W-:Y:S01]  /*d2c0*/  ULEA UR5, UR12, UR5, 0x18 ;  /* 0x000000050c057291 */ /* 0x004fe2000f8ec0ff */
[----:B------:R-:W2:Y:S05]  /*d2d0*/  LDCU UR17, c[0x0][0x3c4] ;  /* 0x00007880ff1177ac */ /* 0x000eaa0008000800 */
[----:B------:R-:W-:Y:S01]  /*d2e0*/  LEA R213, R213, UR5, 0x1 ;  /* 0x00000005d5d57c11 */ /* 0x000fe2000f8e08ff */
[----:B------:R-:W3:Y:S04]  /*d2f0*/  LDCU UR15, c[0x0][0x3bc] ;  /* 0x00007780ff0f77ac */ /* 0x000ee80008000800 */
[C---:B------:R-:W-:Y:S01]  /*d300*/  IMAD.IADD R212, R213.reuse, 0x1, R212 ;  /* 0x00000001d5d47824 */ /* 0x040fe200078e02d4 */
[----:B------:R-:W1:Y:S01]  /*d310*/  LDCU.64 UR8, c[0x0][0x3a0] ;  /* 0x00007400ff0877ac */ /* 0x000e620008000a00 */
[----:B------:R-:W-:-:S02]  /*d320*/  VIADD R239, R213, 0x10000 ;  /* 0x00010000d5ef7836 */ /* 0x000fc40000000000 */
[----:B------:R-:W-:Y:S01]  /*d330*/  VIADD R238, R213, 0x10040 ;  /* 0x00010040d5ee7836 */ /* 0x000fe20000000000 */
[----:B------:R-:W1:Y:S01]  /*d340*/  LDCU.64 UR6, c[0x0][0x3c0] ;  /* 0x00007800ff0677ac */ /* 0x000e620008000a00 */
[----:B------:R-:W1:Y:S01]  /*d350*/  LDCU.64 UR10, c[0x0][0x3a8] ;  /* 0x00007500ff0a77ac */ /* 0x000e620008000a00 */
[----:B------:R-:W1:Y:S01]  /*d360*/  LDCU.64 UR12, c[0x0][0x3b8] ;  /* 0x00007700ff0c77ac */ /* 0x000e620008000a00 */
[----:B------:R-:W-:Y:S02]  /*d370*/  UIADD3 UR20, UPT, UPT, UR27, 0x40, URZ ;  /* 0x000000401b147890 */ /* 0x000fe4000fffe0ff */
[----:B--2-4-:R-:W-:-:S12]  /*d380*/  ULEA UR5, UR26, UR21, 0x18 ;  /* 0x000000151a057291 */ /* 0x014fd8000f8ec0ff */
.L_x_5446:
[----:B------:R-:W-:Y:S01]  /*d390*/  PLOP3.LUT P1, PT, PT, PT, UP1, 0x80, 0x8 ;  /* 0x000000000008781c */ /* 0x000fe20003f2f018 */
[----:B------:R-:W2:Y:S01]  /*d3a0*/  S2R R216, SR_TID.X ;  /* 0x0000000000d87919 */ /* 0x000ea20000002100 */
[----:B------:R-:W-:Y:S01]  /*d3b0*/  PLOP3.LUT P0, PT, PT, PT, UP1, 0x80, 0x8 ;  /* 0x000000000008781c */ /* 0x000fe20003f0f018 */
[----:B------:R-:W4:Y:S01]  /*d3c0*/  @!UP1 LDCU UR26, c[0x0][0x3c0] ;  /* 0x00007800ff1a97ac */ /* 0x000f220008000800 */
[----:B------:R-:W-:Y:S04]  /*d3d0*/  DEPBAR.LE SB0, 0x0 ;  /* 0x000080000000791a */ /* 0x000fe80000000000 */
[----:B------:R-:W-:Y:S01]  /*d3e0*/  BAR.SYNC.DEFER_BLOCKING 0x0 ;  /* 0x0000000000007b1d */ /* 0x000fe20000010000 */
[----:B------:R-:W-:Y:S01]  /*d3f0*/  IMAD.MOV.U32 R6, RZ, RZ, R232 ;  /* 0x000000ffff067224 */ /* 0x000fe200078e00e8 */
[C---:B--2---:R-:W-:Y:S04]  /*d400*/  LOP3.LUT R10, R216.reuse, 0x38, RZ, 0xc0, !PT ;  /* 0x00000038d80a7812 */ /* 0x044fe800078ec0ff */
[----:B------:R-:W-:Y:S01]  /*d410*/  @!UP1 UMOV UR27, URZ ;  /* 0x000000ff001b9c82 */ /* 0x000fe20008000000 */
[----:B------:R-:W-:Y:S01]  /*d420*/  SHF.R.U32.HI R217, RZ, 0x1, R216 ;  /* 0x00000001ffd97819 */ /* 0x000fe200000116d8 */
[C---:B------:R-:W-:Y:S01]  /*d430*/  IMAD.SHL.U32 R9, R216.reuse, 0x8, RZ ;  /* 0x00000008d8097824 */ /* 0x040fe200078e00ff */
[----:B----4-:R-:W-:Y:S01]  /*d440*/  @!UP1 USHF.L.U32 UR21, UR26, 0x6, URZ ;  /* 0x000000061a159899 */ /* 0x010fe200080006ff */
[C---:B------:R-:W-:Y:S01]  /*d450*/  IMAD.SHL.U32 R4, R216.reuse, 0x40, RZ ;  /* 0x00000040d8047824 */ /* 0x040fe200078e00ff */
[----:B------:R-:W-:Y:S01]  /*d460*/  LOP3.LUT R3, R217, 0x8, RZ, 0xc0, !PT ;  /* 0x00000008d9037812 */ /* 0x000fe200078ec0ff */
[----:B------:R-:W-:Y:S01]  /*d470*/  @!UP1 UIADD3 UR27, UP2, UPT, URZ, -UR27, URZ ;  /* 0x8000001bff1b9290 */ /* 0x000fe2000ff5e0ff */
[----:B------:R-:W-:Y:S01]  /*d480*/  LOP3.LUT R214, R9, 0x38, RZ, 0xc0, !PT ;  /* 0x0000003809d67812 */ /* 0x000fe200078ec0ff */
[----:B------:R-:W-:Y:S01]  /*d490*/  IMAD.SHL.U32 R8, R216, 0x20, RZ ;  /* 0x00000020d8087824 */ /* 0x000fe200078e00ff */
[--C-:B------:R-:W-:Y:S01]  /*d4a0*/  LOP3.LUT R10, R10, 0x1f8, R9.reuse, 0x78, !PT ;  /* 0x000001f80a0a7812 */ /* 0x100fe200078e7809 */
[----:B------:R-:W-:Y:S01]  /*d4b0*/  @!UP1 UIADD3.X UR21, UPT, UPT, URZ, ~UR21, URZ, UP2, !UPT ;  /* 0x80000015ff159290 */ /* 0x000fe200097fe4ff */
[----:B------:R-:W-:Y:S02]  /*d4c0*/  LOP3.LUT R7, R214, 0x1c0, R4, 0xf8, !PT ;  /* 0x000001c0d6077812 */ /* 0x000fe400078ef804 */
        /* <DEDUP_REMOVED lines=51> */
[----:B------:R-:W-:Y:S04]  /*d800*/  LOP3.LUT R4, R5, UR21, RZ, 0x3c, !PT ;  /* 0x0000001505047c12 */ /* 0x000fe8000f8e3cff */
[----:B------:R-:W-:Y:S02]  /*d810*/  ISETP.GE.AND P0, PT, R4, RZ, PT ;  /* 0x000000ff0400720c */ /* 0x000fe40003f06270 */
[----:B------:R-:W-:Y:S03]  /*d820*/  LOP3.LUT R4, RZ, R5, RZ, 0x33, !PT ;  /* 0x00000005ff047212 */ /* 0x000fe600078e33ff */
[----:B------:R-:W-:Y:S02]  /*d830*/  @P2 IADD3 R12, PT, PT, R12, 0x1, RZ ;  /* 0x000000010c0c2810 */ /* 0x000fe40007ffe0ff */
[----:B------:R-:W-:Y:S01]  /*d840*/  @P6 VIADD R13, R13, 0x1 ;  /* 0x000000010d0d6836 */ /* 0x000fe20000000000 */
[----:B------:R-:W-:Y:S04]  /*d850*/  ISETP.NE.AND P2, PT, R5, RZ, PT ;  /* 0x000000ff0500720c */ /* 0x000fe80003f45270 */
[----:B------:R-:W-:Y:S01]  /*d860*/  @!P1 IADD3 R13, PT, PT, -R13, RZ, RZ ;  /* 0x000000ff0d0d9210 */ /* 0x000fe20007ffe1ff */
[----:B------:R-:W-:Y:S03]  /*d870*/  @!P0 IMAD.MOV R12, RZ, RZ, -R12 ;  /* 0x000000ffff0c8224 */ /* 0x000fe600078e0a0c */
[C---:B------:R-:W-:Y:S02]  /*d880*/  SEL R13, R4.reuse, R13, !P2 ;  /* 0x0000000d040d7207 */ /* 0x040fe40005000000 */
[----:B------:R-:W-:Y:S02]  /*d890*/  SEL R9, R4, R12, !P2 ;  /* 0x0000000c04097207 */ /* 0x000fe40005000000 */
[-C--:B------:R-:W-:Y:S02]  /*d8a0*/  LEA R14, P0, R13, R236.reuse, 0x2 ;  /* 0x000000ec0d0e7211 */ /* 0x080fe400078010ff */
[----:B------:R-:W-:Y:S01]  /*d8b0*/  LEA R16, P1, R9, R236, 0x2 ;  /* 0x000000ec09107211 */ /* 0x000fe200078210ff */
[C---:B------:R-:W-:Y:S01]  /*d8c0*/  IMAD.IADD R10, R13.reuse, 0x1, -R9 ;  /* 0x000000010d0a7824 */ /* 0x040fe200078e0a09 */
        /* <DEDUP_REMOVED lines=18> */
.L_x_5443:
        /* <DEDUP_REMOVED lines=8> */
[----:B------:R-:W-:Y:S01]  /*da70*/  USHF.L.U64.HI UR26, UR26, 0x5, UR17 ;  /* 0x000000051a1a7899 */ /* 0x000fe20008010211 */
        /* <DEDUP_REMOVED lines=92> */
[----:B------:R-:W4:Y:S04]  /*e040*/  LDSM.16.M88.4 R168, [R224+UR5+0x8000] ;  /* 0x00800005e0a8783b */ /* 0x000f280008000200 */
[----:B------:R-:W5:Y:S04]  /*e050*/  LDSM.16.M88.4 R172, [R224+UR5+0x8800] ;  /* 0x00880005e0ac783b */ /* 0x000f680008000200 */
[----:B------:R-:W1:Y:S04]  /*e060*/  LDSM.16.M88.4 R176, [R224+UR5+0x9000] ;  /* 0x00900005e0b0783b */ /* 0x000e680008000200 */
[----:B------:R-:W0:Y:S04]  /*e070*/  LDGDEPBAR ;  /* 0x00000000000079af */ /* 0x000e280000000000 */
[----:B------:R-:W3:Y:S04]  /*e080*/  LDSM.16.M88.4 R180, [R224+UR5+0x9800] ;  /* 0x00980005e0b4783b */ /* 0x000ee80008000200 */
[----:B------:R-:W-:Y:S04]  /*e090*/  LDSM.16.M88.4 R184, [R223] ;  /* 0x00000000dfb8783b */ /* 0x000fe80000000200 */
[----:B------:R-:W3:Y:S04]  /*e0a0*/  LDSM.16.M88.4 R188, [R222+0x8000] ;  /* 0x00800000debc783b */ /* 0x000ee80000000200 */
[----:B------:R-:W3:Y:S04]  /*e0b0*/  LDSM.16.M88.4 R192, [R222+0x8800] ;  /* 0x00880000dec0783b */ /* 0x000ee80000000200 */
[----:B--2---:R-:W-:Y:S01]  /*e0c0*/  LDSM.16.M88.4 R208, [R224+UR5+0xe000] ;  /* 0x00e00005e0d0783b */ /* 0x004fe20008000200 */
[C---:B----4-:R-:W-:Y:S08]  /*e0d0*/  HMMA.16816.F32.BF16 R4, R164.reuse, R168, RZ ;  /* 0x000000a8a404723c */ /* 0x050ff000000418ff */
[C---:B------:R-:W-:Y:S01]  /*e0e0*/  HMMA.16816.F32.BF16 R8, R164.reuse, R170, RZ ;  /* 0x000000aaa408723c */ /* 0x040fe200000418ff */
[----:B------:R-:W2:Y:S07]  /*e0f0*/  LDSM.16.M88.4 R168, [R222+0x9000] ;  /* 0x00900000dea8783b */ /* 0x000eae0000000200 */
[C---:B-----5:R-:W-:Y:S01]  /*e100*/  HMMA.16816.F32.BF16 R12, R164.reuse, R172, RZ ;  /* 0x000000aca40c723c */ /* 0x060fe200000418ff */
[----:B------:R-:W-:Y:S05]  /*e110*/  SEL R172, R3, 0xffffffc0, !P2 ;  /* 0xffffffc003ac7807 */ /* 0x000fea0005000000 */
[--C-:B------:R-:W-:Y:S02]  /*e120*/  IMAD.IADD R221, R225, 0x1, R172.reuse ;  /* 0x00000001e1dd7824 */ /* 0x100fe400078e02ac */
[C---:B------:R-:W-:Y:S01]  /*e130*/  HMMA.16816.F32.BF16 R16, R164.reuse, R174, RZ ;  /* 0x000000aea410723c */ /* 0x040fe200000418ff */
[----:B------:R-:W-:Y:S02]  /*e140*/  IMAD.IADD R219, R219, 0x1, R172 ;  /* 0x00000001dbdb7824 */ /* 0x000fe400078e02ac */
[----:B------:R-:W4:Y:S01]  /*e150*/  LDSM.16.M88.4 R172, [R222+0x9800] ;  /* 0x00980000deac783b */ /* 0x000f220000000200 */
[C---:B------:R-:W-:Y:S02]  /*e160*/  IMAD.IADD R220, R218.reuse, 0x1, R221 ;  /* 0x00000001dadc7824 */ /* 0x040fe400078e02dd */
[----:B------:R-:W-:Y:S01]  /*e170*/  IMAD.IADD R3, R218, 0x1, R219 ;  /* 0x00000001da037824 */ /* 0x000fe200078e02db */
[----:B------:R-:W-:Y:S01]  /*e180*/  LDSM.16.M88.4 R196, [R221] ;  /* 0x00000000ddc4783b */ /* 0x000fe20000000200 */
[C---:B-1----:R-:W-:Y:S03]  /*e190*/  HMMA.16816.F32.BF16 R20, R164.reuse, R176, RZ ;  /* 0x000000b0a414723c */ /* 0x042fe600000418ff */
[----:B------:R-:W1:Y:S04]  /*e1a0*/  LDSM.16.M88.4 R200, [R219+0x8000] ;  /* 0x00800000dbc8783b */ /* 0x000e680000000200 */
        /* <DEDUP_REMOVED lines=13> */
[C---:B--2---:R-:W-:Y:S08]  /*e280*/  HMMA.16816.F32.BF16 R20, R184.reuse, R168, R20 ;  /* 0x000000a8b814723c */ /* 0x044ff00000041814 */
[C---:B------:R-:W-:Y:S01]  /*e290*/  HMMA.16816.F32.BF16 R24, R184.reuse, R170, R24 ;  /* 0x000000aab818723c */ /* 0x040fe20000041818 */
[----:B------:R-:W2:Y:S07]  /*e2a0*/  LDSM.16.M88.4 R168, [R3+0x9000] ;  /* 0x0090000003a8783b */ /* 0x000eae0000000200 */
[C---:B----4-:R-:W-:Y:S08]  /*e2b0*/  HMMA.16816.F32.BF16 R28, R184.reuse, R172, R28 ;  /* 0x000000acb81c723c */ /* 0x050ff0000004181c */
[----:B------:R-:W-:Y:S01]  /*e2c0*/  HMMA.16816.F32.BF16 R32, R184, R174, R32 ;  /* 0x000000aeb820723c */ /* 0x000fe20000041820 */
[----:B------:R-:W4:Y:S04]  /*e2d0*/  LDSM.16.M88.4 R172, [R3+0x9800] ;  /* 0x0098000003ac783b */ /* 0x000f280000000200 */
[----:B------:R-:W-:Y:S03]  /*e2e0*/  LDSM.16.M88.4 R184, [R225+0x2000] ;  /* 0x00200000e1b8783b */ /* 0x000fe60000000200 */
[C---:B-1----:R-:W-:Y:S08]  /*e2f0*/  HMMA.16816.F32.BF16 R4, R196.reuse, R200, R4 ;  /* 0x000000c8c404723c */ /* 0x042ff00000041804 */
[C---:B------:R-:W-:Y:S01]  /*e300*/  HMMA.16816.F32.BF16 R8, R196.reuse, R202, R8 ;  /* 0x000000cac408723c */ /* 0x040fe20000041808 */
[----:B------:R-:W1:Y:S07]  /*e310*/  LDSM.16.M88.4 R200, [R224+UR5+0xa000] ;  /* 0x00a00005e0c8783b */ /* 0x000e6e0008000200 */
        /* <DEDUP_REMOVED lines=34> */
[----:B------:R-:W1:Y:S04]  /*e540*/  LDSM.16.M88.4 R176, [R219+0xa000] ;  /* 0x00a00000dbb0783b */ /* 0x000e680000000200 */
[----:B------:R-:W3:Y:S03]  /*e550*/  LDSM.16.M88.4 R184, [R219+0xb000] ;  /* 0x00b00000dbb8783b */ /* 0x000ee60000000200 */
[C---:B------:R-:W-:Y:S08]  /*e560*/  HMMA.16816.F32.BF16 R4, R188.reuse, R196, R4 ;  /* 0x000000c4bc04723c */ /* 0x040ff00000041804 */
[C---:B------:R-:W-:Y:S01]  /*e570*/  HMMA.16816.F32.BF16 R8, R188.reuse, R198, R8 ;  /* 0x000000c6bc08723c */ /* 0x040fe20000041808 */
[----:B------:R-:W-:Y:S07]  /*e580*/  LDSM.16.M88.4 R196, [R3+0xa000] ;  /* 0x00a0000003c4783b */ /* 0x000fee0000000200 */
        /* <DEDUP_REMOVED lines=16> */
[C---:B---3--:R-:W-:Y:S08]  /*e690*/  HMMA.16816.F32.BF16 R20, R164.reuse, R184, R20 ;  /* 0x000000b8a414723c */ /* 0x048ff00000041814 */
[C---:B------:R-:W-:Y:S01]  /*e6a0*/  HMMA.16816.F32.BF16 R24, R164.reuse, R186, R24 ;  /* 0x000000baa418723c */ /* 0x040fe20000041818 */
[----:B------:R-:W-:Y:S07]  /*e6b0*/  LDSM.16.M88.4 R184, [R224+UR5+0xc800] ;  /* 0x00c80005e0b8783b */ /* 0x000fee0008000200 */
[C---:B--2---:R-:W-:Y:S08]  /*e6c0*/  HMMA.16816.F32.BF16 R28, R164.reuse, R168, R28 ;  /* 0x000000a8a41c723c */ /* 0x044ff0000004181c */
        /* <DEDUP_REMOVED lines=189> */
.L_x_5445:
        /* <DEDUP_REMOVED lines=91> */
.L_x_5444:
[----:B------:R-:W-:Y:S01]  /*f850*/  IADD3 R3, PT, PT, R235, -0x8, RZ ;  /* 0xfffffff8eb037810 */ /* 0x000fe20007ffe0ff */
[C---:B-1----:R-:W-:Y:S01]  /*f860*/  VIADD R171, R234.reuse, 0xffffffe9 ;  /* 0xffffffe9eaab7836 */ /* 0x042fe20000000000 */
[----:B------:R-:W-:Y:S01]  /*f870*/  IABS R165, R235 ;  /* 0x000000eb00a57213 */ /* 0x000fe20000000000 */
[----:B------:R-:W-:Y:S01]  /*f880*/  UISETP.GT.AND UP2, UPT, UR25, UR18, UPT ;  /* 0x000000121900728c */ /* 0x000fe2000bf44270 */
[----:B------:R-:W-:Y:S01]  /*f890*/  IABS R3, R3 ;  /* 0x0000000300037213 */ /* 0x000fe20000000000 */
[----:B------:R-:W-:Y:S01]  /*f8a0*/  UIADD3 UR20, UPT, UPT, UR20, -0x40, URZ ;  /* 0xffffffc014147890 */ /* 0x000fe2000fffe0ff */
[----:B------:R-:W-:Y:S02]  /*f8b0*/  I2FP.F32.S32 R165, R165 ;  /* 0x000000a500a57245 */ /* 0x000fe40000201400 */
[----:B------:R-:W-:Y:S02]  /*f8c0*/  I2FP.F32.S32 R3, R3 ;  /* 0x0000000300037245 */ /* 0x000fe40000201400 */
[C---:B------:R-:W-:Y:S01]  /*f8d0*/  IADD3 R164, PT, PT, R234.reuse, -0x20, RZ ;  /* 0xffffffe0eaa47810 */ /* 0x040fe20007ffe0ff */
[----:B------:R-:W-:Y:S01]  /*f8e0*/  FFMA.FTZ R6, R165, -UR14, R6 ;  /* 0x8000000ea5067c23 */ /* 0x000fe20008010006 */
[----:B------:R-:W-:Y:S02]  /*f8f0*/  VIADD R165, R234, 0xffffffe1 ;  /* 0xffffffe1eaa57836 */ /* 0x000fe40000000000 */
[----:B------:R-:W-:Y:S01]  /*f900*/  FFMA.FTZ R4, R3, -UR14, R4 ;  /* 0x8000000e03047c23 */ /* 0x000fe20008010004 */
[-C--:B------:R-:W-:Y:S01]  /*f910*/  ISETP.GT.AND P5, PT, R227, R164.reuse, PT ;  /* 0x000000a4e300720c */ /* 0x080fe20003fa4270 */
[----:B------:R-:W-:Y:S01]  /*f920*/  FFMA.FTZ R10, R3, -UR14, R10 ;  /* 0x8000000e030a7c23 */ /* 0x000fe2000801000a */
[----:B------:R-:W-:Y:S02]  /*f930*/  ISETP.GT.AND P3, PT, R229, R164, PT ;  /* 0x000000a4e500720c */ /* 0x000fe40003f64270 */
[C---:B------:R-:W-:Y:S02]  /*f940*/  ISETP.GE.AND P0, PT, R164.reuse, R226, PT ;  /* 0x000000e2a400720c */ /* 0x040fe40003f06270 */
[-C--:B------:R-:W-:Y:S02]  /*f950*/  ISETP.GE.AND P6, PT, R164, R228.reuse, PT ;  /* 0x000000e4a400720c */ /* 0x080fe40003fc6270 */
[----:B------:R-:W-:Y:S01]  /*f960*/  FSEL R164, R6, -INF , !P5 ;  /* 0xff80000006a47808 */ /* 0x000fe20006800000 */
[----:B------:R-:W-:Y:S01]  /*f970*/  VIADD R6, R235, 0xffffffe7 ;  /* 0xffffffe7eb067836 */ /* 0x000fe20000000000 */
[----:B------:R-:W-:Y:S02]  /*f980*/  FSEL R4, R4, -INF , !P3 ;  /* 0xff80000004047808 */ /* 0x000fe40005800000 */
[-C--:B------:R-:W-:Y:S02]  /*f990*/  ISETP.GT.AND P4, PT, R229, R165.reuse, PT ;  /* 0x000000a5e500720c */ /* 0x080fe40003f84270 */
[C---:B------:R-:W-:Y:S02]  /*f9a0*/  ISETP.GE.AND P5, PT, R165.reuse, R228, PT ;  /* 0x000000e4a500720c */ /* 0x040fe40003fa6270 */
[----:B------:R-:W-:Y:S02]  /*f9b0*/  ISETP.GE.AND P3, PT, R165, R226, PT ;  /* 0x000000e2a500720c */ /* 0x000fe40003f66270 */
[----:B------:R-:W-:Y:S02]  /*f9c0*/  ISETP.GT.AND P1, PT, R227, R165, PT ;  /* 0x000000a5e300720c */ /* 0x000fe40003f24270 */
[C---:B------:R-:W-:Y:S02]  /*f9d0*/  IADD3 R165, PT, PT, R235.reuse, -0x10, RZ ;  /* 0xfffffff0eba57810 */ /* 0x040fe40007ffe0ff */
[C---:B------:R-:W-:Y:S02]  /*f9e0*/  IADD3 R166, PT, PT, R235.reuse, -0x9, RZ ;  /* 0xfffffff7eba67810 */ /* 0x040fe40007ffe0ff */
[----:B------:R-:W-:Y:S02]  /*f9f0*/  IABS R165, R165 ;  /* 0x000000a500a57213 */ /* 0x000fe40000000000 */
[----:B------:R-:W-:Y:S02]  /*fa00*/  IABS R166, R166 ;  /* 0x000000a600a67213 */ /* 0x000fe40000000000 */
[----:B------:R-:W-:Y:S02]  /*fa10*/  I2FP.F32.S32 R165, R165 ;  /* 0x000000a500a57245 */ /* 0x000fe40000201400 */
[C---:B------:R-:W-:Y:S02]  /*fa20*/  IADD3 R167, PT, PT, R235.reuse, -0x11, RZ ;  /* 0xffffffefeba77810 */ /* 0x040fe40007ffe0ff */
[----:B------:R-:W-:Y:S01]  /*fa30*/  IADD3 R168, PT, PT, R235, -0x1, RZ ;  /* 0xffffffffeba87810 */ /* 0x000fe20007ffe0ff */
[C---:B------:R-:W-:Y:S01]  /*fa40*/  FFMA.FTZ R14, R165.reuse, -UR14, R14 ;  /* 0x8000000ea50e7c23 */ /* 0x040fe2000801000e */
[----:B------:R-:W-:Y:S01]  /*fa50*/  I2FP.F32.S32 R166, R166 ;  /* 0x000000a600a67245 */ /* 0x000fe20000201400 */
[----:B------:R-:W-:Y:S01]  /*fa60*/  FFMA.FTZ R8, R165, -UR14, R8 ;  /* 0x8000000ea5087c23 */ /* 0x000fe20008010008 */
[----:B------:R-:W-:Y:S02]  /*fa70*/  IABS R167, R167 ;  /* 0x000000a700a77213 */ /* 0x000fe40000000000 */
[----:B------:R-:W-:Y:S01]  /*fa80*/  IABS R168, R168 ;  /* 0x000000a800a87213 */ /* 0x000fe20000000000 */
[C---:B------:R-:W-:Y:S01]  /*fa90*/  FFMA.FTZ R5, R166.reuse, -UR14, R5 ;  /* 0x8000000ea6057c23 */ /* 0x040fe20008010005 */
[C---:B------:R-:W-:Y:S01]  /*faa0*/  IADD3 R165, PT, PT, R235.reuse, -0x20, RZ ;  /* 0xffffffe0eba57810 */ /* 0x040fe20007ffe0ff */
[----:B------:R-:W-:Y:S01]  /*fab0*/  FFMA.FTZ R11, R166, -UR14, R11 ;  /* 0x8000000ea60b7c23 */ /* 0x000fe2000801000b */
[----:B------:R-:W-:Y:S01]  /*fac0*/  I2FP.F32.S32 R166, R167 ;  /* 0x000000a700a67245 */ /* 0x000fe20000201400 */
[C---:B------:R-:W-:Y:S01]  /*fad0*/  VIADD R167, R235.reuse, 0xffffffd7 ;  /* 0xffffffd7eba77836 */ /* 0x040fe20000000000 */
[----:B------:R-:W-:Y:S02]  /*fae0*/  I2FP.F32.S32 R168, R168 ;  /* 0x000000a800a87245 */ /* 0x000fe40000201400 */
[----:B------:R-:W-:Y:S01]  /*faf0*/  IABS R6, R6 ;  /* 0x0000000600067213 */ /* 0x000fe20000000000 */
[C---:B------:R-:W-:Y:S01]  /*fb00*/  FFMA.FTZ R15, R166.reuse, -UR14, R15 ;  /* 0x8000000ea60f7c23 */ /* 0x040fe2000801000f */
[----:B------:R-:W-:Y:S01]  /*fb10*/  IABS R165, R165 ;  /* 0x000000a500a57213 */ /* 0x000fe20000000000 */
[----:B------:R-:W-:Y:S01]  /*fb20*/  FFMA.FTZ R9, R166, -UR14, R9 ;  /* 0x8000000ea6097c23 */ /* 0x000fe20008010009 */
[----:B------:R-:W-:Y:S01]  /*fb30*/  FFMA.FTZ R7, R168, -UR14, R7 ;  /* 0x8000000ea8077c23 */ /* 0x000fe20008010007 */
[----:B------:R-:W-:Y:S02]  /*fb40*/  I2FP.F32.S32 R6, R6 ;  /* 0x0000000600067245 */ /* 0x000fe40000201400 */
[----:B------:R-:W-:Y:S02]  /*fb50*/  I2FP.F32.S32 R165, R165 ;  /* 0x000000a500a57245 */ /* 0x000fe40000201400 */
[----:B------:R-:W-:Y:S01]  /*fb60*/  IADD3 R166, PT, PT, R235, -0x21, RZ ;  /* 0xffffffdfeba67810 */ /* 0x000fe20007ffe0ff */
[C---:B------:R-:W-:Y:S01]  /*fb70*/  FFMA.FTZ R13, R6.reuse, -UR14, R13 ;  /* 0x8000000e060d7c23 */ /* 0x040fe2000801000d */
[----:B------:R-:W-:Y:S01]  /*fb80*/  IABS R167, R167 ;  /* 0x000000a700a77213 */ /* 0x000fe20000000000 */
[----:B------:R-:W-:Y:S01]  /*fb90*/  FFMA.FTZ R22, R165, -UR14, R22 ;  /* 0x8000000ea5167c23 */ /* 0x000fe20008010016 */
[----:B------:R-:W-:Y:S01]  /*fba0*/  IABS R166, R166 ;  /* 0x000000a600a67213 */ /* 0x000fe20000000000 */
[----:B------:R-:W-:Y:S01]  /*fbb0*/  FFMA.FTZ R19, R6, -UR14, R19 ;  /* 0x8000000e06137c23 */ /* 0x000fe20008010013 */
[----:B------:R-:W-:Y:S01]  /*fbc0*/  FSEL R170, R7, -INF , !P1 ;  /* 0xff80000007aa7808 */ /* 0x000fe20004800000 */
[----:B------:R-:W-:Y:S01]  /*fbd0*/  FFMA.FTZ R16, R165, -UR14, R16 ;  /* 0x8000000ea5107c23 */ /* 0x000fe20008010010 */
[----:B------:R-:W-:Y:S01]  /*fbe0*/  ISETP.GT.AND P1, PT, R229, R171, PT ;  /* 0x000000abe500720c */ /* 0x000fe20003f24270 */
[C---:B------:R-:W-:Y:S01]  /*fbf0*/  VIADD R165, R235.reuse, 0xffffffc0 ;  /* 0xffffffc0eba57836 */ /* 0x040fe20000000000 */
[C---:B------:R-:W-:Y:S02]  /*fc00*/  IADD3 R3, PT, PT, R235.reuse, -0x18, RZ ;  /* 0xffffffe8eb037810 */ /* 0x040fe40007ffe0ff */
[----:B------:R-:W-:Y:S02]  /*fc10*/  MOV R6, R167 ;  /* 0x000000a700067202 */ /* 0x000fe40000000f00 */
[----:B------:R-:W-:Y:S02]  /*fc20*/  IADD3 R167, PT, PT, R235, -0x30, RZ ;  /* 0xffffffd0eba77810 */ /* 0x000fe40007ffe0ff */
[----:B------:R-:W-:Y:S02]  /*fc30*/  IADD3 R174, PT, PT, R234, -0x18, RZ ;  /* 0xffffffe8eaae7810 */ /* 0x000fe40007ffe0ff */
[----:B------:R-:W-:Y:S02]  /*fc40*/  I2FP.F32.S32 R166, R166 ;  /* 0x000000a600a67245 */ /* 0x000fe40000201400 */
[----:B------:R-:W-:Y:S02]  /*fc50*/  FSEL R172, R5, -INF , !P4 ;  /* 0xff80000005ac7808 */ /* 0x000fe40006000000 */
[----:B------:R-:W-:Y:S01]  /*fc60*/  FSEL R5, R9, -INF , !P1 ;  /* 0xff80000009057808 */ /* 0x000fe20004800000 */
[C---:B------:R-:W-:Y:S01]  /*fc70*/  FFMA.FTZ R17, R166.reuse, -UR14, R17 ;  /* 0x8000000ea6117c23 */ /* 0x040fe20008010011 */
[----:B------:R-:W-:Y:S01]  /*fc80*/  IABS R3, R3 ;  /* 0x0000000300037213 */ /* 0x000fe20000000000 */
[----:B------:R-:W-:Y:S01]  /*fc90*/  FFMA.FTZ R23, R166, -UR14, R23 ;  /* 0x8000000ea6177c23 */ /* 0x000fe20008010017 */
[----:B------:R-:W-:Y:S02]  /*fca0*/  ISETP.GT.AND P1, PT, R227, R171, PT ;  /* 0x000000abe300720c */ /* 0x000fe40003f24270 */
[----:B------:R-:W-:Y:S02]  /*fcb0*/  IABS R167, R167 ;  /* 0x000000a700a77213 */ /* 0x000fe40000000000 */
[----:B------:R-:W-:Y:S02]  /*fcc0*/  IABS R165, R165 ;  /* 0x000000a500a57213 */ /* 0x000fe40000000000 */
[----:B------:R-:W-:Y:S02]  /*fcd0*/  ISETP.GT.AND P4, PT, R229, R174, PT ;  /* 0x000000aee500720c */ /* 0x000fe40003f84270 */
[----:B------:R-:W-:Y:S02]  /*fce0*/  IADD3 R168, PT, PT, R234, -0xf, RZ ;  /* 0xfffffff1eaa87810 */ /* 0x000fe40007ffe0ff */
[----:B------:R-:W-:Y:S02]  /*fcf0*/  I2FP.F32.S32 R3, R3 ;  /* 0x0000000300037245 */ /* 0x000fe40000201400 */
[----:B------:R-:W-:Y:S02]  /*fd00*/  IADD3 R166, PT, PT, R235, -0x31, RZ ;  /* 0xffffffcfeba67810 */ /* 0x000fe40007ffe0ff */
[----:B------:R-:W-:Y:S01]  /*fd10*/  I2FP.F32.S32 R167, R167 ;  /* 0x000000a700a77245 */ /* 0x000fe20000201400 */
[----:B------:R-:W-:Y:S01]  /*fd20*/  FFMA.FTZ R12, R3, -UR14, R12 ;  /* 0x8000000e030c7c23 */ /* 0x000fe2000801000c */
[----:B------:R-:W-:Y:S01]  /*fd30*/  FSEL R9, R11, -INF , !P1 ;  /* 0xff8000000b097808 */ /* 0x000fe20004800000 */
[----:B------:R-:W-:Y:S01]  /*fd40*/  FFMA.FTZ R18, R3, -UR14, R18 ;  /* 0x8000000e03127c23 */ /* 0x000fe20008010012 */
[----:B------:R-:W-:Y:S01]  /*fd50*/  I2FP.F32.S32 R165, R165 ;  /* 0x000000a500a57245 */ /* 0x000fe20000201400 */
[C---:B------:R-:W-:Y:S01]  /*fd60*/  FFMA.FTZ R30, R167.reuse, -UR14, R30 ;  /* 0x8000000ea71e7c23 */ /* 0x040fe2000801001e */
[----:B------:R-:W-:Y:S01]  /*fd70*/  FSEL R7, R8, -INF , !P4 ;  /* 0xff80000008077808 */ /* 0x000fe20006000000 */
[----:B------:R-:W-:Y:S01]  /*fd80*/  FFMA.FTZ R24, R167, -UR14, R24 ;  /* 0x8000000ea7187c23 */ /* 0x000fe20008010018 */
[----:B------:R-:W-:Y:S01]  /*fd90*/  ISETP.GT.AND P1, PT, R229, R168, PT ;  /* 0x000000a8e500720c */ /* 0x000fe20003f24270 */
[----:B------:R-:W-:Y:S01]  /*fda0*/  FFMA.FTZ R32, R165, -UR14, R32 ;  /* 0x8000000ea5207c23 */ /* 0x000fe20008010020 */
[----:B------:R-:W-:Y:S01]  /*fdb0*/  ISETP.GT.AND P4, PT, R227, R174, PT ;  /* 0x000000aee300720c */ /* 0x000fe20003f84270 */
[C---:B------:R-:W-:Y:S01]  /*fdc0*/  VIADD R165, R234.reuse, 0xfffffff9 ;  /* 0xfffffff9eaa57836 */ /* 0x040fe20000000000 */
[C---:B------:R-:W-:Y:S01]  /*fdd0*/  IADD3 R169, PT, PT, R234.reuse, -0x10, RZ ;  /* 0xfffffff0eaa97810 */ /* 0x040fe20007ffe0ff */
[----:B------:R-:W-:Y:S01]  /*fde0*/  VIADD R8, R234, 0x11 ;  /* 0x00000011ea087836 */ /* 0x000fe20000000000 */
[----:B------:R-:W-:Y:S02]  /*fdf0*/  IABS R166, R166 ;  /* 0x000000a600a67213 */ /* 0x000fe40000000000 */
[----:B------:R-:W-:Y:S02]  /*fe00*/  FSEL R201, R13, -INF , !P1 ;  /* 0xff8000000dc97808 */ /* 0x000fe40004800000 */
[----:B------:R-:W-:Y:S02]  /*fe10*/  IADD3 R3, PT, PT, R235, -0x28, RZ ;  /* 0xffffffd8eb037810 */ /* 0x000fe40007ffe0ff */
[----:B------:R-:W-:Y:S02]  /*fe20*/  ISETP.GT.AND P1, PT, R227, R168, PT ;  /* 0x000000a8e300720c */ /* 0x000fe40003f24270 */
[----:B------:R-:W-:Y:S02]  /*fe30*/  FSEL R167, R10, -INF , !P4 ;  /* 0xff8000000aa77808 */ /* 0x000fe40006000000 */
[----:B------:R-:W-:Y:S02]  /*fe40*/  ISETP.GT.AND P4, PT, R229, R169, PT ;  /* 0x000000a9e500720c */ /* 0x000fe40003f84270 */
[----:B------:R-:W-:Y:S02]  /*fe50*/  I2FP.F32.S32 R166, R166 ;  /* 0x000000a600a67245 */ /* 0x000fe40000201400 */
[----:B------:R-:W-:Y:S02]  /*fe60*/  IABS R3, R3 ;  /* 0x0000000300037213 */ /* 0x000fe40000000000 */
[----:B------:R-:W-:Y:S01]  /*fe70*/  FSEL R203, R15, -INF , !P1 ;  /* 0xff8000000fcb7808 */ /* 0x000fe20004800000 */
[----:B------:R-:W-:Y:S01]  /*fe80*/  FFMA.FTZ R31, R166, -UR14, R31 ;  /* 0x8000000ea61f7c23 */ /* 0x000fe2000801001f */
[----:B------:R-:W-:Y:S01]  /*fe90*/  FSEL R207, R12, -INF , !P4 ;  /* 0xff8000000ccf7808 */ /* 0x000fe20006000000 */
[----:B------:R-:W-:Y:S01]  /*fea0*/  FFMA.FTZ R25, R166, -UR14, R25 ;  /* 0x8000000ea6197c23 */ /* 0x000fe20008010019 */
[----:B------:R-:W-:Y:S02]  /*feb0*/  ISETP.GT.AND P1, PT, R229, R165, PT ;  /* 0x000000a5e500720c */ /* 0x000fe40003f24270 */
[----:B------:R-:W-:Y:S02]  /*fec0*/  ISETP.GT.AND P4, PT, R227, R169, PT ;  /* 0x000000a9e300720c */ /* 0x000fe40003f84270 */
[----:B------:R-:W-:Y:S02]  /*fed0*/  I2FP.F32.S32 R3, R3 ;  /* 0x0000000300037245 */ /* 0x000fe40000201400 */
[----:B------:R-:W-:Y:S02]  /*fee0*/  IADD3 R166, PT, PT, R234, -0x8, RZ ;  /* 0xfffffff8eaa67810 */ /* 0x000fe40007ffe0ff */
[----:B------:R-:W-:Y:S01]  /*fef0*/  FSEL R177, R17, -INF , !P1 ;  /* 0xff80000011b17808 */ /* 0x000fe20004800000 */
[C---:B------:R-:W-:Y:S01]  /*ff00*/  FFMA.FTZ R20, R3.reuse, -UR14, R20 ;  /* 0x8000000e03147c23 */ /* 0x040fe20008010014 */
[----:B------:R-:W-:Y:S01]  /*ff10*/  FSEL R205, R14, -INF , !P4 ;  /* 0xff8000000ecd7808 */ /* 0x000fe20006000000 */
[----:B------:R-:W-:Y:S01]  /*ff20*/  FFMA.FTZ R26, R3, -UR14, R26 ;  /* 0x8000000e031a7c23 */ /* 0x000fe2000801001a */
[----:B------:R-:W-:Y:S02]  /*ff30*/  ISETP.GT.AND P1, PT, R227, R165, PT ;  /* 0x000000a5e300720c */ /* 0x000fe40003f24270 */
[----:B------:R-:W-:Y:S02]  /*ff40*/  ISETP.GT.AND P4, PT, R229, R166, PT ;  /* 0x000000a6e500720c */ /* 0x000fe40003f84270 */
[----:B------:R-:W-:Y:S02]  /*ff50*/  IADD3 R3, PT, PT, R235, -0x38, RZ ;  /* 0xffffffc8eb037810 */ /* 0x000fe40007ffe0ff */
[----:B------:R-:W-:Y:S02]  /*ff60*/  FSEL R173, R19, -INF , !P1 ;  /* 0xff80000013ad7808 */ /* 0x000fe40004800000 */
[----:B------:R-:W-:Y:S02]  /*ff70*/  FSEL R179, R16, -INF , !P4 ;  /* 0xff80000010b37808 */ /* 0x000fe40006000000 */
[----:B------:R-:W-:Y:S02]  /*ff80*/  ISETP.GT.AND P1, PT, R229, R234, PT ;  /* 0x000000eae500720c */ /* 0x000fe40003f24270 */
[----:B------:R-:W-:Y:S02]  /*ff90*/  I2FP.F32.S32 R6, R6 ;  /* 0x0000000600067245 */ /* 0x000fe40000201400 */
[----:B------:R-:W-:Y:S02]  /*ffa0*/  IADD3 R16, PT, PT, R234, 0x1, RZ ;  /* 0x00000001ea107810 */ /* 0x000fe40007ffe0ff */
[----:B------:R-:W-:Y:S01]  /*ffb0*/  IABS R3, R3 ;  /* 0x0000000300037213 */ /* 0x000fe20000000000 */
[----:B------:R-:W-:Y:S01]  /*ffc0*/  FFMA.FTZ R27, R6, -UR14, R27 ;  /* 0x8000000e061b7c23 */ /* 0x000fe2000801001b */
[----:B------:R-:W-:Y:S01]  /*ffd0*/  FSEL R20, R20, -INF , !P1 ;  /* 0xff80000014147808 */ /* 0x000fe20004800000 */
[----:B------:R-:W-:Y:S01]  /*ffe0*/  FFMA.FTZ R21, R6, -UR14, R21 ;  /* 0x8000000e06157c23 */ /* 0x000fe20008010015 */
[----:B------:R-:W-:Y:S02]  /*fff0*/  ISETP.GT.AND P1, PT, R227, R16, PT ;  /* 0x00000010e300720c */ /* 0x000fe40003f24270 */
[----:B------:R-:W-:Y:S02]  /*10000*/  IADD3 R14, PT, PT, R234, 0x8, RZ ;  /* 0x00000008ea0e7810 */ /* 0x000fe40007ffe0ff */
[----:B------:R-:W-:Y:S02]  /*10010*/  I2FP.F32.S32 R3, R3 ;  /* 0x0000000300037245 */ /* 0x000fe40000201400 */
[----:B------:R-:W-:Y:S02]  /*10020*/  IADD3 R6, PT, PT, R235, -0x41, RZ ;  /* 0xffffffbfeb067810 */ /* 0x000fe40007ffe0ff */
[----:B------:R-:W-:Y:S01]  /*10030*/  FSEL R23, R23, -INF , !P1 ;  /* 0xff80000017177808 */ /* 0x000fe20004800000 */
[----:B------:R-:W-:Y:S01]  /*10040*/  FFMA.FTZ R28, R3, -UR14, R28 ;  /* 0x8000000e031c7c23 */ /* 0x000fe2000801001c */
[----:B------:R-:W-:Y:S01]  /*10050*/  ISETP.GT.AND P1, PT, R229, R14, PT ;  /* 0x0000000ee500720c */ /* 0x000fe20003f24270 */
[----:B------:R-:W-:Y:S01]  /*10060*/  FFMA.FTZ R34, R3, -UR14, R34 ;  /* 0x8000000e03227c23 */ /* 0x000fe20008010022 */
[----:B------:R-:W-:Y:S02]  /*10070*/  ISETP.GT.AND P4, PT, R227, R166, PT ;  /* 0x000000a6e300720c */ /* 0x000fe40003f84270 */
[----:B------:R-:W-:Y:S02]  /*10080*/  IABS R6, R6 ;  /* 0x0000000600067213 */ /* 0x000fe40000000000 */
[----:B------:R-:W-:Y:S02]  /*10090*/  IADD3 R3, PT, PT, R235, -0x39, RZ ;  /* 0xffffffc7eb037810 */ /* 0x000fe40007ffe0ff */
[----:B------:R-:W-:Y:S02]  /*100a0*/  FSEL R18, R18, -INF , !P4 ;  /* 0xff80000012127808 */ /* 0x000fe40006000000 */
[----:B------:R-:W-:Y:S02]  /*100b0*/  FSEL R24, R24, -INF , !P1 ;  /* 0xff80000018187808 */ /* 0x000fe40004800000 */
[----:B------:R-:W-:Y:S02]  /*100c0*/  I2FP.F32.S32 R6, R6 ;  /* 0x0000000600067245 */ /* 0x000fe40000201400 */
[----:B------:R-:W-:Y:S02]  /*100d0*/  ISETP.GT.AND P1, PT, R227, R14, PT ;  /* 0x0000000ee300720c */ /* 0x000fe40003f24270 */
[----:B------:R-:W-:Y:S01]  /*100e0*/  ISETP.GT.AND P4, PT, R229, R16, PT ;  /* 0x00000010e500720c */ /* 0x000fe20003f84270 */
[----:B------:R-:W-:Y:S01]  /*100f0*/  FFMA.FTZ R33, R6, -UR14, R33 ;  /* 0x8000000e06217c23 */ /* 0x000fe20008010021 */
[----:B------:R-:W-:Y:S02]  /*10100*/  IADD3 R10, PT, PT, R234, 0x10, RZ ;  /* 0x00000010ea0a7810 */ /* 0x000fe40007ffe0ff */
[----:B------:R-:W-:Y:S02]  /*10110*/  IABS R3, R3 ;  /* 0x0000000300037213 */ /* 0x000fe40000000000 */
[----:B------:R-:W-:Y:S02]  /*10120*/  FSEL R26, R26, -INF , !P1 ;  /* 0xff8000001a1a7808 */ /* 0x000fe40004800000 */
[----:B------:R-:W-:Y:S02]  /*10130*/  FSEL R21, R21, -INF , !P4 ;  /* 0xff80000015157808 */ /* 0x000fe40006000000 */
[----:B------:R-:W-:Y:S02]  /*10140*/  ISETP.GT.AND P4, PT, R227, R234, PT ;  /* 0x000000eae300720c */ /* 0x000fe40003f84270 */
[C---:B------:R-:W-:Y:S02]  /*10150*/  ISETP.GT.AND P1, PT, R229.reuse, R10, PT ;  /* 0x0000000ae500720c */ /* 0x040fe40003f24270 */
[----:B------:R-:W-:Y:S02]  /*10160*/  I2FP.F32.S32 R6, R3 ;  /* 0x0000000300067245 */ /* 0x000fe40000201400 */
[----:B------:R-:W-:Y:S02]  /*10170*/  IADD3 R12, PT, PT, R234, 0x9, RZ ;  /* 0x00000009ea0c7810 */ /* 0x000fe40007ffe0ff */
[----:B------:R-:W-:Y:S01]  /*10180*/  FSEL R22, R22, -INF , !P4 ;  /* 0xff80000016167808 */ /* 0x000fe20006000000 */
[----:B------:R-:W-:Y:S01]  /*10190*/  FFMA.FTZ R29, R6, -UR14, R29 ;  /* 0x8000000e061d7c23 */ /* 0x000fe2000801001d */
[----:B------:R-:W-:Y:S01]  /*101a0*/  FSEL R28, R28, -INF , !P1 ;  /* 0xff8000001c1c7808 */ /* 0x000fe20004800000 */
[----:B------:R-:W-:Y:S01]  /*101b0*/  FFMA.FTZ R35, R6, -UR14, R35 ;  /* 0x8000000e06237c23 */ /* 0x000fe20008010023 */
[----:B------:R-:W-:Y:S02]  /*101c0*/  ISETP.GT.AND P4, PT, R229, R12, PT ;  /* 0x0000000ce500720c */ /* 0x000fe40003f84270 */
[----:B------:R-:W-:Y:S02]  /*101d0*/  ISETP.GT.AND P1, PT, R227, R8, PT ;  /* 0x00000008e300720c */ /* 0x000fe40003f24270 */
[----:B------:R-:W-:Y:S02]  /*101e0*/  IADD3 R6, PT, PT, R234, 0x18, RZ ;  /* 0x00000018ea067810 */ /* 0x000fe40007ffe0ff */
[----:B------:R-:W-:Y:S02]  /*101f0*/  FSEL R31, R31, -INF , !P1 ;  /* 0xff8000001f1f7808 */ /* 0x000fe40004800000 */
[----:B------:R-:W-:Y:S02]  /*10200*/  FSEL R25, R25, -INF , !P4 ;  /* 0xff80000019197808 */ /* 0x000fe40006000000 */
[C---:B------:R-:W-:Y:S02]  /*10210*/  ISETP.GT.AND P4, PT, R227.reuse, R12, PT ;  /* 0x0000000ce300720c */ /* 0x040fe40003f84270 */
[----:B------:R-:W-:Y:S02]  /*10220*/  ISETP.GT.AND P1, PT, R227, R6, PT ;  /* 0x00000006e300720c */ /* 0x000fe40003f24270 */
[----:B------:R-:W-:Y:S02]  /*10230*/  FSEL R15, R164, -INF , !P0 ;  /* 0xff800000a40f7808 */ /* 0x000fe40004000000 */
[----:B------:R-:W-:Y:S02]  /*10240*/  ISETP.GT.AND P0, PT, R229, R8, PT ;  /* 0x00000008e500720c */ /* 0x000fe40003f04270 */
[----:B------:R-:W-:Y:S02]  /*10250*/  FSEL R13, R170, -INF , !P3 ;  /* 0xff800000aa0d7808 */ /* 0x000fe40005800000 */
[----:B------:R-:W-:Y:S02]  /*10260*/  FSEL R27, R27, -INF , !P4 ;  /* 0xff8000001b1b7808 */ /* 0x000fe40006000000 */
[----:B------:R-:W-:Y:S02]  /*10270*/  FSEL R34, R34, -INF , !P1 ;  /* 0xff80000022227808 */ /* 0x000fe40004800000 */
[----:B------:R-:W-:Y:S02]  /*10280*/  ISETP.GE.AND P1, PT, R174, R226, PT ;  /* 0x000000e2ae00720c */ /* 0x000fe40003f26270 */
[----:B------:R-:W-:Y:S02]  /*10290*/  ISETP.GT.AND P4, PT, R227, R10, PT ;  /* 0x0000000ae300720c */ /* 0x000fe40003f84270 */
[----:B------:R-:W-:Y:S02]  /*102a0*/  ISETP.GE.AND P3, PT, R169, R226, PT ;  /* 0x000000e2a900720c */ /* 0x000fe40003f66270 */
[----:B------:R-:W-:Y:S02]  /*102b0*/  FSEL R29, R29, -INF , !P0 ;  /* 0xff8000001d1d7808 */ /* 0x000fe40004000000 */
[----:B------:R-:W-:Y:S02]  /*102c0*/  IADD3 R3, PT, PT, R234, 0x19, RZ ;  /* 0x00000019ea037810 */ /* 0x000fe40007ffe0ff */
[----:B------:R-:W-:Y:S02]  /*102d0*/  FSEL R19, R4, -INF , !P6 ;  /* 0xff80000004137808 */ /* 0x000fe40007000000 */
[----:B------:R-:W-:Y:S02]  /*102e0*/  ISETP.GT.AND P0, PT, R229, R6, PT ;  /* 0x00000006e500720c */ /* 0x000fe40003f04270 */
[----:B------:R-:W-:Y:S02]  /*102f0*/  ISETP.GE.AND P6, PT, R171, R226, PT ;  /* 0x000000e2ab00720c */ /* 0x000fe40003fc6270 */
[----:B------:R-:W-:Y:S02]  /*10300*/  FSEL R30, R30, -INF , !P4 ;  /* 0xff8000001e1e7808 */ /* 0x000fe40006000000 */
[----:B------:R-:W-:Y:S02]  /*10310*/  FSEL R11, R167, -INF , !P1 ;  /* 0xff800000a70b7808 */ /* 0x000fe40004800000 */
[----:B------:R-:W-:Y:S02]  /*10320*/  FSEL R205, R205, -INF , !P3 ;  /* 0xff800000cdcd7808 */ /* 0x000fe40005800000 */
[-C--:B------:R-:W-:Y:S02]  /*10330*/  ISETP.GT.AND P4, PT, R229, R3.reuse, PT ;  /* 0x00000003e500720c */ /* 0x080fe40003f84270 */
[-C--:B------:R-:W-:Y:S02]  /*10340*/  ISETP.GE.AND P1, PT, R166, R228.reuse, PT ;  /* 0x000000e4a600720c */ /* 0x080fe40003f26270 */
[-C--:B------:R-:W-:Y:S02]  /*10350*/  ISETP.GE.AND P3, PT, R16, R228.reuse, PT ;  /* 0x000000e41000720c */ /* 0x080fe40003f66270 */
[----:B------:R-:W-:Y:S02]  /*10360*/  FSEL R32, R32, -INF , !P0 ;  /* 0xff80000020207808 */ /* 0x000fe40004000000 */
[----:B------:R-:W-:Y:S02]  /*10370*/  FSEL R17, R172, -INF , !P5 ;  /* 0xff800000ac117808 */ /* 0x000fe40006800000 */
[----:B------:R-:W-:Y:S02]  /*10380*/  ISETP.GT.AND P0, PT, R227, R3, PT ;  /* 0x00000003e300720c */ /* 0x000fe40003f04270 */
[----:B------:R-:W-:Y:S02]  /*10390*/  FSEL R9, R9, -INF , !P6 ;  /* 0xff80000009097808 */ /* 0x000fe40007000000 */
[----:B------:R-:W-:Y:S02]  /*103a0*/  ISETP.GE.AND P5, PT, R169, R228, PT ;  /* 0x000000e4a900720c */ /* 0x000fe40003fa6270 */
[----:B------:R-:W-:Y:S02]  /*103b0*/  ISETP.GE.AND P6, PT, R166, R226, PT ;  /* 0x000000e2a600720c */ /* 0x000fe40003fc6270 */
        /* <DEDUP_REMOVED lines=19> */
[----:B------:R-:W-:Y:S02]  /*104f0*/  FSEL R5, R5, -INF , !P0 ;  /* 0xff80000005057808 */ /* 0x000fe40004000000 */
[----:B------:R-:W-:Y:S02]  /*10500*/  FSEL R177, R177, -INF , !P5 ;  /* 0xff800000b1b17808 */ /* 0x000fe40006800000 */
[----:B------:R-:W-:Y:S02]  /*10510*/  FSEL R249, R20, -INF , !P6 ;  /* 0xff80000014f97808 */ /* 0x000fe40007000000 */
[----:B------:R-:W-:Y:S02]  /*10520*/  FMNMX3.FTZ R4, R2, R15, R13, !PT ;  /* 0x0000000f02047276 */ /* 0x000fe4000781000d */
[-C--:B------:R-:W-:Y:S02]  /*10530*/  ISETP.GE.AND P0, PT, R168, R226.reuse, PT ;  /* 0x000000e2a800720c */ /* 0x080fe40003f06270 */
[-C--:B------:R-:W-:Y:S02]  /*10540*/  ISETP.GE.AND P5, PT, R14, R226.reuse, PT ;  /* 0x000000e20e00720c */ /* 0x080fe40003fa6270 */
[-C--:B------:R-:W-:Y:S02]  /*10550*/  ISETP.GE.AND P6, PT, R12, R226.reuse, PT ;  /* 0x000000e20c00720c */ /* 0x080fe40003fc6270 */
[----:B------:R-:W-:Y:S02]  /*10560*/  FSEL R201, R201, -INF , !P4 ;  /* 0xff800000c9c97808 */ /* 0x000fe40006000000 */
[----:B------:R-:W-:Y:S02]  /*10570*/  ISETP.GE.AND P4, PT, R165, R226, PT ;  /* 0x000000e2a500720c */ /* 0x000fe40003f86270 */
[----:B------:R-:W-:Y:S02]  /*10580*/  FMNMX3.FTZ R8, R8, R7, R5, !PT ;  /* 0x0000000708087276 */ /* 0x000fe40007810005 */
[----:B------:R-:W-:Y:S02]  /*10590*/  FMNMX3.FTZ R4, R4, R11, R9, !PT ;  /* 0x0000000b04047276 */ /* 0x000fe40007810009 */
[----:B------:R-:W-:Y:S02]  /*105a0*/  FSEL R203, R203, -INF , !P0 ;  /* 0xff800000cbcb7808 */ /* 0x000fe40004000000 */
[----:B------:R-:W-:Y:S02]  /*105b0*/  FSEL R211, R26, -INF , !P5 ;  /* 0xff8000001ad37808 */ /* 0x000fe40006800000 */
[----:B------:R-:W-:Y:S02]  /*105c0*/  FSEL R209, R27, -INF , !P6 ;  /* 0xff8000001bd17808 */ /* 0x000fe40007000000 */
[C---:B------:R-:W-:Y:S02]  /*105d0*/  ISETP.GE.AND P5, PT, R6.reuse, R228, PT ;  /* 0x000000e40600720c */ /* 0x040fe40003fa6270 */
[-C--:B------:R-:W-:Y:S02]  /*105e0*/  ISETP.GE.AND P6, PT, R6, R226.reuse, PT ;  /* 0x000000e20600720c */ /* 0x080fe40003fc6270 */
[----:B------:R-:W-:Y:S02]  /*105f0*/  FSEL R173, R173, -INF , !P4 ;  /* 0xff800000adad7808 */ /* 0x000fe40006000000 */
[----:B------:R-:W-:Y:S02]  /*10600*/  FMNMX3.FTZ R6, R8, R207, R201, !PT ;  /* 0x000000cf08067276 */ /* 0x000fe400078100c9 */
[-C--:B------:R-:W-:Y:S02]  /*10610*/  ISETP.GE.AND P0, PT, R16, R226.reuse, PT ;  /* 0x000000e21000720c */ /* 0x080fe40003f06270 */
[-C--:B------:R-:W-:Y:S02]  /*10620*/  ISETP.GE.AND P4, PT, R234, R226.reuse, PT ;  /* 0x000000e2ea00720c */ /* 0x080fe40003f86270 */
        /* <DEDUP_REMOVED lines=9> */
[----:B------:R-:W-:Y:S02]  /*106c0*/  FSEL R195, R30, -INF , !P4 ;  /* 0xff8000001ec37808 */ /* 0x000fe40006000000 */
[----:B------:R-:W-:Y:S02]  /*106d0*/  FSEL R183, R31, -INF , !P3 ;  /* 0xff8000001fb77808 */ /* 0x000fe40005800000 */
[C---:B------:R-:W-:Y:S02]  /*106e0*/  ISETP.GE.AND P1, PT, R3.reuse, R226, PT ;  /* 0x000000e20300720c */ /* 0x040fe40003f26270 */
[----:B------:R-:W-:Y:S02]  /*106f0*/  FMNMX3.FTZ R8, R8, R211, R209, !PT ;  /* 0x000000d308087276 */ /* 0x000fe400078100d1 */
[----:B------:R-:W-:Y:S02]  /*10700*/  FSEL R199, R28, -INF , !P0 ;  /* 0xff8000001cc77808 */ /* 0x000fe40004000000 */
[----:B------:R-:W-:Y:S02]  /*10710*/  ISETP.GE.AND P0, PT, R3, R228, PT ;  /* 0x000000e40300720c */ /* 0x000fe40003f06270 */
[----:B------:R-:W-:Y:S02]  /*10720*/  FMNMX3.FTZ R4, R4, R249, R247, !PT ;  /* 0x000000f904047276 */ /* 0x000fe400078100f7 */
[----:B------:R-:W-:Y:S02]  /*10730*/  FMNMX3.FTZ R3, R8, R195, R183, !PT ;  /* 0x000000c308037276 */ /* 0x000fe400078100b7 */
[----:B------:R-:W-:Y:S02]  /*10740*/  FSEL R166, R34, -INF , !P6 ;  /* 0xff80000022a67808 */ /* 0x000fe40007000000 */
[----:B------:R-:W-:Y:S02]  /*10750*/  FSEL R165, R35, -INF , !P1 ;  /* 0xff80000023a57808 */ /* 0x000fe40004800000 */
[----:B------:R-:W-:Y:S02]  /*10760*/  FMNMX3.FTZ R4, R4, R225, R219, !PT ;  /* 0x000000e104047276 */ /* 0x000fe400078100db */
[----:B------:R-:W-:Y:S02]  /*10770*/  FMNMX3.FTZ R6, R3, R166, R165, !PT ;  /* 0x000000a603067276 */ /* 0x000fe400078100a5 */
[----:B------:R-:W-:Y:S02]  /*10780*/  FSEL R181, R32, -INF , !P5 ;  /* 0xff80000020b57808 */ /* 0x000fe40006800000 */
[----:B------:R-:W-:Y:S01]  /*10790*/  FSEL R180, R33, -INF , !P0 ;  /* 0xff80000021b47808 */ /* 0x000fe20004000000 */
[----:B------:R-:W1:Y:S01]  /*107a0*/  SHFL.BFLY PT, R3, R6, 0x2, 0x1f ;  /* 0x0c401f0006037f89 */ /* 0x000e6200000e0000 */
[----:B------:R-:W-:Y:S02]  /*107b0*/  FMNMX3.FTZ R4, R4, R199, R197, !PT ;  /* 0x000000c704047276 */ /* 0x000fe400078100c5 */
[----:B------:R-:W-:Y:S02]  /*107c0*/  MOV R167, R238 ;  /* 0x000000ee00a77202 */ /* 0x000fe40000000f00 */
[----:B------:R-:W-:Y:S02]  /*107d0*/  FMNMX3.FTZ R10, R4, R181, R180, !PT ;  /* 0x000000b5040a7276 */ /* 0x000fe400078100b4 */
[----:B------:R-:W-:Y:S02]  /*107e0*/  @P2 IADD3 R167, PT, PT, R239, -0x40, RZ ;  /* 0xffffffc0efa72810 */ /* 0x000fe40007ffe0ff */
[----:B------:R-:W-:Y:S01]  /*107f0*/  IADD3 R234, PT, PT, R234, -0x40, RZ ;  /* 0xffffffc0eaea7810 */ /* 0x000fe20007ffe0ff */
[----:B------:R-:W2:Y:S01]  /*10800*/  SHFL.BFLY PT, R21, R10, 0x2, 0x1f ;  /* 0x0c401f000a157f89 */ /* 0x000ea200000e0000 */
[----:B------:R-:W-:Y:S01]  /*10810*/  IADD3 R235, PT, PT, R235, 0x40, RZ ;  /* 0x00000040ebeb7810 */ /* 0x000fe20007ffe0ff */
[----:B------:R-:W-:Y:S06]  /*10820*/  IMAD.IADD R218, R218, 0x1, R167 ;  /* 0x00000001dada7824 */ /* 0x000fec00078e02a7 */
        /* <DEDUP_REMOVED lines=456> */
.L_x_5442:
        /* <DEDUP_REMOVED lines=346> */
.L_x_5448:
[----:B------:R-:W-:Y:S05]  /*13a50*/  BSYNC.RECONVERGENT B0 ;  /* 0x0000000000007941 */ /* 0x000fea0003800200 */
.L_x_5447:
[----:B------:R-:W4:Y:S01]  /*13a60*/  LDCU.64 UR4, c[0x0][0x410] ;  /* 0x00008200ff0477ac */ /* 0x000f220008000a00 */
[----:B------:R-:W-:Y:S01]  /*13a70*/  IMAD.MOV.U32 R215, RZ, RZ, RZ ;  /* 0x000000ffffd77224 */ /* 0x000fe200078e00ff */
[----:B------:R-:W-:Y:S01]  /*13a80*/  SHF.R.U32.HI R0, RZ, 0x3, R216 ;  /* 0x00000003ff007819 */ /* 0x000fe200000116d8 */
[----:B------:R1:W1:Y:S01]  /*13a90*/  LDS.128 R24, [R245] ;  /* 0x00000000f5187984 */ /* 0x0002620000000c00 */
[----:B------:R-:W-:Y:S01]  /*13aa0*/  BSSY.RECONVERGENT B0, `(.L_x_5449) ;  /* 0x0000023000007945 */ /* 0x000fe20003800200 */
[----:B--2---:R-:W-:Y:S01]  /*13ab0*/  IMAD.WIDE.U32 R12, R4, UR10, R214 ;  /* 0x0000000a040c7c25 */ /* 0x004fe2000f8e00d6 */
[C---:B------:R-:W-:Y:S01]  /*13ac0*/  ISETP.GE.AND P3, PT, R0.reuse, UR16, PT ;  /* 0x0000001000007c0c */ /* 0x040fe2000bf66270 */
[----:B---3--:R2:W3:Y:S01]  /*13ad0*/  LDS.128 R20, [R245+0x2000] ;  /* 0x00200000f5147984 */ /* 0x0084e20000000c00 */
[C---:B------:R-:W-:Y:S01]  /*13ae0*/  IADD3 R6, PT, PT, R0.reuse, 0x20, RZ ;  /* 0x0000002000067810 */ /* 0x040fe20007ffe0ff */
        /* <DEDUP_REMOVED lines=30> */
.L_x_5450:
[----:B------:R-:W-:Y:S05]  /*13cd0*/  BSYNC.RECONVERGENT B0 ;  /* 0x0000000000007941 */ /* 0x000fea0003800200 */
.L_x_5449:
        /* <DEDUP_REMOVED lines=26> */
.L_x_5452:
[----:B------:R-:W-:Y:S05]  /*13e80*/  BSYNC.RECONVERGENT B0 ;  /* 0x0000000000007941 */ /* 0x000fea0003800200 */
.L_x_5451:
        /* <DEDUP_REMOVED lines=26> */
.L_x_5454:
[----:B------:R-:W-:Y:S05]  /*14030*/  BSYNC.RECONVERGENT B0 ;  /* 0x0000000000007941 */ /* 0x000fea0003800200 */
.L_x_5453:
        /* <DEDUP_REMOVED lines=25> */
.L_x_5455:
        /* <DEDUP_REMOVED lines=11> */
.L_x_7494:


//--------------------- .text._ZN5flash24flash_fwd_splitkv_kernelI23Flash_fwd_kernel_traitsILi256ELi64ELi64ELi4ELb0ELb0EN7cutlass10bfloat16_tE19Flash_kernel_traitsILi256ELi64ELi64ELi4ES3_EELb0ELb1ELb1ELb0ELb0ELb1ELb0ELb0EEEvNS_16Flash_fwd_paramsE --------------------------
	.section	.text._ZN5flash24flash_fwd_splitkv_kernelI23Flash_fwd_kernel_traitsILi256ELi64ELi64ELi4ELb0ELb0EN7cutlass10bfloat16_tE19Flash_kernel_traitsILi256ELi64ELi64ELi4ES3_EELb0ELb1ELb1ELb0ELb0ELb1ELb0ELb0EEEvNS_16Flash_fwd_paramsE,"ax",@progbits
	.align	128
        .global         _ZN5flash24flash_fwd_splitkv_kernelI23Flash_fwd_kernel_traitsILi256ELi64ELi64ELi4ELb0ELb0EN7cutlass10bfloat16_tE19Flash_kernel_traitsILi256ELi64ELi64ELi4ES3_EELb0ELb1ELb1ELb0ELb0ELb1ELb0ELb0EEEvNS_16Flash_fwd_paramsE
        .type           _ZN5flash24flash_fwd_splitkv_kernelI23Flash_fwd_kernel_traitsILi256ELi64ELi64ELi4ELb0ELb0EN7cutlass10bfloat16_tE19Flash_kernel_traitsILi256ELi64ELi64ELi4ES3_EELb0ELb1ELb1ELb0ELb0ELb1ELb0ELb0EEEvNS_16Flash_fwd_paramsE,@function
        .size           _ZN5flash24flash_fwd_splitkv_kernelI23Flash_fwd_kernel_traitsILi256ELi64ELi64ELi4ELb0ELb0EN7cutlass10bfloat16_tE19Flash_kernel_traitsILi256ELi64ELi64ELi4ES3_EELb0ELb1ELb1ELb0ELb0ELb1ELb0ELb0EEEvNS_16Flash_fwd_paramsE,(.L_x_7495 - _ZN5flash24flash_fwd_splitkv_kernelI23Flash_fwd_kernel_traitsILi256ELi64ELi64ELi4ELb0ELb0EN7cutlass10bfloat16_tE19Flash_kernel_traitsILi256ELi64ELi64ELi4ES3_EELb0ELb1ELb1ELb0ELb0ELb1ELb0ELb0EEEvNS_16Flash_fwd_paramsE)
        .other          _ZN5flash24flash_fwd_splitkv_kernelI23Flash_fwd_kernel_traitsILi256ELi64ELi64ELi4ELb0ELb0EN7cutlass10bfloat16_tE19Flash_kernel_traitsILi256ELi64ELi64ELi4ES3_EELb0ELb1ELb1ELb0ELb0ELb1ELb0ELb0EEEvNS_16Flash_fwd_paramsE,@"STO_CUDA_ENTRY STV_DEFAULT"
_ZN5flash24flash_fwd_splitkv_kernelI23Flash_fwd_kernel_traitsILi256ELi64ELi64ELi4ELb0ELb0EN7cutlass10bfloat16_tE19Flash_kernel_traitsILi256ELi64ELi64ELi4ES3_EELb0ELb1ELb1ELb0ELb0ELb1ELb0ELb0EEEvNS_16Flash_fwd_paramsE:
.text._ZN5flash24flash_fwd_splitkv_kernelI23Flash_fwd_kernel_traitsILi256ELi64ELi64ELi4ELb0ELb0EN7cutlass10bfloat16_tE19Flash_kernel_traitsILi256ELi64ELi64ELi4ES3_EELb0ELb1ELb1ELb0ELb0ELb1ELb0ELb0EEEvNS_16Flash_fwd_paramsE:
        /* <DEDUP_REMOVED lines=75> */
.L_x_5456:
        /* <DEDUP_REMOVED lines=90> */
.L_x_5459:
[----:B------:R-:W-:Y:S05]  /*0a50*/  BSYNC.RECONVERGENT B0 ;  /* 0x0000000000007941 */ /* 0x000fea0003800200 */
.L_x_5458:
        /* <DEDUP_REMOVED lines=23> */
.L_x_5461:
[----:B------:R-:W-:Y:S05]  /*0bd0*/  BSYNC.RECONVERGENT B0 ;  /* 0x0000000000007941 */ /* 0x000fea0003800200 */
.L_x_5460:
        /* <DEDUP_REMOVED lines=22> */
.L_x_5463:
[----:B------:R-:W-:Y:S05]  /*0d40*/  BSYNC.RECONVERGENT B0 ;  /* 0x0000000000007941 */ /* 0x000fea0003800200 */
.L_x_5462:
        /* <DEDUP_REMOVED lines=21> */
.L_x_5465:
[----:B------:R-:W-:Y:S05]  /*0ea0*/  BSYNC.RECONVERGENT B0 ;  /* 0x0000000000007941 */ /* 0x000fea0003800200 */
.L_x_5464:
        /* <DEDUP_REMOVED lines=21> */
.L_x_5457:
        /* <DEDUP_REMOVED lines=13> */
.L_x_5466:
        /* <DEDUP_REMOVED lines=99> */
.L_x_5467:
        /* <DEDUP_REMOVED lines=15> */
.L_x_5469:
[----:B------:R-:W1:Y:S01]  /*17f0*/  LDCU.64 UR10, c[0x0][0x3b8] ;  /* 0x00007700ff0a77ac */ /* 0x000e620008000a00 */
[----:B------:R-:W-:-:S04]  /*1800*/  UIADD3 UR15, UPT, UPT, UR6, UR16, URZ ;  /* 0x00000010060f7290 */ /* 0x000fc8000fffe0ff */
[----:B-1----:R-:W-:Y:S02]  /*1810*/  UIMAD.WIDE.U32 UR4, UR15, UR10, URZ ;  /* 0x0000000a0f0472a5 */ /* 0x002fe4000f8e00ff */
[----:B------:R-:W-:-:S04]  /*1820*/  UIMAD UR15, UR15, UR11, URZ ;  /* 0x0000000b0f0f72a4 */ /* 0x000fc8000f8e02ff */
[----:B------:R-:W-:Y:S01]  /*1830*/  UIADD3 UR15, UPT, UPT, UR5, UR15, URZ ;  /* 0x0000000f050f7290 */ /* 0x000fe2000fffe0ff */
[----:B------:R-:W-:-:S11]  /*1840*/  UMOV UR14, UR4 ;  /* 0x00000004000e7c82 */ /* 0x000fd60008000000 */
.L_x_5470:
        /* <DEDUP_REMOVED lines=15> */
.L_x_5471:
[----:B------:R-:W1:Y:S01]  /*1940*/  LDCU.64 UR8, c[0x0][0x3c0] ;  /* 0x00007800ff0877ac */ /* 0x000e620008000a00 */
[----:B------:R-:W-:-:S04]  /*1950*/  UIADD3 UR6, UPT, UPT, UR6, UR16, URZ ;  /* 0x0000001006067290 */ /* 0x000fc8000fffe0ff */
[----:B-1----:R-:W-:Y:S02]  /*1960*/  UIMAD.WIDE.U32 UR4, UR6, UR8, URZ ;  /* 0x00000008060472a5 */ /* 0x002fe4000f8e00ff */
[----:B------:R-:W-:-:S04]  /*1970*/  UIMAD UR6, UR6, UR9, URZ ;  /* 0x00000009060672a4 */ /* 0x000fc8000f8e02ff */
[----:B------:R-:W-:-:S03]  /*1980*/  UIADD3 UR5, UPT, UPT, UR5, UR6, URZ ;  /* 0x0000000605057290 */ /* 0x000fc6000fffe0ff */
[----:B------:R-:W-:-:S09]  /*1990*/  UMOV UR6, UR4 ;  /* 0x0000000400067c82 */ /* 0x000fd20008000000 */
.L_x_5472:
        /* <DEDUP_REMOVED lines=51> */
.L_x_5468:
        /* <DEDUP_REMOVED lines=90> */
.L_x_5474:
[----:B------:R-:W-:Y:S05]  /*2270*/  BSYNC.RECONVERGENT B0 ;  /* 0x0000000000007941 */ /* 0x000fea0003800200 */
.L_x_5473:
        /* <DEDUP_REMOVED lines=41> */
.L_x_5476:
[----:B------:R-:W-:Y:S05]  /*2510*/  BSYNC.RECONVERGENT B0 ;  /* 0x0000000000007941 */ /* 0x000fea0003800200 */
.L_x_5475:
        /* <DEDUP_REMOVED lines=41> */
.L_x_5478:
[----:B------:R-:W-:Y:S05]  /*27b0*/  BSYNC.RECONVERGENT B0 ;  /* 0x0000000000007941 */ /* 0x000fea0003800200 */
.L_x_5477:
        /* <DEDUP_REMOVED lines=41> */
.L_x_5480:
[----:B------:R-:W-:Y:S05]  /*2a50*/  BSYNC.RECONVERGENT B0 ;  /* 0x0000000000007941 */ /* 0x000fea0003800200 */
.L_x_5479:
        /* <DEDUP_REMOVED lines=31> */
.L_x_5482:
[----:B------:R-:W-:Y:S05]  /*2c50*/  BSYNC.RECONVERGENT B0 ;  /* 0x0000000000007941 */ /* 0x000fea0003800200 */
.L_x_5481:
        /* <DEDUP_REMOVED lines=31> */
.L_x_5484:
[----:B------:R-:W-:Y:S05]  /*2e50*/  BSYNC.RECONVERGENT B0 ;  /* 0x0000000000007941 */ /* 0x000fea0003800200 */
.L_x_5483:
        /* <DEDUP_REMOVED lines=33> */
.L_x_5486:
[----:B------:R-:W-:Y:S05]  /*3070*/  BSYNC.RECONVERGENT B0 ;  /* 0x0000000000007941 */ /* 0x000fea0003800200 */
.L_x_5485:
        /* <DEDUP_REMOVED lines=31> */
.L_x_5488:
[----:B------:R-:W-:Y:S05]  /*3270*/  BSYNC.RECONVERGENT B0 ;  /* 0x0000000000007941 */ /* 0x000fea0003800200 */
.L_x_5487:
        /* <DEDUP_REMOVED lines=58> */
.L_x_5490:
[----:B------:R2:W-:Y:S04]  /*3620*/  STS.128 [R245+0x10000], RZ ;  /* 0x010000fff5007388 */ /* 0x0005e80000000c00 */
[----:B------:R2:W-:Y:S04]  /*3630*/  STS.128 [R245+0x12000], RZ ;  /* 0x012000fff5007388 */ /* 0x0005e80000000c00 */
[----:B------:R2:W-:Y:S04]  /*3640*/  STS.128 [R245+0x14000], RZ ;  /* 0x014000fff5007388 */ /* 0x0005e80000000c00 */
[----:B------:R2:W-:Y:S02]  /*3650*/  STS.128 [R245+0x16000], RZ ;  /* 0x016000fff5007388 */ /* 0x0005e40000000c00 */
.L_x_5491:
[----:B------:R-:W-:Y:S05]  /*3660*/  BSYNC.RECONVERGENT B0 ;  /* 0x0000000000007941 */ /* 0x000fea0003800200 */
.L_x_5489:
        /* <DEDUP_REMOVED lines=46> */
.L_x_5493:
[----:B------:R-:W-:Y:S05]  /*3950*/  BSYNC.RECONVERGENT B0 ;  /* 0x0000000000007941 */ /* 0x000fea0003800200 */
.L_x_5492:
        /* <DEDUP_REMOVED lines=36> */
.L_x_5495:
[----:B------:R-:W-:Y:S05]  /*3ba0*/  BSYNC.RECONVERGENT B0 ;  /* 0x0000000000007941 */ /* 0x000fea0003800200 */
.L_x_5494:
        /* <DEDUP_REMOVED lines=35> */
.L_x_5497:
[----:B------:R-:W-:Y:S05]  /*3de0*/  BSYNC.RECONVERGENT B0 ;  /* 0x0000000000007941 */ /* 0x000fea0003800200 */
.L_x_5496:
[----:B------:R-:W-:Y:S01]  /*3df0*/  LDSM.16.M88.4 R80, [R68] ;  /* 0x000000004450783b */ /* 0x000fe20000000200 */
[----:B------:R-:W-:Y:S01]  /*3e00*/  IMAD.MOV.U32 R97, RZ, RZ, 0x20 ;  /* 0x00000020ff617424 */ /* 0x000fe200078e00ff */
[C---:B------:R-:W-:Y:S01]  /*3e10*/  LOP3.LUT P0, R165, R216.reuse, 0x2, RZ, 0xc0, !PT ;  /* 0x00000002d8a57812 */ /* 0x040fe2000780c0ff */
        /* <DEDUP_REMOVED lines=15> */
[----:B------:R-:W3:Y:S02]  /*3f10*/  LDCU UR4, c[0x0][0x50c] ;  /* 0x0000a180ff0477ac */ /* 0x000ee40008000800 */
[--C-:B------:R-:W-:Y:S01]  /*3f20*/  IMAD.IADD R98, R68, 0x1, R188.reuse ;  /* 0x0000000144627824 */ /* 0x100fe200078e02bc */
[----:B-1--4-:R-:W-:Y:S01]  /*3f30*/  LDSM.16.M88.4 R4, [R100] ;  /* 0x000000006404783b */ /* 0x012fe20000000200 */
[----:B------:R-:W-:Y:S01]  /*3f40*/  IMAD.IADD R208, R218, 0x1, R188 ;  /* 0x00000001dad07824 */ /* 0x000fe200078e02bc */
[----:B------:R-:W-:Y:S01]  /*3f50*/  UISETP.GT.U32.AND UP0, UPT, UR31, UR18, UPT ;  /* 0x000000121f00728c */ /* 0x000fe2000bf04070 */
[C---:B------:R-:W-:Y:S01]  /*3f60*/  IMAD.IADD R0, R97.reuse, 0x1, R98 ;  /* 0x0000000161007824 */ /* 0x040fe200078e0262 */
[----:B------:R-:W1:Y:S01]  /*3f70*/  LDSM.16.M88.4 R64, [R2+0x8000] ;  /* 0x008000000240783b */ /* 0x000e620000000200 */
[----:B------:R-:W-:-:S03]  /*3f80*/  IMAD.IADD R96, R97, 0x1, R208 ;  /* 0x0000000161607824 */ /* 0x000fc600078e02d0 */
[----:B------:R-:W4:Y:S04]  /*3f90*/  LDSM.16.M88.4 R40, [R2+0x8800] ;  /* 0x008800000228783b */ /* 0x000f280000000200 */
[----:B------:R-:W4:Y:S04]  /*3fa0*/  LDSM.16.M88.4 R20, [R2+0x9000] ;  /* 0x009000000214783b */ /* 0x000f280000000200 */
[----:B------:R-:W4:Y:S04]  /*3fb0*/  LDSM.16.M88.4 R8, [R2+0x9800] ;  /* 0x009800000208783b */ /* 0x000f280000000200 */
[----:B------:R-:W-:Y:S01]  /*3fc0*/  LDSM.16.M88.4 R28, [R98] ;  /* 0x00000000621c783b */ /* 0x000fe20000000200 */
[C---:B-----5:R-:W-:Y:S03]  /*3fd0*/  HMMA.16816.F32.BF16 R24, R80.reuse, R32, RZ ;  /* 0x000000205018723c */ /* 0x060fe600000418ff */
[----:B------:R-:W5:Y:S04]  /*3fe0*/  LDSM.16.M88.4 R36, [R208+0x8000] ;  /* 0x00800000d024783b */ /* 0x000f680000000200 */
[----:B------:R-:W5:Y:S01]  /*3ff0*/  LDSM.16.M88.4 R16, [R208+0x8800] ;  /* 0x00880000d010783b */ /* 0x000f620000000200 */
[C---:B--2---:R-:W-:Y:S03]  /*4000*/  HMMA.16816.F32.BF16 R60, R80.reuse, R56, RZ ;  /* 0x00000038503c723c */ /* 0x044fe600000418ff */
[----:B------:R-:W-:Y:S04]  /*4010*/  LDSM.16.M88.4 R72, [R96+0x9000] ;  /* 0x009000006048783b */ /* 0x000fe80000000200 */
[----:B------:R-:W-:Y:S01]  /*4020*/  LDSM.16.M88.4 R84, [R0+0x4000] ;  /* 0x004000000054783b */ /* 0x000fe20000000200 */
[C---:B------:R-:W-:Y:S03]  /*4030*/  HMMA.16816.F32.BF16 R32, R80.reuse, R34, RZ ;  /* 0x000000225020723c */ /* 0x040fe600000418ff */
        /* <DEDUP_REMOVED lines=9> */
[----:B------:R-:W2:Y:S07]  /*40d0*/  LDSM.16.M88.4 R12, [R208+0x9000] ;  /* 0x00900000d00c783b */ /* 0x000eae0000000200 */
[C---:B-1----:R-:W-:Y:S08]  /*40e0*/  HMMA.16816.F32.BF16 R24, R4.reuse, R64, R24 ;  /* 0x000000400418723c */ /* 0x042ff00000041818 */
[C---:B------:R-:W-:Y:S01]  /*40f0*/  HMMA.16816.F32.BF16 R32, R4.reuse, R66, R32 ;  /* 0x000000420420723c */ /* 0x040fe20000041820 */
[----:B------:R-:W-:Y:S07]  /*4100*/  LDSM.16.M88.4 R64, [R99+UR5+0xa800] ;  /* 0x00a800056340783b */ /* 0x000fee0008000200 */
        /* <DEDUP_REMOVED lines=8> */
[----:B------:R-:W3:Y:S04]  /*4190*/  LDSM.16.M88.4 R4, [R0] ;  /* 0x000000000004783b */ /* 0x000ee80000000200 */
        /* <DEDUP_REMOVED lines=16> */
[----:B------:R-:W-:Y:S07]  /*42a0*/  LDSM.16.M88.4 R20, [R99+UR5+0xb800] ;  /* 0x00b800056314783b */ /* 0x000fee0008000200 */
[C---:B----4-:R-:W-:Y:S08]  /*42b0*/  HMMA.16816.F32.BF16 R60, R4.reuse, R8, R60 ;  /* 0x00000008043c723c */ /* 0x050ff0000004183c */
[C---:B------:R-:W-:Y:S01]  /*42c0*/  HMMA.16816.F32.BF16 R56, R4.reuse, R10, R56 ;  /* 0x0000000a0438723c */ /* 0x040fe20000041838 */
[----:B------:R-:W3:Y:S07]  /*42d0*/  LDSM.16.M88.4 R8, [R2+0xa000] ;  /* 0x00a000000208783b */ /* 0x000eee0000000200 */
[C---:B------:R-:W-:Y:S08]  /*42e0*/  HMMA.16816.F32.BF16 R52, R4.reuse, R72, R52 ;  /* 0x000000480434723c */ /* 0x040ff00000041834 */
[C---:B------:R-:W-:Y:S01]  /*42f0*/  HMMA.16816.F32.BF16 R48, R4.reuse, R74, R48 ;  /* 0x0000004a0430723c */ /* 0x040fe20000041830 */
[----:B------:R-:W-:Y:S07]  /*4300*/  LDSM.16.M88.4 R72, [R99+UR5+0xe800] ;  /* 0x00e800056348783b */ /* 0x000fee0008000200 */
[C---:B-----5:R-:W-:Y:S08]  /*4310*/  HMMA.16816.F32.BF16 R44, R4.reuse, R36, R44 ;  /* 0x00000024042c723c */ /* 0x060ff0000004182c */
[----:B------:R-:W-:Y:S01]  /*4320*/  HMMA.16816.F32.BF16 R80, R4, R38, R80 ;  /* 0x000000260450723c */ /* 0x000fe20000041850 */
[----:B------:R-:W4:Y:S04]  /*4330*/  LDSM.16.M88.4 R4, [R2+0xa800] ;  /* 0x00a800000204783b */ /* 0x000f280000000200 */
[----:B------:R-:W-:Y:S03]  /*4340*/  LDSM.16.M88.4 R36, [R2+0xb800] ;  /* 0x00b800000224783b */ /* 0x000fe60000000200 */
[C---:B--2---:R-:W-:Y:S08]  /*4350*/  HMMA.16816.F32.BF16 R24, R16.reuse, R12, R24 ;  /* 0x0000000c1018723c */ /* 0x044ff00000041818 */
[C---:B------:R-:W-:Y:S01]  /*4360*/  HMMA.16816.F32.BF16 R32, R16.reuse, R14, R32 ;  /* 0x0000000e1020723c */ /* 0x040fe20000041820 */
[----:B------:R-:W2:Y:S07]  /*4370*/  LDSM.16.M88.4 R12, [R2+0xb000] ;  /* 0x00b00000020c783b */ /* 0x000eae0000000200 */
[C---:B------:R-:W-:Y:S08]  /*4380*/  HMMA.16816.F32.BF16 R60, R16.reuse, R64, R60 ;  /* 0x00000040103c723c */ /* 0x040ff0000004183c */
[C---:B------:R-:W-:Y:S01]  /*4390*/  HMMA.16816.F32.BF16 R56, R16.reuse, R66, R56 ;  /* 0x000000421038723c */ /* 0x040fe20000041838 */
[----:B------:R-:W-:Y:S07]  /*43a0*/  LDSM.16.M88.4 R64, [R96+0xb800] ;  /* 0x00b800006040783b */ /* 0x000fee0000000200 */
[C---:B-1----:R-:W-:Y:S08]  /*43b0*/  HMMA.16816.F32.BF16 R52, R16.reuse, R40, R52 ;  /* 0x000000281034723c */ /* 0x042ff00000041834 */
[----:B------:R-:W-:Y:S01]  /*43c0*/  HMMA.16816.F32.BF16 R48, R16, R42, R48 ;  /* 0x0000002a1030723c */ /* 0x000fe20000041830 */
[----:B------:R-:W-:Y:S07]  /*43d0*/  LDSM.16.M88.4 R40, [R96+0xa000] ;  /* 0x00a000006028783b */ /* 0x000fee0000000200 */
[C---:B---3--:R-:W-:Y:S08]  /*43e0*/  HMMA.16816.F32.BF16 R24, R28.reuse, R8, R24 ;  /* 0x000000081c18723c */ /* 0x048ff00000041818 */
[C---:B------:R-:W-:Y:S01]  /*43f0*/  HMMA.16816.F32.BF16 R32, R28.reuse, R10, R32 ;  /* 0x0000000a1c20723c */ /* 0x040fe20000041820 */
[----:B------:R-:W-:Y:S07]  /*4400*/  LDSM.16.M88.4 R8, [R98+0x2000] ;  /* 0x002000006208783b */ /* 0x000fee0000000200 */
[C---:B----4-:R-:W-:Y:S08]  /*4410*/  HMMA.16816.F32.BF16 R60, R28.reuse, R4, R60 ;  /* 0x000000041c3c723c */ /* 0x050ff0000004183c */
[----:B------:R-:W-:Y:S01]  /*4420*/  HMMA.16816.F32.BF16 R56, R28, R6, R56 ;  /* 0x000000061c38723c */ /* 0x000fe20000041838 */
[----:B------:R-:W1:Y:S07]  /*4430*/  LDSM.16.M88.4 R4, [R208+0xa800] ;  /* 0x00a80000d004783b */ /* 0x000e6e0000000200 */
        /* <DEDUP_REMOVED lines=16> */
[----:B------:R-:W-:Y:S07]  /*4540*/  LDSM.16.M88.4 R20, [R99+UR5+0xc000] ;  /* 0x00c000056314783b */ /* 0x000fee0008000200 */
[C---:B----4-:R-:W-:Y:S08]  /*4550*/  HMMA.16816.F32.BF16 R52, R8.reuse, R16, R52 ;  /* 0x000000100834723c */ /* 0x050ff00000041834 */
[C---:B------:R-:W-:Y:S01]  /*4560*/  HMMA.16816.F32.BF16 R48, R8.reuse, R18, R48 ;  /* 0x000000120830723c */ /* 0x040fe20000041830 */
[----:B------:R-:W-:Y:S04]  /*4570*/  LDSM.16.M88.4 R16, [R68+0x4000] ;  /* 0x004000004410783b */ /* 0x000fe80000000200 */
[----:B------:R-:W-:Y:S03]  /*4580*/  LDSM.16.M88.4 R68, [R99+UR5+0xf000] ;  /* 0x00f000056344783b */ /* 0x000fe60008000200 */
[C---:B--2---:R-:W-:Y:S08]  /*4590*/  HMMA.16816.F32.BF16 R44, R8.reuse, R12, R44 ;  /* 0x0000000c082c723c */ /* 0x044ff0000004182c */
[----:B------:R-:W-:Y:S01]  /*45a0*/  HMMA.16816.F32.BF16 R80, R8, R14, R80 ;  /* 0x0000000e0850723c */ /* 0x000fe20000041850 */
[----:B------:R-:W2:Y:S04]  /*45b0*/  LDSM.16.M88.4 R12, [R99+UR5+0xc800] ;  /* 0x00c80005630c783b */ /* 0x000ea80008000200 */
[----:B------:R-:W3:Y:S03]  /*45c0*/  LDSM.16.M88.4 R8, [R99+UR5+0xd000] ;  /* 0x00d000056308783b */ /* 0x000ee60008000200 */
[C---:B-----5:R-:W-:Y:S08]  /*45d0*/  HMMA.16816.F32.BF16 R24, R28.reuse, R40, R24 ;  /* 0x000000281c18723c */ /* 0x060ff00000041818 */
[C---:B------:R-:W-:Y:S01]  /*45e0*/  HMMA.16816.F32.BF16 R32, R28.reuse, R42, R32 ;  /* 0x0000002a1c20723c */ /* 0x040fe20000041820 */
[----:B------:R-:W4:Y:S07]  /*45f0*/  LDSM.16.M88.4 R40, [R99+UR5+0xd800] ;  /* 0x00d800056328783b */ /* 0x000f2e0008000200 */
        /* <DEDUP_REMOVED lines=8> */
[----:B------:R-:W5:Y:S04]  /*4680*/  LDSM.16.M88.4 R28, [R2+0xc800] ;  /* 0x00c80000021c783b */ /* 0x000f680000000200 */
[----:B------:R-:W-:Y:S03]  /*4690*/  LDSM.16.M88.4 R64, [R208+0xc800] ;  /* 0x00c80000d040783b */ /* 0x000fe60000000200 */
[C---:B--2---:R-:W-:Y:S08]  /*46a0*/  HMMA.16816.F32.BF16 R60, R16.reuse, R12, R60 ;  /* 0x0000000c103c723c */ /* 0x044ff0000004183c */
[C---:B------:R-:W-:Y:S01]  /*46b0*/  HMMA.16816.F32.BF16 R56, R16.reuse, R14, R56 ;  /* 0x0000000e1038723c */ /* 0x040fe20000041838 */
[----:B------:R-:W2:Y:S07]  /*46c0*/  LDSM.16.M88.4 R12, [R2+0xd000] ;  /* 0x00d00000020c783b */ /* 0x000eae0000000200 */
[C---:B------:R-:W-:Y:S08]  /*46d0*/  HMMA.16816.F32.BF16 R24, R16.reuse, R20, R24 ;  /* 0x000000141018723c */ /* 0x040ff00000041818 */
[C---:B------:R-:W-:Y:S01]  /*46e0*/  HMMA.16816.F32.BF16 R32, R16.reuse, R22, R32 ;  /* 0x000000161020723c */ /* 0x040fe20000041820 */
[----:B------:R-:W-:Y:S07]  /*46f0*/  LDSM.16.M88.4 R20, [R208+0xc000] ;  /* 0x00c00000d014783b */ /* 0x000fee0000000200 */
[C---:B---3--:R-:W-:Y:S08]  /*4700*/  HMMA.16816.F32.BF16 R52, R16.reuse, R8, R52 ;  /* 0x000000081034723c */ /* 0x048ff00000041834 */
[C---:B------:R-:W-:Y:S01]  /*4710*/  HMMA.16816.F32.BF16 R48, R16.reuse, R10, R48 ;  /* 0x0000000a1030723c */ /* 0x040fe20000041830 */
[----:B------:R-:W3:Y:S07]  /*4720*/  LDSM.16.M88.4 R8, [R98+0x4000] ;  /* 0x004000006208783b */ /* 0x000eee0000000200 */
[C---:B----4-:R-:W-:Y:S08]  /*4730*/  HMMA.16816.F32.BF16 R44, R16.reuse, R40, R44 ;  /* 0x00000028102c723c */ /* 0x050ff0000004182c */
[----:B------:R-:W-:Y:S01]  /*4740*/  HMMA.16816.F32.BF16 R80, R16, R42, R80 ;  /* 0x0000002a1050723c */ /* 0x000fe20000041850 */
[----:B------:R-:W4:Y:S04]  /*4750*/  LDSM.16.M88.4 R16, [R2+0xd800] ;  /* 0x00d800000210783b */ /* 0x000f280000000200 */
[----:B------:R-:W4:Y:S03]  /*4760*/  LDSM.16.M88.4 R40, [R96+0xc000] ;  /* 0x00c000006028783b */ /* 0x000f260000000200 */
[C---:B-1----:R-:W-:Y:S08]  /*4770*/  HMMA.16816.F32.BF16 R24, R4.reuse, R36, R24 ;  /* 0x000000240418723c */ /* 0x042ff00000041818 */
[C---:B------:R-:W-:Y:S01]  /*4780*/  HMMA.16816.F32.BF16 R32, R4.reuse, R38, R32 ;  /* 0x000000260420723c */ /* 0x040fe20000041820 */
[----:B------:R-:W1:Y:S07]  /*4790*/  LDSM.16.M88.4 R36, [R208+0xd000] ;  /* 0x00d00000d024783b */ /* 0x000e6e0000000200 */
[C---:B-----5:R-:W-:Y:S08]  /*47a0*/  HMMA.16816.F32.BF16 R60, R4.reuse, R28, R60 ;  /* 0x0000001c043c723c */ /* 0x060ff0000004183c */
[C---:B------:R-:W-:Y:S01]  /*47b0*/  HMMA.16816.F32.BF16 R56, R4.reuse, R30, R56 ;  /* 0x0000001e0438723c */ /* 0x040fe20000041838 */
[----:B------:R-:W5:Y:S07]  /*47c0*/  LDSM.16.M88.4 R28, [R208+0xd800] ;  /* 0x00d80000d01c783b */ /* 0x000f6e0000000200 */
[C---:B--2---:R-:W-:Y:S08]  /*47d0*/  HMMA.16816.F32.BF16 R52, R4.reuse, R12, R52 ;  /* 0x0000000c0434723c */ /* 0x044ff00000041834 */
[----:B------:R-:W-:Y:S01]  /*47e0*/  HMMA.16816.F32.BF16 R48, R4, R14, R48 ;  /* 0x0000000e0430723c */ /* 0x000fe20000041830 */
[----:B------:R-:W2:Y:S07]  /*47f0*/  LDSM.16.M88.4 R12, [R99+UR5+0xe000] ;  /* 0x00e00005630c783b */ /* 0x000eae0008000200 */
[----:B---3--:R-:W-:Y:S08]  /*4800*/  HMMA.16816.F32.BF16 R24, R8, R20, R24 ;  /* 0x000000140818723c */ /* 0x008ff00000041818 */
[C---:B----4-:R-:W-:Y:S08]  /*4810*/  HMMA.16816.F32.BF16 R44, R4.reuse, R16, R44 ;  /* 0x00000010042c723c */ /* 0x050ff0000004182c */
[----:B------:R-:W-:Y:S01]  /*4820*/  HMMA.16816.F32.BF16 R80, R4, R18, R80 ;  /* 0x000000120450723c */ /* 0x000fe20000041850 */
[----:B------:R-:W3:Y:S04]  /*4830*/  LDSM.16.M88.4 R4, [R96+0xd000] ;  /* 0x00d000006004783b */ /* 0x000ee80000000200 */
[----:B------:R-:W4:Y:S03]  /*4840*/  LDSM.16.M88.4 R16, [R100+0x6000] ;  /* 0x006000006410783b */ /* 0x000f260000000200 */
[----:B------:R-:W-:Y:S01]  /*4850*/  HMMA.16816.F32.BF16 R32, R8, R22, R32 ;  /* 0x000000160820723c */ /* 0x000fe20000041820 */
[----:B------:R-:W4:Y:S07]  /*4860*/  LDSM.16.M88.4 R20, [R96+0xc800] ;  /* 0x00c800006014783b */ /* 0x000f2e0000000200 */
[----:B------:R-:W-:Y:S08]  /*4870*/  HMMA.16816.F32.BF16 R24, R84, R40, R24 ;  /* 0x000000285418723c */ /* 0x000ff00000041818 */
[C---:B------:R-:W-:Y:S08]  /*4880*/  HMMA.16816.F32.BF16 R60, R8.reuse, R64, R60 ;  /* 0x00000040083c723c */ /* 0x040ff0000004183c */
[C---:B------:R-:W-:Y:S01]  /*4890*/  HMMA.16816.F32.BF16 R56, R8.reuse, R66, R56 ;  /* 0x000000420838723c */ /* 0x040fe20000041838 */
[----:B------:R-:W-:Y:S07]  /*48a0*/  LDSM.16.M88.4 R64, [R99+UR5+0xf800] ;  /* 0x00f800056340783b */ /* 0x000fee0008000200 */
[C---:B-1----:R-:W-:Y:S08]  /*48b0*/  HMMA.16816.F32.BF16 R52, R8.reuse, R36, R52 ;  /* 0x000000240834723c */ /* 0x042ff00000041834 */
[C---:B------:R-:W-:Y:S01]  /*48c0*/  HMMA.16816.F32.BF16 R48, R8.reuse, R38, R48 ;  /* 0x000000260830723c */ /* 0x040fe20000041830 */
[----:B------:R-:W-:Y:S07]  /*48d0*/  LDSM.16.M88.4 R36, [R2+0xf000] ;  /* 0x00f000000224783b */ /* 0x000fee0000000200 */
[C---:B-----5:R-:W-:Y:S08]  /*48e0*/  HMMA.16816.F32.BF16 R44, R8.reuse, R28, R44 ;  /* 0x0000001c082c723c */ /* 0x060ff0000004182c */
[----:B------:R-:W-:Y:S01]  /*48f0*/  HMMA.16816.F32.BF16 R80, R8, R30, R80 ;  /* 0x0000001e0850723c */ /* 0x000fe20000041850 */
[----:B------:R-:W-:Y:S04]  /*4900*/  LDSM.16.M88.4 R8, [R98+0x6000] ;  /* 0x006000006208783b */ /* 0x000fe80000000200 */
[----:B------:R-:W1:Y:S03]  /*4910*/  LDSM.16.M88.4 R28, [R208+0xe000] ;  /* 0x00e00000d01c783b */ /* 0x000e660000000200 */
[----:B------:R-:W-:Y:S01]  /*4920*/  HMMA.16816.F32.BF16 R32, R84, R42, R32 ;  /* 0x0000002a5420723c */ /* 0x000fe20000041820 */
[----:B------:R-:W-:Y:S07]  /*4930*/  LDSM.16.M88.4 R40, [R2+0xe800] ;  /* 0x00e800000228783b */ /* 0x000fee0000000200 */
[----:B--2---:R-:W-:Y:S08]  /*4940*/  HMMA.16816.F32.BF16 R24, R76, R12, R24 ;  /* 0x0000000c4c18723c */ /* 0x004ff00000041818 */
[C---:B---3--:R-:W-:Y:S08]  /*4950*/  HMMA.16816.F32.BF16 R52, R84.reuse, R4, R52 ;  /* 0x000000045434723c */ /* 0x048ff00000041834 */
[----:B------:R-:W-:Y:S01]  /*4960*/  HMMA.16816.F32.BF16 R48, R84, R6, R48 ;  /* 0x000000065430723c */ /* 0x000fe20000041830 */
[----:B------:R2:W-:Y:S07]  /*4970*/  LDSM.16.M88.4 R4, [R0+0x6000] ;  /* 0x006000000004783b */ /* 0x0005ee0000000200 */
[----:B------:R-:W-:Y:S01]  /*4980*/  HMMA.16816.F32.BF16 R32, R76, R14, R32 ;  /* 0x0000000e4c20723c */ /* 0x000fe20000041820 */
[----:B------:R-:W3:Y:S07]  /*4990*/  LDSM.16.M88.4 R12, [R96+0xe000] ;  /* 0x00e00000600c783b */ /* 0x000eee0000000200 */
[----:B----4-:R-:W-:Y:S08]  /*49a0*/  HMMA.16816.F32.BF16 R24, R16, R88, R24 ;  /* 0x000000581018723c */ /* 0x010ff00000041818 */
[----:B------:R-:W-:Y:S01]  /*49b0*/  HMMA.16816.F32.BF16 R60, R84, R20, R60 ;  /* 0x00000014543c723c */ /* 0x000fe2000004183c */
[----:B--2---:R-:W-:-:S05]  /*49c0*/  IMAD.SHL.U32 R0, R216, 0x2, RZ ;  /* 0x00000002d8007824 */ /* 0x004fca00078e00ff */
[----:B------:R-:W-:Y:S02]  /*49d0*/  LOP3.LUT R0, R0, 0x6, RZ, 0xc0, !PT ;  /* 0x0000000600007812 */ /* 0x000fe400078ec0ff */
[C---:B------:R-:W-:Y:S01]  /*49e0*/  HMMA.16816.F32.BF16 R56, R84.reuse, R22, R56 ;  /* 0x000000165438723c */ /* 0x040fe20000041838 */
[----:B------:R2:W4:Y:S07]  /*49f0*/  LDSM.16.M88.4 R20, [R2+0xf800] ;  /* 0x00f800000214783b */ /* 0x00052e0000000200 */
[C---:B------:R-:W-:Y:S08]  /*4a00*/  HMMA.16816.F32.BF16 R44, R84.reuse, R92, R44 ;  /* 0x0000005c542c723c */ /* 0x040ff0000004182c */
[----:B------:R-:W-:Y:S08]  /*4a10*/  HMMA.16816.F32.BF16 R80, R84, R94, R80 ;  /* 0x0000005e5450723c */ /* 0x000ff00000041850 */
[----:B-1----:R-:W-:Y:S01]  /*4a20*/  HMMA.16816.F32.BF16 R24, R8, R28, R24 ;  /* 0x0000001c0818723c */ /* 0x002fe20000041818 */
[----:B--2---:R-:W-:-:S04]  /*4a30*/  SHF.R.U32.HI R2, RZ, 0x2, R216 ;  /* 0x00000002ff027819 */ /* 0x004fc800000116d8 */
[----:B------:R-:W-:-:S03]  /*4a40*/  LOP3.LUT R2, R2, 0x7, RZ, 0xc0, !PT ;  /* 0x0000000702027812 */ /* 0x000fc600078ec0ff */
[----:B------:R-:W-:Y:S01]  /*4a50*/  HMMA.16816.F32.BF16 R60, R76, R72, R60 ;  /* 0x000000484c3c723c */ /* 0x000fe2000004183c */
[----:B------:R-:W-:-:S07]  /*4a60*/  IADD3 R166, PT, PT, R2, UR29, R205 ;  /* 0x0000001d02a67c10 */ /* 0x000fce000fffe0cd */
[C---:B------:R-:W-:Y:S08]  /*4a70*/  HMMA.16816.F32.BF16 R56, R76.reuse, R74, R56 ;  /* 0x0000004a4c38723c */ /* 0x040ff00000041838 */
[C---:B------:R-:W-:Y:S08]  /*4a80*/  HMMA.16816.F32.BF16 R52, R76.reuse, R68, R52 ;  /* 0x000000444c34723c */ /* 0x040ff00000041834 */
[C---:B------:R-:W-:Y:S08]  /*4a90*/  HMMA.16816.F32.BF16 R48, R76.reuse, R70, R48 ;  /* 0x000000464c30723c */ /* 0x040ff00000041830 */
[----:B------:R-:W-:Y:S01]  /*4aa0*/  HMMA.16816.F32.BF16 R44, R76, R64, R44 ;  /* 0x000000404c2c723c */ /* 0x000fe2000004182c */
[----:B------:R-:W-:-:S04]  /*4ab0*/  VIADD R64, R0, UR17 ;  /* 0x0000001100407c36 */ /* 0x000fc80008000000 */
[----:B------:R-:W-:-:S03]  /*4ac0*/  VIADD R28, R64, 0x11 ;  /* 0x00000011401c7836 */ /* 0x000fc60000000000 */
[----:B------:R-:W-:Y:S08]  /*4ad0*/  HMMA.16816.F32.BF16 R32, R16, R90, R32 ;  /* 0x0000005a1020723c */ /* 0x000ff00000041820 */
[----:B------:R-:W-:Y:S01]  /*4ae0*/  HMMA.16816.F32.BF16 R80, R76, R66, R80 ;  /* 0x000000424c50723c */ /* 0x000fe20000041850 */
[----:B------:R-:W-:-:S04]  /*4af0*/  VIADD R66, R64, 0x38 ;  /* 0x0000003840427836 */ /* 0x000fc80000000000 */
[----:B------:R-:W-:-:S03]  /*4b00*/  VIADD R68, R66, UR20 ;  /* 0x0000001442447c36 */ /* 0x000fc60008000000 */
[----:B---3--:R-:W-:Y:S01]  /*4b10*/  HMMA.16816.F32.BF16 R24, R4, R12, R24 ;  /* 0x0000000c0418723c */ /* 0x008fe20000041818 */
[C---:B------:R-:W-:Y:S02]  /*4b20*/  VIADD R13, R166.reuse, UR26 ;  /* 0x0000001aa60d7c36 */ /* 0x040fe40008000000 */
[----:B------:R-:W-:-:S03]  /*4b30*/  VIADD R166, R166, UR30 ;  /* 0x0000001ea6a67c36 */ /* 0x000fc60008000000 */
[C-C-:B------:R-:W-:Y:S01]  /*4b40*/  VIADDMNMX R228, R13.reuse, 0x1, R226.reuse, PT ;  /* 0x000000010de47846 */ /* 0x140fe200038001e2 */
[----:B------:R-:W-:Y:S01]  /*4b50*/  VIADD R167, R166, 0x8 ;  /* 0x00000008a6a77836 */ /* 0x000fe20000000000 */
[C---:B------:R-:W-:Y:S01]  /*4b60*/  HMMA.16816.F32.BF16 R60, R16.reuse, R40, R60 ;  /* 0x00000028103c723c */ /* 0x040fe2000004183c */
[----:B------:R-:W-:Y:S01]  /*4b70*/  VIADDMNMX R226, R13, 0x9, R226, PT ;  /* 0x000000090de27846 */ /* 0x000fe200038001e2 */
[C---:B------:R-:W-:Y:S01]  /*4b80*/  VIADD R13, R64.reuse, UR20 ;  /* 0x00000014400d7c36 */ /* 0x040fe20008000000 */
[----:B------:R-:W-:Y:S01]  /*4b90*/  ISETP.GE.AND P4, PT, R64, R228, PT ;  /* 0x000000e44000720c */ /* 0x000fe20003f86270 */
[C---:B------:R-:W-:Y:S01]  /*4ba0*/  VIADD R229, R166.reuse, -UR25 ;  /* 0x80000019a6e57c36 */ /* 0x040fe20008000000 */
[C---:B------:R-:W-:Y:S01]  /*4bb0*/  IADD3 R235, PT, PT, R166.reuse, 0x18, -R68 ;  /* 0x00000018a6eb7810 */ /* 0x040fe20007ffe844 */
[----:B------:R-:W-:Y:S02]  /*4bc0*/  IMAD.IADD R12, R166, 0x1, -R13 ;  /* 0x00000001a60c7824 */ /* 0x000fe400078e0a0d */
[----:B------:R-:W-:Y:S01]  /*4bd0*/  HMMA.16816.F32.BF16 R56, R16, R42, R56 ;  /* 0x0000002a1038723c */ /* 0x000fe20000041838 */
[----:B------:R-:W-:Y:S01]  /*4be0*/  VIADD R227, R167, -UR25 ;  /* 0x80000019a7e37c36 */ /* 0x000fe20008000000 */
[----:B------:R-:W-:-:S02]  /*4bf0*/  ISETP.GT.AND P0, PT, R229, R64, PT ;  /* 0x00000040e500720c */ /* 0x000fc40003f04270 */
[----:B------:R-:W-:Y:S02]  /*4c00*/  IABS R12, R12 ;  /* 0x0000000c000c7213 */ /* 0x000fe40000000000 */
[----:B------:R-:W-:Y:S02]  /*4c10*/  IABS R235, R235 ;  /* 0x000000eb00eb7213 */ /* 0x000fe40000000000 */
[----:B------:R-:W-:Y:S01]  /*4c20*/  HMMA.16816.F32.BF16 R52, R16, R36, R52 ;  /* 0x000000241034723c */ /* 0x000fe20000041834 */
[----:B------:R-:W-:Y:S02]  /*4c30*/  IADD3 R37, PT, PT, R167, 0x1f, -R68 ;  /* 0x0000001fa7257810 */ /* 0x000fe40007ffe844 */
[----:B------:R-:W-:Y:S02]  /*4c40*/  I2FP.F32.S32 R235, R235 ;  /* 0x000000eb00eb7245 */ /* 0x000fe40000201400 */
[----:B------:R-:W-:-:S03]  /*4c50*/  IABS R37, R37 ;  /* 0x0000002500257213 */ /* 0x000fc60000000000 */
[----:B------:R-:W-:Y:S01]  /*4c60*/  HMMA.16816.F32.BF16 R48, R16, R38, R48 ;  /* 0x000000261030723c */ /* 0x000fe20000041830 */
[----:B------:R-:W-:-:S07]  /*4c70*/  I2FP.F32.S32 R37, R37 ;  /* 0x0000002500257245 */ /* 0x000fce0000201400 */
[----:B----4-:R-:W-:Y:S01]  /*4c80*/  HMMA.16816.F32.BF16 R44, R16, R20, R44 ;  /* 0x00000014102c723c */ /* 0x010fe2000004182c */
[----:B------:R-:W-:Y:S01]  /*4c90*/  FMUL.FTZ R20, R24, UR4 ;  /* 0x0000000418147c20 */ /* 0x000fe20008410000 */
[----:B------:R-:W-:Y:S01]  /*4ca0*/  FMUL.FTZ R21, R26, UR4 ;  /* 0x000000041a157c20 */ /* 0x000fe20008410000 */
[----:B------:R-:W-:Y:S01]  /*4cb0*/  FMUL.FTZ R24, R25, UR4 ;  /* 0x0000000419187c20 */ /* 0x000fe20008410000 */
[----:B------:R-:W-:Y:S02]  /*4cc0*/  IMAD.IADD R26, R167, 0x1, -R13 ;  /* 0x00000001a71a7824 */ /* 0x000fe400078e0a0d */
[----:B------:R-:W-:Y:S01]  /*4cd0*/  IMAD.MOV.U32 R25, RZ, RZ, R12 ;  /* 0x000000ffff197224 */ /* 0x000fe200078e000c */
[----:B------:R-:W1:Y:S01]  /*4ce0*/  MUFU.TANH R20, R20 ;  /* 0x0000001400147308 */ /* 0x000e620000002400 */
[----:B------:R-:W-:Y:S01]  /*4cf0*/  HMMA.16816.F32.BF16 R32, R8, R30, R32 ;  /* 0x0000001e0820723c */ /* 0x000fe20000041820 */
[----:B------:R-:W-:Y:S02]  /*4d00*/  IABS R26, R26 ;  /* 0x0000001a001a7213 */ /* 0x000fe40000000000 */
[----:B------:R-:W-:-:S02]  /*4d10*/  I2FP.F32.S32 R25, R25 ;  /* 0x0000001900197245 */ /* 0x000fc40000201400 */
[--C-:B------:R-:W-:Y:S02]  /*4d20*/  IADD3 R30, PT, PT, R167, 0x28, -R68.reuse ;  /* 0x00000028a71e7810 */ /* 0x100fe40007ffe844 */
[----:B------:R-:W2:Y:S01]  /*4d30*/  MUFU.TANH R21, R21 ;  /* 0x0000001500157308 */ /* 0x000ea20000002400 */
[----:B------:R-:W-:Y:S01]  /*4d40*/  HMMA.16816.F32.BF16 R80, R16, R22, R80 ;  /* 0x000000161050723c */ /* 0x000fe20000041850 */
[----:B------:R-:W3:Y:S01]  /*4d50*/  LDSM.16.M88.4 R16, [R208+0xe800] ;  /* 0x00e80000d010783b */ /* 0x000ee20000000200 */
[----:B------:R-:W-:Y:S01]  /*4d60*/  VIADD R22, R64, 0x1 ;  /* 0x0000000140167836 */ /* 0x000fe20000000000 */
[----:B------:R-:W-:Y:S02]  /*4d70*/  IADD3 R23, PT, PT, R166, 0x37, -R68 ;  /* 0x00000037a6177810 */ /* 0x000fe40007ffe844 */
[----:B------:R-:W-:Y:S02]  /*4d80*/  IABS R30, R30 ;  /* 0x0000001e001e7213 */ /* 0x000fe40000000000 */
[----:B------:R-:W4:Y:S01]  /*4d90*/  MUFU.TANH R24, R24 ;  /* 0x0000001800187308 */ /* 0x000f220000002400 */
[-C--:B------:R-:W-:Y:S01]  /*4da0*/  ISETP.GT.AND P5, PT, R229, R22.reuse, PT ;  /* 0x00000016e500720c */ /* 0x080fe20003fa4270 */
[----:B-1----:R-:W-:Y:S01]  /*4db0*/  FFMA.FTZ R20, R25, -UR14, R20 ;  /* 0x8000000e19147c23 */ /* 0x002fe20008010014 */
[----:B------:R-:W-:-:S02]  /*4dc0*/  ISETP.GT.AND P1, PT, R227, R22, PT ;  /* 0x00000016e300720c */ /* 0x000fc40003f24270 */
[----:B------:R-:W-:Y:S01]  /*4dd0*/  HMMA.16816.F32.BF16 R32, R4, R14, R32 ;  /* 0x0000000e0420723c */ /* 0x000fe20000041820 */
[----:B------:R-:W1:Y:S01]  /*4de0*/  LDSM.16.M88.4 R12, [R96+0xe800] ;  /* 0x00e80000600c783b */ /* 0x000e620000000200 */
[C---:B------:R-:W-:Y:S02]  /*4df0*/  ISETP.GE.AND P2, PT, R22.reuse, R228, PT ;  /* 0x000000e41600720c */ /* 0x040fe40003f46270 */
[----:B------:R-:W-:Y:S01]  /*4e00*/  ISETP.GE.AND P6, PT, R22, R226, PT ;  /* 0x000000e21600720c */ /* 0x000fe20003fc6270 */
[----:B------:R-:W-:Y:S01]  /*4e10*/  IMAD.MOV.U32 R22, RZ, RZ, R26 ;  /* 0x000000ffff167224 */ /* 0x000fe200078e001a */
[----:B------:R-:W-:Y:S02]  /*4e20*/  IABS R23, R23 ;  /* 0x0000001700177213 */ /* 0x000fe40000000000 */
[----:B------:R-:W-:Y:S02]  /*4e30*/  FSEL R69, R20, -INF , !P0 ;  /* 0xff80000014457808 */ /* 0x000fe40004000000 */
[----:B------:R-:W-:-:S02]  /*4e40*/  I2FP.F32.S32 R22, R22 ;  /* 0x0000001600167245 */ /* 0x000fc40000201400 */
[----:B------:R-:W-:Y:S02]  /*4e50*/  I2FP.F32.S32 R23, R23 ;  /* 0x0000001700177245 */ /* 0x000fe40000201400 */
[----:B------:R-:W-:Y:S01]  /*4e60*/  ISETP.GT.AND P0, PT, R227, R64, PT ;  /* 0x00000040e300720c */ /* 0x000fe20003f04270 */
[----:B--2---:R-:W-:Y:S01]  /*4e70*/  FFMA.FTZ R22, R22, -UR14, R21 ;  /* 0x8000000e16167c23 */ /* 0x004fe20008010015 */
[----:B------:R-:W-:Y:S01]  /*4e80*/  FSEL R69, R69, -INF , !P4 ;  /* 0xff80000045457808 */ /* 0x000fe20006000000 */
[----:B----4-:R-:W-:Y:S01]  /*4e90*/  FFMA.FTZ R23, R23, -UR14, R24 ;  /* 0x8000000e17177c23 */ /* 0x010fe20008010018 */
[--C-:B------:R-:W-:Y:S01]  /*4ea0*/  IADD3 R24, PT, PT, R167, 0x37, -R68.reuse ;  /* 0x00000037a7187810 */ /* 0x100fe20007ffe844 */
[----:B------:R-:W-:Y:S01]  /*4eb0*/  FMUL.FTZ R21, R32, UR4 ;  /* 0x0000000420157c20 */ /* 0x000fe20008410000 */
[----:B------:R-:W-:Y:S01]  /*4ec0*/  ISETP.GE.AND P4, PT, R64, R226, PT ;  /* 0x000000e24000720c */ /* 0x000fe20003f86270 */
[----:B------:R-:W-:Y:S01]  /*4ed0*/  FMUL.FTZ R34, R34, UR4 ;  /* 0x0000000422227c20 */ /* 0x000fe20008410000 */
[----:B------:R-:W-:Y:S01]  /*4ee0*/  FSEL R22, R22, -INF , !P0 ;  /* 0xff80000016167808 */ /* 0x000fe20004000000 */
[----:B------:R-:W-:Y:S01]  /*4ef0*/  FMUL.FTZ R33, R33, UR4 ;  /* 0x0000000421217c20 */ /* 0x000fe20008410000 */
[----:B------:R-:W-:Y:S01]  /*4f00*/  IABS R24, R24 ;  /* 0x0000001800187213 */ /* 0x000fe20000000000 */
[----:B------:R-:W2:Y:S01]  /*4f10*/  MUFU.TANH R21, R21 ;  /* 0x0000001500157308 */ /* 0x000ea20000002400 */
[----:B------:R-:W-:Y:S01]  /*4f20*/  FSEL R65, R22, -INF , !P4 ;  /* 0xff80000016417808 */ /* 0x000fe20006000000 */
[----:B------:R-:W-:Y:S01]  /*4f30*/  FMUL.FTZ R29, R35, UR4 ;  /* 0x00000004231d7c20 */ /* 0x000fe20008410000 */
[----:B------:R-:W-:Y:S01]  /*4f40*/  FSEL R71, R23, -INF , !P5 ;  /* 0xff80000017477808 */ /* 0x000fe20006800000 */
[----:B---3--:R-:W-:Y:S01]  /*4f50*/  HMMA.16816.F32.BF16 R60, R8, R16, R60 ;  /* 0x00000010083c723c */ /* 0x008fe2000004183c */
[----:B------:R-:W-:Y:S01]  /*4f60*/  FMUL.FTZ R16, R27, UR4 ;  /* 0x000000041b107c20 */ /* 0x000fe20008410000 */
[----:B------:R-:W-:Y:S01]  /*4f70*/  VIADD R17, R64, 0x8 ;  /* 0x0000000840117836 */ /* 0x000fe20000000000 */
[----:B------:R-:W-:Y:S01]  /*4f80*/  IADD3 R20, PT, PT, R166, 0x30, -R68 ;  /* 0x00000030a6147810 */ /* 0x000fe20007ffe844 */
[----:B------:R-:W-:Y:S01]  /*4f90*/  MUFU.TANH R34, R34 ;  /* 0x0000002200227308 */ /* 0x000fe20000002400 */
[----:B------:R-:W-:-:S02]  /*4fa0*/  FSEL R71, R71, -INF , !P2 ;  /* 0xff80000047477808 */ /* 0x000fc40005000000 */
[-C--:B------:R-:W-:Y:S02]  /*4fb0*/  ISETP.GT.AND P3, PT, R229, R17.reuse, PT ;  /* 0x00000011e500720c */ /* 0x080fe40003f64270 */
[----:B------:R-:W-:Y:S02]  /*4fc0*/  ISETP.GT.AND P0, PT, R227, R17, PT ;  /* 0x00000011e300720c */ /* 0x000fe40003f04270 */
[C---:B------:R-:W-:Y:S01]  /*4fd0*/  ISETP.GE.AND P4, PT, R17.reuse, R228, PT ;  /* 0x000000e41100720c */ /* 0x040fe20003f86270 */
[----:B------:R-:W3:Y:S01]  /*4fe0*/  MUFU.TANH R16, R16 ;  /* 0x0000001000107308 */ /* 0x000ee20000002400 */
[----:B------:R-:W-:Y:S01]  /*4ff0*/  ISETP.GE.AND P5, PT, R17, R226, PT ;  /* 0x000000e21100720c */ /* 0x000fe20003fa6270 */
[----:B------:R-:W-:Y:S01]  /*5000*/  IMAD.MOV.U32 R17, RZ, RZ, R24 ;  /* 0x000000ffff117224 */ /* 0x000fe200078e0018 */
[----:B------:R-:W-:Y:S01]  /*5010*/  IABS R20, R20 ;  /* 0x0000001400147213 */ /* 0x000fe20000000000 */
[----:B------:R-:W-:Y:S01]  /*5020*/  HMMA.16816.F32.BF16 R24, R8, R18, R56 ;  /* 0x000000120818723c */ /* 0x000fe20000041838 */
[----:B------:R-:W-:Y:S01]  /*5030*/  IADD3 R18, PT, PT, R166, 0x28, -R68 ;  /* 0x00000028a6127810 */ /* 0x000fe20007ffe844 */
[----:B------:R-:W-:Y:S01]  /*5040*/  VIADD R19, R64, 0x10 ;  /* 0x0000001040137836 */ /* 0x000fe20000000000 */
[----:B------:R-:W-:Y:S01]  /*5050*/  I2FP.F32.S32 R17, R17 ;  /* 0x0000001100117245 */ /* 0x000fe20000201400 */
[----:B------:R-:W-:Y:S01]  /*5060*/  MUFU.TANH R29, R29 ;  /* 0x0000001d001d7308 */ /* 0x000fe20000002400 */
[----:B------:R-:W-:-:S02]  /*5070*/  I2FP.F32.S32 R20, R20 ;  /* 0x0000001400147245 */ /* 0x000fc40000201400 */
[----:B------:R-:W-:Y:S01]  /*5080*/  IABS R18, R18 ;  /* 0x0000001200127213 */ /* 0x000fe20000000000 */
[C---:B-1----:R-:W-:Y:S01]  /*5090*/  HMMA.16816.F32.BF16 R60, R4.reuse, R12, R60 ;  /* 0x0000000c043c723c */ /* 0x042fe2000004183c */
[--C-:B------:R-:W-:Y:S01]  /*50a0*/  IADD3 R13, PT, PT, R167, 0x30, -R68.reuse ;  /* 0x00000030a70d7810 */ /* 0x100fe20007ffe844 */
[----:B--2---:R-:W-:Y:S01]  /*50b0*/  FFMA.FTZ R21, R20, -UR14, R21 ;  /* 0x8000000e14157c23 */ /* 0x004fe20008010015 */
[----:B------:R-:W-:Y:S02]  /*50c0*/  IADD3 R20, PT, PT, R166, 0x2f, -R68 ;  /* 0x0000002fa6147810 */ /* 0x000fe40007ffe844 */
[----:B------:R-:W-:Y:S01]  /*50d0*/  IABS R13, R13 ;  /* 0x0000000d000d7213 */ /* 0x000fe20000000000 */
[----:B---3--:R-:W-:Y:S01]  /*50e0*/  FFMA.FTZ R12, R17, -UR14, R16 ;  /* 0x8000000e110c7c23 */ /* 0x008fe20008010010 */
[----:B------:R-:W-:Y:S01]  /*50f0*/  IABS R20, R20 ;  /* 0x0000001400147213 */ /* 0x000fe20000000000 */
[----:B------:R-:W1:Y:S01]  /*5100*/  MUFU.TANH R17, R33 ;  /* 0x0000002100117308 */ /* 0x000e620000002400 */
[----:B------:R-:W-:Y:S01]  /*5110*/  I2FP.F32.S32 R13, R13 ;  /* 0x0000000d000d7245 */ /* 0x000fe20000201400 */
[----:B------:R-:W-:Y:S01]  /*5120*/  VIADD R16, R64, 0x9 ;  /* 0x0000000940107836 */ /* 0x000fe20000000000 */
[----:B------:R-:W-:Y:S01]  /*5130*/  FSEL R67, R12, -INF , !P1 ;  /* 0xff8000000c437808 */ /* 0x000fe20004800000 */
[----:B------:R-:W-:Y:S01]  /*5140*/  HMMA.16816.F32.BF16 R24, R4, R14, R24 ;  /* 0x0000000e0418723c */ /* 0x000fe20000041818 */
[----:B------:R-:W-:Y:S01]  /*5150*/  I2FP.F32.S32 R12, R20 ;  /* 0x00000014000c7245 */ /* 0x000fe20000201400 */
[----:B------:R-:W-:Y:S01]  /*5160*/  FFMA.FTZ R34, R13, -UR14, R34 ;  /* 0x8000000e0d227c23 */ /* 0x000fe20008010022 */
[----:B------:R-:W-:-:S02]  /*5170*/  FSEL R73, R21, -INF , !P3 ;  /* 0xff80000015497808 */ /* 0x000fc40005800000 */
[----:B------:R-:W2:Y:S01]  /*5180*/  LDSM.16.M88.4 R20, [R208+0xf000] ;  /* 0x00f00000d014783b */ /* 0x000ea20000000200 */
[----:B------:R-:W-:Y:S01]  /*5190*/  I2FP.F32.S32 R18, R18 ;  /* 0x0000001200127245 */ /* 0x000fe20000201400 */
[----:B------:R-:W-:Y:S01]  /*51a0*/  FMUL.FTZ R13, R60, UR4 ;  /* 0x000000043c0d7c20 */ /* 0x000fe20008410000 */
[----:B------:R-:W-:Y:S01]  /*51b0*/  ISETP.GT.AND P2, PT, R229, R16, PT ;  /* 0x00000010e500720c */ /* 0x000fe20003f44270 */
[----:B------:R-:W-:Y:S01]  /*51c0*/  FMUL.FTZ R63, R63, UR4 ;  /* 0x000000043f3f7c20 */ /* 0x000fe20008410000 */
[----:B------:R-:W-:Y:S02]  /*51d0*/  FSEL R67, R67, -INF , !P6 ;  /* 0xff80000043437808 */ /* 0x000fe40007000000 */
[----:B------:R-:W-:Y:S01]  /*51e0*/  FSEL R34, R34, -INF , !P0 ;  /* 0xff80000022227808 */ /* 0x000fe20004000000 */
[----:B------:R-:W3:Y:S01]  /*51f0*/  MUFU.TANH R13, R13 ;  /* 0x0000000d000d7308 */ /* 0x000ee20000002400 */
[----:B-1----:R-:W-:Y:S01]  /*5200*/  FFMA.FTZ R17, R12, -UR14, R17 ;  /* 0x8000000e0c117c23 */ /* 0x002fe20008010011 */
[----:B------:R-:W-:-:S02]  /*5210*/  IADD3 R12, PT, PT, R167, 0x2f, -R68 ;  /* 0x0000002fa70c7810 */ /* 0x000fc40007ffe844 */
[----:B------:R-:W-:Y:S02]  /*5220*/  ISETP.GT.AND P1, PT, R227, R16, PT ;  /* 0x00000010e300720c */ /* 0x000fe40003f24270 */
[----:B------:R-:W-:Y:S01]  /*5230*/  IABS R12, R12 ;  /* 0x0000000c000c7213 */ /* 0x000fe20000000000 */
[----:B------:R-:W-:Y:S01]  /*5240*/  FMUL.FTZ R33, R24, UR4 ;  /* 0x0000000418217c20 */ /* 0x000fe20008410000 */
[----:B------:R-:W-:Y:S01]  /*5250*/  ISETP.GE.AND P6, PT, R16, R228, PT ;  /* 0x000000e41000720c */ /* 0x000fe20003fc6270 */
[----:B------:R-:W-:Y:S01]  /*5260*/  MUFU.TANH R63, R63 ;  /* 0x0000003f003f7308 */ /* 0x000fe20000002400 */
[----:B------:R-:W-:Y:S01]  /*5270*/  I2FP.F32.S32 R12, R12 ;  /* 0x0000000c000c7245 */ /* 0x000fe20000201400 */
[----:B------:R-:W-:Y:S01]  /*5280*/  FMUL.FTZ R26, R26, UR4 ;  /* 0x000000041a1a7c20 */ /* 0x000fe20008410000 */
[----:B------:R-:W-:Y:S01]  /*5290*/  ISETP.GE.AND P3, PT, R16, R226, PT ;  /* 0x000000e21000720c */ /* 0x000fe20003f66270 */
[----:B------:R-:W-:Y:S01]  /*52a0*/  FMUL.FTZ R16, R62, UR4 ;  /* 0x000000043e107c20 */ /* 0x000fe20008410000 */
[----:B------:R-:W-:Y:S01]  /*52b0*/  FSEL R73, R73, -INF , !P4 ;  /* 0xff80000049497808 */ /* 0x000fe20006000000 */
[----:B------:R-:W-:Y:S01]  /*52c0*/  FFMA.FTZ R29, R12, -UR14, R29 ;  /* 0x8000000e0c1d7c23 */ /* 0x000fe2000801001d */
[----:B------:R-:W-:Y:S01]  /*52d0*/  FSEL R57, R34, -INF , !P5 ;  /* 0xff80000022397808 */ /* 0x000fe20006800000 */
[----:B------:R-:W-:Y:S01]  /*52e0*/  MUFU.TANH R26, R26 ;  /* 0x0000001a001a7308 */ /* 0x000fe20000002400 */
[----:B---3--:R-:W-:Y:S01]  /*52f0*/  FFMA.FTZ R18, R18, -UR14, R13 ;  /* 0x8000000e12127c23 */ /* 0x008fe2000801000d */
[----:B------:R-:W-:Y:S01]  /*5300*/  FSEL R17, R17, -INF , !P2 ;  /* 0xff80000011117808 */ /* 0x000fe20005000000 */
[----:B------:R-:W1:Y:S01]  /*5310*/  LDSM.16.M88.4 R12, [R96+0xf000] ;  /* 0x00f00000600c783b */ /* 0x000e620000000200 */
[----:B------:R-:W-:-:S02]  /*5320*/  ISETP.GT.AND P4, PT, R229, R19, PT ;  /* 0x00000013e500720c */ /* 0x000fc40003f84270 */
[----:B------:R-:W-:Y:S02]  /*5330*/  ISETP.GT.AND P0, PT, R227, R19, PT ;  /* 0x00000013e300720c */ /* 0x000fe40003f04270 */
[C---:B------:R-:W-:Y:S01]  /*5340*/  ISETP.GE.AND P5, PT, R19.reuse, R228, PT ;  /* 0x000000e41300720c */ /* 0x040fe20003fa6270 */
[----:B------:R-:W3:Y:S01]  /*5350*/  MUFU.TANH R16, R16 ;  /* 0x0000001000107308 */ /* 0x000ee20000002400 */
[----:B------:R-:W-:Y:S01]  /*5360*/  ISETP.GE.AND P2, PT, R19, R226, PT ;  /* 0x000000e21300720c */ /* 0x000fe20003f46270 */
[----:B------:R-:W-:Y:S01]  /*5370*/  FMUL.FTZ R19, R61, UR4 ;  /* 0x000000043d137c20 */ /* 0x000fe20008410000 */
[----:B------:R-:W-:Y:S02]  /*5380*/  FSEL R29, R29, -INF , !P1 ;  /* 0xff8000001d1d7808 */ /* 0x000fe40004800000 */
[----:B------:R-:W-:Y:S01]  /*5390*/  FSEL R61, R17, -INF , !P6 ;  /* 0xff800000113d7808 */ /* 0x000fe20007000000 */
[----:B------:R-:W-:Y:S01]  /*53a0*/  IMAD.MOV.U32 R17, RZ, RZ, R30 ;  /* 0x000000ffff117224 */ /* 0x000fe200078e001e */
[----:B------:R-:W-:Y:S01]  /*53b0*/  IADD3 R32, PT, PT, R166, 0x27, -R68 ;  /* 0x00000027a6207810 */ /* 0x000fe20007ffe844 */
[----:B------:R-:W4:Y:S01]  /*53c0*/  MUFU.TANH R19, R19 ;  /* 0x0000001300137308 */ /* 0x000f220000002400 */
[----:B------:R-:W-:Y:S01]  /*53d0*/  FSEL R59, R29, -INF , !P3 ;  /* 0xff8000001d3b7808 */ /* 0x000fe20005800000 */
[----:B--2---:R-:W-:Y:S01]  /*53e0*/  HMMA.16816.F32.BF16 R40, R8, R22, R48 ;  /* 0x000000160828723c */ /* 0x004fe20000041830 */
[----:B------:R-:W-:-:S02]  /*53f0*/  FSEL R18, R18, -INF , !P4 ;  /* 0xff80000012127808 */ /* 0x000fc40006000000 */
[-C--:B------:R-:W-:Y:S02]  /*5400*/  ISETP.GT.AND P6, PT, R229, R28.reuse, PT ;  /* 0x0000001ce500720c */ /* 0x080fe40003fc4270 */
[----:B------:R-:W-:Y:S02]  /*5410*/  ISETP.GT.AND P1, PT, R227, R28, PT ;  /* 0x0000001ce300720c */ /* 0x000fe40003f24270 */
[C---:B------:R-:W-:Y:S02]  /*5420*/  ISETP.GE.AND P3, PT, R28.reuse, R228, PT ;  /* 0x000000e41c00720c */ /* 0x040fe40003f66270 */
[----:B------:R-:W-:Y:S02]  /*5430*/  ISETP.GE.AND P4, PT, R28, R226, PT ;  /* 0x000000e21c00720c */ /* 0x000fe40003f86270 */
[----:B------:R-:W-:Y:S01]  /*5440*/  HMMA.16816.F32.BF16 R28, R8, R20, R52 ;  /* 0x00000014081c723c */ /* 0x000fe20000041834 */
[----:B------:R-:W-:Y:S02]  /*5450*/  IABS R32, R32 ;  /* 0x0000002000207213 */ /* 0x000fe40000000000 */
[----:B------:R-:W-:-:S02]  /*5460*/  I2FP.F32.S32 R17, R17 ;  /* 0x0000001100117245 */ /* 0x000fc40000201400 */
[----:B------:R-:W-:Y:S02]  /*5470*/  I2FP.F32.S32 R32, R32 ;  /* 0x0000002000207245 */ /* 0x000fe40000201400 */
[----:B------:R-:W-:Y:S01]  /*5480*/  IADD3 R20, PT, PT, R167, 0x27, -R68 ;  /* 0x00000027a7147810 */ /* 0x000fe20007ffe844 */
[----:B---3--:R-:W-:Y:S01]  /*5490*/  FFMA.FTZ R17, R17, -UR14, R16 ;  /* 0x8000000e11117c23 */ /* 0x008fe20008010010 */
[----:B------:R-:W-:Y:S02]  /*54a0*/  VIADD R16, R64, 0x18 ;  /* 0x0000001840107836 */ /* 0x000fe40000000000 */
[----:B----4-:R-:W-:Y:S01]  /*54b0*/  FFMA.FTZ R32, R32, -UR14, R19 ;  /* 0x8000000e20207c23 */ /* 0x010fe20008010013 */
[----:B------:R-:W-:Y:S02]  /*54c0*/  FSEL R21, R18, -INF , !P5 ;  /* 0xff80000012157808 */ /* 0x000fe40006800000 */
[----:B------:R-:W-:Y:S01]  /*54d0*/  FSEL R19, R17, -INF , !P0 ;  /* 0xff80000011137808 */ /* 0x000fe20004000000 */
[----:B------:R2:W3:Y:S01]  /*54e0*/  MUFU.TANH R18, R33 ;  /* 0x0000002100127308 */ /* 0x0004e20000002400 */
[----:B------:R-:W-:Y:S01]  /*54f0*/  IABS R20, R20 ;  /* 0x0000001400147213 */ /* 0x000fe20000000000 */
[----:B-1----:R-:W-:Y:S01]  /*5500*/  HMMA.16816.F32.BF16 R40, R4, R14, R40 ;  /* 0x0000000e0428723c */ /* 0x002fe20000041828 */
[----:B------:R-:W-:-:S02]  /*5510*/  FSEL R19, R19, -INF , !P2 ;  /* 0xff80000013137808 */ /* 0x000fc40005000000 */
[----:B------:R-:W-:Y:S02]  /*5520*/  FSEL R35, R32, -INF , !P6 ;  /* 0xff80000020237808 */ /* 0x000fe40007000000 */
[-C--:B------:R-:W-:Y:S02]  /*5530*/  ISETP.GT.AND P5, PT, R229, R16.reuse, PT ;  /* 0x00000010e500720c */ /* 0x080fe40003fa4270 */
[----:B------:R-:W-:Y:S01]  /*5540*/  ISETP.GT.AND P0, PT, R227, R16, PT ;  /* 0x00000010e300720c */ /* 0x000fe20003f04270 */
[----:B------:R-:W-:Y:S01]  /*5550*/  HMMA.16816.F32.BF16 R28, R4, R12, R28 ;  /* 0x0000000c041c723c */ /* 0x000fe2000004181c */
[C---:B------:R-:W-:Y:S01]  /*5560*/  ISETP.GE.AND P2, PT, R16.reuse, R228, PT ;  /* 0x000000e41000720c */ /* 0x040fe20003f46270 */
[----:B------:R-:W-:Y:S01]  /*5570*/  FMUL.FTZ R12, R27, UR4 ;  /* 0x000000041b0c7c20 */ /* 0x000fe20008410000 */
[----:B------:R-:W-:Y:S01]  /*5580*/  ISETP.GE.AND P6, PT, R16, R226, PT ;  /* 0x000000e21000720c */ /* 0x000fe20003fc6270 */
[----:B------:R-:W-:Y:S01]  /*5590*/  IMAD.MOV.U32 R16, RZ, RZ, R20 ;  /* 0x000000ffff107224 */ /* 0x000fe200078e0014 */
[----:B------:R-:W-:-:S02]  /*55a0*/  IADD3 R13, PT, PT, R166, 0x1f, -R68 ;  /* 0x0000001fa60d7810 */ /* 0x000fc40007ffe844 */
[--C-:B------:R-:W-:Y:S01]  /*55b0*/  IADD3 R24, PT, PT, R166, 0x20, -R68.reuse ;  /* 0x00000020a6187810 */ /* 0x100fe20007ffe844 */
[----:B--2---:R-:W-:Y:S01]  /*55c0*/  FMUL.FTZ R33, R25, UR4 ;  /* 0x0000000419217c20 */ /* 0x004fe20008410000 */
[----:B------:R-:W-:Y:S01]  /*55d0*/  I2FP.F32.S32 R16, R16 ;  /* 0x0000001000107245 */ /* 0x000fe20000201400 */
[----:B------:R-:W1:Y:S01]  /*55e0*/  MUFU.TANH R12, R12 ;  /* 0x0000000c000c7308 */ /* 0x000e620000002400 */
[----:B------:R-:W-:Y:S01]  /*55f0*/  IADD3 R25, PT, PT, R167, 0x20, -R68 ;  /* 0x00000020a7197810 */ /* 0x000fe20007ffe844 */
[----:B------:R-:W-:Y:S01]  /*5600*/  FMUL.FTZ R42, R42, UR4 ;  /* 0x000000042a2a7c20 */ /* 0x000fe20008410000 */
[----:B------:R-:W-:Y:S01]  /*5610*/  IABS R13, R13 ;  /* 0x0000000d000d7213 */ /* 0x000fe20000000000 */
[----:B------:R-:W-:Y:S01]  /*5620*/  FFMA.FTZ R16, R16, -UR14, R63 ;  /* 0x8000000e10107c23 */ /* 0x000fe2000801003f */
[----:B------:R-:W-:Y:S01]  /*5630*/  IABS R25, R25 ;  /* 0x0000001900197213 */ /* 0x000fe20000000000 */
[----:B------:R-:W-:Y:S01]  /*5640*/  FMUL.FTZ R43, R43, UR4 ;  /* 0x000000042b2b7c20 */ /* 0x000fe20008410000 */
[----:B------:R-:W-:Y:S01]  /*5650*/  IABS R17, R24 ;  /* 0x0000001800117213 */ /* 0x000fe20000000000 */
[----:B------:R-:W2:Y:S01]  /*5660*/  MUFU.TANH R33, R33 ;  /* 0x0000002100217308 */ /* 0x000ea20000002400 */
[----:B------:R-:W-:Y:S01]  /*5670*/  FSEL R20, R16, -INF , !P1 ;  /* 0xff80000010147808 */ /* 0x000fe20004800000 */
[----:B------:R-:W-:Y:S01]  /*5680*/  FMUL.FTZ R30, R30, UR4 ;  /* 0x000000041e1e7c20 */ /* 0x000fe20008410000 */
[----:B------:R-:W-:-:S02]  /*5690*/  I2FP.F32.S32 R16, R13 ;  /* 0x0000000d00107245 */ /* 0x000fc40000201400 */
[----:B------:R-:W-:Y:S02]  /*56a0*/  I2FP.F32.S32 R25, R25 ;  /* 0x0000001900197245 */ /* 0x000fe40000201400 */
[----:B------:R-:W-:Y:S01]  /*56b0*/  I2FP.F32.S32 R17, R17 ;  /* 0x0000001100117245 */ /* 0x000fe20000201400 */
[----:B------:R-:W-:Y:S01]  /*56c0*/  MUFU.TANH R42, R42 ;  /* 0x0000002a002a7308 */ /* 0x000fe20000002400 */
[----:B------:R-:W-:Y:S01]  /*56d0*/  FSEL R13, R20, -INF , !P4 ;  /* 0xff800000140d7808 */ /* 0x000fe20006000000 */
[----:B------:R-:W-:Y:S01]  /*56e0*/  FFMA.FTZ R20, R25, -UR14, R26 ;  /* 0x8000000e19147c23 */ /* 0x000fe2000801001a */
[----:B------:R-:W-:Y:S01]  /*56f0*/  IADD3 R14, PT, PT, R167, 0x18, -R68 ;  /* 0x00000018a70e7810 */ /* 0x000fe20007ffe844 */
[----:B------:R-:W4:Y:S01]  /*5700*/  LDSM.16.M88.4 R24, [R208+0xf800] ;  /* 0x00f80000d018783b */ /* 0x000f220000000200 */
[----:B---3--:R-:W-:Y:S01]  /*5710*/  FFMA.FTZ R17, R17, -UR14, R18 ;  /* 0x8000000e11117c23 */ /* 0x008fe20008010012 */
[----:B------:R-:W-:Y:S02]  /*5720*/  VIADD R18, R64, 0x19 ;  /* 0x0000001940127836 */ /* 0x000fe40000000000 */
[----:B-1----:R-:W-:Y:S01]  /*5730*/  FFMA.FTZ R15, R37, -UR14, R12 ;  /* 0x8000000e250f7c23 */ /* 0x002fe2000801000c */
[----:B------:R-:W-:Y:S01]  /*5740*/  FSEL R35, R35, -INF , !P3 ;  /* 0xff80000023237808 */ /* 0x000fe20005800000 */
[----:B------:R-:W-:Y:S01]  /*5750*/  MUFU.TANH R12, R30 ;  /* 0x0000001e000c7308 */ /* 0x000fe20000002400 */
[----:B--2---:R-:W-:Y:S01]  /*5760*/  FFMA.FTZ R33, R16, -UR14, R33 ;  /* 0x8000000e10217c23 */ /* 0x004fe20008010021 */
[----:B------:R-:W-:Y:S01]  /*5770*/  FMUL.FTZ R16, R28, UR4 ;  /* 0x000000041c107c20 */ /* 0x000fe20008410000 */
[----:B------:R-:W-:Y:S01]  /*5780*/  FSEL R17, R17, -INF , !P5 ;  /* 0xff80000011117808 */ /* 0x000fe20006800000 */
[----:B------:R-:W1:Y:S01]  /*5790*/  LDSM.16.M88.4 R36, [R96+0xf800] ;  /* 0x00f800006024783b */ /* 0x000e620000000200 */
[----:B------:R-:W-:Y:S01]  /*57a0*/  ISETP.GT.AND P3, PT, R229, R18, PT ;  /* 0x00000012e500720c */ /* 0x000fe20003f64270 */
[----:B------:R-:W-:-:S04]  /*57b0*/  DEPBAR.LE SB0, 0x0 ;  /* 0x000080000000791a */ /* 0x000fc80000000000 */
[----:B------:R-:W2:Y:S01]  /*57c0*/  MUFU.TANH R16, R16 ;  /* 0x0000001000107308 */ /* 0x000ea20000002400 */
[----:B------:R-:W-:Y:S02]  /*57d0*/  FSEL R23, R17, -INF , !P2 ;  /* 0xff80000011177808 */ /* 0x000fe40005000000 */
[----:B------:R-:W-:Y:S01]  /*57e0*/  FSEL R17, R20, -INF , !P0 ;  /* 0xff80000014117808 */ /* 0x000fe20004000000 */
[----:B------:R-:W-:Y:S01]  /*57f0*/  FMUL.FTZ R20, R29, UR4 ;  /* 0x000000041d147c20 */ /* 0x000fe20008410000 */
[----:B------:R-:W-:Y:S02]  /*5800*/  ISETP.GT.AND P1, PT, R227, R18, PT ;  /* 0x00000012e300720c */ /* 0x000fe40003f24270 */
[C---:B------:R-:W-:Y:S01]  /*5810*/  ISETP.GE.AND P4, PT, R18.reuse, R228, PT ;  /* 0x000000e41200720c */ /* 0x040fe20003f86270 */
[----:B------:R-:W-:Y:S01]  /*5820*/  MUFU.TANH R43, R43 ;  /* 0x0000002b002b7308 */ /* 0x000fe20000002400 */
[----:B------:R-:W-:Y:S01]  /*5830*/  ISETP.GE.AND P5, PT, R18, R226, PT ;  /* 0x000000e21200720c */ /* 0x000fe20003fa6270 */
[----:B------:R-:W-:Y:S01]  /*5840*/  VIADD R18, R64, 0x20 ;  /* 0x0000002040127836 */ /* 0x000fe20000000000 */
[----:B------:R-:W-:-:S02]  /*5850*/  IABS R29, R14 ;  /* 0x0000000e001d7213 */ /* 0x000fc40000000000 */
[----:B------:R-:W-:Y:S02]  /*5860*/  FSEL R17, R17, -INF , !P6 ;  /* 0xff80000011117808 */ /* 0x000fe40007000000 */
[----:B------:R-:W-:Y:S01]  /*5870*/  FSEL R33, R33, -INF , !P3 ;  /* 0xff80000021217808 */ /* 0x000fe20005800000 */
[----:B------:R-:W3:Y:S01]  /*5880*/  MUFU.TANH R14, R20 ;  /* 0x00000014000e7308 */ /* 0x000ee20000002400 */
[-C--:B------:R-:W-:Y:S01]  /*5890*/  ISETP.GT.AND P2, PT, R229, R18.reuse, PT ;  /* 0x00000012e500720c */ /* 0x080fe20003f44270 */
[----:B--2---:R-:W-:Y:S01]  /*58a0*/  FFMA.FTZ R235, R235, -UR14, R16 ;  /* 0x8000000eebeb7c23 */ /* 0x004fe20008010010 */
[----:B------:R-:W-:Y:S01]  /*58b0*/  ISETP.GT.AND P0, PT, R227, R18, PT ;  /* 0x00000012e300720c */ /* 0x000fe20003f04270 */
[----:B------:R-:W-:Y:S01]  /*58c0*/  VIADD R16, R64, 0x21 ;  /* 0x0000002140107836 */ /* 0x000fe20000000000 */
[C---:B------:R-:W-:Y:S02]  /*58d0*/  ISETP.GE.AND P6, PT, R18.reuse, R228, PT ;  /* 0x000000e41200720c */ /* 0x040fe40003fc6270 */
[----:B------:R-:W-:-:S02]  /*58e0*/  ISETP.GE.AND P3, PT, R18, R226, PT ;  /* 0x000000e21200720c */ /* 0x000fc40003f66270 */
[----:B------:R-:W-:Y:S01]  /*58f0*/  IADD3 R18, PT, PT, R166, 0x17, -R68 ;  /* 0x00000017a6127810 */ /* 0x000fe20007ffe844 */
[C---:B----4-:R-:W-:Y:S01]  /*5900*/  HMMA.16816.F32.BF16 R44, R8.reuse, R24, R44 ;  /* 0x00000018082c723c */ /* 0x050fe2000004182c */
[----:B------:R-:W-:Y:S02]  /*5910*/  FSEL R15, R15, -INF , !P1 ;  /* 0xff8000000f0f7808 */ /* 0x000fe40004800000 */
[----:B------:R-:W-:Y:S02]  /*5920*/  IABS R18, R18 ;  /* 0x0000001200127213 */ /* 0x000fe40000000000 */
[----:B------:R-:W-:Y:S02]  /*5930*/  I2FP.F32.S32 R29, R29 ;  /* 0x0000001d001d7245 */ /* 0x000fe40000201400 */
[----:B------:R-:W-:Y:S01]  /*5940*/  FSEL R33, R33, -INF , !P4 ;  /* 0xff80000021217808 */ /* 0x000fe20006000000 */
[----:B------:R-:W-:Y:S01]  /*5950*/  HMMA.16816.F32.BF16 R80, R8, R26, R80 ;  /* 0x0000001a0850723c */ /* 0x000fe20000041850 */
[----:B------:R-:W-:Y:S01]  /*5960*/  FSEL R15, R15, -INF , !P5 ;  /* 0xff8000000f0f7808 */ /* 0x000fe20006800000 */
[----:B------:R-:W-:Y:S01]  /*5970*/  FFMA.FTZ R29, R29, -UR14, R12 ;  /* 0x8000000e1d1d7c23 */ /* 0x000fe2000801000c */
[----:B------:R-:W-:Y:S01]  /*5980*/  FSEL R235, R235, -INF , !P2 ;  /* 0xff800000ebeb7808 */ /* 0x000fe20005000000 */
[C---:B------:R-:W-:Y:S01]  /*5990*/  VIADD R12, R64.reuse, 0x28 ;  /* 0x00000028400c7836 */ /* 0x040fe20000000000 */
[-C--:B------:R-:W-:Y:S01]  /*59a0*/  ISETP.GT.AND P4, PT, R229, R16.reuse, PT ;  /* 0x00000010e500720c */ /* 0x080fe20003f84270 */
[----:B------:R-:W-:Y:S01]  /*59b0*/  VIADD R9, R64, 0x30 ;  /* 0x0000003040097836 */ /* 0x000fe20000000000 */
[----:B------:R-:W-:-:S02]  /*59c0*/  ISETP.GT.AND P1, PT, R227, R16, PT ;  /* 0x00000010e300720c */ /* 0x000fc40003f24270 */
[C---:B------:R-:W-:Y:S02]  /*59d0*/  ISETP.GE.AND P5, PT, R16.reuse, R228, PT ;  /* 0x000000e41000720c */ /* 0x040fe40003fa6270 */
[----:B------:R-:W-:Y:S01]  /*59e0*/  ISETP.GE.AND P2, PT, R16, R226, PT ;  /* 0x000000e21000720c */ /* 0x000fe20003f46270 */
[----:B------:R-:W-:Y:S01]  /*59f0*/  FMUL.FTZ R16, R31, UR4 ;  /* 0x000000041f107c20 */ /* 0x000fe20008410000 */
[----:B------:R-:W-:Y:S01]  /*5a00*/  I2FP.F32.S32 R31, R18 ;  /* 0x00000012001f7245 */ /* 0x000fe20000201400 */
[----:B------:R-:W-:Y:S01]  /*5a10*/  FMUL.FTZ R18, R40, UR4 ;  /* 0x0000000428127c20 */ /* 0x000fe20008410000 */
[----:B------:R-:W-:Y:S01]  /*5a20*/  IADD3 R22, PT, PT, R167, 0x17, -R68 ;  /* 0x00000017a7167810 */ /* 0x000fe20007ffe844 */
[----:B-1----:R-:W-:Y:S01]  /*5a30*/  HMMA.16816.F32.BF16 R44, R4, R36, R44 ;  /* 0x00000024042c723c */ /* 0x002fe2000004182c */
[----:B------:R-:W-:Y:S01]  /*5a40*/  FSEL R29, R29, -INF , !P0 ;  /* 0xff8000001d1d7808 */ /* 0x000fe20004000000 */
[----:B---3--:R-:W-:Y:S01]  /*5a50*/  FFMA.FTZ R14, R31, -UR14, R14 ;  /* 0x8000000e1f0e7c23 */ /* 0x008fe2000801000e */
[----:B------:R-:W-:Y:S01]  /*5a60*/  IABS R22, R22 ;  /* 0x0000001600167213 */ /* 0x000fe20000000000 */
[----:B------:R-:W-:Y:S01]  /*5a70*/  MUFU.TANH R18, R18 ;  /* 0x0000001200127308 */ /* 0x000fe20000002400 */
[----:B------:R-:W-:-:S02]  /*5a80*/  IADD3 R20, PT, PT, R166, 0x10, -R68 ;  /* 0x00000010a6147810 */ /* 0x000fc40007ffe844 */
[----:B------:R-:W-:Y:S01]  /*5a90*/  FSEL R235, R235, -INF , !P6 ;  /* 0xff800000ebeb7808 */ /* 0x000fe20007000000 */
[----:B------:R-:W-:Y:S01]  /*5aa0*/  HMMA.16816.F32.BF16 R80, R4, R38, R80 ;  /* 0x000000260450723c */ /* 0x000fe20000041850 */
[----:B------:R-:W-:Y:S01]  /*5ab0*/  FSEL R199, R29, -INF , !P3 ;  /* 0xff8000001dc77808 */ /* 0x000fe20005800000 */
[----:B------:R-:W-:Y:S01]  /*5ac0*/  VIADD R5, R64, 0x31 ;  /* 0x0000003140057836 */ /* 0x000fe20000000000 */
[----:B------:R-:W-:Y:S01]  /*5ad0*/  FSEL R197, R14, -INF , !P4 ;  /* 0xff8000000ec57808 */ /* 0x000fe20006000000 */
[----:B------:R-:W1:Y:S01]  /*5ae0*/  MUFU.TANH R16, R16 ;  /* 0x0000001000107308 */ /* 0x000e620000002400 */
[-C--:B------:R-:W-:Y:S02]  /*5af0*/  ISETP.GT.AND P6, PT, R229, R12.reuse, PT ;  /* 0x0000000ce500720c */ /* 0x080fe40003fc4270 */
[----:B------:R-:W-:Y:S02]  /*5b00*/  ISETP.GT.AND P0, PT, R227, R12, PT ;  /* 0x0000000ce300720c */ /* 0x000fe40003f04270 */
[----:B------:R-:W-:-:S02]  /*5b10*/  ISETP.GE.AND P3, PT, R12, R228, PT ;  /* 0x000000e40c00720c */ /* 0x000fc40003f66270 */
[----:B------:R-:W-:Y:S01]  /*5b20*/  ISETP.GE.AND P4, PT, R12, R226, PT ;  /* 0x000000e20c00720c */ /* 0x000fe20003f86270 */
[----:B------:R-:W-:Y:S01]  /*5b30*/  IMAD.MOV.U32 R12, RZ, RZ, R22 ;  /* 0x000000ffff0c7224 */ /* 0x000fe200078e0016 */
[----:B------:R-:W-:Y:S01]  /*5b40*/  IABS R20, R20 ;  /* 0x0000001400147213 */ /* 0x000fe20000000000 */
[----:B------:R-:W-:Y:S01]  /*5b50*/  FMUL.FTZ R45, R45, UR4 ;  /* 0x000000042d2d7c20 */ /* 0x000fe20008410000 */
[----:B------:R-:W-:Y:S01]  /*5b60*/  FSEL R197, R197, -INF , !P5 ;  /* 0xff800000c5c57808 */ /* 0x000fe20006800000 */
[----:B------:R-:W-:Y:S01]  /*5b70*/  FMUL.FTZ R8, R44, UR4 ;  /* 0x000000042c087c20 */ /* 0x000fe20008410000 */
[----:B------:R-:W-:Y:S01]  /*5b80*/  I2FP.F32.S32 R25, R12 ;  /* 0x0000000c00197245 */ /* 0x000fe20000201400 */
[----:B------:R-:W-:Y:S02]  /*5b90*/  IMAD.MOV.U32 R14, RZ, RZ, R20 ;  /* 0x000000ffff0e7224 */ /* 0x000fe400078e0014 */
[----:B------:R-:W-:Y:S01]  /*5ba0*/  FMUL.FTZ R12, R41, UR4 ;  /* 0x00000004290c7c20 */ /* 0x000fe20008410000 */
[----:B------:R-:W-:Y:S01]  /*5bb0*/  MUFU.TANH R45, R45 ;  /* 0x0000002d002d7308 */ /* 0x000fe20000002400 */
[----:B------:R-:W-:Y:S01]  /*5bc0*/  IADD3 R4, PT, PT, R166, 0x7, -R68 ;  /* 0x00000007a6047810 */ /* 0x000fe20007ffe844 */
[----:B-1----:R-:W-:Y:S01]  /*5bd0*/  FFMA.FTZ R16, R25, -UR14, R16 ;  /* 0x8000000e19107c23 */ /* 0x002fe20008010010 */
[----:B------:R-:W-:Y:S01]  /*5be0*/  I2FP.F32.S32 R29, R14 ;  /* 0x0000000e001d7245 */ /* 0x000fe20000201400 */
[----:B------:R-:W-:Y:S01]  /*5bf0*/  VIADD R14, R64, 0x29 ;  /* 0x00000029400e7836 */ /* 0x000fe20000000000 */
[--C-:B------:R-:W-:Y:S01]  /*5c00*/  IADD3 R25, PT, PT, R167, 0x10, -R68.reuse ;  /* 0x00000010a7197810 */ /* 0x100fe20007ffe844 */
[----:B------:R-:W-:Y:S01]  /*5c10*/  FMUL.FTZ R47, R47, UR4 ;  /* 0x000000042f2f7c20 */ /* 0x000fe20008410000 */
[C---:B------:R-:W-:Y:S01]  /*5c20*/  IADD3 R11, PT, PT, R166.reuse, 0x8, -R68 ;  /* 0x00000008a60b7810 */ /* 0x040fe20007ffe844 */
[----:B------:R-:W1:Y:S01]  /*5c30*/  MUFU.TANH R12, R12 ;  /* 0x0000000c000c7308 */ /* 0x000e620000002400 */
[----:B------:R-:W-:Y:S01]  /*5c40*/  FFMA.FTZ R18, R29, -UR14, R18 ;  /* 0x8000000e1d127c23 */ /* 0x000fe20008010012 */
[----:B------:R-:W-:Y:S01]  /*5c50*/  IADD3 R29, PT, PT, R166, 0xf, -R68 ;  /* 0x0000000fa61d7810 */ /* 0x000fe20007ffe844 */
[----:B------:R-:W-:Y:S01]  /*5c60*/  FMUL.FTZ R82, R82, UR4 ;  /* 0x0000000452527c20 */ /* 0x000fe20008410000 */
[----:B------:R-:W-:Y:S01]  /*5c70*/  IABS R25, R25 ;  /* 0x0000001900197213 */ /* 0x000fe20000000000 */
[----:B------:R-:W-:Y:S01]  /*5c80*/  FMUL.FTZ R83, R83, UR4 ;  /* 0x0000000453537c20 */ /* 0x000fe20008410000 */
[----:B------:R-:W-:Y:S01]  /*5c90*/  IABS R29, R29 ;  /* 0x0000001d001d7213 */ /* 0x000fe20000000000 */
[----:B------:R-:W-:Y:S01]  /*5ca0*/  VIADD R64, R64, 0x39 ;  /* 0x0000003940407836 */ /* 0x000fe20000000000 */
[----:B------:R-:W-:Y:S01]  /*5cb0*/  ISETP.GT.AND P5, PT, R229, R14, PT ;  /* 0x0000000ee500720c */ /* 0x000fe20003fa4270 */
[----:B------:R-:W-:Y:S01]  /*5cc0*/  MUFU.TANH R8, R8 ;  /* 0x0000000800087308 */ /* 0x000fe20000002400 */
[----:B------:R-:W-:-:S02]  /*5cd0*/  I2FP.F32.S32 R29, R29 ;  /* 0x0000001d001d7245 */ /* 0x000fc40000201400 */
[----:B------:R-:W-:Y:S02]  /*5ce0*/  I2FP.F32.S32 R25, R25 ;  /* 0x0000001900197245 */ /* 0x000fe40000201400 */
[----:B------:R-:W-:Y:S02]  /*5cf0*/  FSEL R225, R18, -INF , !P6 ;  /* 0xff80000012e17808 */ /* 0x000fe40007000000 */
[----:B------:R-:W-:Y:S01]  /*5d00*/  IADD3 R10, PT, PT, R167, 0xf, -R68 ;  /* 0x0000000fa70a7810 */ /* 0x000fe20007ffe844 */
[----:B------:R-:W-:Y:S01]  /*5d10*/  FFMA.FTZ R25, R25, -UR14, R42 ;  /* 0x8000000e19197c23 */ /* 0x000fe2000801002a */
[----:B-1----:R-:W-:Y:S01]  /*5d20*/  FFMA.FTZ R12, R29, -UR14, R12 ;  /* 0x8000000e1d0c7c23 */ /* 0x002fe2000801000c */
[----:B------:R-:W-:Y:S01]  /*5d30*/  FSEL R225, R225, -INF , !P3 ;  /* 0xff800000e1e17808 */ /* 0x000fe20005800000 */
[----:B------:R-:W-:Y:S01]  /*5d40*/  MUFU.TANH R47, R47 ;  /* 0x0000002f002f7308 */ /* 0x000fe20000002400 */
[----:B------:R-:W-:Y:S02]  /*5d50*/  ISETP.GT.AND P3, PT, R229, R9, PT ;  /* 0x00000009e500720c */ /* 0x000fe40003f64270 */
[----:B------:R-:W-:Y:S01]  /*5d60*/  FSEL R223, R12, -INF , !P5 ;  /* 0xff8000000cdf7808 */ /* 0x000fe20006800000 */
[----:B------:R-:W-:Y:S01]  /*5d70*/  FMUL.FTZ R12, R46, UR4 ;  /* 0x000000042e0c7c20 */ /* 0x000fe20008410000 */
[----:B------:R-:W-:-:S02]  /*5d80*/  FSEL R25, R25, -INF , !P0 ;  /* 0xff80000019197808 */ /* 0x000fc40004000000 */
[----:B------:R-:W-:Y:S01]  /*5d90*/  ISETP.GT.AND P0, PT, R227, R9, PT ;  /* 0x00000009e300720c */ /* 0x000fe20003f04270 */
[----:B------:R-:W-:Y:S01]  /*5da0*/  MUFU.TANH R82, R82 ;  /* 0x0000005200527308 */ /* 0x000fe20000002400 */
[----:B------:R-:W-:Y:S02]  /*5db0*/  FSEL R221, R25, -INF , !P4 ;  /* 0xff80000019dd7808 */ /* 0x000fe40006000000 */
[C---:B------:R-:W-:Y:S02]  /*5dc0*/  ISETP.GE.AND P4, PT, R9.reuse, R228, PT ;  /* 0x000000e40900720c */ /* 0x040fe40003f86270 */
[----:B------:R-:W-:Y:S02]  /*5dd0*/  ISETP.GE.AND P5, PT, R9, R226, PT ;  /* 0x000000e20900720c */ /* 0x000fe40003fa6270 */
[----:B------:R-:W-:Y:S01]  /*5de0*/  IADD3 R9, PT, PT, R167, 0x8, -R68 ;  /* 0x00000008a7097810 */ /* 0x000fe20007ffe844 */
[----:B------:R-:W1:Y:S01]  /*5df0*/  MUFU.TANH R12, R12 ;  /* 0x0000000c000c7308 */ /* 0x000e620000002400 */
[----:B------:R-:W-:-:S02]  /*5e00*/  IABS R4, R4 ;  /* 0x0000000400047213 */ /* 0x000fc40000000000 */
[----:B------:R-:W-:Y:S02]  /*5e10*/  IABS R9, R9 ;  /* 0x0000000900097213 */ /* 0x000fe40000000000 */
[----:B------:R-:W-:Y:S02]  /*5e20*/  IABS R11, R11 ;  /* 0x0000000b000b7213 */ /* 0x000fe40000000000 */
[----:B------:R-:W-:Y:S01]  /*5e30*/  I2FP.F32.S32 R9, R9 ;  /* 0x0000000900097245 */ /* 0x000fe20000201400 */
[----:B------:R-:W-:Y:S01]  /*5e40*/  MUFU.TANH R83, R83 ;  /* 0x0000005300537308 */ /* 0x000fe20000002400 */
[----:B------:R-:W-:Y:S02]  /*5e50*/  IABS R10, R10 ;  /* 0x0000000a000a7213 */ /* 0x000fe40000000000 */
[----:B------:R-:W-:Y:S02]  /*5e60*/  I2FP.F32.S32 R4, R4 ;  /* 0x0000000400047245 */ /* 0x000fe40000201400 */
[----:B------:R-:W-:-:S02]  /*5e70*/  I2FP.F32.S32 R11, R11 ;  /* 0x0000000b000b7245 */ /* 0x000fc40000201400 */
[----:B------:R-:W-:Y:S01]  /*5e80*/  I2FP.F32.S32 R10, R10 ;  /* 0x0000000a000a7245 */ /* 0x000fe20000201400 */
[----:B------:R-:W-:Y:S01]  /*5e90*/  FFMA.FTZ R45, R4, -UR14, R45 ;  /* 0x8000000e042d7c23 */ /* 0x000fe2000801002d */
[----:B------:R-:W-:Y:S01]  /*5ea0*/  FMUL.FTZ R4, R80, UR4 ;  /* 0x0000000450047c20 */ /* 0x000fe20008410000 */
[----:B-1----:R-:W-:Y:S01]  /*5eb0*/  FFMA.FTZ R9, R9, -UR14, R12 ;  /* 0x8000000e09097c23 */ /* 0x002fe2000801000c */
[----:B------:R-:W-:Y:S01]  /*5ec0*/  FFMA.FTZ R8, R11, -UR14, R8 ;  /* 0x8000000e0b087c23 */ /* 0x000fe20008010008 */
[----:B------:R-:W-:Y:S01]  /*5ed0*/  FSEL R16, R16, -INF , !P1 ;  /* 0xff80000010107808 */ /* 0x000fe20004800000 */
[----:B------:R-:W-:Y:S01]  /*5ee0*/  FFMA.FTZ R10, R10, -UR14, R43 ;  /* 0x8000000e0a0a7c23 */ /* 0x000fe2000801002b */
[----:B------:R-:W-:Y:S01]  /*5ef0*/  ISETP.GT.AND P1, PT, R227, R14, PT ;  /* 0x0000000ee300720c */ /* 0x000fe20003f24270 */
[----:B------:R-:W1:Y:S01]  /*5f00*/  MUFU.TANH R4, R4 ;  /* 0x0000000400047308 */ /* 0x000e620000002400 */
[----:B------:R-:W-:Y:S02]  /*5f10*/  FSEL R9, R9, -INF , !P0 ;  /* 0xff80000009097808 */ /* 0x000fe40004000000 */
[----:B------:R-:W-:-:S02]  /*5f20*/  FSEL R8, R8, -INF , !P3 ;  /* 0xff80000008087808 */ /* 0x000fc40005800000 */
[----:B------:R-:W-:Y:S01]  /*5f30*/  FSEL R201, R9, -INF , !P5 ;  /* 0xff80000009c97808 */ /* 0x000fe20006800000 */
[----:B------:R-:W-:Y:S01]  /*5f40*/  FMUL.FTZ R9, R81, UR4 ;  /* 0x0000000451097c20 */ /* 0x000fe20008410000 */
[----:B------:R-:W-:Y:S02]  /*5f50*/  FSEL R209, R16, -INF , !P2 ;  /* 0xff80000010d17808 */ /* 0x000fe40005000000 */
[C---:B------:R-:W-:Y:S02]  /*5f60*/  ISETP.GE.AND P2, PT, R14.reuse, R228, PT ;  /* 0x000000e40e00720c */ /* 0x040fe40003f46270 */
[----:B------:R-:W-:Y:S01]  /*5f70*/  ISETP.GE.AND P6, PT, R14, R226, PT ;  /* 0x000000e20e00720c */ /* 0x000fe20003fc6270 */
[----:B------:R-:W2:Y:S01]  /*5f80*/  MUFU.TANH R9, R9 ;  /* 0x0000000900097308 */ /* 0x000ea20000002400 */
[----:B------:R-:W-:Y:S02]  /*5f90*/  FSEL R10, R10, -INF , !P1 ;  /* 0xff8000000a0a7808 */ /* 0x000fe40004800000 */
[----:B------:R-:W-:Y:S01]  /*5fa0*/  FSEL R219, R8, -INF , !P4 ;  /* 0xff80000008db7808 */ /* 0x000fe20006000000 */
[--C-:B------:R-:W-:Y:S01]  /*5fb0*/  IMAD.IADD R8, R166, 0x1, -R68.reuse ;  /* 0x00000001a6087824 */ /* 0x100fe200078e0a44 */
[----:B------:R-:W-:-:S02]  /*5fc0*/  IADD3 R6, PT, PT, R167, 0x7, -R68 ;  /* 0x00000007a7067810 */ /* 0x000fc40007ffe844 */
[----:B------:R-:W-:Y:S02]  /*5fd0*/  FSEL R223, R223, -INF , !P2 ;  /* 0xff800000dfdf7808 */ /* 0x000fe40005000000 */
[----:B------:R-:W-:Y:S02]  /*5fe0*/  FSEL R211, R10, -INF , !P6 ;  /* 0xff8000000ad37808 */ /* 0x000fe40007000000 */
[-C--:B------:R-:W-:Y:S02]  /*5ff0*/  ISETP.GT.AND P2, PT, R229, R5.reuse, PT ;  /* 0x00000005e500720c */ /* 0x080fe40003f44270 */
[----:B------:R-:W-:Y:S02]  /*6000*/  ISETP.GT.AND P1, PT, R227, R5, PT ;  /* 0x00000005e300720c */ /* 0x000fe40003f24270 */
[C---:B------:R-:W-:Y:S02]  /*6010*/  ISETP.GE.AND P6, PT, R5.reuse, R228, PT ;  /* 0x000000e40500720c */ /* 0x040fe40003fc6270 */
[----:B------:R-:W-:Y:S01]  /*6020*/  ISETP.GE.AND P3, PT, R5, R226, PT ;  /* 0x000000e20500720c */ /* 0x000fe20003f66270 */
[----:B------:R-:W-:Y:S01]  /*6030*/  IMAD.IADD R5, R167, 0x1, -R68 ;  /* 0x00000001a7057824 */ /* 0x000fe200078e0a44 */
[----:B------:R-:W-:-:S02]  /*6040*/  IABS R6, R6 ;  /* 0x0000000600067213 */ /* 0x000fc40000000000 */
[--C-:B------:R-:W-:Y:S02]  /*6050*/  IADD3 R7, PT, PT, R166, -0x1, -R68.reuse ;  /* 0xffffffffa6077810 */ /* 0x100fe40007ffe844 */
[----:B------:R-:W-:Y:S02]  /*6060*/  IABS R8, R8 ;  /* 0x0000000800087213 */ /* 0x000fe40000000000 */
[----:B------:R-:W-:Y:S02]  /*6070*/  IADD3 R68, PT, PT, R167, -0x1, -R68 ;  /* 0xffffffffa7447810 */ /* 0x000fe40007ffe844 */
[----:B------:R-:W-:Y:S02]  /*6080*/  I2FP.F32.S32 R6, R6 ;  /* 0x0000000600067245 */ /* 0x000fe40000201400 */
[----:B------:R-:W-:Y:S02]  /*6090*/  IABS R7, R7 ;  /* 0x0000000700077213 */ /* 0x000fe40000000000 */
[----:B------:R-:W-:Y:S01]  /*60a0*/  IABS R5, R5 ;  /* 0x0000000500057213 */ /* 0x000fe20000000000 */
[----:B------:R-:W-:Y:S01]  /*60b0*/  FFMA.FTZ R6, R6, -UR14, R47 ;  /* 0x8000000e06067c23 */ /* 0x000fe2000801002f */
[----:B------:R-:W-:-:S02]  /*60c0*/  I2FP.F32.S32 R11, R8 ;  /* 0x00000008000b7245 */ /* 0x000fc40000201400 */
[----:B------:R-:W-:Y:S02]  /*60d0*/  IABS R68, R68 ;  /* 0x0000004400447213 */ /* 0x000fe40000000000 */
[----:B------:R-:W-:Y:S01]  /*60e0*/  I2FP.F32.S32 R8, R7 ;  /* 0x0000000700087245 */ /* 0x000fe20000201400 */
[----:B-1----:R-:W-:Y:S01]  /*60f0*/  FFMA.FTZ R4, R11, -UR14, R4 ;  /* 0x8000000e0b047c23 */ /* 0x002fe20008010004 */
[----:B------:R-:W-:Y:S02]  /*6100*/  I2FP.F32.S32 R5, R5 ;  /* 0x0000000500057245 */ /* 0x000fe40000201400 */
[----:B------:R-:W-:Y:S01]  /*6110*/  I2FP.F32.S32 R68, R68 ;  /* 0x0000004400447245 */ /* 0x000fe20000201400 */
[----:B--2---:R-:W-:Y:S01]  /*6120*/  FFMA.FTZ R8, R8, -UR14, R9 ;  /* 0x8000000e08087c23 */ /* 0x004fe20008010009 */
[----:B------:R-:W-:Y:S01]  /*6130*/  BAR.SYNC.DEFER_BLOCKING 0x0 ;  /* 0x0000000000007b1d */ /* 0x000fe20000010000 */
[-C--:B------:R-:W-:Y:S01]  /*6140*/  ISETP.GT.AND P0, PT, R229, R66.reuse, PT ;  /* 0x00000042e500720c */ /* 0x080fe20003f04270 */
[----:B------:R-:W-:Y:S01]  /*6150*/  FFMA.FTZ R5, R5, -UR14, R82 ;  /* 0x8000000e05057c23 */ /* 0x000fe20008010052 */
[----:B------:R-:W-:Y:S01]  /*6160*/  FSEL R6, R6, -INF , !P1 ;  /* 0xff80000006067808 */ /* 0x000fe20004800000 */
[----:B------:R-:W-:Y:S01]  /*6170*/  FFMA.FTZ R83, R68, -UR14, R83 ;  /* 0x8000000e44537c23 */ /* 0x000fe20008010053 */
[----:B------:R-:W-:-:S02]  /*6180*/  ISETP.GT.AND P4, PT, R227, R66, PT ;  /* 0x00000042e300720c */ /* 0x000fc40003f84270 */
[-C--:B------:R-:W-:Y:S02]  /*6190*/  ISETP.GT.AND P1, PT, R229, R64.reuse, PT ;  /* 0x00000040e500720c */ /* 0x080fe40003f24270 */
[----:B------:R-:W-:Y:S02]  /*61a0*/  FSEL R4, R4, -INF , !P0 ;  /* 0xff80000004047808 */ /* 0x000fe40004000000 */
[----:B------:R-:W-:Y:S02]  /*61b0*/  ISETP.GT.AND P0, PT, R227, R64, PT ;  /* 0x00000040e300720c */ /* 0x000fe40003f04270 */
[----:B------:R-:W-:Y:S02]  /*61c0*/  FSEL R213, R45, -INF , !P2 ;  /* 0xff8000002dd57808 */ /* 0x000fe40005000000 */
[----:B------:R-:W-:Y:S02]  /*61d0*/  FSEL R5, R5, -INF , !P4 ;  /* 0xff80000005057808 */ /* 0x000fe40006000000 */
[----:B------:R-:W-:-:S02]  /*61e0*/  FSEL R8, R8, -INF , !P1 ;  /* 0xff80000008087808 */ /* 0x000fc40004800000 */
[C---:B------:R-:W-:Y:S02]  /*61f0*/  ISETP.GE.AND P5, PT, R66.reuse, R228, PT ;  /* 0x000000e44200720c */ /* 0x040fe40003fa6270 */
[----:B------:R-:W-:Y:S02]  /*6200*/  ISETP.GE.AND P2, PT, R66, R226, PT ;  /* 0x000000e24200720c */ /* 0x000fe40003f46270 */
[C---:B------:R-:W-:Y:S02]  /*6210*/  ISETP.GE.AND P4, PT, R64.reuse, R228, PT ;  /* 0x000000e44000720c */ /* 0x040fe40003f86270 */
[----:B------:R-:W-:Y:S02]  /*6220*/  ISETP.GE.AND P1, PT, R64, R226, PT ;  /* 0x000000e24000720c */ /* 0x000fe40003f26270 */
[----:B------:R-:W-:Y:S02]  /*6230*/  FSEL R173, R83, -INF , !P0 ;  /* 0xff80000053ad7808 */ /* 0x000fe40004000000 */
[----:B------:R-:W-:-:S02]  /*6240*/  FSEL R213, R213, -INF , !P6 ;  /* 0xff800000d5d57808 */ /* 0x000fc40007000000 */
[----:B------:R-:W-:Y:S02]  /*6250*/  FSEL R175, R6, -INF , !P3 ;  /* 0xff80000006af7808 */ /* 0x000fe40005800000 */
        /* <DEDUP_REMOVED lines=16> */
.L_x_5499:
        /* <DEDUP_REMOVED lines=61> */
.L_x_5500:
        /* <DEDUP_REMOVED lines=98> */
.L_x_5498:
        /* <DEDUP_REMOVED lines=34> */
[----:B------:R-:W4:Y:S04]  /*6f70*/  LDSM.16.MT88.4 R140, [R196+0x10000] ;  /* 0x01000000c48c783b */ /* 0x000f280000004200 */
[----:B------:R-:W5:Y:S04]  /*6f80*/  LDSM.16.MT88.4 R132, [R193+0x10000] ;  /* 0x01000000c184783b */ /* 0x000f680000004200 */
[----:B------:R-:W5:Y:S04]  /*6f90*/  LDSM.16.MT88.4 R40, [R195+0x12000] ;  /* 0x01200000c328783b */ /* 0x000f680000004200 */
        /* <DEDUP_REMOVED lines=20> */
[----:B------:R-:W-:Y:S01]  /*70e0*/  FFMA.FTZ R185, R59, UR4, -R198 ;  /* 0x000000043bb97c23 */ /* 0x000fe200080108c6 */
[----:B------:R-:W-:Y:S01]  /*70f0*/  LDSM.16.MT88.4 R64, [R193+0x12000] ;  /* 0x01200000c140783b */ /* 0x000fe20000004200 */
[----:B------:R-:W-:Y:S01]  /*7100*/  MUFU.EX2 R194, R194 ;  /* 0x000000c200c27308 */ /* 0x000fe20000000800 */
[--C-:B------:R-:W-:Y:S01]  /*7110*/  FFMA.FTZ R184, R21, UR4, -R210.reuse ;  /* 0x0000000415b87c23 */ /* 0x100fe200080108d2 */
[--C-:B------:R-:W-:Y:S01]  /*7120*/  FFMA.FTZ R183, R35, UR4, -R210.reuse ;  /* 0x0000000423b77c23 */ /* 0x100fe200080108d2 */
[----:B------:R-:W1:Y:S01]  /*7130*/  LDSM.16.MT88.4 R56, [R196+0x12000] ;  /* 0x01200000c438783b */ /* 0x000e620000004200 */
[----:B------:R-:W2:Y:S01]  /*7140*/  MUFU.EX2 R191, R191 ;  /* 0x000000bf00bf7308 */ /* 0x000ea20000000800 */
[--C-:B------:R-:W-:Y:S01]  /*7150*/  FFMA.FTZ R180, R23, UR4, -R210.reuse ;  /* 0x0000000417b47c23 */ /* 0x100fe200080108d2 */
        /* <DEDUP_REMOVED lines=11> */
[----:B------:R-:W-:Y:S01]  /*7210*/  FFMA.FTZ R200, R225, UR4, -R210 ;  /* 0x00000004e1c87c23 */ /* 0x000fe200080108d2 */
[----:B--2---:R-:W-:Y:S01]  /*7220*/  F2FP.BF16.F32.PACK_AB R128, R191, R194 ;  /* 0x000000c2bf80723e */ /* 0x004fe200000010ff */
[----:B------:R-:W2:Y:S01]  /*7230*/  LDSM.16.MT88.4 R24, [R172+0x12800] ;  /* 0x01280000ac18783b */ /* 0x000ea20000004200 */
[----:B------:R-:W5:Y:S01]  /*7240*/  MUFU.EX2 R189, R189 ;  /* 0x000000bd00bd7308 */ /* 0x000f620000000800 */
[--C-:B------:R-:W-:Y:S01]  /*7250*/  FFMA.FTZ R212, R209, UR4, -R198.reuse ;  /* 0x00000004d1d47c23 */ /* 0x100fe200080108c6 */
[----:B------:R-:W-:Y:S01]  /*7260*/  FFMA.FTZ R220, R211, UR4, -R198 ;  /* 0x00000004d3dc7c23 */ /* 0x000fe200080108c6 */
[----:B------:R-:W2:Y:S01]  /*7270*/  LDSM.16.MT88.4 R12, [R196+0x10800] ;  /* 0x01080000c40c783b */ /* 0x000ea20000004200 */
[----:B------:R-:W-:Y:S01]  /*7280*/  MUFU.EX2 R186, R186 ;  /* 0x000000ba00ba7308 */ /* 0x000fe20000000800 */
[--C-:B------:R-:W-:Y:S01]  /*7290*/  FFMA.FTZ R235, R235, UR4, -R210.reuse ;  /* 0x00000004ebeb7c23 */ /* 0x100fe200080108d2 */
[----:B----4-:R-:W-:Y:S01]  /*72a0*/  F2FP.BF16.F32.PACK_AB R130, R187, R190 ;  /* 0x000000bebb82723e */ /* 0x010fe200000010ff */
[----:B------:R-:W-:Y:S01]  /*72b0*/  LDSM.16.MT88.4 R28, [R172+0x10800] ;  /* 0x01080000ac1c783b */ /* 0x000fe20000004200 */
[----:B------:R-:W4:Y:S01]  /*72c0*/  MUFU.EX2 R185, R185 ;  /* 0x000000b900b97308 */ /* 0x000f220000000800 */
        /* <DEDUP_REMOVED lines=9> */
[----:B------:R-:W-:Y:S01]  /*7360*/  FFMA.FTZ R243, R202, UR4, -R210 ;  /* 0x00000004caf37c23 */ /* 0x000fe200080108d2 */
[----:B------:R-:W-:Y:S01]  /*7370*/  LDSM.16.MT88.4 R168, [R193+0x10800] ;  /* 0x01080000c1a8783b */ /* 0x000fe20000004200 */
[----:B------:R-:W-:Y:S01]  /*7380*/  MUFU.EX2 R180, R180 ;  /* 0x000000b400b47308 */ /* 0x000fe20000000800 */
[--C-:B------:R-:W-:Y:S01]  /*7390*/  FFMA.FTZ R201, R201, UR4, -R198.reuse ;  /* 0x00000004c9c97c23 */ /* 0x100fe200080108c6 */
[----:B----4-:R-:W-:Y:S01]  /*73a0*/  F2FP.BF16.F32.PACK_AB R131, R185, R186 ;  /* 0x000000bab983723e */ /* 0x010fe200000010ff */
        /* <DEDUP_REMOVED lines=9> */
[----:B------:R-:W4:Y:S02]  /*7440*/  MUFU.EX2 R181, R181 ;  /* 0x000000b500b57308 */ /* 0x000f240000000800 */
[----:B------:R-:W-:Y:S01]  /*7450*/  FADD.FTZ R187, R187, R190 ;  /* 0x000000bebbbb7221 */ /* 0x000fe20000010000 */
[----:B------:R-:W-:Y:S01]  /*7460*/  FADD.FTZ R185, R185, R186 ;  /* 0x000000bab9b97221 */ /* 0x000fe20000010000 */
        /* <DEDUP_REMOVED lines=40> */
[----:B---3--:R-:W-:Y:S01]  /*76f0*/  HMMA.16816.F32.BF16 R124, R128, R4, RZ ;  /* 0x00000004807c723c */ /* 0x008fe200000418ff */
[----:B-----5:R-:W-:Y:S01]  /*7700*/  F2FP.BF16.F32.PACK_AB R4, R183, R184 ;  /* 0x000000b8b704723e */ /* 0x020fe200000010ff */
[----:B------:R-:W-:Y:S01]  /*7710*/  FADD.FTZ R184, R184, R187 ;  /* 0x000000bbb8b87221 */ /* 0x000fe20000010000 */
[----:B----4-:R-:W-:Y:S01]  /*7720*/  F2FP.BF16.F32.PACK_AB R5, R181, R182 ;  /* 0x000000b6b505723e */ /* 0x010fe200000010ff */
[----:B------:R-:W-:-:S02]  /*7730*/  FADD.FTZ R182, R182, R185 ;  /* 0x000000b9b6b67221 */ /* 0x000fc40000010000 */
[----:B------:R-:W-:Y:S02]  /*7740*/  FADD.FTZ R183, R183, R184 ;  /* 0x000000b8b7b77221 */ /* 0x000fe40000010000 */
[----:B------:R-:W-:Y:S01]  /*7750*/  HMMA.16816.F32.BF16 R128, R128, R6, RZ ;  /* 0x000000068080723c */ /* 0x000fe200000418ff */
[----:B------:R-:W-:Y:S01]  /*7760*/  F2FP.BF16.F32.PACK_AB R6, R179, R180 ;  /* 0x000000b4b306723e */ /* 0x000fe200000010ff */
[----:B------:R-:W-:Y:S01]  /*7770*/  FADD.FTZ R181, R181, R182 ;  /* 0x000000b6b5b57221 */ /* 0x000fe20000010000 */
[----:B--2---:R-:W-:-:S07]  /*7780*/  F2FP.BF16.F32.PACK_AB R7, R177, R178 ;  /* 0x000000b2b107723e */ /* 0x004fce00000010ff */
        /* <DEDUP_REMOVED lines=20> */
[----:B------:R3:W5:Y:S07]  /*78d0*/  LDSM.16.MT88.4 R20, [R196+0x14800] ;  /* 0x01480000c414783b */ /* 0x00076e0000004200 */
[C---:B------:R-:W-:Y:S08]  /*78e0*/  HMMA.16816.F32.BF16 R36, R4.reuse, R32, R36 ;  /* 0x000000200424723c */ /* 0x040ff00000041824 */
[C---:B------:R-:W-:Y:S01]  /*78f0*/  HMMA.16816.F32.BF16 R40, R4.reuse, R34, R40 ;  /* 0x000000220428723c */ /* 0x040fe20000041828 */
[----:B------:R-:W5:Y:S07]  /*7900*/  LDSM.16.MT88.4 R32, [R193+0x16800] ;  /* 0x01680000c120783b */ /* 0x000f6e0000004200 */
[C---:B--2---:R-:W-:Y:S01]  /*7910*/  HMMA.16816.F32.BF16 R92, R4.reuse, R16, R92 ;  /* 0x00000010045c723c */ /* 0x044fe2000004185c */
[----:B---3--:R-:W-:Y:S01]  /*7920*/  FFMA.FTZ R196, R197, UR4, -R210 ;  /* 0x00000004c5c47c23 */ /* 0x008fe200080108d2 */
[--C-:B------:R-:W-:Y:S01]  /*7930*/  FFMA.FTZ R210, R175, UR4, -R198.reuse ;  /* 0x00000004afd27c23 */ /* 0x100fe200080108c6 */
[----:B------:R-:W-:Y:S04]  /*7940*/  MUFU.EX2 R197, R235 ;  /* 0x000000eb00c57308 */ /* 0x000fe80000000800 */
[----:B------:R-:W2:Y:S01]  /*7950*/  MUFU.EX2 R196, R196 ;  /* 0x000000c400c47308 */ /* 0x000ea20000000800 */
[C---:B------:R-:W-:Y:S01]  /*7960*/  HMMA.16816.F32.BF16 R96, R4.reuse, R18, R96 ;  /* 0x000000120460723c */ /* 0x040fe20000041860 */
[----:B------:R-:W3:Y:S02]  /*7970*/  LDSM.16.MT88.4 R16, [R172+0x17000] ;  /* 0x01700000ac10783b */ /* 0x000ee40000004200 */
[----:B------:R-:W-:Y:S05]  /*7980*/  MUFU.EX2 R210, R210 ;  /* 0x000000d200d27308 */ /* 0x000fea0000000800 */
[C---:B------:R-:W-:Y:S08]  /*7990*/  HMMA.16816.F32.BF16 R68, R4.reuse, R24, R68 ;  /* 0x000000180444723c */ /* 0x040ff00000041844 */
        /* <DEDUP_REMOVED lines=26> */
[----:B--2---:R-:W-:Y:S01]  /*7b40*/  F2FP.BF16.F32.PACK_AB R4, R196, R197 ;  /* 0x000000c5c404723e */ /* 0x004fe200000010ff */
[----:B------:R-:W-:Y:S01]  /*7b50*/  LDSM.16.MT88.4 R32, [R195+0x11000] ;  /* 0x01100000c320783b */ /* 0x000fe20000004200 */
[----:B------:R-:W-:-:S02]  /*7b60*/  F2FP.BF16.F32.PACK_AB R5, R212, R209 ;  /* 0x000000d1d405723e */ /* 0x000fc400000010ff */
[----:B------:R-:W-:Y:S02]  /*7b70*/  F2FP.BF16.F32.PACK_AB R6, R199, R200 ;  /* 0x000000c8c706723e */ /* 0x000fe400000010ff */
[----:B------:R-:W-:-:S07]  /*7b80*/  F2FP.BF16.F32.PACK_AB R7, R220, R211 ;  /* 0x000000d3dc07723e */ /* 0x000fce00000010ff */
        /* <DEDUP_REMOVED lines=182> */
.L_x_5502:
[----:B------:R-:W-:Y:S01]  /*86f0*/  UMOV UR6, URZ ;  /* 0x000000ff00067c82 */ /* 0x000fe20008000000 */
[----:B------:R-:W-:Y:S01]  /*8700*/  USHF.L.U32 UR4, UR8, 0x6, URZ ;  /* 0x0000000608047899 */ /* 0x000fe200080006ff */
[----:B------:R-:W-:-:S05]  /*8710*/  IADD3 R5, P0, PT, RZ, -UR6, RZ ;  /* 0x80000006ff057c10 */ /* 0x000fca000ff1e0ff */
[----:B------:R-:W-:-:S05]  /*8720*/  IMAD.X R4, RZ, RZ, ~UR4, P0 ;  /* 0x80000004ff047e24 */ /* 0x000fca00080e06ff */
[----:B------:R-:W-:-:S04]  /*8730*/  SHF.R.S64 R5, R5, 0x1f, R4 ;  /* 0x0000001f05057819 */ /* 0x000fc80000001004 */
[----:B------:R-:W-:-:S04]  /*8740*/  IADD3 R232, P0, PT, R5, R232, RZ ;  /* 0x000000e805e87210 */ /* 0x000fc80007f1e0ff */
[----:B------:R-:W-:-:S09]  /*8750*/  LEA.HI.X.SX32 R233, R4, R233, 0x1, P0 ;  /* 0x000000e904e97211 */ /* 0x000fd200000f0eff */
.L_x_5503:
        /* <DEDUP_REMOVED lines=274> */
[C---:B-----5:R-:W-:Y:S08]  /*9880*/  HMMA.16816.F32.BF16 R32, R200.reuse, R188, R32 ;  /* 0x000000bcc820723c */ /* 0x060ff00000041820 */
[C---:B------:R-:W-:Y:S01]  /*9890*/  HMMA.16816.F32.BF16 R28, R200.reuse, R190, R28 ;  /* 0x000000bec81c723c */ /* 0x040fe2000004181c */
[----:B------:R-:W-:Y:S07]  /*98a0*/  LDSM.16.M88.4 R188, [R210+0x6000] ;  /* 0x00600000d2bc783b */ /* 0x000fee0000000200 */
[C---:B------:R-:W-:Y:S08]  /*98b0*/  HMMA.16816.F32.BF16 R180, R200.reuse, R196, R180 ;  /* 0x000000c4c8b4723c */ /* 0x040ff000000418b4 */
[C---:B------:R-:W-:Y:S08]  /*98c0*/  HMMA.16816.F32.BF16 R176, R200.reuse, R198, R176 ;  /* 0x000000c6c8b0723c */ /* 0x040ff000000418b0 */
[C---:B-1----:R-:W-:Y:S01]  /*98d0*/  HMMA.16816.F32.BF16 R196, R200.reuse, R184, R24 ;  /* 0x000000b8c8c4723c */ /* 0x042fe20000041818 */
[----:B------:R-:W1:Y:S07]  /*98e0*/  LDSM.16.M88.4 R24, [R208+0xe000] ;  /* 0x00e00000d018783b */ /* 0x000e6e0000000200 */
[----:B------:R-:W-:Y:S01]  /*98f0*/  HMMA.16816.F32.BF16 R20, R200, R186, R20 ;  /* 0x000000bac814723c */ /* 0x000fe20000041814 */
[----:B------:R-:W-:Y:S07]  /*9900*/  LDSM.16.M88.4 R184, [R209+0xe000] ;  /* 0x00e00000d1b8783b */ /* 0x000fee0000000200 */
[C---:B--2---:R-:W-:Y:S08]  /*9910*/  HMMA.16816.F32.BF16 R32, R16.reuse, R4, R32 ;  /* 0x000000041020723c */ /* 0x044ff00000041820 */
[C---:B------:R-:W-:Y:S01]  /*9920*/  HMMA.16816.F32.BF16 R28, R16.reuse, R6, R28 ;  /* 0x00000006101c723c */ /* 0x040fe2000004181c */
[----:B------:R-:W2:Y:S07]  /*9930*/  LDSM.16.M88.4 R4, [R208+0xf800] ;  /* 0x00f80000d004783b */ /* 0x000eae0000000200 */
[C---:B---3--:R-:W-:Y:S01]  /*9940*/  HMMA.16816.F32.BF16 R200, R16.reuse, R192, R196 ;  /* 0x000000c010c8723c */ /* 0x048fe200000418c4 */
[----:B------:R-:W3:Y:S07]  /*9950*/  LDSM.16.M88.4 R196, [R211+0x6000] ;  /* 0x00600000d3c4783b */ /* 0x000eee0000000200 */
[C---:B------:R-:W-:Y:S08]  /*9960*/  HMMA.16816.F32.BF16 R180, R16.reuse, R12, R180 ;  /* 0x0000000c10b4723c */ /* 0x040ff000000418b4 */
[C---:B------:R-:W-:Y:S01]  /*9970*/  HMMA.16816.F32.BF16 R20, R16.reuse, R194, R20 ;  /* 0x000000c21014723c */ /* 0x040fe20000041814 */
[----:B------:R-:W4:Y:S07]  /*9980*/  LDSM.16.M88.4 R192, [R209+0xf800] ;  /* 0x00f80000d1c0783b */ /* 0x000f2e0000000200 */
[C---:B------:R-:W-:Y:S08]  /*9990*/  HMMA.16816.F32.BF16 R172, R16.reuse, R8, R172 ;  /* 0x0000000810ac723c */ /* 0x040ff000000418ac */
[----:B------:R-:W-:Y:S01]  /*99a0*/  HMMA.16816.F32.BF16 R168, R16, R10, R168 ;  /* 0x0000000a10a8723c */ /* 0x000fe200000418a8 */
[----:B------:R-:W5:Y:S07]  /*99b0*/  LDSM.16.M88.4 R8, [R208+0xe800] ;  /* 0x00e80000d008783b */ /* 0x000f6e0000000200 */
[----:B-1----:R-:W-:Y:S08]  /*99c0*/  HMMA.16816.F32.BF16 R180, R188, R24, R180 ;  /* 0x00000018bcb4723c */ /* 0x002ff000000418b4 */
[----:B------:R-:W-:Y:S01]  /*99d0*/  HMMA.16816.F32.BF16 R176, R16, R14, R176 ;  /* 0x0000000e10b0723c */ /* 0x000fe200000418b0 */
[----:B------:R-:W1:Y:S04]  /*99e0*/  LDSM.16.M88.4 R12, [R208+0xf000] ;  /* 0x00f00000d00c783b */ /* 0x000e680000000200 */
[----:B------:R-:W1:Y:S03]  /*99f0*/  LDSM.16.M88.4 R16, [R209+0xe800] ;  /* 0x00e80000d110783b */ /* 0x000e660000000200 */
[----:B--2---:R-:W-:Y:S01]  /*9a00*/  HMMA.16816.F32.BF16 R20, R188, R6, R20 ;  /* 0x00000006bc14723c */ /* 0x004fe20000041814 */
[----:B------:R-:W-:Y:S01]  /*9a10*/  LOP3.LUT R6, R0, UR4, RZ, 0xfc, !PT ;  /* 0x0000000400067c12 */ /* 0x000fe2000f8efcff */
[----:B------:R-:W2:Y:S06]  /*9a20*/  LDCU UR4, c[0x0][0x50c] ;  /* 0x0000a180ff0477ac */ /* 0x000eac0008000800 */
[----:B---3--:R-:W-:Y:S08]  /*9a30*/  HMMA.16816.F32.BF16 R180, R196, R184, R180 ;  /* 0x000000b8c4b4723c */ /* 0x008ff000000418b4 */
[----:B------:R-:W-:Y:S08]  /*9a40*/  HMMA.16816.F32.BF16 R176, R188, R26, R176 ;  /* 0x0000001abcb0723c */ /* 0x000ff000000418b0 */
[----:B----4-:R-:W-:Y:S03]  /*9a50*/  HMMA.16816.F32.BF16 R20, R196, R194, R20 ;  /* 0x000000c2c414723c */ /* 0x010fe60000041814 */
[----:B--2---:R-:W-:Y:S01]  /*9a60*/  FMUL.FTZ R180, R180, UR4 ;  /* 0x00000004b4b47c20 */ /* 0x004fe20008410000 */
[----:B------:R-:W-:Y:S01]  /*9a70*/  FMUL.FTZ R182, R182, UR4 ;  /* 0x00000004b6b67c20 */ /* 0x000fe20008410000 */
[----:B------:R-:W-:-:S02]  /*9a80*/  FMUL.FTZ R183, R183, UR4 ;  /* 0x00000004b7b77c20 */ /* 0x000fc40008410000 */
[----:B------:R-:W2:Y:S01]  /*9a90*/  MUFU.TANH R211, R180 ;  /* 0x000000b400d37308 */ /* 0x000ea20000002400 */
[C---:B-----5:R-:W-:Y:S07]  /*9aa0*/  HMMA.16816.F32.BF16 R172, R188.reuse, R8, R172 ;  /* 0x00000008bcac723c */ /* 0x060fee00000418ac */
[----:B------:R-:W-:Y:S01]  /*9ab0*/  MUFU.TANH R182, R182 ;  /* 0x000000b600b67308 */ /* 0x000fe20000002400 */
[----:B-1----:R-:W-:Y:S01]  /*9ac0*/  HMMA.16816.F32.BF16 R32, R188, R12, R32 ;  /* 0x0000000cbc20723c */ /* 0x002fe20000041820 */
[----:B------:R-:W-:-:S02]  /*9ad0*/  VIADD R12, R6, UR20 ;  /* 0x00000014060c7c36 */ /* 0x000fc40008000000 */
[----:B------:R-:W-:Y:S01]  /*9ae0*/  FMUL.FTZ R223, R20, UR4 ;  /* 0x0000000414df7c20 */ /* 0x000fe20008410000 */
[----:B------:R-:W-:Y:S01]  /*9af0*/  FMUL.FTZ R22, R22, UR4 ;  /* 0x0000000416167c20 */ /* 0x000fe20008410000 */
[----:B------:R-:W-:Y:S01]  /*9b00*/  FMUL.FTZ R21, R21, UR4 ;  /* 0x0000000415157c20 */ /* 0x000fe20008410000 */
[C-C-:B------:R-:W-:Y:S01]  /*9b10*/  IADD3 R224, PT, PT, R166.reuse, 0x80, -R12.reuse ;  /* 0x00000080a6e07810 */ /* 0x140fe20007ffe80c */
[----:B------:R-:W-:Y:S01]  /*9b20*/  MUFU.TANH R183, R183 ;  /* 0x000000b700b77308 */ /* 0x000fe20000002400 */
[----:B------:R-:W-:Y:S01]  /*9b30*/  HMMA.16816.F32.BF16 R168, R188, R10, R168 ;  /* 0x0000000abca8723c */ /* 0x000fe200000418a8 */
[C-C-:B------:R-:W-:Y:S01]  /*9b40*/  IADD3 R11, PT, PT, R166.reuse, 0x48, -R12.reuse ;  /* 0x00000048a60b7810 */ /* 0x140fe20007ffe80c */
[----:B------:R-:W-:Y:S01]  /*9b50*/  FMUL.FTZ R23, R23, UR4 ;  /* 0x0000000417177c20 */ /* 0x000fe20008410000 */
[----:B------:R-:W-:Y:S02]  /*9b60*/  IABS R224, R224 ;  /* 0x000000e000e07213 */ /* 0x000fe40000000000 */
[----:B------:R-:W-:-:S02]  /*9b70*/  IADD3 R13, PT, PT, R166, 0x7f, -R12 ;  /* 0x0000007fa60d7810 */ /* 0x000fc40007ffe80c */
[C-C-:B------:R-:W-:Y:S01]  /*9b80*/  IADD3 R25, PT, PT, R166.reuse, 0x78, -R12.reuse ;  /* 0x00000078a6197810 */ /* 0x140fe20007ffe80c */
[C---:B------:R-:W-:Y:S01]  /*9b90*/  HMMA.16816.F32.BF16 R176, R196.reuse, R186, R176 ;  /* 0x000000bac4b0723c */ /* 0x040fe200000418b0 */
[C-C-:B------:R-:W-:Y:S01]  /*9ba0*/  IADD3 R9, PT, PT, R166.reuse, 0x77, -R12.reuse ;  /* 0x00000077a6097810 */ /* 0x140fe20007ffe80c */
[----:B------:R-:W1:Y:S01]  /*9bb0*/  MUFU.TANH R223, R223 ;  /* 0x000000df00df7308 */ /* 0x000e620000002400 */
[C-C-:B------:R-:W-:Y:S02]  /*9bc0*/  IADD3 R7, PT, PT, R166.reuse, 0x70, -R12.reuse ;  /* 0x00000070a6077810 */ /* 0x140fe40007ffe80c */
[C-C-:B------:R-:W-:Y:S02]  /*9bd0*/  IADD3 R195, PT, PT, R166.reuse, 0x68, -R12.reuse ;  /* 0x00000068a6c37810 */ /* 0x140fe40007ffe80c */
[C-C-:B------:R-:W-:Y:S01]  /*9be0*/  IADD3 R218, PT, PT, R166.reuse, 0x67, -R12.reuse ;  /* 0x00000067a6da7810 */ /* 0x140fe20007ffe80c */
[----:B------:R-:W-:Y:S01]  /*9bf0*/  HMMA.16816.F32.BF16 R172, R196, R16, R172 ;  /* 0x00000010c4ac723c */ /* 0x000fe200000418ac */
[C-C-:B------:R-:W-:Y:S01]  /*9c00*/  IADD3 R17, PT, PT, R166.reuse, 0x6f, -R12.reuse ;  /* 0x0000006fa6117810 */ /* 0x140fe20007ffe80c */
[----:B------:R-:W3:Y:S01]  /*9c10*/  MUFU.TANH R22, R22 ;  /* 0x0000001600167308 */ /* 0x000ee20000002400 */
[----:B------:R-:W-:-:S02]  /*9c20*/  IADD3 R212, PT, PT, R166, 0x60, -R12 ;  /* 0x00000060a6d47810 */ /* 0x000fc40007ffe80c */
[C-C-:B------:R-:W-:Y:S02]  /*9c30*/  IADD3 R186, PT, PT, R166.reuse, 0x5f, -R12.reuse ;  /* 0x0000005fa6ba7810 */ /* 0x140fe40007ffe80c */
[C-C-:B------:R-:W-:Y:S01]  /*9c40*/  IADD3 R184, PT, PT, R166.reuse, 0x58, -R12.reuse ;  /* 0x00000058a6b87810 */ /* 0x140fe20007ffe80c */
[----:B------:R-:W-:Y:S01]  /*9c50*/  HMMA.16816.F32.BF16 R168, R196, R18, R168 ;  /* 0x00000012c4a8723c */ /* 0x000fe200000418a8 */
[C-C-:B------:R-:W-:Y:S01]  /*9c60*/  IADD3 R24, PT, PT, R166.reuse, 0x57, -R12.reuse ;  /* 0x00000057a6187810 */ /* 0x140fe20007ffe80c */
[----:B------:R-:W-:Y:S01]  /*9c70*/  MUFU.TANH R21, R21 ;  /* 0x0000001500157308 */ /* 0x000fe20000002400 */
[C-C-:B------:R-:W-:Y:S02]  /*9c80*/  IADD3 R16, PT, PT, R166.reuse, 0x50, -R12.reuse ;  /* 0x00000050a6107810 */ /* 0x140fe40007ffe80c */
[C-C-:B------:R-:W-:Y:S02]  /*9c90*/  IADD3 R8, PT, PT, R166.reuse, 0x4f, -R12.reuse ;  /* 0x0000004fa6087810 */ /* 0x140fe40007ffe80c */
[C-C-:B------:R-:W-:Y:S01]  /*9ca0*/  IADD3 R194, PT, PT, R167.reuse, 0x80, -R12.reuse ;  /* 0x00000080a7c27810 */ /* 0x140fe20007ffe80c */
[C---:B------:R-:W-:Y:S01]  /*9cb0*/  HMMA.16816.F32.BF16 R28, R188.reuse, R14, R28 ;  /* 0x0000000ebc1c723c */ /* 0x040fe2000004181c */
[--C-:B------:R-:W-:Y:S01]  /*9cc0*/  IADD3 R166, PT, PT, R166, 0x47, -R12.reuse ;  /* 0x00000047a6a67810 */ /* 0x100fe20007ffe80c */
[----:B------:R-:W-:Y:S01]  /*9cd0*/  VIADD R14, R6, 0xffffff91 ;  /* 0xffffff91060e7836 */ /* 0x000fe20000000000 */
[C-C-:B------:R-:W-:Y:S01]  /*9ce0*/  IADD3 R27, PT, PT, R167.reuse, 0x7f, -R12.reuse ;  /* 0x0000007fa71b7810 */ /* 0x140fe20007ffe80c */
[----:B------:R-:W-:Y:S01]  /*9cf0*/  FMUL.FTZ R174, R174, UR4 ;  /* 0x00000004aeae7c20 */ /* 0x000fe20008410000 */
[--C-:B------:R-:W-:Y:S01]  /*9d00*/  IADD3 R210, PT, PT, R167, 0x78, -R12.reuse ;  /* 0x00000078a7d27810 */ /* 0x100fe20007ffe80c */
[----:B------:R-:W-:Y:S01]  /*9d10*/  FMUL.FTZ R173, R173, UR4 ;  /* 0x00000004adad7c20 */ /* 0x000fe20008410000 */
[--C-:B------:R-:W-:Y:S01]  /*9d20*/  IADD3 R208, PT, PT, R167, 0x77, -R12.reuse ;  /* 0x00000077a7d07810 */ /* 0x100fe20007ffe80c */
[----:B------:R-:W-:Y:S01]  /*9d30*/  FMUL.FTZ R15, R175, UR4 ;  /* 0x00000004af0f7c20 */ /* 0x000fe20008410000 */
[C-C-:B------:R-:W-:Y:S01]  /*9d40*/  IADD3 R221, PT, PT, R167.reuse, 0x70, -R12.reuse ;  /* 0x00000070a7dd7810 */ /* 0x140fe20007ffe80c */
[----:B------:R-:W-:Y:S01]  /*9d50*/  MUFU.TANH R18, R173 ;  /* 0x000000ad00127308 */ /* 0x000fe20000002400 */
[C-C-:B------:R-:W-:Y:S01]  /*9d60*/  IADD3 R220, PT, PT, R167.reuse, 0x6f, -R12.reuse ;  /* 0x0000006fa7dc7810 */ /* 0x140fe20007ffe80c */
[----:B------:R-:W-:Y:S01]  /*9d70*/  FMUL.FTZ R170, R170, UR4 ;  /* 0x00000004aaaa7c20 */ /* 0x000fe20008410000 */
[C-C-:B------:R-:W-:Y:S01]  /*9d80*/  IADD3 R219, PT, PT, R167.reuse, 0x68, -R12.reuse ;  /* 0x00000068a7db7810 */ /* 0x140fe20007ffe80c */
[----:B------:R-:W-:Y:S01]  /*9d90*/  HMMA.16816.F32.BF16 R200, R188, R4, R200 ;  /* 0x00000004bcc8723c */ /* 0x000fe200000418c8 */
[--C-:B------:R-:W-:Y:S01]  /*9da0*/  IADD3 R213, PT, PT, R167, 0x67, -R12.reuse ;  /* 0x00000067a7d57810 */ /* 0x100fe20007ffe80c */
[----:B------:R-:W-:Y:S01]  /*9db0*/  FMUL.FTZ R4, R171, UR4 ;  /* 0x00000004ab047c20 */ /* 0x000fe20008410000 */
[----:B------:R-:W-:Y:S01]  /*9dc0*/  I2FP.F32.S32 R224, R224 ;  /* 0x000000e000e07245 */ /* 0x000fe20000201400 */
[----:B------:R-:W-:Y:S01]  /*9dd0*/  MUFU.TANH R15, R15 ;  /* 0x0000000f000f7308 */ /* 0x000fe20000002400 */
[C-C-:B------:R-:W-:Y:S01]  /*9de0*/  IADD3 R187, PT, PT, R167.reuse, 0x60, -R12.reuse ;  /* 0x00000060a7bb7810 */ /* 0x140fe20007ffe80c */
[----:B------:R-:W-:Y:S01]  /*9df0*/  VIADD R5, R6, 0xffffff99 ;  /* 0xffffff9906057836 */ /* 0x000fe20000000000 */
[C-C-:B------:R-:W-:Y:S01]  /*9e00*/  IADD3 R185, PT, PT, R167.reuse, 0x5f, -R12.reuse ;  /* 0x0000005fa7b97810 */ /* 0x140fe20007ffe80c */
[----:B--2---:R-:W-:Y:S01]  /*9e10*/  FFMA.FTZ R211, R224, -UR14, R211 ;  /* 0x8000000ee0d37c23 */ /* 0x004fe200080100d3 */
[----:B------:R-:W-:-:S02]  /*9e20*/  IADD3 R180, PT, PT, R167, 0x58, -R12 ;  /* 0x00000058a7b47810 */ /* 0x000fc40007ffe80c */
[C-C-:B------:R-:W-:Y:S01]  /*9e30*/  IADD3 R26, PT, PT, R167.reuse, 0x57, -R12.reuse ;  /* 0x00000057a71a7810 */ /* 0x140fe20007ffe80c */
[----:B------:R-:W-:Y:S01]  /*9e40*/  MUFU.TANH R170, R170 ;  /* 0x000000aa00aa7308 */ /* 0x000fe20000002400 */
[C-C-:B------:R-:W-:Y:S02]  /*9e50*/  IADD3 R20, PT, PT, R167.reuse, 0x50, -R12.reuse ;  /* 0x00000050a7147810 */ /* 0x140fe40007ffe80c */
[C-C-:B------:R-:W-:Y:S02]  /*9e60*/  IADD3 R10, PT, PT, R167.reuse, 0x4f, -R12.reuse ;  /* 0x0000004fa70a7810 */ /* 0x140fe40007ffe80c */
[C-C-:B------:R-:W-:Y:S02]  /*9e70*/  IADD3 R222, PT, PT, R167.reuse, 0x48, -R12.reuse ;  /* 0x00000048a7de7810 */ /* 0x140fe40007ffe80c */
[----:B------:R-:W-:Y:S01]  /*9e80*/  IADD3 R12, PT, PT, R167, 0x47, -R12 ;  /* 0x00000047a70c7810 */ /* 0x000fe20007ffe80c */
[----:B------:R-:W-:Y:S01]  /*9e90*/  VIADD R167, R6, 0xffffff80 ;  /* 0xffffff8006a77836 */ /* 0x000fe20000000000 */
[----:B------:R-:W-:Y:S01]  /*9ea0*/  IABS R11, R11 ;  /* 0x0000000b000b7213 */ /* 0x000fe20000000000 */
[----:B------:R-:W-:Y:S01]  /*9eb0*/  MUFU.TANH R4, R4 ;  /* 0x0000000400047308 */ /* 0x000fe20000002400 */
[----:B------:R-:W-:Y:S01]  /*9ec0*/  IABS R194, R194 ;  /* 0x000000c200c27213 */ /* 0x000fe20000000000 */
[----:B------:R-:W-:Y:S01]  /*9ed0*/  HMMA.16816.F32.BF16 R200, R196, R192, R200 ;  /* 0x000000c0c4c8723c */ /* 0x000fe200000418c8 */
[----:B------:R-:W-:-:S02]  /*9ee0*/  I2FP.F32.S32 R224, R11 ;  /* 0x0000000b00e07245 */ /* 0x000fc40000201400 */
[-C--:B------:R-:W-:Y:S02]  /*9ef0*/  ISETP.GT.AND P6, PT, R229, R167.reuse, PT ;  /* 0x000000a7e500720c */ /* 0x080fe40003fc4270 */
[----:B------:R-:W-:Y:S01]  /*9f00*/  I2FP.F32.S32 R11, R194 ;  /* 0x000000c2000b7245 */ /* 0x000fe20000201400 */
[----:B-1----:R-:W-:Y:S01]  /*9f10*/  FFMA.FTZ R223, R224, -UR14, R223 ;  /* 0x8000000ee0df7c23 */ /* 0x002fe200080100df */
[----:B------:R-:W-:Y:S01]  /*9f20*/  FSEL R211, R211, -INF , !P6 ;  /* 0xff800000d3d37808 */ /* 0x000fe20007000000 */
[----:B------:R-:W-:Y:S01]  /*9f30*/  MUFU.TANH R23, R23 ;  /* 0x0000001700177308 */ /* 0x000fe20000002400 */
[----:B------:R-:W-:Y:S01]  /*9f40*/  ISETP.GE.AND P1, PT, R167, R228, PT ;  /* 0x000000e4a700720c */ /* 0x000fe20003f26270 */
[----:B------:R-:W-:Y:S01]  /*9f50*/  FFMA.FTZ R182, R11, -UR14, R182 ;  /* 0x8000000e0bb67c23 */ /* 0x000fe200080100b6 */
[----:B------:R-:W-:Y:S02]  /*9f60*/  ISETP.GE.AND P0, PT, R167, R226, PT ;  /* 0x000000e2a700720c */ /* 0x000fe40003f06270 */
[----:B------:R-:W-:Y:S01]  /*9f70*/  ISETP.GT.AND P6, PT, R227, R167, PT ;  /* 0x000000a7e300720c */ /* 0x000fe20003fc4270 */
[----:B------:R-:W-:Y:S01]  /*9f80*/  FMUL.FTZ R167, R181, UR4 ;  /* 0x00000004b5a77c20 */ /* 0x000fe20008410000 */
[----:B------:R-:W-:Y:S01]  /*9f90*/  VIADD R181, R6, 0xffffffb8 ;  /* 0xffffffb806b57836 */ /* 0x000fe20000000000 */
[----:B------:R-:W-:-:S02]  /*9fa0*/  IABS R222, R222 ;  /* 0x000000de00de7213 */ /* 0x000fc40000000000 */
[----:B------:R-:W-:Y:S01]  /*9fb0*/  IABS R11, R13 ;  /* 0x0000000d000b7213 */ /* 0x000fe20000000000 */
[----:B------:R-:W-:Y:S01]  /*9fc0*/  FMUL.FTZ R200, R200, UR4 ;  /* 0x00000004c8c87c20 */ /* 0x000fe20008410000 */
[----:B------:R-:W-:Y:S01]  /*9fd0*/  FSEL R182, R182, -INF , !P6 ;  /* 0xff800000b6b67808 */ /* 0x000fe20007000000 */
[----:B------:R-:W1:Y:S01]  /*9fe0*/  MUFU.TANH R167, R167 ;  /* 0x000000a700a77308 */ /* 0x000e620000002400 */
[----:B------:R-:W-:Y:S01]  /*9ff0*/  FSEL R13, R211, -INF , !P1 ;  /* 0xff800000d30d7808 */ /* 0x000fe20004800000 */
[----:B------:R-:W-:Y:S01]  /*a000*/  FMUL.FTZ R201, R201, UR4 ;  /* 0x00000004c9c97c20 */ /* 0x000fe20008410000 */
[----:B------:R-:W-:Y:S01]  /*a010*/  I2FP.F32.S32 R211, R222 ;  /* 0x000000de00d37245 */ /* 0x000fe20000201400 */
[----:B------:R-:W-:Y:S01]  /*a020*/  FMUL.FTZ R202, R202, UR4 ;  /* 0x00000004caca7c20 */ /* 0x000fe20008410000 */
[----:B------:R-:W-:Y:S02]  /*a030*/  ISETP.GT.AND P1, PT, R229, R181, PT ;  /* 0x000000b5e500720c */ /* 0x000fe40003f24270 */
[----:B------:R-:W-:Y:S01]  /*a040*/  I2FP.F32.S32 R194, R11 ;  /* 0x0000000b00c27245 */ /* 0x000fe20000201400 */
[----:B---3--:R-:W-:Y:S01]  /*a050*/  FFMA.FTZ R22, R211, -UR14, R22 ;  /* 0x8000000ed3167c23 */ /* 0x008fe20008010016 */
[----:B------:R-:W-:Y:S01]  /*a060*/  FSEL R11, R182, -INF , !P0 ;  /* 0xff800000b60b7808 */ /* 0x000fe20004000000 */
[----:B------:R-:W-:Y:S01]  /*a070*/  FMUL.FTZ R182, R176, UR4 ;  /* 0x00000004b0b67c20 */ /* 0x000fe20008410000 */
[----:B------:R-:W-:Y:S01]  /*a080*/  FSEL R223, R223, -INF , !P1 ;  /* 0xff800000dfdf7808 */ /* 0x000fe20004800000 */
[----:B------:R-:W-:Y:S01]  /*a090*/  MUFU.TANH R200, R200 ;  /* 0x000000c800c87308 */ /* 0x000fe20000002400 */
[----:B------:R-:W-:-:S02]  /*a0a0*/  ISETP.GT.AND P1, PT, R227, R181, PT ;  /* 0x000000b5e300720c */ /* 0x000fc40003f24270 */
[C---:B------:R-:W-:Y:S02]  /*a0b0*/  ISETP.GE.AND P0, PT, R181.reuse, R226, PT ;  /* 0x000000e2b500720c */ /* 0x040fe40003f06270 */
[----:B------:R-:W-:Y:S01]  /*a0c0*/  FSEL R22, R22, -INF , !P1 ;  /* 0xff80000016167808 */ /* 0x000fe20004800000 */
[----:B-1----:R-:W-:Y:S01]  /*a0d0*/  FFMA.FTZ R167, R194, -UR14, R167 ;  /* 0x8000000ec2a77c23 */ /* 0x002fe200080100a7 */
[----:B------:R-:W-:Y:S01]  /*a0e0*/  ISETP.GE.AND P6, PT, R181, R228, PT ;  /* 0x000000e4b500720c */ /* 0x000fe20003fc6270 */
[----:B------:R-:W1:Y:S01]  /*a0f0*/  MUFU.TANH R182, R182 ;  /* 0x000000b600b67308 */ /* 0x000e620000002400 */
[----:B------:R-:W-:Y:S01]  /*a100*/  FSEL R176, R22, -INF , !P0 ;  /* 0xff80000016b07808 */ /* 0x000fe20004000000 */
[C---:B------:R-:W-:Y:S02]  /*a110*/  VIADD R181, R6.reuse, 0xffffff81 ;  /* 0xffffff8106b57836 */ /* 0x040fe40000000000 */
[----:B------:R-:W-:Y:S01]  /*a120*/  FMUL.FTZ R22, R177, UR4 ;  /* 0x00000004b1167c20 */ /* 0x000fe20008410000 */
[----:B------:R-:W-:Y:S01]  /*a130*/  IABS R25, R25 ;  /* 0x0000001900197213 */ /* 0x000fe20000000000 */
[----:B------:R-:W-:Y:S01]  /*a140*/  VIADD R177, R6, 0xffffff88 ;  /* 0xffffff8806b17836 */ /* 0x000fe20000000000 */
[----:B------:R-:W-:-:S02]  /*a150*/  FSEL R194, R223, -INF , !P6 ;  /* 0xff800000dfc27808 */ /* 0x000fc40007000000 */
[----:B------:R-:W-:Y:S01]  /*a160*/  ISETP.GT.AND P6, PT, R229, R181, PT ;  /* 0x000000b5e500720c */ /* 0x000fe20003fc4270 */
[----:B------:R-:W2:Y:S01]  /*a170*/  MUFU.TANH R22, R22 ;  /* 0x0000001600167308 */ /* 0x000ea20000002400 */
[----:B------:R-:W-:Y:S02]  /*a180*/  I2FP.F32.S32 R25, R25 ;  /* 0x0000001900197245 */ /* 0x000fe40000201400 */
[----:B------:R-:W-:Y:S02]  /*a190*/  IABS R27, R27 ;  /* 0x0000001b001b7213 */ /* 0x000fe40000000000 */
[----:B------:R-:W-:Y:S02]  /*a1a0*/  ISETP.GE.AND P1, PT, R181, R228, PT ;  /* 0x000000e4b500720c */ /* 0x000fe40003f26270 */
[----:B------:R-:W-:Y:S01]  /*a1b0*/  FSEL R167, R167, -INF , !P6 ;  /* 0xff800000a7a77808 */ /* 0x000fe20007000000 */
[----:B------:R-:W-:Y:S01]  /*a1c0*/  MUFU.TANH R201, R201 ;  /* 0x000000c900c97308 */ /* 0x000fe20000002400 */
[----:B------:R-:W-:Y:S01]  /*a1d0*/  IABS R9, R9 ;  /* 0x0000000900097213 */ /* 0x000fe20000000000 */
[----:B-1----:R-:W-:Y:S01]  /*a1e0*/  FFMA.FTZ R182, R25, -UR14, R182 ;  /* 0x8000000e19b67c23 */ /* 0x002fe200080100b6 */
[----:B------:R-:W-:Y:S01]  /*a1f0*/  I2FP.F32.S32 R222, R27 ;  /* 0x0000001b00de7245 */ /* 0x000fe20000201400 */
[----:B------:R-:W-:Y:S01]  /*a200*/  FMUL.FTZ R25, R178, UR4 ;  /* 0x00000004b2197c20 */ /* 0x000fe20008410000 */
[----:B------:R-:W-:Y:S01]  /*a210*/  FSEL R27, R167, -INF , !P1 ;  /* 0xff800000a71b7808 */ /* 0x000fe20004800000 */
[----:B------:R-:W-:Y:S01]  /*a220*/  IMAD.MOV.U32 R167, RZ, RZ, R9 ;  /* 0x000000ffffa77224 */ /* 0x000fe200078e0009 */
[----:B------:R-:W-:Y:S01]  /*a230*/  ISETP.GT.AND P6, PT, R227, R181, PT ;  /* 0x000000b5e300720c */ /* 0x000fe20003fc4270 */
[----:B------:R-:W-:Y:S01]  /*a240*/  FFMA.FTZ R183, R222, -UR14, R183 ;  /* 0x8000000edeb77c23 */ /* 0x000fe200080100b7 */
[----:B------:R-:W-:Y:S01]  /*a250*/  IABS R210, R210 ;  /* 0x000000d200d27213 */ /* 0x000fe20000000000 */
[----:B------:R-:W1:Y:S01]  /*a260*/  MUFU.TANH R25, R25 ;  /* 0x0000001900197308 */ /* 0x000e620000002400 */
[----:B------:R-:W-:Y:S01]  /*a270*/  I2FP.F32.S32 R167, R167 ;  /* 0x000000a700a77245 */ /* 0x000fe20000201400 */
[----:B------:R-:W-:Y:S01]  /*a280*/  FMUL.FTZ R178, R179, UR4 ;  /* 0x00000004b3b27c20 */ /* 0x000fe20008410000 */
[----:B------:R-:W-:Y:S01]  /*a290*/  ISETP.GE.AND P0, PT, R181, R226, PT ;  /* 0x000000e2b500720c */ /* 0x000fe20003f06270 */
[----:B------:R-:W-:Y:S01]  /*a2a0*/  VIADD R179, R6, 0xffffff89 ;  /* 0xffffff8906b37836 */ /* 0x000fe20000000000 */
[----:B------:R-:W-:Y:S01]  /*a2b0*/  ISETP.GT.AND P1, PT, R229, R177, PT ;  /* 0x000000b1e500720c */ /* 0x000fe20003f24270 */
[----:B--2---:R-:W-:Y:S01]  /*a2c0*/  FFMA.FTZ R167, R167, -UR14, R22 ;  /* 0x8000000ea7a77c23 */ /* 0x004fe20008010016 */
[----:B------:R-:W-:Y:S01]  /*a2d0*/  FMUL.FTZ R22, R172, UR4 ;  /* 0x00000004ac167c20 */ /* 0x000fe20008410000 */
[----:B------:R-:W-:Y:S01]  /*a2e0*/  FSEL R183, R183, -INF , !P6 ;  /* 0xff800000b7b77808 */ /* 0x000fe20007000000 */
[----:B------:R-:W-:Y:S01]  /*a2f0*/  MUFU.TANH R202, R202 ;  /* 0x000000ca00ca7308 */ /* 0x000fe20000002400 */
[----:B------:R-:W-:-:S02]  /*a300*/  I2FP.F32.S32 R210, R210 ;  /* 0x000000d200d27245 */ /* 0x000fc40000201400 */
[----:B------:R-:W-:Y:S02]  /*a310*/  FSEL R9, R183, -INF , !P0 ;  /* 0xff800000b7097808 */ /* 0x000fe40004000000 */
[----:B------:R-:W-:Y:S02]  /*a320*/  FSEL R182, R182, -INF , !P1 ;  /* 0xff800000b6b67808 */ /* 0x000fe40004800000 */
[C---:B------:R-:W-:Y:S01]  /*a330*/  ISETP.GE.AND P6, PT, R177.reuse, R228, PT ;  /* 0x000000e4b100720c */ /* 0x040fe20003fc6270 */
[----:B------:R-:W-:Y:S01]  /*a340*/  MUFU.TANH R22, R22 ;  /* 0x0000001600167308 */ /* 0x000fe20000002400 */
[----:B------:R-:W-:Y:S01]  /*a350*/  ISETP.GE.AND P0, PT, R177, R226, PT ;  /* 0x000000e2b100720c */ /* 0x000fe20003f06270 */
[----:B-1----:R-:W-:Y:S01]  /*a360*/  FFMA.FTZ R210, R210, -UR14, R25 ;  /* 0x8000000ed2d27c23 */ /* 0x002fe20008010019 */
[----:B------:R-:W-:Y:S02]  /*a370*/  ISETP.GT.AND P1, PT, R227, R177, PT ;  /* 0x000000b1e300720c */ /* 0x000fe40003f24270 */
[----:B------:R-:W-:-:S02]  /*a380*/  FSEL R25, R182, -INF , !P6 ;  /* 0xff800000b6197808 */ /* 0x000fc40007000000 */
[----:B------:R-:W-:Y:S01]  /*a390*/  ISETP.GT.AND P6, PT, R229, R179, PT ;  /* 0x000000b3e500720c */ /* 0x000fe20003fc4270 */
[----:B------:R-:W1:Y:S01]  /*a3a0*/  MUFU.TANH R177, R178 ;  /* 0x000000b200b17308 */ /* 0x000e620000002400 */
[----:B------:R-:W-:Y:S02]  /*a3b0*/  IABS R208, R208 ;  /* 0x000000d000d07213 */ /* 0x000fe40000000000 */
[----:B------:R-:W-:Y:S02]  /*a3c0*/  FSEL R210, R210, -INF , !P1 ;  /* 0xff800000d2d27808 */ /* 0x000fe40004800000 */
[----:B------:R-:W-:Y:S02]  /*a3d0*/  FSEL R167, R167, -INF , !P6 ;  /* 0xff800000a7a77808 */ /* 0x000fe40007000000 */
[----:B------:R-:W-:Y:S02]  /*a3e0*/  ISETP.GE.AND P1, PT, R179, R228, PT ;  /* 0x000000e4b300720c */ /* 0x000fe40003f26270 */
[----:B------:R-:W-:-:S02]  /*a3f0*/  I2FP.F32.S32 R172, R208 ;  /* 0x000000d000ac7245 */ /* 0x000fc40000201400 */
[----:B------:R-:W-:Y:S02]  /*a400*/  ISETP.GT.AND P6, PT, R227, R179, PT ;  /* 0x000000b3e300720c */ /* 0x000fe40003fc4270 */
[----:B------:R-:W-:Y:S02]  /*a410*/  IABS R173, R17 ;  /* 0x0000001100ad7213 */ /* 0x000fe40000000000 */
[----:B------:R-:W-:Y:S02]  /*a420*/  IABS R195, R195 ;  /* 0x000000c300c37213 */ /* 0x000fe40000000000 */
[----:B------:R-:W-:Y:S01]  /*a430*/  I2FP.F32.S32 R173, R173 ;  /* 0x000000ad00ad7245 */ /* 0x000fe20000201400 */
[----:B-1----:R-:W-:Y:S01]  /*a440*/  FFMA.FTZ R177, R172, -UR14, R177 ;  /* 0x8000000eacb17c23 */ /* 0x002fe200080100b1 */
[----:B------:R-:W-:Y:S01]  /*a450*/  IABS R178, R7 ;  /* 0x0000000700b27213 */ /* 0x000fe20000000000 */
[----:B------:R-:W-:Y:S01]  /*a460*/  VIADD R172, R6, 0xffffff90 ;  /* 0xffffff9006ac7836 */ /* 0x000fe20000000000 */
[----:B------:R-:W-:Y:S01]  /*a470*/  FSEL R7, R210, -INF , !P0 ;  /* 0xff800000d2077808 */ /* 0x000fe20004000000 */
[----:B------:R-:W-:Y:S01]  /*a480*/  FFMA.FTZ R18, R173, -UR14, R18 ;  /* 0x8000000ead127c23 */ /* 0x000fe20008010012 */
[----:B------:R-:W-:Y:S01]  /*a490*/  I2FP.F32.S32 R19, R178 ;  /* 0x000000b200137245 */ /* 0x000fe20000201400 */
[----:B------:R-:W1:Y:S01]  /*a4a0*/  LDSM.16.M88.4 R208, [R209+0xf000] ;  /* 0x00f00000d1d0783b */ /* 0x000e620000000200 */
[----:B------:R-:W-:Y:S01]  /*a4b0*/  ISETP.GE.AND P0, PT, R179, R226, PT ;  /* 0x000000e2b300720c */ /* 0x000fe20003f06270 */
[----:B------:R-:W-:-:S04]  /*a4c0*/  DEPBAR.LE SB0, 0x0 ;  /* 0x000080000000791a */ /* 0x000fc80000000000 */
[----:B------:R-:W-:Y:S01]  /*a4d0*/  FFMA.FTZ R22, R19, -UR14, R22 ;  /* 0x8000000e13167c23 */ /* 0x000fe20008010016 */
[----:B------:R-:W-:Y:S02]  /*a4e0*/  FSEL R19, R167, -INF , !P1 ;  /* 0xff800000a7137808 */ /* 0x000fe40004800000 */
[----:B------:R-:W2:Y:S01]  /*a4f0*/  MUFU.TANH R167, R174 ;  /* 0x000000ae00a77308 */ /* 0x000ea20000002400 */
[----:B------:R-:W-:Y:S02]  /*a500*/  FSEL R178, R177, -INF , !P6 ;  /* 0xff800000b1b27808 */ /* 0x000fe40007000000 */
[----:B------:R-:W-:Y:S02]  /*a510*/  IABS R177, R221 ;  /* 0x000000dd00b17213 */ /* 0x000fe40000000000 */
[----:B------:R-:W-:Y:S01]  /*a520*/  FSEL R17, R178, -INF , !P0 ;  /* 0xff800000b2117808 */ /* 0x000fe20004000000 */
[----:B------:R-:W-:Y:S01]  /*a530*/  FMUL.FTZ R178, R168, UR4 ;  /* 0x00000004a8b27c20 */ /* 0x000fe20008410000 */
[----:B------:R-:W-:-:S02]  /*a540*/  I2FP.F32.S32 R168, R177 ;  /* 0x000000b100a87245 */ /* 0x000fc40000201400 */
[----:B------:R-:W-:Y:S02]  /*a550*/  ISETP.GT.AND P1, PT, R229, R172, PT ;  /* 0x000000ace500720c */ /* 0x000fe40003f24270 */
[----:B------:R-:W-:Y:S02]  /*a560*/  ISETP.GE.AND P6, PT, R172, R228, PT ;  /* 0x000000e4ac00720c */ /* 0x000fe40003fc6270 */
[----:B------:R-:W-:Y:S02]  /*a570*/  FSEL R247, R22, -INF , !P1 ;  /* 0xff80000016f77808 */ /* 0x000fe40004800000 */
[----:B------:R-:W-:Y:S01]  /*a580*/  ISETP.GT.AND P1, PT, R227, R172, PT ;  /* 0x000000ace300720c */ /* 0x000fe20003f24270 */
[----:B------:R-:W3:Y:S01]  /*a590*/  MUFU.TANH R22, R178 ;  /* 0x000000b200167308 */ /* 0x000ee20000002400 */
[----:B------:R-:W-:Y:S01]  /*a5a0*/  ISETP.GE.AND P0, PT, R172, R226, PT ;  /* 0x000000e2ac00720c */ /* 0x000fe20003f06270 */
[----:B--2---:R-:W-:Y:S01]  /*a5b0*/  FFMA.FTZ R167, R168, -UR14, R167 ;  /* 0x8000000ea8a77c23 */ /* 0x004fe200080100a7 */
[----:B------:R-:W-:-:S02]  /*a5c0*/  FSEL R247, R247, -INF , !P6 ;  /* 0xff800000f7f77808 */ /* 0x000fc40007000000 */
[----:B------:R-:W-:Y:S02]  /*a5d0*/  ISETP.GT.AND P6, PT, R229, R14, PT ;  /* 0x0000000ee500720c */ /* 0x000fe40003fc4270 */
[----:B------:R-:W-:Y:S01]  /*a5e0*/  FSEL R172, R167, -INF , !P1 ;  /* 0xff800000a7ac7808 */ /* 0x000fe20004800000 */
[----:B------:R-:W-:Y:S01]  /*a5f0*/  IMAD.MOV.U32 R167, RZ, RZ, R195 ;  /* 0x000000ffffa77224 */ /* 0x000fe200078e00c3 */
[----:B------:R-:W-:Y:S02]  /*a600*/  IABS R168, R220 ;  /* 0x000000dc00a87213 */ /* 0x000fe40000000000 */
[----:B------:R-:W-:Y:S02]  /*a610*/  FSEL R195, R172, -INF , !P0 ;  /* 0xff800000acc37808 */ /* 0x000fe40004000000 */
[----:B------:R-:W-:Y:S02]  /*a620*/  FSEL R18, R18, -INF , !P6 ;  /* 0xff80000012127808 */ /* 0x000fe40007000000 */
[C---:B------:R-:W-:Y:S01]  /*a630*/  ISETP.GE.AND P1, PT, R14.reuse, R228, PT ;  /* 0x000000e40e00720c */ /* 0x040fe20003f26270 */
[----:B-1----:R-:W-:Y:S01]  /*a640*/  HMMA.16816.F32.BF16 R32, R196, R208, R32 ;  /* 0x000000d0c420723c */ /* 0x002fe20000041820 */
[----:B------:R-:W-:-:S02]  /*a650*/  ISETP.GE.AND P0, PT, R14, R226, PT ;  /* 0x000000e20e00720c */ /* 0x000fc40003f06270 */
[----:B------:R-:W-:Y:S02]  /*a660*/  ISETP.GT.AND P6, PT, R227, R14, PT ;  /* 0x0000000ee300720c */ /* 0x000fe40003fc4270 */
[----:B------:R-:W-:Y:S01]  /*a670*/  I2FP.F32.S32 R14, R168 ;  /* 0x000000a8000e7245 */ /* 0x000fe20000201400 */
[----:B------:R-:W-:Y:S01]  /*a680*/  VIADD R168, R6, 0xffffff98 ;  /* 0xffffff9806a87836 */ /* 0x000fe20000000000 */
[----:B------:R-:W-:Y:S01]  /*a690*/  I2FP.F32.S32 R167, R167 ;  /* 0x000000a700a77245 */ /* 0x000fe20000201400 */
[----:B------:R-:W-:Y:S01]  /*a6a0*/  HMMA.16816.F32.BF16 R28, R196, R210, R28 ;  /* 0x000000d2c41c723c */ /* 0x000fe2000004181c */
[----:B------:R-:W-:Y:S01]  /*a6b0*/  IABS R219, R219 ;  /* 0x000000db00db7213 */ /* 0x000fe20000000000 */
[----:B------:R-:W-:Y:S01]  /*a6c0*/  FFMA.FTZ R15, R14, -UR14, R15 ;  /* 0x8000000e0e0f7c23 */ /* 0x000fe2000801000f */
[----:B------:R-:W-:Y:S01]  /*a6d0*/  FMUL.FTZ R14, R169, UR4 ;  /* 0x00000004a90e7c20 */ /* 0x000fe20008410000 */
[----:B---3--:R-:W-:Y:S01]  /*a6e0*/  FFMA.FTZ R22, R167, -UR14, R22 ;  /* 0x8000000ea7167c23 */ /* 0x008fe20008010016 */
[----:B------:R-:W-:-:S02]  /*a6f0*/  FSEL R209, R18, -INF , !P1 ;  /* 0xff80000012d17808 */ /* 0x000fc40004800000 */
[----:B------:R-:W-:Y:S02]  /*a700*/  FSEL R167, R15, -INF , !P6 ;  /* 0xff8000000fa77808 */ /* 0x000fe40007000000 */
[----:B------:R-:W1:Y:S01]  /*a710*/  MUFU.TANH R14, R14 ;  /* 0x0000000e000e7308 */ /* 0x000e620000002400 */
[----:B------:R-:W-:Y:S01]  /*a720*/  I2FP.F32.S32 R169, R219 ;  /* 0x000000db00a97245 */ /* 0x000fe20000201400 */
[----:B------:R-:W-:Y:S01]  /*a730*/  FMUL.FTZ R32, R32, UR4 ;  /* 0x0000000420207c20 */ /* 0x000fe20008410000 */
[----:B------:R-:W-:Y:S01]  /*a740*/  ISETP.GT.AND P1, PT, R229, R168, PT ;  /* 0x000000a8e500720c */ /* 0x000fe20003f24270 */
[----:B------:R-:W-:Y:S01]  /*a750*/  FMUL.FTZ R34, R34, UR4 ;  /* 0x0000000422227c20 */ /* 0x000fe20008410000 */
[----:B------:R-:W-:Y:S01]  /*a760*/  IABS R15, R218 ;  /* 0x000000da000f7213 */ /* 0x000fe20000000000 */
[----:B------:R-:W-:Y:S01]  /*a770*/  FFMA.FTZ R169, R169, -UR14, R170 ;  /* 0x8000000ea9a97c23 */ /* 0x000fe200080100aa */
[----:B------:R-:W-:Y:S01]  /*a780*/  FSEL R22, R22, -INF , !P1 ;  /* 0xff80000016167808 */ /* 0x000fe20004800000 */
[----:B------:R-:W2:Y:S01]  /*a790*/  MUFU.TANH R32, R32 ;  /* 0x0000002000207308 */ /* 0x000ea20000002400 */
[----:B------:R-:W-:Y:S01]  /*a7a0*/  I2FP.F32.S32 R15, R15 ;  /* 0x0000000f000f7245 */ /* 0x000fe20000201400 */
[----:B------:R-:W-:Y:S01]  /*a7b0*/  FMUL.FTZ R33, R33, UR4 ;  /* 0x0000000421217c20 */ /* 0x000fe20008410000 */
[----:B------:R-:W-:Y:S01]  /*a7c0*/  ISETP.GT.AND P1, PT, R227, R168, PT ;  /* 0x000000a8e300720c */ /* 0x000fe20003f24270 */
[----:B------:R-:W-:Y:S01]  /*a7d0*/  FMUL.FTZ R35, R35, UR4 ;  /* 0x0000000423237c20 */ /* 0x000fe20008410000 */
[----:B------:R-:W-:Y:S01]  /*a7e0*/  FSEL R167, R167, -INF , !P0 ;  /* 0xff800000a7a77808 */ /* 0x000fe20004000000 */
[----:B------:R-:W-:Y:S01]  /*a7f0*/  FMUL.FTZ R28, R28, UR4 ;  /* 0x000000041c1c7c20 */ /* 0x000fe20008410000 */
[----:B------:R-:W-:Y:S01]  /*a800*/  FSEL R169, R169, -INF , !P1 ;  /* 0xff800000a9a97808 */ /* 0x000fe20004800000 */
[----:B------:R-:W3:Y:S01]  /*a810*/  MUFU.TANH R34, R34 ;  /* 0x0000002200227308 */ /* 0x000ee20000002400 */
[C---:B------:R-:W-:Y:S01]  /*a820*/  ISETP.GE.AND P6, PT, R168.reuse, R228, PT ;  /* 0x000000e4a800720c */ /* 0x040fe20003fc6270 */
[----:B-1----:R-:W-:Y:S01]  /*a830*/  FFMA.FTZ R14, R15, -UR14, R14 ;  /* 0x8000000e0f0e7c23 */ /* 0x002fe2000801000e */
[----:B------:R-:W-:Y:S01]  /*a840*/  ISETP.GE.AND P0, PT, R168, R226, PT ;  /* 0x000000e2a800720c */ /* 0x000fe20003f06270 */
[----:B------:R-:W-:Y:S01]  /*a850*/  FMUL.FTZ R30, R30, UR4 ;  /* 0x000000041e1e7c20 */ /* 0x000fe20008410000 */
[----:B------:R-:W-:Y:S01]  /*a860*/  ISETP.GT.AND P1, PT, R229, R5, PT ;  /* 0x00000005e500720c */ /* 0x000fe20003f24270 */
[----:B------:R-:W-:Y:S01]  /*a870*/  FMUL.FTZ R29, R29, UR4 ;  /* 0x000000041d1d7c20 */ /* 0x000fe20008410000 */
[----:B------:R-:W-:Y:S01]  /*a880*/  IABS R213, R213 ;  /* 0x000000d500d57213 */ /* 0x000fe20000000000 */
[----:B------:R-:W1:Y:S01]  /*a890*/  MUFU.TANH R33, R33 ;  /* 0x0000002100217308 */ /* 0x000e620000002400 */
[----:B------:R-:W-:Y:S01]  /*a8a0*/  FSEL R249, R22, -INF , !P6 ;  /* 0xff80000016f97808 */ /* 0x000fe20007000000 */
[----:B------:R-:W-:Y:S01]  /*a8b0*/  FMUL.FTZ R31, R31, UR4 ;  /* 0x000000041f1f7c20 */ /* 0x000fe20008410000 */
[----:B------:R-:W-:-:S02]  /*a8c0*/  FSEL R169, R169, -INF , !P0 ;  /* 0xff800000a9a97808 */ /* 0x000fc40004000000 */
[----:B------:R-:W-:Y:S02]  /*a8d0*/  FSEL R251, R14, -INF , !P1 ;  /* 0xff8000000efb7808 */ /* 0x000fe40004800000 */
[C---:B------:R-:W-:Y:S01]  /*a8e0*/  ISETP.GE.AND P6, PT, R5.reuse, R228, PT ;  /* 0x000000e40500720c */ /* 0x040fe20003fc6270 */
[----:B------:R-:W4:Y:S01]  /*a8f0*/  MUFU.TANH R35, R35 ;  /* 0x0000002300237308 */ /* 0x000f220000002400 */
[----:B------:R-:W-:Y:S02]  /*a900*/  ISETP.GE.AND P0, PT, R5, R226, PT ;  /* 0x000000e20500720c */ /* 0x000fe40003f06270 */
[----:B------:R-:W-:Y:S02]  /*a910*/  IABS R212, R212 ;  /* 0x000000d400d47213 */ /* 0x000fe40000000000 */
[----:B------:R-:W-:Y:S01]  /*a920*/  ISETP.GT.AND P1, PT, R227, R5, PT ;  /* 0x00000005e300720c */ /* 0x000fe20003f24270 */
[----:B------:R-:W-:Y:S01]  /*a930*/  IMAD.MOV.U32 R5, RZ, RZ, R213 ;  /* 0x000000ffff057224 */ /* 0x000fe200078e00d5 */
[----:B------:R-:W-:Y:S01]  /*a940*/  FSEL R251, R251, -INF , !P6 ;  /* 0xff800000fbfb7808 */ /* 0x000fe20007000000 */
[----:B------:R-:W-:Y:S01]  /*a950*/  IMAD.MOV.U32 R14, RZ, RZ, R212 ;  /* 0x000000ffff0e7224 */ /* 0x000fe200078e00d4 */
[----:B------:R-:W-:Y:S01]  /*a960*/  IABS R186, R186 ;  /* 0x000000ba00ba7213 */ /* 0x000fe20000000000 */
[----:B------:R-:W5:Y:S01]  /*a970*/  MUFU.TANH R28, R28 ;  /* 0x0000001c001c7308 */ /* 0x000f620000002400 */
[----:B------:R-:W-:-:S02]  /*a980*/  I2FP.F32.S32 R5, R5 ;  /* 0x0000000500057245 */ /* 0x000fc40000201400 */
[----:B------:R-:W-:Y:S01]  /*a990*/  I2FP.F32.S32 R15, R14 ;  /* 0x0000000e000f7245 */ /* 0x000fe20000201400 */
[----:B------:R-:W-:Y:S01]  /*a9a0*/  VIADD R14, R6, 0xffffffa0 ;  /* 0xffffffa0060e7836 */ /* 0x000fe20000000000 */
[----:B------:R-:W-:Y:S01]  /*a9b0*/  IABS R185, R185 ;  /* 0x000000b900b97213 */ /* 0x000fe20000000000 */
[----:B------:R-:W-:Y:S01]  /*a9c0*/  FFMA.FTZ R4, R5, -UR14, R4 ;  /* 0x8000000e05047c23 */ /* 0x000fe20008010004 */
[----:B------:R-:W-:Y:S01]  /*a9d0*/  IABS R5, R187 ;  /* 0x000000bb00057213 */ /* 0x000fe20000000000 */
[----:B--2---:R-:W-:Y:S01]  /*a9e0*/  FFMA.FTZ R15, R15, -UR14, R32 ;  /* 0x8000000e0f0f7c23 */ /* 0x004fe20008010020 */
[----:B------:R-:W-:Y:S01]  /*a9f0*/  ISETP.GT.AND P6, PT, R229, R14, PT ;  /* 0x0000000ee500720c */ /* 0x000fe20003fc4270 */
[----:B------:R-:W2:Y:S01]  /*aa00*/  MUFU.TANH R30, R30 ;  /* 0x0000001e001e7308 */ /* 0x000ea20000002400 */
[----:B------:R-:W-:Y:S02]  /*aa10*/  FSEL R4, R4, -INF , !P1 ;  /* 0xff80000004047808 */ /* 0x000fe40004800000 */
[----:B------:R-:W-:-:S02]  /*aa20*/  I2FP.F32.S32 R5, R5 ;  /* 0x0000000500057245 */ /* 0x000fc40000201400 */
[----:B------:R-:W-:Y:S02]  /*aa30*/  FSEL R171, R4, -INF , !P0 ;  /* 0xff80000004ab7808 */ /* 0x000fe40004000000 */
[----:B------:R-:W-:Y:S01]  /*aa40*/  FSEL R15, R15, -INF , !P6 ;  /* 0xff8000000f0f7808 */ /* 0x000fe20007000000 */
[----:B---3--:R-:W-:Y:S01]  /*aa50*/  FFMA.FTZ R5, R5, -UR14, R34 ;  /* 0x8000000e05057c23 */ /* 0x008fe20008010022 */
[C---:B------:R-:W-:Y:S01]  /*aa60*/  ISETP.GE.AND P1, PT, R14.reuse, R228, PT ;  /* 0x000000e40e00720c */ /* 0x040fe20003f26270 */
[----:B------:R-:W3:Y:S01]  /*aa70*/  MUFU.TANH R29, R29 ;  /* 0x0000001d001d7308 */ /* 0x000ee20000002400 */
[----:B------:R-:W-:Y:S02]  /*aa80*/  ISETP.GE.AND P0, PT, R14, R226, PT ;  /* 0x000000e20e00720c */ /* 0x000fe40003f06270 */
[----:B------:R-:W-:Y:S02]  /*aa90*/  I2FP.F32.S32 R4, R186 ;  /* 0x000000ba00047245 */ /* 0x000fe40000201400 */
[----:B------:R-:W-:Y:S01]  /*aaa0*/  ISETP.GT.AND P6, PT, R227, R14, PT ;  /* 0x0000000ee300720c */ /* 0x000fe20003fc4270 */
[----:B------:R-:W-:Y:S01]  /*aab0*/  VIADD R14, R6, 0xffffffa1 ;  /* 0xffffffa1060e7836 */ /* 0x000fe20000000000 */
[----:B------:R-:W-:Y:S01]  /*aac0*/  FSEL R235, R15, -INF , !P1 ;  /* 0xff8000000feb7808 */ /* 0x000fe20004800000 */
[----:B-1----:R-:W-:Y:S01]  /*aad0*/  FFMA.FTZ R4, R4, -UR14, R33 ;  /* 0x8000000e04047c23 */ /* 0x002fe20008010021 */
[----:B------:R-:W-:Y:S01]  /*aae0*/  FSEL R5, R5, -INF , !P6 ;  /* 0xff80000005057808 */ /* 0x000fe20007000000 */
[----:B------:R-:W1:Y:S01]  /*aaf0*/  MUFU.TANH R31, R31 ;  /* 0x0000001f001f7308 */ /* 0x000e620000002400 */
[----:B------:R-:W-:-:S02]  /*ab00*/  ISETP.GT.AND P1, PT, R229, R14, PT ;  /* 0x0000000ee500720c */ /* 0x000fc40003f24270 */
[----:B------:R-:W-:Y:S02]  /*ab10*/  IABS R184, R184 ;  /* 0x000000b800b87213 */ /* 0x000fe40000000000 */
[----:B------:R-:W-:Y:S02]  /*ab20*/  FSEL R221, R5, -INF , !P0 ;  /* 0xff80000005dd7808 */ /* 0x000fe40004000000 */
[----:B------:R-:W-:Y:S02]  /*ab30*/  I2FP.F32.S32 R18, R185 ;  /* 0x000000b900127245 */ /* 0x000fe40000201400 */
[----:B------:R-:W-:Y:S02]  /*ab40*/  FSEL R4, R4, -INF , !P1 ;  /* 0xff80000004047808 */ /* 0x000fe40004800000 */
[----:B------:R-:W-:Y:S01]  /*ab50*/  ISETP.GE.AND P6, PT, R14, R228, PT ;  /* 0x000000e40e00720c */ /* 0x000fe20003fc6270 */
[----:B----4-:R-:W-:Y:S01]  /*ab60*/  FFMA.FTZ R18, R18, -UR14, R35 ;  /* 0x8000000e12127c23 */ /* 0x010fe20008010023 */
[----:B------:R-:W-:-:S02]  /*ab70*/  ISETP.GE.AND P0, PT, R14, R226, PT ;  /* 0x000000e20e00720c */ /* 0x000fc40003f06270 */
[----:B------:R-:W-:Y:S02]  /*ab80*/  I2FP.F32.S32 R5, R184 ;  /* 0x000000b800057245 */ /* 0x000fe40000201400 */
[----:B------:R-:W-:Y:S01]  /*ab90*/  ISETP.GT.AND P1, PT, R227, R14, PT ;  /* 0x0000000ee300720c */ /* 0x000fe20003f24270 */
[----:B------:R-:W-:Y:S01]  /*aba0*/  VIADD R14, R6, 0xffffffa8 ;  /* 0xffffffa8060e7836 */ /* 0x000fe20000000000 */
[----:B------:R-:W-:Y:S01]  /*abb0*/  IABS R180, R180 ;  /* 0x000000b400b47213 */ /* 0x000fe20000000000 */
[----:B-----5:R-:W-:Y:S01]  /*abc0*/  FFMA.FTZ R5, R5, -UR14, R28 ;  /* 0x8000000e05057c23 */ /* 0x020fe2000801001c */
[----:B------:R-:W-:Y:S01]  /*abd0*/  FSEL R239, R4, -INF , !P6 ;  /* 0xff80000004ef7808 */ /* 0x000fe20007000000 */
[----:B------:R-:W-:Y:S01]  /*abe0*/  VIADD R4, R6, 0xffffffa9 ;  /* 0xffffffa906047836 */ /* 0x000fe20000000000 */
[----:B------:R-:W-:Y:S02]  /*abf0*/  IABS R24, R24 ;  /* 0x0000001800187213 */ /* 0x000fe40000000000 */
[----:B------:R-:W-:-:S02]  /*ac00*/  I2FP.F32.S32 R15, R180 ;  /* 0x000000b4000f7245 */ /* 0x000fc40000201400 */
[----:B------:R-:W-:Y:S02]  /*ac10*/  ISETP.GT.AND P6, PT, R229, R14, PT ;  /* 0x0000000ee500720c */ /* 0x000fe40003fc4270 */
[----:B------:R-:W-:Y:S01]  /*ac20*/  FSEL R18, R18, -INF , !P1 ;  /* 0xff80000012127808 */ /* 0x000fe20004800000 */
[----:B--2---:R-:W-:Y:S01]  /*ac30*/  FFMA.FTZ R15, R15, -UR14, R30 ;  /* 0x8000000e0f0f7c23 */ /* 0x004fe2000801001e */
[----:B------:R-:W-:Y:S02]  /*ac40*/  I2FP.F32.S32 R24, R24 ;  /* 0x0000001800187245 */ /* 0x000fe40000201400 */
[----:B------:R-:W-:Y:S02]  /*ac50*/  ISETP.GE.AND P1, PT, R14, R228, PT ;  /* 0x000000e40e00720c */ /* 0x000fe40003f26270 */
[----:B------:R-:W-:Y:S01]  /*ac60*/  FSEL R5, R5, -INF , !P6 ;  /* 0xff80000005057808 */ /* 0x000fe20007000000 */
[----:B---3--:R-:W-:Y:S01]  /*ac70*/  FFMA.FTZ R24, R24, -UR14, R29 ;  /* 0x8000000e18187c23 */ /* 0x008fe2000801001d */
[----:B------:R-:W-:-:S02]  /*ac80*/  ISETP.GT.AND P6, PT, R227, R14, PT ;  /* 0x0000000ee300720c */ /* 0x000fc40003fc4270 */
[----:B------:R-:W-:Y:S02]  /*ac90*/  FSEL R219, R18, -INF , !P0 ;  /* 0xff80000012db7808 */ /* 0x000fe40004000000 */
[----:B------:R-:W-:Y:S02]  /*aca0*/  FSEL R225, R5, -INF , !P1 ;  /* 0xff80000005e17808 */ /* 0x000fe40004800000 */
[----:B------:R-:W-:Y:S01]  /*acb0*/  ISETP.GE.AND P0, PT, R14, R226, PT ;  /* 0x000000e20e00720c */ /* 0x000fe20003f06270 */
[----:B------:R-:W-:Y:S01]  /*acc0*/  VIADD R14, R6, 0xffffffb0 ;  /* 0xffffffb0060e7836 */ /* 0x000fe20000000000 */
[----:B------:R-:W-:Y:S02]  /*acd0*/  ISETP.GT.AND P1, PT, R229, R4, PT ;  /* 0x00000004e500720c */ /* 0x000fe40003f24270 */
[----:B------:R-:W-:Y:S02]  /*ace0*/  FSEL R15, R15, -INF , !P6 ;  /* 0xff8000000f0f7808 */ /* 0x000fe40007000000 */
[----:B------:R-:W-:-:S02]  /*acf0*/  IABS R26, R26 ;  /* 0x0000001a001a7213 */ /* 0x000fc40000000000 */
[----:B------:R-:W-:Y:S02]  /*ad00*/  FSEL R213, R15, -INF , !P0 ;  /* 0xff8000000fd57808 */ /* 0x000fe40004000000 */
[----:B------:R-:W-:Y:S02]  /*ad10*/  FSEL R24, R24, -INF , !P1 ;  /* 0xff80000018187808 */ /* 0x000fe40004800000 */
[----:B------:R-:W-:Y:S02]  /*ad20*/  IABS R16, R16 ;  /* 0x0000001000107213 */ /* 0x000fe40000000000 */
[C---:B------:R-:W-:Y:S02]  /*ad30*/  ISETP.GE.AND P6, PT, R4.reuse, R228, PT ;  /* 0x000000e40400720c */ /* 0x040fe40003fc6270 */
[----:B------:R-:W-:Y:S02]  /*ad40*/  ISETP.GE.AND P0, PT, R4, R226, PT ;  /* 0x000000e20400720c */ /* 0x000fe40003f06270 */
[----:B------:R-:W-:Y:S01]  /*ad50*/  ISETP.GT.AND P1, PT, R227, R4, PT ;  /* 0x00000004e300720c */ /* 0x000fe20003f24270 */
[----:B------:R-:W-:Y:S01]  /*ad60*/  FMUL.FTZ R4, R203, UR4 ;  /* 0x00000004cb047c20 */ /* 0x000fe20008410000 */
[----:B------:R-:W-:-:S02]  /*ad70*/  I2FP.F32.S32 R26, R26 ;  /* 0x0000001a001a7245 */ /* 0x000fc40000201400 */
[----:B------:R-:W-:Y:S02]  /*ad80*/  I2FP.F32.S32 R5, R16 ;  /* 0x0000001000057245 */ /* 0x000fe40000201400 */
[----:B------:R-:W-:Y:S01]  /*ad90*/  FSEL R223, R24, -INF , !P6 ;  /* 0xff80000018df7808 */ /* 0x000fe20007000000 */
[----:B-1----:R-:W-:Y:S01]  /*ada0*/  FFMA.FTZ R26, R26, -UR14, R31 ;  /* 0x8000000e1a1a7c23 */ /* 0x002fe2000801001f */
[----:B------:R-:W1:Y:S01]  /*adb0*/  MUFU.TANH R4, R4 ;  /* 0x0000000400047308 */ /* 0x000e620000002400 */
[----:B------:R-:W-:Y:S01]  /*adc0*/  FFMA.FTZ R5, R5, -UR14, R200 ;  /* 0x8000000e05057c23 */ /* 0x000fe200080100c8 */
[----:B------:R-:W-:Y:S01]  /*add0*/  BAR.SYNC.DEFER_BLOCKING 0x0 ;  /* 0x0000000000007b1d */ /* 0x000fe20000010000 */
[----:B------:R-:W-:Y:S02]  /*ade0*/  ISETP.GT.AND P6, PT, R229, R14, PT ;  /* 0x0000000ee500720c */ /* 0x000fe40003fc4270 */
[----:B------:R-:W-:Y:S02]  /*adf0*/  FSEL R26, R26, -INF , !P1 ;  /* 0xff8000001a1a7808 */ /* 0x000fe40004800000 */
[----:B------:R-:W-:-:S02]  /*ae00*/  IABS R8, R8 ;  /* 0x0000000800087213 */ /* 0x000fc40000000000 */
[----:B------:R-:W-:Y:S02]  /*ae10*/  IABS R20, R20 ;  /* 0x0000001400147213 */ /* 0x000fe40000000000 */
[----:B------:R-:W-:Y:S02]  /*ae20*/  FSEL R211, R26, -INF , !P0 ;  /* 0xff8000001ad37808 */ /* 0x000fe40004000000 */
[----:B------:R-:W-:Y:S02]  /*ae30*/  FSEL R5, R5, -INF , !P6 ;  /* 0xff80000005057808 */ /* 0x000fe40007000000 */
[C---:B------:R-:W-:Y:S02]  /*ae40*/  ISETP.GE.AND P1, PT, R14.reuse, R228, PT ;  /* 0x000000e40e00720c */ /* 0x040fe40003f26270 */
[----:B------:R-:W-:Y:S02]  /*ae50*/  ISETP.GE.AND P0, PT, R14, R226, PT ;  /* 0x000000e20e00720c */ /* 0x000fe40003f06270 */
[----:B------:R-:W-:-:S02]  /*ae60*/  I2FP.F32.S32 R8, R8 ;  /* 0x0000000800087245 */ /* 0x000fc40000201400 */
[----:B------:R-:W-:Y:S02]  /*ae70*/  I2FP.F32.S32 R15, R20 ;  /* 0x00000014000f7245 */ /* 0x000fe40000201400 */
[----:B------:R-:W-:Y:S01]  /*ae80*/  ISETP.GT.AND P6, PT, R227, R14, PT ;  /* 0x0000000ee300720c */ /* 0x000fe20003fc4270 */
[----:B------:R-:W-:Y:S01]  /*ae90*/  VIADD R14, R6, 0xffffffb1 ;  /* 0xffffffb1060e7836 */ /* 0x000fe20000000000 */
[----:B------:R-:W-:Y:S01]  /*aea0*/  IABS R10, R10 ;  /* 0x0000000a000a7213 */ /* 0x000fe20000000000 */
[----:B------:R-:W-:Y:S01]  /*aeb0*/  FFMA.FTZ R8, R8, -UR14, R201 ;  /* 0x8000000e08087c23 */ /* 0x000fe200080100c9 */
[----:B------:R-:W-:Y:S01]  /*aec0*/  FSEL R203, R5, -INF , !P1 ;  /* 0xff80000005cb7808 */ /* 0x000fe20004800000 */
[----:B------:R-:W-:Y:S01]  /*aed0*/  FFMA.FTZ R15, R15, -UR14, R202 ;  /* 0x8000000e0f0f7c23 */ /* 0x000fe200080100ca */
[----:B------:R-:W-:Y:S01]  /*aee0*/  I2FP.F32.S32 R5, R10 ;  /* 0x0000000a00057245 */ /* 0x000fe20000201400 */
[----:B------:R-:W-:Y:S01]  /*aef0*/  VIADD R6, R6, 0xffffffb9 ;  /* 0xffffffb906067836 */ /* 0x000fe20000000000 */
[----:B------:R-:W-:-:S02]  /*af00*/  ISETP.GT.AND P1, PT, R229, R14, PT ;  /* 0x0000000ee500720c */ /* 0x000fc40003f24270 */
[----:B------:R-:W-:Y:S01]  /*af10*/  IABS R166, R166 ;  /* 0x000000a600a67213 */ /* 0x000fe20000000000 */
[----:B-1----:R-:W-:Y:S01]  /*af20*/  FFMA.FTZ R4, R5, -UR14, R4 ;  /* 0x8000000e05047c23 */ /* 0x002fe20008010004 */
[----:B------:R-:W-:Y:S02]  /*af30*/  FSEL R15, R15, -INF , !P6 ;  /* 0xff8000000f0f7808 */ /* 0x000fe40007000000 */
[----:B------:R-:W-:Y:S02]  /*af40*/  IABS R12, R12 ;  /* 0x0000000c000c7213 */ /* 0x000fe40000000000 */
[----:B------:R-:W-:Y:S02]  /*af50*/  FSEL R8, R8, -INF , !P1 ;  /* 0xff80000008087808 */ /* 0x000fe40004800000 */
[----:B------:R-:W-:Y:S02]  /*af60*/  ISETP.GT.AND P1, PT, R227, R14, PT ;  /* 0x0000000ee300720c */ /* 0x000fe40003f24270 */
[----:B------:R-:W-:-:S02]  /*af70*/  I2FP.F32.S32 R166, R166 ;  /* 0x000000a600a67245 */ /* 0x000fc40000201400 */
[----:B------:R-:W-:Y:S02]  /*af80*/  FSEL R177, R15, -INF , !P0 ;  /* 0xff8000000fb17808 */ /* 0x000fe40004000000 */
[----:B------:R-:W-:Y:S01]  /*af90*/  I2FP.F32.S32 R12, R12 ;  /* 0x0000000c000c7245 */ /* 0x000fe20000201400 */
[----:B------:R-:W-:Y:S01]  /*afa0*/  FFMA.FTZ R21, R166, -UR14, R21 ;  /* 0x8000000ea6157c23 */ /* 0x000fe20008010015 */
[----:B------:R-:W-:Y:S02]  /*afb0*/  ISETP.GE.AND P0, PT, R14, R226, PT ;  /* 0x000000e20e00720c */ /* 0x000fe40003f06270 */
[----:B------:R-:W-:Y:S01]  /*afc0*/  FSEL R4, R4, -INF , !P1 ;  /* 0xff80000004047808 */ /* 0x000fe20004800000 */
[----:B------:R-:W-:Y:S01]  /*afd0*/  FFMA.FTZ R12, R12, -UR14, R23 ;  /* 0x8000000e0c0c7c23 */ /* 0x000fe20008010017 */
[----:B------:R-:W-:Y:S02]  /*afe0*/  ISETP.GE.AND P6, PT, R14, R228, PT ;  /* 0x000000e40e00720c */ /* 0x000fe40003fc6270 */
[----:B------:R-:W-:-:S02]  /*aff0*/  ISETP.GT.AND P1, PT, R229, R6, PT ;  /* 0x00000006e500720c */ /* 0x000fc40003f24270 */
[----:B------:R-:W-:Y:S02]  /*b000*/  FSEL R175, R4, -INF , !P0 ;  /* 0xff80000004af7808 */ /* 0x000fe40004000000 */
[----:B------:R-:W-:Y:S02]  /*b010*/  ISETP.GT.AND P0, PT, R227, R6, PT ;  /* 0x00000006e300720c */ /* 0x000fe40003f04270 */
[----:B------:R-:W-:Y:S02]  /*b020*/  FSEL R201, R8, -INF , !P6 ;  /* 0xff80000008c97808 */ /* 0x000fe40007000000 */
[----:B------:R-:W-:Y:S02]  /*b030*/  FSEL R21, R21, -INF , !P1 ;  /* 0xff80000015157808 */ /* 0x000fe40004800000 */
[C---:B------:R-:W-:Y:S02]  /*b040*/  ISETP.GE.AND P6, PT, R6.reuse, R228, PT ;  /* 0x000000e40600720c */ /* 0x040fe40003fc6270 */
[----:B------:R-:W-:-:S02]  /*b050*/  ISETP.GE.AND P1, PT, R6, R226, PT ;  /* 0x000000e20600720c */ /* 0x000fc40003f26270 */
        /* <DEDUP_REMOVED lines=71> */
.L_x_5505:
[----:B------:R-:W-:Y:S01]  /*b4d0*/  UMOV UR6, URZ ;  /* 0x000000ff00067c82 */ /* 0x000fe20008000000 */
[----:B------:R-:W-:Y:S01]  /*b4e0*/  USHF.L.U32 UR4, UR10, 0x6, URZ ;  /* 0x000000060a047899 */ /* 0x000fe200080006ff */
[----:B------:R-:W-:-:S05]  /*b4f0*/  IADD3 R5, P0, PT, RZ, -UR6, RZ ;  /* 0x80000006ff057c10 */ /* 0x000fca000ff1e0ff */
[----:B------:R-:W-:-:S05]  /*b500*/  IMAD.X R4, RZ, RZ, ~UR4, P0 ;  /* 0x80000004ff047e24 */ /* 0x000fca00080e06ff */
[----:B------:R-:W-:-:S04]  /*b510*/  SHF.R.S64 R5, R5, 0x1f, R4 ;  /* 0x0000001f05057819 */ /* 0x000fc80000001004 */
[----:B------:R-:W-:-:S04]  /*b520*/  IADD3 R230, P0, PT, R5, R230, RZ ;  /* 0x000000e605e67210 */ /* 0x000fc80007f1e0ff */
[----:B------:R-:W-:-:S09]  /*b530*/  LEA.HI.X.SX32 R231, R4, R231, 0x1, P0 ;  /* 0x000000e704e77211 */ /* 0x000fd200000f0eff */
.L_x_5506:
        /* <DEDUP_REMOVED lines=91> */
.L_x_5504:
        /* <DEDUP_REMOVED lines=34> */
[C---:B------:R-:W-:Y:S01]  /*bd10*/  FMUL.FTZ R174, R180.reuse, UR4 ;  /* 0x00000004b4ae7c20 */ /* 0x040fe20008410000 */
[----:B------:R-:W-:Y:S02]  /*bd20*/  FSEL R5, R181, RZ, P1 ;  /* 0x000000ffb5057208 */ /* 0x000fe40000800000 */
[----:B------:R-:W-:Y:S02]  /*bd30*/  FSEL R4, R180, RZ, P0 ;  /* 0x000000ffb4047208 */ /* 0x000fe40000000000 */
[----:B------:R-:W-:Y:S01]  /*bd40*/  FSEL R178, R178, RZ, P1 ;  /* 0x000000ffb2b27208 */ /* 0x000fe20000800000 */
[----:B------:R-:W-:Y:S01]  /*bd50*/  FADD.FTZ R5, R164, -R5 ;  /* 0x80000005a4057221 */ /* 0x000fe20000010000 */
[----:B------:R-:W-:Y:S01]  /*bd60*/  R2P PR, R216, 0x6 ;  /* 0x00000006d8007804 */ /* 0x000fe20000000000 */
[----:B------:R-:W-:Y:S01]  /*bd70*/  FADD.FTZ R4, R3, -R4 ;  /* 0x8000000403047221 */ /* 0x000fe20000010000 */
[----:B------:R-:W-:Y:S01]  /*bd80*/  FSEL R174, R174, RZ, P0 ;  /* 0x000000ffaeae7208 */ /* 0x000fe20000000000 */
[----:B------:R-:W-:Y:S01]  /*bd90*/  FMUL.FTZ R189, R5, UR4 ;  /* 0x0000000405bd7c20 */ /* 0x000fe20008410000 */
[--C-:B------:R-:W-:Y:S01]  /*bda0*/  FFMA.FTZ R190, R13, UR4, -R178.reuse ;  /* 0x000000040dbe7c23 */ /* 0x100fe200080108b2 */
[----:B------:R-:W-:Y:S01]  /*bdb0*/  FMUL.FTZ R3, R4, UR4 ;  /* 0x0000000404037c20 */ /* 0x000fe20008410000 */
[----:B------:R-:W-:Y:S01]  /*bdc0*/  SEL R165, R165, 0xffffffe0, !P1 ;  /* 0xffffffe0a5a57807 */ /* 0x000fe20004800000 */
[--C-:B------:R-:W-:Y:S01]  /*bdd0*/  FFMA.FTZ R185, R27, UR4, -R178.reuse ;  /* 0x000000041bb97c23 */ /* 0x100fe200080108b2 */
[--C-:B------:R-:W-:Y:S01]  /*bde0*/  FFMA.FTZ R186, R25, UR4, -R178.reuse ;  /* 0x0000000419ba7c23 */ /* 0x100fe200080108b2 */
[----:B------:R-:W1:Y:S01]  /*bdf0*/  MUFU.EX2 R189, R189 ;  /* 0x000000bd00bd7308 */ /* 0x000e620000000800 */
[----:B------:R-:W-:Y:S01]  /*be00*/  IADD3 R193, PT, PT, R172, R165, RZ ;  /* 0x000000a5acc17210 */ /* 0x000fe20007ffe0ff */
[----:B------:R-:W-:Y:S01]  /*be10*/  FFMA.FTZ R183, R19, UR4, -R178 ;  /* 0x0000000413b77c23 */ /* 0x000fe200080108b2 */
[--C-:B------:R-:W-:Y:S01]  /*be20*/  FFMA.FTZ R184, R11, UR4, -R174.reuse ;  /* 0x000000040bb87c23 */ /* 0x100fe200080108ae */
[----:B------:R-:W2:Y:S01]  /*be30*/  MUFU.EX2 R3, R3 ;  /* 0x0000000300037308 */ /* 0x000ea20000000800 */
[----:B------:R-:W-:Y:S01]  /*be40*/  @P2 IADD3 R192, PT, PT, R16, -0x40, RZ ;  /* 0xffffffc010c02810 */ /* 0x000fe20007ffe0ff */
[--C-:B------:R-:W-:Y:S01]  /*be50*/  FFMA.FTZ R182, R9, UR4, -R174.reuse ;  /* 0x0000000409b67c23 */ /* 0x100fe200080108ae */
[--C-:B------:R-:W-:Y:S01]  /*be60*/  FFMA.FTZ R187, R7, UR4, -R174.reuse ;  /* 0x0000000407bb7c23 */ /* 0x100fe200080108ae */
[----:B------:R-:W-:Y:S01]  /*be70*/  FFMA.FTZ R188, R17, UR4, -R174 ;  /* 0x0000000411bc7c23 */ /* 0x000fe200080108ae */
[----:B------:R-:W-:Y:S01]  /*be80*/  MUFU.EX2 R190, R190 ;  /* 0x000000be00be7308 */ /* 0x000fe20000000800 */
[----:B------:R-:W3:Y:S01]  /*be90*/  LDSM.16.MT88.4 R28, [R192] ;  /* 0x00000000c01c783b */ /* 0x000ee20000004200 */
[----:B------:R-:W-:Y:S01]  /*bea0*/  IADD3 R191, PT, PT, R165, R192, RZ ;  /* 0x000000c0a5bf7210 */ /* 0x000fe20007ffe0ff */
[--C-:B------:R-:W-:Y:S01]  /*beb0*/  FFMA.FTZ R197, R209, UR4, -R178.reuse ;  /* 0x00000004d1c57c23 */ /* 0x100fe200080108b2 */
[----:B------:R-:W4:Y:S01]  /*bec0*/  MUFU.EX2 R185, R185 ;  /* 0x000000b900b97308 */ /* 0x000f220000000800 */
[-C--:B-1----:R-:W-:Y:S01]  /*bed0*/  FMUL.FTZ R32, R136, R189.reuse ;  /* 0x000000bd88207220 */ /* 0x082fe20000410000 */
[-C--:B------:R-:W-:Y:S01]  /*bee0*/  FMUL.FTZ R33, R137, R189.reuse ;  /* 0x000000bd89217220 */ /* 0x080fe20000410000 */
[----:B------:R-:W-:Y:S01]  /*bef0*/  FMUL.FTZ R24, R144, R189 ;  /* 0x000000bd90187220 */ /* 0x000fe20000410000 */
[----:B------:R-:W-:Y:S01]  /*bf00*/  MUFU.EX2 R186, R186 ;  /* 0x000000ba00ba7308 */ /* 0x000fe20000000800 */
[-C--:B--2---:R-:W-:Y:S01]  /*bf10*/  FMUL.FTZ R34, R138, R3.reuse ;  /* 0x000000038a227220 */ /* 0x084fe20000410000 */
[----:B------:R-:W-:Y:S01]  /*bf20*/  FMUL.FTZ R35, R139, R3 ;  /* 0x000000038b237220 */ /* 0x000fe20000410000 */
[----:B------:R-:W-:Y:S01]  /*bf30*/  FMUL.FTZ R25, R145, R189 ;  /* 0x000000bd91197220 */ /* 0x000fe20000410000 */
[----:B------:R-:W1:Y:S01]  /*bf40*/  LDSM.16.MT88.4 R136, [R193+0x12000] ;  /* 0x01200000c188783b */ /* 0x000e620000004200 */
[----:B------:R-:W2:Y:S01]  /*bf50*/  MUFU.EX2 R183, R183 ;  /* 0x000000b700b77308 */ /* 0x000ea20000000800 */
[-C--:B------:R-:W-:Y:S01]  /*bf60*/  FMUL.FTZ R26, R146, R3.reuse ;  /* 0x00000003921a7220 */ /* 0x080fe20000410000 */
[----:B------:R-:W-:Y:S01]  /*bf70*/  FMUL.FTZ R27, R147, R3 ;  /* 0x00000003931b7220 */ /* 0x000fe20000410000 */
[-C--:B------:R-:W-:Y:S01]  /*bf80*/  FMUL.FTZ R140, R140, R189.reuse ;  /* 0x000000bd8c8c7220 */ /* 0x080fe20000410000 */
[----:B------:R-:W-:Y:S01]  /*bf90*/  MUFU.EX2 R184, R184 ;  /* 0x000000b800b87308 */ /* 0x000fe20000000800 */
[----:B------:R-:W5:Y:S01]  /*bfa0*/  LDSM.16.MT88.4 R144, [R192+0x2000] ;  /* 0x00200000c090783b */ /* 0x000f620000004200 */
[----:B----4-:R-:W-:Y:S01]  /*bfb0*/  F2FP.BF16.F32.PACK_AB R4, R185, R190 ;  /* 0x000000beb904723e */ /* 0x010fe200000010ff */
[----:B------:R-:W-:Y:S01]  /*bfc0*/  FMUL.FTZ R141, R141, R189 ;  /* 0x000000bd8d8d7220 */ /* 0x000fe20000410000 */
[----:B------:R-:W4:Y:S01]  /*bfd0*/  MUFU.EX2 R182, R182 ;  /* 0x000000b600b67308 */ /* 0x000f220000000800 */
[-C--:B------:R-:W-:Y:S01]  /*bfe0*/  FMUL.FTZ R142, R142, R3.reuse ;  /* 0x000000038e8e7220 */ /* 0x080fe20000410000 */
[----:B------:R-:W-:Y:S01]  /*bff0*/  FMUL.FTZ R143, R143, R3 ;  /* 0x000000038f8f7220 */ /* 0x000fe20000410000 */
[-C--:B------:R-:W-:Y:S01]  /*c000*/  FMUL.FTZ R44, R44, R189.reuse ;  /* 0x000000bd2c2c7220 */ /* 0x080fe20000410000 */
[----:B------:R-:W-:Y:S01]  /*c010*/  MUFU.EX2 R187, R187 ;  /* 0x000000bb00bb7308 */ /* 0x000fe20000000800 */
[----:B------:R-:W-:Y:S01]  /*c020*/  FMUL.FTZ R45, R45, R189 ;  /* 0x000000bd2d2d7220 */ /* 0x000fe20000410000 */
[----:B--2---:R-:W-:Y:S01]  /*c030*/  F2FP.BF16.F32.PACK_AB R6, R183, R186 ;  /* 0x000000bab706723e */ /* 0x004fe200000010ff */
[-C--:B------:R-:W-:Y:S01]  /*c040*/  FMUL.FTZ R46, R46, R3.reuse ;  /* 0x000000032e2e7220 */ /* 0x080fe20000410000 */
[----:B------:R-:W2:Y:S01]  /*c050*/  MUFU.EX2 R188, R188 ;  /* 0x000000bc00bc7308 */ /* 0x000ea20000000800 */
[----:B------:R-:W-:Y:S01]  /*c060*/  FMUL.FTZ R47, R47, R3 ;  /* 0x000000032f2f7220 */ /* 0x000fe20000410000 */
[-C--:B------:R-:W-:Y:S01]  /*c070*/  FMUL.FTZ R48, R48, R189.reuse ;  /* 0x000000bd30307220 */ /* 0x080fe20000410000 */
[----:B------:R-:W-:Y:S01]  /*c080*/  FMUL.FTZ R49, R49, R189 ;  /* 0x000000bd31317220 */ /* 0x000fe20000410000 */
[-C--:B------:R-:W-:Y:S01]  /*c090*/  FMUL.FTZ R50, R50, R3.reuse ;  /* 0x0000000332327220 */ /* 0x080fe20000410000 */
[----:B------:R-:W-:Y:S01]  /*c0a0*/  FMUL.FTZ R51, R51, R3 ;  /* 0x0000000333337220 */ /* 0x000fe20000410000 */
[----:B----4-:R-:W-:Y:S01]  /*c0b0*/  F2FP.BF16.F32.PACK_AB R5, R182, R184 ;  /* 0x000000b8b605723e */ /* 0x010fe200000010ff */
[----:B------:R-:W4:Y:S01]  /*c0c0*/  LDSM.16.MT88.4 R20, [R193+0x10000] ;  /* 0x01000000c114783b */ /* 0x000f220000004200 */
[-C--:B------:R-:W-:Y:S01]  /*c0d0*/  FMUL.FTZ R52, R52, R189.reuse ;  /* 0x000000bd34347220 */ /* 0x080fe20000410000 */
[----:B------:R-:W-:Y:S01]  /*c0e0*/  FMUL.FTZ R53, R53, R189 ;  /* 0x000000bd35357220 */ /* 0x000fe20000410000 */
[-C--:B------:R-:W-:Y:S01]  /*c0f0*/  FMUL.FTZ R54, R54, R3.reuse ;  /* 0x0000000336367220 */ /* 0x080fe20000410000 */
[----:B------:R-:W-:Y:S01]  /*c100*/  FMUL.FTZ R55, R55, R3 ;  /* 0x0000000337377220 */ /* 0x000fe20000410000 */
[-C--:B------:R-:W-:Y:S01]  /*c110*/  FMUL.FTZ R56, R56, R189.reuse ;  /* 0x000000bd38387220 */ /* 0x080fe20000410000 */
[----:B------:R-:W-:Y:S01]  /*c120*/  FMUL.FTZ R57, R57, R189 ;  /* 0x000000bd39397220 */ /* 0x000fe20000410000 */
[----:B--2---:R-:W-:Y:S01]  /*c130*/  F2FP.BF16.F32.PACK_AB R7, R188, R187 ;  /* 0x000000bbbc07723e */ /* 0x004fe200000010ff */
[-C--:B------:R-:W-:Y:S01]  /*c140*/  FMUL.FTZ R58, R58, R3.reuse ;  /* 0x000000033a3a7220 */ /* 0x080fe20000410000 */
[----:B------:R-:W-:Y:S01]  /*c150*/  FMUL.FTZ R59, R59, R3 ;  /* 0x000000033b3b7220 */ /* 0x000fe20000410000 */
[-C--:B------:R-:W-:Y:S01]  /*c160*/  FMUL.FTZ R60, R60, R189.reuse ;  /* 0x000000bd3c3c7220 */ /* 0x080fe20000410000 */
[----:B------:R-:W-:Y:S01]  /*c170*/  FMUL.FTZ R61, R61, R189 ;  /* 0x000000bd3d3d7220 */ /* 0x000fe20000410000 */
[-C--:B------:R-:W-:Y:S01]  /*c180*/  FMUL.FTZ R62, R62, R3.reuse ;  /* 0x000000033e3e7220 */ /* 0x080fe20000410000 */
[----:B------:R-:W-:Y:S01]  /*c190*/  FMUL.FTZ R63, R63, R3 ;  /* 0x000000033f3f7220 */ /* 0x000fe20000410000 */
[C---:B---3--:R-:W-:Y:S01]  /*c1a0*/  HMMA.16816.F32.BF16 R24, R4.reuse, R28, R24 ;  /* 0x0000001c0418723c */ /* 0x048fe20000041818 */
        /* <DEDUP_REMOVED lines=14> */
[----:B------:R-:W-:Y:S01]  /*c290*/  LDSM.16.MT88.4 R12, [R172+0x10000] ;  /* 0x01000000ac0c783b */ /* 0x000fe20000004200 */
        /* <DEDUP_REMOVED lines=16> */
[C---:B-----5:R-:W-:Y:S01]  /*c3a0*/  HMMA.16816.F32.BF16 R52, R4.reuse, R144, R52 ;  /* 0x000000900434723c */ /* 0x060fe20000041834 */
        /* <DEDUP_REMOVED lines=8> */
[----:B------:R-:W3:Y:S01]  /*c430*/  LDSM.16.MT88.4 R144, [R193+0x14000] ;  /* 0x01400000c190783b */ /* 0x000ee20000004200 */
[-C--:B------:R-:W-:Y:S01]  /*c440*/  FMUL.FTZ R156, R156, R189.reuse ;  /* 0x000000bd9c9c7220 */ /* 0x080fe20000410000 */
[----:B------:R-:W-:Y:S01]  /*c450*/  FMUL.FTZ R157, R157, R189 ;  /* 0x000000bd9d9d7220 */ /* 0x000fe20000410000 */
[-C--:B------:R-:W-:Y:S01]  /*c460*/  FMUL.FTZ R158, R158, R3.reuse ;  /* 0x000000039e9e7220 */ /* 0x080fe20000410000 */
[----:B------:R-:W-:Y:S01]  /*c470*/  FMUL.FTZ R159, R159, R3 ;  /* 0x000000039f9f7220 */ /* 0x000fe20000410000 */
[-C--:B------:R-:W-:Y:S01]  /*c480*/  FMUL.FTZ R84, R84, R189.reuse ;  /* 0x000000bd54547220 */ /* 0x080fe20000410000 */
[----:B------:R-:W-:Y:S01]  /*c490*/  FMUL.FTZ R85, R85, R189 ;  /* 0x000000bd55557220 */ /* 0x000fe20000410000 */
[C---:B----4-:R-:W-:Y:S01]  /*c4a0*/  HMMA.16816.F32.BF16 R16, R4.reuse, R20, R16 ;  /* 0x000000140410723c */ /* 0x050fe20000041810 */
[-C--:B------:R-:W-:Y:S01]  /*c4b0*/  FMUL.FTZ R86, R86, R3.reuse ;  /* 0x0000000356567220 */ /* 0x080fe20000410000 */
[----:B------:R-:W-:Y:S01]  /*c4c0*/  FMUL.FTZ R87, R87, R3 ;  /* 0x0000000357577220 */ /* 0x000fe20000410000 */
[-C--:B------:R-:W-:Y:S01]  /*c4d0*/  FMUL.FTZ R88, R88, R189.reuse ;  /* 0x000000bd58587220 */ /* 0x080fe20000410000 */
[----:B------:R-:W-:Y:S01]  /*c4e0*/  FMUL.FTZ R89, R89, R189 ;  /* 0x000000bd59597220 */ /* 0x000fe20000410000 */
[-C--:B------:R-:W-:Y:S01]  /*c4f0*/  FMUL.FTZ R90, R90, R3.reuse ;  /* 0x000000035a5a7220 */ /* 0x080fe20000410000 */
[----:B------:R-:W-:Y:S01]  /*c500*/  FMUL.FTZ R91, R91, R3 ;  /* 0x000000035b5b7220 */ /* 0x000fe20000410000 */
[-C--:B------:R-:W-:Y:S01]  /*c510*/  FMUL.FTZ R92, R92, R189.reuse ;  /* 0x000000bd5c5c7220 */ /* 0x080fe20000410000 */
[C---:B--2---:R-:W-:Y:S01]  /*c520*/  HMMA.16816.F32.BF16 R60, R4.reuse, R140, R60 ;  /* 0x0000008c043c723c */ /* 0x044fe2000004183c */
        /* <DEDUP_REMOVED lines=12> */
[----:B------:R-:W-:Y:S01]  /*c5f0*/  LDSM.16.MT88.4 R152, [R191] ;  /* 0x00000000bf98783b */ /* 0x000fe20000004200 */
[----:B------:R-:W-:Y:S01]  /*c600*/  FMUL.FTZ R39, R39, R3 ;  /* 0x0000000327277220 */ /* 0x000fe20000410000 */
[-C--:B------:R-:W-:Y:S01]  /*c610*/  FMUL.FTZ R40, R40, R189.reuse ;  /* 0x000000bd28287220 */ /* 0x080fe20000410000 */
[C---:B-1----:R-:W-:Y:S01]  /*c620*/  HMMA.16816.F32.BF16 R68, R4.reuse, R136, R68 ;  /* 0x000000880444723c */ /* 0x042fe20000041844 */
        /* <DEDUP_REMOVED lines=8> */
[----:B------:R-:W1:Y:S01]  /*c6b0*/  LDSM.16.MT88.4 R136, [R191+0x4000] ;  /* 0x00400000bf88783b */ /* 0x000e620000004200 */
[-C--:B------:R-:W-:Y:S01]  /*c6c0*/  FMUL.FTZ R104, R104, R189.reuse ;  /* 0x000000bd68687220 */ /* 0x080fe20000410000 */
[----:B------:R-:W-:Y:S01]  /*c6d0*/  FMUL.FTZ R105, R105, R189 ;  /* 0x000000bd69697220 */ /* 0x000fe20000410000 */
[-C--:B------:R-:W-:Y:S01]  /*c6e0*/  FMUL.FTZ R106, R106, R3.reuse ;  /* 0x000000036a6a7220 */ /* 0x080fe20000410000 */
[----:B------:R-:W-:Y:S01]  /*c6f0*/  FMUL.FTZ R107, R107, R3 ;  /* 0x000000036b6b7220 */ /* 0x000fe20000410000 */
[--C-:B------:R-:W-:Y:S01]  /*c700*/  FFMA.FTZ R198, R247, UR4, -R178.reuse ;  /* 0x00000004f7c67c23 */ /* 0x100fe200080108b2 */
[----:B------:R-:W-:Y:S01]  /*c710*/  FFMA.FTZ R196, R249, UR4, -R178 ;  /* 0x00000004f9c47c23 */ /* 0x000fe200080108b2 */
[C---:B------:R-:W-:Y:S01]  /*c720*/  HMMA.16816.F32.BF16 R20, R4.reuse, R22, R148 ;  /* 0x000000160414723c */ /* 0x040fe20000041894 */
[----:B------:R-:W4:Y:S01]  /*c730*/  LDSM.16.MT88.4 R148, [R172+0x12000] ;  /* 0x01200000ac94783b */ /* 0x000f220000004200 */
[--C-:B------:R-:W-:Y:S01]  /*c740*/  FFMA.FTZ R200, R195, UR4, -R174.reuse ;  /* 0x00000004c3c87c23 */ /* 0x100fe200080108ae */
[--C-:B------:R-:W-:Y:S01]  /*c750*/  FFMA.FTZ R209, R167, UR4, -R174.reuse ;  /* 0x00000004a7d17c23 */ /* 0x100fe200080108ae */
[--C-:B------:R-:W-:Y:S01]  /*c760*/  FFMA.FTZ R199, R169, UR4, -R174.reuse ;  /* 0x00000004a9c77c23 */ /* 0x100fe200080108ae */
[----:B------:R-:W-:Y:S01]  /*c770*/  FFMA.FTZ R202, R171, UR4, -R174 ;  /* 0x00000004abca7c23 */ /* 0x000fe200080108ae */
[--C-:B------:R-:W-:Y:S01]  /*c780*/  FFMA.FTZ R251, R251, UR4, -R178.reuse ;  /* 0x00000004fbfb7c23 */ /* 0x100fe200080108b2 */
[----:B------:R-:W-:Y:S01]  /*c790*/  MUFU.EX2 R198, R198 ;  /* 0x000000c600c67308 */ /* 0x000fe20000000800 */
[C---:B---3--:R-:W-:Y:S01]  /*c7a0*/  HMMA.16816.F32.BF16 R76, R4.reuse, R144, R76 ;  /* 0x00000090044c723c */ /* 0x048fe2000004184c */
[-C--:B------:R-:W-:Y:S01]  /*c7b0*/  FMUL.FTZ R132, R132, R189.reuse ;  /* 0x000000bd84847220 */ /* 0x080fe20000410000 */
[----:B------:R-:W-:Y:S01]  /*c7c0*/  FMUL.FTZ R133, R133, R189 ;  /* 0x000000bd85857220 */ /* 0x000fe20000410000 */
[----:B------:R-:W3:Y:S01]  /*c7d0*/  MUFU.EX2 R197, R197 ;  /* 0x000000c500c57308 */ /* 0x000ee20000000800 */
[-C--:B------:R-:W-:Y:S01]  /*c7e0*/  FMUL.FTZ R134, R134, R3.reuse ;  /* 0x0000000386867220 */ /* 0x080fe20000410000 */
[----:B------:R-:W-:Y:S01]  /*c7f0*/  FMUL.FTZ R135, R135, R3 ;  /* 0x0000000387877220 */ /* 0x000fe20000410000 */
[-C--:B------:R-:W-:Y:S01]  /*c800*/  FMUL.FTZ R108, R108, R189.reuse ;  /* 0x000000bd6c6c7220 */ /* 0x080fe20000410000 */
[----:B------:R-:W-:Y:S01]  /*c810*/  MUFU.EX2 R196, R196 ;  /* 0x000000c400c47308 */ /* 0x000fe20000000800 */
[C---:B------:R-:W-:Y:S01]  /*c820*/  HMMA.16816.F32.BF16 R80, R4.reuse, R146, R80 ;  /* 0x000000920450723c */ /* 0x040fe20000041850 */
[----:B------:R-:W5:Y:S01]  /*c830*/  LDSM.16.MT88.4 R144, [R172+0x16000] ;  /* 0x01600000ac90783b */ /* 0x000f620000004200 */
[----:B------:R-:W-:Y:S01]  /*c840*/  FMUL.FTZ R109, R109, R189 ;  /* 0x000000bd6d6d7220 */ /* 0x000fe20000410000 */
[----:B------:R-:W-:Y:S01]  /*c850*/  MUFU.EX2 R195, R251 ;  /* 0x000000fb00c37308 */ /* 0x000fe20000000800 */
[-C--:B------:R-:W-:Y:S01]  /*c860*/  FMUL.FTZ R110, R110, R3.reuse ;  /* 0x000000036e6e7220 */ /* 0x080fe20000410000 */
[----:B------:R-:W-:Y:S01]  /*c870*/  FMUL.FTZ R111, R111, R3 ;  /* 0x000000036f6f7220 */ /* 0x000fe20000410000 */
[-C--:B------:R-:W-:Y:S01]  /*c880*/  FMUL.FTZ R112, R112, R189.reuse ;  /* 0x000000bd70707220 */ /* 0x080fe20000410000 */
[----:B------:R-:W-:Y:S01]  /*c890*/  MUFU.EX2 R200, R200 ;  /* 0x000000c800c87308 */ /* 0x000fe20000000800 */
[C---:B------:R-:W-:Y:S01]  /*c8a0*/  HMMA.16816.F32.BF16 R8, R4.reuse, R12, R8 ;  /* 0x0000000c0408723c */ /* 0x040fe20000041808 */
[----:B------:R-:W-:Y:S01]  /*c8b0*/  FMUL.FTZ R113, R113, R189 ;  /* 0x000000bd71717220 */ /* 0x000fe20000410000 */
[-C--:B------:R-:W-:Y:S01]  /*c8c0*/  FMUL.FTZ R114, R114, R3.reuse ;  /* 0x0000000372727220 */ /* 0x080fe20000410000 */
[----:B------:R-:W3:Y:S01]  /*c8d0*/  MUFU.EX2 R209, R209 ;  /* 0x000000d100d17308 */ /* 0x000ee20000000800 */
[----:B------:R-:W-:Y:S01]  /*c8e0*/  FMUL.FTZ R115, R115, R3 ;  /* 0x0000000373737220 */ /* 0x000fe20000410000 */
[-C--:B------:R-:W-:Y:S01]  /*c8f0*/  FMUL.FTZ R116, R116, R189.reuse ;  /* 0x000000bd74747220 */ /* 0x080fe20000410000 */
[----:B------:R-:W-:Y:S01]  /*c900*/  FMUL.FTZ R117, R117, R189 ;  /* 0x000000bd75757220 */ /* 0x000fe20000410000 */
[----:B------:R-:W-:Y:S01]  /*c910*/  MUFU.EX2 R199, R199 ;  /* 0x000000c700c77308 */ /* 0x000fe20000000800 */
[C---:B------:R-:W-:Y:S01]  /*c920*/  HMMA.16816.F32.BF16 R12, R4.reuse, R14, R156 ;  /* 0x0000000e040c723c */ /* 0x040fe2000004189c */
[----:B------:R-:W-:Y:S01]  /*c930*/  LDSM.16.MT88.4 R156, [R191+0x6000] ;  /* 0x00600000bf9c783b */ /* 0x000fe20000004200 */
[-C--:B------:R-:W-:Y:S01]  /*c940*/  FMUL.FTZ R118, R118, R3.reuse ;  /* 0x0000000376767220 */ /* 0x080fe20000410000 */
[----:B------:R-:W3:Y:S01]  /*c950*/  MUFU.EX2 R202, R202 ;  /* 0x000000ca00ca7308 */ /* 0x000ee20000000800 */
        /* <DEDUP_REMOVED lines=16> */
[--C-:B------:R-:W-:Y:S01]  /*ca60*/  FFMA.FTZ R208, R235, UR4, -R178.reuse ;  /* 0x00000004ebd07c23 */ /* 0x100fe200080108b2 */
[----:B------:R-:W-:Y:S01]  /*ca70*/  LDSM.16.MT88.4 R164, [R193+0x12800] ;  /* 0x01280000c1a4783b */ /* 0x000fe20000004200 */
[----:B------:R-:W-:Y:S01]  /*ca80*/  FFMA.FTZ R210, R223, UR4, -R178 ;  /* 0x00000004dfd27c23 */ /* 0x000fe200080108b2 */
[--C-:B------:R-:W-:Y:S01]  /*ca90*/  FFMA.FTZ R212, R221, UR4, -R174.reuse ;  /* 0x00000004ddd47c23 */ /* 0x100fe200080108ae */
[C---:B-1----:R-:W-:Y:S01]  /*caa0*/  HMMA.16816.F32.BF16 R92, R4.reuse, R136, R92 ;  /* 0x00000088045c723c */ /* 0x042fe2000004185c */
[----:B------:R-:W-:Y:S01]  /*cab0*/  LDSM.16.MT88.4 R168, [R192+0x2800] ;  /* 0x00280000c0a8783b */ /* 0x000fe20000004200 */
[----:B------:R-:W-:Y:S01]  /*cac0*/  FFMA.FTZ R218, R211, UR4, -R174 ;  /* 0x00000004d3da7c23 */ /* 0x000fe200080108ae */
[----:B------:R-:W-:Y:S01]  /*cad0*/  FFMA.FTZ R239, R239, UR4, -R178 ;  /* 0x00000004efef7c23 */ /* 0x000fe200080108b2 */
[----:B------:R-:W-:Y:S01]  /*cae0*/  FFMA.FTZ R219, R219, UR4, -R174 ;  /* 0x00000004dbdb7c23 */ /* 0x000fe200080108ae */
[----:B------:R-:W-:Y:S01]  /*caf0*/  LDSM.16.MT88.4 R160, [R172+0x14800] ;  /* 0x01480000aca0783b */ /* 0x000fe20000004200 */
[----:B------:R-:W-:Y:S01]  /*cb00*/  MUFU.EX2 R208, R208 ;  /* 0x000000d000d07308 */ /* 0x000fe20000000800 */
[----:B------:R-:W-:Y:S01]  /*cb10*/  FFMA.FTZ R220, R194, UR4, -R178 ;  /* 0x00000004c2dc7c23 */ /* 0x000fe200080108b2 */
[C---:B------:R-:W-:Y:S01]  /*cb20*/  HMMA.16816.F32.BF16 R96, R4.reuse, R138, R96 ;  /* 0x0000008a0460723c */ /* 0x040fe20000041860 */
[----:B------:R-:W1:Y:S01]  /*cb30*/  LDSM.16.MT88.4 R136, [R192+0x6000] ;  /* 0x00600000c088783b */ /* 0x000e620000004200 */
[----:B------:R-:W-:Y:S01]  /*cb40*/  MUFU.EX2 R210, R210 ;  /* 0x000000d200d27308 */ /* 0x000fe20000000800 */
[--C-:B------:R-:W-:Y:S01]  /*cb50*/  FFMA.FTZ R222, R175, UR4, -R174.reuse ;  /* 0x00000004afde7c23 */ /* 0x100fe200080108ae */
[--C-:B------:R-:W-:Y:S01]  /*cb60*/  FFMA.FTZ R221, R176, UR4, -R174.reuse ;  /* 0x00000004b0dd7c23 */ /* 0x100fe200080108ae */
[----:B------:R-:W-:Y:S01]  /*cb70*/  FFMA.FTZ R224, R173, UR4, -R174 ;  /* 0x00000004ade07c23 */ /* 0x000fe200080108ae */
[----:B------:R-:W-:Y:S01]  /*cb80*/  MUFU.EX2 R212, R212 ;  /* 0x000000d400d47308 */ /* 0x000fe20000000800 */
[----:B------:R-:W-:Y:S01]  /*cb90*/  FFMA.FTZ R190, R243, R189, R190 ;  /* 0x000000bdf3be7223 */ /* 0x000fe200000100be */
[C---:B----4-:R-:W-:Y:S01]  /*cba0*/  HMMA.16816.F32.BF16 R36, R4.reuse, R148, R36 ;  /* 0x000000940424723c */ /* 0x050fe20000041824 */
[----:B------:R-:W-:Y:S01]  /*cbb0*/  FFMA.FTZ R3, R241, R3, R184 ;  /* 0x00000003f1037223 */ /* 0x000fe200000100b8 */
[----:B------:R-:W-:Y:S01]  /*cbc0*/  MUFU.EX2 R218, R218 ;  /* 0x000000da00da7308 */ /* 0x000fe20000000800 */
[----:B------:R-:W-:Y:S01]  /*cbd0*/  FADD.FTZ R185, R185, R190 ;  /* 0x000000beb9b97221 */ /* 0x000fe20000010000 */
[----:B------:R-:W-:Y:S01]  /*cbe0*/  PLOP3.LUT P0, PT, PT, PT, UP0, 0x80, 0x8 ;  /* 0x000000000008781c */ /* 0x000fe20003f0f008 */
[----:B------:R-:W-:Y:S01]  /*cbf0*/  FADD.FTZ R182, R182, R3 ;  /* 0x00000003b6b67221 */ /* 0x000fe20000010000 */
[----:B------:R-:W-:Y:S01]  /*cc00*/  MUFU.EX2 R220, R220 ;  /* 0x000000dc00dc7308 */ /* 0x000fe20000000800 */
        /* <DEDUP_REMOVED lines=8> */
[C---:B-----5:R-:W-:Y:S02]  /*cc90*/  HMMA.16816.F32.BF16 R100, R4.reuse, R144, R100 ;  /* 0x000000900464723c */ /* 0x060fe40000041864 */
[----:B------:R-:W-:Y:S06]  /*cca0*/  MUFU.EX2 R224, R224 ;  /* 0x000000e000e07308 */ /* 0x000fec0000000800 */
[C---:B------:R-:W-:Y:S01]  /*ccb0*/  HMMA.16816.F32.BF16 R104, R4.reuse, R146, R104 ;  /* 0x000000920468723c */ /* 0x040fe20000041868 */
[----:B------:R-:W5:Y:S07]  /*ccc0*/  LDSM.16.MT88.4 R144, [R192+0x800] ;  /* 0x00080000c090783b */ /* 0x000f6e0000004200 */
[C---:B------:R-:W-:Y:S08]  /*ccd0*/  HMMA.16816.F32.BF16 R32, R4.reuse, R152, R32 ;  /* 0x000000980420723c */ /* 0x040ff00000041820 */
[C---:B------:R-:W-:Y:S01]  /*cce0*/  HMMA.16816.F32.BF16 R132, R4.reuse, R154, R132 ;  /* 0x0000009a0484723c */ /* 0x040fe20000041884 */
[----:B------:R-:W-:Y:S07]  /*ccf0*/  LDSM.16.MT88.4 R152, [R172+0x10800] ;  /* 0x01080000ac98783b */ /* 0x000fee0000004200 */
[C---:B--2---:R-:W-:Y:S08]  /*cd00*/  HMMA.16816.F32.BF16 R108, R4.reuse, R140, R108 ;  /* 0x0000008c046c723c */ /* 0x044ff0000004186c */
[C---:B------:R-:W-:Y:S01]  /*cd10*/  HMMA.16816.F32.BF16 R112, R4.reuse, R142, R112 ;  /* 0x0000008e0470723c */ /* 0x040fe20000041870 */
[----:B------:R-:W-:Y:S07]  /*cd20*/  LDSM.16.MT88.4 R140, [R191+0x800] ;  /* 0x00080000bf8c783b */ /* 0x000fee0000004200 */
[C---:B-1----:R-:W-:Y:S08]  /*cd30*/  HMMA.16816.F32.BF16 R116, R4.reuse, R136, R116 ;  /* 0x000000880474723c */ /* 0x042ff00000041874 */
[C---:B------:R-:W-:Y:S01]  /*cd40*/  HMMA.16816.F32.BF16 R120, R4.reuse, R138, R120 ;  /* 0x0000008a0478723c */ /* 0x040fe20000041878 */
[----:B------:R-:W1:Y:S07]  /*cd50*/  LDSM.16.MT88.4 R136, [R172+0x12800] ;  /* 0x01280000ac88783b */ /* 0x000e6e0000004200 */
[C---:B------:R-:W-:Y:S08]  /*cd60*/  HMMA.16816.F32.BF16 R124, R4.reuse, R156, R124 ;  /* 0x0000009c047c723c */ /* 0x040ff0000004187c */
[----:B------:R-:W-:Y:S01]  /*cd70*/  HMMA.16816.F32.BF16 R4, R4, R158, R128 ;  /* 0x0000009e0404723c */ /* 0x000fe20000041880 */
[----:B---3--:R-:W-:Y:S01]  /*cd80*/  F2FP.BF16.F32.PACK_AB R128, R197, R198 ;  /* 0x000000c6c580723e */ /* 0x008fe200000010ff */
        /* <DEDUP_REMOVED lines=10> */
[----:B------:R-:W2:Y:S07]  /*ce30*/  LDSM.16.MT88.4 R148, [R191+0x2800] ;  /* 0x00280000bf94783b */ /* 0x000eae0000004200 */
[C---:B-----5:R-:W-:Y:S08]  /*ce40*/  HMMA.16816.F32.BF16 R24, R128.reuse, R144, R24 ;  /* 0x000000908018723c */ /* 0x060ff00000041818 */
[C---:B------:R-:W-:Y:S01]  /*ce50*/  HMMA.16816.F32.BF16 R28, R128.reuse, R146, R28 ;  /* 0x00000092801c723c */ /* 0x040fe2000004181c */
[----:B------:R-:W3:Y:S07]  /*ce60*/  LDSM.16.MT88.4 R144, [R191+0x4800] ;  /* 0x00480000bf90783b */ /* 0x000eee0000004200 */
[C---:B-1----:R-:W-:Y:S08]  /*ce70*/  HMMA.16816.F32.BF16 R36, R128.reuse, R136, R36 ;  /* 0x000000888024723c */ /* 0x042ff00000041824 */
[C---:B------:R-:W-:Y:S01]  /*ce80*/  HMMA.16816.F32.BF16 R40, R128.reuse, R138, R40 ;  /* 0x0000008a8028723c */ /* 0x040fe20000041828 */
[----:B------:R-:W1:Y:S07]  /*ce90*/  LDSM.16.MT88.4 R136, [R193+0x16800] ;  /* 0x01680000c188783b */ /* 0x000e6e0000004200 */
        /* <DEDUP_REMOVED lines=21> */
[----:B-----5:R-:W-:Y:S01]  /*cff0*/  HMMA.16816.F32.BF16 R100, R128, R140, R100 ;  /* 0x0000008c8064723c */ /* 0x020fe20000041864 */
[----:B------:R-:W-:-:S02]  /*d000*/  FFMA.FTZ R140, R225, UR4, -R178 ;  /* 0x00000004e18c7c23 */ /* 0x000fc400080108b2 */
[----:B------:R-:W5:Y:S04]  /*d010*/  MUFU.EX2 R225, R239 ;  /* 0x000000ef00e17308 */ /* 0x000f680000000800 */
[----:B------:R-:W-:Y:S01]  /*d020*/  MUFU.EX2 R223, R140 ;  /* 0x0000008c00df7308 */ /* 0x000fe20000000800 */
[C---:B--2---:R-:W-:Y:S01]  /*d030*/  HMMA.16816.F32.BF16 R116, R128.reuse, R148, R116 ;  /* 0x000000948074723c */ /* 0x044fe20000041874 */
[--C-:B------:R-:W-:Y:S02]  /*d040*/  FFMA.FTZ R148, R213, UR4, -R174.reuse ;  /* 0x00000004d5947c23 */ /* 0x100fe400080108ae */
[----:B------:R2:W1:Y:S04]  /*d050*/  MUFU.EX2 R213, R219 ;  /* 0x000000db00d57308 */ /* 0x0004680000000800 */
[----:B------:R3:W1:Y:S01]  /*d060*/  MUFU.EX2 R211, R148 ;  /* 0x0000009400d37308 */ /* 0x0006620000000800 */
[C---:B------:R-:W-:Y:S08]  /*d070*/  HMMA.16816.F32.BF16 R44, R128.reuse, R164, R44 ;  /* 0x000000a4802c723c */ /* 0x040ff0000004182c */
[----:B------:R-:W-:Y:S01]  /*d080*/  HMMA.16816.F32.BF16 R48, R128, R166, R48 ;  /* 0x000000a68030723c */ /* 0x000fe20000041830 */
[----:B------:R-:W-:Y:S01]  /*d090*/  LDSM.16.MT88.4 R164, [R191+0x3000] ;  /* 0x00300000bfa4783b */ /* 0x000fe20000004200 */
[----:B--2---:R-:W-:-:S06]  /*d0a0*/  FFMA.FTZ R219, R177, UR4, -R174 ;  /* 0x00000004b1db7c23 */ /* 0x004fcc00080108ae */
[C---:B------:R-:W-:Y:S01]  /*d0b0*/  HMMA.16816.F32.BF16 R52, R128.reuse, R168, R52 ;  /* 0x000000a88034723c */ /* 0x040fe20000041834 */
[----:B------:R-:W-:Y:S07]  /*d0c0*/  MUFU.EX2 R219, R219 ;  /* 0x000000db00db7308 */ /* 0x000fee0000000800 */
[C---:B------:R-:W-:Y:S01]  /*d0d0*/  HMMA.16816.F32.BF16 R56, R128.reuse, R170, R56 ;  /* 0x000000aa8038723c */ /* 0x040fe20000041838 */
[----:B------:R-:W-:Y:S07]  /*d0e0*/  LDSM.16.MT88.4 R168, [R192+0x3000] ;  /* 0x00300000c0a8783b */ /* 0x000fee0000004200 */
[C---:B------:R-:W-:Y:S08]  /*d0f0*/  HMMA.16816.F32.BF16 R68, R128.reuse, R160, R68 ;  /* 0x000000a08044723c */ /* 0x040ff00000041844 */
[C---:B------:R-:W-:Y:S01]  /*d100*/  HMMA.16816.F32.BF16 R72, R128.reuse, R162, R72 ;  /* 0x000000a28048723c */ /* 0x040fe20000041848 */
[----:B------:R-:W2:Y:S07]  /*d110*/  LDSM.16.MT88.4 R160, [R172+0x11000] ;  /* 0x01100000aca0783b */ /* 0x000eae0000004200 */
[C---:B------:R-:W-:Y:S01]  /*d120*/  HMMA.16816.F32.BF16 R104, R128.reuse, R142, R104 ;  /* 0x0000008e8068723c */ /* 0x040fe20000041868 */
[----:B------:R-:W2:Y:S07]  /*d130*/  LDSM.16.MT88.4 R140, [R172+0x13000] ;  /* 0x01300000ac8c783b */ /* 0x000eae0000004200 */
[C---:B------:R-:W-:Y:S01]  /*d140*/  HMMA.16816.F32.BF16 R120, R128.reuse, R150, R120 ;  /* 0x000000968078723c */ /* 0x040fe20000041878 */
[----:B---3--:R-:W-:Y:S07]  /*d150*/  LDSM.16.MT88.4 R148, [R191+0x5000] ;  /* 0x00500000bf94783b */ /* 0x008fee0000004200 */
[C---:B------:R-:W-:Y:S08]  /*d160*/  HMMA.16816.F32.BF16 R124, R128.reuse, R144, R124 ;  /* 0x00000090807c723c */ /* 0x040ff0000004187c */
[----:B------:R-:W-:Y:S01]  /*d170*/  HMMA.16816.F32.BF16 R128, R128, R146, R4 ;  /* 0x000000928080723c */ /* 0x000fe20000041804 */
[----:B-----5:R-:W-:Y:S01]  /*d180*/  F2FP.BF16.F32.PACK_AB R4, R225, R208 ;  /* 0x000000d0e104723e */ /* 0x020fe200000010ff */
[----:B------:R-:W3:Y:S01]  /*d190*/  LDSM.16.MT88.4 R144, [R193+0x13000] ;  /* 0x01300000c190783b */ /* 0x000ee20000004200 */
[----:B-1----:R-:W-:Y:S01]  /*d1a0*/  F2FP.BF16.F32.PACK_AB R5, R213, R212 ;  /* 0x000000d4d505723e */ /* 0x002fe200000010ff */
        /* <DEDUP_REMOVED lines=8> */
[----:B------:R-:W1:Y:S07]  /*d230*/  LDSM.16.MT88.4 R156, [R193+0x15000] ;  /* 0x01500000c19c783b */ /* 0x000e6e0000004200 */
[C---:B------:R-:W-:Y:S08]  /*d240*/  HMMA.16816.F32.BF16 R24, R4.reuse, R136, R24 ;  /* 0x000000880418723c */ /* 0x040ff00000041818 */
[C---:B------:R-:W-:Y:S08]  /*d250*/  HMMA.16816.F32.BF16 R28, R4.reuse, R138, R28 ;  /* 0x0000008a041c723c */ /* 0x040ff0000004181c */
[C---:B----4-:R-:W-:Y:S01]  /*d260*/  HMMA.16816.F32.BF16 R136, R4.reuse, R152, R32 ;  /* 0x000000980488723c */ /* 0x050fe20000041820 */
[----:B------:R-:W4:Y:S07]  /*d270*/  LDSM.16.MT88.4 R32, [R193+0x17000] ;  /* 0x01700000c120783b */ /* 0x000f2e0000004200 */
[C---:B--2---:R-:W-:Y:S08]  /*d280*/  HMMA.16816.F32.BF16 R8, R4.reuse, R160, R8 ;  /* 0x000000a00408723c */ /* 0x044ff00000041808 */
[C---:B------:R-:W-:Y:S01]  /*d290*/  HMMA.16816.F32.BF16 R12, R4.reuse, R162, R12 ;  /* 0x000000a2040c723c */ /* 0x040fe2000004180c */
[----:B------:R-:W2:Y:S07]  /*d2a0*/  LDSM.16.MT88.4 R160, [R172+0x15000] ;  /* 0x01500000aca0783b */ /* 0x000eae0000004200 */
        /* <DEDUP_REMOVED lines=14> */
[----:B----4-:R-:W-:Y:S01]  /*d390*/  HMMA.16816.F32.BF16 R108, R4, R32, R108 ;  /* 0x00000020046c723c */ /* 0x010fe2000004186c */
[--C-:B------:R-:W-:Y:S01]  /*d3a0*/  FFMA.FTZ R33, R203, UR4, -R178.reuse ;  /* 0x00000004cb217c23 */ /* 0x100fe200080108b2 */
[--C-:B------:R-:W-:Y:S01]  /*d3b0*/  FFMA.FTZ R203, R179, UR4, -R178.reuse ;  /* 0x00000004b3cb7c23 */ /* 0x100fe200080108b2 */
[----:B------:R-:W-:-:S02]  /*d3c0*/  FFMA.FTZ R32, R201, UR4, -R178 ;  /* 0x00000004c9207c23 */ /* 0x000fc400080108b2 */
[----:B------:R-:W-:Y:S01]  /*d3d0*/  MUFU.EX2 R201, R33 ;  /* 0x0000002100c97308 */ /* 0x000fe20000000800 */
[----:B------:R-:W-:Y:S02]  /*d3e0*/  LDSM.16.MT88.4 R176, [R193+0x13800] ;  /* 0x01380000c1b0783b */ /* 0x000fe40000004200 */
[C---:B------:R-:W-:Y:S01]  /*d3f0*/  HMMA.16816.F32.BF16 R52, R4.reuse, R168, R52 ;  /* 0x000000a80434723c */ /* 0x040fe20000041834 */
[----:B------:R4:W1:Y:S04]  /*d400*/  MUFU.EX2 R194, R32 ;  /* 0x0000002000c27308 */ /* 0x0008680000000800 */
[----:B------:R-:W1:Y:S03]  /*d410*/  MUFU.EX2 R203, R203 ;  /* 0x000000cb00cb7308 */ /* 0x000e660000000800 */
[C---:B------:R-:W-:Y:S01]  /*d420*/  HMMA.16816.F32.BF16 R56, R4.reuse, R170, R56 ;  /* 0x000000aa0438723c */ /* 0x040fe20000041838 */
[----:B------:R-:W-:Y:S07]  /*d430*/  LDSM.16.MT88.4 R168, [R192+0x3800] ;  /* 0x00380000c0a8783b */ /* 0x000fee0000004200 */
[C---:B------:R-:W-:Y:S08]  /*d440*/  HMMA.16816.F32.BF16 R60, R4.reuse, R164, R60 ;  /* 0x000000a4043c723c */ /* 0x040ff0000004183c */
[C---:B------:R-:W-:Y:S01]  /*d450*/  HMMA.16816.F32.BF16 R64, R4.reuse, R166, R64 ;  /* 0x000000a60440723c */ /* 0x040fe20000041840 */
[----:B------:R-:W-:Y:S07]  /*d460*/  LDSM.16.MT88.4 R164, [R192+0x5800] ;  /* 0x00580000c0a4783b */ /* 0x000fee0000004200 */
[C---:B--2---:R-:W-:Y:S08]  /*d470*/  HMMA.16816.F32.BF16 R68, R4.reuse, R160, R68 ;  /* 0x000000a00444723c */ /* 0x044ff00000041844 */
[C---:B------:R-:W-:Y:S08]  /*d480*/  HMMA.16816.F32.BF16 R72, R4.reuse, R162, R72 ;  /* 0x000000a20448723c */ /* 0x040ff00000041848 */
[C---:B-----5:R-:W-:Y:S08]  /*d490*/  HMMA.16816.F32.BF16 R84, R4.reuse, R152, R84 ;  /* 0x000000980454723c */ /* 0x060ff00000041854 */
[C---:B------:R-:W-:Y:S01]  /*d4a0*/  HMMA.16816.F32.BF16 R88, R4.reuse, R154, R88 ;  /* 0x0000009a0458723c */ /* 0x040fe20000041858 */
[----:B------:R-:W-:Y:S07]  /*d4b0*/  LDSM.16.MT88.4 R152, [R172+0x17800] ;  /* 0x01780000ac98783b */ /* 0x000fee0000004200 */
[C---:B------:R-:W-:Y:S08]  /*d4c0*/  HMMA.16816.F32.BF16 R100, R4.reuse, R140, R100 ;  /* 0x0000008c0464723c */ /* 0x040ff00000041864 */
[C---:B------:R-:W-:Y:S01]  /*d4d0*/  HMMA.16816.F32.BF16 R104, R4.reuse, R142, R104 ;  /* 0x0000008e0468723c */ /* 0x040fe20000041868 */
[----:B------:R-:W2:Y:S07]  /*d4e0*/  LDSM.16.MT88.4 R140, [R172+0x13800] ;  /* 0x01380000ac8c783b */ /* 0x000eae0000004200 */
[C---:B------:R-:W-:Y:S01]  /*d4f0*/  HMMA.16816.F32.BF16 R112, R4.reuse, R34, R112 ;  /* 0x000000220470723c */ /* 0x040fe20000041870 */
[----:B----4-:R-:W4:Y:S04]  /*d500*/  LDSM.16.MT88.4 R32, [R172+0x15800] ;  /* 0x01580000ac20783b */ /* 0x010f280000004200 */
[----:B------:R-:W-:Y:S03]  /*d510*/  LDSM.16.MT88.4 R172, [R193+0x15800] ;  /* 0x01580000c1ac783b */ /* 0x000fe60000004200 */
[C---:B---3--:R-:W-:Y:S08]  /*d520*/  HMMA.16816.F32.BF16 R116, R4.reuse, R144, R116 ;  /* 0x000000900474723c */ /* 0x048ff00000041874 */
[C---:B------:R-:W-:Y:S01]  /*d530*/  HMMA.16816.F32.BF16 R120, R4.reuse, R146, R120 ;  /* 0x000000920478723c */ /* 0x040fe20000041878 */
[----:B------:R-:W-:Y:S07]  /*d540*/  LDSM.16.MT88.4 R144, [R193+0x17800] ;  /* 0x01780000c190783b */ /* 0x000fee0000004200 */
[C---:B------:R-:W-:Y:S08]  /*d550*/  HMMA.16816.F32.BF16 R124, R4.reuse, R148, R124 ;  /* 0x00000094047c723c */ /* 0x040ff0000004187c */
[----:B------:R-:W-:Y:S01]  /*d560*/  HMMA.16816.F32.BF16 R128, R4, R150, R128 ;  /* 0x000000960480723c */ /* 0x000fe20000041880 */
[----:B-1----:R-:W-:Y:S01]  /*d570*/  F2FP.BF16.F32.PACK_AB R4, R194, R201 ;  /* 0x000000c9c204723e */ /* 0x002fe200000010ff */
[----:B------:R-:W1:Y:S01]  /*d580*/  LDSM.16.MT88.4 R148, [R193+0x11800] ;  /* 0x01180000c194783b */ /* 0x000e620000004200 */
[----:B------:R-:W-:Y:S01]  /*d590*/  F2FP.BF16.F32.PACK_AB R5, R222, R219 ;  /* 0x000000dbde05723e */ /* 0x000fe200000010ff */
[----:B------:R-:W-:Y:S01]  /*d5a0*/  FADD.FTZ R201, R201, R210 ;  /* 0x000000d2c9c97221 */ /* 0x000fe20000010000 */
[----:B------:R-:W-:-:S02]  /*d5b0*/  F2FP.BF16.F32.PACK_AB R6, R203, R220 ;  /* 0x000000dccb06723e */ /* 0x000fc400000010ff */
[----:B------:R-:W-:Y:S01]  /*d5c0*/  F2FP.BF16.F32.PACK_AB R7, R224, R221 ;  /* 0x000000dde007723e */ /* 0x000fe200000010ff */
[----:B------:R-:W-:-:S04]  /*d5d0*/  FADD.FTZ R201, R194, R201 ;  /* 0x000000c9c2c97221 */ /* 0x000fc80000010000 */
[----:B------:R-:W-:Y:S02]  /*d5e0*/  FADD.FTZ R220, R220, R201 ;  /* 0x000000c9dcdc7221 */ /* 0x000fe40000010000 */
[----:B------:R-:W-:Y:S01]  /*d5f0*/  HMMA.16816.F32.BF16 R160, R4, R156, R8 ;  /* 0x0000009c04a0723c */ /* 0x000fe20000041808 */
[----:B------:R-:W3:Y:S01]  /*d600*/  LDSM.16.MT88.4 R8, [R191+0x1800] ;  /* 0x00180000bf08783b */ /* 0x000ee20000004200 */
[----:B------:R-:W-:-:S06]  /*d610*/  FADD.FTZ R243, R203, R220 ;  /* 0x000000dccbf37221 */ /* 0x000fcc0000010000 */
[C---:B------:R-:W-:Y:S01]  /*d620*/  HMMA.16816.F32.BF16 R156, R4.reuse, R158, R12 ;  /* 0x0000009e049c723c */ /* 0x040fe2000004180c */
[----:B------:R-:W5:Y:S07]  /*d630*/  LDSM.16.MT88.4 R12, [R191+0x3800] ;  /* 0x00380000bf0c783b */ /* 0x000f6e0000004200 */
[C---:B--2---:R-:W-:Y:S08]  /*d640*/  HMMA.16816.F32.BF16 R36, R4.reuse, R140, R36 ;  /* 0x0000008c0424723c */ /* 0x044ff00000041824 */
[C---:B------:R-:W-:Y:S01]  /*d650*/  HMMA.16816.F32.BF16 R40, R4.reuse, R142, R40 ;  /* 0x0000008e0428723c */ /* 0x040fe20000041828 */
[----:B------:R-:W2:Y:S07]  /*d660*/  LDSM.16.MT88.4 R140, [R192+0x1800] ;  /* 0x00180000c08c783b */ /* 0x000eae0000004200 */
[C---:B------:R-:W-:Y:S08]  /*d670*/  HMMA.16816.F32.BF16 R100, R4.reuse, R152, R100 ;  /* 0x000000980464723c */ /* 0x040ff00000041864 */
[C---:B------:R-:W-:Y:S08]  /*d680*/  HMMA.16816.F32.BF16 R104, R4.reuse, R154, R104 ;  /* 0x0000009a0468723c */ /* 0x040ff00000041868 */
[C---:B----4-:R-:W-:Y:S08]  /*d690*/  HMMA.16816.F32.BF16 R68, R4.reuse, R32, R68 ;  /* 0x000000200444723c */ /* 0x050ff00000041844 */
[C---:B------:R-:W-:Y:S01]  /*d6a0*/  HMMA.16816.F32.BF16 R72, R4.reuse, R34, R72 ;  /* 0x000000220448723c */ /* 0x040fe20000041848 */
[----:B------:R-:W4:Y:S07]  /*d6b0*/  LDSM.16.MT88.4 R32, [R192+0x7800] ;  /* 0x00780000c020783b */ /* 0x000f2e0000004200 */
[C---:B-1----:R-:W-:Y:S01]  /*d6c0*/  HMMA.16816.F32.BF16 R152, R4.reuse, R148, R16 ;  /* 0x000000940498723c */ /* 0x042fe20000041810 */
[----:B------:R-:W1:Y:S07]  /*d6d0*/  LDSM.16.MT88.4 R16, [R191+0x5800] ;  /* 0x00580000bf10783b */ /* 0x000e6e0000004200 */
        /* <DEDUP_REMOVED lines=10> */
[----:B------:R-:W-:Y:S01]  /*d780*/  FADD.FTZ R12, R212, R3 ;  /* 0x00000003d40c7221 */ /* 0x000fe20000010000 */
[-C--:B------:R-:W-:Y:S02]  /*d790*/  MOV R3, R180.reuse ;  /* 0x000000b400037202 */ /* 0x080fe40000000f00 */
[----:B------:R-:W-:Y:S01]  /*d7a0*/  @P0 MOV R3, R180 ;  /* 0x000000b400030202 */ /* 0x000fe20000000f00 */
[----:B------:R-:W-:-:S03]  /*d7b0*/  FADD.FTZ R12, R213, R12 ;  /* 0x0000000cd50c7221 */ /* 0x000fc60000010000 */
        /* <DEDUP_REMOVED lines=19> */
[C---:B-1----:R-:W-:Y:S08]  /*d8f0*/  HMMA.16816.F32.BF16 R92, R4.reuse, R16, R92 ;  /* 0x00000010045c723c */ /* 0x042ff0000004185c */
        /* <DEDUP_REMOVED lines=8> */
.L_x_5501:
[----:B------:R-:W-:-:S12]  /*d980*/  UIADD3 UR24, UPT, UPT, UR31, -0x1, URZ ;  /* 0xffffffff1f187890 */ /* 0x000fd8000fffe0ff */
.L_x_5507:
[----:B------:R-:W-:-:S09]  /*d990*/  UISETP.GE.AND UP0, UPT, UR24, UR18, UPT ;  /* 0x000000121800728c */ /* 0x000fd2000bf06270 */
[----:B------:R-:W-:Y:S05]  /*d9a0*/  BRA.U !UP0, `(.L_x_5508) ;  /* 0x0000005508e47547 */ /* 0x000fea000b800000 */
[----:B------:R-:W1:Y:S01]  /*d9b0*/  S2UR UR5, SR_CgaCtaId ;  /* 0x00000000000579c3 */ /* 0x000e620000008800 */
[----:B------:R-:W2:Y:S01]  /*d9c0*/  LDCU.64 UR6, c[0x0][0x4e0] ;  /* 0x00009c00ff0677ac */ /* 0x000ea20008000a00 */
[----:B------:R-:W-:Y:S01]  /*d9d0*/  LOP3.LUT R213, R204, R207, RZ, 0x3c, !PT ;  /* 0x000000cfccd57212 */ /* 0x000fe200078e3cff */
[----:B------:R-:W-:Y:S01]  /*d9e0*/  IMAD.MOV.U32 R212, RZ, RZ, 0x20 ;  /* 0x00000020ffd47424 */ /* 0x000fe200078e00ff */
[----:B------:R-:W-:Y:S01]  /*d9f0*/  IADD3 R235, PT, PT, R2, UR21, R205 ;  /* 0x0000001502eb7c10 */ /* 0x000fe2000fffe0cd */
[----:B------:R-:W3:Y:S01]  /*da00*/  LDCU.64 UR8, c[0x0][0x4e0] ;  /* 0x00009c00ff0877ac */ /* 0x000ee20008000a00 */
[----:B------:R-:W-:Y:S02]  /*da10*/  LOP3.LUT P0, RZ, R216, 0x2, RZ, 0xc0, !PT ;  /* 0x00000002d8ff7812 */ /* 0x000fe4000780c0ff */
[----:B------:R-:W4:Y:S01]  /*da20*/  S2UR UR27, SR_CgaCtaId ;  /* 0x00000000001b79c3 */ /* 0x000f220000008800 */
[----:B------:R-:W-:Y:S01]  /*da30*/  USHF.L.U32 UR28, UR24, 0x6, URZ ;  /* 0x00000006181c7899 */ /* 0x000fe200080006ff */
[----:B------:R-:W-:Y:S01]  /*da40*/  LOP3.LUT R213, R213, 0x200, R206, 0xf8, !PT ;  /* 0x00000200d5d57812 */ /* 0x000fe200078ef8ce */
[----:B------:R-:W-:Y:S01]  /*da50*/  UMOV UR12, 0x400 ;  /* 0x00000400000c7882 */ /* 0x000fe20000000000 */
[----:B------:R-:W-:Y:S01]  /*da60*/  SEL R212, R212, 0xffffffe0, !P0 ;  /* 0xffffffe0d4d47807 */ /* 0x000fe20004000000 */
[----:B------:R-:W-:Y:S01]  /*da70*/  UMOV UR21, 0x400 ;  /* 0x0000040000157882 */ /* 0x000fe20000000000 */
[----:B------:R-:W-:Y:S01]  /*da80*/  UIADD3 UR26, UPT, UPT, UR24, 0x1, URZ ;  /* 0x00000001181a7890 */ /* 0x000fe2000fffe0ff */
[----:B------:R-:W-:Y:S01]  /*da90*/  LOP3.LUT R2, R0, UR28, RZ, 0xfc, !PT ;  /* 0x0000001c00027c12 */ /* 0x000fe2000f8efcff */
[----:B------:R-:W-:Y:S01]  /*daa0*/  IMAD.U32 R5, RZ, RZ, UR28 ;  /* 0x0000001cff057e24 */ /* 0x000fe2000f8e00ff */
[----:B------:R-:W4:Y:S02]  /*dab0*/  LDCU UR25, c[0x0][0x440] ;  /* 0x00008800ff1977ac */ /* 0x000f240008000800 */
[----:B------:R-:W-:Y:S01]  /*dac0*/  IADD3 R235, PT, PT, R235, -UR20, -R2 ;  /* 0x80000014ebeb7c10 */ /* 0x000fe2000fffe802 */
[----:B------:R-:W-:Y:S01]  /*dad0*/  IMAD.MOV.U32 R2, RZ, RZ, R3 ;  /* 0x000000ffff027224 */ /* 0x000fe200078e0003 */
[----:B--2---:R-:W-:Y:S01]  /*dae0*/  UISETP.NE.U32.AND UP1, UPT, UR6, URZ, UPT ;  /* 0x000000ff0600728c */ /* 0x004fe2000bf25070 */
[----:B------:R-:W-:Y:S01]  /*daf0*/  LOP3.LUT R234, R5, 0x20, R0, 0xfe, !PT ;  /* 0x0000002005ea7812 */ /* 0x000fe200078efe00 */
[----:B---3--:R-:W-:Y:S01]  /*db00*/  UISETP.NE.U32.AND UP0, UPT, UR8, URZ, UPT ;  /* 0x000000ff0800728c */ /* 0x008fe2000bf05070 */
[----:B------:R-:W-:Y:S01]  /*db10*/  IMAD.MOV.U32 R0, RZ, RZ, R164 ;  /* 0x000000ffff007224 */ /* 0x000fe200078e00a4 */
[----:B-1----:R-:W-:Y:S01]  /*db20*/  ULEA UR5, UR5, UR12, 0x18 ;  /* 0x0000000c05057291 */ /* 0x002fe2000f8ec0ff */
[----:B------:R-:W-:Y:S01]  /*db30*/  VIADD R235, R235, 0x8 ;  /* 0x00000008ebeb7836 */ /* 0x000fe20000000000 */
[----:B------:R-:W-:-:S02]  /*db40*/  UISETP.NE.AND.EX UP1, UPT, UR7, URZ, UPT, UP1 ;  /* 0x000000ff0700728c */ /* 0x000fc4000bf25310 */
[----:B------:R-:W-:Y:S02]  /*db50*/  UISETP.NE.AND.EX UP0, UPT, UR9, URZ, UPT, UP0 ;  /* 0x000000ff0900728c */ /* 0x000fe4000bf05300 */
[----:B------:R-:W-:Y:S01]  /*db60*/  LEA R213, R213, UR5, 0x1 ;  /* 0x00000005d5d57c11 */ /* 0x000fe2000f8e08ff */
[----:B------:R-:W1:Y:S04]  /*db70*/  LDCU UR17, c[0x0][0x50c] ;  /* 0x0000a180ff1177ac */ /* 0x000e680008000800 */
[C---:B------:R-:W-:Y:S01]  /*db80*/  IMAD.IADD R212, R213.reuse, 0x1, R212 ;  /* 0x00000001d5d47824 */ /* 0x040fe200078e02d4 */
[----:B------:R-:W2:Y:S01]  /*db90*/  LDCU UR4, c[0x0][0x45c] ;  /* 0x00008b80ff0477ac */ /* 0x000ea20008000800 */
[C---:B------:R-:W-:Y:S02]  /*dba0*/  VIADD R239, R213.reuse, 0x10000 ;  /* 0x00010000d5ef7836 */ /* 0x040fe40000000000 */
[----:B------:R-:W-:Y:S01]  /*dbb0*/  VIADD R238, R213, 0x10040 ;  /* 0x00010040d5ee7836 */ /* 0x000fe20000000000 */
[----:B------:R-:W3:Y:S01]  /*dbc0*/  LDCU UR24, c[0x0][0x3c4] ;  /* 0x00007880ff1877ac */ /* 0x000ee20008000800 */
[----:B------:R-:W1:Y:S01]  /*dbd0*/  LDCU UR15, c[0x0][0x3bc] ;  /* 0x00007780ff0f77ac */ /* 0x000e620008000800 */
[----:B------:R-:W1:Y:S01]  /*dbe0*/  LDCU.64 UR8, c[0x0][0x3a0] ;  /* 0x00007400ff0877ac */ /* 0x000e620008000a00 */
[----:B------:R-:W1:Y:S01]  /*dbf0*/  LDCU.64 UR6, c[0x0][0x3c0] ;  /* 0x00007800ff0677ac */ /* 0x000e620008000a00 */
[----:B------:R-:W1:Y:S01]  /*dc00*/  LDCU.64 UR10, c[0x0][0x3a8] ;  /* 0x00007500ff0a77ac */ /* 0x000e620008000a00 */
[----:B------:R-:W1:Y:S01]  /*dc10*/  LDCU.64 UR12, c[0x0][0x3b8] ;  /* 0x00007700ff0c77ac */ /* 0x000e620008000a00 */
[----:B------:R-:W-:-:S02]  /*dc20*/  UIADD3 UR20, UPT, UPT, UR28, 0x40, URZ ;  /* 0x000000401c147890 */ /* 0x000fc4000fffe0ff */
[----:B----4-:R-:W-:-:S12]  /*dc30*/  ULEA UR5, UR27, UR21, 0x18 ;  /* 0x000000151b057291 */ /* 0x010fd8000f8ec0ff */
.L_x_5512:
[----:B------:R-:W-:Y:S01]  /*dc40*/  PLOP3.LUT P1, PT, PT, PT, UP1, 0x80, 0x8 ;  /* 0x000000000008781c */ /* 0x000fe20003f2f018 */
[----:B------:R-:W4:Y:S01]  /*dc50*/  S2R R216, SR_TID.X ;  /* 0x0000000000d87919 */ /* 0x000f220000002100 */
[----:B------:R-:W-:Y:S01]  /*dc60*/  PLOP3.LUT P0, PT, PT, PT, UP1, 0x80, 0x8 ;  /* 0x000000000008781c */ /* 0x000fe20003f0f018 */
[----:B------:R-:W5:Y:S01]  /*dc70*/  @!UP1 LDCU UR27, c[0x0][0x3c0] ;  /* 0x00007800ff1b97ac */ /* 0x000f620008000800 */
[----:B------:R-:W-:Y:S04]  /*dc80*/  DEPBAR.LE SB0, 0x0 ;  /* 0x000080000000791a */ /* 0x000fe80000000000 */
[----:B------:R-:W-:Y:S01]  /*dc90*/  BAR.SYNC.DEFER_BLOCKING 0x0 ;  /* 0x0000000000007b1d */ /* 0x000fe20000010000 */
[----:B------:R-:W-:Y:S01]  /*dca0*/  IMAD.MOV.U32 R6, RZ, RZ, R232 ;  /* 0x000000ffff067224 */ /* 0x000fe200078e00e8 */
[C---:B----4-:R-:W-:Y:S04]  /*dcb0*/  LOP3.LUT R10, R216.reuse, 0x38, RZ, 0xc0, !PT ;  /* 0x00000038d80a7812 */ /* 0x050fe800078ec0ff */
[----:B------:R-:W-:Y:S01]  /*dcc0*/  @!UP1 UMOV UR28, URZ ;  /* 0x000000ff001c9c82 */ /* 0x000fe20008000000 */
[----:B------:R-:W-:Y:S01]  /*dcd0*/  SHF.R.U32.HI R217, RZ, 0x1, R216 ;  /* 0x00000001ffd97819 */ /* 0x000fe200000116d8 */
[C---:B------:R-:W-:Y:S01]  /*dce0*/  IMAD.SHL.U32 R9, R216.reuse, 0x8, RZ ;  /* 0x00000008d8097824 */ /* 0x040fe200078e00ff */
[----:B-----5:R-:W-:Y:S01]  /*dcf0*/  @!UP1 USHF.L.U32 UR21, UR27, 0x6, URZ ;  /* 0x000000061b159899 */ /* 0x020fe200080006ff */
        /* <DEDUP_REMOVED lines=28> */
[----:B------:R-:W4:Y:S01]  /*dec0*/  LDC R5, c[0x0][0x4f0] ;  /* 0x00013c00ff057b82 */ /* 0x000f220000000800 */
[----:B------:R-:W-:Y:S01]  /*ded0*/  UIADD3 UR21, UPT, UPT, UR20, -0x40, URZ ;  /* 0xffffffc014157890 */ /* 0x000fe2000fffe0ff */
[----:B------:R-:W-:Y:S01]  /*dee0*/  IABS R10, UR20 ;  /* 0x00000014000a7c13 */ /* 0x000fe20008000000 */
[----:B-1----:R-:W-:Y:S04]  /*def0*/  UMOV UR27, UR6 ;  /* 0x00000006001b7c82 */ /* 0x002fe80008000000 */
[----:B------:R-:W-:Y:S05]  /*df00*/  IMAD.U32 R9, RZ, RZ, UR21 ;  /* 0x00000015ff097e24 */ /* 0x000fea000f8e00ff */
[----:B------:R-:W-:Y:S02]  /*df10*/  IABS R9, R9 ;  /* 0x0000000900097213 */ /* 0x000fe40000000000 */
[----:B----4-:R-:W-:Y:S04]  /*df20*/  IABS R4, R5 ;  /* 0x0000000500047213 */ /* 0x010fe80000000000 */
        /* <DEDUP_REMOVED lines=40> */
[----:B------:R-:W4:Y:S03]  /*e1b0*/  LDG.E R4, desc[UR22][R14.64] ;  /* 0x000000160e047981 */ /* 0x000f26000c1e1900 */
[----:B------:R-:W-:Y:S01]  /*e1c0*/  SHF.R.S32.HI R5, RZ, 0x1f, R10 ;  /* 0x0000001fff057819 */ /* 0x000fe2000001140a */
[----:B------:R-:W4:Y:S04]  /*e1d0*/  LDG.E R7, desc[UR22][R16.64] ;  /* 0x0000001610077981 */ /* 0x000f28000c1e1900 */
[----:B------:R-:W-:Y:S04]  /*e1e0*/  IMAD R5, R5, UR27, RZ ;  /* 0x0000001b05057c24 */ /* 0x000fe8000f8e02ff */
[C---:B------:R-:W-:Y:S02]  /*e1f0*/  IMAD R5, R10.reuse, UR7, R5 ;  /* 0x000000070a057c24 */ /* 0x040fe4000f8e0205 */
[----:B------:R-:W-:Y:S05]  /*e200*/  IMAD.WIDE.U32 R10, R10, UR27, RZ ;  /* 0x0000001b0a0a7c25 */ /* 0x000fea000f8e00ff */
[----:B------:R-:W-:Y:S01]  /*e210*/  IADD3 R11, PT, PT, R11, R5, RZ ;  /* 0x000000050b0b7210 */ /* 0x000fe20007ffe0ff */
[----:B----4-:R-:W-:Y:S04]  /*e220*/  IMAD.IADD R7, R7, 0x1, -R4 ;  /* 0x0000000107077824 */ /* 0x010fe800078e0a04 */
[C---:B------:R-:W-:Y:S01]  /*e230*/  IMAD.WIDE.U32 R10, R7.reuse, UR10, R10 ;  /* 0x0000000a070a7c25 */ /* 0x040fe2000f8e000a */
[----:B------:R-:W-:Y:S02]  /*e240*/  SHF.R.S32.HI R4, RZ, 0x1f, R7 ;  /* 0x0000001fff047819 */ /* 0x000fe40000011407 */
[----:B------:R-:W-:Y:S03]  /*e250*/  LEA R232, P0, R10, R6, 0x1 ;  /* 0x000000060ae87211 */ /* 0x000fe600078008ff */
[----:B------:R-:W-:Y:S04]  /*e260*/  IMAD R4, R4, UR10, RZ ;  /* 0x0000000a04047c24 */ /* 0x000fe8000f8e02ff */
[----:B------:R-:W-:Y:S04]  /*e270*/  IMAD R4, R7, UR11, R4 ;  /* 0x0000000b07047c24 */ /* 0x000fe8000f8e0204 */
[----:B------:R-:W-:Y:S05]  /*e280*/  IMAD.IADD R233, R11, 0x1, R4 ;  /* 0x000000010be97824 */ /* 0x000fea00078e0204 */
[----:B------:R-:W-:Y:S07]  /*e290*/  LEA.HI.X R233, R10, R8, R233, 0x1, P0 ;  /* 0x000000080ae97211 */ /* 0x000fee00000f0ce9 */
.L_x_5509:
        /* <DEDUP_REMOVED lines=29> */
[C---:B------:R-:W-:Y:S02]  /*e470*/  LOP3.LUT P2, RZ, R216.reuse, 0x4, RZ, 0xc0, !PT ;  /* 0x00000004d8ff7812 */ /* 0x040fe4000784c0ff */
        /* <DEDUP_REMOVED lines=71> */
[----:B------:R-:W4:Y:S05]  /*e8f0*/  LDSM.16.M88.4 R168, [R224+UR5+0x8000] ;  /* 0x00800005e0a8783b */ /* 0x000f2a0008000200 */
[----:B------:R-:W5:Y:S05]  /*e900*/  LDSM.16.M88.4 R172, [R224+UR5+0x8800] ;  /* 0x00880005e0ac783b */ /* 0x000f6a0008000200 */
[----:B------:R-:W1:Y:S05]  /*e910*/  LDSM.16.M88.4 R176, [R224+UR5+0x9000] ;  /* 0x00900005e0b0783b */ /* 0x000e6a0008000200 */
[----:B------:R-:W0:Y:S05]  /*e920*/  LDGDEPBAR ;  /* 0x00000000000079af */ /* 0x000e2a0000000000 */
[----:B------:R-:W2:Y:S05]  /*e930*/  LDSM.16.M88.4 R180, [R224+UR5+0x9800] ;  /* 0x00980005e0b4783b */ /* 0x000eaa0008000200 */
[----:B------:R-:W-:Y:S05]  /*e940*/  LDSM.16.M88.4 R184, [R222] ;  /* 0x00000000deb8783b */ /* 0x000fea0000000200 */
[----:B------:R-:W2:Y:S05]  /*e950*/  LDSM.16.M88.4 R188, [R221+0x8000] ;  /* 0x00800000ddbc783b */ /* 0x000eaa0000000200 */
[----:B------:R-:W2:Y:S05]  /*e960*/  LDSM.16.M88.4 R192, [R221+0x8800] ;  /* 0x00880000ddc0783b */ /* 0x000eaa0000000200 */
[----:B------:R-:W-:Y:S01]  /*e970*/  LDSM.16.M88.4 R208, [R221+0xc000] ;  /* 0x00c00000ddd0783b */ /* 0x000fe20000000200 */
[C---:B----4-:R-:W-:Y:S08]  /*e980*/  HMMA.16816.F32.BF16 R4, R164.reuse, R168, RZ ;  /* 0x000000a8a404723c */ /* 0x050ff000000418ff */
[C---:B------:R-:W-:Y:S01]  /*e990*/  HMMA.16816.F32.BF16 R8, R164.reuse, R170, RZ ;  /* 0x000000aaa408723c */ /* 0x040fe200000418ff */
[----:B------:R-:W-:Y:S07]  /*e9a0*/  LDSM.16.M88.4 R168, [R221+0x9800] ;  /* 0x00980000dda8783b */ /* 0x000fee0000000200 */
[C---:B-----5:R-:W-:Y:S01]  /*e9b0*/  HMMA.16816.F32.BF16 R12, R164.reuse, R172, RZ ;  /* 0x000000aca40c723c */ /* 0x060fe200000418ff */
[----:B------:R-:W-:Y:S04]  /*e9c0*/  SEL R172, R3, 0xffffffc0, !P2 ;  /* 0xffffffc003ac7807 */ /* 0x000fe80005000000 */
[-C--:B------:R-:W-:Y:S02]  /*e9d0*/  IADD3 R223, PT, PT, R225, R172.reuse, RZ ;  /* 0x000000ace1df7210 */ /* 0x080fe40007ffe0ff */
[----:B------:R-:W-:Y:S01]  /*e9e0*/  IADD3 R219, PT, PT, R219, R172, RZ ;  /* 0x000000acdbdb7210 */ /* 0x000fe20007ffe0ff */
[C---:B------:R-:W-:Y:S01]  /*e9f0*/  HMMA.16816.F32.BF16 R16, R164.reuse, R174, RZ ;  /* 0x000000aea410723c */ /* 0x040fe200000418ff */
[C---:B------:R-:W-:Y:S01]  /*ea00*/  IADD3 R220, PT, PT, R218.reuse, R223, RZ ;  /* 0x000000dfdadc7210 */ /* 0x040fe20007ffe0ff */
[----:B------:R-:W-:Y:S01]  /*ea10*/  LDSM.16.M88.4 R172, [R223] ;  /* 0x00000000dfac783b */ /* 0x000fe20000000200 */
[----:B------:R-:W-:Y:S04]  /*ea20*/  IADD3 R3, PT, PT, R218, R219, RZ ;  /* 0x000000dbda037210 */ /* 0x000fe80007ffe0ff */
[----:B---3--:R-:W-:Y:S01]  /*ea30*/  LDSM.16.M88.4 R196, [R219+0x9800] ;  /* 0x00980000dbc4783b */ /* 0x008fe20000000200 */
[C---:B-1----:R-:W-:Y:S04]  /*ea40*/  HMMA.16816.F32.BF16 R20, R164.reuse, R176, RZ ;  /* 0x000000b0a414723c */ /* 0x042fe800000418ff */
        /* <DEDUP_REMOVED lines=232> */
[----:B------:R-:W-:Y:S01]  /*f8d0*/  FMUL.FTZ R34, R34, UR17 ;  /* 0x0000001122227c20 */ /* 0x000fe20008410000 */
[----:B------:R-:W-:Y:S06]  /*f8e0*/  FMUL.FTZ R35, R35, UR17 ;  /* 0x0000001123237c20 */ /* 0x000fec0008410000 */
        /* <DEDUP_REMOVED lines=17> */
[----:B------:R1:W1:Y:S10]  /*fa00*/  MUFU.TANH R195, R30 ;  /* 0x0000001e00c37308 */ /* 0x0002740000002400 */
[----:B------:R1:W1:Y:S10]  /*fa10*/  MUFU.TANH R183, R31 ;  /* 0x0000001f00b77308 */ /* 0x0002740000002400 */
[----:B------:R1:W1:Y:S10]  /*fa20*/  MUFU.TANH R181, R13 ;  /* 0x0000000d00b57308 */ /* 0x0002740000002400 */
        /* <DEDUP_REMOVED lines=81> */
.L_x_5511:
        /* <DEDUP_REMOVED lines=91> */
.L_x_5510:
[----:B--2---:R-:W-:Y:S01]  /*104f0*/  IABS R7, R235 ;  /* 0x000000eb00077213 */ /* 0x004fe20000000000 */
[C---:B------:R-:W-:Y:S01]  /*10500*/  VIADD R17, R234.reuse, 0xffffffe9 ;  /* 0xffffffe9ea117836 */ /* 0x040fe20000000000 */
[C---:B------:R-:W-:Y:S01]  /*10510*/  IADD3 R5, PT, PT, R235.reuse, -0x8, RZ ;  /* 0xfffffff8eb057810 */ /* 0x040fe20007ffe0ff */
[C---:B------:R-:W-:Y:S01]  /*10520*/  VIADD R16, R234.reuse, 0xfffffff9 ;  /* 0xfffffff9ea107836 */ /* 0x040fe20000000000 */
[----:B------:R-:W-:Y:S01]  /*10530*/  I2FP.F32.S32 R7, R7 ;  /* 0x0000000700077245 */ /* 0x000fe20000201400 */
[----:B------:R-:W-:Y:S01]  /*10540*/  UISETP.GT.AND UP2, UPT, UR26, UR18, UPT ;  /* 0x000000121a00728c */ /* 0x000fe2000bf44270 */
[----:B------:R-:W-:Y:S01]  /*10550*/  IABS R5, R5 ;  /* 0x0000000500057213 */ /* 0x000fe20000000000 */
[----:B------:R-:W-:Y:S01]  /*10560*/  UIADD3 UR20, UPT, UPT, UR20, -0x40, URZ ;  /* 0xffffffc014147890 */ /* 0x000fe2000fffe0ff */
[----:B------:R-:W-:Y:S01]  /*10570*/  IADD3 R4, PT, PT, R235, -0x1, RZ ;  /* 0xffffffffeb047810 */ /* 0x000fe20007ffe0ff */
[----:B------:R-:W-:Y:S01]  /*10580*/  FFMA.FTZ R198, R7, -UR14, R198 ;  /* 0x8000000e07c67c23 */ /* 0x000fe200080100c6 */
[----:B------:R-:W-:Y:S02]  /*10590*/  IADD3 R7, PT, PT, R235, -0x10, RZ ;  /* 0xfffffff0eb077810 */ /* 0x000fe40007ffe0ff */
[----:B------:R-:W-:Y:S02]  /*105a0*/  I2FP.F32.S32 R5, R5 ;  /* 0x0000000500057245 */ /* 0x000fe40000201400 */
[----:B------:R-:W-:Y:S02]  /*105b0*/  IABS R7, R7 ;  /* 0x0000000700077213 */ /* 0x000fe40000000000 */
[----:B------:R-:W-:Y:S01]  /*105c0*/  IADD3 R6, PT, PT, R234, -0x20, RZ ;  /* 0xffffffe0ea067810 */ /* 0x000fe20007ffe0ff */
[C---:B-1----:R-:W-:Y:S01]  /*105d0*/  FFMA.FTZ R196, R5.reuse, -UR14, R196 ;  /* 0x8000000e05c47c23 */ /* 0x042fe200080100c4 */
[----:B------:R-:W-:Y:S01]  /*105e0*/  FFMA.FTZ R202, R5, -UR14, R202 ;  /* 0x8000000e05ca7c23 */ /* 0x000fe200080100ca */
[----:B------:R-:W-:Y:S02]  /*105f0*/  I2FP.F32.S32 R5, R7 ;  /* 0x0000000700057245 */ /* 0x000fe40000201400 */
[----:B------:R-:W-:Y:S02]  /*10600*/  IABS R4, R4 ;  /* 0x0000000400047213 */ /* 0x000fe40000000000 */
[----:B------:R-:W-:Y:S01]  /*10610*/  IADD3 R7, PT, PT, R235, -0x20, RZ ;  /* 0xffffffe0eb077810 */ /* 0x000fe20007ffe0ff */
[C---:B------:R-:W-:Y:S01]  /*10620*/  FFMA.FTZ R200, R5.reuse, -UR14, R200 ;  /* 0x8000000e05c87c23 */ /* 0x040fe200080100c8 */
[----:B------:R-:W-:Y:S01]  /*10630*/  FFMA.FTZ R206, R5, -UR14, R206 ;  /* 0x8000000e05ce7c23 */ /* 0x000fe200080100ce */
[----:B------:R-:W-:Y:S02]  /*10640*/  IADD3 R5, PT, PT, R235, -0x28, RZ ;  /* 0xffffffd8eb057810 */ /* 0x000fe40007ffe0ff */
[C---:B------:R-:W-:Y:S02]  /*10650*/  ISETP.GE.AND P0, PT, R6.reuse, R226, PT ;  /* 0x000000e20600720c */ /* 0x040fe40003f06270 */
[-C--:B------:R-:W-:Y:S02]  /*10660*/  ISETP.GT.AND P5, PT, R227, R6.reuse, PT ;  /* 0x00000006e300720c */ /* 0x080fe40003fa4270 */
[----:B------:R-:W-:Y:S02]  /*10670*/  ISETP.GT.AND P3, PT, R229, R6, PT ;  /* 0x00000006e500720c */ /* 0x000fe40003f64270 */
[----:B------:R-:W-:Y:S01]  /*10680*/  ISETP.GE.AND P6, PT, R6, R228, PT ;  /* 0x000000e40600720c */ /* 0x000fe20003fc6270 */
[----:B------:R-:W-:Y:S01]  /*10690*/  VIADD R6, R235, 0xfffffff7 ;  /* 0xfffffff7eb067836 */ /* 0x000fe20000000000 */
[----:B------:R-:W-:Y:S02]  /*106a0*/  I2FP.F32.S32 R4, R4 ;  /* 0x0000000400047245 */ /* 0x000fe40000201400 */
[----:B------:R-:W-:Y:S02]  /*106b0*/  IABS R5, R5 ;  /* 0x0000000500057213 */ /* 0x000fe40000000000 */
[----:B------:R-:W-:Y:S01]  /*106c0*/  IABS R7, R7 ;  /* 0x0000000700077213 */ /* 0x000fe20000000000 */
[----:B------:R-:W-:Y:S01]  /*106d0*/  FFMA.FTZ R199, R4, -UR14, R199 ;  /* 0x8000000e04c77c23 */ /* 0x000fe200080100c7 */
[----:B------:R-:W-:Y:S02]  /*106e0*/  IADD3 R3, PT, PT, R234, -0x1f, RZ ;  /* 0xffffffe1ea037810 */ /* 0x000fe40007ffe0ff */
[----:B------:R-:W-:Y:S02]  /*106f0*/  I2FP.F32.S32 R5, R5 ;  /* 0x0000000500057245 */ /* 0x000fe40000201400 */
[----:B------:R-:W-:Y:S02]  /*10700*/  IABS R6, R6 ;  /* 0x0000000600067213 */ /* 0x000fe40000000000 */
[----:B------:R-:W-:Y:S01]  /*10710*/  I2FP.F32.S32 R7, R7 ;  /* 0x0000000700077245 */ /* 0x000fe20000201400 */
[----:B------:R-:W-:Y:S01]  /*10720*/  FFMA.FTZ R24, R5, -UR14, R24 ;  /* 0x8000000e05187c23 */ /* 0x000fe20008010018 */
[----:B------:R-:W-:Y:S01]  /*10730*/  IADD3 R4, PT, PT, R235, -0x11, RZ ;  /* 0xffffffefeb047810 */ /* 0x000fe20007ffe0ff */
[----:B------:R-:W-:Y:S01]  /*10740*/  FFMA.FTZ R220, R5, -UR14, R220 ;  /* 0x8000000e05dc7c23 */ /* 0x000fe200080100dc */
[----:B------:R-:W-:Y:S01]  /*10750*/  FSEL R15, R198, -INF , !P5 ;  /* 0xff800000c60f7808 */ /* 0x000fe20006800000 */
[C---:B------:R-:W-:Y:S01]  /*10760*/  FFMA.FTZ R208, R7.reuse, -UR14, R208 ;  /* 0x8000000e07d07c23 */ /* 0x040fe200080100d0 */
[----:B------:R-:W-:Y:S01]  /*10770*/  FSEL R19, R196, -INF , !P3 ;  /* 0xff800000c4137808 */ /* 0x000fe20005800000 */
[----:B------:R-:W-:Y:S01]  /*10780*/  FFMA.FTZ R247, R7, -UR14, R247 ;  /* 0x8000000e07f77c23 */ /* 0x000fe200080100f7 */
[-C--:B------:R-:W-:Y:S02]  /*10790*/  ISETP.GT.AND P4, PT, R229, R3.reuse, PT ;  /* 0x00000003e500720c */ /* 0x080fe40003f84270 */
[----:B------:R-:W-:Y:S02]  /*107a0*/  ISETP.GE.AND P3, PT, R3, R226, PT ;  /* 0x000000e20300720c */ /* 0x000fe40003f66270 */
[----:B------:R-:W-:Y:S02]  /*107b0*/  ISETP.GT.AND P1, PT, R227, R3, PT ;  /* 0x00000003e300720c */ /* 0x000fe40003f24270 */
[----:B------:R-:W-:Y:S02]  /*107c0*/  ISETP.GE.AND P5, PT, R3, R228, PT ;  /* 0x000000e40300720c */ /* 0x000fe40003fa6270 */
[----:B------:R-:W-:Y:S02]  /*107d0*/  I2FP.F32.S32 R6, R6 ;  /* 0x0000000600067245 */ /* 0x000fe40000201400 */
[C---:B------:R-:W-:Y:S02]  /*107e0*/  IADD3 R3, PT, PT, R235.reuse, -0x18, RZ ;  /* 0xffffffe8eb037810 */ /* 0x040fe40007ffe0ff */
[----:B------:R-:W-:Y:S01]  /*107f0*/  IABS R4, R4 ;  /* 0x0000000400047213 */ /* 0x000fe20000000000 */
[C---:B------:R-:W-:Y:S01]  /*10800*/  FFMA.FTZ R197, R6.reuse, -UR14, R197 ;  /* 0x8000000e06c57c23 */ /* 0x040fe200080100c5 */
[C---:B------:R-:W-:Y:S01]  /*10810*/  IADD3 R5, PT, PT, R235.reuse, -0x41, RZ ;  /* 0xffffffbfeb057810 */ /* 0x040fe20007ffe0ff */
[----:B------:R-:W-:Y:S01]  /*10820*/  FFMA.FTZ R203, R6, -UR14, R203 ;  /* 0x8000000e06cb7c23 */ /* 0x000fe200080100cb */
[C---:B------:R-:W-:Y:S02]  /*10830*/  IADD3 R7, PT, PT, R235.reuse, -0x30, RZ ;  /* 0xffffffd0eb077810 */ /* 0x040fe40007ffe0ff */
[----:B------:R-:W-:Y:S02]  /*10840*/  IABS R3, R3 ;  /* 0x0000000300037213 */ /* 0x000fe40000000000 */
[----:B------:R-:W-:Y:S02]  /*10850*/  I2FP.F32.S32 R4, R4 ;  /* 0x0000000400047245 */ /* 0x000fe40000201400 */
[----:B------:R-:W-:Y:S02]  /*10860*/  IABS R5, R5 ;  /* 0x0000000500057213 */ /* 0x000fe40000000000 */
[----:B------:R-:W-:Y:S01]  /*10870*/  IADD3 R22, PT, PT, R234, -0x18, RZ ;  /* 0xffffffe8ea167810 */ /* 0x000fe20007ffe0ff */
[C---:B------:R-:W-:Y:S01]  /*10880*/  FFMA.FTZ R201, R4.reuse, -UR14, R201 ;  /* 0x8000000e04c97c23 */ /* 0x040fe200080100c9 */
[----:B------:R-:W-:Y:S01]  /*10890*/  IABS R7, R7 ;  /* 0x0000000700077213 */ /* 0x000fe20000000000 */
[----:B------:R-:W-:Y:S01]  /*108a0*/  FFMA.FTZ R207, R4, -UR14, R207 ;  /* 0x8000000e04cf7c23 */ /* 0x000fe200080100cf */
[C---:B------:R-:W-:Y:S01]  /*108b0*/  IADD3 R6, PT, PT, R235.reuse, -0x19, RZ ;  /* 0xffffffe7eb067810 */ /* 0x040fe20007ffe0ff */
[----:B------:R-:W-:Y:S01]  /*108c0*/  VIADD R4, R235, 0xffffffdf ;  /* 0xffffffdfeb047836 */ /* 0x000fe20000000000 */
[----:B------:R-:W-:Y:S02]  /*108d0*/  I2FP.F32.S32 R3, R3 ;  /* 0x0000000300037245 */ /* 0x000fe40000201400 */
[----:B------:R-:W-:Y:S02]  /*108e0*/  FSEL R21, R197, -INF , !P4 ;  /* 0xff800000c5157808 */ /* 0x000fe40006000000 */
[----:B------:R-:W-:Y:S01]  /*108f0*/  I2FP.F32.S32 R5, R5 ;  /* 0x0000000500057245 */ /* 0x000fe20000201400 */
[----:B------:R-:W-:Y:S01]  /*10900*/  FFMA.FTZ R210, R3, -UR14, R210 ;  /* 0x8000000e03d27c23 */ /* 0x000fe200080100d2 */
[----:B------:R-:W-:Y:S01]  /*10910*/  ISETP.GT.AND P4, PT, R229, R22, PT ;  /* 0x00000016e500720c */ /* 0x000fe20003f84270 */
[----:B------:R-:W-:Y:S01]  /*10920*/  FFMA.FTZ R204, R3, -UR14, R204 ;  /* 0x8000000e03cc7c23 */ /* 0x000fe200080100cc */
[----:B------:R-:W-:Y:S01]  /*10930*/  FSEL R13, R199, -INF , !P1 ;  /* 0xff800000c70d7808 */ /* 0x000fe20004800000 */
[----:B------:R-:W-:Y:S01]  /*10940*/  FFMA.FTZ R180, R5, -UR14, R180 ;  /* 0x8000000e05b47c23 */ /* 0x000fe200080100b4 */
[----:B------:R-:W-:Y:S02]  /*10950*/  I2FP.F32.S32 R7, R7 ;  /* 0x0000000700077245 */ /* 0x000fe40000201400 */
[-C--:B------:R-:W-:Y:S02]  /*10960*/  ISETP.GT.AND P1, PT, R229, R17.reuse, PT ;  /* 0x00000011e500720c */ /* 0x080fe40003f24270 */
[----:B------:R-:W-:Y:S01]  /*10970*/  IABS R6, R6 ;  /* 0x0000000600067213 */ /* 0x000fe20000000000 */
[C---:B------:R-:W-:Y:S01]  /*10980*/  FFMA.FTZ R252, R7.reuse, -UR14, R252 ;  /* 0x8000000e07fc7c23 */ /* 0x040fe200080100fc */
[----:B------:R-:W-:Y:S01]  /*10990*/  FSEL R200, R200, -INF , !P4 ;  /* 0xff800000c8c87808 */ /* 0x000fe20006000000 */
[----:B------:R-:W-:Y:S01]  /*109a0*/  FFMA.FTZ R195, R7, -UR14, R195 ;  /* 0x8000000e07c37c23 */ /* 0x000fe200080100c3 */
[----:B------:R-:W-:Y:S02]  /*109b0*/  IADD3 R3, PT, PT, R235, -0x29, RZ ;  /* 0xffffffd7eb037810 */ /* 0x000fe40007ffe0ff */
[----:B------:R-:W-:Y:S02]  /*109c0*/  ISETP.GT.AND P4, PT, R227, R22, PT ;  /* 0x00000016e300720c */ /* 0x000fe40003f84270 */
[----:B------:R-:W-:Y:S02]  /*109d0*/  FSEL R5, R201, -INF , !P1 ;  /* 0xff800000c9057808 */ /* 0x000fe40004800000 */
[----:B------:R-:W-:Y:S02]  /*109e0*/  I2FP.F32.S32 R6, R6 ;  /* 0x0000000600067245 */ /* 0x000fe40000201400 */
[----:B------:R-:W-:Y:S02]  /*109f0*/  ISETP.GT.AND P1, PT, R227, R17, PT ;  /* 0x00000011e300720c */ /* 0x000fe40003f24270 */
[----:B------:R-:W-:Y:S01]  /*10a00*/  IADD3 R7, PT, PT, R234, -0x10, RZ ;  /* 0xfffffff0ea077810 */ /* 0x000fe20007ffe0ff */
[----:B------:R-:W-:Y:S01]  /*10a10*/  FFMA.FTZ R205, R6, -UR14, R205 ;  /* 0x8000000e06cd7c23 */ /* 0x000fe200080100cd */
[----:B------:R-:W-:Y:S01]  /*10a20*/  IADD3 R20, PT, PT, R234, -0xf, RZ ;  /* 0xfffffff1ea147810 */ /* 0x000fe20007ffe0ff */
[----:B------:R-:W-:Y:S01]  /*10a30*/  FFMA.FTZ R211, R6, -UR14, R211 ;  /* 0x8000000e06d37c23 */ /* 0x000fe200080100d3 */
[----:B------:R-:W-:Y:S02]  /*10a40*/  IABS R3, R3 ;  /* 0x0000000300037213 */ /* 0x000fe40000000000 */
[----:B------:R-:W-:Y:S02]  /*10a50*/  FSEL R11, R202, -INF , !P4 ;  /* 0xff800000ca0b7808 */ /* 0x000fe40006000000 */
[----:B------:R-:W-:Y:S02]  /*10a60*/  FSEL R9, R203, -INF , !P1 ;  /* 0xff800000cb097808 */ /* 0x000fe40004800000 */
[C---:B------:R-:W-:Y:S02]  /*10a70*/  ISETP.GT.AND P4, PT, R229.reuse, R7, PT ;  /* 0x00000007e500720c */ /* 0x040fe40003f84270 */
[----:B------:R-:W-:Y:S02]  /*10a80*/  ISETP.GT.AND P1, PT, R229, R20, PT ;  /* 0x00000014e500720c */ /* 0x000fe40003f24270 */
[----:B------:R-:W-:Y:S02]  /*10a90*/  IABS R4, R4 ;  /* 0x0000000400047213 */ /* 0x000fe40000000000 */
[----:B------:R-:W-:Y:S02]  /*10aa0*/  I2FP.F32.S32 R3, R3 ;  /* 0x0000000300037245 */ /* 0x000fe40000201400 */
[----:B------:R-:W-:Y:S02]  /*10ab0*/  FSEL R204, R204, -INF , !P4 ;  /* 0xff800000cccc7808 */ /* 0x000fe40006000000 */
[----:B------:R-:W-:Y:S01]  /*10ac0*/  FSEL R201, R205, -INF , !P1 ;  /* 0xff800000cdc97808 */ /* 0x000fe20004800000 */
[C---:B------:R-:W-:Y:S01]  /*10ad0*/  FFMA.FTZ R23, R3.reuse, -UR14, R23 ;  /* 0x8000000e03177c23 */ /* 0x040fe20008010017 */
[----:B------:R-:W-:Y:S01]  /*10ae0*/  I2FP.F32.S32 R4, R4 ;  /* 0x0000000400047245 */ /* 0x000fe20000201400 */
[----:B------:R-:W-:Y:S01]  /*10af0*/  FFMA.FTZ R246, R3, -UR14, R246 ;  /* 0x8000000e03f67c23 */ /* 0x000fe200080100f6 */
[C---:B------:R-:W-:Y:S02]  /*10b00*/  ISETP.GT.AND P4, PT, R227.reuse, R7, PT ;  /* 0x00000007e300720c */ /* 0x040fe40003f84270 */
[----:B------:R-:W-:Y:S01]  /*10b10*/  ISETP.GT.AND P1, PT, R227, R20, PT ;  /* 0x00000014e300720c */ /* 0x000fe20003f24270 */
[----:B------:R-:W-:Y:S01]  /*10b20*/  FFMA.FTZ R209, R4, -UR14, R209 ;  /* 0x8000000e04d17c23 */ /* 0x000fe200080100d1 */
[----:B------:R-:W-:Y:S01]  /*10b30*/  IADD3 R18, PT, PT, R234, -0x8, RZ ;  /* 0xfffffff8ea127810 */ /* 0x000fe20007ffe0ff */
[----:B------:R-:W-:Y:S01]  /*10b40*/  FFMA.FTZ R248, R4, -UR14, R248 ;  /* 0x8000000e04f87c23 */ /* 0x000fe200080100f8 */
[C---:B------:R-:W-:Y:S01]  /*10b50*/  IADD3 R3, PT, PT, R235.reuse, -0x38, RZ ;  /* 0xffffffc8eb037810 */ /* 0x040fe20007ffe0ff */
[----:B------:R-:W-:Y:S01]  /*10b60*/  VIADD R4, R235, 0xffffffcf ;  /* 0xffffffcfeb047836 */ /* 0x000fe20000000000 */
[----:B------:R-:W-:Y:S02]  /*10b70*/  FSEL R205, R206, -INF , !P4 ;  /* 0xff800000cecd7808 */ /* 0x000fe40006000000 */
[----:B------:R-:W-:Y:S02]  /*10b80*/  ISETP.GT.AND P4, PT, R229, R18, PT ;  /* 0x00000012e500720c */ /* 0x000fe40003f84270 */
[----:B------:R-:W-:Y:S02]  /*10b90*/  FSEL R203, R207, -INF , !P1 ;  /* 0xff800000cfcb7808 */ /* 0x000fe40004800000 */
[----:B------:R-:W-:Y:S02]  /*10ba0*/  ISETP.GT.AND P1, PT, R229, R16, PT ;  /* 0x00000010e500720c */ /* 0x000fe40003f24270 */
[----:B------:R-:W-:Y:S02]  /*10bb0*/  IABS R3, R3 ;  /* 0x0000000300037213 */ /* 0x000fe40000000000 */
[----:B------:R-:W-:Y:S02]  /*10bc0*/  FSEL R179, R208, -INF , !P4 ;  /* 0xff800000d0b37808 */ /* 0x000fe40006000000 */
[----:B------:R-:W-:Y:S02]  /*10bd0*/  ISETP.GT.AND P4, PT, R227, R18, PT ;  /* 0x00000012e300720c */ /* 0x000fe40003f84270 */
[----:B------:R-:W-:Y:S02]  /*10be0*/  FSEL R177, R209, -INF , !P1 ;  /* 0xff800000d1b17808 */ /* 0x000fe40004800000 */
[----:B------:R-:W-:Y:S02]  /*10bf0*/  IADD3 R14, PT, PT, R234, 0x1, RZ ;  /* 0x00000001ea0e7810 */ /* 0x000fe40007ffe0ff */
[----:B------:R-:W-:Y:S02]  /*10c00*/  ISETP.GT.AND P1, PT, R227, R16, PT ;  /* 0x00000010e300720c */ /* 0x000fe40003f24270 */
[----:B------:R-:W-:Y:S02]  /*10c10*/  I2FP.F32.S32 R3, R3 ;  /* 0x0000000300037245 */ /* 0x000fe40000201400 */
[----:B------:R-:W-:Y:S02]  /*10c20*/  IADD3 R6, PT, PT, R235, -0x40, RZ ;  /* 0xffffffc0eb067810 */ /* 0x000fe40007ffe0ff */
[----:B------:R-:W-:Y:S01]  /*10c30*/  FSEL R175, R210, -INF , !P4 ;  /* 0xff800000d2af7808 */ /* 0x000fe20006000000 */
[----:B------:R-:W-:Y:S01]  /*10c40*/  FFMA.FTZ R166, R3, -UR14, R166 ;  /* 0x8000000e03a67c23 */ /* 0x000fe200080100a6 */
[----:B------:R-:W-:Y:S01]  /*10c50*/  ISETP.GT.AND P4, PT, R229, R14, PT ;  /* 0x0000000ee500720c */ /* 0x000fe20003f84270 */
[----:B------:R-:W-:Y:S01]  /*10c60*/  FFMA.FTZ R250, R3, -UR14, R250 ;  /* 0x8000000e03fa7c23 */ /* 0x000fe200080100fa */
[----:B------:R-:W-:Y:S02]  /*10c70*/  FSEL R173, R211, -INF , !P1 ;  /* 0xff800000d3ad7808 */ /* 0x000fe40004800000 */
[----:B------:R-:W-:Y:S02]  /*10c80*/  IABS R4, R4 ;  /* 0x0000000400047213 */ /* 0x000fe40000000000 */
[----:B------:R-:W-:Y:S02]  /*10c90*/  ISETP.GT.AND P1, PT, R229, R234, PT ;  /* 0x000000eae500720c */ /* 0x000fe40003f24270 */
[----:B------:R-:W-:Y:S02]  /*10ca0*/  IABS R6, R6 ;  /* 0x0000000600067213 */ /* 0x000fe40000000000 */
[----:B------:R-:W-:Y:S02]  /*10cb0*/  IADD3 R3, PT, PT, R235, -0x39, RZ ;  /* 0xffffffc7eb037810 */ /* 0x000fe40007ffe0ff */
        /* <DEDUP_REMOVED lines=9> */
[C---:B------:R-:W-:Y:S01]  /*10d50*/  IADD3 R10, PT, PT, R234.reuse, 0x9, RZ ;  /* 0x00000009ea0a7810 */ /* 0x040fe20007ffe0ff */
[C---:B------:R-:W-:Y:S01]  /*10d60*/  VIADD R6, R234.reuse, 0x11 ;  /* 0x00000011ea067836 */ /* 0x040fe20000000000 */
[----:B------:R-:W-:Y:S02]  /*10d70*/  IABS R3, R3 ;  /* 0x0000000300037213 */ /* 0x000fe40000000000 */
[----:B------:R-:W-:Y:S02]  /*10d80*/  IADD3 R12, PT, PT, R234, 0x8, RZ ;  /* 0x00000008ea0c7810 */ /* 0x000fe40007ffe0ff */
[----:B------:R-:W-:Y:S02]  /*10d90*/  FSEL R223, R247, -INF , !P4 ;  /* 0xff800000f7df7808 */ /* 0x000fe40006000000 */
[----:B------:R-:W-:Y:S02]  /*10da0*/  FSEL R221, R248, -INF , !P1 ;  /* 0xff800000f8dd7808 */ /* 0x000fe40004800000 */
[C---:B------:R-:W-:Y:S02]  /*10db0*/  ISETP.GT.AND P4, PT, R229.reuse, R10, PT ;  /* 0x0000000ae500720c */ /* 0x040fe40003f84270 */
[----:B------:R-:W-:Y:S02]  /*10dc0*/  I2FP.F32.S32 R4, R3 ;  /* 0x0000000300047245 */ /* 0x000fe40000201400 */
[----:B------:R-:W-:Y:S02]  /*10dd0*/  ISETP.GT.AND P1, PT, R229, R12, PT ;  /* 0x0000000ce500720c */ /* 0x000fe40003f24270 */
[----:B------:R-:W-:Y:S01]  /*10de0*/  FSEL R219, R251, -INF , !P4 ;  /* 0xff800000fbdb7808 */ /* 0x000fe20006000000 */
[C---:B------:R-:W-:Y:S01]  /*10df0*/  FFMA.FTZ R249, R4.reuse, -UR14, R249 ;  /* 0x8000000e04f97c23 */ /* 0x040fe200080100f9 */
[----:B------:R-:W-:Y:S01]  /*10e00*/  FSEL R15, R15, -INF , !P0 ;  /* 0xff8000000f0f7808 */ /* 0x000fe20004000000 */
[----:B------:R-:W-:Y:S01]  /*10e10*/  FFMA.FTZ R165, R4, -UR14, R165 ;  /* 0x8000000e04a57c23 */ /* 0x000fe200080100a5 */
[----:B------:R-:W-:Y:S02]  /*10e20*/  FSEL R225, R252, -INF , !P1 ;  /* 0xff800000fce17808 */ /* 0x000fe40004800000 */
[C---:B------:R-:W-:Y:S02]  /*10e30*/  ISETP.GT.AND P4, PT, R227.reuse, R10, PT ;  /* 0x0000000ae300720c */ /* 0x040fe40003f84270 */
[----:B------:R-:W-:Y:S02]  /*10e40*/  ISETP.GT.AND P1, PT, R227, R12, PT ;  /* 0x0000000ce300720c */ /* 0x000fe40003f24270 */
[----:B------:R-:W-:Y:S02]  /*10e50*/  ISETP.GT.AND P0, PT, R229, R6, PT ;  /* 0x00000006e500720c */ /* 0x000fe40003f04270 */
[C---:B------:R-:W-:Y:S02]  /*10e60*/  IADD3 R8, PT, PT, R234.reuse, 0x10, RZ ;  /* 0x00000010ea087810 */ /* 0x040fe40007ffe0ff */
[----:B------:R-:W-:Y:S02]  /*10e70*/  IADD3 R4, PT, PT, R234, 0x18, RZ ;  /* 0x00000018ea047810 */ /* 0x000fe40007ffe0ff */
[----:B------:R-:W-:Y:S02]  /*10e80*/  FSEL R209, R23, -INF , !P4 ;  /* 0xff80000017d17808 */ /* 0x000fe40006000000 */
[----:B------:R-:W-:Y:S02]  /*10e90*/  FSEL R211, R24, -INF , !P1 ;  /* 0xff80000018d37808 */ /* 0x000fe40004800000 */
[-C--:B------:R-:W-:Y:S02]  /*10ea0*/  ISETP.GT.AND P4, PT, R227, R8.reuse, PT ;  /* 0x00000008e300720c */ /* 0x080fe40003f84270 */
[----:B------:R-:W-:Y:S02]  /*10eb0*/  FSEL R197, R249, -INF , !P0 ;  /* 0xff800000f9c57808 */ /* 0x000fe40004000000 */
[----:B------:R-:W-:Y:S02]  /*10ec0*/  IADD3 R3, PT, PT, R234, 0x19, RZ ;  /* 0x00000019ea037810 */ /* 0x000fe40007ffe0ff */
[C---:B------:R-:W-:Y:S02]  /*10ed0*/  ISETP.GT.AND P1, PT, R229.reuse, R8, PT ;  /* 0x00000008e500720c */ /* 0x040fe40003f24270 */
[----:B------:R-:W-:Y:S02]  /*10ee0*/  ISETP.GT.AND P0, PT, R229, R4, PT ;  /* 0x00000004e500720c */ /* 0x000fe40003f04270 */
[----:B------:R-:W-:Y:S02]  /*10ef0*/  FSEL R195, R195, -INF , !P4 ;  /* 0xff800000c3c37808 */ /* 0x000fe40006000000 */
[-C--:B------:R-:W-:Y:S02]  /*10f00*/  ISETP.GT.AND P4, PT, R229, R3.reuse, PT ;  /* 0x00000003e500720c */ /* 0x080fe40003f84270 */
[----:B------:R-:W-:Y:S02]  /*10f10*/  FSEL R181, R181, -INF , !P0 ;  /* 0xff800000b5b57808 */ /* 0x000fe40004000000 */
[----:B------:R-:W-:Y:S02]  /*10f20*/  FSEL R199, R250, -INF , !P1 ;  /* 0xff800000fac77808 */ /* 0x000fe40004800000 */
[C---:B------:R-:W-:Y:S02]  /*10f30*/  ISETP.GT.AND P1, PT, R227.reuse, R6, PT ;  /* 0x00000006e300720c */ /* 0x040fe40003f24270 */
[----:B------:R-:W-:Y:S02]  /*10f40*/  ISETP.GT.AND P0, PT, R227, R3, PT ;  /* 0x00000003e300720c */ /* 0x000fe40003f04270 */
[----:B------:R-:W-:Y:S02]  /*10f50*/  FSEL R180, R180, -INF , !P4 ;  /* 0xff800000b4b47808 */ /* 0x000fe40006000000 */
[----:B------:R-:W-:Y:S02]  /*10f60*/  ISETP.GE.AND P4, PT, R22, R228, PT ;  /* 0x000000e41600720c */ /* 0x000fe40003f86270 */
[----:B------:R-:W-:Y:S02]  /*10f70*/  FSEL R183, R183, -INF , !P1 ;  /* 0xff800000b7b77808 */ /* 0x000fe40004800000 */
[----:B------:R-:W-:Y:S02]  /*10f80*/  FSEL R19, R19, -INF , !P6 ;  /* 0xff80000013137808 */ /* 0x000fe40007000000 */
[----:B------:R-:W-:Y:S02]  /*10f90*/  FSEL R165, R165, -INF , !P0 ;  /* 0xff800000a5a57808 */ /* 0x000fe40004000000 */
[----:B------:R-:W-:Y:S02]  /*10fa0*/  ISETP.GT.AND P1, PT, R227, R4, PT ;  /* 0x00000004e300720c */ /* 0x000fe40003f24270 */
[C---:B------:R-:W-:Y:S02]  /*10fb0*/  ISETP.GE.AND P0, PT, R17.reuse, R228, PT ;  /* 0x000000e41100720c */ /* 0x040fe40003f06270 */
[-C--:B------:R-:W-:Y:S02]  /*10fc0*/  ISETP.GE.AND P6, PT, R17, R226.reuse, PT ;  /* 0x000000e21100720c */ /* 0x080fe40003fc6270 */
[----:B------:R-:W-:Y:S02]  /*10fd0*/  FSEL R13, R13, -INF , !P3 ;  /* 0xff8000000d0d7808 */ /* 0x000fe40005800000 */
[----:B------:R-:W-:Y:S02]  /*10fe0*/  FSEL R17, R21, -INF , !P5 ;  /* 0xff80000015117808 */ /* 0x000fe40006800000 */
[C---:B------:R-:W-:Y:S02]  /*10ff0*/  ISETP.GE.AND P3, PT, R7.reuse, R226, PT ;  /* 0x000000e20700720c */ /* 0x040fe40003f66270 */
[-C--:B------:R-:W-:Y:S02]  /*11000*/  ISETP.GE.AND P5, PT, R7, R228.reuse, PT ;  /* 0x000000e40700720c */ /* 0x080fe40003fa6270 */
[----:B------:R-:W-:Y:S02]  /*11010*/  FSEL R7, R200, -INF , !P4 ;  /* 0xff800000c8077808 */ /* 0x000fe40006000000 */
[----:B------:R-:W-:Y:S02]  /*11020*/  ISETP.GE.AND P4, PT, R20, R228, PT ;  /* 0x000000e41400720c */ /* 0x000fe40003f86270 */
[----:B------:R-:W-:Y:S02]  /*11030*/  FSEL R166, R166, -INF , !P1 ;  /* 0xff800000a6a67808 */ /* 0x000fe40004800000 */
[-C--:B------:R-:W-:Y:S02]  /*11040*/  ISETP.GE.AND P1, PT, R22, R226.reuse, PT ;  /* 0x000000e21600720c */ /* 0x080fe40003f26270 */
[----:B------:R-:W-:Y:S02]  /*11050*/  FSEL R5, R5, -INF , !P0 ;  /* 0xff80000005057808 */ /* 0x000fe40004000000 */
[----:B------:R-:W-:Y:S02]  /*11060*/  FSEL R201, R201, -INF , !P4 ;  /* 0xff800000c9c97808 */ /* 0x000fe40006000000 */
[-C--:B------:R-:W-:Y:S02]  /*11070*/  ISETP.GE.AND P0, PT, R20, R226.reuse, PT ;  /* 0x000000e21400720c */ /* 0x080fe40003f06270 */
[----:B------:R-:W-:Y:S02]  /*11080*/  FSEL R11, R11, -INF , !P1 ;  /* 0xff8000000b0b7808 */ /* 0x000fe40004800000 */
[----:B------:R-:W-:Y:S02]  /*11090*/  ISETP.GE.AND P4, PT, R16, R226, PT ;  /* 0x000000e21000720c */ /* 0x000fe40003f86270 */
[----:B------:R-:W-:Y:S02]  /*110a0*/  FSEL R205, R205, -INF , !P3 ;  /* 0xff800000cdcd7808 */ /* 0x000fe40005800000 */
[-C--:B------:R-:W-:Y:S02]  /*110b0*/  ISETP.GE.AND P3, PT, R14, R228.reuse, PT ;  /* 0x000000e40e00720c */ /* 0x080fe40003f66270 */
[C---:B------:R-:W-:Y:S02]  /*110c0*/  ISETP.GE.AND P1, PT, R18.reuse, R228, PT ;  /* 0x000000e41200720c */ /* 0x040fe40003f26270 */
[----:B------:R-:W-:Y:S02]  /*110d0*/  FSEL R9, R9, -INF , !P6 ;  /* 0xff80000009097808 */ /* 0x000fe40007000000 */
[-C--:B------:R-:W-:Y:S02]  /*110e0*/  ISETP.GE.AND P6, PT, R18, R226.reuse, PT ;  /* 0x000000e21200720c */ /* 0x080fe40003fc6270 */
[----:B------:R-:W-:Y:S02]  /*110f0*/  FSEL R173, R173, -INF , !P4 ;  /* 0xff800000adad7808 */ /* 0x000fe40006000000 */
[----:B------:R-:W-:Y:S02]  /*11100*/  FSEL R203, R203, -INF , !P0 ;  /* 0xff800000cbcb7808 */ /* 0x000fe40004000000 */
[-C--:B------:R-:W-:Y:S02]  /*11110*/  ISETP.GE.AND P0, PT, R14, R226.reuse, PT ;  /* 0x000000e20e00720c */ /* 0x080fe40003f06270 */
[----:B------:R-:W-:Y:S02]  /*11120*/  FSEL R179, R179, -INF , !P1 ;  /* 0xff800000b3b37808 */ /* 0x000fe40004800000 */
[----:B------:R-:W-:Y:S02]  /*11130*/  FSEL R247, R246, -INF , !P3 ;  /* 0xff800000f6f77808 */ /* 0x000fe40005800000 */
[----:B------:R-:W-:Y:S02]  /*11140*/  ISETP.GE.AND P4, PT, R234, R226, PT ;  /* 0x000000e2ea00720c */ /* 0x000fe40003f86270 */
[-C--:B------:R-:W-:Y:S02]  /*11150*/  ISETP.GE.AND P1, PT, R12, R228.reuse, PT ;  /* 0x000000e40c00720c */ /* 0x080fe40003f26270 */
[-C--:B------:R-:W-:Y:S02]  /*11160*/  ISETP.GE.AND P3, PT, R10, R228.reuse, PT ;  /* 0x000000e40a00720c */ /* 0x080fe40003f66270 */
        /* <DEDUP_REMOVED lines=11> */
[-C--:B------:R-:W-:Y:S02]  /*11220*/  ISETP.GE.AND P3, PT, R6, R226.reuse, PT ;  /* 0x000000e20600720c */ /* 0x080fe40003f66270 */
[----:B------:R-:W-:Y:S02]  /*11230*/  FMNMX3.FTZ R8, R0, R19, R17, !PT ;  /* 0x0000001300087276 */ /* 0x000fe40007810011 */
[----:B------:R-:W-:Y:S02]  /*11240*/  FSEL R177, R177, -INF , !P5 ;  /* 0xff800000b1b17808 */ /* 0x000fe40006800000 */
[----:B------:R-:W-:Y:S02]  /*11250*/  FMNMX3.FTZ R6, R2, R15, R13, !PT ;  /* 0x0000000f02067276 */ /* 0x000fe4000781000d */
[----:B------:R-:W-:Y:S02]  /*11260*/  FSEL R249, R220, -INF , !P6 ;  /* 0xff800000dcf97808 */ /* 0x000fe40007000000 */
[-C--:B------:R-:W-:Y:S02]  /*11270*/  ISETP.GE.AND P5, PT, R12, R226.reuse, PT ;  /* 0x000000e20c00720c */ /* 0x080fe40003fa6270 */
[----:B------:R-:W-:Y:S02]  /*11280*/  ISETP.GE.AND P6, PT, R10, R226, PT ;  /* 0x000000e20a00720c */ /* 0x000fe40003fc6270 */
[----:B------:R-:W-:Y:S02]  /*11290*/  FMNMX3.FTZ R8, R8, R7, R5, !PT ;  /* 0x0000000708087276 */ /* 0x000fe40007810005 */
[----:B------:R-:W-:Y:S02]  /*112a0*/  FMNMX3.FTZ R6, R6, R11, R9, !PT ;  /* 0x0000000b06067276 */ /* 0x000fe40007810009 */
[----:B------:R-:W-:Y:S02]  /*112b0*/  FSEL R211, R211, -INF , !P5 ;  /* 0xff800000d3d37808 */ /* 0x000fe40006800000 */
[----:B------:R-:W-:Y:S02]  /*112c0*/  FSEL R209, R209, -INF , !P6 ;  /* 0xff800000d1d17808 */ /* 0x000fe40007000000 */
[C---:B------:R-:W-:Y:S02]  /*112d0*/  ISETP.GE.AND P5, PT, R4.reuse, R228, PT ;  /* 0x000000e40400720c */ /* 0x040fe40003fa6270 */
[-C--:B------:R-:W-:Y:S02]  /*112e0*/  ISETP.GE.AND P6, PT, R4, R226.reuse, PT ;  /* 0x000000e20400720c */ /* 0x080fe40003fc6270 */
[----:B------:R-:W-:Y:S02]  /*112f0*/  FMNMX3.FTZ R4, R8, R207, R201, !PT ;  /* 0x000000cf08047276 */ /* 0x000fe400078100c9 */
[----:B------:R-:W-:Y:S02]  /*11300*/  FMNMX3.FTZ R8, R6, R205, R203, !PT ;  /* 0x000000cd06087276 */ /* 0x000fe400078100cb */
[----:B------:R-:W-:Y:S02]  /*11310*/  FMNMX3.FTZ R4, R4, R179, R177, !PT ;  /* 0x000000b304047276 */ /* 0x000fe400078100b1 */
[----:B------:R-:W-:Y:S02]  /*11320*/  FMNMX3.FTZ R8, R8, R175, R173, !PT ;  /* 0x000000af08087276 */ /* 0x000fe400078100ad */
[----:B------:R-:W-:Y:S02]  /*11330*/  FSEL R197, R197, -INF , !P1 ;  /* 0xff800000c5c57808 */ /* 0x000fe40004800000 */
[----:B------:R-:W-:Y:S02]  /*11340*/  FMNMX3.FTZ R8, R8, R223, R221, !PT ;  /* 0x000000df08087276 */ /* 0x000fe400078100dd */
        /* <DEDUP_REMOVED lines=479> */
.L_x_5508:
        /* <DEDUP_REMOVED lines=346> */
.L_x_5514:
[----:B------:R-:W-:Y:S05]  /*146e0*/  BSYNC.RECONVERGENT B0 ;  /* 0x0000000000007941 */ /* 0x000fea0003800200 */
.L_x_5513:
        /* <DEDUP_REMOVED lines=39> */
.L_x_5516:
[----:B------:R-:W-:Y:S05]  /*14960*/  BSYNC.RECONVERGENT B0 ;  /* 0x0000000000007941 */ /* 0x000fea0003800200 */
.L_x_5515:
        /* <DEDUP_REMOVED lines=26> */
.L_x_5518:
[----:B------:R-:W-:Y:S05]  /*14b10*/  BSYNC.RECONVERGENT B0 ;  /* 0x0000000000007941 */ /* 0x000fea0003800200 */
.L_x_5517:
        /* <DEDUP_REMOVED lines=26> */
.L_x_5520:
[----:B------:R-:W-:Y:S05]  /*14cc0*/  BSYNC.RECONVERGENT B0 ;  /* 0x0000000000007941 */ /* 0x000fea0003800200 */
.L_x_5519:
        /* <DEDUP_REMOVED lines=25> */
.L_x_5521:
        /* <DEDUP_REMOVED lines=10> */
.L_x_7495:


//--------------------- .text._ZN5flash24flash_fwd_splitkv_kernelI23Flash_fwd_kernel_traitsILi256ELi64ELi64ELi4ELb0ELb0EN7cutlass10bfloat16_tE19Flash_kernel_traitsILi256ELi64ELi64ELi4ES3_EELb0ELb1ELb0ELb0ELb1ELb0ELb0ELb1EEEvNS_16Flash_fwd_paramsE --------------------------
	.section	.text._ZN5flash24flash_fwd_splitkv_kernelI23Flash_fwd_kernel_traitsILi256ELi64ELi64ELi4ELb0ELb0EN7cutlass10bfloat16_tE19Flash_kernel_traitsILi256ELi64ELi64ELi4ES3_EELb0ELb1ELb0ELb0ELb1ELb0ELb0ELb1EEEvNS_16Flash_fwd_paramsE,"ax",@progbits
	.align	128
        .global         _ZN5flash24flash_fwd_splitkv_kernelI23Flash_fwd_kernel_traitsILi256ELi64ELi64ELi4ELb0ELb0EN7cutlass10bfloat16_tE19Flash_kernel_traitsILi256ELi64ELi64ELi4ES3_EELb0ELb1ELb0ELb0ELb1ELb0ELb0ELb1EEEvNS_16Flash_fwd_paramsE
        .type           _ZN5flash24flash_fwd_splitkv_kernelI23Flash_fwd_kernel_traitsILi256ELi64ELi64ELi4ELb0ELb0EN7cutlass10bfloat16_tE19Flash_kernel_traitsILi256ELi64ELi64ELi4ES3_EELb0ELb1ELb0ELb0ELb1ELb0ELb0ELb1EEEvNS_16Flash_fwd_paramsE,@function
        .size           _ZN5flash24flash_fwd_splitkv_kernelI23Flash_fwd_kernel_traitsILi256ELi64ELi64ELi4ELb0ELb0EN7cutlass10bfloat16_tE19Flash_kernel_traitsILi256ELi64ELi64ELi4ES3_EELb0ELb1ELb0ELb0ELb1ELb0ELb0ELb1EEEvNS_16Flash_fwd_paramsE,(.L_x_7496 - _ZN5flash24flash_fwd_splitkv_kernelI23Flash_fwd_kernel_traitsILi256ELi64ELi64ELi4ELb0ELb0EN7cutlass10bfloat16_tE19Flash_kernel_traitsILi256ELi64ELi64ELi4ES3_EELb0ELb1ELb0ELb0ELb1ELb0ELb0ELb1EEEvNS_16Flash_fwd_paramsE)
        .other          _ZN5flash24flash_fwd_splitkv_kernelI23Flash_fwd_kernel_traitsILi256ELi64ELi64ELi4ELb0ELb0EN7cutlass10bfloat16_tE19Flash_kernel_traitsILi256ELi64ELi64ELi4ES3_EELb0ELb1ELb0ELb0ELb1ELb0ELb0ELb1EEEvNS_16Flash_fwd_paramsE,@"STO_CUDA_ENTRY STV_DEFAULT"
_ZN5flash24flash_fwd_splitkv_kernelI23Flash_fwd_kernel_traitsILi256ELi64ELi64ELi4ELb0ELb0EN7cutlass10bfloat16_tE19Flash_kernel_traitsILi256ELi64ELi64ELi4ES3_EELb0ELb1ELb0ELb0ELb1ELb0ELb0ELb1EEEvNS_16Flash_fwd_paramsE:
.text._ZN5flash24flash_fwd_splitkv_kernelI23Flash_fwd_kernel_traitsILi256ELi64ELi64ELi4ELb0ELb0EN7cutlass10bfloat16_tE19Flash_kernel_traitsILi256ELi64ELi64ELi4ES3_EELb0ELb1ELb0ELb0ELb1ELb0ELb0ELb1EEEvNS_16Flash_fwd_paramsE:
        /* <DEDUP_REMOVED lines=33> */
[----:B------:R-:W-:Y:S01]  /*0210*/  IMAD.U32 R103, RZ, RZ, UR10 ;  /* 0x0000000aff677e24 */ /* 0x000fe2000f8e00ff */
[----:B------:R-:W-:-:S03]  /*0220*/  UIADD3 UR10, UP1, UPT, UR15, UR8, URZ ;  /* 0x000000080f0a7290 */ /* 0x000fc6000ff3e0ff */
[----:B------:R-:W-:Y:S01]  /*0230*/  PLOP3.LUT P3, PT, PT, PT, UP2, 0x80, 0x8 ;  /* 0x000000000008781c */ /* 0x000fe20003f6f028 */
[----:B------:R-:W-:Y:S01]  /*0240*/  UIADD3.X UR7, UPT, UPT, UR14, UR9, URZ, UP1, !UPT ;  /* 0x000000090e077290 */ /* 0x000fe20008ffe4ff */
[----:B------:R-:W-:Y:S02]  /*0250*/  IMAD.U32 R102, RZ, RZ, UR16 ;  /* 0x00000010ff667e24 */ /* 0x000fe4000f8e00ff */
[----:B------:R-:W-:Y:S02]  /*0260*/  IMAD.U32 R8, RZ, RZ, UR12 ;  /* 0x0000000cff087e24 */ /* 0x000fe4000f8e00ff */
[----:B------:R-:W-:Y:S01]  /*0270*/  IMAD.U32 R9, RZ, RZ, UR13 ;  /* 0x0000000dff097e24 */ /* 0x000fe2000f8e00ff */
[----:B------:R-:W4:Y:S04]  /*0280*/  @P0 LDG.E R3, desc[UR4][R102.64] ;  /* 0x0000000466030981 */ /* 0x000f28000c1e1900 */
[----:B------:R-:W5:Y:S01]  /*0290*/  @P1 LDG.E R0, desc[UR4][R8.64] ;  /* 0x0000000408001981 */ /* 0x000f62000c1e1900 */
[----:B-1----:R-:W-:Y:S01]  /*02a0*/  IMAD.U32 R6, RZ, RZ, UR10 ;  /* 0x0000000aff067e24 */ /* 0x002fe2000f8e00ff */
[----:B------:R-:W1:Y:S01]  /*02b0*/  S2UR UR25, SR_CTAID.X ;  /* 0x00000000001979c3 */ /* 0x000e620000002500 */
[----:B------:R-:W-:Y:S01]  /*02c0*/  IMAD.U32 R7, RZ, RZ, UR7 ;  /* 0x00000007ff077e24 */ /* 0x000fe2000f8e00ff */
[----:B------:R-:W1:Y:S04]  /*02d0*/  @!UP3 LDCU.64 UR10, c[0x0][0x488] ;  /* 0x00009100ff0ab7ac */ /* 0x000e680008000a00 */
[----:B------:R-:W5:Y:S01]  /*02e0*/  @!P3 LDG.E R4, desc[UR4][R6.64] ;  /* 0x000000040604b981 */ /* 0x000f62000c1e1900 */
[----:B------:R-:W-:Y:S01]  /*02f0*/  UMOV UR20, 0xffffffff ;  /* 0xffffffff00147882 */ /* 0x000fe20000000000 */
[----:B------:R-:W3:Y:S01]  /*0300*/  @!UP0 LDCU UR21, c[0x0][0x434] ;  /* 0x00008680ff1587ac */ /* 0x000ee20008000800 */
[----:B------:R-:W1:Y:S01]  /*0310*/  @!UP3 LDCU UR7, c[0x0][0x43c] ;  /* 0x00008780ff07b7ac */ /* 0x000e620008000800 */
[----:B------:R-:W-:Y:S01]  /*0320*/  UMOV UR27, 0xffffffff ;  /* 0xffffffff001b7882 */ /* 0x000fe20000000000 */
[----:B-1----:R-:W-:-:S03]  /*0330*/  @!UP3 UISETP.NE.U32.AND UP2, UPT, UR10, URZ, UPT ;  /* 0x000000ff0a00b28c */ /* 0x002fc6000bf45070 */
[----:B------:R-:W-:Y:S01]  /*0340*/  UMOV UR10, URZ ;  /* 0x000000ff000a7c82 */ /* 0x000fe20008000000 */
[----:B------:R-:W-:Y:S02]  /*0350*/  USHF.L.U32 UR25, UR25, 0x6, URZ ;  /* 0x0000000619197899 */ /* 0x000fe400080006ff */
[----:B------:R-:W-:-:S04]  /*0360*/  @!UP3 UISETP.NE.AND.EX UP2, UPT, UR11, URZ, UPT, UP2 ;  /* 0x000000ff0b00b28c */ /* 0x000fc8000bf45320 */
[----:B------:R-:W-:Y:S01]  /*0370*/  @!UP3 USEL UR7, UR7, URZ, UP2 ;  /* 0x000000ff0707b287 */ /* 0x000fe20009000000 */
[----:B--2---:R-:W-:Y:S02]  /*0380*/  @P4 R2UR UR20, R5 ;  /* 0x00000000051442ca */ /* 0x004fe400000e0000 */
[----:B---3--:R-:W-:-:S13]  /*0390*/  @P2 R2UR UR12, R2 ;  /* 0x00000000020c22ca */ /* 0x008fda00000e0000 */
[----:B------:R-:W-:Y:S02]  /*03a0*/  @UP0 UIADD3 UR21, UPT, UPT, UR12, -UR20, URZ ;  /* 0x800000140c150290 */ /* 0x000fe4000fffe0ff */
[----:B------:R-:W-:Y:S01]  /*03b0*/  UISETP.NE.U32.AND UP0, UPT, UR8, URZ, UPT ;  /* 0x000000ff0800728c */ /* 0x000fe2000bf05070 */
[----:B----4-:R-:W-:Y:S02]  /*03c0*/  @P0 R2UR UR10, R3 ;  /* 0x00000000030a02ca */ /* 0x010fe400000e0000 */
[----:B-----5:R-:W-:Y:S01]  /*03d0*/  @P1 R2UR UR26, R0 ;  /* 0x00000000001a12ca */ /* 0x020fe200000e0000 */
[----:B------:R-:W-:Y:S02]  /*03e0*/  UISETP.NE.AND.EX UP0, UPT, UR9, URZ, UPT, UP0 ;  /* 0x000000ff0900728c */ /* 0x000fe4000bf05300 */
[----:B------:R-:W-:Y:S01]  /*03f0*/  UISETP.GT.AND UP1, UPT, UR21, UR25, UPT ;  /* 0x000000191500728c */ /* 0x000fe2000bf24270 */
[----:B------:R-:W-:-:S05]  /*0400*/  @!P3 R2UR UR27, R4 ;  /* 0x00000000041bb2ca */ /* 0x000fca00000e0000 */
[----:B------:R-:W-:-:S04]  /*0410*/  PLOP3.LUT P1, PT, PT, PT, UP1, 0x80, 0x8 ;  /* 0x000000000008781c */ /* 0x000fc80003f2f018 */
        /* <DEDUP_REMOVED lines=9> */
.L_x_5522:
[----:B-1----:R-:W-:Y:S01]  /*04b0*/  UIADD3 UR24, UPT, UPT, UR24, -UR10, URZ ;  /* 0x8000000a18187290 */ /* 0x002fe2000fffe0ff */
[----:B------:R-:W-:Y:S11]  /*04c0*/  @!P1 EXIT ;  /* 0x000000000000994d */ /* 0x000ff60003800000 */
[----:B------:R-:W1:Y:S01]  /*04d0*/  LDCU UR8, c[0x0][0x508] ;  /* 0x0000a100ff0877ac */ /* 0x000e620008000800 */
[----:B------:R-:W2:Y:S01]  /*04e0*/  S2R R59, SR_TID.X ;  /* 0x00000000003b7919 */ /* 0x000ea20000002100 */
[----:B------:R-:W3:Y:S01]  /*04f0*/  S2UR UR31, SR_CTAID.Z ;  /* 0x00000000001f79c3 */ /* 0x000ee20000002700 */
[----:B------:R-:W4:Y:S01]  /*0500*/  LDCU UR13, c[0x0][0x438] ;  /* 0x00008700ff0d77ac */ /* 0x000f220008000800 */
[----:B------:R-:W-:Y:S01]  /*0510*/  @!UP3 UIADD3 UR26, UPT, UPT, UR24, UR7, URZ ;  /* 0x00000007181ab290 */ /* 0x000fe2000fffe0ff */
        /* <DEDUP_REMOVED lines=37> */
[----:B------:R-:W-:Y:S01]  /*0770*/  UIADD3 UR21, UPT, UPT, -UR25, UR21, URZ ;  /* 0x0000001519157290 */ /* 0x000fe2000fffe1ff */
[----:B------:R-:W3:Y:S05]  /*0780*/  @!UP0 LDCU.64 UR12, c[0x0][0x400] ;  /* 0x00008000ff0c87ac */ /* 0x000eea0008000a00 */
[----:B------:R-:W-:Y:S01]  /*0790*/  ISETP.GE.AND P1, PT, R3, UR21, PT ;  /* 0x0000001503007c0c */ /* 0x000fe2000bf26270 */
[----:B-1----:R-:W-:Y:S01]  /*07a0*/  IMAD.U32 R6, RZ, RZ, UR8 ;  /* 0x00000008ff067e24 */ /* 0x002fe2000f8e00ff */
[----:B------:R-:W-:Y:S01]  /*07b0*/  @UP0 UIMAD.WIDE.U32 UR16, UR20, UR8, URZ ;  /* 0x00000008141002a5 */ /* 0x000fe2000f8e00ff */
[----:B------:R-:W-:-:S02]  /*07c0*/  IMAD.U32 R0, RZ, RZ, UR9 ;  /* 0x00000009ff007e24 */ /* 0x000fc4000f8e00ff */
[----:B------:R-:W-:Y:S01]  /*07d0*/  IMAD.WIDE.U32 R6, R6, UR25, R4 ;  /* 0x0000001906067c25 */ /* 0x000fe2000f8e0004 */
[----:B------:R-:W-:Y:S01]  /*07e0*/  IADD3 R5, PT, PT, R2, 0x10, RZ ;  /* 0x0000001002057810 */ /* 0x000fe20007ffe0ff */
[----:B--2---:R-:W-:Y:S02]  /*07f0*/  UIMAD UR10, UR11, UR10, UR31 ;  /* 0x0000000a0b0a72a4 */ /* 0x004fe4000f8e021f */
[----:B------:R-:W-:Y:S01]  /*0800*/  IMAD R0, R0, UR25, R7 ;  /* 0x0000001900007c24 */ /* 0x000fe2000f8e0207 */
[----:B------:R-:W-:Y:S01]  /*0810*/  ISETP.GE.AND P3, PT, R5, UR21, PT ;  /* 0x0000001505007c0c */ /* 0x000fe2000bf66270 */
[----:B---3--:R-:W-:Y:S01]  /*0820*/  @!UP0 UIMAD.WIDE.U32 UR14, UR6, UR12, URZ ;  /* 0x0000000c060e82a5 */ /* 0x008fe2000f8e00ff */
[----:B------:R-:W-:Y:S01]  /*0830*/  VIADD R4, R2, 0x20 ;  /* 0x0000002002047836 */ /* 0x000fe20000000000 */
[----:B------:R-:W1:Y:S02]  /*0840*/  LDCU UR12, c[0x0][0x434] ;  /* 0x00008680ff0c77ac */ /* 0x000e640008000800 */
[----:B------:R-:W-:-:S02]  /*0850*/  @!UP0 UIMAD UR13, UR6, UR13, UR15 ;  /* 0x0000000d060d82a4 */ /* 0x000fc4000f8e020f */
[----:B------:R-:W-:Y:S01]  /*0860*/  ISETP.GE.AND P2, PT, R4, UR21, PT ;  /* 0x0000001504007c0c */ /* 0x000fe2000bf46270 */
[----:B------:R-:W2:Y:S01]  /*0870*/  LDCU.64 UR6, c[0x0][0x410] ;  /* 0x00008200ff0677ac */ /* 0x000ea20008000a00 */
[----:B------:R-:W-:Y:S01]  /*0880*/  @UP0 UIMAD UR13, UR20, UR9, UR17 ;  /* 0x00000009140d02a4 */ /* 0x000fe2000f8e0211 */
[----:B------:R-:W-:Y:S02]  /*0890*/  @UP0 UMOV UR14, UR16 ;  /* 0x00000010000e0c82 */ /* 0x000fe40008000000 */
[----:B------:R-:W-:-:S04]  /*08a0*/  IADD3 R6, P0, PT, R6, UR14, RZ ;  /* 0x0000000e06067c10 */ /* 0x000fc8000ff1e0ff */
[----:B------:R-:W-:Y:S01]  /*08b0*/  IADD3.X R7, PT, PT, R0, UR13, RZ, P0, !PT ;  /* 0x0000000d00077c10 */ /* 0x000fe200087fe4ff */
[----:B-1----:R-:W-:Y:S01]  /*08c0*/  UIMAD UR12, UR10, UR12, UR25 ;  /* 0x0000000c0a0c72a4 */ /* 0x002fe2000f8e0219 */
[----:B------:R-:W-:Y:S01]  /*08d0*/  ISETP.GE.AND P0, PT, R2, UR21, PT ;  /* 0x0000001502007c0c */ /* 0x000fe2000bf06270 */
[----:B--2---:R-:W-:Y:S01]  /*08e0*/  IMAD.U32 R5, RZ, RZ, UR6 ;  /* 0x00000006ff057e24 */ /* 0x004fe2000f8e00ff */
        /* <DEDUP_REMOVED lines=14> */
.L_x_5525:
[----:B------:R-:W-:Y:S05]  /*09d0*/  BSYNC.RECONVERGENT B0 ;  /* 0x0000000000007941 */ /* 0x000fea0003800200 */
.L_x_5524:
        /* <DEDUP_REMOVED lines=17> */
.L_x_5527:
[----:B------:R-:W-:Y:S05]  /*0af0*/  BSYNC.RECONVERGENT B0 ;  /* 0x0000000000007941 */ /* 0x000fea0003800200 */
.L_x_5526:
        /* <DEDUP_REMOVED lines=17> */
.L_x_5529:
[----:B------:R-:W-:Y:S05]  /*0c10*/  BSYNC.RECONVERGENT B0 ;  /* 0x0000000000007941 */ /* 0x000fea0003800200 */
.L_x_5528:
        /* <DEDUP_REMOVED lines=16> */
.L_x_5531:
[----:B------:R-:W-:Y:S05]  /*0d20*/  BSYNC.RECONVERGENT B0 ;  /* 0x0000000000007941 */ /* 0x000fea0003800200 */
.L_x_5530:
        /* <DEDUP_REMOVED lines=21> */
.L_x_5523:
        /* <DEDUP_REMOVED lines=13> */
.L_x_5532:
[----:B------:R-:W-:Y:S05]  /*0f50*/  BRA.U !UP0, `(.L_x_5533) ;  /* 0x0000000508987547 */ /* 0x000fea000b800000 */
[----:B------:R-:W1:Y:S01]  /*0f60*/  LDC R7, c[0x0][0x4f0] ;  /* 0x00013c00ff077b82 */ /* 0x000e620000000800 */
[----:B------:R-:W-:Y:S01]  /*0f70*/  ULEA UR18, UR22, 0xffffffc0, 0x6 ;  /* 0xffffffc016127891 */ /* 0x000fe2000f8e30ff */
[----:B------:R-:W-:Y:S01]  /*0f80*/  IMAD.MOV.U32 R4, RZ, RZ, RZ ;  /* 0x000000ffff047224 */ /* 0x000fe200078e00ff */
[----:B------:R-:W2:Y:S04]  /*0f90*/  LDCU.64 UR8, c[0x0][0x4e8] ;  /* 0x00009d00ff0877ac */ /* 0x000ea80008000a00 */
        /* <DEDUP_REMOVED lines=13> */
[----:B------:R-:W5:Y:S01]  /*1070*/  LDCU.64 UR8, c[0x0][0x3a8] ;  /* 0x00007500ff0877ac */ /* 0x000f620008000a00 */
[----:B-1----:R-:W1:Y:S02]  /*1080*/  MUFU.RCP R6, R8 ;  /* 0x0000000800067308 */ /* 0x002e640000001000 */
[----:B-1----:R-:W-:-:S06]  /*1090*/  IADD3 R6, PT, PT, R6, 0xffffffe, RZ ;  /* 0x0ffffffe06067810 */ /* 0x002fcc0007ffe0ff */
[----:B------:R-:W1:Y:S02]  /*10a0*/  F2I.FTZ.U32.TRUNC.NTZ R5, R6 ;  /* 0x0000000600057305 */ /* 0x000e64000021f000 */
[----:B-1----:R-:W-:-:S04]  /*10b0*/  IMAD.MOV R2, RZ, RZ, -R5 ;  /* 0x000000ffff027224 */ /* 0x002fc800078e0a05 */
[----:B------:R-:W-:-:S04]  /*10c0*/  IMAD R2, R2, R3, RZ ;  /* 0x0000000302027224 */ /* 0x000fc800078e02ff */
[----:B------:R-:W-:Y:S01]  /*10d0*/  IMAD.HI.U32 R5, R5, R2, R4 ;  /* 0x0000000205057227 */ /* 0x000fe200078e0004 */
[----:B------:R-:W-:-:S05]  /*10e0*/  MOV R2, R0 ;  /* 0x0000000000027202 */ /* 0x000fca0000000f00 */
[----:B------:R-:W-:Y:S02]  /*10f0*/  IMAD.HI.U32 R4, R5, R2, RZ ;  /* 0x0000000205047227 */ /* 0x000fe400078e00ff */
[----:B------:R-:W1:Y:S02]  /*1100*/  LDC R5, c[0x0][0x3e8] ;  /* 0x0000fa00ff057b82 */ /* 0x000e640000000800 */
        /* <DEDUP_REMOVED lines=14> */
[----:B------:R-:W3:Y:S01]  /*11f0*/  LDG.E R6, desc[UR4][R12.64] ;  /* 0x000000040c067981 */ /* 0x000ee2000c1e1900 */
[----:B-1----:R-:W-:Y:S01]  /*1200*/  IABS R0, R5 ;  /* 0x0000000500007213 */ /* 0x002fe20000000000 */
[----:B------:R-:W-:Y:S01]  /*1210*/  IMAD.MOV R2, RZ, RZ, -R2 ;  /* 0x000000ffff027224 */ /* 0x000fe200078e0a02 */
[----:B------:R-:W-:Y:S01]  /*1220*/  MOV R8, RZ ;  /* 0x000000ff00087202 */ /* 0x000fe20000000f00 */
[----:B------:R-:W1:Y:S01]  /*1230*/  S2R R3, SR_CTAID.Z ;  /* 0x0000000000037919 */ /* 0x000e620000002700 */
[----:B------:R-:W4:Y:S01]  /*1240*/  I2F.RP R11, R0 ;  /* 0x00000000000b7306 */ /* 0x000f220000209400 */
[----:B------:R-:W-:Y:S01]  /*1250*/  IMAD R2, R7, R2, UR18 ;  /* 0x0000001207027e24 */ /* 0x000fe2000f8e0202 */
[----:B------:R-:W-:-:S06]  /*1260*/  ISETP.NE.AND P4, PT, R5, RZ, PT ;  /* 0x000000ff0500720c */ /* 0x000fcc0003f85270 */
[----:B----4-:R-:W4:Y:S01]  /*1270*/  MUFU.RCP R10, R11 ;  /* 0x0000000b000a7308 */ /* 0x010f220000001000 */
[----:B-1----:R-:W-:Y:S02]  /*1280*/  IABS R3, R3 ;  /* 0x0000000300037213 */ /* 0x002fe40000000000 */
[----:B----4-:R-:W-:-:S05]  /*1290*/  IADD3 R10, PT, PT, R10, 0xffffffe, RZ ;  /* 0x0ffffffe0a0a7810 */ /* 0x010fca0007ffe0ff */
[----:B------:R-:W1:Y:S02]  /*12a0*/  F2I.FTZ.U32.TRUNC.NTZ R9, R10 ;  /* 0x0000000a00097305 */ /* 0x000e64000021f000 */
[----:B-1----:R-:W-:-:S04]  /*12b0*/  IMAD.MOV R4, RZ, RZ, -R9 ;  /* 0x000000ffff047224 */ /* 0x002fc800078e0a09 */
[----:B------:R-:W-:-:S04]  /*12c0*/  IMAD R4, R4, R0, RZ ;  /* 0x0000000004047224 */ /* 0x000fc800078e02ff */
[----:B------:R-:W-:Y:S01]  /*12d0*/  IMAD.HI.U32 R9, R9, R4, R8 ;  /* 0x0000000409097227 */ /* 0x000fe200078e0008 */
[----:B------:R-:W-:-:S05]  /*12e0*/  MOV R4, R3 ;  /* 0x0000000300047202 */ /* 0x000fca0000000f00 */
        /* <DEDUP_REMOVED lines=9> */
[----:B------:R-:W-:-:S02]  /*1380*/  ISETP.GE.AND P3, PT, R0, RZ, PT ;  /* 0x000000ff0000720c */ /* 0x000fc40003f66270 */
[----:B------:R-:W-:-:S05]  /*1390*/  SHF.R.S32.HI R0, RZ, 0x1f, R2 ;  /* 0x0000001fff007819 */ /* 0x000fca0000011402 */
[----:B------:R-:W-:-:S05]  /*13a0*/  @P2 IADD3 R8, PT, PT, R8, 0x1, RZ ;  /* 0x0000000108082810 */ /* 0x000fca0007ffe0ff */
[----:B------:R-:W-:-:S05]  /*13b0*/  IMAD.MOV.U32 R4, RZ, RZ, R8 ;  /* 0x000000ffff047224 */ /* 0x000fca00078e0008 */
        /* <DEDUP_REMOVED lines=10> */
[C---:B------:R-:W-:Y:S01]  /*1460*/  IMAD R3, R0.reuse, UR16, RZ ;  /* 0x0000001000037c24 */ /* 0x040fe2000f8e02ff */
[----:B------:R-:W-:Y:S01]  /*1470*/  IADD3 R11, PT, PT, R7, R10, RZ ;  /* 0x0000000a070b7210 */ /* 0x000fe20007ffe0ff */
[----:B------:R-:W-:Y:S02]  /*1480*/  IMAD.MOV.U32 R10, RZ, RZ, R6 ;  /* 0x000000ffff0a7224 */ /* 0x000fe400078e0006 */
[----:B------:R-:W-:Y:S01]  /*1490*/  IMAD R7, R0, UR14, RZ ;  /* 0x0000000e00077c24 */ /* 0x000fe2000f8e02ff */
[----:B------:R-:W-:Y:S01]  /*14a0*/  SEL R0, R5, R4, !P4 ;  /* 0x0000000405007207 */ /* 0x000fe20006000000 */
[C---:B------:R-:W-:Y:S02]  /*14b0*/  IMAD R3, R2.reuse, UR17, R3 ;  /* 0x0000001102037c24 */ /* 0x040fe4000f8e0203 */
[----:B------:R-:W-:-:S04]  /*14c0*/  IMAD.WIDE.U32 R12, R2, UR16, R12 ;  /* 0x00000010020c7c25 */ /* 0x000fc8000f8e000c */
[C---:B------:R-:W-:Y:S01]  /*14d0*/  IMAD R7, R2.reuse, UR15, R7 ;  /* 0x0000000f02077c24 */ /* 0x040fe2000f8e0207 */
[----:B------:R-:W-:Y:S01]  /*14e0*/  IADD3 R13, PT, PT, R13, R3, RZ ;  /* 0x000000030d0d7210 */ /* 0x000fe20007ffe0ff */
[----:B------:R-:W-:Y:S01]  /*14f0*/  IMAD.WIDE.U32 R10, R2, UR14, R10 ;  /* 0x0000000e020a7c25 */ /* 0x000fe2000f8e000a */
[----:B------:R-:W-:-:S03]  /*1500*/  SHF.R.S32.HI R2, RZ, 0x1f, R0 ;  /* 0x0000001fff027819 */ /* 0x000fc60000011400 */
[----:B-1----:R-:W-:Y:S01]  /*1510*/  IMAD.WIDE.U32 R12, R0, UR8, R12 ;  /* 0x00000008000c7c25 */ /* 0x002fe2000f8e000c */
[----:B------:R-:W-:-:S03]  /*1520*/  IADD3 R11, PT, PT, R11, R7, RZ ;  /* 0x000000070b0b7210 */ /* 0x000fc60007ffe0ff */
[C---:B------:R-:W-:Y:S01]  /*1530*/  IMAD R7, R2.reuse, UR10, RZ ;  /* 0x0000000a02077c24 */ /* 0x040fe2000f8e02ff */
[----:B------:R-:W-:Y:S01]  /*1540*/  MOV R6, R12 ;  /* 0x0000000c00067202 */ /* 0x000fe20000000f00 */
[----:B------:R-:W-:Y:S02]  /*1550*/  IMAD R3, R2, UR8, RZ ;  /* 0x0000000802037c24 */ /* 0x000fe4000f8e02ff */
[C---:B------:R-:W-:Y:S02]  /*1560*/  IMAD R7, R0.reuse, UR11, R7 ;  /* 0x0000000b00077c24 */ /* 0x040fe4000f8e0207 */
[----:B------:R-:W-:-:S04]  /*1570*/  IMAD.WIDE.U32 R10, R0, UR10, R10 ;  /* 0x0000000a000a7c25 */ /* 0x000fc8000f8e000a */
[----:B------:R-:W-:Y:S01]  /*1580*/  IMAD R3, R0, UR9, R3 ;  /* 0x0000000900037c24 */ /* 0x000fe2000f8e0203 */
[----:B------:R-:W-:-:S03]  /*1590*/  IADD3 R0, PT, PT, R11, R7, RZ ;  /* 0x000000070b007210 */ /* 0x000fc60007ffe0ff */
[----:B------:R-:W-:Y:S01]  /*15a0*/  IMAD.IADD R4, R13, 0x1, R3 ;  /* 0x000000010d047824 */ /* 0x000fe200078e0203 */
[----:B------:R-:W-:Y:S06]  /*15b0*/  BRA `(.L_x_5534) ;  /* 0x00000004007c7947 */ /* 0x000fec0003800000 */
.L_x_5533:
        /* <DEDUP_REMOVED lines=15> */
.L_x_5535:
[----:B------:R-:W1:Y:S01]  /*16b0*/  LDCU.64 UR16, c[0x0][0x3b8] ;  /* 0x00007700ff1077ac */ /* 0x000e620008000a00 */
[----:B------:R-:W-:-:S04]  /*16c0*/  UIADD3 UR19, UPT, UPT, UR10, UR27, URZ ;  /* 0x0000001b0a137290 */ /* 0x000fc8000fffe0ff */
[----:B-1----:R-:W-:Y:S02]  /*16d0*/  UIMAD.WIDE.U32 UR8, UR19, UR16, URZ ;  /* 0x00000010130872a5 */ /* 0x002fe4000f8e00ff */
[----:B------:R-:W-:-:S04]  /*16e0*/  UIMAD UR19, UR19, UR17, URZ ;  /* 0x00000011131372a4 */ /* 0x000fc8000f8e02ff */
[----:B------:R-:W-:Y:S01]  /*16f0*/  UIADD3 UR19, UPT, UPT, UR9, UR19, URZ ;  /* 0x0000001309137290 */ /* 0x000fe2000fffe0ff */
[----:B------:R-:W-:-:S11]  /*1700*/  UMOV UR18, UR8 ;  /* 0x0000000800127c82 */ /* 0x000fd60008000000 */
.L_x_5536:
        /* <DEDUP_REMOVED lines=14> */
.L_x_5537:
[----:B------:R-:W1:Y:S01]  /*17f0*/  LDCU.64 UR14, c[0x0][0x3c0] ;  /* 0x00007800ff0e77ac */ /* 0x000e620008000a00 */
[----:B------:R-:W-:-:S04]  /*1800*/  UIADD3 UR10, UPT, UPT, UR10, UR27, URZ ;  /* 0x0000001b0a0a7290 */ /* 0x000fc8000fffe0ff */
[----:B-1----:R-:W-:Y:S02]  /*1810*/  UIMAD.WIDE.U32 UR8, UR10, UR14, URZ ;  /* 0x0000000e0a0872a5 */ /* 0x002fe4000f8e00ff */
[----:B------:R-:W-:-:S04]  /*1820*/  UIMAD UR10, UR10, UR15, URZ ;  /* 0x0000000f0a0a72a4 */ /* 0x000fc8000f8e02ff */
[----:B------:R-:W-:-:S03]  /*1830*/  UIADD3 UR9, UPT, UPT, UR9, UR10, URZ ;  /* 0x0000000a09097290 */ /* 0x000fc6000fffe0ff */
[----:B------:R-:W-:-:S09]  /*1840*/  UMOV UR10, UR8 ;  /* 0x00000008000a7c82 */ /* 0x000fd20008000000 */
.L_x_5538:
[----:B------:R-:W1:Y:S01]  /*1850*/  LDC R5, c[0x0][0x3e8] ;  /* 0x0000fa00ff057b82 */ /* 0x000e620000000800 */
[----:B------:R-:W2:Y:S01]  /*1860*/  S2R R2, SR_CTAID.Z ;  /* 0x0000000000027919 */ /* 0x000ea20000002700 */
        /* <DEDUP_REMOVED lines=15> */
[----:B-1----:R-:W-:Y:S02]  /*1960*/  IABS R0, R5 ;  /* 0x0000000500007213 */ /* 0x002fe40000000000 */
[----:B------:R-:W-:-:S02]  /*1970*/  ISETP.NE.AND P4, PT, R5, RZ, PT ;  /* 0x000000ff0500720c */ /* 0x000fc40003f85270 */
        /* <DEDUP_REMOVED lines=8> */
[----:B------:R-:W-:Y:S02]  /*1a00*/  IMAD.HI.U32 R3, R7, R3, R6 ;  /* 0x0000000307037227 */ /* 0x000fe400078e0006 */
[----:B------:R-:W1:Y:S04]  /*1a10*/  LDC.64 R6, c[0x0][0x3d8] ;  /* 0x0000f600ff067b82 */ /* 0x000e680000000a00 */
[----:B------:R-:W-:-:S04]  /*1a20*/  IMAD.HI.U32 R8, R3, R2, RZ ;  /* 0x0000000203087227 */ /* 0x000fc800078e00ff */
[----:B------:R-:W-:-:S04]  /*1a30*/  IMAD.MOV R3, RZ, RZ, -R8 ;  /* 0x000000ffff037224 */ /* 0x000fc800078e0a08 */
[----:B------:R-:W-:-:S05]  /*1a40*/  IMAD R3, R0, R3, R2 ;  /* 0x0000000300037224 */ /* 0x000fca00078e0202 */
[----:B------:R-:W-:-:S13]  /*1a50*/  ISETP.GT.U32.AND P2, PT, R0, R3, PT ;  /* 0x000000030000720c */ /* 0x000fda0003f44070 */
[----:B------:R-:W-:Y:S01]  /*1a60*/  @!P2 IADD3 R3, PT, PT, R3, -R0, RZ ;  /* 0x800000000303a210 */ /* 0x000fe20007ffe0ff */
[----:B------:R-:W-:-:S03]  /*1a70*/  @!P2 VIADD R8, R8, 0x1 ;  /* 0x000000010808a836 */ /* 0x000fc60000000000 */
[----:B------:R-:W-:Y:S02]  /*1a80*/  ISETP.GE.U32.AND P1, PT, R3, R0, PT ;  /* 0x000000000300720c */ /* 0x000fe40003f26070 */
[----:B------:R-:W-:Y:S01]  /*1a90*/  LOP3.LUT R0, R5, UR31, RZ, 0x3c, !PT ;  /* 0x0000001f05007c12 */ /* 0x000fe2000f8e3cff */
[----:B------:R-:W2:Y:S01]  /*1aa0*/  LDC.64 R2, c[0x0][0x3d0] ;  /* 0x0000f400ff027b82 */ /* 0x000ea20000000a00 */
[----:B------:R-:W-:Y:S02]  /*1ab0*/  LOP3.LUT R5, RZ, R5, RZ, 0x33, !PT ;  /* 0x00000005ff057212 */ /* 0x000fe400078e33ff */
[----:B------:R-:W-:-:S07]  /*1ac0*/  ISETP.GE.AND P3, PT, R0, RZ, PT ;  /* 0x000000ff0000720c */ /* 0x000fce0003f66270 */
[----:B------:R-:W-:-:S05]  /*1ad0*/  @P1 IADD3 R8, PT, PT, R8, 0x1, RZ ;  /* 0x0000000108081810 */ /* 0x000fca0007ffe0ff */
[----:B------:R-:W-:-:S05]  /*1ae0*/  IMAD.MOV.U32 R0, RZ, RZ, R8 ;  /* 0x000000ffff007224 */ /* 0x000fca00078e0008 */
[----:B------:R-:W-:-:S04]  /*1af0*/  @!P3 IADD3 R0, PT, PT, -R0, RZ, RZ ;  /* 0x000000ff0000b210 */ /* 0x000fc80007ffe1ff */
[----:B------:R-:W-:-:S04]  /*1b00*/  SEL R9, R5, R0, !P4 ;  /* 0x0000000005097207 */ /* 0x000fc80006000000 */
[----:B------:R-:W-:-:S05]  /*1b10*/  SHF.R.S32.HI R13, RZ, 0x1f, R9 ;  /* 0x0000001fff0d7819 */ /* 0x000fca0000011409 */
[C---:B-1----:R-:W-:Y:S02]  /*1b20*/  IMAD R4, R13.reuse, R6, RZ ;  /* 0x000000060d047224 */ /* 0x042fe400078e02ff */
[----:B--2---:R-:W-:Y:S02]  /*1b30*/  IMAD R0, R13, R2, RZ ;  /* 0x000000020d007224 */ /* 0x004fe400078e02ff */
[----:B------:R-:W-:-:S04]  /*1b40*/  IMAD.WIDE.U32 R12, R9, R6, R14 ;  /* 0x00000006090c7225 */ /* 0x000fc800078e000e */
[C---:B------:R-:W-:Y:S02]  /*1b50*/  IMAD R4, R9.reuse, R7, R4 ;  /* 0x0000000709047224 */ /* 0x040fe400078e0204 */
[----:B------:R-:W-:-:S04]  /*1b60*/  IMAD.WIDE.U32 R6, R9, R2, R10 ;  /* 0x0000000209067225 */ /* 0x000fc800078e000a */
[----:B------:R-:W-:Y:S01]  /*1b70*/  IMAD R3, R9, R3, R0 ;  /* 0x0000000309037224 */ /* 0x000fe200078e0200 */
[----:B------:R-:W-:Y:S01]  /*1b80*/  IADD3 R0, PT, PT, R13, R4, RZ ;  /* 0x000000040d007210 */ /* 0x000fe20007ffe0ff */
[----:B------:R-:W-:-:S03]  /*1b90*/  IMAD.MOV.U32 R10, RZ, RZ, R12 ;  /* 0x000000ffff0a7224 */ /* 0x000fc600078e000c */
[----:B------:R-:W-:-:S07]  /*1ba0*/  IADD3 R4, PT, PT, R7, R3, RZ ;  /* 0x0000000307047210 */ /* 0x000fce0007ffe0ff */
.L_x_5534:
[----:B------:R-:W-:Y:S01]  /*1bb0*/  UISETP.NE.AND UP0, UPT, UR20, -0x1, UPT ;  /* 0xffffffff1400788c */ /* 0x000fe2000bf05270 */
[----:B------:R-:W-:Y:S01]  /*1bc0*/  IMAD.MOV.U32 R52, RZ, RZ, RZ ;  /* 0x000000ffff347224 */ /* 0x000fe200078e00ff */
[----:B------:R-:W1:Y:S01]  /*1bd0*/  LDCU.64 UR8, c[0x0][0x3b0] ;  /* 0x00007600ff0877ac */ /* 0x000e620008000a00 */
[----:B------:R-:W2:Y:S01]  /*1be0*/  S2R R3, SR_CTAID.X ;  /* 0x0000000000037919 */ /* 0x000ea20000002500 */
[----:B------:R-:W3:Y:S01]  /*1bf0*/  LDCU.64 UR18, c[0x0][0x3c8] ;  /* 0x00007900ff1277ac */ /* 0x000ee20008000a00 */
[----:B------:R-:W-:Y:S01]  /*1c00*/  IMAD.SHL.U32 R71, R59, 0x8, RZ ;  /* 0x000000083b477824 */ /* 0x000fe200078e00ff */
[----:B------:R-:W-:Y:S01]  /*1c10*/  SHF.R.U32.HI R100, RZ, 0x3, R59 ;  /* 0x00000003ff647819 */ /* 0x000fe2000001163b */
[----:B------:R4:W5:Y:S01]  /*1c20*/  @P0 LDG.E R52, desc[UR4][R102.64] ;  /* 0x0000000466340981 */ /* 0x000962000c1e1900 */
[----:B------:R-:W-:-:S03]  /*1c30*/  IMAD.MOV.U32 R101, RZ, RZ, RZ ;  /* 0x000000ffff657224 */ /* 0x000fc600078e00ff */
[----:B------:R-:W4:Y:S01]  /*1c40*/  @!UP0 LDCU.64 UR10, c[0x0][0x398] ;  /* 0x00007300ff0a87ac */ /* 0x000f220008000a00 */
[----:B------:R-:W-:Y:S01]  /*1c50*/  LOP3.LUT R20, R71, 0x38, RZ, 0xc0, !PT ;  /* 0x0000003847147812 */ /* 0x000fe200078ec0ff */
[----:B------:R-:W2:Y:S01]  /*1c60*/  LDC R67, c[0x0][0x450] ;  /* 0x00011400ff437b82 */ /* 0x000ea20000000800 */
[C---:B------:R-:W-:Y:S01]  /*1c70*/  IMAD.SHL.U32 R64, R59.reuse, 0x4, RZ ;  /* 0x000000043b407824 */ /* 0x040fe200078e00ff */
[----:B------:R-:W-:Y:S01]  /*1c80*/  USHF.L.U32 UR30, UR14, 0x4, URZ ;  /* 0x000000040e1e7899 */ /* 0x000fe200080006ff */
[C---:B------:R-:W-:Y:S01]  /*1c90*/  IADD3 R12, P1, PT, R20.reuse, R6, RZ ;  /* 0x00000006140c7210 */ /* 0x040fe20007f3e0ff */
[----:B------:R-:W-:Y:S01]  /*1ca0*/  USHF.L.U64.HI UR27, UR16, 0x4, UR17 ;  /* 0x00000004101b7899 */ /* 0x000fe20008010211 */
[----:B------:R-:W-:Y:S01]  /*1cb0*/  IADD3 R10, P0, PT, R20, R10, RZ ;  /* 0x0000000a140a7210 */ /* 0x000fe20007f1e0ff */
[----:B------:R-:W-:Y:S01]  /*1cc0*/  USHF.L.U32 UR34, UR22, 0x6, URZ ;  /* 0x0000000616227899 */ /* 0x000fe200080006ff */
[----:B------:R-:W-:Y:S01]  /*1cd0*/  IADD3.X R13, PT, PT, RZ, R4, RZ, P1, !PT ;  /* 0x00000004ff0d7210 */ /* 0x000fe20000ffe4ff */
[----:B-1----:R-:W-:Y:S01]  /*1ce0*/  @UP0 UIMAD.WIDE.U32 UR28, UR20, UR8, URZ ;  /* 0x00000008141c02a5 */ /* 0x002fe2000f8e00ff */
[----:B------:R-:W-:Y:S01]  /*1cf0*/  IADD3.X R11, PT, PT, RZ, R0, RZ, P0, !PT ;  /* 0x00000000ff0b7210 */ /* 0x000fe200007fe4ff */
[----:B---3--:R-:W-:Y:S01]  /*1d00*/  IMAD.U32 R6, RZ, RZ, UR18 ;  /* 0x00000012ff067e24 */ /* 0x008fe2000f8e00ff */
[----:B------:R-:W-:Y:S01]  /*1d10*/  LOP3.LUT R64, R64, 0x1c, RZ, 0xc0, !PT ;  /* 0x0000001c40407812 */ /* 0x000fe200078ec0ff */
[----:B------:R-:W-:Y:S01]  /*1d20*/  IMAD.U32 R98, RZ, RZ, UR19 ;  /* 0x00000013ff627e24 */ /* 0x000fe2000f8e00ff */
[----:B------:R-:W-:Y:S01]  /*1d30*/  SHF.L.U32 R66, R59, 0x6, RZ ;  /* 0x000000063b427819 */ /* 0x000fe200000006ff */
[----:B------:R-:W-:Y:S01]  /*1d40*/  IMAD.WIDE.U32 R10, R100, UR14, R10 ;  /* 0x0000000e640a7c25 */ /* 0x000fe2000f8e000a */
[----:B----4-:R-:W-:Y:S01]  /*1d50*/  @!UP0 UIMAD.WIDE.U32 UR32, UR6, UR10, URZ ;  /* 0x0000000a062082a5 */ /* 0x010fe2000f8e00ff */
[----:B------:R-:W-:-:S02]  /*1d60*/  SHF.R.U32.HI R60, RZ, 0x1, R59 ;  /* 0x00000001ff3c7819 */ /* 0x000fc4000001163b */
[C---:B------:R-:W-:Y:S01]  /*1d70*/  IMAD R73, R100.reuse, UR15, R11 ;  /* 0x0000000f64497c24 */ /* 0x040fe2000f8e020b */
[----:B------:R-:W-:Y:S01]  /*1d80*/  @!UP0 UIMAD UR11, UR6, UR11, UR33 ;  /* 0x0000000b060b82a4 */ /* 0x000fe2000f8e0221 */
[----:B------:R-:W-:Y:S01]  /*1d90*/  IMAD.WIDE.U32 R12, R100, UR16, R12 ;  /* 0x00000010640c7c25 */ /* 0x000fe2000f8e000c */
[----:B------:R-:W-:Y:S01]  /*1da0*/  @UP0 UIMAD UR11, UR20, UR9, UR29 ;  /* 0x00000009140b02a4 */ /* 0x000fe2000f8e021d */
[----:B------:R-:W-:Y:S01]  /*1db0*/  SHF.L.U32 R72, R10, 0x1, RZ ;  /* 0x000000010a487819 */ /* 0x000fe200000006ff */
[----:B------:R-:W-:Y:S01]  /*1dc0*/  @!UP0 UMOV UR10, UR32 ;  /* 0x00000020000a8c82 */ /* 0x000fe20008000000 */
[----:B------:R-:W-:Y:S01]  /*1dd0*/  @UP0 UMOV UR10, UR28 ;  /* 0x0000001c000a0c82 */ /* 0x000fe20008000000 */
[----:B--2---:R-:W-:Y:S01]  /*1de0*/  IMAD.WIDE.U32 R2, R3, 0x40, R100 ;  /* 0x0000004003027825 */ /* 0x004fe200078e0064 */
[----:B------:R-:W-:Y:S01]  /*1df0*/  IADD3 R14, P2, PT, R20, UR10, RZ ;  /* 0x0000000a140e7c10 */ /* 0x000fe2000ff5e0ff */
[----:B------:R-:W-:Y:S01]  /*1e00*/  USHF.L.U64.HI UR29, UR14, 0x4, UR15 ;  /* 0x000000040e1d7899 */ /* 0x000fe2000801020f */
[----:B------:R-:W-:Y:S01]  /*1e10*/  LEA.HI R67, R67, R67, RZ, 0x1 ;  /* 0x0000004343437211 */ /* 0x000fe200078f08ff */
[----:B------:R-:W-:Y:S01]  /*1e20*/  IMAD R61, R3, UR8, RZ ;  /* 0x00000008033d7c24 */ /* 0x000fe2000f8e02ff */
[----:B------:R-:W1:Y:S01]  /*1e30*/  LDCU.64 UR14, c[0x0][0x390] ;  /* 0x00007200ff0e77ac */ /* 0x000e620008000a00 */
[----:B------:R-:W-:Y:S01]  /*1e40*/  IMAD.X R15, RZ, RZ, UR11, P2 ;  /* 0x0000000bff0f7e24 */ /* 0x000fe200090e06ff */
[----:B------:R-:W-:Y:S01]  /*1e50*/  SHF.R.S32.HI R67, RZ, 0x1, R67 ;  /* 0x00000001ff437819 */ /* 0x000fe20000011443 */
[----:B------:R-:W-:Y:S01]  /*1e60*/  IMAD R75, R100, UR17, R13 ;  /* 0x00000011644b7c24 */ /* 0x000fe2000f8e020d */
[----:B------:R-:W2:Y:S01]  /*1e70*/  LDCU.64 UR10, c[0x0][0x388] ;  /* 0x00007100ff0a77ac */ /* 0x000ea20008000a00 */
[----:B------:R-:W-:Y:S01]  /*1e80*/  IMAD.WIDE.U32 R6, R6, UR31, R14 ;  /* 0x0000001f06067c25 */ /* 0x000fe2000f8e000e */
[----:B------:R-:W-:-:S02]  /*1e90*/  SHF.L.U64.HI R73, R10, 0x1, R73 ;  /* 0x000000010a497819 */ /* 0x000fc40000010249 */
[----:B------:R-:W-:Y:S01]  /*1ea0*/  SHF.L.U64.HI R75, R12, 0x1, R75 ;  /* 0x000000010c4b7819 */ /* 0x000fe2000001024b */
[----:B------:R-:W-:Y:S01]  /*1eb0*/  IMAD R99, R98, UR31, R7 ;  /* 0x0000001f62637c24 */ /* 0x000fe2000f8e0207 */
[----:B------:R-:W-:Y:S01]  /*1ec0*/  LOP3.LUT R66, R66, 0x1c0, RZ, 0xc0, !PT ;  /* 0x000001c042427812 */ /* 0x000fe200078ec0ff */
[----:B------:R-:W-:Y:S01]  /*1ed0*/  IMAD.MOV.U32 R98, RZ, RZ, R6 ;  /* 0x000000ffff627224 */ /* 0x000fe200078e0006 */
[----:B------:R-:W-:Y:S01]  /*1ee0*/  UIADD3 UR31, UPT, UPT, UR22, -0x1, URZ ;  /* 0xffffffff161f7890 */ /* 0x000fe2000fffe0ff */
[----:B------:R-:W-:Y:S01]  /*1ef0*/  IMAD.SHL.U32 R74, R12, 0x2, RZ ;  /* 0x000000020c4a7824 */ /* 0x000fe200078e00ff */
[----:B------:R-:W-:Y:S01]  /*1f00*/  LOP3.LUT R66, R66, 0x38, R71, 0xf8, !PT ;  /* 0x0000003842427812 */ /* 0x000fe200078ef847 */
[----:B------:R-:W-:Y:S01]  /*1f10*/  IMAD.WIDE.U32 R98, R2, UR8, R98 ;  /* 0x0000000802627c25 */ /* 0x000fe2000f8e0062 */
[----:B------:R-:W-:Y:S02]  /*1f20*/  USHF.R.S32.HI UR8, URZ, 0x1f, UR24 ;  /* 0x0000001fff087899 */ /* 0x000fe40008011418 */
[----:B------:R-:W-:Y:S01]  /*1f30*/  LOP3.LUT R58, R66, 0x8, R60, 0x78, !PT ;  /* 0x00000008423a7812 */ /* 0x000fe200078e783c */
[----:B------:R-:W-:Y:S01]  /*1f40*/  IMAD R65, R100, R67, R64 ;  /* 0x0000004364417224 */ /* 0x000fe200078e0240 */
[----:B------:R-:W-:Y:S01]  /*1f50*/  ULEA.HI UR8, UR8, UR24, URZ, 0x6 ;  /* 0x0000001808087291 */ /* 0x000fe2000f8f30ff */
[----:B------:R-:W-:Y:S01]  /*1f60*/  IMAD R61, R2, UR9, R61 ;  /* 0x00000009023d7c24 */ /* 0x000fe2000f8e023d */
[----:B--2---:R-:W-:Y:S01]  /*1f70*/  IADD3 R74, P0, PT, R74, UR10, RZ ;  /* 0x0000000a4a4a7c10 */ /* 0x004fe2000ff1e0ff */
[--C-:B------:R-:W-:Y:S01]  /*1f80*/  IMAD.IADD R64, R64, 0x1, R65.reuse ;  /* 0x0000000140407824 */ /* 0x100fe200078e0241 */
[----:B------:R-:W-:Y:S01]  /*1f90*/  USHF.R.S32.HI UR33, URZ, 0x6, UR8 ;  /* 0x00000006ff217899 */ /* 0x000fe20008011408 */
[----:B------:R-:W-:Y:S01]  /*1fa0*/  SHF.R.S32.HI R63, RZ, 0x1f, R65 ;  /* 0x0000001fff3f7819 */ /* 0x000fe20000011441 */
[----:B------:R-:W-:Y:S01]  /*1fb0*/  USHF.L.U32 UR28, UR16, 0x4, URZ ;  /* 0x00000004101c7899 */ /* 0x000fe200080006ff */
[----:B------:R-:W-:Y:S01]  /*1fc0*/  IADD3.X R75, PT, PT, R75, UR11, RZ, P0, !PT ;  /* 0x0000000b4b4b7c10 */ /* 0x000fe200087fe4ff */
[----:B------:R-:W-:Y:S01]  /*1fd0*/  UISETP.LT.AND UP0, UPT, UR7, UR33, UPT ;  /* 0x000000210700728c */ /* 0x000fe2000bf01270 */
[----:B-1----:R-:W-:Y:S01]  /*1fe0*/  IADD3 R72, P0, PT, R72, UR14, RZ ;  /* 0x0000000e48487c10 */ /* 0x002fe2000ff1e0ff */
[----:B------:R-:W-:Y:S01]  /*1ff0*/  IMAD.MOV.U32 R224, RZ, RZ, R74 ;  /* 0x000000ffffe07224 */ /* 0x000fe200078e004a */
[----:B------:R-:W-:Y:S01]  /*2000*/  SHF.R.S32.HI R62, RZ, 0x1f, R64 ;  /* 0x0000001fff3e7819 */ /* 0x000fe20000011440 */
[----:B------:R-:W-:Y:S01]  /*2010*/  USEL UR33, UR7, UR33, !UP0 ;  /* 0x0000002107217287 */ /* 0x000fe2000c000000 */
[----:B------:R-:W-:Y:S01]  /*2020*/  IADD3.X R73, PT, PT, R73, UR15, RZ, P0, !PT ;  /* 0x0000000f49497c10 */ /* 0x000fe200087fe4ff */
[----:B------:R-:W-:Y:S01]  /*2030*/  IMAD.MOV.U32 R225, RZ, RZ, R75 ;  /* 0x000000ffffe17224 */ /* 0x000fe200078e004b */
[----:B------:R-:W-:Y:S01]  /*2040*/  MOV R226, R72 ;  /* 0x0000004800e27202 */ /* 0x000fe20000000f00 */
[----:B------:R-:W-:Y:S01]  /*2050*/  UISETP.GT.U32.AND UP0, UPT, UR22, UR33, UPT ;  /* 0x000000211600728c */ /* 0x000fe2000bf04070 */
[----:B------:R-:W-:Y:S01]  /*2060*/  IADD3 R61, PT, PT, R99, R61, RZ ;  /* 0x0000003d633d7210 */ /* 0x000fe20007ffe0ff */
[----:B------:R-:W-:Y:S01]  /*2070*/  IMAD.MOV.U32 R227, RZ, RZ, R73 ;  /* 0x000000ffffe37224 */ /* 0x000fe200078e0049 */
[----:B------:R-:W-:-:S06]  /*2080*/  USHF.L.U32 UR32, UR31, 0x6, URZ ;  /* 0x000000061f207899 */ /* 0x000fcc00080006ff */
[----:B------:R-:W-:Y:S06]  /*2090*/  BRA.U !UP0, `(.L_x_5539) ;  /* 0x0000009908d87547 */ /* 0x000fec000b800000 */
[----:B------:R-:W1:Y:S01]  /*20a0*/  LDC.64 R2, c[0x0][0x4a0] ;  /* 0x00012800ff027b82 */ /* 0x000e620000000a00 */
[----:B------:R-:W2:Y:S01]  /*20b0*/  LDCU.128 UR8, c[0x0][0x490] ;  /* 0x00009200ff0877ac */ /* 0x000ea20008000c00 */
[----:B------:R-:W-:Y:S01]  /*20c0*/  IMAD.MOV.U32 R21, RZ, RZ, RZ ;  /* 0x000000ffff157224 */ /* 0x000fe200078e00ff */
[----:B------:R-:W-:Y:S01]  /*20d0*/  MOV R94, UR32 ;  /* 0x00000020005e7c02 */ /* 0x000fe20008000f00 */
[----:B------:R-:W-:Y:S01]  /*20e0*/  @!P3 IMAD.MOV R8, RZ, RZ, -R8 ;  /* 0x000000ffff08b224 */ /* 0x000fe200078e0a08 */
[----:B------:R-:W3:Y:S01]  /*20f0*/  LDCU.128 UR16, c[0x0][0x4b0] ;  /* 0x00009600ff1077ac */ /* 0x000ee20008000c00 */
[----:B-----5:R-:W-:Y:S01]  /*2100*/  VIADD R52, R52, UR32 ;  /* 0x0000002034347c36 */ /* 0x020fe20008000000 */
[----:B------:R-:W-:Y:S01]  /*2110*/  IADD3 R70, PT, PT, R100, 0x10, RZ ;  /* 0x0000001064467810 */ /* 0x000fe20007ffe0ff */
[----:B------:R-:W4:Y:S01]  /*2120*/  LDC.64 R88, c[0x0][0x4a8] ;  /* 0x00012a00ff587b82 */ /* 0x000f220000000a00 */
[----:B------:R-:W3:Y:S01]  /*2130*/  LDCU.128 UR12, c[0x0][0x4c0] ;  /* 0x00009800ff0c77ac */ /* 0x000ee20008000c00 */
[----:B------:R-:W-:Y:S01]  /*2140*/  SEL R8, R5, R8, !P4 ;  /* 0x0000000805087207 */ /* 0x000fe20006000000 */
[----:B------:R-:W-:Y:S01]  /*2150*/  IMAD R52, R52, R67, RZ ;  /* 0x0000004334347224 */ /* 0x000fe200078e02ff */
[----:B------:R-:W-:Y:S01]  /*2160*/  IADD3 R68, PT, PT, R100, 0x30, RZ ;  /* 0x0000003064447810 */ /* 0x000fe20007ffe0ff */
[----:B------:R-:W3:Y:S01]  /*2170*/  LDCU.U8 UR35, c[0x0][0x533] ;  /* 0x0000a660ff2377ac */ /* 0x000ee20008000000 */
[C---:B------:R-:W-:Y:S01]  /*2180*/  IMAD.SHL.U32 R93, R67.reuse, 0x10, RZ ;  /* 0x00000010435d7824 */ /* 0x040fe200078e00ff */
[C---:B------:R-:W-:Y:S01]  /*2190*/  LOP3.LUT R19, R20.reuse, 0x40, RZ, 0xfc, !PT ;  /* 0x0000004014137812 */ /* 0x040fe200078efcff */
[C---:B------:R-:W-:Y:S01]  /*21a0*/  IMAD R92, R67.reuse, 0x30, RZ ;  /* 0x00000030435c7824 */ /* 0x040fe200078e02ff */
[----:B------:R-:W-:Y:S01]  /*21b0*/  UMOV UR36, URZ ;  /* 0x000000ff00247c82 */ /* 0x000fe20008000000 */
[----:B------:R-:W-:Y:S01]  /*21c0*/  IMAD.SHL.U32 R90, R67, 0x20, RZ ;  /* 0x00000020435a7824 */ /* 0x000fe200078e00ff */
[C---:B------:R-:W-:Y:S01]  /*21d0*/  LOP3.LUT R18, R20.reuse, 0x80, RZ, 0xfc, !PT ;  /* 0x0000008014127812 */ /* 0x040fe200078efcff */
[----:B--2---:R-:W-:Y:S01]  /*21e0*/  IMAD.U32 R5, RZ, RZ, UR10 ;  /* 0x0000000aff057e24 */ /* 0x004fe2000f8e00ff */
[----:B------:R-:W-:Y:S01]  /*21f0*/  LOP3.LUT R17, R20, 0xc0, RZ, 0xfc, !PT ;  /* 0x000000c014117812 */ /* 0x000fe200078efcff */
[----:B------:R-:W-:Y:S01]  /*2200*/  IMAD.U32 R0, RZ, RZ, UR11 ;  /* 0x0000000bff007e24 */ /* 0x000fe2000f8e00ff */
[----:B------:R-:W2:Y:S01]  /*2210*/  LDCU.64 UR10, c[0x0][0x488] ;  /* 0x00009100ff0a77ac */ /* 0x000ea20008000a00 */
[----:B-1----:R-:W-:Y:S01]  /*2220*/  IMAD.WIDE.U32 R6, R2, UR6, R20 ;  /* 0x0000000602067c25 */ /* 0x002fe2000f8e0014 */
[----:B------:R-:W-:-:S02]  /*2230*/  IADD3 R2, P0, PT, R100, -UR24, RZ ;  /* 0x8000001864027c10 */ /* 0x000fc4000ff1e0ff */
[----:B------:R-:W-:Y:S01]  /*2240*/  SHF.R.S32.HI R86, RZ, 0x1f, R90 ;  /* 0x0000001fff567819 */ /* 0x000fe2000001145a */
[----:B------:R-:W-:Y:S01]  /*2250*/  IMAD R7, R3, UR6, R7 ;  /* 0x0000000603077c24 */ /* 0x000fe2000f8e0207 */
[----:B------:R-:W-:Y:S01]  /*2260*/  SHF.R.S32.HI R3, RZ, 0x1f, R8 ;  /* 0x0000001fff037819 */ /* 0x000fe20000011408 */
[----:B------:R-:W-:Y:S01]  /*2270*/  IMAD.WIDE.U32 R10, R5, UR6, R20 ;  /* 0x00000006050a7c25 */ /* 0x000fe2000f8e0014 */
[----:B------:R-:W-:Y:S01]  /*2280*/  SHF.R.S32.HI R84, RZ, 0x1f, R92 ;  /* 0x0000001fff547819 */ /* 0x000fe2000001145c */
[----:B---3--:R-:W-:Y:S01]  /*2290*/  UISETP.NE.AND UP1, UPT, UR35, URZ, UPT ;  /* 0x000000ff2300728c */ /* 0x008fe2000bf25270 */
[----:B----4-:R-:W-:Y:S01]  /*22a0*/  SHF.L.U32 R91, R88, 0x4, RZ ;  /* 0x00000004585b7819 */ /* 0x010fe200000006ff */
[----:B------:R-:W-:-:S04]  /*22b0*/  IMAD.WIDE.U32 R6, R94, UR16, R6 ;  /* 0x000000105e067c25 */ /* 0x000fc8000f8e0006 */
[----:B------:R-:W-:Y:S02]  /*22c0*/  IMAD R7, R94, UR17, R7 ;  /* 0x000000115e077c24 */ /* 0x000fe4000f8e0207 */
[----:B------:R-:W-:Y:S01]  /*22d0*/  IMAD R11, R0, UR6, R11 ;  /* 0x00000006000b7c24 */ /* 0x000fe2000f8e020b */
[----:B------:R-:W-:Y:S01]  /*22e0*/  USHF.R.S32.HI UR6, URZ, 0x1f, UR24 ;  /* 0x0000001fff067899 */ /* 0x000fe20008011418 */
[----:B------:R-:W-:Y:S02]  /*22f0*/  IMAD R5, R3, UR12, RZ ;  /* 0x0000000c03057c24 */ /* 0x000fe4000f8e02ff */
[----:B------:R-:W-:-:S03]  /*2300*/  IMAD.WIDE.U32 R6, R8, UR12, R6 ;  /* 0x0000000c08067c25 */ /* 0x000fc6000f8e0006 */
[----:B------:R-:W-:Y:S01]  /*2310*/  IADD3.X R23, PT, PT, RZ, ~UR6, RZ, P0, !PT ;  /* 0x80000006ff177c10 */ /* 0x000fe200087fe4ff */
[----:B------:R-:W-:Y:S01]  /*2320*/  IMAD R3, R3, UR18, RZ ;  /* 0x0000001203037c24 */ /* 0x000fe2000f8e02ff */
[----:B------:R-:W-:Y:S01]  /*2330*/  IADD3 R78, P0, PT, R52, R64, RZ ;  /* 0x00000040344e7210 */ /* 0x000fe20007f1e0ff */
[----:B------:R-:W-:Y:S01]  /*2340*/  IMAD.MOV.U32 R4, RZ, RZ, R6 ;  /* 0x000000ffff047224 */ /* 0x000fe200078e0006 */
[----:B------:R-:W-:Y:S01]  /*2350*/  USHF.L.U32 UR6, UR16, 0x6, URZ ;  /* 0x0000000610067899 */ /* 0x000fe200080006ff */
[C---:B------:R-:W-:Y:S01]  /*2360*/  IMAD R6, R8.reuse, UR19, R3 ;  /* 0x0000001308067c24 */ /* 0x040fe2000f8e0203 */
[----:B------:R-:W-:Y:S01]  /*2370*/  SHF.R.S32.HI R3, RZ, 0x1f, R52 ;  /* 0x0000001fff037819 */ /* 0x000fe20000011434 */
[----:B------:R-:W-:Y:S01]  /*2380*/  IMAD R5, R8, UR13, R5 ;  /* 0x0000000d08057c24 */ /* 0x000fe2000f8e0205 */
[----:B------:R-:W-:Y:S01]  /*2390*/  IADD3 R52, P1, PT, R52, R65, RZ ;  /* 0x0000004134347210 */ /* 0x000fe20007f3e0ff */
[----:B------:R-:W1:Y:S01]  /*23a0*/  LDCU.64 UR12, c[0x0][0x4d0] ;  /* 0x00009a00ff0c77ac */ /* 0x000e620008000a00 */
[----:B------:R-:W-:-:S02]  /*23b0*/  IMAD.WIDE.U32 R10, R94, R88, R10 ;  /* 0x000000585e0a7225 */ /* 0x000fc400078e000a */
[----:B------:R-:W-:Y:S01]  /*23c0*/  IADD3 R5, PT, PT, R7, R5, RZ ;  /* 0x0000000507057210 */ /* 0x000fe20007ffe0ff */
[----:B------:R-:W3:Y:S01]  /*23d0*/  LDCU UR19, c[0x0][0x450] ;  /* 0x00008a00ff1377ac */ /* 0x000ee20008000800 */
[C---:B------:R-:W-:Y:S02]  /*23e0*/  IMAD.X R79, R3.reuse, 0x1, R62, P0 ;  /* 0x00000001034f7824 */ /* 0x040fe400000e063e */
[----:B------:R-:W-:Y:S02]  /*23f0*/  IMAD.X R3, R3, 0x1, R63, P1 ;  /* 0x0000000103037824 */ /* 0x000fe400008e063f */
[----:B------:R-:W-:Y:S01]  /*2400*/  IMAD R11, R94, R89, R11 ;  /* 0x000000595e0b7224 */ /* 0x000fe200078e020b */
[----:B------:R-:W-:Y:S01]  /*2410*/  SHF.L.U64.HI R79, R78, 0x1, R79 ;  /* 0x000000014e4f7819 */ /* 0x000fe2000001024f */
[----:B------:R-:W-:Y:S01]  /*2420*/  IMAD R77, R23, UR16, RZ ;  /* 0x00000010174d7c24 */ /* 0x000fe2000f8e02ff */
[C---:B------:R-:W-:Y:S01]  /*2430*/  SHF.L.U64.HI R0, R52.reuse, 0x1, R3 ;  /* 0x0000000134007819 */ /* 0x040fe20000010203 */
[----:B------:R-:W-:-:S02]  /*2440*/  IMAD.SHL.U32 R52, R52, 0x2, RZ ;  /* 0x0000000234347824 */ /* 0x000fc400078e00ff */
[----:B------:R-:W-:Y:S01]  /*2450*/  IMAD.WIDE.U32 R8, R8, UR18, R10 ;  /* 0x0000001208087c25 */ /* 0x000fe2000f8e000a */
[----:B------:R-:W-:Y:S02]  /*2460*/  UIADD3 UR18, UPT, UPT, UR24, -UR34, URZ ;  /* 0x8000002218127290 */ /* 0x000fe4000fffe0ff */
[----:B------:R-:W-:Y:S01]  /*2470*/  IADD3 R24, P0, PT, R52, UR14, RZ ;  /* 0x0000000e34187c10 */ /* 0x000fe2000ff1e0ff */
[----:B------:R-:W-:Y:S01]  /*2480*/  IMAD R23, R23, R88, RZ ;  /* 0x0000005817177224 */ /* 0x000fe200078e02ff */
[----:B------:R-:W-:Y:S01]  /*2490*/  IADD3 R7, PT, PT, R9, R6, RZ ;  /* 0x0000000609077210 */ /* 0x000fe20007ffe0ff */
[----:B------:R-:W-:Y:S01]  /*24a0*/  IMAD R77, R2, UR17, R77 ;  /* 0x00000011024d7c24 */ /* 0x000fe2000f8e024d */
[----:B------:R-:W-:Y:S01]  /*24b0*/  IADD3.X R25, PT, PT, R0, UR15, RZ, P0, !PT ;  /* 0x0000000f00197c10 */ /* 0x000fe200087fe4ff */
[----:B------:R-:W-:Y:S01]  /*24c0*/  IMAD.WIDE.U32 R4, R2, UR16, R4 ;  /* 0x0000001002047c25 */ /* 0x000fe2000f8e0004 */
[----:B-1----:R-:W-:Y:S01]  /*24d0*/  IADD3 R52, P0, PT, R52, UR12, RZ ;  /* 0x0000000c34347c10 */ /* 0x002fe2000ff1e0ff */
[----:B------:R-:W-:Y:S01]  /*24e0*/  UIADD3 UR34, UPT, UPT, -UR34, UR26, URZ ;  /* 0x0000001a22227290 */ /* 0x000fe2000fffe1ff */
[----:B------:R-:W-:Y:S01]  /*24f0*/  MOV R6, R8 ;  /* 0x0000000800067202 */ /* 0x000fe20000000f00 */
[----:B------:R-:W-:Y:S01]  /*2500*/  IMAD.SHL.U32 R78, R78, 0x2, RZ ;  /* 0x000000024e4e7824 */ /* 0x000fe200078e00ff */
[----:B------:R-:W-:Y:S01]  /*2510*/  IADD3.X R53, PT, PT, R0, UR13, RZ, P0, !PT ;  /* 0x0000000d00357c10 */ /* 0x000fe200087fe4ff */
[----:B------:R-:W-:Y:S01]  /*2520*/  IMAD R23, R2, R89, R23 ;  /* 0x0000005902177224 */ /* 0x000fe200078e0217 */
[----:B------:R-:W-:Y:S01]  /*2530*/  IADD3 R0, P0, PT, RZ, -UR36, RZ ;  /* 0x80000024ff007c10 */ /* 0x000fe2000ff1e0ff */
[----:B------:R-:W-:Y:S01]  /*2540*/  IMAD.SHL.U32 R85, R88, 0x40, RZ ;  /* 0x0000004058557824 */ /* 0x000fe200078e00ff */
[----:B------:R-:W-:Y:S01]  /*2550*/  IADD3 R80, P1, PT, R78, UR14, RZ ;  /* 0x0000000e4e507c10 */ /* 0x000fe2000ff3e0ff */
[----:B------:R-:W-:Y:S01]  /*2560*/  IMAD.WIDE.U32 R2, R2, R88, R6 ;  /* 0x0000005802027225 */ /* 0x000fe200078e0006 */
[----:B------:R-:W-:Y:S01]  /*2570*/  LEA R76, P2, R4, UR8, 0x1 ;  /* 0x00000008044c7c11 */ /* 0x000fe2000f8408ff */
[----:B------:R-:W1:Y:S01]  /*2580*/  LDCU.64 UR16, c[0x0][0x3c0] ;  /* 0x00007800ff1077ac */ /* 0x000e620008000a00 */
[----:B------:R-:W-:Y:S01]  /*2590*/  IADD3.X R81, PT, PT, R79, UR15, RZ, P1, !PT ;  /* 0x0000000f4f517c10 */ /* 0x000fe20008ffe4ff */
[----:B------:R-:W-:Y:S01]  /*25a0*/  IMAD.IADD R77, R5, 0x1, R77 ;  /* 0x00000001054d7824 */ /* 0x000fe200078e024d */
[----:B------:R-:W-:Y:S01]  /*25b0*/  IADD3 R78, P1, PT, R78, UR12, RZ ;  /* 0x0000000c4e4e7c10 */ /* 0x000fe2000ff3e0ff */
[----:B------:R-:W-:Y:S01]  /*25c0*/  IMAD.X R85, RZ, RZ, ~R85, P0 ;  /* 0x000000ffff557224 */ /* 0x000fe200000e0e55 */
[----:B------:R-:W-:Y:S01]  /*25d0*/  SHF.L.U64.HI R89, R88, 0x4, R89 ;  /* 0x0000000458597819 */ /* 0x000fe20000010259 */
[----:B------:R-:W-:Y:S01]  /*25e0*/  IMAD.IADD R23, R3, 0x1, R23 ;  /* 0x0000000103177824 */ /* 0x000fe200078e0217 */
[----:B------:R-:W-:Y:S01]  /*25f0*/  IADD3.X R3, PT, PT, RZ, ~UR6, RZ, P0, !PT ;  /* 0x80000006ff037c10 */ /* 0x000fe200087fe4ff */
[----:B------:R-:W-:Y:S01]  /*2600*/  VIADD R69, R100, 0x20 ;  /* 0x0000002064457836 */ /* 0x000fe20000000000 */
[----:B------:R-:W-:Y:S01]  /*2610*/  LEA.HI.X R77, R4, UR9, R77, 0x1, P2 ;  /* 0x00000009044d7c11 */ /* 0x000fe200090f0c4d */
[----:B------:R-:W4:Y:S01]  /*2620*/  LDCU.64 UR14, c[0x0][0x3b8] ;  /* 0x00007700ff0e77ac */ /* 0x000f220008000a00 */
[----:B--2---:R-:W-:-:S02]  /*2630*/  LEA R22, P2, R2, UR10, 0x1 ;  /* 0x0000000a02167c11 */ /* 0x004fc4000f8408ff */
[C---:B------:R-:W-:Y:S01]  /*2640*/  SHF.R.S64 R87, R0.reuse, 0x1f, R85 ;  /* 0x0000001f00577819 */ /* 0x040fe20000001055 */
[----:B------:R-:W-:Y:S01]  /*2650*/  UMOV UR6, UR22 ;  /* 0x0000001600067c82 */ /* 0x000fe20008000000 */
[----:B------:R-:W-:Y:S02]  /*2660*/  SHF.R.S32.HI R88, RZ, 0x1f, R93 ;  /* 0x0000001fff587819 */ /* 0x000fe4000001145d */
[----:B---3--:R-:W-:Y:S02]  /*2670*/  MOV R26, UR19 ;  /* 0x00000013001a7c02 */ /* 0x008fe40008000f00 */
[--C-:B------:R-:W-:Y:S02]  /*2680*/  SHF.R.S64 R83, R0, 0x1f, R3.reuse ;  /* 0x0000001f00537819 */ /* 0x100fe40000001003 */
[----:B------:R-:W-:Y:S02]  /*2690*/  SHF.R.S32.HI R82, RZ, 0x1f, R3 ;  /* 0x0000001fff527819 */ /* 0x000fe40000011403 */
[----:B------:R-:W-:-:S02]  /*26a0*/  SHF.R.S32.HI R85, RZ, 0x1f, R85 ;  /* 0x0000001fff557819 */ /* 0x000fc40000011455 */
[----:B------:R-:W-:Y:S01]  /*26b0*/  LEA.HI.X R23, R2, UR11, R23, 0x1, P2 ;  /* 0x0000000b02177c11 */ /* 0x000fe200090f0c17 */
[----:B------:R-:W2:Y:S01]  /*26c0*/  LDCU.128 UR8, c[0x0][0x3a0] ;  /* 0x00007400ff0877ac */ /* 0x000ea20008000c00 */
[----:B------:R-:W-:Y:S01]  /*26d0*/  IADD3.X R79, PT, PT, R79, UR13, RZ, P1, !PT ;  /* 0x0000000d4f4f7c10 */ /* 0x000fe20008ffe4ff */
[----:B-1--4-:R-:W3:Y:S06]  /*26e0*/  LDCU.64 UR12, c[0x0][0x4e0] ;  /* 0x00009c00ff0c77ac */ /* 0x012eec0008000a00 */
.L_x_5561:
[----:B------:R-:W-:Y:S01]  /*26f0*/  UIADD3 UR34, UPT, UPT, UR34, 0x40, URZ ;  /* 0x0000004022227890 */ /* 0x000fe2000fffe0ff */
[----:B------:R-:W-:Y:S01]  /*2700*/  IMAD.U32 R0, RZ, RZ, UR29 ;  /* 0x0000001dff007e24 */ /* 0x000fe2000f8e00ff */
[----:B------:R-:W-:Y:S01]  /*2710*/  UIADD3 UR18, UPT, UPT, UR18, 0x40, URZ ;  /* 0x0000004012127890 */ /* 0x000fe2000fffe0ff */
[----:B------:R-:W-:Y:S01]  /*2720*/  BSSY.RECONVERGENT B1, `(.L_x_5540) ;  /* 0x00008ee000017945 */ /* 0x000fe20003800200 */
[----:B------:R-:W-:Y:S01]  /*2730*/  UIADD3 UR6, UPT, UPT, UR6, -0x1, URZ ;  /* 0xffffffff06067890 */ /* 0x000fe2000fffe0ff */
[----:B------:R-:W-:Y:S01]  /*2740*/  IMAD.MOV.U32 R96, RZ, RZ, R94 ;  /* 0x000000ffff607224 */ /* 0x000fe200078e005e */
[----:B------:R-:W-:Y:S01]  /*2750*/  ISETP.GE.AND P0, PT, R100, UR34, PT ;  /* 0x0000002264007c0c */ /* 0x000fe2000bf06270 */
[----:B------:R-:W-:Y:S01]  /*2760*/  VIADD R94, R94, 0xffffffc0 ;  /* 0xffffffc05e5e7836 */ /* 0x000fe20000000000 */
[----:B------:R-:W-:Y:S02]  /*2770*/  ISETP.GE.AND P5, PT, R70, UR34, PT ;  /* 0x0000002246007c0c */ /* 0x000fe4000bfa6270 */
[----:B------:R-:W-:Y:S02]  /*2780*/  ISETP.GE.AND P0, PT, R100, UR18, !P0 ;  /* 0x0000001264007c0c */ /* 0x000fe4000c706270 */
[----:B------:R-:W-:Y:S02]  /*2790*/  ISETP.GE.AND P5, PT, R70, UR18, !P5 ;  /* 0x0000001246007c0c */ /* 0x000fe4000efa6270 */
[C---:B------:R-:W-:Y:S02]  /*27a0*/  ISETP.GE.AND P4, PT, R69.reuse, UR34, PT ;  /* 0x0000002245007c0c */ /* 0x040fe4000bf86270 */
[C---:B------:R-:W-:Y:S02]  /*27b0*/  ISETP.GE.AND P3, PT, R68.reuse, UR34, PT ;  /* 0x0000002244007c0c */ /* 0x040fe4000bf66270 */
[----:B------:R-:W-:Y:S02]  /*27c0*/  ISETP.GE.AND P4, PT, R69, UR18, !P4 ;  /* 0x0000001245007c0c */ /* 0x000fe4000e786270 */
[----:B------:R-:W-:Y:S03]  /*27d0*/  ISETP.GE.AND P3, PT, R68, UR18, !P3 ;  /* 0x0000001244007c0c */ /* 0x000fe6000df66270 */
[----:B------:R-:W4:Y:S02]  /*27e0*/  @P0 LDG.E.128 R28, desc[UR4][R76.64] ;  /* 0x000000044c1c0981 */ /* 0x000f24000c1e1d00 */
[----:B------:R-:W1:Y:S02]  /*27f0*/  @P5 LDC.64 R2, c[0x0][0x4b0] ;  /* 0x00012c00ff025b82 */ /* 0x000e640000000a00 */
[----:B----4-:R4:W-:Y:S01]  /*2800*/  @P0 STG.E.128 desc[UR4][R72.64], R28 ;  /* 0x0000001c48000986 */ /* 0x0109e2000c101d04 */
[C---:B-1----:R-:W-:Y:S03]  /*2810*/  @P5 LEA R42, P1, R2.reuse, R76, 0x5 ;  /* 0x0000004c022a5211 */ /* 0x042fe600078228ff */
[----:B------:R-:W5:Y:S01]  /*2820*/  @P0 LDG.E.128 R12, desc[UR4][R76.64+0x80] ;  /* 0x000080044c0c0981 */ /* 0x000f62000c1e1d00 */
[----:B------:R-:W-:Y:S01]  /*2830*/  @P5 LEA.HI.X R43, R2, R77, R3, 0x5, P1 ;  /* 0x0000004d022b5211 */ /* 0x000fe200008f2c03 */
[----:B------:R-:W-:Y:S05]  /*2840*/  IMAD.U32 R3, RZ, RZ, UR30 ;  /* 0x0000001eff037e24 */ /* 0x000fea000f8e00ff */
[C---:B------:R-:W-:Y:S04]  /*2850*/  @P5 LEA R40, P1, R3.reuse, R72, 0x1 ;  /* 0x0000004803285211 */ /* 0x040fe800078208ff */
[----:B------:R-:W-:Y:S02]  /*2860*/  @P5 LEA.HI.X R41, R3, R73, R0, 0x1, P1 ;  /* 0x0000004903295211 */ /* 0x000fe400008f0c00 */
[----:B------:R-:W1:Y:S02]  /*2870*/  @P4 LDC.64 R2, c[0x0][0x4b0] ;  /* 0x00012c00ff024b82 */ /* 0x000e640000000a00 */
[C---:B-1----:R-:W-:Y:S04]  /*2880*/  @P4 LEA R38, P1, R2.reuse, R76, 0x6 ;  /* 0x0000004c02264211 */ /* 0x042fe800078230ff */
[----:B------:R-:W-:Y:S02]  /*2890*/  @P4 LEA.HI.X R39, R2, R77, R3, 0x6, P1 ;  /* 0x0000004d02274211 */ /* 0x000fe400008f3403 */
[----:B------:R-:W1:Y:S02]  /*28a0*/  @P4 LDC.64 R2, c[0x0][0x3c0] ;  /* 0x0000f000ff024b82 */ /* 0x000e640000000a00 */
[C---:B-1----:R-:W-:Y:S04]  /*28b0*/  @P4 LEA R36, P1, R2.reuse, R72, 0x6 ;  /* 0x0000004802244211 */ /* 0x042fe800078230ff */
[----:B------:R-:W-:Y:S02]  /*28c0*/  @P4 LEA.HI.X R37, R2, R73, R3, 0x6, P1 ;  /* 0x0000004902254211 */ /* 0x000fe400008f3403 */
[----:B------:R-:W1:Y:S01]  /*28d0*/  @P3 LDC.64 R2, c[0x0][0x4b0] ;  /* 0x00012c00ff023b82 */ /* 0x000e620000000a00 */
[----:B------:R-:W-:Y:S01]  /*28e0*/  ISETP.NE.AND P1, PT, R26, RZ, PT ;  /* 0x000000ff1a00720c */ /* 0x000fe20003f25270 */
[----:B-1----:R-:W-:Y:S01]  /*28f0*/  @P3 IMAD R3, R3, 0x60, RZ ;  /* 0x0000006003033824 */ /* 0x002fe200078e02ff */
[----:B-----5:R-:W-:Y:S04]  /*2900*/  @P0 STG.E.128 desc[UR4][R72.64+0x80], R12 ;  /* 0x0000800c48000986 */ /* 0x020fe8000c101d04 */
[----:B------:R-:W5:Y:S04]  /*2910*/  @P0 LDG.E.128 R8, desc[UR4][R76.64+0x100] ;  /* 0x000100044c080981 */ /* 0x000f68000c1e1d00 */
[----:B-----5:R1:W-:Y:S04]  /*2920*/  @P0 STG.E.128 desc[UR4][R72.64+0x100], R8 ;  /* 0x0001000848000986 */ /* 0x0203e8000c101d04 */
[----:B------:R-:W5:Y:S04]  /*2930*/  @P0 LDG.E.128 R4, desc[UR4][R76.64+0x180] ;  /* 0x000180044c040981 */ /* 0x000f68000c1e1d00 */
[----:B-----5:R5:W-:Y:S04]  /*2940*/  @P0 STG.E.128 desc[UR4][R72.64+0x180], R4 ;  /* 0x0001800448000986 */ /* 0x020be8000c101d04 */
[----:B------:R-:W2:Y:S04]  /*2950*/  @P5 LDG.E.128 R32, desc[UR4][R42.64] ;  /* 0x000000042a205981 */ /* 0x000ea8000c1e1d00 */
[----:B--2---:R-:W-:Y:S04]  /*2960*/  @P5 STG.E.128 desc[UR4][R40.64], R32 ;  /* 0x0000002028005986 */ /* 0x004fe8000c101d04 */
[----:B----4-:R-:W2:Y:S04]  /*2970*/  @P5 LDG.E.128 R28, desc[UR4][R42.64+0x80] ;  /* 0x000080042a1c5981 */ /* 0x010ea8000c1e1d00 */
[----:B--2---:R-:W-:Y:S04]  /*2980*/  @P5 STG.E.128 desc[UR4][R40.64+0x80], R28 ;  /* 0x0000801c28005986 */ /* 0x004fe8000c101d04 */
[----:B-1----:R-:W2:Y:S04]  /*2990*/  @P5 LDG.E.128 R8, desc[UR4][R42.64+0x100] ;  /* 0x000100042a085981 */ /* 0x002ea8000c1e1d00 */
[----:B--2---:R-:W-:Y:S04]  /*29a0*/  @P5 STG.E.128 desc[UR4][R40.64+0x100], R8 ;  /* 0x0001000828005986 */ /* 0x004fe8000c101d04 */
[----:B------:R-:W2:Y:S04]  /*29b0*/  @P5 LDG.E.128 R12, desc[UR4][R42.64+0x180] ;  /* 0x000180042a0c5981 */ /* 0x000ea8000c1e1d00 */
[----:B--2---:R1:W-:Y:S04]  /*29c0*/  @P5 STG.E.128 desc[UR4][R40.64+0x180], R12 ;  /* 0x0001800c28005986 */ /* 0x0043e8000c101d04 */
[----:B-----5:R-:W2:Y:S01]  /*29d0*/  @P4 LDG.E.128 R4, desc[UR4][R38.64] ;  /* 0x0000000426044981 */ /* 0x020ea2000c1e1d00 */
[----:B-1----:R-:W-:Y:S04]  /*29e0*/  @P3 IMAD.WIDE.U32 R40, R2, 0x60, R76 ;  /* 0x0000006002283825 */ /* 0x002fe800078e004c */
[----:B------:R-:W-:Y:S02]  /*29f0*/  @P3 IMAD.IADD R41, R41, 0x1, R3 ;  /* 0x0000000129293824 */ /* 0x000fe400078e0203 */
[----:B------:R-:W1:Y:S02]  /*2a00*/  @P3 LDC.64 R2, c[0x0][0x3c0] ;  /* 0x0000f000ff023b82 */ /* 0x000e640000000a00 */
[----:B-1----:R-:W-:Y:S01]  /*2a10*/  @P3 IMAD R3, R3, 0x60, RZ ;  /* 0x0000006003033824 */ /* 0x002fe200078e02ff */
[----:B--2---:R-:W-:Y:S04]  /*2a20*/  @P4 STG.E.128 desc[UR4][R36.64], R4 ;  /* 0x0000000424004986 */ /* 0x004fe8000c101d04 */
[----:B------:R-:W2:Y:S04]  /*2a30*/  @P4 LDG.E.128 R32, desc[UR4][R38.64+0x80] ;  /* 0x0000800426204981 */ /* 0x000ea8000c1e1d00 */
[----:B--2---:R1:W-:Y:S04]  /*2a40*/  @P4 STG.E.128 desc[UR4][R36.64+0x80], R32 ;  /* 0x0000802024004986 */ /* 0x0043e8000c101d04 */
[----:B------:R-:W2:Y:S01]  /*2a50*/  @P4 LDG.E.128 R28, desc[UR4][R38.64+0x100] ;  /* 0x00010004261c4981 */ /* 0x000ea2000c1e1d00 */
[----:B-1----:R-:W-:Y:S04]  /*2a60*/  @P3 IMAD.WIDE.U32 R32, R2, 0x60, R72 ;  /* 0x0000006002203825 */ /* 0x002fe800078e0048 */
[----:B------:R-:W-:Y:S01]  /*2a70*/  @P3 IMAD.IADD R33, R33, 0x1, R3 ;  /* 0x0000000121213824 */ /* 0x000fe200078e0203 */
[----:B--2---:R1:W-:Y:S04]  /*2a80*/  @P4 STG.E.128 desc[UR4][R36.64+0x100], R28 ;  /* 0x0001001c24004986 */ /* 0x0043e8000c101d04 */
[----:B------:R-:W2:Y:S04]  /*2a90*/  @P4 LDG.E.128 R8, desc[UR4][R38.64+0x180] ;  /* 0x0001800426084981 */ /* 0x000ea8000c1e1d00 */
[----:B--2---:R2:W-:Y:S04]  /*2aa0*/  @P4 STG.E.128 desc[UR4][R36.64+0x180], R8 ;  /* 0x0001800824004986 */ /* 0x0045e8000c101d04 */
[----:B------:R-:W4:Y:S04]  /*2ab0*/  @P3 LDG.E.128 R4, desc[UR4][R40.64] ;  /* 0x0000000428043981 */ /* 0x000f28000c1e1d00 */
[----:B----4-:R4:W-:Y:S04]  /*2ac0*/  @P3 STG.E.128 desc[UR4][R32.64], R4 ;  /* 0x0000000420003986 */ /* 0x0109e8000c101d04 */
[----:B-1----:R-:W5:Y:S04]  /*2ad0*/  @P3 LDG.E.128 R28, desc[UR4][R40.64+0x80] ;  /* 0x00008004281c3981 */ /* 0x002f68000c1e1d00 */
[----:B-----5:R4:W-:Y:S04]  /*2ae0*/  @P3 STG.E.128 desc[UR4][R32.64+0x80], R28 ;  /* 0x0000801c20003986 */ /* 0x0209e8000c101d04 */
[----:B------:R-:W5:Y:S04]  /*2af0*/  @P3 LDG.E.128 R12, desc[UR4][R40.64+0x100] ;  /* 0x00010004280c3981 */ /* 0x000f68000c1e1d00 */
[----:B-----5:R4:W-:Y:S04]  /*2b00*/  @P3 STG.E.128 desc[UR4][R32.64+0x100], R12 ;  /* 0x0001000c20003986 */ /* 0x0209e8000c101d04 */
[----:B--2---:R-:W2:Y:S04]  /*2b10*/  @P3 LDG.E.128 R8, desc[UR4][R40.64+0x180] ;  /* 0x0001800428083981 */ /* 0x004ea8000c1e1d00 */
[----:B--2---:R4:W-:Y:S01]  /*2b20*/  @P3 STG.E.128 desc[UR4][R32.64+0x180], R8 ;  /* 0x0001800820003986 */ /* 0x0049e2000c101d04 */
[----:B------:R-:W-:Y:S05]  /*2b30*/  @P1 BRA `(.L_x_5541) ;  /* 0x0000000000dc1947 */ /* 0x000fea0003800000 */
[----:B----4-:R-:W2:Y:S01]  /*2b40*/  @P0 LDG.E.128 R28, desc[UR4][R22.64] ;  /* 0x00000004161c0981 */ /* 0x010ea2000c1e1d00 */
[C---:B------:R-:W-:Y:S01]  /*2b50*/  @P5 LEA R42, P1, R91.reuse, R22, 0x1 ;  /* 0x000000165b2a5211 */ /* 0x040fe200078208ff */
[----:B------:R-:W-:Y:S02]  /*2b60*/  IMAD.U32 R3, RZ, RZ, UR28 ;  /* 0x0000001cff037e24 */ /* 0x000fe4000f8e00ff */
[----:B------:R-:W-:Y:S01]  /*2b70*/  IMAD.U32 R0, RZ, RZ, UR27 ;  /* 0x0000001bff007e24 */ /* 0x000fe2000f8e00ff */
[----:B------:R-:W-:Y:S01]  /*2b80*/  @P5 LEA.HI.X R43, R91, R23, R89, 0x1, P1 ;  /* 0x000000175b2b5211 */ /* 0x000fe200008f0c59 */
[----:B------:R-:W-:Y:S01]  /*2b90*/  IMAD.MOV.U32 R26, RZ, RZ, RZ ;  /* 0x000000ffff1a7224 */ /* 0x000fe200078e00ff */
[----:B--2---:R1:W-:Y:S04]  /*2ba0*/  @P0 STG.E.128 desc[UR4][R74.64], R28 ;  /* 0x0000001c4a000986 */ /* 0x0043e8000c101d04 */
[----:B------:R-:W2:Y:S04]  /*2bb0*/  @P0 LDG.E.128 R12, desc[UR4][R22.64+0x80] ;  /* 0x00008004160c0981 */ /* 0x000ea8000c1e1d00 */
[----:B--2---:R2:W-:Y:S04]  /*2bc0*/  @P0 STG.E.128 desc[UR4][R74.64+0x80], R12 ;  /* 0x0000800c4a000986 */ /* 0x0045e8000c101d04 */
[----:B------:R-:W4:Y:S04]  /*2bd0*/  @P0 LDG.E.128 R8, desc[UR4][R22.64+0x100] ;  /* 0x0001000416080981 */ /* 0x000f28000c1e1d00 */
[----:B----4-:R4:W-:Y:S04]  /*2be0*/  @P0 STG.E.128 desc[UR4][R74.64+0x100], R8 ;  /* 0x000100084a000986 */ /* 0x0109e8000c101d04 */
[----:B------:R-:W5:Y:S04]  /*2bf0*/  @P0 LDG.E.128 R4, desc[UR4][R22.64+0x180] ;  /* 0x0001800416040981 */ /* 0x000f68000c1e1d00 */
[----:B-----5:R5:W-:Y:S01]  /*2c00*/  @P0 STG.E.128 desc[UR4][R74.64+0x180], R4 ;  /* 0x000180044a000986 */ /* 0x020be2000c101d04 */
[C---:B------:R-:W-:Y:S03]  /*2c10*/  @P5 LEA R38, P0, R3.reuse, R74, 0x1 ;  /* 0x0000004a03265211 */ /* 0x040fe600078008ff */
[----:B------:R-:W3:Y:S01]  /*2c20*/  @P5 LDG.E.128 R32, desc[UR4][R42.64] ;  /* 0x000000042a205981 */ /* 0x000ee2000c1e1d00 */
[----:B------:R-:W-:Y:S02]  /*2c30*/  @P5 LEA.HI.X R39, R3, R75, R0, 0x1, P0 ;  /* 0x0000004b03275211 */ /* 0x000fe400000f0c00 */
[----:B------:R-:W1:Y:S02]  /*2c40*/  @P4 LDC.64 R2, c[0x0][0x4a8] ;  /* 0x00012a00ff024b82 */ /* 0x000e640000000a00 */
[C---:B-1----:R-:W-:Y:S04]  /*2c50*/  @P4 LEA R36, P0, R2.reuse, R22, 0x6 ;  /* 0x0000001602244211 */ /* 0x042fe800078030ff */
[----:B------:R-:W-:Y:S02]  /*2c60*/  @P4 LEA.HI.X R37, R2, R23, R3, 0x6, P0 ;  /* 0x0000001702254211 */ /* 0x000fe400000f3403 */
[----:B------:R-:W1:Y:S02]  /*2c70*/  @P4 LDC.64 R2, c[0x0][0x3b8] ;  /* 0x0000ee00ff024b82 */ /* 0x000e640000000a00 */
[C---:B-1----:R-:W-:Y:S04]  /*2c80*/  @P4 LEA R40, P0, R2.reuse, R74, 0x6 ;  /* 0x0000004a02284211 */ /* 0x042fe800078030ff */
[----:B------:R-:W-:Y:S01]  /*2c90*/  @P4 LEA.HI.X R41, R2, R75, R3, 0x6, P0 ;  /* 0x0000004b02294211 */ /* 0x000fe200000f3403 */
[----:B---3--:R1:W-:Y:S04]  /*2ca0*/  @P5 STG.E.128 desc[UR4][R38.64], R32 ;  /* 0x0000002026005986 */ /* 0x0083e8000c101d04 */
[----:B------:R-:W3:Y:S04]  /*2cb0*/  @P5 LDG.E.128 R28, desc[UR4][R42.64+0x80] ;  /* 0x000080042a1c5981 */ /* 0x000ee8000c1e1d00 */
[----:B---3--:R3:W-:Y:S04]  /*2cc0*/  @P5 STG.E.128 desc[UR4][R38.64+0x80], R28 ;  /* 0x0000801c26005986 */ /* 0x0087e8000c101d04 */
[----:B--2---:R-:W2:Y:S04]  /*2cd0*/  @P5 LDG.E.128 R12, desc[UR4][R42.64+0x100] ;  /* 0x000100042a0c5981 */ /* 0x004ea8000c1e1d00 */
[----:B--2---:R2:W-:Y:S04]  /*2ce0*/  @P5 STG.E.128 desc[UR4][R38.64+0x100], R12 ;  /* 0x0001000c26005986 */ /* 0x0045e8000c101d04 */
[----:B----4-:R-:W4:Y:S04]  /*2cf0*/  @P5 LDG.E.128 R8, desc[UR4][R42.64+0x180] ;  /* 0x000180042a085981 */ /* 0x010f28000c1e1d00 */
[----:B----4-:R4:W-:Y:S04]  /*2d00*/  @P5 STG.E.128 desc[UR4][R38.64+0x180], R8 ;  /* 0x0001800826005986 */ /* 0x0109e8000c101d04 */
[----:B-----5:R-:W5:Y:S04]  /*2d10*/  @P4 LDG.E.128 R4, desc[UR4][R36.64] ;  /* 0x0000000424044981 */ /* 0x020f68000c1e1d00 */
[----:B-----5:R4:W-:Y:S04]  /*2d20*/  @P4 STG.E.128 desc[UR4][R40.64], R4 ;  /* 0x0000000428004986 */ /* 0x0209e8000c101d04 */
[----:B-1----:R-:W5:Y:S04]  /*2d30*/  @P4 LDG.E.128 R32, desc[UR4][R36.64+0x80] ;  /* 0x0000800424204981 */ /* 0x002f68000c1e1d00 */
[----:B-----5:R4:W-:Y:S04]  /*2d40*/  @P4 STG.E.128 desc[UR4][R40.64+0x80], R32 ;  /* 0x0000802028004986 */ /* 0x0209e8000c101d04 */
[----:B---3--:R-:W3:Y:S04]  /*2d50*/  @P4 LDG.E.128 R28, desc[UR4][R36.64+0x100] ;  /* 0x00010004241c4981 */ /* 0x008ee8000c1e1d00 */
[----:B---3--:R4:W-:Y:S04]  /*2d60*/  @P4 STG.E.128 desc[UR4][R40.64+0x100], R28 ;  /* 0x0001001c28004986 */ /* 0x0089e8000c101d04 */
[----:B--2---:R-:W2:Y:S04]  /*2d70*/  @P4 LDG.E.128 R12, desc[UR4][R36.64+0x180] ;  /* 0x00018004240c4981 */ /* 0x004ea8000c1e1d00 */
[----:B--2---:R4:W-:Y:S01]  /*2d80*/  @P4 STG.E.128 desc[UR4][R40.64+0x180], R12 ;  /* 0x0001800c28004986 */ /* 0x0049e2000c101d04 */
[----:B------:R-:W-:Y:S05]  /*2d90*/  @!P3 BRA `(.L_x_5542) ;  /* 0x000000880018b947 */ /* 0x000fea0003800000 */
[----:B------:R-:W1:Y:S02]  /*2da0*/  LDC.64 R2, c[0x0][0x4a8] ;  /* 0x00012a00ff027b82 */ /* 0x000e640000000a00 */
[----:B-1----:R-:W-:Y:S02]  /*2db0*/  IMAD R3, R3, 0x60, RZ ;  /* 0x0000006003037824 */ /* 0x002fe400078e02ff */
[----:B----4-:R-:W-:Y:S05]  /*2dc0*/  IMAD.WIDE.U32 R32, R2, 0x60, R22 ;  /* 0x0000006002207825 */ /* 0x010fea00078e0016 */
[----:B------:R-:W-:Y:S02]  /*2dd0*/  IADD3 R33, PT, PT, R33, R3, RZ ;  /* 0x0000000321217210 */ /* 0x000fe40007ffe0ff */
[----:B------:R-:W1:Y:S03]  /*2de0*/  LDC.64 R2, c[0x0][0x3b8] ;  /* 0x0000ee00ff027b82 */ /* 0x000e660000000a00 */
[----:B------:R-:W2:Y:S01]  /*2df0*/  LDG.E.128 R4, desc[UR4][R32.64] ;  /* 0x0000000420047981 */ /* 0x000ea2000c1e1d00 */
[----:B-1----:R-:W-:Y:S04]  /*2e00*/  IMAD.WIDE.U32 R34, R2, 0x60, R74 ;  /* 0x0000006002227825 */ /* 0x002fe800078e004a */
[----:B------:R-:W-:Y:S05]  /*2e10*/  IMAD R3, R3, 0x60, RZ ;  /* 0x0000006003037824 */ /* 0x000fea00078e02ff */
[----:B------:R-:W-:Y:S05]  /*2e20*/  IADD3 R35, PT, PT, R35, R3, RZ ;  /* 0x0000000323237210 */ /* 0x000fea0007ffe0ff */
[----:B--2---:R1:W-:Y:S04]  /*2e30*/  STG.E.128 desc[UR4][R34.64], R4 ;  /* 0x0000000422007986 */ /* 0x0043e8000c101d04 */
[----:B------:R-:W2:Y:S04]  /*2e40*/  LDG.E.128 R28, desc[UR4][R32.64+0x80] ;  /* 0x00008004201c7981 */ /* 0x000ea8000c1e1d00 */
[----:B--2---:R1:W-:Y:S04]  /*2e50*/  STG.E.128 desc[UR4][R34.64+0x80], R28 ;  /* 0x0000801c22007986 */ /* 0x0043e8000c101d04 */
[----:B------:R-:W2:Y:S04]  /*2e60*/  LDG.E.128 R12, desc[UR4][R32.64+0x100] ;  /* 0x00010004200c7981 */ /* 0x000ea8000c1e1d00 */
[----:B--2---:R1:W-:Y:S04]  /*2e70*/  STG.E.128 desc[UR4][R34.64+0x100], R12 ;  /* 0x0001000c22007986 */ /* 0x0043e8000c101d04 */
[----:B------:R-:W2:Y:S04]  /*2e80*/  LDG.E.128 R8, desc[UR4][R32.64+0x180] ;  /* 0x0001800420087981 */ /* 0x000ea8000c1e1d00 */
[----:B--2---:R1:W-:Y:S01]  /*2e90*/  STG.E.128 desc[UR4][R34.64+0x180], R8 ;  /* 0x0001800822007986 */ /* 0x0043e2000c101d04 */
[----:B------:R-:W-:Y:S05]  /*2ea0*/  BRA `(.L_x_5542) ;  /* 0x0000008400d47947 */ /* 0x000fea0003800000 */
.L_x_5541:
[----:B------:R-:W-:Y:S05]  /*2eb0*/  BRA.U !UP1, `(.L_x_5543) ;  /* 0x00000031091c7547 */ /* 0x000fea000b800000 */
[C---:B------:R-:W-:Y:S01]  /*2ec0*/  SHF.L.U64.HI R3, R93.reuse, 0x1, R88 ;  /* 0x000000015d037819 */ /* 0x040fe20000010258 */
[----:B----4-:R-:W-:Y:S01]  /*2ed0*/  IMAD.SHL.U32 R5, R93, 0x2, RZ ;  /* 0x000000025d057824 */ /* 0x010fe200078e00ff */
[----:B------:R-:W1:Y:S01]  /*2ee0*/  LDC R95, c[0x0][0x450] ;  /* 0x00011400ff5f7b82 */ /* 0x000e620000000800 */
[----:B------:R-:W-:Y:S03]  /*2ef0*/  BSSY.RECONVERGENT B0, `(.L_x_5544) ;  /* 0x00000ba000007945 */ /* 0x000fe60003800200 */
[-C--:B------:R-:W-:Y:S02]  /*2f00*/  IADD3 R28, P2, PT, R24, R5.reuse, RZ ;  /* 0x00000005181c7210 */ /* 0x080fe40007f5e0ff */
[----:B------:R-:W-:Y:S03]  /*2f10*/  IADD3 R54, P1, PT, R52, R5, RZ ;  /* 0x0000000534367210 */ /* 0x000fe60007f3e0ff */
[--C-:B------:R-:W-:Y:S02]  /*2f20*/  IMAD.X R29, R25, 0x1, R3.reuse, P2 ;  /* 0x00000001191d7824 */ /* 0x100fe400010e0603 */
[----:B------:R-:W-:Y:S01]  /*2f30*/  IMAD.X R55, R53, 0x1, R3, P1 ;  /* 0x0000000135377824 */ /* 0x000fe200008e0603 */
[----:B------:R-:W-:Y:S07]  /*2f40*/  @!P0 BRA `(.L_x_5545) ;  /* 0x0000000800d08947 */ /* 0x000fee0003800000 */
[-C--:B------:R-:W-:Y:S01]  /*2f50*/  ISETP.GE.AND P0, PT, R20, R26.reuse, PT ;  /* 0x0000001a1400720c */ /* 0x080fe20003f06270 */
[----:B------:R-:W2:Y:S01]  /*2f60*/  LDG.E.128 R36, desc[UR4][R22.64] ;  /* 0x0000000416247981 */ /* 0x000ea2000c1e1d00 */
[----:B------:R-:W-:Y:S11]  /*2f70*/  ISETP.GE.AND P1, PT, R19, R26, PT ;  /* 0x0000001a1300720c */ /* 0x000ff60003f26270 */
[----:B------:R-:W4:Y:S06]  /*2f80*/  @!P0 LDG.E.64 R48, desc[UR4][R52.64] ;  /* 0x0000000434308981 */ /* 0x000f2c000c1e1b00 */
[----:B------:R-:W5:Y:S01]  /*2f90*/  @!P0 LDG.E.64 R30, desc[UR4][R24.64] ;  /* 0x00000004181e8981 */ /* 0x000f62000c1e1b00 */
[C---:B--2---:R-:W-:Y:S01]  /*2fa0*/  @!P0 LOP3.LUT R33, R36.reuse, 0xffff0000, RZ, 0xc0, !PT ;  /* 0xffff000024218812 */ /* 0x044fe200078ec0ff */
        /* <DEDUP_REMOVED lines=43> */
[----:B------:R-:W3:Y:S01]  /*3260*/  LDG.E.128 R32, desc[UR4][R22.64+0x80] ;  /* 0x0000800416207981 */ /* 0x000ee2000c1e1d00 */
        /* <DEDUP_REMOVED lines=8> */
[C---:B---3--:R-:W-:Y:S02]  /*32f0*/  @!P1 LOP3.LUT R41, R32.reuse, 0xffff0000, RZ, 0xc0, !PT ;  /* 0xffff000020299812 */ /* 0x048fe400078ec0ff */
[----:B------:R-:W-:Y:S02]  /*3300*/  @!P1 SHF.L.U32 R43, R32, 0x10, RZ ;  /* 0x00000010202b9819 */ /* 0x000fe400000006ff */
[----:B--2---:R-:W-:Y:S01]  /*3310*/  @!P1 LOP3.LUT R37, R33, 0xffff0000, RZ, 0xc0, !PT ;  /* 0xffff000021259812 */ /* 0x004fe200078ec0ff */
        /* <DEDUP_REMOVED lines=119> */
.L_x_5545:
[----:B---3--:R-:W-:Y:S05]  /*3a90*/  BSYNC.RECONVERGENT B0 ;  /* 0x0000000000007941 */ /* 0x008fea0003800200 */
.L_x_5544:
[----:B------:R-:W-:Y:S04]  /*3aa0*/  BSSY.RECONVERGENT B0, `(.L_x_5546) ;  /* 0x00000bc000007945 */ /* 0x000fe80003800200 */
[----:B------:R-:W-:Y:S05]  /*3ab0*/  @!P5 BRA `(.L_x_5547) ;  /* 0x0000000800e8d947 */ /* 0x000fea0003800000 */
[----:B------:R-:W-:Y:S01]  /*3ac0*/  ISETP.GE.AND P0, PT, R20, R26, PT ;  /* 0x0000001a1400720c */ /* 0x000fe20003f06270 */
[----:B------:R-:W-:Y:S01]  /*3ad0*/  IMAD.U32 R108, RZ, RZ, UR27 ;  /* 0x0000001bff6c7e24 */ /* 0x000fe2000f8e00ff */
[C---:B------:R-:W-:Y:S04]  /*3ae0*/  LEA R56, P1, R91.reuse, R22, 0x1 ;  /* 0x000000165b387211 */ /* 0x040fe800078208ff */
[----:B------:R-:W-:Y:S02]  /*3af0*/  LEA.HI.X R57, R91, R23, R89, 0x1, P1 ;  /* 0x000000175b397211 */ /* 0x000fe400008f0c59 */
[----:B------:R-:W-:Y:S03]  /*3b00*/  ISETP.GE.AND P1, PT, R19, R26, PT ;  /* 0x0000001a1300720c */ /* 0x000fe60003f26270 */
[----:B------:R-:W2:Y:S08]  /*3b10*/  LDG.E.128 R36, desc[UR4][R56.64] ;  /* 0x0000000438247981 */ /* 0x000eb0000c1e1d00 */
[----:B------:R-:W3:Y:S06]  /*3b20*/  @!P0 LDG.E.64 R48, desc[UR4][R54.64] ;  /* 0x0000000436308981 */ /* 0x000eec000c1e1b00 */
[----:B------:R-:W4:Y:S01]  /*3b30*/  @!P0 LDG.E.64 R30, desc[UR4][R28.64] ;  /* 0x000000041c1e8981 */ /* 0x000f22000c1e1b00 */
[C---:B--2---:R-:W-:Y:S01]  /*3b40*/  @!P0 LOP3.LUT R33, R36.reuse, 0xffff0000, RZ, 0xc0, !PT ;  /* 0xffff000024218812 */ /* 0x044fe200078ec0ff */
[----:B------:R-:W-:Y:S01]  /*3b50*/  @!P0 IMAD.U32 R46, R39, 0x10000, RZ ;  /* 0x00010000272e8824 */ /* 0x000fe200078e00ff */
[----:B------:R-:W-:Y:S02]  /*3b60*/  @!P0 SHF.L.U32 R45, R36, 0x10, RZ ;  /* 0x00000010242d8819 */ /* 0x000fe400000006ff */
[C---:B------:R-:W-:Y:S02]  /*3b70*/  @!P0 LOP3.LUT R34, R38.reuse, 0xffff0000, RZ, 0xc0, !PT ;  /* 0xffff000026228812 */ /* 0x040fe400078ec0ff */
[----:B------:R-:W-:Y:S02]  /*3b80*/  @!P0 SHF.L.U32 R44, R38, 0x10, RZ ;  /* 0x00000010262c8819 */ /* 0x000fe400000006ff */
[C---:B---3--:R-:W-:Y:S01]  /*3b90*/  @!P0 SHF.L.U32 R43, R48.reuse, 0x10, RZ ;  /* 0x00000010302b8819 */ /* 0x048fe200000006ff */
[C---:B------:R-:W-:Y:S01]  /*3ba0*/  @!P0 IMAD.U32 R42, R49.reuse, 0x10000, RZ ;  /* 0x00010000312a8824 */ /* 0x040fe200078e00ff */
[----:B------:R-:W-:Y:S02]  /*3bb0*/  @!P0 LOP3.LUT R47, R48, 0xffff0000, RZ, 0xc0, !PT ;  /* 0xffff0000302f8812 */ /* 0x000fe400078ec0ff */
[----:B------:R-:W-:Y:S01]  /*3bc0*/  @!P0 LOP3.LUT R49, R49, 0xffff0000, RZ, 0xc0, !PT ;  /* 0xffff000031318812 */ /* 0x000fe200078ec0ff */
[----:B------:R-:W-:Y:S01]  /*3bd0*/  @!P0 FMUL.FTZ R104, R34, R42 ;  /* 0x0000002a22688220 */ /* 0x000fe20000410000 */
[C---:B----4-:R-:W-:Y:S01]  /*3be0*/  @!P0 SHF.L.U32 R32, R30.reuse, 0x10, RZ ;  /* 0x000000101e208819 */ /* 0x050fe200000006ff */
        /* <DEDUP_REMOVED lines=15> */
[----:B------:R-:W-:Y:S01]  /*3ce0*/  MOV R51, UR28 ;  /* 0x0000001c00337c02 */ /* 0x000fe20008000f00 */
[----:B------:R-:W-:Y:S01]  /*3cf0*/  @!P0 FMUL.FTZ R4, R32, R31 ;  /* 0x0000001f20048220 */ /* 0x000fe20000410000 */
[----:B------:R-:W-:Y:S01]  /*3d00*/  @!P0 MOV R36, R106 ;  /* 0x0000006a00248202 */ /* 0x000fe20000000f00 */
[----:B------:R-:W-:Y:S01]  /*3d10*/  @!P0 FFMA.FTZ R2, R47, R43, R2 ;  /* 0x0000002b2f028223 */ /* 0x000fe20000010002 */
[----:B------:R-:W-:Y:S01]  /*3d20*/  LEA R50, P2, R51, R74, 0x1 ;  /* 0x0000004a33327211 */ /* 0x000fe200078408ff */
[----:B------:R-:W-:Y:S01]  /*3d30*/  @!P0 FFMA.FTZ R3, R42, R44, R3 ;  /* 0x0000002c2a038223 */ /* 0x000fe20000010003 */
[----:B------:R-:W-:Y:S01]  /*3d40*/  @!P0 FFMA.FTZ R97, R43, R30, -R97 ;  /* 0x0000001e2b618223 */ /* 0x000fe20000010861 */
[----:B------:R-:W-:Y:S01]  /*3d50*/  @!P0 FFMA.FTZ R105, R46, R31, -R105 ;  /* 0x0000001f2e698223 */ /* 0x000fe20000010869 */
[----:B------:R-:W-:Y:S01]  /*3d60*/  LEA.HI.X R51, R51, R75, R108, 0x1, P2 ;  /* 0x0000004b33337211 */ /* 0x000fe200010f0c6c */
[----:B------:R-:W-:Y:S01]  /*3d70*/  @!P0 FFMA.FTZ R4, R49, R46, R4 ;  /* 0x0000002e31048223 */ /* 0x000fe20000010004 */
[----:B------:R-:W-:Y:S01]  /*3d80*/  @!P0 FFMA.FTZ R104, R44, R27, -R104 ;  /* 0x0000001b2c688223 */ /* 0x000fe20000010868 */
[----:B------:R-:W-:Y:S03]  /*3d90*/  @!P0 F2FP.BF16.F32.PACK_AB R97, R2, R97 ;  /* 0x000000610261823e */ /* 0x000fe600000010ff */
        /* <DEDUP_REMOVED lines=21> */
[----:B--2---:R-:W-:Y:S01]  /*3ef0*/  @!P1 LOP3.LUT R37, R33, 0xffff0000, RZ, 0xc0, !PT ;  /* 0xffff000021259812 */ /* 0x004fe200078ec0ff */
        /* <DEDUP_REMOVED lines=118> */
.L_x_5547:
[----:B------:R-:W-:Y:S05]  /*4660*/  BSYNC.RECONVERGENT B0 ;  /* 0x0000000000007941 */ /* 0x000fea0003800200 */
.L_x_5546:
        /* <DEDUP_REMOVED lines=9> */
[----:B---3--:R-:W3:Y:S06]  /*4700*/  @!P0 LDG.E.64 R50, desc[UR4][R56.64] ;  /* 0x0000000438328981 */ /* 0x008eec000c1e1b00 */
[----:B------:R-:W5:Y:S01]  /*4710*/  @!P0 LDG.E.64 R30, desc[UR4][R40.64] ;  /* 0x00000004281e8981 */ /* 0x000f62000c1e1b00 */
[C---:B----4-:R-:W-:Y:S04]  /*4720*/  LEA R108, P2, R104.reuse, R22, 0x6 ;  /* 0x00000016686c7211 */ /* 0x050fe800078430ff */
[----:B------:R-:W-:Y:S02]  /*4730*/  LEA.HI.X R109, R104, R23, R105, 0x6, P2 ;  /* 0x00000017686d7211 */ /* 0x000fe400010f3469 */
[----:B------:R-:W4:Y:S03]  /*4740*/  LDC.64 R104, c[0x0][0x3b8] ;  /* 0x0000ee00ff687b82 */ /* 0x000f260000000a00 */
[----:B--2---:R-:W2:Y:S01]  /*4750*/  LDG.E.128 R32, desc[UR4][R108.64] ;  /* 0x000000046c207981 */ /* 0x004ea2000c1e1d00 */
[----:B----4-:R-:W-:Y:S02]  /*4760*/  LEA R106, P2, R104, R74, 0x6 ;  /* 0x0000004a686a7211 */ /* 0x010fe400078430ff */
[C---:B---3--:R-:W-:Y:S01]  /*4770*/  @!P0 SHF.L.U32 R45, R50.reuse, 0x10, RZ ;  /* 0x00000010322d8819 */ /* 0x048fe200000006ff */
[C---:B------:R-:W-:Y:S01]  /*4780*/  @!P0 IMAD.U32 R44, R51.reuse, 0x10000, RZ ;  /* 0x00010000332c8824 */ /* 0x040fe200078e00ff */
[----:B------:R-:W-:Y:S02]  /*4790*/  @!P0 LOP3.LUT R49, R50, 0xffff0000, RZ, 0xc0, !PT ;  /* 0xffff000032318812 */ /* 0x000fe400078ec0ff */
[----:B------:R-:W-:Y:S02]  /*47a0*/  @!P0 LOP3.LUT R51, R51, 0xffff0000, RZ, 0xc0, !PT ;  /* 0xffff000033338812 */ /* 0x000fe400078ec0ff */
[C---:B-----5:R-:W-:Y:S01]  /*47b0*/  @!P0 SHF.L.U32 R36, R30.reuse, 0x10, RZ ;  /* 0x000000101e248819 */ /* 0x060fe200000006ff */
[C---:B------:R-:W-:Y:S01]  /*47c0*/  @!P0 IMAD.U32 R27, R31.reuse, 0x10000, RZ ;  /* 0x000100001f1b8824 */ /* 0x040fe200078e00ff */
[----:B------:R-:W-:Y:S02]  /*47d0*/  @!P0 LOP3.LUT R30, R30, 0xffff0000, RZ, 0xc0, !PT ;  /* 0xffff00001e1e8812 */ /* 0x000fe400078ec0ff */
[----:B------:R-:W-:Y:S02]  /*47e0*/  @!P0 LOP3.LUT R31, R31, 0xffff0000, RZ, 0xc0, !PT ;  /* 0xffff00001f1f8812 */ /* 0x000fe400078ec0ff */
[C---:B--2---:R-:W-:Y:S01]  /*47f0*/  @!P0 LOP3.LUT R37, R32.reuse, 0xffff0000, RZ, 0xc0, !PT ;  /* 0xffff000020258812 */ /* 0x044fe200078ec0ff */
        /* <DEDUP_REMOVED lines=28> */
[----:B------:R-:W-:Y:S01]  /*49c0*/  @!P0 IMAD.MOV.U32 R33, RZ, RZ, R112 ;  /* 0x000000ffff218224 */ /* 0x000fe200078e0070 */
[----:B------:R-:W-:Y:S01]  /*49d0*/  LEA.HI.X R107, R104, R75, R105, 0x6, P2 ;  /* 0x0000004b686b7211 */ /* 0x000fe200010f3469 */
        /* <DEDUP_REMOVED lines=137> */
.L_x_5549:
[----:B------:R-:W-:Y:S05]  /*5270*/  BSYNC.RECONVERGENT B0 ;  /* 0x0000000000007941 */ /* 0x000fea0003800200 */
.L_x_5548:
[----:B------:R-:W-:Y:S04]  /*5280*/  BSSY.RECONVERGENT B0, `(.L_x_5550) ;  /* 0x00000c3000007945 */ /* 0x000fe80003800200 */
[----:B------:R-:W-:Y:S05]  /*5290*/  @!P3 BRA `(.L_x_5551) ;  /* 0x0000000c0004b947 */ /* 0x000fea0003800000 */
[----:B------:R-:W-:Y:S01]  /*52a0*/  ISETP.GE.AND P0, PT, R20, R26, PT ;  /* 0x0000001a1400720c */ /* 0x000fe20003f06270 */
[----:B------:R-:W5:Y:S01]  /*52b0*/  LDC.64 R104, c[0x0][0x4a8] ;  /* 0x00012a00ff687b82 */ /* 0x000f620000000a00 */
[C---:B---3--:R-:W-:Y:S02]  /*52c0*/  LEA R50, P1, R67.reuse, R54, 0x6 ;  /* 0x0000003643327211 */ /* 0x048fe400078230ff */
[C---:B------:R-:W-:Y:S02]  /*52d0*/  LEA R30, P2, R67.reuse, R28, 0x6 ;  /* 0x0000001c431e7211 */ /* 0x040fe400078430ff */
[C---:B------:R-:W-:Y:S02]  /*52e0*/  LEA.HI.X.SX32 R51, R67.reuse, R55, 0x6, P1 ;  /* 0x0000003743337211 */ /* 0x040fe400008f36ff */
[----:B------:R-:W-:Y:S02]  /*52f0*/  LEA.HI.X.SX32 R31, R67, R29, 0x6, P2 ;  /* 0x0000001d431f7211 */ /* 0x000fe400010f36ff */
[----:B------:R-:W-:Y:S03]  /*5300*/  ISETP.GE.AND P1, PT, R19, R26, PT ;  /* 0x0000001a1300720c */ /* 0x000fe60003f26270 */
[----:B------:R-:W3:Y:S06]  /*5310*/  @!P0 LDG.E.64 R48, desc[UR4][R50.64] ;  /* 0x0000000432308981 */ /* 0x000eec000c1e1b00 */
[----:B------:R-:W2:Y:S01]  /*5320*/  @!P0 LDG.E.64 R28, desc[UR4][R30.64] ;  /* 0x000000041e1c8981 */ /* 0x000ea2000c1e1b00 */
[----:B---3--:R-:W-:Y:S01]  /*5330*/  @!P0 SHF.L.U32 R42, R49, 0x10, RZ ;  /* 0x00000010312a8819 */ /* 0x008fe200000006ff */
[----:B-----5:R-:W-:Y:S01]  /*5340*/  IMAD R57, R105, 0x60, RZ ;  /* 0x0000006069397824 */ /* 0x020fe200078e02ff */
[----:B------:R-:W-:Y:S01]  /*5350*/  @!P0 LOP3.LUT R47, R48, 0xffff0000, RZ, 0xc0, !PT ;  /* 0xffff0000302f8812 */ /* 0x000fe200078ec0ff */
[----:B------:R-:W-:Y:S01]  /*5360*/  IMAD.WIDE.U32 R104, R104, 0x60, R22 ;  /* 0x0000006068687825 */ /* 0x000fe200078e0016 */
[----:B------:R-:W-:Y:S02]  /*5370*/  @!P0 LOP3.LUT R49, R49, 0xffff0000, RZ, 0xc0, !PT ;  /* 0xffff000031318812 */ /* 0x000fe400078ec0ff */
[----:B--2---:R-:W-:Y:S01]  /*5380*/  @!P0 SHF.L.U32 R27, R29, 0x10, RZ ;  /* 0x000000101d1b8819 */ /* 0x004fe200000006ff */
[----:B------:R-:W-:Y:S01]  /*5390*/  @!P0 IMAD.U32 R43, R48, 0x10000, RZ ;  /* 0x00010000302b8824 */ /* 0x000fe200078e00ff */
[----:B------:R-:W-:Y:S01]  /*53a0*/  IADD3 R105, PT, PT, R105, R57, RZ ;  /* 0x0000003969697210 */ /* 0x000fe20007ffe0ff */
[C---:B----4-:R-:W-:Y:S01]  /*53b0*/  @!P0 IMAD.U32 R36, R28.reuse, 0x10000, RZ ;  /* 0x000100001c248824 */ /* 0x050fe200078e00ff */
[----:B------:R-:W-:Y:S01]  /*53c0*/  @!P0 LOP3.LUT R28, R28, 0xffff0000, RZ, 0xc0, !PT ;  /* 0xffff00001c1c8812 */ /* 0x000fe200078ec0ff */
[----:B------:R-:W2:Y:S01]  /*53d0*/  LDC.64 R56, c[0x0][0x3b8] ;  /* 0x0000ee00ff387b82 */ /* 0x000ea20000000a00 */
[----:B------:R-:W-:Y:S01]  /*53e0*/  @!P0 LOP3.LUT R29, R29, 0xffff0000, RZ, 0xc0, !PT ;  /* 0xffff00001d1d8812 */ /* 0x000fe200078ec0ff */
[----:B------:R-:W3:Y:S01]  /*53f0*/  LDG.E.128 R32, desc[UR4][R104.64] ;  /* 0x0000000468207981 */ /* 0x000ee2000c1e1d00 */
[----:B--2---:R-:W-:Y:S04]  /*5400*/  IMAD.WIDE.U32 R112, R56, 0x60, R74 ;  /* 0x0000006038707825 */ /* 0x004fe800078e004a */
[----:B------:R-:W-:Y:S01]  /*5410*/  IMAD R108, R57, 0x60, RZ ;  /* 0x00000060396c7824 */ /* 0x000fe200078e02ff */
[----:B------:R-:W-:Y:S03]  /*5420*/  MOV R56, R112 ;  /* 0x0000007000387202 */ /* 0x000fe60000000f00 */
[----:B------:R-:W-:Y:S01]  /*5430*/  IMAD.IADD R57, R113, 0x1, R108 ;  /* 0x0000000171397824 */ /* 0x000fe200078e026c */
[C---:B---3--:R-:W-:Y:S01]  /*5440*/  @!P0 LOP3.LUT R37, R32.reuse, 0xffff0000, RZ, 0xc0, !PT ;  /* 0xffff000020258812 */ /* 0x048fe200078ec0ff */
        /* <DEDUP_REMOVED lines=85> */
[----:B----4-:R-:W-:Y:S01]  /*59a0*/  @!P0 LOP3.LUT R40, R32, 0xffff0000, RZ, 0xc0, !PT ;  /* 0xffff000020288812 */ /* 0x010fe200078ec0ff */
[----:B------:R-:W-:Y:S01]  /*59b0*/  @!P0 IMAD.U32 R47, R34, 0x10000, RZ ;  /* 0x00010000222f8824 */ /* 0x000fe200078e00ff */
        /* <DEDUP_REMOVED lines=35> */
[----:B------:R-:W3:Y:S06]  /*5bf0*/  @!P1 LDG.E.64 R50, desc[UR4][R50.64+0xc0] ;  /* 0x0000c00432329981 */ /* 0x000eec000c1e1b00 */
[----:B------:R-:W4:Y:S08]  /*5c00*/  LDG.E.128 R36, desc[UR4][R104.64+0x180] ;  /* 0x0001800468247981 */ /* 0x000f30000c1e1d00 */
[----:B------:R5:W2:Y:S01]  /*5c10*/  @!P1 LDG.E.64 R26, desc[UR4][R30.64+0xc0] ;  /* 0x0000c0041e1a9981 */ /* 0x000aa2000c1e1b00 */
[C---:B---3--:R-:W-:Y:S01]  /*5c20*/  @!P1 SHF.L.U32 R42, R50.reuse, 0x10, RZ ;  /* 0x00000010322a9819 */ /* 0x048fe200000006ff */
[C---:B------:R-:W-:Y:S01]  /*5c30*/  @!P1 IMAD.U32 R46, R51.reuse, 0x10000, RZ ;  /* 0x00010000332e9824 */ /* 0x040fe200078e00ff */
[----:B------:R-:W-:Y:S02]  /*5c40*/  @!P1 LOP3.LUT R43, R50, 0xffff0000, RZ, 0xc0, !PT ;  /* 0xffff0000322b9812 */ /* 0x000fe400078ec0ff */
[----:B------:R-:W-:Y:S02]  /*5c50*/  @!P1 LOP3.LUT R49, R51, 0xffff0000, RZ, 0xc0, !PT ;  /* 0xffff000033319812 */ /* 0x000fe400078ec0ff */
[----:B----4-:R-:W-:Y:S01]  /*5c60*/  @!P1 LOP3.LUT R40, R36, 0xffff0000, RZ, 0xc0, !PT ;  /* 0xffff000024289812 */ /* 0x010fe200078ec0ff */
[----:B------:R-:W-:Y:S01]  /*5c70*/  @!P1 IMAD.U32 R47, R38, 0x10000, RZ ;  /* 0x00010000262f9824 */ /* 0x000fe200078e00ff */
[----:B------:R-:W-:Y:S02]  /*5c80*/  @!P1 SHF.L.U32 R44, R36, 0x10, RZ ;  /* 0x00000010242c9819 */ /* 0x000fe400000006ff */
[----:B-----5:R-:W-:Y:S01]  /*5c90*/  @!P1 LOP3.LUT R31, R37, 0xffff0000, RZ, 0xc0, !PT ;  /* 0xffff0000251f9812 */ /* 0x020fe200078ec0ff */
[----:B------:R-:W-:Y:S01]  /*5ca0*/  @!P1 FMUL.FTZ R104, R40, R42 ;  /* 0x0000002a28689220 */ /* 0x000fe20000410000 */
[----:B------:R-:W-:Y:S02]  /*5cb0*/  @!P1 LOP3.LUT R30, R39, 0xffff0000, RZ, 0xc0, !PT ;  /* 0xffff0000271e9812 */ /* 0x000fe400078ec0ff */
[C---:B--2---:R-:W-:Y:S01]  /*5cc0*/  @!P1 LOP3.LUT R28, R26.reuse, 0xffff0000, RZ, 0xc0, !PT ;  /* 0xffff00001a1c9812 */ /* 0x044fe200078ec0ff */
        /* <DEDUP_REMOVED lines=30> */
.L_x_5551:
[----:B------:R-:W-:Y:S05]  /*5eb0*/  BSYNC.RECONVERGENT B0 ;  /* 0x0000000000007941 */ /* 0x000fea0003800200 */
.L_x_5550:
[----:B------:R-:W2:Y:S01]  /*5ec0*/  LDC R26, c[0x0][0x450] ;  /* 0x00011400ff1a7b82 */ /* 0x000ea20000000800 */
[----:B-1----:R-:W-:Y:S05]  /*5ed0*/  IMAD.U32 R95, R95, -0x20, RZ ;  /* 0xffffffe05f5f7824 */ /* 0x002fea00078e00ff */
[C---:B------:R-:W-:Y:S02]  /*5ee0*/  LEA R24, P1, R95.reuse, R24, 0x1 ;  /* 0x000000185f187211 */ /* 0x040fe400078208ff */
[C---:B------:R-:W-:Y:S02]  /*5ef0*/  LEA R52, P0, R95.reuse, R52, 0x1 ;  /* 0x000000345f347211 */ /* 0x040fe400078008ff */
[C---:B------:R-:W-:Y:S02]  /*5f00*/  LEA.HI.X.SX32 R25, R95.reuse, R25, 0x1, P1 ;  /* 0x000000195f197211 */ /* 0x040fe400008f0eff */
[----:B------:R-:W-:Y:S01]  /*5f10*/  LEA.HI.X.SX32 R53, R95, R53, 0x1, P0 ;  /* 0x000000355f357211 */ /* 0x000fe200000f0eff */
[----:B------:R-:W-:Y:S05]  /*5f20*/  BRA `(.L_x_5542) ;  /* 0x0000005400b47947 */ /* 0x000fea0003800000 */
.L_x_5543:
[----:B----4-:R-:W-:Y:S01]  /*5f30*/  LEA.HI R10, R26, R26, RZ, 0x1 ;  /* 0x0000001a1a0a7211 */ /* 0x010fe200078f08ff */
[----:B------:R-:W1:Y:S01]  /*5f40*/  LDC R48, c[0x0][0x450] ;  /* 0x00011400ff307b82 */ /* 0x000e620000000800 */
[----:B------:R-:W-:Y:S01]  /*5f50*/  SHF.R.U32.HI R9, RZ, 0x1, R26 ;  /* 0x00000001ff097819 */ /* 0x000fe2000001161a */
[----:B------:R-:W-:Y:S01]  /*5f60*/  BSSY.RECONVERGENT B0, `(.L_x_5552) ;  /* 0x0000154000007945 */ /* 0x000fe20003800200 */
[----:B------:R-:W-:Y:S05]  /*5f70*/  SHF.R.S32.HI R10, RZ, 0x1, R10 ;  /* 0x00000001ff0a7819 */ /* 0x000fea000001140a */
[----:B------:R-:W-:Y:S05]  /*5f80*/  IMAD.MOV R10, RZ, RZ, -R10 ;  /* 0x000000ffff0a7224 */ /* 0x000fea00078e0a0a */
[----:B------:R-:W-:Y:S01]  /*5f90*/  SHF.R.S32.HI R49, RZ, 0x1f, R10 ;  /* 0x0000001fff317819 */ /* 0x000fe2000001140a */
[----:B------:R-:W-:Y:S06]  /*5fa0*/  @!P0 BRA `(.L_x_5553) ;  /* 0x00000014003c8947 */ /* 0x000fec0003800000 */
        /* <DEDUP_REMOVED lines=17> */
[----:B------:R-:W3:Y:S01]  /*60c0*/  @!P0 LDG.E.128 R32, desc[UR4][R30.64] ;  /* 0x000000041e208981 */ /* 0x000ee2000c1e1d00 */
        /* <DEDUP_REMOVED lines=19> */
[----:B--2---:R-:W-:Y:S01]  /*6200*/  @!P0 SHF.L.U32 R27, R36, 0x10, RZ ;  /* 0x00000010241b8819 */ /* 0x004fe200000006ff */
[----:B------:R-:W-:Y:S01]  /*6210*/  @!P0 IMAD.U32 R14, R42, 0x10000, RZ ;  /* 0x000100002a0e8824 */ /* 0x000fe200078e00ff */
[----:B---3--:R-:W-:Y:S01]  /*6220*/  @!P0 LOP3.LUT R28, R32, 0xffff0000, RZ, 0xc0, !PT ;  /* 0xffff0000201c8812 */ /* 0x008fe200078ec0ff */
        /* <DEDUP_REMOVED lines=295> */
.L_x_5553:
[----:B---3--:R-:W-:Y:S05]  /*74a0*/  BSYNC.RECONVERGENT B0 ;  /* 0x0000000000007941 */ /* 0x008fea0003800200 */
.L_x_5552:
[----:B------:R-:W-:Y:S04]  /*74b0*/  BSSY.RECONVERGENT B0, `(.L_x_5554) ;  /* 0x0000158000007945 */ /* 0x000fe80003800200 */
[----:B------:R-:W-:Y:S05]  /*74c0*/  @!P5 BRA `(.L_x_5555) ;  /* 0x000000140058d947 */ /* 0x000fea0003800000 */
[C---:B------:R-:W-:Y:S02]  /*74d0*/  ISETP.GE.AND P0, PT, R20.reuse, R26, PT ;  /* 0x0000001a1400720c */ /* 0x040fe40003f06270 */
[C---:B------:R-:W-:Y:S04]  /*74e0*/  LEA R12, P2, R91.reuse, R22, 0x1 ;  /* 0x000000165b0c7211 */ /* 0x040fe800078408ff */
[----:B------:R-:W-:Y:S05]  /*74f0*/  LEA.HI.X R13, R91, R23, R89, 0x1, P2 ;  /* 0x000000175b0d7211 */ /* 0x000fea00010f0c59 */
[----:B------:R-:W3:Y:S02]  /*7500*/  LDG.E.128 R36, desc[UR4][R12.64] ;  /* 0x000000040c247981 */ /* 0x000ee4000c1e1d00 */
        /* <DEDUP_REMOVED lines=9> */
[C---:B--2---:R-:W-:Y:S01]  /*75a0*/  @!P0 IADD3 R40, P1, PT, R3.reuse, R78, RZ ;  /* 0x0000004e03288210 */ /* 0x044fe20007f3e0ff */
[----:B------:R-:W2:Y:S03]  /*75b0*/  @!P0 LDG.E.128 R4, desc[UR4][R4.64] ;  /* 0x0000000404048981 */ /* 0x000ea6000c1e1d00 */
[C---:B------:R-:W-:Y:S02]  /*75c0*/  @!P0 IADD3.X R41, PT, PT, R0.reuse, R79, RZ, P1, !PT ;  /* 0x0000004f00298210 */ /* 0x040fe40000ffe4ff */
[----:B------:R-:W-:Y:S01]  /*75d0*/  @!P0 IADD3 R14, P1, PT, R3, R80, RZ ;  /* 0x00000050030e8210 */ /* 0x000fe20007f3e0ff */
[----:B------:R-:W-:Y:S03]  /*75e0*/  IMAD.U32 R3, RZ, RZ, UR28 ;  /* 0x0000001cff037e24 */ /* 0x000fe6000f8e00ff */
[----:B------:R-:W4:Y:S01]  /*75f0*/  @!P0 LDG.E.128 R40, desc[UR4][R40.64] ;  /* 0x0000000428288981 */ /* 0x000f22000c1e1d00 */
[----:B------:R-:W-:Y:S01]  /*7600*/  @!P0 IMAD.X R15, R0, 0x1, R81, P1 ;  /* 0x00000001000f8824 */ /* 0x000fe200008e0651 */
[----:B------:R-:W-:Y:S02]  /*7610*/  MOV R0, UR27 ;  /* 0x0000001b00007c02 */ /* 0x000fe40008000f00 */
[C---:B------:R-:W-:Y:S04]  /*7620*/  LEA R44, P1, R3.reuse, R74, 0x1 ;  /* 0x0000004a032c7211 */ /* 0x040fe800078208ff */
[----:B------:R-:W-:Y:S01]  /*7630*/  LEA.HI.X R45, R3, R75, R0, 0x1, P1 ;  /* 0x0000004b032d7211 */ /* 0x000fe200008f0c00 */
[----:B------:R2:W5:Y:S01]  /*7640*/  @!P0 LDG.E.128 R32, desc[UR4][R14.64] ;  /* 0x000000040e208981 */ /* 0x000562000c1e1d00 */
[----:B------:R-:W-:Y:S02]  /*7650*/  ISETP.GE.U32.OR P1, PT, R20, R9, P0 ;  /* 0x000000091400720c */ /* 0x000fe40000726470 */
[C---:B--2---:R-:W-:Y:S01]  /*7660*/  @!P0 LOP3.LUT R14, R7.reuse, 0xffff0000, RZ, 0xc0, !PT ;  /* 0xffff0000070e8812 */ /* 0x044fe200078ec0ff */
[----:B------:R-:W-:Y:S01]  /*7670*/  @!P0 IMAD.U32 R8, R7, 0x10000, RZ ;  /* 0x0001000007088824 */ /* 0x000fe200078e00ff */
[C---:B------:R-:W-:Y:S01]  /*7680*/  @!P0 LOP3.LUT R2, R4.reuse, 0xffff0000, RZ, 0xc0, !PT ;  /* 0xffff000004028812 */ /* 0x040fe200078ec0ff */
[----:B------:R-:W-:Y:S01]  /*7690*/  @!P0 IMAD.U32 R0, R4, 0x10000, RZ ;  /* 0x0001000004008824 */ /* 0x000fe200078e00ff */
[C---:B------:R-:W-:Y:S01]  /*76a0*/  @!P0 LOP3.LUT R4, R5.reuse, 0xffff0000, RZ, 0xc0, !PT ;  /* 0xffff000005048812 */ /* 0x040fe200078ec0ff */
[----:B------:R-:W-:Y:S01]  /*76b0*/  @!P0 IMAD.U32 R3, R5, 0x10000, RZ ;  /* 0x0001000005038824 */ /* 0x000fe200078e00ff */
[C---:B------:R-:W-:Y:S02]  /*76c0*/  @!P0 SHF.L.U32 R5, R6.reuse, 0x10, RZ ;  /* 0x0000001006058819 */ /* 0x040fe400000006ff */
[----:B------:R-:W-:Y:S01]  /*76d0*/  @!P0 LOP3.LUT R6, R6, 0xffff0000, RZ, 0xc0, !PT ;  /* 0xffff000006068812 */ /* 0x000fe200078ec0ff */
[C---:B----4-:R-:W-:Y:S01]  /*76e0*/  @!P0 IMAD.U32 R7, R43.reuse, 0x10000, RZ ;  /* 0x000100002b078824 */ /* 0x050fe200078e00ff */
[----:B------:R-:W-:Y:S01]  /*76f0*/  @!P0 LOP3.LUT R11, R43, 0xffff0000, RZ, 0xc0, !PT ;  /* 0xffff00002b0b8812 */ /* 0x000fe200078ec0ff */
[----:B------:R-:W-:Y:S01]  /*7700*/  @!P0 IMAD.U32 R31, R40, 0x10000, RZ ;  /* 0x00010000281f8824 */ /* 0x000fe200078e00ff */
[C---:B------:R-:W-:Y:S01]  /*7710*/  @!P0 LOP3.LUT R15, R42.reuse, 0xffff0000, RZ, 0xc0, !PT ;  /* 0xffff00002a0f8812 */ /* 0x040fe200078ec0ff */
[----:B------:R-:W-:Y:S01]  /*7720*/  @!P0 IMAD.U32 R16, R42, 0x10000, RZ ;  /* 0x000100002a108824 */ /* 0x000fe200078e00ff */
[----:B------:R-:W-:Y:S01]  /*7730*/  @!P0 LOP3.LUT R29, R40, 0xffff0000, RZ, 0xc0, !PT ;  /* 0xffff0000281d8812 */ /* 0x000fe200078ec0ff */
[----:B------:R-:W-:Y:S01]  /*7740*/  @!P1 FADD.FTZ R7, -R7, -RZ ;  /* 0x800000ff07079221 */ /* 0x000fe20000010100 */
[----:B------:R-:W-:Y:S01]  /*7750*/  @!P0 SHF.L.U32 R28, R41, 0x10, RZ ;  /* 0x00000010291c8819 */ /* 0x000fe200000006ff */
[----:B------:R-:W-:Y:S01]  /*7760*/  @!P1 FADD.FTZ R11, -R11, -RZ ;  /* 0x800000ff0b0b9221 */ /* 0x000fe20000010100 */
[----:B------:R-:W-:Y:S01]  /*7770*/  @!P0 LOP3.LUT R27, R41, 0xffff0000, RZ, 0xc0, !PT ;  /* 0xffff0000291b8812 */ /* 0x000fe200078ec0ff */
[----:B------:R-:W-:Y:S01]  /*7780*/  @!P1 FADD.FTZ R31, -R31, -RZ ;  /* 0x800000ff1f1f9221 */ /* 0x000fe20000010100 */
[----:B-----5:R-:W-:Y:S01]  /*7790*/  @!P0 LOP3.LUT R30, R35, 0xffff0000, RZ, 0xc0, !PT ;  /* 0xffff0000231e8812 */ /* 0x020fe200078ec0ff */
[----:B------:R-:W-:Y:S01]  /*77a0*/  @!P1 FADD.FTZ R16, -R16, -RZ ;  /* 0x800000ff10109221 */ /* 0x000fe20000010100 */
[----:B------:R-:W-:Y:S01]  /*77b0*/  @!P1 FADD.FTZ R15, -R15, -RZ ;  /* 0x800000ff0f0f9221 */ /* 0x000fe20000010100 */
[----:B------:R-:W-:Y:S01]  /*77c0*/  @!P0 FMUL.FTZ R7, R8, R7 ;  /* 0x0000000708078220 */ /* 0x000fe20000410000 */
[----:B------:R-:W-:Y:S01]  /*77d0*/  @!P1 FADD.FTZ R29, -R29, -RZ ;  /* 0x800000ff1d1d9221 */ /* 0x000fe20000010100 */
[----:B------:R-:W-:Y:S01]  /*77e0*/  @!P0 FMUL.FTZ R8, R14, R11 ;  /* 0x0000000b0e088220 */ /* 0x000fe20000410000 */
[----:B---3--:R-:W-:Y:S01]  /*77f0*/  @!P0 SHF.L.U32 R11, R36, 0x10, RZ ;  /* 0x00000010240b8819 */ /* 0x008fe200000006ff */
[----:B------:R-:W-:Y:S02]  /*7800*/  @!P0 IMAD.U32 R14, R32, 0x10000, RZ ;  /* 0x00010000200e8824 */ /* 0x000fe400078e00ff */
[----:B------:R-:W-:Y:S01]  /*7810*/  @!P0 FMUL.FTZ R0, R0, R31 ;  /* 0x0000001f00008220 */ /* 0x000fe20000410000 */
[----:B------:R-:W-:Y:S01]  /*7820*/  @!P0 FMUL.FTZ R5, R5, R16 ;  /* 0x0000001005058220 */ /* 0x000fe20000410000 */
[----:B------:R-:W-:Y:S01]  /*7830*/  @!P0 LOP3.LUT R16, R32, 0xffff0000, RZ, 0xc0, !PT ;  /* 0xffff000020108812 */ /* 0x000fe200078ec0ff */
[----:B------:R-:W-:Y:S01]  /*7840*/  @!P0 FMUL.FTZ R6, R6, R15 ;  /* 0x0000000f06068220 */ /* 0x000fe20000410000 */
[----:B------:R-:W-:Y:S01]  /*7850*/  @!P0 LOP3.LUT R15, R36, 0xffff0000, RZ, 0xc0, !PT ;  /* 0xffff0000240f8812 */ /* 0x000fe200078ec0ff */
[----:B------:R-:W-:Y:S01]  /*7860*/  @!P1 FADD.FTZ R28, -R28, -RZ ;  /* 0x800000ff1c1c9221 */ /* 0x000fe20000010100 */
[----:B------:R-:W-:Y:S01]  /*7870*/  @!P1 FADD.FTZ R27, -R27, -RZ ;  /* 0x800000ff1b1b9221 */ /* 0x000fe20000010100 */
[----:B------:R-:W-:Y:S01]  /*7880*/  ISETP.GE.AND P1, PT, R19, R26, PT ;  /* 0x0000001a1300720c */ /* 0x000fe20003f26270 */
[----:B------:R-:W-:Y:S01]  /*7890*/  @!P0 FMUL.FTZ R2, R2, R29 ;  /* 0x0000001d02028220 */ /* 0x000fe20000410000 */
[----:B------:R-:W-:Y:S01]  /*78a0*/  @!P0 FFMA.FTZ R0, R11, R14, R0 ;  /* 0x0000000e0b008223 */ /* 0x000fe20000010000 */
[C---:B------:R-:W-:Y:S01]  /*78b0*/  @!P0 SHF.L.U32 R14, R37.reuse, 0x10, RZ ;  /* 0x00000010250e8819 */ /* 0x040fe200000006ff */
[----:B------:R-:W-:Y:S01]  /*78c0*/  @!P0 FMUL.FTZ R4, R4, R27 ;  /* 0x0000001b04048220 */ /* 0x000fe20000410000 */
[----:B------:R-:W-:Y:S01]  /*78d0*/  @!P0 LOP3.LUT R11, R37, 0xffff0000, RZ, 0xc0, !PT ;  /* 0xffff0000250b8812 */ /* 0x000fe200078ec0ff */
[----:B------:R-:W-:Y:S02]  /*78e0*/  @!P0 IMAD.U32 R27, R33, 0x10000, RZ ;  /* 0x00010000211b8824 */ /* 0x000fe400078e00ff */
[----:B------:R-:W-:Y:S01]  /*78f0*/  @!P0 FMUL.FTZ R3, R3, R28 ;  /* 0x0000001c03038220 */ /* 0x000fe20000410000 */
[----:B------:R-:W-:Y:S01]  /*7900*/  @!P0 LOP3.LUT R28, R33, 0xffff0000, RZ, 0xc0, !PT ;  /* 0xffff0000211c8812 */ /* 0x000fe200078ec0ff */
[----:B------:R-:W-:Y:S01]  /*7910*/  @!P0 FFMA.FTZ R2, R15, R16, R2 ;  /* 0x000000100f028223 */ /* 0x000fe20000010002 */
[----:B------:R-:W-:Y:S01]  /*7920*/  @!P0 LOP3.LUT R16, R34, 0xffff0000, RZ, 0xc0, !PT ;  /* 0xffff000022108812 */ /* 0x000fe200078ec0ff */
[----:B------:R-:W-:Y:S01]  /*7930*/  @!P0 FFMA.FTZ R3, R14, R27, R3 ;  /* 0x0000001b0e038223 */ /* 0x000fe20000010003 */
[----:B------:R-:W-:Y:S01]  /*7940*/  @!P0 LOP3.LUT R27, R39, 0xffff0000, RZ, 0xc0, !PT ;  /* 0xffff0000271b8812 */ /* 0x000fe200078ec0ff */
[----:B------:R-:W-:Y:S01]  /*7950*/  @!P0 FFMA.FTZ R4, R11, R28, R4 ;  /* 0x0000001c0b048223 */ /* 0x000fe20000010004 */
[----:B------:R-:W-:Y:S01]  /*7960*/  @!P0 F2FP.BF16.F32.PACK_AB R14, R2, R0 ;  /* 0x00000000020e823e */ /* 0x000fe200000010ff */
[----:B------:R-:W-:Y:S01]  /*7970*/  @!P0 IMAD.U32 R15, R34, 0x10000, RZ ;  /* 0x00010000220f8824 */ /* 0x000fe200078e00ff */
[C---:B------:R-:W-:Y:S01]  /*7980*/  @!P0 SHF.L.U32 R0, R38.reuse, 0x10, RZ ;  /* 0x0000001026008819 */ /* 0x040fe200000006ff */
[----:B------:R-:W-:Y:S01]  /*7990*/  @!P0 IMAD.U32 R29, R35, 0x10000, RZ ;  /* 0x00010000231d8824 */ /* 0x000fe200078e00ff */
[----:B------:R-:W-:Y:S01]  /*79a0*/  @!P0 LOP3.LUT R11, R38, 0xffff0000, RZ, 0xc0, !PT ;  /* 0xffff0000260b8812 */ /* 0x000fe200078ec0ff */
[----:B------:R-:W-:Y:S01]  /*79b0*/  @!P0 IMAD.U32 R2, R39, 0x10000, RZ ;  /* 0x0001000027028824 */ /* 0x000fe200078e00ff */
[----:B------:R-:W-:Y:S01]  /*79c0*/  @!P1 ISETP.GE.U32.AND P2, PT, R19, R9, PT ;  /* 0x000000091300920c */ /* 0x000fe20003f46070 */
[----:B------:R-:W-:Y:S01]  /*79d0*/  @!P0 FFMA.FTZ R5, R0, R15, R5 ;  /* 0x0000000f00058223 */ /* 0x000fe20000010005 */
[----:B------:R-:W-:Y:S01]  /*79e0*/  @!P0 F2FP.BF16.F32.PACK_AB R15, R4, R3 ;  /* 0x00000003040f823e */ /* 0x000fe200000010ff */
[----:B------:R-:W-:Y:S01]  /*79f0*/  @!P0 FFMA.FTZ R6, R11, R16, R6 ;  /* 0x000000100b068223 */ /* 0x000fe20000010006 */
[----:B------:R-:W-:Y:S01]  /*7a00*/  @!P1 SEL R0, R10, RZ, P2 ;  /* 0x000000ff0a009207 */ /* 0x000fe20001000000 */
[----:B------:R-:W-:Y:S01]  /*7a10*/  @!P0 FFMA.FTZ R7, R2, R29, R7 ;  /* 0x0000001d02078223 */ /* 0x000fe20000010007 */
[----:B------:R-:W-:Y:S01]  /*7a20*/  @!P1 SEL R3, R9, R10, !P2 ;  /* 0x0000000a09039207 */ /* 0x000fe20005000000 */
[----:B------:R-:W-:Y:S01]  /*7a30*/  @!P0 FFMA.FTZ R8, R27, R30, R8 ;  /* 0x0000001e1b088223 */ /* 0x000fe20000010008 */
[----:B------:R-:W-:Y:S01]  /*7a40*/  @!P1 SEL R11, R49, RZ, P2 ;  /* 0x000000ff310b9207 */ /* 0x000fe20001000000 */
[----:B------:R-:W-:Y:S01]  /*7a50*/  @!P0 IMAD.MOV.U32 R37, RZ, RZ, R15 ;  /* 0x000000ffff258224 */ /* 0x000fe200078e000f */
[----:B------:R-:W-:Y:S02]  /*7a60*/  @!P1 IADD3 R2, P5, PT, R93, R0, RZ ;  /* 0x000000005d029210 */ /* 0x000fe40007fbe0ff */
[----:B------:R-:W-:Y:S02]  /*7a70*/  @!P0 F2FP.BF16.F32.PACK_AB R8, R8, R7 ;  /* 0x000000070808823e */ /* 0x000fe400000010ff */
[----:B------:R-:W-:Y:S01]  /*7a80*/  @!P0 F2FP.BF16.F32.PACK_AB R5, R6, R5 ;  /* 0x000000050605823e */ /* 0x000fe200000010ff */
[----:B------:R-:W-:Y:S01]  /*7a90*/  @!P1 IMAD.WIDE R6, R3, 0x2, R12 ;  /* 0x0000000203069825 */ /* 0x000fe200078e020c */
[----:B------:R-:W-:Y:S02]  /*7aa0*/  @!P0 MOV R36, R14 ;  /* 0x0000000e00248202 */ /* 0x000fe40000000f00 */
[----:B------:R-:W-:Y:S01]  /*7ab0*/  @!P0 MOV R38, R5 ;  /* 0x0000000500268202 */ /* 0x000fe20000000f00 */
[----:B------:R-:W-:Y:S02]  /*7ac0*/  @!P1 IMAD.X R11, R88, 0x1, R11, P5 ;  /* 0x00000001580b9824 */ /* 0x000fe400028e060b */
[C---:B------:R-:W-:Y:S02]  /*7ad0*/  @!P1 IMAD.SHL.U32 R3, R2.reuse, 0x2, RZ ;  /* 0x0000000202039824 */ /* 0x040fe400078e00ff */
[----:B------:R-:W-:Y:S01]  /*7ae0*/  @!P0 IMAD.MOV.U32 R39, RZ, RZ, R8 ;  /* 0x000000ffff278224 */ /* 0x000fe200078e0008 */
[----:B------:R-:W-:Y:S02]  /*7af0*/  @!P1 SHF.L.U64.HI R0, R2, 0x1, R11 ;  /* 0x0000000102009819 */ /* 0x000fe4000001020b */
[C---:B------:R-:W-:Y:S02]  /*7b00*/  @!P1 IADD3 R104, P0, PT, R3.reuse, R78, RZ ;  /* 0x0000004e03689210 */ /* 0x040fe40007f1e0ff */
        /* <DEDUP_REMOVED lines=9> */
[C---:B---3--:R-:W-:Y:S01]  /*7ba0*/  @!P1 LOP3.LUT R14, R7.reuse, 0xffff0000, RZ, 0xc0, !PT ;  /* 0xffff0000070e9812 */ /* 0x048fe200078ec0ff */
[----:B------:R-:W-:Y:S01]  /*7bb0*/  @!P1 IMAD.U32 R8, R7, 0x10000, RZ ;  /* 0x0001000007089824 */ /* 0x000fe200078e00ff */
[C---:B------:R-:W-:Y:S01]  /*7bc0*/  @!P1 LOP3.LUT R2, R4.reuse, 0xffff0000, RZ, 0xc0, !PT ;  /* 0xffff000004029812 */ /* 0x040fe200078ec0ff */
[----:B------:R-:W-:Y:S01]  /*7bd0*/  @!P1 IMAD.U32 R0, R4, 0x10000, RZ ;  /* 0x0001000004009824 */ /* 0x000fe200078e00ff */
[C---:B------:R-:W-:Y:S01]  /*7be0*/  @!P1 LOP3.LUT R4, R5.reuse, 0xffff0000, RZ, 0xc0, !PT ;  /* 0xffff000005049812 */ /* 0x040fe200078ec0ff */
[----:B------:R-:W-:Y:S01]  /*7bf0*/  @!P1 IMAD.U32 R3, R5, 0x10000, RZ ;  /* 0x0001000005039824 */ /* 0x000fe200078e00ff */
[----:B------:R-:W-:Y:S02]  /*7c00*/  @!P1 SHF.L.U32 R5, R6, 0x10, RZ ;  /* 0x0000001006059819 */ /* 0x000fe400000006ff */
[C---:B----4-:R-:W-:Y:S01]  /*7c10*/  @!P1 LOP3.LUT R11, R107.reuse, 0xffff0000, RZ, 0xc0, !PT ;  /* 0xffff00006b0b9812 */ /* 0x050fe200078ec0ff */
[----:B------:R-:W-:Y:S01]  /*7c20*/  @!P1 IMAD.U32 R7, R107, 0x10000, RZ ;  /* 0x000100006b079824 */ /* 0x000fe200078e00ff */
[----:B------:R-:W-:Y:S01]  /*7c30*/  @!P1 LOP3.LUT R15, R106, 0xffff0000, RZ, 0xc0, !PT ;  /* 0xffff00006a0f9812 */ /* 0x000fe200078ec0ff */
[C---:B------:R-:W-:Y:S01]  /*7c40*/  @!P1 IMAD.U32 R31, R104.reuse, 0x10000, RZ ;  /* 0x00010000681f9824 */ /* 0x040fe200078e00ff */
[----:B-1----:R-:W-:Y:S01]  /*7c50*/  @!P1 LOP3.LUT R29, R104, 0xffff0000, RZ, 0xc0, !PT ;  /* 0xffff0000681d9812 */ /* 0x002fe200078ec0ff */
[----:B------:R-:W-:Y:S01]  /*7c60*/  @!P0 FADD.FTZ R7, -R7, -RZ ;  /* 0x800000ff07078221 */ /* 0x000fe20000010100 */
[----:B------:R-:W-:Y:S01]  /*7c70*/  @!P1 LOP3.LUT R27, R105, 0xffff0000, RZ, 0xc0, !PT ;  /* 0xffff0000691b9812 */ /* 0x000fe200078ec0ff */
[----:B------:R-:W-:Y:S01]  /*7c80*/  @!P0 FADD.FTZ R11, -R11, -RZ ;  /* 0x800000ff0b0b8221 */ /* 0x000fe20000010100 */
[----:B------:R-:W-:Y:S01]  /*7c90*/  @!P1 SHF.L.U32 R28, R105, 0x10, RZ ;  /* 0x00000010691c9819 */ /* 0x000fe200000006ff */
[----:B------:R-:W-:Y:S01]  /*7ca0*/  @!P1 IMAD.U32 R16, R106, 0x10000, RZ ;  /* 0x000100006a109824 */ /* 0x000fe200078e00ff */
[----:B------:R-:W-:Y:S01]  /*7cb0*/  @!P1 LOP3.LUT R6, R6, 0xffff0000, RZ, 0xc0, !PT ;  /* 0xffff000006069812 */ /* 0x000fe200078ec0ff */
[----:B------:R-:W-:Y:S01]  /*7cc0*/  @!P0 FADD.FTZ R31, -R31, -RZ ;  /* 0x800000ff1f1f8221 */ /* 0x000fe20000010100 */
[----:B------:R-:W-:Y:S01]  /*7cd0*/  @!P1 FMUL.FTZ R7, R8, R7 ;  /* 0x0000000708079220 */ /* 0x000fe20000410000 */
[----:B------:R-:W-:Y:S01]  /*7ce0*/  @!P1 FMUL.FTZ R8, R14, R11 ;  /* 0x0000000b0e089220 */ /* 0x000fe20000410000 */
[----:B-----5:R-:W-:Y:S01]  /*7cf0*/  @!P1 SHF.L.U32 R11, R32, 0x10, RZ ;  /* 0x00000010200b9819 */ /* 0x020fe200000006ff */
[----:B------:R-:W-:Y:S01]  /*7d00*/  @!P0 FADD.FTZ R16, -R16, -RZ ;  /* 0x800000ff10108221 */ /* 0x000fe20000010100 */
[----:B--2---:R-:W-:Y:S01]  /*7d10*/  @!P1 LOP3.LUT R30, R43, 0xffff0000, RZ, 0xc0, !PT ;  /* 0xffff00002b1e9812 */ /* 0x004fe200078ec0ff */
        /* <DEDUP_REMOVED lines=16> */
[----:B------:R-:W-:Y:S02]  /*7e20*/  @!P1 IMAD.U32 R27, R41, 0x10000, RZ ;  /* 0x00010000291b9824 */ /* 0x000fe400078e00ff */
[----:B------:R-:W-:Y:S01]  /*7e30*/  @!P1 FMUL.FTZ R3, R3, R28 ;  /* 0x0000001c03039220 */ /* 0x000fe20000410000 */
[----:B------:R-:W-:Y:S01]  /*7e40*/  @!P1 LOP3.LUT R28, R41, 0xffff0000, RZ, 0xc0, !PT ;  /* 0xffff0000291c9812 */ /* 0x000fe200078ec0ff */
[----:B------:R-:W-:Y:S01]  /*7e50*/  @!P1 FFMA.FTZ R2, R15, R16, R2 ;  /* 0x000000100f029223 */ /* 0x000fe20000010002 */
[----:B------:R-:W-:Y:S01]  /*7e60*/  @!P1 LOP3.LUT R16, R42, 0xffff0000, RZ, 0xc0, !PT ;  /* 0xffff00002a109812 */ /* 0x000fe200078ec0ff */
[----:B------:R-:W-:Y:S01]  /*7e70*/  @!P1 FFMA.FTZ R3, R14, R27, R3 ;  /* 0x0000001b0e039223 */ /* 0x000fe20000010003 */
[----:B------:R-:W-:Y:S01]  /*7e80*/  @!P1 SHF.L.U32 R14, R34, 0x10, RZ ;  /* 0x00000010220e9819 */ /* 0x000fe200000006ff */
[----:B------:R-:W-:Y:S01]  /*7e90*/  @!P1 IMAD.U32 R15, R42, 0x10000, RZ ;  /* 0x000100002a0f9824 */ /* 0x000fe200078e00ff */
[----:B------:R-:W-:Y:S01]  /*7ea0*/  @!P1 F2FP.BF16.F32.PACK_AB R2, R2, R0 ;  /* 0x000000000202923e */ /* 0x000fe200000010ff */
[----:B------:R-:W-:Y:S01]  /*7eb0*/  @!P1 FFMA.FTZ R4, R11, R28, R4 ;  /* 0x0000001c0b049223 */ /* 0x000fe20000010004 */
[----:B------:R-:W-:Y:S01]  /*7ec0*/  @!P1 LOP3.LUT R11, R34, 0xffff0000, RZ, 0xc0, !PT ;  /* 0xffff0000220b9812 */ /* 0x000fe200078ec0ff */
[----:B------:R-:W-:Y:S01]  /*7ed0*/  @!P1 IMAD.U32 R29, R43, 0x10000, RZ ;  /* 0x000100002b1d9824 */ /* 0x000fe200078e00ff */
[----:B------:R-:W-:Y:S01]  /*7ee0*/  @!P0 ISETP.GE.U32.AND P2, PT, R18, R9, PT ;  /* 0x000000091200820c */ /* 0x000fe20003f46070 */
[----:B------:R-:W-:Y:S01]  /*7ef0*/  @!P1 FFMA.FTZ R5, R14, R15, R5 ;  /* 0x0000000f0e059223 */ /* 0x000fe20000010005 */
[C---:B------:R-:W-:Y:S01]  /*7f00*/  @!P1 LOP3.LUT R15, R35.reuse, 0xffff0000, RZ, 0xc0, !PT ;  /* 0xffff0000230f9812 */ /* 0x040fe200078ec0ff */
[----:B------:R-:W-:Y:S01]  /*7f10*/  @!P1 IMAD.U32 R0, R35, 0x10000, RZ ;  /* 0x0001000023009824 */ /* 0x000fe200078e00ff */
[----:B------:R-:W-:Y:S01]  /*7f20*/  @!P0 SEL R14, R10, RZ, P2 ;  /* 0x000000ff0a0e8207 */ /* 0x000fe20001000000 */
[----:B------:R-:W-:Y:S01]  /*7f30*/  @!P1 FFMA.FTZ R6, R11, R16, R6 ;  /* 0x000000100b069223 */ /* 0x000fe20000010006 */
[----:B------:R-:W-:Y:S01]  /*7f40*/  @!P0 SEL R11, R49, RZ, P2 ;  /* 0x000000ff310b8207 */ /* 0x000fe20001000000 */
[----:B------:R-:W-:Y:S01]  /*7f50*/  @!P1 FFMA.FTZ R7, R0, R29, R7 ;  /* 0x0000001d00079223 */ /* 0x000fe20000010007 */
[----:B------:R-:W-:Y:S01]  /*7f60*/  @!P0 IADD3 R14, P5, PT, R93, R14, RZ ;  /* 0x0000000e5d0e8210 */ /* 0x000fe20007fbe0ff */
[----:B------:R-:W-:Y:S01]  /*7f70*/  @!P1 FFMA.FTZ R8, R15, R30, R8 ;  /* 0x0000001e0f089223 */ /* 0x000fe20000010008 */
[----:B------:R-:W-:Y:S01]  /*7f80*/  @!P1 F2FP.BF16.F32.PACK_AB R15, R4, R3 ;  /* 0x00000003040f923e */ /* 0x000fe200000010ff */
[----:B------:R-:W-:Y:S01]  /*7f90*/  @!P1 IMAD.MOV.U32 R32, RZ, RZ, R2 ;  /* 0x000000ffff209224 */ /* 0x000fe200078e0002 */
[----:B------:R-:W-:Y:S01]  /*7fa0*/  @!P1 F2FP.BF16.F32.PACK_AB R6, R6, R5 ;  /* 0x000000050606923e */ /* 0x000fe200000010ff */
[----:B------:R-:W-:Y:S01]  /*7fb0*/  @!P0 IMAD.X R11, R88, 0x1, R11, P5 ;  /* 0x00000001580b8824 */ /* 0x000fe200028e060b */
[----:B------:R-:W-:Y:S01]  /*7fc0*/  @!P1 F2FP.BF16.F32.PACK_AB R7, R8, R7 ;  /* 0x000000070807923e */ /* 0x000fe200000010ff */
[----:B------:R-:W-:Y:S01]  /*7fd0*/  @!P1 IMAD.MOV.U32 R33, RZ, RZ, R15 ;  /* 0x000000ffff219224 */ /* 0x000fe200078e000f */
[C---:B------:R-:W-:Y:S02]  /*7fe0*/  @!P0 SHF.L.U32 R29, R14.reuse, 0x1, RZ ;  /* 0x000000010e1d8819 */ /* 0x040fe400000006ff */
[----:B------:R-:W-:Y:S01]  /*7ff0*/  @!P1 MOV R34, R6 ;  /* 0x0000000600229202 */ /* 0x000fe20000000f00 */
[----:B------:R-:W-:Y:S01]  /*8000*/  @!P1 IMAD.MOV.U32 R35, RZ, RZ, R7 ;  /* 0x000000ffff239224 */ /* 0x000fe200078e0007 */
[----:B------:R-:W-:Y:S02]  /*8010*/  @!P0 SEL R3, R9, R10, !P2 ;  /* 0x0000000a09038207 */ /* 0x000fe40005000000 */
[----:B------:R-:W-:Y:S02]  /*8020*/  @!P0 SHF.L.U64.HI R0, R14, 0x1, R11 ;  /* 0x000000010e008819 */ /* 0x000fe4000001020b */
[----:B------:R-:W-:Y:S01]  /*8030*/  @!P0 IADD3 R104, P1, PT, R29, R78, RZ ;  /* 0x0000004e1d688210 */ /* 0x000fe20007f3e0ff */
[----:B------:R1:W-:Y:S01]  /*8040*/  STG.E.128 desc[UR4][R44.64+0x80], R32 ;  /* 0x000080202c007986 */ /* 0x0003e2000c101d04 */
[----:B------:R-:W-:Y:S04]  /*8050*/  @!P0 IMAD.WIDE R4, R3, 0x2, R12 ;  /* 0x0000000203048825 */ /* 0x000fe800078e020c */
[C---:B------:R-:W-:Y:S01]  /*8060*/  @!P0 IMAD.X R105, R0.reuse, 0x1, R79, P1 ;  /* 0x0000000100698824 */ /* 0x040fe200008e064f */
[----:B------:R-:W-:Y:S02]  /*8070*/  @!P0 IADD3 R28, P1, PT, R29, R80, RZ ;  /* 0x000000501d1c8210 */ /* 0x000fe40007f3e0ff */
[----:B------:R-:W2:Y:S02]  /*8080*/  @!P0 LDG.E.128 R4, desc[UR4][R4.64+0x100] ;  /* 0x0001000404048981 */ /* 0x000ea4000c1e1d00 */
[----:B------:R-:W-:Y:S02]  /*8090*/  @!P0 IADD3.X R29, PT, PT, R0, R81, RZ, P1, !PT ;  /* 0x00000051001d8210 */ /* 0x000fe40000ffe4ff */
[----:B------:R-:W-:Y:S04]  /*80a0*/  ISETP.GE.U32.OR P1, PT, R18, R9, P0 ;  /* 0x000000091200720c */ /* 0x000fe80000726470 */
[----:B------:R-:W3:Y:S08]  /*80b0*/  @!P0 LDG.E.128 R104, desc[UR4][R104.64+0x100] ;  /* 0x0001000468688981 */ /* 0x000ef0000c1e1d00 */
[----:B------:R3:W4:Y:S08]  /*80c0*/  @!P0 LDG.E.128 R40, desc[UR4][R28.64+0x100] ;  /* 0x000100041c288981 */ /* 0x000730000c1e1d00 */
[----:B------:R-:W5:Y:S01]  /*80d0*/  LDG.E.128 R36, desc[UR4][R12.64+0x100] ;  /* 0x000100040c247981 */ /* 0x000f62000c1e1d00 */
[C---:B--2---:R-:W-:Y:S01]  /*80e0*/  @!P0 LOP3.LUT R14, R7.reuse, 0xffff0000, RZ, 0xc0, !PT ;  /* 0xffff0000070e8812 */ /* 0x044fe200078ec0ff */
[----:B------:R-:W-:Y:S01]  /*80f0*/  @!P0 IMAD.U32 R8, R7, 0x10000, RZ ;  /* 0x0001000007088824 */ /* 0x000fe200078e00ff */
[C---:B------:R-:W-:Y:S01]  /*8100*/  @!P0 LOP3.LUT R2, R4.reuse, 0xffff0000, RZ, 0xc0, !PT ;  /* 0xffff000004028812 */ /* 0x040fe200078ec0ff */
[----:B------:R-:W-:Y:S01]  /*8110*/  @!P0 IMAD.U32 R0, R4, 0x10000, RZ ;  /* 0x0001000004008824 */ /* 0x000fe200078e00ff */
[C---:B------:R-:W-:Y:S01]  /*8120*/  @!P0 LOP3.LUT R4, R5.reuse, 0xffff0000, RZ, 0xc0, !PT ;  /* 0xffff000005048812 */ /* 0x040fe200078ec0ff */
[----:B------:R-:W-:Y:S01]  /*8130*/  @!P0 IMAD.U32 R3, R5, 0x10000, RZ ;  /* 0x0001000005038824 */ /* 0x000fe200078e00ff */
[----:B------:R-:W-:Y:S02]  /*8140*/  @!P0 SHF.L.U32 R5, R6, 0x10, RZ ;  /* 0x0000001006058819 */ /* 0x000fe400000006ff */
[----:B---3--:R-:W-:Y:S01]  /*8150*/  @!P0 LOP3.LUT R29, R104, 0xffff0000, RZ, 0xc0, !PT ;  /* 0xffff0000681d8812 */ /* 0x008fe200078ec0ff */
[----:B------:R-:W-:Y:S01]  /*8160*/  @!P0 IMAD.U32 R16, R106, 0x10000, RZ ;  /* 0x000100006a108824 */ /* 0x000fe200078e00ff */
[----:B------:R-:W-:Y:S01]  /*8170*/  @!P0 SHF.L.U32 R28, R105, 0x10, RZ ;  /* 0x00000010691c8819 */ /* 0x000fe200000006ff */
[----:B------:R-:W-:Y:S01]  /*8180*/  @!P0 IMAD.U32 R7, R107, 0x10000, RZ ;  /* 0x000100006b078824 */ /* 0x000fe200078e00ff */
[----:B------:R-:W-:Y:S01]  /*8190*/  @!P0 LOP3.LUT R27, R105, 0xffff0000, RZ, 0xc0, !PT ;  /* 0xffff0000691b8812 */ /* 0x000fe200078ec0ff */
[----:B------:R-:W-:Y:S01]  /*81a0*/  @!P0 IMAD.U32 R31, R104, 0x10000, RZ ;  /* 0x00010000681f8824 */ /* 0x000fe200078e00ff */
[----:B------:R-:W-:Y:S01]  /*81b0*/  @!P0 LOP3.LUT R15, R106, 0xffff0000, RZ, 0xc0, !PT ;  /* 0xffff00006a0f8812 */ /* 0x000fe200078ec0ff */
[----:B------:R-:W-:Y:S01]  /*81c0*/  @!P1 FADD.FTZ R29, -R29, -RZ ;  /* 0x800000ff1d1d9221 */ /* 0x000fe20000010100 */
[----:B------:R-:W-:Y:S01]  /*81d0*/  @!P0 LOP3.LUT R11, R107, 0xffff0000, RZ, 0xc0, !PT ;  /* 0xffff00006b0b8812 */ /* 0x000fe200078ec0ff */
[----:B------:R-:W-:Y:S01]  /*81e0*/  @!P1 FADD.FTZ R31, -R31, -RZ ;  /* 0x800000ff1f1f9221 */ /* 0x000fe20000010100 */
[----:B------:R-:W-:Y:S01]  /*81f0*/  @!P0 LOP3.LUT R6, R6, 0xffff0000, RZ, 0xc0, !PT ;  /* 0xffff000006068812 */ /* 0x000fe200078ec0ff */
[----:B------:R-:W-:Y:S01]  /*8200*/  @!P1 FADD.FTZ R28, -R28, -RZ ;  /* 0x800000ff1c1c9221 */ /* 0x000fe20000010100 */
[----:B----4-:R-:W-:Y:S01]  /*8210*/  @!P0 LOP3.LUT R30, R41, 0xffff0000, RZ, 0xc0, !PT ;  /* 0xffff0000291e8812 */ /* 0x010fe200078ec0ff */
[----:B------:R-:W-:Y:S01]  /*8220*/  @!P1 FADD.FTZ R27, -R27, -RZ ;  /* 0x800000ff1b1b9221 */ /* 0x000fe20000010100 */
[----:B-1----:R-:W-:Y:S01]  /*8230*/  @!P0 LOP3.LUT R32, R42, 0xffff0000, RZ, 0xc0, !PT ;  /* 0xffff00002a208812 */ /* 0x002fe200078ec0ff */
[----:B------:R-:W-:Y:S01]  /*8240*/  @!P1 FADD.FTZ R16, -R16, -RZ ;  /* 0x800000ff10109221 */ /* 0x000fe20000010100 */
[----:B------:R-:W-:Y:S01]  /*8250*/  @!P0 SHF.L.U32 R33, R43, 0x10, RZ ;  /* 0x000000102b218819 */ /* 0x000fe200000006ff */
        /* <DEDUP_REMOVED lines=9> */
[----:B------:R-:W-:Y:S01]  /*82f0*/  @!P0 SHF.L.U32 R14, R40, 0x10, RZ ;  /* 0x00000010280e8819 */ /* 0x000fe200000006ff */
[----:B------:R-:W-:Y:S01]  /*8300*/  @!P0 FMUL.FTZ R6, R6, R15 ;  /* 0x0000000f06068220 */ /* 0x000fe20000410000 */
[----:B-----5:R-:W-:Y:S01]  /*8310*/  @!P0 LOP3.LUT R15, R36, 0xffff0000, RZ, 0xc0, !PT ;  /* 0xffff0000240f8812 */ /* 0x020fe200078ec0ff */
[----:B------:R-:W-:Y:S01]  /*8320*/  @!P0 FMUL.FTZ R0, R0, R31 ;  /* 0x0000001f00008220 */ /* 0x000fe20000410000 */
[----:B------:R-:W-:Y:S02]  /*8330*/  @!P0 IMAD.U32 R11, R36, 0x10000, RZ ;  /* 0x00010000240b8824 */ /* 0x000fe400078e00ff */
[----:B------:R-:W-:Y:S01]  /*8340*/  @!P0 FMUL.FTZ R2, R2, R29 ;  /* 0x0000001d02028220 */ /* 0x000fe20000410000 */
[----:B------:R-:W-:Y:S01]  /*8350*/  @!P0 LOP3.LUT R29, R37, 0xffff0000, RZ, 0xc0, !PT ;  /* 0xffff0000251d8812 */ /* 0x000fe200078ec0ff */
[----:B------:R-:W-:Y:S01]  /*8360*/  @!P0 IMAD.U32 R31, R42, 0x10000, RZ ;  /* 0x000100002a1f8824 */ /* 0x000fe200078e00ff */
[----:B------:R-:W-:Y:S01]  /*8370*/  @!P1 ISETP.GE.U32.AND P2, PT, R17, R9, PT ;  /* 0x000000091100920c */ /* 0x000fe20003f46070 */
[----:B------:R-:W-:Y:S01]  /*8380*/  @!P0 FMUL.FTZ R3, R3, R28 ;  /* 0x0000001c03038220 */ /* 0x000fe20000410000 */
[----:B------:R-:W-:Y:S01]  /*8390*/  @!P0 SHF.L.U32 R28, R37, 0x10, RZ ;  /* 0x00000010251c8819 */ /* 0x000fe200000006ff */
[----:B------:R-:W-:Y:S01]  /*83a0*/  @!P0 FMUL.FTZ R4, R4, R27 ;  /* 0x0000001b04048220 */ /* 0x000fe20000410000 */
        /* <DEDUP_REMOVED lines=36> */
[----:B------:R-:W4:Y:S08]  /*85f0*/  @!P1 LDG.E.128 R4, desc[UR4][R4.64+0x180] ;  /* 0x0001800404049981 */ /* 0x000f30000c1e1d00 */
[----:B------:R4:W5:Y:S08]  /*8600*/  @!P1 LDG.E.128 R40, desc[UR4][R28.64+0x180] ;  /* 0x000180041c289981 */ /* 0x000970000c1e1d00 */
[----:B------:R1:W3:Y:S01]  /*8610*/  LDG.E.128 R32, desc[UR4][R12.64+0x180] ;  /* 0x000180040c207981 */ /* 0x0002e2000c1e1d00 */
        /* <DEDUP_REMOVED lines=26> */
[C---:B---3--:R-:W-:Y:S02]  /*87c0*/  @!P1 IMAD.U32 R11, R32.reuse, 0x10000, RZ ;  /* 0x00010000200b9824 */ /* 0x048fe400078e00ff */
        /* <DEDUP_REMOVED lines=38> */
.L_x_5555:
[----:B------:R-:W-:Y:S05]  /*8a30*/  BSYNC.RECONVERGENT B0 ;  /* 0x0000000000007941 */ /* 0x000fea0003800200 */
.L_x_5554:
        /* <DEDUP_REMOVED lines=12> */
[----:B------:R-:W4:Y:S02]  /*8b00*/  LDG.E.128 R36, desc[UR4][R12.64] ;  /* 0x000000040c247981 */ /* 0x000f24000c1e1d00 */
[----:B------:R-:W-:Y:S02]  /*8b10*/  @!P0 IMAD.X R0, R86, 0x1, R11, P2 ;  /* 0x0000000156008824 */ /* 0x000fe400010e060b */
[----:B------:R-:W-:Y:S02]  /*8b20*/  @!P0 IMAD.SHL.U32 R11, R7, 0x2, RZ ;  /* 0x00000002070b8824 */ /* 0x000fe400078e00ff */
[----:B------:R-:W-:Y:S01]  /*8b30*/  @!P0 IMAD.WIDE R4, R3, 0x2, R12 ;  /* 0x0000000203048825 */ /* 0x000fe200078e020c */
[----:B------:R-:W-:Y:S02]  /*8b40*/  @!P0 SHF.L.U64.HI R0, R7, 0x1, R0 ;  /* 0x0000000107008819 */ /* 0x000fe40000010200 */
[C---:B--2---:R-:W-:Y:S03]  /*8b50*/  @!P0 IADD3 R40, P1, PT, R11.reuse, R78, RZ ;  /* 0x0000004e0b288210 */ /* 0x044fe60007f3e0ff */
[----:B------:R-:W2:Y:S01]  /*8b60*/  @!P0 LDG.E.128 R4, desc[UR4][R4.64] ;  /* 0x0000000404048981 */ /* 0x000ea2000c1e1d00 */
[C---:B------:R-:W-:Y:S02]  /*8b70*/  @!P0 IADD3.X R41, PT, PT, R0.reuse, R79, RZ, P1, !PT ;  /* 0x0000004f00298210 */ /* 0x040fe40000ffe4ff */
[----:B------:R-:W-:Y:S05]  /*8b80*/  @!P0 IADD3 R28, P1, PT, R11, R80, RZ ;  /* 0x000000500b1c8210 */ /* 0x000fea0007f3e0ff */
[----:B------:R-:W5:Y:S01]  /*8b90*/  @!P0 LDG.E.128 R40, desc[UR4][R40.64] ;  /* 0x0000000428288981 */ /* 0x000f62000c1e1d00 */
[----:B------:R-:W-:Y:S01]  /*8ba0*/  @!P0 IMAD.X R29, R0, 0x1, R81, P1 ;  /* 0x00000001001d8824 */ /* 0x000fe200008e0651 */
[----:B------:R-:W-:Y:S06]  /*8bb0*/  ISETP.GE.U32.OR P1, PT, R20, R9, P0 ;  /* 0x000000091400720c */ /* 0x000fec0000726470 */
[----:B---3--:R3:W4:Y:S01]  /*8bc0*/  @!P0 LDG.E.128 R32, desc[UR4][R28.64] ;  /* 0x000000041c208981 */ /* 0x008722000c1e1d00 */
[C---:B--2---:R-:W-:Y:S01]  /*8bd0*/  @!P0 LOP3.LUT R14, R7.reuse, 0xffff0000, RZ, 0xc0, !PT ;  /* 0xffff0000070e8812 */ /* 0x044fe200078ec0ff */
        /* <DEDUP_REMOVED lines=9> */
[----:B---3--:R-:W-:Y:S01]  /*8c70*/  @!P0 IMAD.U32 R28, R41, 0x10000, RZ ;  /* 0x00010000291c8824 */ /* 0x008fe200078e00ff */
        /* <DEDUP_REMOVED lines=10> */
[----:B----4-:R-:W-:Y:S01]  /*8d20*/  @!P0 SHF.L.U32 R30, R35, 0x10, RZ ;  /* 0x00000010231e8819 */ /* 0x010fe200000006ff */
        /* <DEDUP_REMOVED lines=14> */
[----:B------:R-:W-:Y:S02]  /*8e10*/  @!P0 IMAD.U32 R15, R36, 0x10000, RZ ;  /* 0x00010000240f8824 */ /* 0x000fe400078e00ff */
[----:B------:R-:W-:Y:S01]  /*8e20*/  @!P0 FMUL.FTZ R8, R14, R11 ;  /* 0x0000000b0e088220 */ /* 0x000fe20000410000 */
[----:B------:R-:W-:Y:S01]  /*8e30*/  @!P0 SHF.L.U32 R11, R33, 0x10, RZ ;  /* 0x00000010210b8819 */ /* 0x000fe200000006ff */
[----:B------:R-:W-:Y:S01]  /*8e40*/  @!P0 FMUL.FTZ R4, R4, R27 ;  /* 0x0000001b04048220 */ /* 0x000fe20000410000 */
[----:B------:R-:W-:Y:S01]  /*8e50*/  @!P0 LOP3.LUT R27, R36, 0xffff0000, RZ, 0xc0, !PT ;  /* 0xffff0000241b8812 */ /* 0x000fe200078ec0ff */
[----:B------:R-:W2:Y:S01]  /*8e60*/  LDC.64 R32, c[0x0][0x3b8] ;  /* 0x0000ee00ff207b82 */ /* 0x000ea20000000a00 */
        /* <DEDUP_REMOVED lines=27> */
[C---:B--2---:R-:W-:Y:S01]  /*9020*/  LEA R44, P4, R32.reuse, R74, 0x6 ;  /* 0x0000004a202c7211 */ /* 0x044fe200078830ff */
        /* <DEDUP_REMOVED lines=15> */
[----:B------:R-:W5:Y:S08]  /*9120*/  LDG.E.128 R32, desc[UR4][R12.64+0x80] ;  /* 0x000080040c207981 */ /* 0x000f70000c1e1d00 */
        /* <DEDUP_REMOVED lines=11> */
[----:B-1----:R-:W-:Y:S01]  /*91e0*/  @!P1 IMAD.U32 R28, R105, 0x10000, RZ ;  /* 0x00010000691c9824 */ /* 0x002fe200078e00ff */
        /* <DEDUP_REMOVED lines=12> */
[----:B--2---:R-:W-:Y:S01]  /*92b0*/  @!P1 LOP3.LUT R30, R43, 0xffff0000, RZ, 0xc0, !PT ;  /* 0xffff00002b1e9812 */ /* 0x004fe200078ec0ff */
[----:B------:R-:W-:Y:S01]  /*92c0*/  @!P0 FADD.FTZ R15, -R15, -RZ ;  /* 0x800000ff0f0f8221 */ /* 0x000fe20000010100 */
[----:B------:R-:W-:Y:S01]  /*92d0*/  ISETP.GE.AND P0, PT, R18, R26, PT ;  /* 0x0000001a1200720c */ /* 0x000fe20003f06270 */
[----:B------:R-:W-:Y:S01]  /*92e0*/  @!P1 FMUL.FTZ R7, R8, R7 ;  /* 0x0000000708079220 */ /* 0x000fe20000410000 */
[----:B------:R-:W-:Y:S01]  /*92f0*/  @!P1 FMUL.FTZ R8, R14, R11 ;  /* 0x0000000b0e089220 */ /* 0x000fe20000410000 */
[----:B------:R-:W-:Y:S02]  /*9300*/  @!P1 IMAD.U32 R14, R40, 0x10000, RZ ;  /* 0x00010000280e9824 */ /* 0x000fe400078e00ff */
[----:B------:R-:W-:Y:S01]  /*9310*/  @!P1 FMUL.FTZ R0, R0, R31 ;  /* 0x0000001f00009220 */ /* 0x000fe20000410000 */
[----:B-----5:R-:W-:Y:S02]  /*9320*/  @!P1 IMAD.U32 R11, R32, 0x10000, RZ ;  /* 0x00010000200b9824 */ /* 0x020fe400078e00ff */
        /* <DEDUP_REMOVED lines=49> */
[----:B------:R-:W2:Y:S08]  /*9640*/  @!P0 LDG.E.128 R4, desc[UR4][R4.64+0x100] ;  /* 0x0001000404048981 */ /* 0x000eb0000c1e1d00 */
[----:B------:R-:W3:Y:S08]  /*9650*/  @!P0 LDG.E.128 R104, desc[UR4][R104.64+0x100] ;  /* 0x0001000468688981 */ /* 0x000ef0000c1e1d00 */
[----:B------:R4:W1:Y:S08]  /*9660*/  @!P0 LDG.E.128 R40, desc[UR4][R28.64+0x100] ;  /* 0x000100041c288981 */ /* 0x000870000c1e1d00 */
[----:B------:R-:W5:Y:S01]  /*9670*/  LDG.E.128 R36, desc[UR4][R12.64+0x100] ;  /* 0x000100040c247981 */ /* 0x000f62000c1e1d00 */
[C---:B--2---:R-:W-:Y:S01]  /*9680*/  @!P0 LOP3.LUT R14, R7.reuse, 0xffff0000, RZ, 0xc0, !PT ;  /* 0xffff0000070e8812 */ /* 0x044fe200078ec0ff */
[----:B------:R-:W-:Y:S01]  /*9690*/  @!P0 IMAD.U32 R8, R7, 0x10000, RZ ;  /* 0x0001000007088824 */ /* 0x000fe200078e00ff */
[C---:B------:R-:W-:Y:S01]  /*96a0*/  @!P0 LOP3.LUT R2, R4.reuse, 0xffff0000, RZ, 0xc0, !PT ;  /* 0xffff000004028812 */ /* 0x040fe200078ec0ff */
[----:B------:R-:W-:Y:S01]  /*96b0*/  @!P0 IMAD.U32 R0, R4, 0x10000, RZ ;  /* 0x0001000004008824 */ /* 0x000fe200078e00ff */
[C---:B------:R-:W-:Y:S02]  /*96c0*/  @!P0 SHF.L.U32 R3, R5.reuse, 0x10, RZ ;  /* 0x0000001005038819 */ /* 0x040fe400000006ff */
[----:B------:R-:W-:Y:S01]  /*96d0*/  @!P0 LOP3.LUT R4, R5, 0xffff0000, RZ, 0xc0, !PT ;  /* 0xffff000005048812 */ /* 0x000fe200078ec0ff */
[----:B------:R-:W-:Y:S01]  /*96e0*/  @!P0 IMAD.U32 R5, R6, 0x10000, RZ ;  /* 0x0001000006058824 */ /* 0x000fe200078e00ff */
[----:B---3--:R-:W-:Y:S01]  /*96f0*/  @!P0 SHF.L.U32 R31, R104, 0x10, RZ ;  /* 0x00000010681f8819 */ /* 0x008fe200000006ff */
[----:B------:R-:W-:Y:S01]  /*9700*/  @!P0 IMAD.U32 R16, R106, 0x10000, RZ ;  /* 0x000100006a108824 */ /* 0x000fe200078e00ff */
[----:B----4-:R-:W-:Y:S01]  /*9710*/  @!P0 LOP3.LUT R29, R104, 0xffff0000, RZ, 0xc0, !PT ;  /* 0xffff0000681d8812 */ /* 0x010fe200078ec0ff */
[C---:B------:R-:W-:Y:S01]  /*9720*/  @!P0 IMAD.U32 R28, R105.reuse, 0x10000, RZ ;  /* 0x00010000691c8824 */ /* 0x040fe200078e00ff */
[----:B------:R-:W-:Y:S01]  /*9730*/  @!P0 LOP3.LUT R27, R105, 0xffff0000, RZ, 0xc0, !PT ;  /* 0xffff0000691b8812 */ /* 0x000fe200078ec0ff */
[----:B------:R-:W-:Y:S01]  /*9740*/  @!P1 FADD.FTZ R31, -R31, -RZ ;  /* 0x800000ff1f1f9221 */ /* 0x000fe20000010100 */
[----:B------:R-:W-:Y:S01]  /*9750*/  @!P0 LOP3.LUT R15, R106, 0xffff0000, RZ, 0xc0, !PT ;  /* 0xffff00006a0f8812 */ /* 0x000fe200078ec0ff */
[----:B------:R-:W-:Y:S01]  /*9760*/  @!P1 FADD.FTZ R29, -R29, -RZ ;  /* 0x800000ff1d1d9221 */ /* 0x000fe20000010100 */
[----:B------:R-:W-:Y:S01]  /*9770*/  @!P0 SHF.L.U32 R7, R107, 0x10, RZ ;  /* 0x000000106b078819 */ /* 0x000fe200000006ff */
[----:B-1----:R-:W-:Y:S01]  /*9780*/  @!P0 IMAD.U32 R33, R43, 0x10000, RZ ;  /* 0x000100002b218824 */ /* 0x002fe200078e00ff */
        /* <DEDUP_REMOVED lines=20> */
[C---:B-----5:R-:W-:Y:S01]  /*98d0*/  @!P0 LOP3.LUT R15, R36.reuse, 0xffff0000, RZ, 0xc0, !PT ;  /* 0xffff0000240f8812 */ /* 0x060fe200078ec0ff */
        /* <DEDUP_REMOVED lines=111> */
.L_x_5557:
[----:B------:R-:W-:Y:S05]  /*9fd0*/  BSYNC.RECONVERGENT B0 ;  /* 0x0000000000007941 */ /* 0x000fea0003800200 */
.L_x_5556:
[----:B------:R-:W-:Y:S04]  /*9fe0*/  BSSY.RECONVERGENT B0, `(.L_x_5558) ;  /* 0x000015b000007945 */ /* 0x000fe80003800200 */
[----:B------:R-:W-:Y:S05]  /*9ff0*/  @!P3 BRA `(.L_x_5559) ;  /* 0x000000140064b947 */ /* 0x000fea0003800000 */
[C---:B------:R-:W-:Y:S01]  /*a000*/  ISETP.GE.AND P0, PT, R20.reuse, R26, PT ;  /* 0x0000001a1400720c */ /* 0x040fe20003f06270 */
[----:B------:R-:W5:Y:S11]  /*a010*/  LDC.64 R12, c[0x0][0x4a8] ;  /* 0x00012a00ff0c7b82 */ /* 0x000f760000000a00 */
[----:B------:R-:W-:Y:S01]  /*a020*/  @!UPT UIADD3 URZ, UPT, UPT, URZ, URZ, URZ ;  /* 0x000000fffffff290 */ /* 0x000fe2000fffe0ff */
[----:B------:R-:W-:Y:S04]  /*a030*/  @!P0 ISETP.GE.U32.AND P1, PT, R20, R9, PT ;  /* 0x000000091400820c */ /* 0x000fe80003f26070 */
        /* <DEDUP_REMOVED lines=10> */
[----:B--2---:R-:W-:Y:S01]  /*a0e0*/  @!P0 IADD3 R40, P1, PT, R11, R78, RZ ;  /* 0x0000004e0b288210 */ /* 0x004fe20007f3e0ff */
[----:B------:R-:W-:Y:S01]  /*a0f0*/  @!P0 IMAD.WIDE R6, R3, 0x2, R12 ;  /* 0x0000000203068825 */ /* 0x000fe200078e020c */
[----:B------:R-:W2:Y:S03]  /*a100*/  LDG.E.128 R36, desc[UR4][R12.64] ;  /* 0x000000040c247981 */ /* 0x000ea6000c1e1d00 */
[C---:B------:R-:W-:Y:S01]  /*a110*/  @!P0 IMAD.X R41, R0.reuse, 0x1, R79, P1 ;  /* 0x0000000100298824 */ /* 0x040fe200008e064f */
[----:B------:R-:W-:Y:S04]  /*a120*/  @!P0 IADD3 R28, P1, PT, R11, R80, RZ ;  /* 0x000000500b1c8210 */ /* 0x000fe80007f3e0ff */
[----:B------:R-:W5:Y:S01]  /*a130*/  @!P0 LDG.E.128 R4, desc[UR4][R6.64] ;  /* 0x0000000406048981 */ /* 0x000f62000c1e1d00 */
[----:B------:R-:W-:Y:S01]  /*a140*/  @!P0 IMAD.X R29, R0, 0x1, R81, P1 ;  /* 0x00000001001d8824 */ /* 0x000fe200008e0651 */
[----:B------:R-:W-:Y:S06]  /*a150*/  ISETP.GE.U32.OR P1, PT, R20, R9, P0 ;  /* 0x000000091400720c */ /* 0x000fec0000726470 */
[----:B------:R-:W2:Y:S08]  /*a160*/  @!P0 LDG.E.128 R40, desc[UR4][R40.64] ;  /* 0x0000000428288981 */ /* 0x000eb0000c1e1d00 */
[----:B---34-:R3:W4:Y:S01]  /*a170*/  @!P0 LDG.E.128 R32, desc[UR4][R28.64] ;  /* 0x000000041c208981 */ /* 0x018722000c1e1d00 */
        /* <DEDUP_REMOVED lines=13> */
[----:B---3--:R-:W-:Y:S01]  /*a250*/  @!P0 LOP3.LUT R29, R40, 0xffff0000, RZ, 0xc0, !PT ;  /* 0xffff0000281d8812 */ /* 0x008fe200078ec0ff */
        /* <DEDUP_REMOVED lines=15> */
[----:B------:R-:W-:Y:S02]  /*a350*/  @!P0 IMAD.U32 R11, R36, 0x10000, RZ ;  /* 0x00010000240b8824 */ /* 0x000fe400078e00ff */
        /* <DEDUP_REMOVED lines=12> */
[----:B------:R-:W-:Y:S01]  /*a420*/  @!P0 IMAD.U32 R14, R37, 0x10000, RZ ;  /* 0x00010000250e8824 */ /* 0x000fe200078e00ff */
[----:B------:R-:W2:Y:S01]  /*a430*/  LDC.64 R30, c[0x0][0x3b8] ;  /* 0x0000ee00ff1e7b82 */ /* 0x000ea20000000a00 */
[----:B------:R-:W-:Y:S01]  /*a440*/  @!P0 FFMA.FTZ R2, R15, R16, R2 ;  /* 0x000000100f028223 */ /* 0x000fe20000010002 */
[----:B------:R-:W-:Y:S01]  /*a450*/  @!P0 LOP3.LUT R15, R34, 0xffff0000, RZ, 0xc0, !PT ;  /* 0xffff0000220f8812 */ /* 0x000fe200078ec0ff */
        /* <DEDUP_REMOVED lines=15> */
[----:B------:R-:W-:Y:S01]  /*a550*/  @!P1 SEL R29, R10, RZ, P2 ;  /* 0x000000ff0a1d9207 */ /* 0x000fe20001000000 */
[----:B------:R-:W-:Y:S02]  /*a560*/  @!P0 FFMA.FTZ R7, R0, R16, R7 ;  /* 0x0000001000078223 */ /* 0x000fe40000010007 */
[----:B------:R-:W-:Y:S01]  /*a570*/  @!P0 FFMA.FTZ R8, R3, R27, R8 ;  /* 0x0000001b03088223 */ /* 0x000fe20000010008 */
[----:B------:R-:W-:Y:S02]  /*a580*/  @!P1 SEL R3, R49, RZ, P2 ;  /* 0x000000ff31039207 */ /* 0x000fe40001000000 */
[----:B------:R-:W-:Y:S01]  /*a590*/  @!P1 IADD3 R29, P3, PT, R92, R29, RZ ;  /* 0x0000001d5c1d9210 */ /* 0x000fe20007f7e0ff */
[----:B--2---:R-:W-:Y:S01]  /*a5a0*/  IMAD.WIDE.U32 R44, R30, 0x60, R74 ;  /* 0x000000601e2c7825 */ /* 0x004fe200078e004a */
[----:B------:R-:W-:Y:S02]  /*a5b0*/  @!P0 F2FP.BF16.F32.PACK_AB R8, R8, R7 ;  /* 0x000000070808823e */ /* 0x000fe400000010ff */
[----:B------:R-:W-:Y:S01]  /*a5c0*/  @!P1 IADD3.X R0, PT, PT, R84, R3, RZ, P3, !PT ;  /* 0x0000000354009210 */ /* 0x000fe20001ffe4ff */
[----:B------:R-:W-:Y:S01]  /*a5d0*/  IMAD R31, R31, 0x60, RZ ;  /* 0x000000601f1f7824 */ /* 0x000fe200078e02ff */
[----:B------:R-:W-:Y:S01]  /*a5e0*/  @!P0 F2FP.BF16.F32.PACK_AB R5, R6, R5 ;  /* 0x000000050605823e */ /* 0x000fe200000010ff */
[----:B------:R-:W-:Y:S01]  /*a5f0*/  @!P0 IMAD.MOV.U32 R39, RZ, RZ, R8 ;  /* 0x000000ffff278224 */ /* 0x000fe200078e0008 */
[C---:B------:R-:W-:Y:S01]  /*a600*/  @!P1 SHF.L.U64.HI R0, R29.reuse, 0x1, R0 ;  /* 0x000000011d009819 */ /* 0x040fe20000010200 */
[----:B------:R-:W-:Y:S01]  /*a610*/  @!P1 IMAD.SHL.U32 R29, R29, 0x2, RZ ;  /* 0x000000021d1d9824 */ /* 0x000fe200078e00ff */
[----:B------:R-:W-:Y:S01]  /*a620*/  @!P0 MOV R38, R5 ;  /* 0x0000000500268202 */ /* 0x000fe20000000f00 */
[----:B------:R-:W-:Y:S01]  /*a630*/  IMAD.IADD R45, R45, 0x1, R31 ;  /* 0x000000012d2d7824 */ /* 0x000fe200078e021f */
[----:B------:R-:W-:Y:S02]  /*a640*/  @!P1 SEL R3, R9, R10, !P2 ;  /* 0x0000000a09039207 */ /* 0x000fe40005000000 */
[----:B------:R-:W-:Y:S02]  /*a650*/  @!P1 IADD3 R104, P0, PT, R29, R78, RZ ;  /* 0x0000004e1d689210 */ /* 0x000fe40007f1e0ff */
[----:B------:R2:W-:Y:S01]  /*a660*/  STG.E.128 desc[UR4][R44.64], R36 ;  /* 0x000000242c007986 */ /* 0x0005e2000c101d04 */
[----:B------:R-:W-:Y:S04]  /*a670*/  @!P1 IMAD.WIDE R6, R3, 0x2, R12 ;  /* 0x0000000203069825 */ /* 0x000fe800078e020c */
[C---:B------:R-:W-:Y:S01]  /*a680*/  @!P1 IMAD.X R105, R0.reuse, 0x1, R79, P0 ;  /* 0x0000000100699824 */ /* 0x040fe200000e064f */
[----:B------:R-:W-:Y:S02]  /*a690*/  @!P1 IADD3 R28, P0, PT, R29, R80, RZ ;  /* 0x000000501d1c9210 */ /* 0x000fe40007f1e0ff */
[----:B------:R-:W3:Y:S02]  /*a6a0*/  @!P1 LDG.E.128 R4, desc[UR4][R6.64+0x80] ;  /* 0x0000800406049981 */ /* 0x000ee4000c1e1d00 */
[----:B------:R-:W-:Y:S02]  /*a6b0*/  @!P1 IADD3.X R29, PT, PT, R0, R81, RZ, P0, !PT ;  /* 0x00000051001d9210 */ /* 0x000fe400007fe4ff */
[----:B------:R-:W-:Y:S04]  /*a6c0*/  ISETP.GE.U32.OR P0, PT, R19, R9, P1 ;  /* 0x000000091300720c */ /* 0x000fe80000f06470 */
        /* <DEDUP_REMOVED lines=71> */
[----:B------:R-:W-:Y:S02]  /*ab40*/  @!P0 SHF.L.U32 R15, R27, 0x1, RZ ;  /* 0x000000011b0f8819 */ /* 0x000fe400000006ff */
        /* <DEDUP_REMOVED lines=10> */
[----:B------:R-:W2:Y:S03]  /*abf0*/  @!P0 LDG.E.128 R4, desc[UR4][R4.64+0x100] ;  /* 0x0001000404048981 */ /* 0x000ea6000c1e1d00 */
[----:B------:R-:W-:Y:S02]  /*ac00*/  @!P0 IADD3.X R15, PT, PT, R0, R81, RZ, P1, !PT ;  /* 0x00000051000f8210 */ /* 0x000fe40000ffe4ff */
[----:B------:R-:W-:Y:S03]  /*ac10*/  ISETP.GE.AND P1, PT, R17, R26, PT ;  /* 0x0000001a1100720c */ /* 0x000fe60003f26270 */
[----:B------:R-:W3:Y:S08]  /*ac20*/  @!P0 LDG.E.128 R104, desc[UR4][R104.64+0x100] ;  /* 0x0001000468688981 */ /* 0x000ef0000c1e1d00 */
[----:B------:R4:W5:Y:S08]  /*ac30*/  @!P0 LDG.E.128 R40, desc[UR4][R14.64+0x100] ;  /* 0x000100040e288981 */ /* 0x000970000c1e1d00 */
[----:B------:R-:W5:Y:S01]  /*ac40*/  LDG.E.128 R36, desc[UR4][R12.64+0x100] ;  /* 0x000100040c247981 */ /* 0x000f62000c1e1d00 */
[C---:B--2---:R-:W-:Y:S01]  /*ac50*/  @!P0 SHF.L.U32 R8, R7.reuse, 0x10, RZ ;  /* 0x0000001007088819 */ /* 0x044fe200000006ff */
[C---:B------:R-:W-:Y:S01]  /*ac60*/  @!P0 IMAD.U32 R0, R4.reuse, 0x10000, RZ ;  /* 0x0001000004008824 */ /* 0x040fe200078e00ff */
[----:B----4-:R-:W-:Y:S02]  /*ac70*/  @!P0 LOP3.LUT R14, R7, 0xffff0000, RZ, 0xc0, !PT ;  /* 0xffff0000070e8812 */ /* 0x010fe400078ec0ff */
[----:B------:R-:W-:Y:S02]  /*ac80*/  @!P0 LOP3.LUT R2, R4, 0xffff0000, RZ, 0xc0, !PT ;  /* 0xffff000004028812 */ /* 0x000fe400078ec0ff */
[----:B------:R-:W-:Y:S02]  /*ac90*/  @!P0 SHF.L.U32 R3, R5, 0x10, RZ ;  /* 0x0000001005038819 */ /* 0x000fe400000006ff */
[C---:B---3--:R-:W-:Y:S01]  /*aca0*/  @!P0 SHF.L.U32 R7, R107.reuse, 0x10, RZ ;  /* 0x000000106b078819 */ /* 0x048fe200000006ff */
[C---:B------:R-:W-:Y:S01]  /*acb0*/  @!P0 IMAD.U32 R16, R106.reuse, 0x10000, RZ ;  /* 0x000100006a108824 */ /* 0x040fe200078e00ff */
[----:B------:R-:W-:Y:S01]  /*acc0*/  @!P0 LOP3.LUT R15, R106, 0xffff0000, RZ, 0xc0, !PT ;  /* 0xffff00006a0f8812 */ /* 0x000fe200078ec0ff */
[----:B------:R-:W-:Y:S01]  /*acd0*/  @!P0 IMAD.U32 R31, R104, 0x10000, RZ ;  /* 0x00010000681f8824 */ /* 0x000fe200078e00ff */
[----:B------:R-:W-:Y:S01]  /*ace0*/  @!P0 LOP3.LUT R11, R107, 0xffff0000, RZ, 0xc0, !PT ;  /* 0xffff00006b0b8812 */ /* 0x000fe200078ec0ff */
[----:B------:R-:W-:Y:S01]  /*acf0*/  @!P2 FADD.FTZ R16, -R16, -RZ ;  /* 0x800000ff1010a221 */ /* 0x000fe20000010100 */
[----:B------:R-:W-:Y:S01]  /*ad00*/  @!P0 SHF.L.U32 R26, R105, 0x10, RZ ;  /* 0x00000010691a8819 */ /* 0x000fe200000006ff */
[----:B------:R-:W-:Y:S01]  /*ad10*/  @!P2 FADD.FTZ R31, -R31, -RZ ;  /* 0x800000ff1f1fa221 */ /* 0x000fe20000010100 */
[----:B------:R-:W-:Y:S01]  /*ad20*/  @!P0 LOP3.LUT R27, R105, 0xffff0000, RZ, 0xc0, !PT ;  /* 0xffff0000691b8812 */ /* 0x000fe200078ec0ff */
[----:B-----5:R-:W-:Y:S01]  /*ad30*/  @!P0 IMAD.U32 R30, R42, 0x10000, RZ ;  /* 0x000100002a1e8824 */ /* 0x020fe200078e00ff */
        /* <DEDUP_REMOVED lines=8> */
[----:B-1----:R-:W-:Y:S01]  /*adc0*/  @!P0 SHF.L.U32 R32, R43, 0x10, RZ ;  /* 0x000000102b208819 */ /* 0x002fe200000006ff */
[----:B------:R-:W-:Y:S01]  /*add0*/  @!P2 FADD.FTZ R11, -R11, -RZ ;  /* 0x800000ff0b0ba221 */ /* 0x000fe20000010100 */
[----:B------:R-:W-:Y:S01]  /*ade0*/  @!P0 LOP3.LUT R33, R43, 0xffff0000, RZ, 0xc0, !PT ;  /* 0xffff00002b218812 */ /* 0x000fe200078ec0ff */
[----:B------:R-:W-:Y:S01]  /*adf0*/  @!P2 FADD.FTZ R26, -R26, -RZ ;  /* 0x800000ff1a1aa221 */ /* 0x000fe20000010100 */
[----:B------:R-:W-:Y:S01]  /*ae00*/  @!P2 FADD.FTZ R29, -R29, -RZ ;  /* 0x800000ff1d1da221 */ /* 0x000fe20000010100 */
[----:B------:R-:W-:Y:S01]  /*ae10*/  @!P1 ISETP.GE.U32.AND P2, PT, R17, R9, PT ;  /* 0x000000091100920c */ /* 0x000fe20003f46070 */
[----:B------:R-:W-:Y:S01]  /*ae20*/  @!P0 FMUL.FTZ R7, R8, R7 ;  /* 0x0000000708078220 */ /* 0x000fe20000410000 */
[----:B------:R-:W-:Y:S01]  /*ae30*/  @!P0 FMUL.FTZ R5, R5, R16 ;  /* 0x0000001005058220 */ /* 0x000fe20000410000 */
[----:B------:R-:W-:Y:S01]  /*ae40*/  @!P0 LOP3.LUT R16, R40, 0xffff0000, RZ, 0xc0, !PT ;  /* 0xffff000028108812 */ /* 0x000fe200078ec0ff */
[----:B------:R-:W-:Y:S01]  /*ae50*/  @!P0 FMUL.FTZ R6, R6, R15 ;  /* 0x0000000f06068220 */ /* 0x000fe20000410000 */
[----:B------:R-:W-:Y:S01]  /*ae60*/  @!P0 LOP3.LUT R15, R36, 0xffff0000, RZ, 0xc0, !PT ;  /* 0xffff0000240f8812 */ /* 0x000fe200078ec0ff */
[----:B------:R-:W-:Y:S01]  /*ae70*/  @!P0 FMUL.FTZ R8, R14, R11 ;  /* 0x0000000b0e088220 */ /* 0x000fe20000410000 */
[----:B------:R-:W-:Y:S01]  /*ae80*/  @!P1 SEL R49, R49, RZ, P2 ;  /* 0x000000ff31319207 */ /* 0x000fe20001000000 */
[----:B------:R-:W-:Y:S02]  /*ae90*/  @!P0 IMAD.U32 R14, R40, 0x10000, RZ ;  /* 0x00010000280e8824 */ /* 0x000fe400078e00ff */
[----:B------:R-:W-:Y:S01]  /*aea0*/  @!P0 FMUL.FTZ R0, R0, R31 ;  /* 0x0000001f00008220 */ /* 0x000fe20000410000 */
[----:B------:R-:W-:Y:S01]  /*aeb0*/  @!P0 LOP3.LUT R31, R42, 0xffff0000, RZ, 0xc0, !PT ;  /* 0xffff00002a1f8812 */ /* 0x000fe200078ec0ff */
[----:B------:R-:W-:Y:S01]  /*aec0*/  @!P0 FMUL.FTZ R3, R3, R26 ;  /* 0x0000001a03038220 */ /* 0x000fe20000410000 */
[----:B------:R-:W-:Y:S01]  /*aed0*/  @!P0 SHF.L.U32 R26, R37, 0x10, RZ ;  /* 0x00000010251a8819 */ /* 0x000fe200000006ff */
        /* <DEDUP_REMOVED lines=8> */
[C---:B------:R-:W-:Y:S01]  /*af60*/  @!P0 SHF.L.U32 R16, R39.reuse, 0x10, RZ ;  /* 0x0000001027108819 */ /* 0x040fe200000006ff */
[----:B------:R-:W-:Y:S01]  /*af70*/  @!P0 FFMA.FTZ R3, R26, R27, R3 ;  /* 0x0000001b1a038223 */ /* 0x000fe20000010003 */
[----:B------:R-:W-:Y:S01]  /*af80*/  @!P1 SEL R27, R10, RZ, P2 ;  /* 0x000000ff0a1b9207 */ /* 0x000fe20001000000 */
[----:B------:R-:W-:Y:S01]  /*af90*/  @!P0 IMAD.U32 R14, R38, 0x10000, RZ ;  /* 0x00010000260e8824 */ /* 0x000fe200078e00ff */
[----:B------:R-:W-:Y:S01]  /*afa0*/  @!P0 LOP3.LUT R15, R39, 0xffff0000, RZ, 0xc0, !PT ;  /* 0xffff0000270f8812 */ /* 0x000fe200078ec0ff */
[----:B------:R-:W-:Y:S01]  /*afb0*/  @!P0 FFMA.FTZ R4, R29, R28, R4 ;  /* 0x0000001c1d048223 */ /* 0x000fe20000010004 */
[----:B------:R-:W-:Y:S01]  /*afc0*/  @!P1 IADD3 R27, P3, PT, R92, R27, RZ ;  /* 0x0000001b5c1b9210 */ /* 0x000fe20007f7e0ff */
        /* <DEDUP_REMOVED lines=92> */
.L_x_5559:
[----:B------:R-:W-:Y:S05]  /*b590*/  BSYNC.RECONVERGENT B0 ;  /* 0x0000000000007941 */ /* 0x000fea0003800200 */
.L_x_5558:
[----:B------:R-:W2:Y:S01]  /*b5a0*/  LDC R26, c[0x0][0x450] ;  /* 0x00011400ff1a7b82 */ /* 0x000ea20000000800 */
[----:B-1----:R-:W-:Y:S05]  /*b5b0*/  IMAD.U32 R3, R48, -0x20, RZ ;  /* 0xffffffe030037824 */ /* 0x002fea00078e00ff */
[C---:B------:R-:W-:Y:S02]  /*b5c0*/  LEA R80, P1, R3.reuse, R80, 0x1 ;  /* 0x0000005003507211 */ /* 0x040fe400078208ff */
[C---:B------:R-:W-:Y:S02]  /*b5d0*/  LEA R78, P0, R3.reuse, R78, 0x1 ;  /* 0x0000004e034e7211 */ /* 0x040fe400078008ff */
[C---:B------:R-:W-:Y:S02]  /*b5e0*/  LEA.HI.X.SX32 R81, R3.reuse, R81, 0x1, P1 ;  /* 0x0000005103517211 */ /* 0x040fe400008f0eff */
[----:B------:R-:W-:Y:S09]  /*b5f0*/  LEA.HI.X.SX32 R79, R3, R79, 0x1, P0 ;  /* 0x0000004f034f7211 */ /* 0x000ff200000f0eff */
.L_x_5542:
[----:B------:R-:W-:Y:S05]  /*b600*/  BSYNC.RECONVERGENT B1 ;  /* 0x0000000000017941 */ /* 0x000fea0003800200 */
.L_x_5540:
[----:B------:R-:W-:Y:S04]  /*b610*/  ISETP.NE.U32.AND P2, PT, RZ, UR12, PT ;  /* 0x0000000cff007c0c */ /* 0x000fe8000bf45070 */
[----:B------:R-:W-:Y:S11]  /*b620*/  ISETP.NE.AND.EX P2, PT, RZ, UR13, PT, P2 ;  /* 0x0000000dff007c0c */ /* 0x000ff6000bf45320 */
[----:B------:R-:W-:Y:S02]  /*b630*/  @!UPT UIADD3 URZ, UPT, UPT, URZ, URZ, URZ ;  /* 0x000000fffffff290 */ /* 0x000fe4000fffe0ff */
[----:B------:R-:W5:Y:S01]  /*b640*/  @!P2 LDC R2, c[0x0][0x3c0] ;  /* 0x0000f000ff02ab82 */ /* 0x000f620000000800 */
[----:B------:R-:W-:Y:S07]  /*b650*/  @!P2 IMAD.MOV.U32 R3, RZ, RZ, RZ ;  /* 0x000000ffff03a224 */ /* 0x000fee00078e00ff */
[----:B------:R-:W3:Y:S01]  /*b660*/  @!P2 LDC R0, c[0x0][0x3b8] ;  /* 0x0000ee00ff00ab82 */ /* 0x000ee20000000800 */
[----:B------:R-:W-:Y:S01]  /*b670*/  @!P2 IADD3 R3, P0, PT, RZ, -R3, RZ ;  /* 0x80000003ff03a210 */ /* 0x000fe20007f1e0ff */
[----:B---3--:R-:W-:Y:S02]  /*b680*/  @!P2 IMAD.SHL.U32 R0, R0, 0x40, RZ ;  /* 0x000000400000a824 */ /* 0x008fe400078e00ff */
[----:B-----5:R-:W-:Y:S02]  /*b690*/  @!P2 IMAD.SHL.U32 R2, R2, 0x40, RZ ;  /* 0x000000400202a824 */ /* 0x020fe400078e00ff */
[----:B------:R-:W-:Y:S02]  /*b6a0*/  @!P2 IMAD.X R0, RZ, RZ, ~R0, P0 ;  /* 0x000000ffff00a224 */ /* 0x000fe400000e0e00 */
[----:B------:R-:W-:Y:S05]  /*b6b0*/  @!P2 IMAD.X R2, RZ, RZ, ~R2, P0 ;  /* 0x000000ffff02a224 */ /* 0x000fea00000e0e02 */
[C---:B-1--4-:R-:W-:Y:S02]  /*b6c0*/  @!P2 SHF.R.S64 R5, R3.reuse, 0x1f, R2 ;  /* 0x0000001f0305a819 */ /* 0x052fe40000001002 */
[----:B------:R-:W-:Y:S02]  /*b6d0*/  @!P2 SHF.R.S64 R3, R3, 0x1f, R0 ;  /* 0x0000001f0303a819 */ /* 0x000fe40000001000 */
[----:B------:R-:W-:Y:S02]  /*b6e0*/  @!P2 IADD3 R72, P1, PT, R5, R72, RZ ;  /* 0x000000480548a210 */ /* 0x000fe40007f3e0ff */
[----:B--2---:R-:W-:Y:S02]  /*b6f0*/  @!P2 IADD3 R74, P0, PT, R3, R74, RZ ;  /* 0x0000004a034aa210 */ /* 0x004fe40007f1e0ff */
        /* <DEDUP_REMOVED lines=74> */
.L_x_5560:
[----:B------:R-:W-:Y:S01]  /*bba0*/  UISETP.GT.AND UP0, UPT, UR6, UR33, UPT ;  /* 0x000000210600728c */ /* 0x000fe2000bf04270 */
[----:B------:R-:W-:Y:S02]  /*bbb0*/  IADD3 R76, P1, PT, R76, R83, RZ ;  /* 0x000000534c4c7210 */ /* 0x000fe40007f3e0ff */
[----:B------:R-:W-:Y:S03]  /*bbc0*/  IADD3 R22, P0, PT, R22, R87, RZ ;  /* 0x0000005716167210 */ /* 0x000fe60007f1e0ff */
[----:B------:R-:W-:Y:S02]  /*bbd0*/  IMAD.X R77, R77, 0x1, R82, P1 ;  /* 0x000000014d4d7824 */ /* 0x000fe400008e0652 */
[----:B------:R-:W-:Y:S01]  /*bbe0*/  IMAD.X R23, R23, 0x1, R85, P0 ;  /* 0x0000000117177824 */ /* 0x000fe200000e0655 */
[----:B------:R-:W-:Y:S07]  /*bbf0*/  BRA.U UP0, `(.L_x_5561) ;  /* 0xffffff6900bc7547 */ /* 0x000fee000b83ffff */
.L_x_5539:
        /* <DEDUP_REMOVED lines=18> */
[----:B------:R-:W-:Y:S01]  /*bd20*/  VIADD R39, R100, 0x20 ;  /* 0x0000002064277836 */ /* 0x000fe20000000000 */
[----:B------:R-:W-:-:S06]  /*bd30*/  UIADD3 UR10, UPT, UPT, -UR25, UR21, URZ ;  /* 0x00000015190a7290 */ /* 0x000fcc000fffe1ff */
        /* <DEDUP_REMOVED lines=9> */
[----:B------:R-:W-:Y:S01]  /*bdd0*/  @!P1 LEA.HI.X R7, R45, R5, R41, 0x1, P0 ;  /* 0x000000052d079211 */ /* 0x000fe200000f0c29 */
[----:B------:R-:W-:Y:S01]  /*bde0*/  VIADD R41, R100, 0x30 ;  /* 0x0000003064297836 */ /* 0x000fe20000000000 */
        /* <DEDUP_REMOVED lines=19> */
.L_x_5565:
[----:B------:R-:W-:Y:S05]  /*bf20*/  BSYNC.RECONVERGENT B0 ;  /* 0x0000000000007941 */ /* 0x000fea0003800200 */
.L_x_5564:
        /* <DEDUP_REMOVED lines=12> */
.L_x_5563:
        /* <DEDUP_REMOVED lines=24> */
[----:B------:R1:W5:Y:S01]  /*c170*/  LDG.E.128 R24, desc[UR4][R42.64+0x80] ;  /* 0x000080042a187981 */ /* 0x000362000c1e1d00 */
[----:B------:R-:W2:Y:S03]  /*c180*/  LDCU.64 UR10, c[0x0][0x4c8] ;  /* 0x00009900ff0a77ac */ /* 0x000ea60008000a00 */
[----:B------:R1:W5:Y:S01]  /*c190*/  LDG.E.128 R12, desc[UR4][R42.64+0x100] ;  /* 0x000100042a0c7981 */ /* 0x000362000c1e1d00 */
[----:B------:R-:W3:Y:S03]  /*c1a0*/  LDCU.64 UR8, c[0x0][0x4d0] ;  /* 0x00009a00ff0877ac */ /* 0x000ee60008000a00 */
[----:B------:R1:W5:Y:S04]  /*c1b0*/  LDG.E.128 R8, desc[UR4][R42.64+0x180] ;  /* 0x000180042a087981 */ /* 0x000368000c1e1d00 */
[----:B------:R1:W5:Y:S01]  /*c1c0*/  LDG.E.128 R28, desc[UR4][R42.64] ;  /* 0x000000042a1c7981 */ /* 0x000362000c1e1d00 */
[----:B------:R-:W-:Y:S01]  /*c1d0*/  ISETP.GE.AND P2, PT, R20, R23, PT ;  /* 0x000000171400720c */ /* 0x000fe20003f46270 */
[C---:B------:R-:W-:Y:S01]  /*c1e0*/  IMAD.SHL.U32 R48, R16.reuse, 0x2, RZ ;  /* 0x0000000210307824 */ /* 0x040fe200078e00ff */
[----:B------:R-:W-:Y:S01]  /*c1f0*/  SHF.L.U64.HI R0, R16, 0x1, R18 ;  /* 0x0000000110007819 */ /* 0x000fe20000010212 */
[----:B------:R-:W-:Y:S03]  /*c200*/  BSSY.RECONVERGENT B0, `(.L_x_5570) ;  /* 0x000002d000007945 */ /* 0x000fe60003800200 */
[----:B--2---:R-:W-:-:S02]  /*c210*/  IADD3 R46, P1, PT, R48, UR10, RZ ;  /* 0x0000000a302e7c10 */ /* 0x004fc4000ff3e0ff */
[----:B---3--:R-:W-:Y:S02]  /*c220*/  IADD3 R48, P0, PT, R48, UR8, RZ ;  /* 0x0000000830307c10 */ /* 0x008fe4000ff1e0ff */
[C---:B------:R-:W-:Y:S02]  /*c230*/  IADD3.X R47, PT, PT, R0.reuse, UR11, RZ, P1, !PT ;  /* 0x0000000b002f7c10 */ /* 0x040fe40008ffe4ff */
[----:B------:R-:W-:Y:S01]  /*c240*/  IADD3.X R49, PT, PT, R0, UR9, RZ, P0, !PT ;  /* 0x0000000900317c10 */ /* 0x000fe200087fe4ff */
[----:B------:R-:W-:Y:S08]  /*c250*/  @P2 BRA `(.L_x_5571) ;  /* 0x00000000009c2947 */ /* 0x000ff00003800000 */
        /* <DEDUP_REMOVED lines=39> */
.L_x_5571:
[----:B------:R-:W-:Y:S05]  /*c4d0*/  BSYNC.RECONVERGENT B0 ;  /* 0x0000000000007941 */ /* 0x000fea0003800200 */
.L_x_5570:
        /* <DEDUP_REMOVED lines=44> */
.L_x_5573:
[----:B------:R-:W-:Y:S05]  /*c7a0*/  BSYNC.RECONVERGENT B0 ;  /* 0x0000000000007941 */ /* 0x000fea0003800200 */
.L_x_5572:
        /* <DEDUP_REMOVED lines=8> */
[----:B---3--:R-:W-:Y:S01]  /*c830*/  IMAD.U32 R27, R14, 0x10000, RZ ;  /* 0x000100000e1b7824 */ /* 0x008fe200078e00ff */
[----:B------:R-:W-:Y:S02]  /*c840*/  SHF.L.U32 R17, R13, 0x10, RZ ;  /* 0x000000100d117819 */ /* 0x000fe400000006ff */
[C---:B------:R-:W-:Y:S02]  /*c850*/  SHF.L.U32 R13, R12.reuse, 0x10, RZ ;  /* 0x000000100c0d7819 */ /* 0x040fe400000006ff */
[----:B--2---:R-:W-:-:S02]  /*c860*/  LOP3.LUT R28, R12, 0xffff0000, RZ, 0xc0, !PT ;  /* 0xffff00000c1c7812 */ /* 0x004fc400078ec0ff */
[C---:B------:R-:W-:Y:S02]  /*c870*/  SHF.L.U32 R26, R15.reuse, 0x10, RZ ;  /* 0x000000100f1a7819 */ /* 0x040fe400000006ff */
[----:B------:R-:W-:Y:S02]  /*c880*/  LOP3.LUT R24, R15, 0xffff0000, RZ, 0xc0, !PT ;  /* 0xffff00000f187812 */ /* 0x000fe400078ec0ff */
        /* <DEDUP_REMOVED lines=30> */
.L_x_5575:
[----:B------:R-:W-:Y:S05]  /*ca70*/  BSYNC.RECONVERGENT B0 ;  /* 0x0000000000007941 */ /* 0x000fea0003800200 */
.L_x_5574:
        /* <DEDUP_REMOVED lines=11> */
[----:B---3--:R-:W-:-:S02]  /*cb30*/  LOP3.LUT R24, R8, 0xffff0000, RZ, 0xc0, !PT ;  /* 0xffff000008187812 */ /* 0x008fc400078ec0ff */
[C---:B------:R-:W-:Y:S02]  /*cb40*/  SHF.L.U32 R19, R11.reuse, 0x10, RZ ;  /* 0x000000100b137819 */ /* 0x040fe400000006ff */
[----:B------:R-:W-:Y:S02]  /*cb50*/  LOP3.LUT R17, R11, 0xffff0000, RZ, 0xc0, !PT ;  /* 0xffff00000b117812 */ /* 0x000fe400078ec0ff */
[----:B------:R-:W-:Y:S02]  /*cb60*/  LOP3.LUT R25, R10, 0xffff0000, RZ, 0xc0, !PT ;  /* 0xffff00000a197812 */ /* 0x000fe400078ec0ff */
[----:B-----5:R-:W-:Y:S02]  /*cb70*/  LOP3.LUT R13, R4, 0xffff0000, RZ, 0xc0, !PT ;  /* 0xffff0000040d7812 */ /* 0x020fe400078ec0ff */
[----:B------:R-:W-:Y:S02]  /*cb80*/  LOP3.LUT R8, R5, 0xffff0000, RZ, 0xc0, !PT ;  /* 0xffff000005087812 */ /* 0x000fe400078ec0ff */
[----:B--2---:R-:W-:Y:S01]  /*cb90*/  LOP3.LUT R15, R6, 0xffff0000, RZ, 0xc0, !PT ;  /* 0xffff0000060f7812 */ /* 0x004fe200078ec0ff */
        /* <DEDUP_REMOVED lines=12> */
[C---:B------:R-:W-:Y:S01]  /*cc60*/  FMUL.FTZ R15, R24.reuse, R6 ;  /* 0x00000006180f7220 */ /* 0x040fe20000410000 */
[----:B------:R-:W-:Y:S01]  /*cc70*/  FFMA.FTZ R19, R19, R8, R12 ;  /* 0x0000000813137223 */ /* 0x000fe2000001000c */
[-C--:B------:R-:W-:Y:S01]  /*cc80*/  FMUL.FTZ R8, R24, R4.reuse ;  /* 0x0000000418087220 */ /* 0x080fe20000410000 */
[C---:B------:R-:W-:Y:S01]  /*cc90*/  FMUL.FTZ R13, R25.reuse, R5 ;  /* 0x00000005190d7220 */ /* 0x040fe20000410000 */
[-C--:B------:R-:W-:Y:S01]  /*cca0*/  FMUL.FTZ R12, R25, R7.reuse ;  /* 0x00000007190c7220 */ /* 0x080fe20000410000 */
[C---:B------:R-:W-:Y:S01]  /*ccb0*/  FFMA.FTZ R15, R9.reuse, R4, R15 ;  /* 0x00000004090f7223 */ /* 0x040fe2000001000f */
[----:B------:R-:W-:Y:S01]  /*ccc0*/  FFMA.FTZ R8, R9, R6, -R8 ;  /* 0x0000000609087223 */ /* 0x000fe20000010808 */
[C---:B------:R-:W-:Y:S01]  /*ccd0*/  FFMA.FTZ R13, R22.reuse, R7, -R13 ;  /* 0x00000007160d7223 */ /* 0x040fe2000001080d */
[----:B------:R-:W-:Y:S01]  /*cce0*/  FFMA.FTZ R12, R22, R5, R12 ;  /* 0x00000005160c7223 */ /* 0x000fe2000001000c */
[----:B------:R-:W-:-:S02]  /*ccf0*/  F2FP.BF16.F32.PACK_AB R9, R0, R11 ;  /* 0x0000000b0009723e */ /* 0x000fc400000010ff */
[----:B------:R-:W-:Y:S02]  /*cd00*/  F2FP.BF16.F32.PACK_AB R11, R19, R10 ;  /* 0x0000000a130b723e */ /* 0x000fe400000010ff */
[----:B------:R-:W-:Y:S02]  /*cd10*/  F2FP.BF16.F32.PACK_AB R8, R15, R8 ;  /* 0x000000080f08723e */ /* 0x000fe400000010ff */
[----:B------:R-:W-:Y:S02]  /*cd20*/  F2FP.BF16.F32.PACK_AB R10, R12, R13 ;  /* 0x0000000d0c0a723e */ /* 0x000fe400000010ff */
.L_x_5577:
[----:B------:R-:W-:Y:S05]  /*cd30*/  BSYNC.RECONVERGENT B0 ;  /* 0x0000000000007941 */ /* 0x000fea0003800200 */
.L_x_5576:
[----:B------:R1:W-:Y:S02]  /*cd40*/  STS.128 [R243+0x6000], R8 ;  /* 0x00600008f3007388 */ /* 0x0003e40000000c00 */
.L_x_5569:
[----:B------:R-:W-:Y:S05]  /*cd50*/  BSYNC.RECONVERGENT B1 ;  /* 0x0000000000017941 */ /* 0x000fea0003800200 */
.L_x_5568:
        /* <DEDUP_REMOVED lines=13> */
[----:B------:R-:W1:Y:S01]  /*ce30*/  LDCU.64 UR10, c[0x0][0x4c8] ;  /* 0x00009900ff0a77ac */ /* 0x000e620008000a00 */
[C---:B---3--:R-:W-:Y:S01]  /*ce40*/  IADD3 R5, P0, PT, R39.reuse, R16, RZ ;  /* 0x0000001027057210 */ /* 0x048fe20007f1e0ff */
        /* <DEDUP_REMOVED lines=12> */
[C---:B------:R-:W-:Y:S01]  /*cf10*/  LOP3.LUT R0, R29.reuse, 0xffff0000, RZ, 0xc0, !PT ;  /* 0xffff00001d007812 */ /* 0x040fe200078ec0ff */
[----:B------:R-:W-:Y:S01]  /*cf20*/  IMAD.U32 R17, R29, 0x10000, RZ ;  /* 0x000100001d117824 */ /* 0x000fe200078e00ff */
[----:B------:R-:W-:-:S02]  /*cf30*/  SHF.L.U32 R19, R28, 0x10, RZ ;  /* 0x000000101c137819 */ /* 0x000fc400000006ff */
[----:B------:R-:W-:Y:S02]  /*cf40*/  LOP3.LUT R37, R28, 0xffff0000, RZ, 0xc0, !PT ;  /* 0xffff00001c257812 */ /* 0x000fe400078ec0ff */
[C---:B------:R-:W-:Y:S02]  /*cf50*/  LOP3.LUT R38, R30.reuse, 0xffff0000, RZ, 0xc0, !PT ;  /* 0xffff00001e267812 */ /* 0x040fe400078ec0ff */
[----:B------:R-:W-:Y:S02]  /*cf60*/  SHF.L.U32 R36, R30, 0x10, RZ ;  /* 0x000000101e247819 */ /* 0x000fe400000006ff */
[----:B--2---:R-:W-:Y:S02]  /*cf70*/  LOP3.LUT R33, R6, 0xffff0000, RZ, 0xc0, !PT ;  /* 0xffff000006217812 */ /* 0x004fe400078ec0ff */
[----:B---3--:R-:W-:Y:S02]  /*cf80*/  LOP3.LUT R31, R4, 0xffff0000, RZ, 0xc0, !PT ;  /* 0xffff0000041f7812 */ /* 0x008fe400078ec0ff */
[----:B------:R-:W-:-:S02]  /*cf90*/  LOP3.LUT R29, R5, 0xffff0000, RZ, 0xc0, !PT ;  /* 0xffff0000051d7812 */ /* 0x000fc400078ec0ff */
[----:B------:R-:W-:Y:S01]  /*cfa0*/  LOP3.LUT R32, R7, 0xffff0000, RZ, 0xc0, !PT ;  /* 0xffff000007207812 */ /* 0x000fe200078ec0ff */
[C---:B------:R-:W-:Y:S01]  /*cfb0*/  FMUL.FTZ R28, R0.reuse, R31 ;  /* 0x0000001f001c7220 */ /* 0x040fe20000410000 */
[----:B------:R-:W-:Y:S01]  /*cfc0*/  FMUL.FTZ R0, R0, R33 ;  /* 0x0000002100007220 */ /* 0x000fe20000410000 */
[----:B------:R-:W-:Y:S01]  /*cfd0*/  IMAD.U32 R5, R5, 0x10000, RZ ;  /* 0x0001000005057824 */ /* 0x000fe200078e00ff */
[----:B------:R-:W-:Y:S01]  /*cfe0*/  SHF.L.U32 R7, R7, 0x10, RZ ;  /* 0x0000001007077819 */ /* 0x000fe200000006ff */
[----:B------:R-:W-:Y:S01]  /*cff0*/  FMUL.FTZ R30, R34, R29 ;  /* 0x0000001d221e7220 */ /* 0x000fe20000410000 */
[----:B------:R-:W-:Y:S01]  /*d000*/  IMAD.U32 R4, R4, 0x10000, RZ ;  /* 0x0001000004047824 */ /* 0x000fe200078e00ff */
[----:B------:R-:W-:Y:S01]  /*d010*/  SHF.L.U32 R6, R6, 0x10, RZ ;  /* 0x0000001006067819 */ /* 0x000fe200000006ff */
[C---:B------:R-:W-:Y:S01]  /*d020*/  FFMA.FTZ R28, R17.reuse, R33, -R28 ;  /* 0x00000021111c7223 */ /* 0x040fe2000001081c */
[----:B------:R-:W-:Y:S01]  /*d030*/  FMUL.FTZ R34, R34, R32 ;  /* 0x0000002022227220 */ /* 0x000fe20000410000 */
[----:B------:R-:W-:Y:S01]  /*d040*/  FFMA.FTZ R17, R17, R31, R0 ;  /* 0x0000001f11117223 */ /* 0x000fe20000010000 */
[C---:B------:R-:W-:Y:S01]  /*d050*/  FMUL.FTZ R31, R38.reuse, R5 ;  /* 0x00000005261f7220 */ /* 0x040fe20000410000 */
[----:B------:R-:W-:Y:S01]  /*d060*/  FMUL.FTZ R0, R37, R4 ;  /* 0x0000000425007220 */ /* 0x000fe20000410000 */
[----:B------:R-:W-:Y:S01]  /*d070*/  FMUL.FTZ R38, R38, R7 ;  /* 0x0000000726267220 */ /* 0x000fe20000410000 */
[C---:B------:R-:W-:Y:S01]  /*d080*/  FFMA.FTZ R30, R35.reuse, R32, -R30 ;  /* 0x00000020231e7223 */ /* 0x040fe2000001081e */
[----:B------:R-:W-:Y:S01]  /*d090*/  FFMA.FTZ R29, R35, R29, R34 ;  /* 0x0000001d231d7223 */ /* 0x000fe20000010022 */
        /* <DEDUP_REMOVED lines=10> */
[----:B------:R-:W-:Y:S02]  /*d140*/  MOV R31, R4 ;  /* 0x00000004001f7202 */ /* 0x000fe40000000f00 */
.L_x_5581:
[----:B------:R-:W-:Y:S05]  /*d150*/  BSYNC.RECONVERGENT B0 ;  /* 0x0000000000007941 */ /* 0x000fea0003800200 */
.L_x_5580:
[----:B-----5:R1:W-:Y:S01]  /*d160*/  STS.128 [R243+0x800], R28 ;  /* 0x0008001cf3007388 */ /* 0x0203e20000000c00 */
[----:B------:R-:W-:Y:S01]  /*d170*/  LOP3.LUT R0, R20, 0x40, RZ, 0xfc, !PT ;  /* 0x0000004014007812 */ /* 0x000fe200078efcff */
[----:B------:R-:W-:Y:S03]  /*d180*/  BSSY.RECONVERGENT B0, `(.L_x_5582) ;  /* 0x0000035000007945 */ /* 0x000fe60003800200 */
[----:B------:R-:W-:-:S13]  /*d190*/  ISETP.GE.AND P0, PT, R0, R23, PT ;  /* 0x000000170000720c */ /* 0x000fda0003f06270 */
[----:B------:R-:W-:Y:S05]  /*d1a0*/  @P0 BRA `(.L_x_5583) ;  /* 0x0000000000c80947 */ /* 0x000fea0003800000 */
[----:B------:R-:W2:Y:S01]  /*d1b0*/  LDCU.64 UR10, c[0x0][0x4c8] ;  /* 0x00009900ff0a77ac */ /* 0x000ea20008000a00 */
[C---:B---3--:R-:W-:Y:S01]  /*d1c0*/  IADD3 R5, P0, PT, R39.reuse, R16, RZ ;  /* 0x0000001027057210 */ /* 0x048fe20007f1e0ff */
[----:B------:R-:W3:Y:S03]  /*d1d0*/  LDCU.64 UR8, c[0x0][0x4d0] ;  /* 0x00009a00ff0877ac */ /* 0x000ee60008000a00 */
[----:B------:R-:W-:Y:S01]  /*d1e0*/  LEA.HI.X.SX32 R4, R39, R18, 0x1, P0 ;  /* 0x0000001227047211 */ /* 0x000fe200000f0eff */
[----:B------:R-:W-:-:S03]  /*d1f0*/  IMAD.SHL.U32 R0, R5, 0x2, RZ ;  /* 0x0000000205007824 */ /* 0x000fc600078e00ff */
[----:B------:R-:W-:Y:S02]  /*d200*/  SHF.L.U64.HI R4, R5, 0x1, R4 ;  /* 0x0000000105047819 */ /* 0x000fe40000010204 */
[C---:B--2---:R-:W-:Y:S02]  /*d210*/  IADD3 R6, P1, PT, R0.reuse, UR10, RZ ;  /* 0x0000000a00067c10 */ /* 0x044fe4000ff3e0ff */
[----:B---3--:R-:W-:Y:S02]  /*d220*/  IADD3 R34, P0, PT, R0, UR8, RZ ;  /* 0x0000000800227c10 */ /* 0x008fe4000ff1e0ff */
[C---:B------:R-:W-:Y:S02]  /*d230*/  IADD3.X R7, PT, PT, R4.reuse, UR11, RZ, P1, !PT ;  /* 0x0000000b04077c10 */ /* 0x040fe40008ffe4ff */
[----:B------:R-:W-:-:S04]  /*d240*/  IADD3.X R35, PT, PT, R4, UR9, RZ, P0, !PT ;  /* 0x0000000904237c10 */ /* 0x000fc800087fe4ff */
[----:B------:R-:W2:Y:S04]  /*d250*/  LDG.E.64 R6, desc[UR4][R6.64+0x40] ;  /* 0x0000400406067981 */ /* 0x000ea8000c1e1b00 */
[----:B------:R3:W4:Y:S01]  /*d260*/  LDG.E.64 R4, desc[UR4][R34.64+0x40] ;  /* 0x0000400422047981 */ /* 0x000722000c1e1b00 */
[C---:B-1----:R-:W-:Y:S01]  /*d270*/  IMAD.U32 R31, R27.reuse, 0x10000, RZ ;  /* 0x000100001b1f7824 */ /* 0x042fe200078e00ff */
[----:B------:R-:W-:Y:S02]  /*d280*/  LOP3.LUT R30, R27, 0xffff0000, RZ, 0xc0, !PT ;  /* 0xffff00001b1e7812 */ /* 0x000fe400078ec0ff */
[C---:B------:R-:W-:Y:S01]  /*d290*/  LOP3.LUT R0, R25.reuse, 0xffff0000, RZ, 0xc0, !PT ;  /* 0xffff000019007812 */ /* 0x040fe200078ec0ff */
[----:B------:R-:W-:Y:S01]  /*d2a0*/  IMAD.U32 R17, R25, 0x10000, RZ ;  /* 0x0001000019117824 */ /* 0x000fe200078e00ff */
[----:B------:R-:W-:-:S02]  /*d2b0*/  SHF.L.U32 R19, R24, 0x10, RZ ;  /* 0x0000001018137819 */ /* 0x000fc400000006ff */
[----:B------:R-:W-:Y:S02]  /*d2c0*/  LOP3.LUT R33, R24, 0xffff0000, RZ, 0xc0, !PT ;  /* 0xffff000018217812 */ /* 0x000fe400078ec0ff */
[C---:B------:R-:W-:Y:S02]  /*d2d0*/  SHF.L.U32 R32, R26.reuse, 0x10, RZ ;  /* 0x000000101a207819 */ /* 0x040fe400000006ff */
[----:B---3--:R-:W-:Y:S02]  /*d2e0*/  LOP3.LUT R34, R26, 0xffff0000, RZ, 0xc0, !PT ;  /* 0xffff00001a227812 */ /* 0x008fe400078ec0ff */
[----:B--2---:R-:W-:Y:S02]  /*d2f0*/  LOP3.LUT R29, R6, 0xffff0000, RZ, 0xc0, !PT ;  /* 0xffff0000061d7812 */ /* 0x004fe400078ec0ff */
[----:B----4-:R-:W-:Y:S02]  /*d300*/  LOP3.LUT R27, R4, 0xffff0000, RZ, 0xc0, !PT ;  /* 0xffff0000041b7812 */ /* 0x010fe400078ec0ff */
        /* <DEDUP_REMOVED lines=28> */
.L_x_5583:
[----:B------:R-:W-:Y:S05]  /*d4d0*/  BSYNC.RECONVERGENT B0 ;  /* 0x0000000000007941 */ /* 0x000fea0003800200 */
.L_x_5582:
[----:B------:R2:W-:Y:S01]  /*d4e0*/  STS.128 [R243+0x2800], R24 ;  /* 0x00280018f3007388 */ /* 0x0005e20000000c00 */
[----:B------:R-:W-:Y:S01]  /*d4f0*/  LOP3.LUT R0, R20, 0x80, RZ, 0xfc, !PT ;  /* 0x0000008014007812 */ /* 0x000fe200078efcff */
[----:B------:R-:W-:Y:S03]  /*d500*/  BSSY.RECONVERGENT B0, `(.L_x_5584) ;  /* 0x0000033000007945 */ /* 0x000fe60003800200 */
[----:B------:R-:W-:-:S13]  /*d510*/  ISETP.GE.AND P0, PT, R0, R23, PT ;  /* 0x000000170000720c */ /* 0x000fda0003f06270 */
[----:B------:R-:W-:Y:S05]  /*d520*/  @P0 BRA `(.L_x_5585) ;  /* 0x0000000000c00947 */ /* 0x000fea0003800000 */
[----:B------:R-:W4:Y:S01]  /*d530*/  LDCU.64 UR10, c[0x0][0x4c8] ;  /* 0x00009900ff0a77ac */ /* 0x000f220008000a00 */
[C---:B---3--:R-:W-:Y:S01]  /*d540*/  IADD3 R5, P0, PT, R39.reuse, R16, RZ ;  /* 0x0000001027057210 */ /* 0x048fe20007f1e0ff */
[----:B------:R-:W1:Y:S03]  /*d550*/  LDCU.64 UR8, c[0x0][0x4d0] ;  /* 0x00009a00ff0877ac */ /* 0x000e660008000a00 */
[----:B------:R-:W-:Y:S01]  /*d560*/  LEA.HI.X.SX32 R4, R39, R18, 0x1, P0 ;  /* 0x0000001227047211 */ /* 0x000fe200000f0eff */
[----:B------:R-:W-:-:S03]  /*d570*/  IMAD.SHL.U32 R0, R5, 0x2, RZ ;  /* 0x0000000205007824 */ /* 0x000fc600078e00ff */
[----:B------:R-:W-:Y:S02]  /*d580*/  SHF.L.U64.HI R4, R5, 0x1, R4 ;  /* 0x0000000105047819 */ /* 0x000fe40000010204 */
[C---:B----4-:R-:W-:Y:S02]  /*d590*/  IADD3 R6, P1, PT, R0.reuse, UR10, RZ ;  /* 0x0000000a00067c10 */ /* 0x050fe4000ff3e0ff */
[----:B-1----:R-:W-:Y:S02]  /*d5a0*/  IADD3 R30, P0, PT, R0, UR8, RZ ;  /* 0x00000008001e7c10 */ /* 0x002fe4000ff1e0ff */
[C---:B------:R-:W-:Y:S02]  /*d5b0*/  IADD3.X R7, PT, PT, R4.reuse, UR11, RZ, P1, !PT ;  /* 0x0000000b04077c10 */ /* 0x040fe40008ffe4ff */
[----:B------:R-:W-:-:S04]  /*d5c0*/  IADD3.X R31, PT, PT, R4, UR9, RZ, P0, !PT ;  /* 0x00000009041f7c10 */ /* 0x000fc800087fe4ff */
[----:B------:R-:W3:Y:S04]  /*d5d0*/  LDG.E.64 R6, desc[UR4][R6.64+0x80] ;  /* 0x0000800406067981 */ /* 0x000ee8000c1e1b00 */
[----:B------:R1:W4:Y:S01]  /*d5e0*/  LDG.E.64 R4, desc[UR4][R30.64+0x80] ;  /* 0x000080041e047981 */ /* 0x000322000c1e1b00 */
[C---:B------:R-:W-:Y:S01]  /*d5f0*/  LOP3.LUT R0, R13.reuse, 0xffff0000, RZ, 0xc0, !PT ;  /* 0xffff00000d007812 */ /* 0x040fe200078ec0ff */
[----:B------:R-:W-:Y:S01]  /*d600*/  IMAD.U32 R17, R13, 0x10000, RZ ;  /* 0x000100000d117824 */ /* 0x000fe200078e00ff */
[C---:B------:R-:W-:Y:S01]  /*d610*/  SHF.L.U32 R13, R12.reuse, 0x10, RZ ;  /* 0x000000100c0d7819 */ /* 0x040fe200000006ff */
[C---:B--2---:R-:W-:Y:S01]  /*d620*/  IMAD.U32 R27, R15.reuse, 0x10000, RZ ;  /* 0x000100000f1b7824 */ /* 0x044fe200078e00ff */
[----:B------:R-:W-:Y:S02]  /*d630*/  LOP3.LUT R29, R12, 0xffff0000, RZ, 0xc0, !PT ;  /* 0xffff00000c1d7812 */ /* 0x000fe400078ec0ff */
[----:B------:R-:W-:-:S02]  /*d640*/  LOP3.LUT R26, R15, 0xffff0000, RZ, 0xc0, !PT ;  /* 0xffff00000f1a7812 */ /* 0x000fc400078ec0ff */
[C---:B------:R-:W-:Y:S02]  /*d650*/  SHF.L.U32 R28, R14.reuse, 0x10, RZ ;  /* 0x000000100e1c7819 */ /* 0x040fe400000006ff */
[----:B-1----:R-:W-:Y:S02]  /*d660*/  LOP3.LUT R30, R14, 0xffff0000, RZ, 0xc0, !PT ;  /* 0xffff00000e1e7812 */ /* 0x002fe400078ec0ff */
[----:B---3--:R-:W-:Y:S02]  /*d670*/  LOP3.LUT R25, R6, 0xffff0000, RZ, 0xc0, !PT ;  /* 0xffff000006197812 */ /* 0x008fe400078ec0ff */
        /* <DEDUP_REMOVED lines=27> */
.L_x_5585:
[----:B------:R-:W-:Y:S05]  /*d830*/  BSYNC.RECONVERGENT B0 ;  /* 0x0000000000007941 */ /* 0x000fea0003800200 */
.L_x_5584:
[----:B------:R4:W-:Y:S01]  /*d840*/  STS.128 [R243+0x4800], R12 ;  /* 0x0048000cf3007388 */ /* 0x0009e20000000c00 */
[----:B------:R-:W-:Y:S01]  /*d850*/  LOP3.LUT R0, R20, 0xc0, RZ, 0xfc, !PT ;  /* 0x000000c014007812 */ /* 0x000fe200078efcff */
[----:B------:R-:W-:Y:S03]  /*d860*/  BSSY.RECONVERGENT B0, `(.L_x_5586) ;  /* 0x0000033000007945 */ /* 0x000fe60003800200 */
[----:B------:R-:W-:-:S13]  /*d870*/  ISETP.GE.AND P0, PT, R0, R23, PT ;  /* 0x000000170000720c */ /* 0x000fda0003f06270 */
[----:B------:R-:W-:Y:S05]  /*d880*/  @P0 BRA `(.L_x_5587) ;  /* 0x0000000000c00947 */ /* 0x000fea0003800000 */
[----:B------:R-:W5:Y:S01]  /*d890*/  LDCU.64 UR10, c[0x0][0x4c8] ;  /* 0x00009900ff0a77ac */ /* 0x000f620008000a00 */
[C---:B------:R-:W-:Y:S01]  /*d8a0*/  IADD3 R0, P0, PT, R39.reuse, R16, RZ ;  /* 0x0000001027007210 */ /* 0x040fe20007f1e0ff */
[----:B------:R-:W1:Y:S03]  /*d8b0*/  LDCU.64 UR8, c[0x0][0x4d0] ;  /* 0x00009a00ff0877ac */ /* 0x000e660008000a00 */
[----:B------:R-:W-:Y:S01]  /*d8c0*/  LEA.HI.X.SX32 R39, R39, R18, 0x1, P0 ;  /* 0x0000001227277211 */ /* 0x000fe200000f0eff */
[----:B---3--:R-:W-:-:S03]  /*d8d0*/  IMAD.SHL.U32 R4, R0, 0x2, RZ ;  /* 0x0000000200047824 */ /* 0x008fc600078e00ff */
[----:B------:R-:W-:Y:S02]  /*d8e0*/  SHF.L.U64.HI R39, R0, 0x1, R39 ;  /* 0x0000000100277819 */ /* 0x000fe40000010227 */
[C---:B-----5:R-:W-:Y:S02]  /*d8f0*/  IADD3 R6, P1, PT, R4.reuse, UR10, RZ ;  /* 0x0000000a04067c10 */ /* 0x060fe4000ff3e0ff */
[----:B-1----:R-:W-:Y:S02]  /*d900*/  IADD3 R4, P0, PT, R4, UR8, RZ ;  /* 0x0000000804047c10 */ /* 0x002fe4000ff1e0ff */
[C---:B------:R-:W-:Y:S02]  /*d910*/  IADD3.X R7, PT, PT, R39.reuse, UR11, RZ, P1, !PT ;  /* 0x0000000b27077c10 */ /* 0x040fe40008ffe4ff */
[----:B------:R-:W-:-:S04]  /*d920*/  IADD3.X R5, PT, PT, R39, UR9, RZ, P0, !PT ;  /* 0x0000000927057c10 */ /* 0x000fc800087fe4ff */
[----:B------:R-:W3:Y:S04]  /*d930*/  LDG.E.64 R6, desc[UR4][R6.64+0xc0] ;  /* 0x0000c00406067981 */ /* 0x000ee8000c1e1b00 */
[----:B------:R-:W5:Y:S01]  /*d940*/  LDG.E.64 R4, desc[UR4][R4.64+0xc0] ;  /* 0x0000c00404047981 */ /* 0x000f62000c1e1b00 */
[C---:B------:R-:W-:Y:S01]  /*d950*/  LOP3.LUT R0, R9.reuse, 0xffff0000, RZ, 0xc0, !PT ;  /* 0xffff000009007812 */ /* 0x040fe200078ec0ff */
[----:B----4-:R-:W-:Y:S01]  /*d960*/  IMAD.U32 R12, R9, 0x10000, RZ ;  /* 0x00010000090c7824 */ /* 0x010fe200078e00ff */
[C---:B------:R-:W-:Y:S01]  /*d970*/  SHF.L.U32 R9, R8.reuse, 0x10, RZ ;  /* 0x0000001008097819 */ /* 0x040fe200000006ff */
[C---:B------:R-:W-:Y:S01]  /*d980*/  IMAD.U32 R19, R11.reuse, 0x10000, RZ ;  /* 0x000100000b137824 */ /* 0x040fe200078e00ff */
[----:B--2---:R-:W-:Y:S02]  /*d990*/  LOP3.LUT R25, R8, 0xffff0000, RZ, 0xc0, !PT ;  /* 0xffff000008197812 */ /* 0x004fe400078ec0ff */
[----:B------:R-:W-:-:S02]  /*d9a0*/  LOP3.LUT R17, R11, 0xffff0000, RZ, 0xc0, !PT ;  /* 0xffff00000b117812 */ /* 0x000fc400078ec0ff */
[C---:B------:R-:W-:Y:S02]  /*d9b0*/  SHF.L.U32 R24, R10.reuse, 0x10, RZ ;  /* 0x000000100a187819 */ /* 0x040fe400000006ff */
[----:B------:R-:W-:Y:S02]  /*d9c0*/  LOP3.LUT R26, R10, 0xffff0000, RZ, 0xc0, !PT ;  /* 0xffff00000a1a7812 */ /* 0x000fe400078ec0ff */
[----:B---3--:R-:W-:Y:S02]  /*d9d0*/  LOP3.LUT R15, R6, 0xffff0000, RZ, 0xc0, !PT ;  /* 0xffff0000060f7812 */ /* 0x008fe400078ec0ff */
[----:B-----5:R-:W-:Y:S02]  /*d9e0*/  LOP3.LUT R13, R4, 0xffff0000, RZ, 0xc0, !PT ;  /* 0xffff0000040d7812 */ /* 0x020fe400078ec0ff */
[----:B------:R-:W-:Y:S02]  /*d9f0*/  LOP3.LUT R8, R5, 0xffff0000, RZ, 0xc0, !PT ;  /* 0xffff000005087812 */ /* 0x000fe400078ec0ff */
[----:B------:R-:W-:Y:S01]  /*da00*/  LOP3.LUT R14, R7, 0xffff0000, RZ, 0xc0, !PT ;  /* 0xffff0000070e7812 */ /* 0x000fe200078ec0ff */
[C---:B------:R-:W-:Y:S01]  /*da10*/  FMUL.FTZ R11, R0.reuse, R13 ;  /* 0x0000000d000b7220 */ /* 0x040fe20000410000 */
[----:B------:R-:W-:Y:S01]  /*da20*/  FMUL.FTZ R0, R0, R15 ;  /* 0x0000000f00007220 */ /* 0x000fe20000410000 */
[----:B------:R-:W-:-:S02]  /*da30*/  FMUL.FTZ R10, R17, R8 ;  /* 0x00000008110a7220 */ /* 0x000fc40000410000 */
        /* <DEDUP_REMOVED lines=21> */
.L_x_5587:
[----:B------:R-:W-:Y:S05]  /*db90*/  BSYNC.RECONVERGENT B0 ;  /* 0x0000000000007941 */ /* 0x000fea0003800200 */
.L_x_5586:
[----:B------:R1:W-:Y:S02]  /*dba0*/  STS.128 [R243+0x6800], R8 ;  /* 0x00680008f3007388 */ /* 0x0003e40000000c00 */
.L_x_5579:
[----:B------:R-:W-:Y:S05]  /*dbb0*/  BSYNC.RECONVERGENT B1 ;  /* 0x0000000000017941 */ /* 0x000fea0003800200 */
.L_x_5578:
        /* <DEDUP_REMOVED lines=11> */
[----:B------:R-:W-:Y:S01]  /*dc70*/  BSSY.RECONVERGENT B0, `(.L_x_5590) ;  /* 0x0000033000007945 */ /* 0x000fe20003800200 */
[----:B------:R-:W-:-:S11]  /*dc80*/  IMAD.SHL.U32 R17, R67, 0x20, RZ ;  /* 0x0000002043117824 */ /* 0x000fd600078e00ff */
        /* <DEDUP_REMOVED lines=17> */
[C---:B------:R-:W-:Y:S02]  /*dda0*/  SHF.L.U32 R29, R28.reuse, 0x10, RZ ;  /* 0x000000101c1d7819 */ /* 0x040fe400000006ff */
[----:B------:R-:W-:-:S02]  /*ddb0*/  LOP3.LUT R38, R28, 0xffff0000, RZ, 0xc0, !PT ;  /* 0xffff00001c267812 */ /* 0x000fc400078ec0ff */
[C---:B------:R-:W-:Y:S02]  /*ddc0*/  SHF.L.U32 R37, R30.reuse, 0x10, RZ ;  /* 0x000000101e257819 */ /* 0x040fe400000006ff */
[----:B------:R-:W-:Y:S02]  /*ddd0*/  LOP3.LUT R30, R30, 0xffff0000, RZ, 0xc0, !PT ;  /* 0xffff00001e1e7812 */ /* 0x000fe400078ec0ff */
[----:B--2---:R-:W-:Y:S02]  /*dde0*/  LOP3.LUT R35, R6, 0xffff0000, RZ, 0xc0, !PT ;  /* 0xffff000006237812 */ /* 0x004fe400078ec0ff */
[----:B---3--:R-:W-:-:S03]  /*ddf0*/  LOP3.LUT R32, R4, 0xffff0000, RZ, 0xc0, !PT ;  /* 0xffff000004207812 */ /* 0x008fc600078ec0ff */
[C---:B------:R-:W-:Y:S01]  /*de00*/  FMUL.FTZ R41, R0.reuse, R35 ;  /* 0x0000002300297220 */ /* 0x040fe20000410000 */
[----:B------:R-:W-:Y:S02]  /*de10*/  LOP3.LUT R31, R5, 0xffff0000, RZ, 0xc0, !PT ;  /* 0xffff0000051f7812 */ /* 0x000fe400078ec0ff */
[----:B------:R-:W-:Y:S01]  /*de20*/  LOP3.LUT R33, R7, 0xffff0000, RZ, 0xc0, !PT ;  /* 0xffff000007217812 */ /* 0x000fe200078ec0ff */
[-C--:B------:R-:W-:Y:S01]  /*de30*/  FMUL.FTZ R28, R0, R32.reuse ;  /* 0x00000020001c7220 */ /* 0x080fe20000410000 */
[C---:B------:R-:W-:Y:S01]  /*de40*/  FFMA.FTZ R41, R19.reuse, R32, R41 ;  /* 0x0000002013297223 */ /* 0x040fe20000010029 */
[----:B------:R-:W-:Y:S01]  /*de50*/  FMUL.FTZ R45, R34, R31 ;  /* 0x0000001f222d7220 */ /* 0x000fe20000410000 */
[----:B------:R-:W-:Y:S01]  /*de60*/  SHF.L.U32 R6, R6, 0x10, RZ ;  /* 0x0000001006067819 */ /* 0x000fe200000006ff */
[----:B------:R-:W-:Y:S01]  /*de70*/  FFMA.FTZ R28, R19, R35, -R28 ;  /* 0x00000023131c7223 */ /* 0x000fe2000001081c */
[----:B------:R-:W-:Y:S01]  /*de80*/  FMUL.FTZ R19, R34, R33 ;  /* 0x0000002122137220 */ /* 0x000fe20000410000 */
[----:B------:R-:W-:Y:S01]  /*de90*/  IMAD.U32 R5, R5, 0x10000, RZ ;  /* 0x0001000005057824 */ /* 0x000fe200078e00ff */
[----:B------:R-:W-:Y:S01]  /*dea0*/  SHF.L.U32 R7, R7, 0x10, RZ ;  /* 0x0000001007077819 */ /* 0x000fe200000006ff */
[----:B------:R-:W-:-:S02]  /*deb0*/  IMAD.U32 R4, R4, 0x10000, RZ ;  /* 0x0001000004047824 */ /* 0x000fc400078e00ff */
[C---:B------:R-:W-:Y:S01]  /*dec0*/  FFMA.FTZ R45, R36.reuse, R33, -R45 ;  /* 0x00000021242d7223 */ /* 0x040fe2000001082d */
[----:B------:R-:W-:Y:S01]  /*ded0*/  FFMA.FTZ R36, R36, R31, R19 ;  /* 0x0000001f24247223 */ /* 0x000fe20000010013 */
[----:B------:R-:W-:Y:S01]  /*dee0*/  FMUL.FTZ R32, R30, R5 ;  /* 0x000000051e207220 */ /* 0x000fe20000410000 */
        /* <DEDUP_REMOVED lines=11> */
.L_x_5591:
[----:B------:R-:W-:Y:S05]  /*dfa0*/  BSYNC.RECONVERGENT B0 ;  /* 0x0000000000007941 */ /* 0x000fea0003800200 */
.L_x_5590:
[----:B-----5:R1:W-:Y:S01]  /*dfb0*/  STS.128 [R243+0x1000], R28 ;  /* 0x0010001cf3007388 */ /* 0x0203e20000000c00 */
[----:B------:R-:W-:Y:S01]  /*dfc0*/  LOP3.LUT R0, R20, 0x40, RZ, 0xfc, !PT ;  /* 0x0000004014007812 */ /* 0x000fe200078efcff */
[----:B------:R-:W-:Y:S03]  /*dfd0*/  BSSY.RECONVERGENT B0, `(.L_x_5592) ;  /* 0x0000033000007945 */ /* 0x000fe60003800200 */
[----:B------:R-:W-:-:S13]  /*dfe0*/  ISETP.GE.AND P0, PT, R0, R23, PT ;  /* 0x000000170000720c */ /* 0x000fda0003f06270 */
[----:B------:R-:W-:Y:S05]  /*dff0*/  @P0 BRA `(.L_x_5593) ;  /* 0x0000000000c00947 */ /* 0x000fea0003800000 */
[----:B------:R-:W3:Y:S01]  /*e000*/  LDCU.64 UR10, c[0x0][0x4c8] ;  /* 0x00009900ff0a77ac */ /* 0x000ee20008000a00 */
[C---:B--2---:R-:W-:Y:S01]  /*e010*/  IADD3 R5, P0, PT, R17.reuse, R16, RZ ;  /* 0x0000001011057210 */ /* 0x044fe20007f1e0ff */
[----:B------:R-:W2:Y:S03]  /*e020*/  LDCU.64 UR8, c[0x0][0x4d0] ;  /* 0x00009a00ff0877ac */ /* 0x000ea60008000a00 */
[----:B------:R-:W-:Y:S01]  /*e030*/  LEA.HI.X.SX32 R4, R17, R18, 0x1, P0 ;  /* 0x0000001211047211 */ /* 0x000fe200000f0eff */
[----:B------:R-:W-:-:S03]  /*e040*/  IMAD.SHL.U32 R0, R5, 0x2, RZ ;  /* 0x0000000205007824 */ /* 0x000fc600078e00ff */
[----:B------:R-:W-:Y:S02]  /*e050*/  SHF.L.U64.HI R4, R5, 0x1, R4 ;  /* 0x0000000105047819 */ /* 0x000fe40000010204 */
[C---:B---3--:R-:W-:Y:S02]  /*e060*/  IADD3 R6, P1, PT, R0.reuse, UR10, RZ ;  /* 0x0000000a00067c10 */ /* 0x048fe4000ff3e0ff */
[----:B--2---:R-:W-:Y:S02]  /*e070*/  IADD3 R36, P0, PT, R0, UR8, RZ ;  /* 0x0000000800247c10 */ /* 0x004fe4000ff1e0ff */
[C---:B------:R-:W-:Y:S02]  /*e080*/  IADD3.X R7, PT, PT, R4.reuse, UR11, RZ, P1, !PT ;  /* 0x0000000b04077c10 */ /* 0x040fe40008ffe4ff */
[----:B------:R-:W-:-:S04]  /*e090*/  IADD3.X R37, PT, PT, R4, UR9, RZ, P0, !PT ;  /* 0x0000000904257c10 */ /* 0x000fc800087fe4ff */
[----:B------:R-:W2:Y:S04]  /*e0a0*/  LDG.E.64 R6, desc[UR4][R6.64+0x40] ;  /* 0x0000400406067981 */ /* 0x000ea8000c1e1b00 */
[----:B------:R-:W3:Y:S01]  /*e0b0*/  LDG.E.64 R4, desc[UR4][R36.64+0x40] ;  /* 0x0000400424047981 */ /* 0x000ee2000c1e1b00 */
[C---:B------:R-:W-:Y:S01]  /*e0c0*/  LOP3.LUT R0, R25.reuse, 0xffff0000, RZ, 0xc0, !PT ;  /* 0xffff000019007812 */ /* 0x040fe200078ec0ff */
[----:B------:R-:W-:Y:S01]  /*e0d0*/  IMAD.U32 R19, R25, 0x10000, RZ ;  /* 0x0001000019137824 */ /* 0x000fe200078e00ff */
[C---:B-1----:R-:W-:Y:S01]  /*e0e0*/  LOP3.LUT R30, R27.reuse, 0xffff0000, RZ, 0xc0, !PT ;  /* 0xffff00001b1e7812 */ /* 0x042fe200078ec0ff */
        /* <DEDUP_REMOVED lines=33> */
.L_x_5593:
[----:B------:R-:W-:Y:S05]  /*e300*/  BSYNC.RECONVERGENT B0 ;  /* 0x0000000000007941 */ /* 0x000fea0003800200 */
.L_x_5592:
[----:B------:R3:W-:Y:S01]  /*e310*/  STS.128 [R243+0x3000], R24 ;  /* 0x00300018f3007388 */ /* 0x0007e20000000c00 */
[----:B------:R-:W-:Y:S01]  /*e320*/  LOP3.LUT R0, R20, 0x80, RZ, 0xfc, !PT ;  /* 0x0000008014007812 */ /* 0x000fe200078efcff */
[----:B------:R-:W-:Y:S03]  /*e330*/  BSSY.RECONVERGENT B0, `(.L_x_5594) ;  /* 0x0000034000007945 */ /* 0x000fe60003800200 */
[----:B------:R-:W-:-:S13]  /*e340*/  ISETP.GE.AND P0, PT, R0, R23, PT ;  /* 0x000000170000720c */ /* 0x000fda0003f06270 */
        /* <DEDUP_REMOVED lines=13> */
[C---:B------:R-:W-:Y:S01]  /*e420*/  LOP3.LUT R0, R13.reuse, 0xffff0000, RZ, 0xc0, !PT ;  /* 0xffff00000d007812 */ /* 0x040fe200078ec0ff */
[----:B------:R-:W-:Y:S01]  /*e430*/  IMAD.U32 R19, R13, 0x10000, RZ ;  /* 0x000100000d137824 */ /* 0x000fe200078e00ff */
[C---:B---3--:R-:W-:Y:S01]  /*e440*/  LOP3.LUT R26, R15.reuse, 0xffff0000, RZ, 0xc0, !PT ;  /* 0xffff00000f1a7812 */ /* 0x048fe200078ec0ff */
[----:B-1----:R-:W-:Y:S01]  /*e450*/  IMAD.U32 R28, R15, 0x10000, RZ ;  /* 0x000100000f1c7824 */ /* 0x002fe200078e00ff */
[C---:B------:R-:W-:Y:S02]  /*e460*/  SHF.L.U32 R13, R12.reuse, 0x10, RZ ;  /* 0x000000100c0d7819 */ /* 0x040fe400000006ff */
[----:B------:R-:W-:-:S02]  /*e470*/  LOP3.LUT R30, R12, 0xffff0000, RZ, 0xc0, !PT ;  /* 0xffff00000c1e7812 */ /* 0x000fc400078ec0ff */
[C---:B------:R-:W-:Y:S02]  /*e480*/  SHF.L.U32 R29, R14.reuse, 0x10, RZ ;  /* 0x000000100e1d7819 */ /* 0x040fe400000006ff */
[----:B------:R-:W-:Y:S02]  /*e490*/  LOP3.LUT R14, R14, 0xffff0000, RZ, 0xc0, !PT ;  /* 0xffff00000e0e7812 */ /* 0x000fe400078ec0ff */
[----:B--2---:R-:W-:Y:S02]  /*e4a0*/  LOP3.LUT R27, R6, 0xffff0000, RZ, 0xc0, !PT ;  /* 0xffff0000061b7812 */ /* 0x004fe400078ec0ff */
[----:B----4-:R-:W-:-:S03]  /*e4b0*/  LOP3.LUT R24, R4, 0xffff0000, RZ, 0xc0, !PT ;  /* 0xffff000004187812 */ /* 0x010fc600078ec0ff */
        /* <DEDUP_REMOVED lines=27> */
.L_x_5595:
[----:B------:R-:W-:Y:S05]  /*e670*/  BSYNC.RECONVERGENT B0 ;  /* 0x0000000000007941 */ /* 0x000fea0003800200 */
.L_x_5594:
        /* <DEDUP_REMOVED lines=9> */
[----:B--2---:R-:W-:-:S03]  /*e710*/  IMAD.SHL.U32 R4, R0, 0x2, RZ ;  /* 0x0000000200047824 */ /* 0x004fc600078e00ff */
[----:B------:R-:W-:Y:S02]  /*e720*/  SHF.L.U64.HI R17, R0, 0x1, R17 ;  /* 0x0000000100117819 */ /* 0x000fe40000010211 */
[C---:B-----5:R-:W-:Y:S02]  /*e730*/  IADD3 R6, P1, PT, R4.reuse, UR10, RZ ;  /* 0x0000000a04067c10 */ /* 0x060fe4000ff3e0ff */
[----:B-1----:R-:W-:Y:S02]  /*e740*/  IADD3 R4, P0, PT, R4, UR8, RZ ;  /* 0x0000000804047c10 */ /* 0x002fe4000ff1e0ff */
[C---:B------:R-:W-:Y:S02]  /*e750*/  IADD3.X R7, PT, PT, R17.reuse, UR11, RZ, P1, !PT ;  /* 0x0000000b11077c10 */ /* 0x040fe40008ffe4ff */
[----:B------:R-:W-:-:S04]  /*e760*/  IADD3.X R5, PT, PT, R17, UR9, RZ, P0, !PT ;  /* 0x0000000911057c10 */ /* 0x000fc800087fe4ff */
[----:B------:R-:W2:Y:S04]  /*e770*/  LDG.E.64 R6, desc[UR4][R6.64+0xc0] ;  /* 0x0000c00406067981 */ /* 0x000ea8000c1e1b00 */
[----:B------:R-:W5:Y:S01]  /*e780*/  LDG.E.64 R4, desc[UR4][R4.64+0xc0] ;  /* 0x0000c00404047981 */ /* 0x000f62000c1e1b00 */
[C---:B------:R-:W-:Y:S01]  /*e790*/  LOP3.LUT R0, R9.reuse, 0xffff0000, RZ, 0xc0, !PT ;  /* 0xffff000009007812 */ /* 0x040fe200078ec0ff */
[----:B----4-:R-:W-:Y:S01]  /*e7a0*/  IMAD.U32 R12, R9, 0x10000, RZ ;  /* 0x00010000090c7824 */ /* 0x010fe200078e00ff */
[C---:B------:R-:W-:Y:S01]  /*e7b0*/  SHF.L.U32 R9, R8.reuse, 0x10, RZ ;  /* 0x0000001008097819 */ /* 0x040fe200000006ff */
[C---:B------:R-:W-:Y:S01]  /*e7c0*/  IMAD.U32 R19, R11.reuse, 0x10000, RZ ;  /* 0x000100000b137824 */ /* 0x040fe200078e00ff */
[----:B---3--:R-:W-:Y:S02]  /*e7d0*/  LOP3.LUT R25, R8, 0xffff0000, RZ, 0xc0, !PT ;  /* 0xffff000008197812 */ /* 0x008fe400078ec0ff */
[----:B------:R-:W-:-:S02]  /*e7e0*/  LOP3.LUT R17, R11, 0xffff0000, RZ, 0xc0, !PT ;  /* 0xffff00000b117812 */ /* 0x000fc400078ec0ff */
[C---:B------:R-:W-:Y:S02]  /*e7f0*/  SHF.L.U32 R24, R10.reuse, 0x10, RZ ;  /* 0x000000100a187819 */ /* 0x040fe400000006ff */
[----:B------:R-:W-:Y:S02]  /*e800*/  LOP3.LUT R26, R10, 0xffff0000, RZ, 0xc0, !PT ;  /* 0xffff00000a1a7812 */ /* 0x000fe400078ec0ff */
[----:B--2---:R-:W-:Y:S02]  /*e810*/  LOP3.LUT R15, R6, 0xffff0000, RZ, 0xc0, !PT ;  /* 0xffff0000060f7812 */ /* 0x004fe400078ec0ff */
        /* <DEDUP_REMOVED lines=27> */
.L_x_5597:
[----:B------:R-:W-:Y:S05]  /*e9d0*/  BSYNC.RECONVERGENT B0 ;  /* 0x0000000000007941 */ /* 0x000fea0003800200 */
.L_x_5596:
[----:B------:R1:W-:Y:S02]  /*e9e0*/  STS.128 [R243+0x7000], R8 ;  /* 0x00700008f3007388 */ /* 0x0003e40000000c00 */
.L_x_5589:
[----:B------:R-:W-:Y:S05]  /*e9f0*/  BSYNC.RECONVERGENT B1 ;  /* 0x0000000000017941 */ /* 0x000fea0003800200 */
.L_x_5588:
        /* <DEDUP_REMOVED lines=12> */
[----:B------:R-:W-:Y:S01]  /*eac0*/  BSSY.RECONVERGENT B0, `(.L_x_5598) ;  /* 0x0000034000007945 */ /* 0x000fe20003800200 */
[----:B------:R-:W-:-:S11]  /*ead0*/  IMAD R67, R67, 0x30, RZ ;  /* 0x0000003043437824 */ /* 0x000fd600078e02ff */
[----:B------:R-:W-:Y:S05]  /*eae0*/  @P0 BRA `(.L_x_5599) ;  /* 0x0000000000c40947 */ /* 0x000fea0003800000 */
[----:B------:R-:W2:Y:S01]  /*eaf0*/  LDCU.64 UR10, c[0x0][0x4c8] ;  /* 0x00009900ff0a77ac */ /* 0x000ea20008000a00 */
[C---:B-1----:R-:W-:Y:S01]  /*eb00*/  IADD3 R3, P0, PT, R67.reuse, R16, RZ ;  /* 0x0000001043037210 */ /* 0x042fe20007f1e0ff */
[----:B------:R-:W1:Y:S03]  /*eb10*/  LDCU.64 UR8, c[0x0][0x4d0] ;  /* 0x00009a00ff0877ac */ /* 0x000e660008000a00 */
[----:B------:R-:W-:Y:S01]  /*eb20*/  LEA.HI.X.SX32 R0, R67, R18, 0x1, P0 ;  /* 0x0000001243007211 */ /* 0x000fe200000f0eff */
[----:B------:R-:W-:-:S03]  /*eb30*/  IMAD.SHL.U32 R2, R3, 0x2, RZ ;  /* 0x0000000203027824 */ /* 0x000fc600078e00ff */
[----:B------:R-:W-:Y:S02]  /*eb40*/  SHF.L.U64.HI R0, R3, 0x1, R0 ;  /* 0x0000000103007819 */ /* 0x000fe40000010200 */
[C---:B--2---:R-:W-:Y:S02]  /*eb50*/  IADD3 R4, P1, PT, R2.reuse, UR10, RZ ;  /* 0x0000000a02047c10 */ /* 0x044fe4000ff3e0ff */
[----:B-1----:R-:W-:Y:S02]  /*eb60*/  IADD3 R2, P0, PT, R2, UR8, RZ ;  /* 0x0000000802027c10 */ /* 0x002fe4000ff1e0ff */
[C---:B------:R-:W-:Y:S02]  /*eb70*/  IADD3.X R5, PT, PT, R0.reuse, UR11, RZ, P1, !PT ;  /* 0x0000000b00057c10 */ /* 0x040fe40008ffe4ff */
[----:B------:R-:W-:-:S04]  /*eb80*/  IADD3.X R3, PT, PT, R0, UR9, RZ, P0, !PT ;  /* 0x0000000900037c10 */ /* 0x000fc800087fe4ff */
        /* <DEDUP_REMOVED lines=8> */
[C---:B------:R-:W-:Y:S02]  /*ec10*/  LOP3.LUT R36, R30.reuse, 0xffff0000, RZ, 0xc0, !PT ;  /* 0xffff00001e247812 */ /* 0x040fe400078ec0ff */
[----:B------:R-:W-:Y:S02]  /*ec20*/  SHF.L.U32 R34, R30, 0x10, RZ ;  /* 0x000000101e227819 */ /* 0x000fe400000006ff */
[----:B--2---:R-:W-:Y:S02]  /*ec30*/  LOP3.LUT R31, R4, 0xffff0000, RZ, 0xc0, !PT ;  /* 0xffff0000041f7812 */ /* 0x004fe400078ec0ff */
[----:B---3--:R-:W-:Y:S02]  /*ec40*/  LOP3.LUT R29, R2, 0xffff0000, RZ, 0xc0, !PT ;  /* 0xffff0000021d7812 */ /* 0x008fe400078ec0ff */
[C---:B------:R-:W-:Y:S01]  /*ec50*/  LOP3.LUT R19, R3.reuse, 0xffff0000, RZ, 0xc0, !PT ;  /* 0xffff000003137812 */ /* 0x040fe200078ec0ff */
[----:B------:R-:W-:Y:S01]  /*ec60*/  IMAD.U32 R3, R3, 0x10000, RZ ;  /* 0x0001000003037824 */ /* 0x000fe200078e00ff */
[C---:B------:R-:W-:Y:S01]  /*ec70*/  LOP3.LUT R28, R5.reuse, 0xffff0000, RZ, 0xc0, !PT ;  /* 0xffff0000051c7812 */ /* 0x040fe200078ec0ff */
[C---:B------:R-:W-:Y:S01]  /*ec80*/  FMUL.FTZ R17, R0.reuse, R29 ;  /* 0x0000001d00117220 */ /* 0x040fe20000410000 */
[----:B------:R-:W-:Y:S01]  /*ec90*/  FMUL.FTZ R0, R0, R31 ;  /* 0x0000001f00007220 */ /* 0x000fe20000410000 */
[----:B------:R-:W-:Y:S01]  /*eca0*/  SHF.L.U32 R5, R5, 0x10, RZ ;  /* 0x0000001005057819 */ /* 0x000fe200000006ff */
[----:B------:R-:W-:Y:S01]  /*ecb0*/  IMAD.U32 R2, R2, 0x10000, RZ ;  /* 0x0001000002027824 */ /* 0x000fe200078e00ff */
[----:B------:R-:W-:Y:S01]  /*ecc0*/  SHF.L.U32 R4, R4, 0x10, RZ ;  /* 0x0000001004047819 */ /* 0x000fe200000006ff */
[----:B------:R-:W-:Y:S01]  /*ecd0*/  FMUL.FTZ R30, R32, R19 ;  /* 0x00000013201e7220 */ /* 0x000fe20000410000 */
[C---:B------:R-:W-:Y:S01]  /*ece0*/  FFMA.FTZ R0, R6.reuse, R29, R0 ;  /* 0x0000001d06007223 */ /* 0x040fe20000010000 */
[----:B------:R-:W-:Y:S01]  /*ecf0*/  FFMA.FTZ R17, R6, R31, -R17 ;  /* 0x0000001f06117223 */ /* 0x000fe20000010811 */
        /* <DEDUP_REMOVED lines=16> */
.L_x_5599:
[----:B------:R-:W-:Y:S05]  /*ee00*/  BSYNC.RECONVERGENT B0 ;  /* 0x0000000000007941 */ /* 0x000fea0003800200 */
.L_x_5598:
[----:B-----5:R2:W-:Y:S01]  /*ee10*/  STS.128 [R243+0x1800], R28 ;  /* 0x0018001cf3007388 */ /* 0x0205e20000000c00 */
[----:B------:R-:W-:Y:S01]  /*ee20*/  LOP3.LUT R0, R20, 0x40, RZ, 0xfc, !PT ;  /* 0x0000004014007812 */ /* 0x000fe200078efcff */
[----:B------:R-:W-:Y:S03]  /*ee30*/  BSSY.RECONVERGENT B0, `(.L_x_5600) ;  /* 0x0000034000007945 */ /* 0x000fe60003800200 */
[----:B------:R-:W-:-:S13]  /*ee40*/  ISETP.GE.AND P0, PT, R0, R23, PT ;  /* 0x000000170000720c */ /* 0x000fda0003f06270 */
[----:B------:R-:W-:Y:S05]  /*ee50*/  @P0 BRA `(.L_x_5601) ;  /* 0x0000000000c40947 */ /* 0x000fea0003800000 */
[----:B------:R-:W3:Y:S01]  /*ee60*/  LDCU.64 UR10, c[0x0][0x4c8] ;  /* 0x00009900ff0a77ac */ /* 0x000ee20008000a00 */
[C---:B-1----:R-:W-:Y:S01]  /*ee70*/  IADD3 R3, P0, PT, R67.reuse, R16, RZ ;  /* 0x0000001043037210 */ /* 0x042fe20007f1e0ff */
[----:B------:R-:W1:Y:S03]  /*ee80*/  LDCU.64 UR8, c[0x0][0x4d0] ;  /* 0x00009a00ff0877ac */ /* 0x000e660008000a00 */
[----:B------:R-:W-:Y:S01]  /*ee90*/  LEA.HI.X.SX32 R2, R67, R18, 0x1, P0 ;  /* 0x0000001243027211 */ /* 0x000fe200000f0eff */
[----:B------:R-:W-:-:S03]  /*eea0*/  IMAD.SHL.U32 R0, R3, 0x2, RZ ;  /* 0x0000000203007824 */ /* 0x000fc600078e00ff */
[----:B------:R-:W-:Y:S02]  /*eeb0*/  SHF.L.U64.HI R2, R3, 0x1, R2 ;  /* 0x0000000103027819 */ /* 0x000fe40000010202 */
[C---:B---3--:R-:W-:Y:S02]  /*eec0*/  IADD3 R4, P1, PT, R0.reuse, UR10, RZ ;  /* 0x0000000a00047c10 */ /* 0x048fe4000ff3e0ff */
[----:B-1----:R-:W-:Y:S02]  /*eed0*/  IADD3 R32, P0, PT, R0, UR8, RZ ;  /* 0x0000000800207c10 */ /* 0x002fe4000ff1e0ff */
[C---:B------:R-:W-:Y:S02]  /*eee0*/  IADD3.X R5, PT, PT, R2.reuse, UR11, RZ, P1, !PT ;  /* 0x0000000b02057c10 */ /* 0x040fe40008ffe4ff */
[----:B------:R-:W-:-:S04]  /*eef0*/  IADD3.X R33, PT, PT, R2, UR9, RZ, P0, !PT ;  /* 0x0000000902217c10 */ /* 0x000fc800087fe4ff */
[----:B------:R-:W3:Y:S04]  /*ef00*/  LDG.E.64 R4, desc[UR4][R4.64+0x40] ;  /* 0x0000400404047981 */ /* 0x000ee8000c1e1b00 */
[----:B------:R1:W4:Y:S01]  /*ef10*/  LDG.E.64 R2, desc[UR4][R32.64+0x40] ;  /* 0x0000400420027981 */ /* 0x000322000c1e1b00 */
[C---:B------:R-:W-:Y:S01]  /*ef20*/  IMAD.U32 R6, R25.reuse, 0x10000, RZ ;  /* 0x0001000019067824 */ /* 0x040fe200078e00ff */
[----:B------:R-:W-:Y:S01]  /*ef30*/  LOP3.LUT R0, R25, 0xffff0000, RZ, 0xc0, !PT ;  /* 0xffff000019007812 */ /* 0x000fe200078ec0ff */
[C---:B--2---:R-:W-:Y:S01]  /*ef40*/  IMAD.U32 R29, R27.reuse, 0x10000, RZ ;  /* 0x000100001b1d7824 */ /* 0x044fe200078e00ff */
[----:B------:R-:W-:Y:S02]  /*ef50*/  LOP3.LUT R28, R27, 0xffff0000, RZ, 0xc0, !PT ;  /* 0xffff00001b1c7812 */ /* 0x000fe400078ec0ff */
[----:B------:R-:W-:-:S02]  /*ef60*/  SHF.L.U32 R7, R24, 0x10, RZ ;  /* 0x0000001018077819 */ /* 0x000fc400000006ff */
[----:B------:R-:W-:Y:S02]  /*ef70*/  LOP3.LUT R31, R24, 0xffff0000, RZ, 0xc0, !PT ;  /* 0xffff0000181f7812 */ /* 0x000fe400078ec0ff */
[C---:B------:R-:W-:Y:S02]  /*ef80*/  SHF.L.U32 R30, R26.reuse, 0x10, RZ ;  /* 0x000000101a1e7819 */ /* 0x040fe400000006ff */
[----:B-1----:R-:W-:Y:S02]  /*ef90*/  LOP3.LUT R32, R26, 0xffff0000, RZ, 0xc0, !PT ;  /* 0xffff00001a207812 */ /* 0x002fe400078ec0ff */
[----:B---3--:R-:W-:Y:S02]  /*efa0*/  LOP3.LUT R27, R4, 0xffff0000, RZ, 0xc0, !PT ;  /* 0xffff0000041b7812 */ /* 0x008fe400078ec0ff */
[----:B----4-:R-:W-:Y:S02]  /*efb0*/  LOP3.LUT R25, R2, 0xffff0000, RZ, 0xc0, !PT ;  /* 0xffff000002197812 */ /* 0x010fe400078ec0ff */
        /* <DEDUP_REMOVED lines=27> */
.L_x_5601:
[----:B------:R-:W-:Y:S05]  /*f170*/  BSYNC.RECONVERGENT B0 ;  /* 0x0000000000007941 */ /* 0x000fea0003800200 */
.L_x_5600:
[----:B------:R3:W-:Y:S01]  /*f180*/  STS.128 [R243+0x3800], R24 ;  /* 0x00380018f3007388 */ /* 0x0007e20000000c00 */
[----:B------:R-:W-:Y:S01]  /*f190*/  LOP3.LUT R0, R20, 0x80, RZ, 0xfc, !PT ;  /* 0x0000008014007812 */ /* 0x000fe200078efcff */
[----:B------:R-:W-:Y:S03]  /*f1a0*/  BSSY.RECONVERGENT B0, `(.L_x_5602) ;  /* 0x0000034000007945 */ /* 0x000fe60003800200 */
[----:B------:R-:W-:-:S13]  /*f1b0*/  ISETP.GE.AND P0, PT, R0, R23, PT ;  /* 0x000000170000720c */ /* 0x000fda0003f06270 */
[----:B------:R-:W-:Y:S05]  /*f1c0*/  @P0 BRA `(.L_x_5603) ;  /* 0x0000000000c40947 */ /* 0x000fea0003800000 */
[----:B------:R-:W4:Y:S01]  /*f1d0*/  LDCU.64 UR10, c[0x0][0x4c8] ;  /* 0x00009900ff0a77ac */ /* 0x000f220008000a00 */
[C---:B-1----:R-:W-:Y:S01]  /*f1e0*/  IADD3 R3, P0, PT, R67.reuse, R16, RZ ;  /* 0x0000001043037210 */ /* 0x042fe20007f1e0ff */
        /* <DEDUP_REMOVED lines=9> */
[----:B------:R1:W4:Y:S01]  /*f280*/  LDG.E.64 R2, desc[UR4][R28.64+0x80] ;  /* 0x000080041c027981 */ /* 0x000322000c1e1b00 */
[C---:B---3--:R-:W-:Y:S01]  /*f290*/  IMAD.U32 R25, R15.reuse, 0x10000, RZ ;  /* 0x000100000f197824 */ /* 0x048fe200078e00ff */
[----:B------:R-:W-:Y:S02]  /*f2a0*/  LOP3.LUT R24, R15, 0xffff0000, RZ, 0xc0, !PT ;  /* 0xffff00000f187812 */ /* 0x000fe400078ec0ff */
[----:B------:R-:W-:Y:S02]  /*f2b0*/  LOP3.LUT R0, R13, 0xffff0000, RZ, 0xc0, !PT ;  /* 0xffff00000d007812 */ /* 0x000fe400078ec0ff */
[----:B------:R-:W-:-:S02]  /*f2c0*/  SHF.L.U32 R7, R12, 0x10, RZ ;  /* 0x000000100c077819 */ /* 0x000fc400000006ff */
[----:B------:R-:W-:Y:S01]  /*f2d0*/  LOP3.LUT R27, R12, 0xffff0000, RZ, 0xc0, !PT ;  /* 0xffff00000c1b7812 */ /* 0x000fe200078ec0ff */
[----:B------:R-:W-:Y:S01]  /*f2e0*/  IMAD.U32 R6, R13, 0x10000, RZ ;  /* 0x000100000d067824 */ /* 0x000fe200078e00ff */
[C---:B------:R-:W-:Y:S02]  /*f2f0*/  SHF.L.U32 R26, R14.reuse, 0x10, RZ ;  /* 0x000000100e1a7819 */ /* 0x040fe400000006ff */
[----:B-1----:R-:W-:Y:S02]  /*f300*/  LOP3.LUT R28, R14, 0xffff0000, RZ, 0xc0, !PT ;  /* 0xffff00000e1c7812 */ /* 0x002fe400078ec0ff */
[----:B--2---:R-:W-:Y:S02]  /*f310*/  LOP3.LUT R19, R4, 0xffff0000, RZ, 0xc0, !PT ;  /* 0xffff000004137812 */ /* 0x004fe400078ec0ff */
[----:B----4-:R-:W-:Y:S02]  /*f320*/  LOP3.LUT R15, R2, 0xffff0000, RZ, 0xc0, !PT ;  /* 0xffff0000020f7812 */ /* 0x010fe400078ec0ff */
[----:B------:R-:W-:-:S02]  /*f330*/  LOP3.LUT R12, R3, 0xffff0000, RZ, 0xc0, !PT ;  /* 0xffff0000030c7812 */ /* 0x000fc400078ec0ff */
[----:B------:R-:W-:Y:S01]  /*f340*/  LOP3.LUT R17, R5, 0xffff0000, RZ, 0xc0, !PT ;  /* 0xffff000005117812 */ /* 0x000fe200078ec0ff */
[C---:B------:R-:W-:Y:S01]  /*f350*/  FMUL.FTZ R13, R0.reuse, R15 ;  /* 0x0000000f000d7220 */ /* 0x040fe20000410000 */
[----:B------:R-:W-:Y:S01]  /*f360*/  FMUL.FTZ R0, R0, R19 ;  /* 0x0000001300007220 */ /* 0x000fe20000410000 */
[CC--:B------:R-:W-:Y:S01]  /*f370*/  FMUL.FTZ R14, R24.reuse, R12.reuse ;  /* 0x0000000c180e7220 */ /* 0x0c0fe20000410000 */
[----:B------:R-:W-:Y:S01]  /*f380*/  IMAD.U32 R3, R3, 0x10000, RZ ;  /* 0x0001000003037824 */ /* 0x000fe200078e00ff */
[----:B------:R-:W-:Y:S01]  /*f390*/  SHF.L.U32 R5, R5, 0x10, RZ ;  /* 0x0000001005057819 */ /* 0x000fe200000006ff */
[----:B------:R-:W-:Y:S01]  /*f3a0*/  FMUL.FTZ R24, R24, R17 ;  /* 0x0000001118187220 */ /* 0x000fe20000410000 */
[----:B------:R-:W-:Y:S01]  /*f3b0*/  IMAD.U32 R2, R2, 0x10000, RZ ;  /* 0x0001000002027824 */ /* 0x000fe200078e00ff */
[----:B------:R-:W-:Y:S01]  /*f3c0*/  SHF.L.U32 R4, R4, 0x10, RZ ;  /* 0x0000001004047819 */ /* 0x000fe200000006ff */
[C---:B------:R-:W-:Y:S01]  /*f3d0*/  FFMA.FTZ R0, R6.reuse, R15, R0 ;  /* 0x0000000f06007223 */ /* 0x040fe20000010000 */
[----:B------:R-:W-:Y:S01]  /*f3e0*/  FFMA.FTZ R13, R6, R19, -R13 ;  /* 0x00000013060d7223 */ /* 0x000fe2000001080d */
[C---:B------:R-:W-:Y:S01]  /*f3f0*/  FFMA.FTZ R14, R25.reuse, R17, -R14 ;  /* 0x00000011190e7223 */ /* 0x040fe2000001080e */
[C---:B------:R-:W-:Y:S01]  /*f400*/  FMUL.FTZ R15, R28.reuse, R3 ;  /* 0x000000031c0f7220 */ /* 0x040fe20000410000 */
        /* <DEDUP_REMOVED lines=13> */
.L_x_5603:
[----:B------:R-:W-:Y:S05]  /*f4e0*/  BSYNC.RECONVERGENT B0 ;  /* 0x0000000000007941 */ /* 0x000fea0003800200 */
.L_x_5602:
[----:B------:R4:W-:Y:S01]  /*f4f0*/  STS.128 [R243+0x5800], R12 ;  /* 0x0058000cf3007388 */ /* 0x0009e20000000c00 */
[----:B------:R-:W-:Y:S01]  /*f500*/  LOP3.LUT R20, R20, 0xc0, RZ, 0xfc, !PT ;  /* 0x000000c014147812 */ /* 0x000fe200078efcff */
[----:B------:R-:W-:Y:S03]  /*f510*/  BSSY.RECONVERGENT B0, `(.L_x_5604) ;  /* 0x0000034000007945 */ /* 0x000fe60003800200 */
[----:B------:R-:W-:-:S13]  /*f520*/  ISETP.GE.AND P0, PT, R20, R23, PT ;  /* 0x000000171400720c */ /* 0x000fda0003f06270 */
[----:B------:R-:W-:Y:S05]  /*f530*/  @P0 BRA `(.L_x_5605) ;  /* 0x0000000000c40947 */ /* 0x000fea0003800000 */
[----:B------:R-:W1:Y:S01]  /*f540*/  LDCU.64 UR8, c[0x0][0x4d0] ;  /* 0x00009a00ff0877ac */ /* 0x000e620008000a00 */
[C---:B------:R-:W-:Y:S01]  /*f550*/  IADD3 R16, P0, PT, R67.reuse, R16, RZ ;  /* 0x0000001043107210 */ /* 0x040fe20007f1e0ff */
[----:B------:R-:W5:Y:S03]  /*f560*/  LDCU.64 UR10, c[0x0][0x4c8] ;  /* 0x00009900ff0a77ac */ /* 0x000f660008000a00 */
[----:B------:R-:W-:Y:S01]  /*f570*/  LEA.HI.X.SX32 R67, R67, R18, 0x1, P0 ;  /* 0x0000001243437211 */ /* 0x000fe200000f0eff */
[----:B------:R-:W-:-:S03]  /*f580*/  IMAD.SHL.U32 R0, R16, 0x2, RZ ;  /* 0x0000000210007824 */ /* 0x000fc600078e00ff */
[----:B------:R-:W-:Y:S02]  /*f590*/  SHF.L.U64.HI R67, R16, 0x1, R67 ;  /* 0x0000000110437819 */ /* 0x000fe40000010243 */
[C---:B-1----:R-:W-:Y:S02]  /*f5a0*/  IADD3 R2, P0, PT, R0.reuse, UR8, RZ ;  /* 0x0000000800027c10 */ /* 0x042fe4000ff1e0ff */
[----:B-----5:R-:W-:Y:S02]  /*f5b0*/  IADD3 R4, P1, PT, R0, UR10, RZ ;  /* 0x0000000a00047c10 */ /* 0x020fe4000ff3e0ff */
[C---:B------:R-:W-:Y:S02]  /*f5c0*/  IADD3.X R3, PT, PT, R67.reuse, UR9, RZ, P0, !PT ;  /* 0x0000000943037c10 */ /* 0x040fe400087fe4ff */
[----:B------:R-:W-:-:S04]  /*f5d0*/  IADD3.X R5, PT, PT, R67, UR11, RZ, P1, !PT ;  /* 0x0000000b43057c10 */ /* 0x000fc80008ffe4ff */
[----:B------:R-:W5:Y:S04]  /*f5e0*/  LDG.E.64 R2, desc[UR4][R2.64+0xc0] ;  /* 0x0000c00402027981 */ /* 0x000f68000c1e1b00 */
[----:B------:R-:W2:Y:S01]  /*f5f0*/  LDG.E.64 R4, desc[UR4][R4.64+0xc0] ;  /* 0x0000c00404047981 */ /* 0x000ea2000c1e1b00 */
[C---:B------:R-:W-:Y:S01]  /*f600*/  IMAD.U32 R17, R11.reuse, 0x10000, RZ ;  /* 0x000100000b117824 */ /* 0x040fe200078e00ff */
[----:B----4-:R-:W-:Y:S01]  /*f610*/  LOP3.LUT R15, R11, 0xffff0000, RZ, 0xc0, !PT ;  /* 0xffff00000b0f7812 */ /* 0x010fe200078ec0ff */
[C---:B------:R-:W-:Y:S01]  /*f620*/  IMAD.U32 R6, R9.reuse, 0x10000, RZ ;  /* 0x0001000009067824 */ /* 0x040fe200078e00ff */
[----:B------:R-:W-:Y:S02]  /*f630*/  LOP3.LUT R0, R9, 0xffff0000, RZ, 0xc0, !PT ;  /* 0xffff000009007812 */ /* 0x000fe400078ec0ff */
[----:B------:R-:W-:-:S02]  /*f640*/  SHF.L.U32 R7, R8, 0x10, RZ ;  /* 0x0000001008077819 */ /* 0x000fc400000006ff */
[----:B------:R-:W-:Y:S02]  /*f650*/  LOP3.LUT R16, R8, 0xffff0000, RZ, 0xc0, !PT ;  /* 0xffff000008107812 */ /* 0x000fe400078ec0ff */
[C---:B------:R-:W-:Y:S02]  /*f660*/  SHF.L.U32 R14, R10.reuse, 0x10, RZ ;  /* 0x000000100a0e7819 */ /* 0x040fe400000006ff */
[----:B------:R-:W-:Y:S02]  /*f670*/  LOP3.LUT R18, R10, 0xffff0000, RZ, 0xc0, !PT ;  /* 0xffff00000a127812 */ /* 0x000fe400078ec0ff */
[C---:B-----5:R-:W-:Y:S01]  /*f680*/  LOP3.LUT R11, R2.reuse, 0xffff0000, RZ, 0xc0, !PT ;  /* 0xffff0000020b7812 */ /* 0x060fe200078ec0ff */
[----:B------:R-:W-:Y:S01]  /*f690*/  IMAD.U32 R2, R2, 0x10000, RZ ;  /* 0x0001000002027824 */ /* 0x000fe200078e00ff */
[C---:B------:R-:W-:Y:S01]  /*f6a0*/  LOP3.LUT R8, R3.reuse, 0xffff0000, RZ, 0xc0, !PT ;  /* 0xffff000003087812 */ /* 0x040fe200078ec0ff */
[----:B------:R-:W-:Y:S01]  /*f6b0*/  IMAD.U32 R3, R3, 0x10000, RZ ;  /* 0x0001000003037824 */ /* 0x000fe200078e00ff */
        /* <DEDUP_REMOVED lines=25> */
.L_x_5605:
[----:B------:R-:W-:Y:S05]  /*f850*/  BSYNC.RECONVERGENT B0 ;  /* 0x0000000000007941 */ /* 0x000fea0003800200 */
.L_x_5604:
[----:B------:R1:W-:Y:S01]  /*f860*/  STS.128 [R243+0x7800], R8 ;  /* 0x00780008f3007388 */ /* 0x0003e20000000c00 */
[----:B------:R-:W-:Y:S05]  /*f870*/  BRA `(.L_x_5566) ;  /* 0x00000058001c7947 */ /* 0x000fea0003800000 */
.L_x_5567:
[----:B------:R-:W-:Y:S01]  /*f880*/  UIADD3 UR10, UPT, UPT, -UR25, UR21, URZ ;  /* 0x00000015190a7290 */ /* 0x000fe2000fffe1ff */
[----:B------:R-:W-:Y:S01]  /*f890*/  IMAD.MOV R37, RZ, RZ, -R67 ;  /* 0x000000ffff257224 */ /* 0x000fe200078e0a43 */
[----:B------:R-:W-:Y:S01]  /*f8a0*/  BSSY.RECONVERGENT B1, `(.L_x_5606) ;  /* 0x000015c000017945 */ /* 0x000fe20003800200 */
[----:B------:R-:W-:-:S03]  /*f8b0*/  SHF.R.U32.HI R40, RZ, 0x1, R23 ;  /* 0x00000001ff287819 */ /* 0x000fc60000011617 */
[----:B------:R-:W-:Y:S02]  /*f8c0*/  ISETP.GE.AND P0, PT, R100, UR10, PT ;  /* 0x0000000a64007c0c */ /* 0x000fe4000bf06270 */
[----:B------:R-:W-:-:S11]  /*f8d0*/  SHF.R.S32.HI R38, RZ, 0x1f, R37 ;  /* 0x0000001fff267819 */ /* 0x000fd60000011425 */
        /* <DEDUP_REMOVED lines=87> */
.L_x_5609:
[----:B------:R-:W-:Y:S05]  /*fe50*/  BSYNC.RECONVERGENT B0 ;  /* 0x0000000000007941 */ /* 0x000fea0003800200 */
.L_x_5608:
        /* <DEDUP_REMOVED lines=84> */
.L_x_5611:
[----:B------:R-:W-:Y:S05]  /*103a0*/  BSYNC.RECONVERGENT B0 ;  /* 0x0000000000007941 */ /* 0x000fea0003800200 */
.L_x_5610:
        /* <DEDUP_REMOVED lines=84> */
.L_x_5613:
[----:B------:R-:W-:Y:S05]  /*108f0*/  BSYNC.RECONVERGENT B0 ;  /* 0x0000000000007941 */ /* 0x000fea0003800200 */
.L_x_5612:
        /* <DEDUP_REMOVED lines=84> */
.L_x_5615:
[----:B------:R-:W-:Y:S05]  /*10e40*/  BSYNC.RECONVERGENT B0 ;  /* 0x0000000000007941 */ /* 0x000fea0003800200 */
.L_x_5614:
[----:B------:R3:W-:Y:S02]  /*10e50*/  STS.128 [R243+0x6000], R4 ;  /* 0x00600004f3007388 */ /* 0x0007e40000000c00 */
.L_x_5607:
[----:B------:R-:W-:Y:S05]  /*10e60*/  BSYNC.RECONVERGENT B1 ;  /* 0x0000000000017941 */ /* 0x000fea0003800200 */
.L_x_5606:
[----:B------:R-:W-:Y:S01]  /*10e70*/  IADD3 R22, PT, PT, R100, 0x10, RZ ;  /* 0x0000001064167810 */ /* 0x000fe20007ffe0ff */
[----:B------:R-:W-:Y:S03]  /*10e80*/  BSSY.RECONVERGENT B1, `(.L_x_5616) ;  /* 0x0000161000017945 */ /* 0x000fe60003800200 */
[----:B------:R-:W-:-:S13]  /*10e90*/  ISETP.GE.AND P0, PT, R22, UR10, PT ;  /* 0x0000000a16007c0c */ /* 0x000fda000bf06270 */
[----:B------:R-:W-:Y:S05]  /*10ea0*/  @P0 BRA `(.L_x_5617) ;  /* 0x0000001400780947 */ /* 0x000fea0003800000 */
[----:B------:R-:W-:-:S04]  /*10eb0*/  LEA R56, P0, R45, R42, 0x1 ;  /* 0x0000002a2d387211 */ /* 0x000fc800078008ff */
[----:B------:R-:W-:-:S05]  /*10ec0*/  LEA.HI.X R57, R45, R43, R41, 0x1, P0 ;  /* 0x0000002b2d397211 */ /* 0x000fca00000f0c29 */
[----:B------:R1:W5:Y:S04]  /*10ed0*/  LDG.E.128 R12, desc[UR4][R56.64+0x80] ;  /* 0x00008004380c7981 */ /* 0x000368000c1e1d00 */
[----:B----4-:R1:W5:Y:S04]  /*10ee0*/  LDG.E.128 R8, desc[UR4][R56.64+0x100] ;  /* 0x0001000438087981 */ /* 0x010368000c1e1d00 */
[----:B---3--:R1:W5:Y:S04]  /*10ef0*/  LDG.E.128 R4, desc[UR4][R56.64+0x180] ;  /* 0x0001800438047981 */ /* 0x008368000c1e1d00 */
[----:B--2---:R1:W5:Y:S01]  /*10f00*/  LDG.E.128 R32, desc[UR4][R56.64] ;  /* 0x0000000438207981 */ /* 0x004362000c1e1d00 */
[----:B------:R-:W-:Y:S01]  /*10f10*/  ISETP.GE.AND P0, PT, R20, R23, PT ;  /* 0x000000171400720c */ /* 0x000fe20003f06270 */
[----:B------:R-:W-:-:S12]  /*10f20*/  BSSY.RECONVERGENT B0, `(.L_x_5618) ;  /* 0x0000051000007945 */ /* 0x000fd80003800200 */
[----:B------:R-:W-:Y:S05]  /*10f30*/  @P0 BRA `(.L_x_5619) ;  /* 0x00000004003c0947 */ /* 0x000fea0003800000 */
[----:B------:R-:W2:Y:S01]  /*10f40*/  LDCU.64 UR8, c[0x0][0x4d0] ;  /* 0x00009a00ff0877ac */ /* 0x000ea20008000a00 */
        /* <DEDUP_REMOVED lines=31> */
[----:B----4-:R-:W-:Y:S01]  /*11140*/  IMAD.U32 R51, R29, 0x10000, RZ ;  /* 0x000100001d337824 */ /* 0x010fe200078e00ff */
        /* <DEDUP_REMOVED lines=46> */
.L_x_5619:
[----:B------:R-:W-:Y:S05]  /*11430*/  BSYNC.RECONVERGENT B0 ;  /* 0x0000000000007941 */ /* 0x000fea0003800200 */
.L_x_5618:
[----:B-----5:R2:W-:Y:S01]  /*11440*/  STS.128 [R243+0x800], R32 ;  /* 0x00080020f3007388 */ /* 0x0205e20000000c00 */
[----:B------:R-:W-:Y:S01]  /*11450*/  LOP3.LUT R16, R20, 0x40, RZ, 0xfc, !PT ;  /* 0x0000004014107812 */ /* 0x000fe200078efcff */
[----:B------:R-:W-:Y:S03]  /*11460*/  BSSY.RECONVERGENT B0, `(.L_x_5620) ;  /* 0x0000053000007945 */ /* 0x000fe60003800200 */
[----:B------:R-:W-:-:S13]  /*11470*/  ISETP.GE.AND P0, PT, R16, R23, PT ;  /* 0x000000171000720c */ /* 0x000fda0003f06270 */
        /* <DEDUP_REMOVED lines=20> */
[C---:B--2---:R-:W-:Y:S01]  /*115c0*/  IMAD.U32 R33, R12.reuse, 0x10000, RZ ;  /* 0x000100000c217824 */ /* 0x044fe200078e00ff */
        /* <DEDUP_REMOVED lines=12> */
[----:B-----5:R-:W-:Y:S01]  /*11690*/  IMAD.U32 R48, R28, 0x10000, RZ ;  /* 0x000100001c307824 */ /* 0x020fe200078e00ff */
        /* <DEDUP_REMOVED lines=13> */
[C---:B------:R-:W-:Y:S01]  /*11770*/  IMAD.U32 R30, R31.reuse, 0x10000, RZ ;  /* 0x000100001f1e7824 */ /* 0x040fe200078e00ff */
[----:B------:R-:W-:Y:S01]  /*11780*/  LOP3.LUT R52, R31, 0xffff0000, RZ, 0xc0, !PT ;  /* 0xffff00001f347812 */ /* 0x000fe200078ec0ff */
[----:B------:R-:W-:Y:S01]  /*11790*/  FMUL.FTZ R47, R47, R16 ;  /* 0x000000102f2f7220 */ /* 0x000fe20000410000 */
[----:B------:R-:W-:Y:S01]  /*117a0*/  FMUL.FTZ R29, R29, R18 ;  /* 0x000000121d1d7220 */ /* 0x000fe20000410000 */
[----:B------:R-:W-:Y:S01]  /*117b0*/  @!P0 FADD.FTZ R46, -R46, -RZ ;  /* 0x800000ff2e2e8221 */ /* 0x000fe20000010100 */
[----:B------:R-:W-:Y:S01]  /*117c0*/  @!P0 FADD.FTZ R19, -R19, -RZ ;  /* 0x800000ff13138221 */ /* 0x000fe20000010100 */
[----:B---3--:R-:W-:Y:S01]  /*117d0*/  SHF.L.U32 R18, R24, 0x10, RZ ;  /* 0x0000001018127819 */ /* 0x008fe200000006ff */
[----:B------:R-:W-:Y:S01]  /*117e0*/  FMUL.FTZ R48, R48, R41 ;  /* 0x0000002930307220 */ /* 0x000fe20000410000 */
[----:B------:R-:W-:Y:S01]  /*117f0*/  LOP3.LUT R16, R24, 0xffff0000, RZ, 0xc0, !PT ;  /* 0xffff000018107812 */ /* 0x000fe200078ec0ff */
[----:B------:R-:W-:Y:S01]  /*11800*/  FMUL.FTZ R28, R28, R15 ;  /* 0x0000000f1c1c7220 */ /* 0x000fe20000410000 */
[----:B------:R-:W-:Y:S01]  /*11810*/  @!P0 FADD.FTZ R45, -R45, -RZ ;  /* 0x800000ff2d2d8221 */ /* 0x000fe20000010100 */
[----:B------:R-:W-:Y:S01]  /*11820*/  FMUL.FTZ R17, R30, R17 ;  /* 0x000000111e117220 */ /* 0x000fe20000410000 */
        /* <DEDUP_REMOVED lines=22> */
.L_x_5621:
[----:B------:R-:W-:Y:S05]  /*11990*/  BSYNC.RECONVERGENT B0 ;  /* 0x0000000000007941 */ /* 0x000fea0003800200 */
.L_x_5620:
[----:B------:R3:W-:Y:S01]  /*119a0*/  STS.128 [R243+0x2800], R12 ;  /* 0x0028000cf3007388 */ /* 0x0007e20000000c00 */
[----:B------:R-:W-:Y:S01]  /*119b0*/  LOP3.LUT R16, R20, 0x80, RZ, 0xfc, !PT ;  /* 0x0000008014107812 */ /* 0x000fe200078efcff */
[----:B------:R-:W-:Y:S03]  /*119c0*/  BSSY.RECONVERGENT B0, `(.L_x_5622) ;  /* 0x0000054000007945 */ /* 0x000fe60003800200 */
[----:B------:R-:W-:-:S13]  /*119d0*/  ISETP.GE.AND P0, PT, R16, R23, PT ;  /* 0x000000171000720c */ /* 0x000fda0003f06270 */
[----:B------:R-:W-:Y:S05]  /*119e0*/  @P0 BRA `(.L_x_5623) ;  /* 0x0000000400440947 */ /* 0x000fea0003800000 */
[----:B------:R-:W4:Y:S01]  /*119f0*/  LDCU.64 UR8, c[0x0][0x4d0] ;  /* 0x00009a00ff0877ac */ /* 0x000f220008000a00 */
[----:B------:R-:W-:Y:S02]  /*11a00*/  ISETP.GE.U32.AND P0, PT, R16, R40, PT ;  /* 0x000000281000720c */ /* 0x000fe40003f06070 */
[--C-:B---3--:R-:W-:Y:S02]  /*11a10*/  SHF.R.S32.HI R13, RZ, 0x1f, R39.reuse ;  /* 0x0000001fff0d7819 */ /* 0x108fe40000011427 */
        /* <DEDUP_REMOVED lines=16> */
[C---:B------:R-:W-:Y:S01]  /*11b20*/  IMAD.U32 R29, R8.reuse, 0x10000, RZ ;  /* 0x00010000081d7824 */ /* 0x040fe200078e00ff */
[----:B------:R-:W-:Y:S01]  /*11b30*/  LOP3.LUT R28, R8, 0xffff0000, RZ, 0xc0, !PT ;  /* 0xffff0000081c7812 */ /* 0x000fe200078ec0ff */
[----:B--2---:R-:W-:Y:S01]  /*11b40*/  IMAD.U32 R33, R11, 0x10000, RZ ;  /* 0x000100000b217824 */ /* 0x004fe200078e00ff */
[C---:B------:R-:W-:Y:S01]  /*11b50*/  LOP3.LUT R8, R9.reuse, 0xffff0000, RZ, 0xc0, !PT ;  /* 0xffff000009087812 */ /* 0x040fe200078ec0ff */
[C---:B------:R-:W-:Y:S01]  /*11b60*/  IMAD.U32 R30, R10.reuse, 0x10000, RZ ;  /* 0x000100000a1e7824 */ /* 0x040fe200078e00ff */
        /* <DEDUP_REMOVED lines=8> */
[----:B-----5:R-:W-:Y:S01]  /*11bf0*/  IMAD.U32 R45, R24, 0x10000, RZ ;  /* 0x00010000182d7824 */ /* 0x020fe200078e00ff */
        /* <DEDUP_REMOVED lines=20> */
[C---:B---3--:R-:W-:Y:S01]  /*11d40*/  LOP3.LUT R12, R16.reuse, 0xffff0000, RZ, 0xc0, !PT ;  /* 0xffff0000100c7812 */ /* 0x048fe200078ec0ff */
        /* <DEDUP_REMOVED lines=27> */
.L_x_5623:
[----:B------:R-:W-:Y:S05]  /*11f00*/  BSYNC.RECONVERGENT B0 ;  /* 0x0000000000007941 */ /* 0x000fea0003800200 */
.L_x_5622:
[----:B------:R4:W-:Y:S01]  /*11f10*/  STS.128 [R243+0x4800], R8 ;  /* 0x00480008f3007388 */ /* 0x0009e20000000c00 */
[----:B---3--:R-:W-:Y:S01]  /*11f20*/  LOP3.LUT R12, R20, 0xc0, RZ, 0xfc, !PT ;  /* 0x000000c0140c7812 */ /* 0x008fe200078efcff */
[----:B------:R-:W-:Y:S03]  /*11f30*/  BSSY.RECONVERGENT B0, `(.L_x_5624) ;  /* 0x0000054000007945 */ /* 0x000fe60003800200 */
[----:B------:R-:W-:-:S13]  /*11f40*/  ISETP.GE.AND P0, PT, R12, R23, PT ;  /* 0x000000170c00720c */ /* 0x000fda0003f06270 */
[----:B------:R-:W-:Y:S05]  /*11f50*/  @P0 BRA `(.L_x_5625) ;  /* 0x0000000400440947 */ /* 0x000fea0003800000 */
[----:B------:R-:W-:Y:S01]  /*11f60*/  ISETP.GE.U32.AND P0, PT, R12, R40, PT ;  /* 0x000000280c00720c */ /* 0x000fe20003f06070 */
[----:B------:R-:W3:Y:S01]  /*11f70*/  LDCU.64 UR8, c[0x0][0x4d0] ;  /* 0x00009a00ff0877ac */ /* 0x000ee20008000a00 */
[--C-:B----4-:R-:W-:Y:S02]  /*11f80*/  SHF.R.S32.HI R9, RZ, 0x1f, R39.reuse ;  /* 0x0000001fff097819 */ /* 0x110fe40000011427 */
        /* <DEDUP_REMOVED lines=16> */
[C---:B------:R-:W-:Y:S01]  /*12090*/  IMAD.U32 R25, R4.reuse, 0x10000, RZ ;  /* 0x0001000004197824 */ /* 0x040fe200078e00ff */
[----:B------:R-:W-:Y:S01]  /*120a0*/  LOP3.LUT R24, R4, 0xffff0000, RZ, 0xc0, !PT ;  /* 0xffff000004187812 */ /* 0x000fe200078ec0ff */
[----:B------:R-:W-:Y:S01]  /*120b0*/  IMAD.U32 R29, R7, 0x10000, RZ ;  /* 0x00010000071d7824 */ /* 0x000fe200078e00ff */
        /* <DEDUP_REMOVED lines=10> */
[----:B--2---:R-:W-:Y:S01]  /*12160*/  IMAD.U32 R35, R16, 0x10000, RZ ;  /* 0x0001000010237824 */ /* 0x004fe200078e00ff */
        /* <DEDUP_REMOVED lines=48> */
.L_x_5625:
[----:B------:R-:W-:Y:S05]  /*12470*/  BSYNC.RECONVERGENT B0 ;  /* 0x0000000000007941 */ /* 0x000fea0003800200 */
.L_x_5624:
[----:B------:R3:W-:Y:S02]  /*12480*/  STS.128 [R243+0x6800], R4 ;  /* 0x00680004f3007388 */ /* 0x0007e40000000c00 */
.L_x_5617:
[----:B------:R-:W-:Y:S05]  /*12490*/  BSYNC.RECONVERGENT B1 ;  /* 0x0000000000017941 */ /* 0x000fea0003800200 */
.L_x_5616:
[----:B------:R-:W-:Y:S01]  /*124a0*/  IADD3 R39, PT, PT, R100, 0x20, RZ ;  /* 0x0000002064277810 */ /* 0x000fe20007ffe0ff */
[----:B------:R-:W-:Y:S03]  /*124b0*/  BSSY.RECONVERGENT B1, `(.L_x_5626) ;  /* 0x0000164000017945 */ /* 0x000fe60003800200 */
[----:B------:R-:W-:-:S13]  /*124c0*/  ISETP.GE.AND P0, PT, R39, UR10, PT ;  /* 0x0000000a27007c0c */ /* 0x000fda000bf06270 */
[----:B------:R-:W-:Y:S05]  /*124d0*/  @P0 BRA `(.L_x_5627) ;  /* 0x0000001400840947 */ /* 0x000fea0003800000 */
[----:B-----5:R-:W-:-:S04]  /*124e0*/  LEA R52, P0, R2, R42, 0x6 ;  /* 0x0000002a02347211 */ /* 0x020fc800078030ff */
[----:B------:R-:W-:-:S05]  /*124f0*/  LEA.HI.X R53, R2, R43, R3, 0x6, P0 ;  /* 0x0000002b02357211 */ /* 0x000fca00000f3403 */
[----:B------:R1:W5:Y:S04]  /*12500*/  LDG.E.128 R12, desc[UR4][R52.64+0x80] ;  /* 0x00008004340c7981 */ /* 0x000368000c1e1d00 */
[----:B----4-:R1:W5:Y:S04]  /*12510*/  LDG.E.128 R8, desc[UR4][R52.64+0x100] ;  /* 0x0001000434087981 */ /* 0x010368000c1e1d00 */
[----:B---3--:R1:W5:Y:S04]  /*12520*/  LDG.E.128 R4, desc[UR4][R52.64+0x180] ;  /* 0x0001800434047981 */ /* 0x008368000c1e1d00 */
[----:B--2---:R1:W5:Y:S01]  /*12530*/  LDG.E.128 R32, desc[UR4][R52.64] ;  /* 0x0000000434207981 */ /* 0x004362000c1e1d00 */
[----:B------:R-:W-:Y:S01]  /*12540*/  ISETP.GE.AND P0, PT, R20, R23, PT ;  /* 0x000000171400720c */ /* 0x000fe20003f06270 */
[----:B------:R-:W-:Y:S01]  /*12550*/  BSSY.RECONVERGENT B0, `(.L_x_5628) ;  /* 0x0000053000007945 */ /* 0x000fe20003800200 */
[----:B------:R-:W-:-:S11]  /*12560*/  IMAD.SHL.U32 R41, R67, 0x20, RZ ;  /* 0x0000002043297824 */ /* 0x000fd600078e00ff */
        /* <DEDUP_REMOVED lines=34> */
[----:B------:R-:W-:Y:S01]  /*12790*/  SHF.L.U32 R17, R19, 0x10, RZ ;  /* 0x0000001013117819 */ /* 0x000fe200000006ff */
[----:B-1----:R-:W-:Y:S01]  /*127a0*/  IMAD.U32 R57, R28, 0x10000, RZ ;  /* 0x000100001c397824 */ /* 0x002fe200078e00ff */
        /* <DEDUP_REMOVED lines=45> */
.L_x_5629:
[----:B------:R-:W-:Y:S05]  /*12a80*/  BSYNC.RECONVERGENT B0 ;  /* 0x0000000000007941 */ /* 0x000fea0003800200 */
.L_x_5628:
        /* <DEDUP_REMOVED lines=86> */
.L_x_5631:
[----:B------:R-:W-:Y:S05]  /*12ff0*/  BSYNC.RECONVERGENT B0 ;  /* 0x0000000000007941 */ /* 0x000fea0003800200 */
.L_x_5630:
        /* <DEDUP_REMOVED lines=86> */
.L_x_5633:
[----:B------:R-:W-:Y:S05]  /*13560*/  BSYNC.RECONVERGENT B0 ;  /* 0x0000000000007941 */ /* 0x000fea0003800200 */
.L_x_5632:
        /* <DEDUP_REMOVED lines=86> */
.L_x_5635:
[----:B------:R-:W-:Y:S05]  /*13ad0*/  BSYNC.RECONVERGENT B0 ;  /* 0x0000000000007941 */ /* 0x000fea0003800200 */
.L_x_5634:
[----:B------:R3:W-:Y:S02]  /*13ae0*/  STS.128 [R243+0x7000], R4 ;  /* 0x00700004f3007388 */ /* 0x0007e40000000c00 */
.L_x_5627:
[----:B------:R-:W-:Y:S05]  /*13af0*/  BSYNC.RECONVERGENT B1 ;  /* 0x0000000000017941 */ /* 0x000fea0003800200 */
.L_x_5626:
[----:B------:R-:W-:-:S04]  /*13b00*/  IADD3 R41, PT, PT, R100, 0x30, RZ ;  /* 0x0000003064297810 */ /* 0x000fc80007ffe0ff */
[----:B------:R-:W-:-:S13]  /*13b10*/  ISETP.GE.AND P0, PT, R41, UR10, PT ;  /* 0x0000000a29007c0c */ /* 0x000fda000bf06270 */
[----:B------:R-:W-:Y:S05]  /*13b20*/  @P0 BRA `(.L_x_5566) ;  /* 0x0000001400700947 */ /* 0x000fea0003800000 */
[----:B------:R-:W-:-:S04]  /*13b30*/  IMAD.WIDE.U32 R54, R2, 0x60, R42 ;  /* 0x0000006002367825 */ /* 0x000fc800078e002a */
[----:B------:R-:W-:-:S05]  /*13b40*/  IMAD R3, R3, 0x60, RZ ;  /* 0x0000006003037824 */ /* 0x000fca00078e02ff */
[----:B------:R-:W-:-:S05]  /*13b50*/  IADD3 R55, PT, PT, R3, R55, RZ ;  /* 0x0000003703377210 */ /* 0x000fca0007ffe0ff */
[----:B------:R1:W5:Y:S04]  /*13b60*/  LDG.E.128 R12, desc[UR4][R54.64+0x80] ;  /* 0x00008004360c7981 */ /* 0x000368000c1e1d00 */
[----:B----4-:R1:W5:Y:S04]  /*13b70*/  LDG.E.128 R8, desc[UR4][R54.64+0x100] ;  /* 0x0001000436087981 */ /* 0x010368000c1e1d00 */
[----:B---3--:R1:W5:Y:S04]  /*13b80*/  LDG.E.128 R4, desc[UR4][R54.64+0x180] ;  /* 0x0001800436047981 */ /* 0x008368000c1e1d00 */
[----:B------:R1:W5:Y:S01]  /*13b90*/  LDG.E.128 R16, desc[UR4][R54.64] ;  /* 0x0000000436107981 */ /* 0x000362000c1e1d00 */
[----:B------:R-:W-:Y:S01]  /*13ba0*/  ISETP.GE.AND P0, PT, R20, R23, PT ;  /* 0x000000171400720c */ /* 0x000fe20003f06270 */
[----:B------:R-:W-:Y:S01]  /*13bb0*/  BSSY.RECONVERGENT B0, `(.L_x_5636) ;  /* 0x0000052000007945 */ /* 0x000fe20003800200 */
[----:B------:R-:W-:-:S11]  /*13bc0*/  IMAD R3, R67, 0x30, RZ ;  /* 0x0000003043037824 */ /* 0x000fd600078e02ff */
        /* <DEDUP_REMOVED lines=14> */
[----:B--2---:R-:W-:-:S04]  /*13cb0*/  IMAD.WIDE R32, R29, 0x2, R54 ;  /* 0x000000021d207825 */ /* 0x004fc800078e0236 */
        /* <DEDUP_REMOVED lines=8> */
[----:B-1----:R-:W-:Y:S01]  /*13d40*/  IMAD.U32 R42, R16, 0x10000, RZ ;  /* 0x00010000102a7824 */ /* 0x002fe200078e00ff */
[----:B------:R-:W-:Y:S01]  /*13d50*/  LOP3.LUT R17, R19, 0xffff0000, RZ, 0xc0, !PT ;  /* 0xffff000013117812 */ /* 0x000fe200078ec0ff */
[----:B------:R-:W-:Y:S01]  /*13d60*/  IMAD.U32 R43, R18, 0x10000, RZ ;  /* 0x00010000122b7824 */ /* 0x000fe200078e00ff */
[----:B------:R-:W-:Y:S02]  /*13d70*/  LOP3.LUT R16, R16, 0xffff0000, RZ, 0xc0, !PT ;  /* 0xffff000010107812 */ /* 0x000fe400078ec0ff */
[----:B------:R-:W-:Y:S02]  /*13d80*/  LOP3.LUT R18, R18, 0xffff0000, RZ, 0xc0, !PT ;  /* 0xffff000012127812 */ /* 0x000fe400078ec0ff */
[----:B--2---:R-:W-:Y:S01]  /*13d90*/  SHF.L.U32 R45, R24, 0x10, RZ ;  /* 0x00000010182d7819 */ /* 0x004fe200000006ff */
[C---:B------:R-:W-:Y:S01]  /*13da0*/  IMAD.U32 R19, R25.reuse, 0x10000, RZ ;  /* 0x0001000019137824 */ /* 0x040fe200078e00ff */
[----:B------:R-:W-:Y:S01]  /*13db0*/  LOP3.LUT R48, R25, 0xffff0000, RZ, 0xc0, !PT ;  /* 0xffff000019307812 */ /* 0x000fe200078ec0ff */
[----:B------:R-:W-:Y:S01]  /*13dc0*/  IMAD.U32 R47, R26, 0x10000, RZ ;  /* 0x000100001a2f7824 */ /* 0x000fe200078e00ff */
[----:B------:R-:W-:Y:S01]  /*13dd0*/  LOP3.LUT R24, R24, 0xffff0000, RZ, 0xc0, !PT ;  /* 0xffff000018187812 */ /* 0x000fe200078ec0ff */
[----:B----4-:R-:W-:Y:S01]  /*13de0*/  IMAD.U32 R50, R32, 0x10000, RZ ;  /* 0x0001000020327824 */ /* 0x010fe200078e00ff */
[----:B------:R-:W-:Y:S01]  /*13df0*/  SHF.L.U32 R25, R27, 0x10, RZ ;  /* 0x000000101b197819 */ /* 0x000fe200000006ff */
[----:B------:R-:W-:Y:S01]  /*13e00*/  @!P0 FADD.FTZ R19, -R19, -RZ ;  /* 0x800000ff13138221 */ /* 0x000fe20000010100 */
[----:B------:R-:W-:Y:S01]  /*13e10*/  LOP3.LUT R26, R26, 0xffff0000, RZ, 0xc0, !PT ;  /* 0xffff00001a1a7812 */ /* 0x000fe200078ec0ff */
[----:B------:R-:W-:Y:S01]  /*13e20*/  @!P0 FADD.FTZ R24, -R24, -RZ ;  /* 0x800000ff18188221 */ /* 0x000fe20000010100 */
[----:B------:R-:W-:Y:S01]  /*13e30*/  LOP3.LUT R27, R27, 0xffff0000, RZ, 0xc0, !PT ;  /* 0xffff00001b1b7812 */ /* 0x000fe200078ec0ff */
[----:B------:R-:W-:Y:S01]  /*13e40*/  @!P0 FADD.FTZ R25, -R25, -RZ ;  /* 0x800000ff19198221 */ /* 0x000fe20000010100 */
[----:B------:R-:W-:Y:S01]  /*13e50*/  LOP3.LUT R49, R32, 0xffff0000, RZ, 0xc0, !PT ;  /* 0xffff000020317812 */ /* 0x000fe200078ec0ff */
[C---:B------:R-:W-:Y:S01]  /*13e60*/  IMAD.U32 R32, R33.reuse, 0x10000, RZ ;  /* 0x0001000021207824 */ /* 0x040fe200078e00ff */
        /* <DEDUP_REMOVED lines=38> */
.L_x_5637:
[----:B------:R-:W-:Y:S05]  /*140d0*/  BSYNC.RECONVERGENT B0 ;  /* 0x0000000000007941 */ /* 0x000fea0003800200 */
.L_x_5636:
[----:B-----5:R3:W-:Y:S01]  /*140e0*/  STS.128 [R243+0x1800], R16 ;  /* 0x00180010f3007388 */ /* 0x0207e20000000c00 */
        /* <DEDUP_REMOVED lines=23> */
[----:B------:R-:W-:Y:S01]  /*14260*/  LOP3.LUT R2, R13, 0xffff0000, RZ, 0xc0, !PT ;  /* 0xffff00000d027812 */ /* 0x000fe200078ec0ff */
[----:B-1----:R-:W-:Y:S01]  /*14270*/  IMAD.U32 R42, R15, 0x10000, RZ ;  /* 0x000100000f2a7824 */ /* 0x002fe200078e00ff */
[----:B--2---:R-:W-:Y:S01]  /*14280*/  SHF.L.U32 R34, R13, 0x10, RZ ;  /* 0x000000100d227819 */ /* 0x004fe200000006ff */
[----:B------:R-:W-:Y:S01]  /*14290*/  IMAD.U32 R32, R12, 0x10000, RZ ;  /* 0x000100000c207824 */ /* 0x000fe200078e00ff */
[----:B------:R-:W-:Y:S01]  /*142a0*/  LOP3.LUT R13, R15, 0xffff0000, RZ, 0xc0, !PT ;  /* 0xffff00000f0d7812 */ /* 0x000fe200078ec0ff */
[----:B------:R-:W-:Y:S01]  /*142b0*/  IMAD.U32 R33, R14, 0x10000, RZ ;  /* 0x000100000e217824 */ /* 0x000fe200078e00ff */
[----:B------:R-:W-:Y:S02]  /*142c0*/  LOP3.LUT R12, R12, 0xffff0000, RZ, 0xc0, !PT ;  /* 0xffff00000c0c7812 */ /* 0x000fe400078ec0ff */
[----:B------:R-:W-:Y:S02]  /*142d0*/  LOP3.LUT R14, R14, 0xffff0000, RZ, 0xc0, !PT ;  /* 0xffff00000e0e7812 */ /* 0x000fe400078ec0ff */
[----:B----4-:R-:W-:Y:S01]  /*142e0*/  SHF.L.U32 R35, R16, 0x10, RZ ;  /* 0x0000001010237819 */ /* 0x010fe200000006ff */
[C---:B------:R-:W-:Y:S01]  /*142f0*/  IMAD.U32 R15, R17.reuse, 0x10000, RZ ;  /* 0x00010000110f7824 */ /* 0x040fe200078e00ff */
[----:B------:R-:W-:Y:S01]  /*14300*/  LOP3.LUT R44, R17, 0xffff0000, RZ, 0xc0, !PT ;  /* 0xffff0000112c7812 */ /* 0x000fe200078ec0ff */
[----:B------:R-:W-:Y:S01]  /*14310*/  IMAD.U32 R43, R18, 0x10000, RZ ;  /* 0x00010000122b7824 */ /* 0x000fe200078e00ff */
[----:B------:R-:W-:Y:S01]  /*14320*/  LOP3.LUT R16, R16, 0xffff0000, RZ, 0xc0, !PT ;  /* 0xffff000010107812 */ /* 0x000fe200078ec0ff */
[----:B-----5:R-:W-:Y:S01]  /*14330*/  IMAD.U32 R46, R28, 0x10000, RZ ;  /* 0x000100001c2e7824 */ /* 0x020fe200078e00ff */
        /* <DEDUP_REMOVED lines=46> */
.L_x_5639:
[----:B------:R-:W-:Y:S05]  /*14620*/  BSYNC.RECONVERGENT B0 ;  /* 0x0000000000007941 */ /* 0x000fea0003800200 */
.L_x_5638:
[----:B------:R4:W-:Y:S01]  /*14630*/  STS.128 [R243+0x3800], R12 ;  /* 0x0038000cf3007388 */ /* 0x0009e20000000c00 */
[----:B------:R-:W-:Y:S01]  /*14640*/  LOP3.LUT R2, R20, 0x80, RZ, 0xfc, !PT ;  /* 0x0000008014027812 */ /* 0x000fe200078efcff */
[----:B------:R-:W-:Y:S03]  /*14650*/  BSSY.RECONVERGENT B0, `(.L_x_5640) ;  /* 0x0000052000007945 */ /* 0x000fe60003800200 */
[----:B------:R-:W-:-:S13]  /*14660*/  ISETP.GE.AND P0, PT, R2, R23, PT ;  /* 0x000000170200720c */ /* 0x000fda0003f06270 */
[----:B------:R-:W-:Y:S05]  /*14670*/  @P0 BRA `(.L_x_5641) ;  /* 0x00000004003c0947 */ /* 0x000fea0003800000 */
[----:B------:R-:W5:Y:S01]  /*14680*/  LDCU.64 UR8, c[0x0][0x4d0] ;  /* 0x00009a00ff0877ac */ /* 0x000f620008000a00 */
[----:B------:R-:W-:Y:S02]  /*14690*/  ISETP.GE.U32.AND P0, PT, R2, R40, PT ;  /* 0x000000280200720c */ /* 0x000fe40003f06070 */
[--C-:B----4-:R-:W-:Y:S02]  /*146a0*/  SHF.R.S32.HI R13, RZ, 0x1f, R3.reuse ;  /* 0x0000001fff0d7819 */ /* 0x110fe40000011403 */
[----:B------:R-:W-:Y:S02]  /*146b0*/  SEL R2, R37, RZ, P0 ;  /* 0x000000ff25027207 */ /* 0x000fe40000000000 */
[----:B------:R-:W-:Y:S02]  /*146c0*/  SEL R12, R38, RZ, P0 ;  /* 0x000000ff260c7207 */ /* 0x000fe40000000000 */
[----:B------:R-:W-:Y:S02]  /*146d0*/  IADD3 R2, P2, P1, R2, R0, R3 ;  /* 0x0000000002027210 */ /* 0x000fe4000795e003 */
[----:B---3--:R-:W-:-:S02]  /*146e0*/  SEL R17, R40, R37, !P0 ;  /* 0x0000002528117207 */ /* 0x008fc40004000000 */
[----:B------:R-:W-:Y:S01]  /*146f0*/  IADD3.X R13, PT, PT, R12, R36, R13, P2, P1 ;  /* 0x000000240c0d7210 */ /* 0x000fe200017e240d */
[----:B------:R-:W-:-:S03]  /*14700*/  IMAD.SHL.U32 R16, R2, 0x2, RZ ;  /* 0x0000000202107824 */ /* 0x000fc600078e00ff */
[----:B------:R-:W-:Y:S02]  /*14710*/  SHF.L.U64.HI R2, R2, 0x1, R13 ;  /* 0x0000000102027819 */ /* 0x000fe4000001020d */
[----:B-----5:R-:W-:-:S04]  /*14720*/  IADD3 R12, P1, PT, R16, UR8, RZ ;  /* 0x00000008100c7c10 */ /* 0x020fc8000ff3e0ff */
[----:B------:R-:W-:Y:S01]  /*14730*/  IADD3.X R13, PT, PT, R2, UR9, RZ, P1, !PT ;  /* 0x00000009020d7c10 */ /* 0x000fe20008ffe4ff */
[----:B------:R-:W3:Y:S01]  /*14740*/  LDCU.64 UR8, c[0x0][0x4c8] ;  /* 0x00009900ff0877ac */ /* 0x000ee20008000a00 */
[----:B------:R-:W-:-:S04]  /*14750*/  IMAD.WIDE R24, R17, 0x2, R54 ;  /* 0x0000000211187825 */ /* 0x000fc800078e0236 */
[----:B------:R-:W4:Y:S04]  /*14760*/  LDG.E.128 R12, desc[UR4][R12.64+0x100] ;  /* 0x000100040c0c7981 */ /* 0x000f28000c1e1d00 */
[----:B------:R-:W1:Y:S01]  /*14770*/  LDG.E.128 R24, desc[UR4][R24.64+0x100] ;  /* 0x0001000418187981 */ /* 0x000e62000c1e1d00 */
[----:B---3--:R-:W-:-:S04]  /*14780*/  IADD3 R16, P1, PT, R16, UR8, RZ ;  /* 0x0000000810107c10 */ /* 0x008fc8000ff3e0ff */
[----:B------:R-:W-:-:S06]  /*14790*/  IADD3.X R17, PT, PT, R2, UR9, RZ, P1, !PT ;  /* 0x0000000902117c10 */ /* 0x000fcc0008ffe4ff */
[----:B------:R-:W3:Y:S01]  /*147a0*/  LDG.E.128 R16, desc[UR4][R16.64+0x100] ;  /* 0x0001000410107981 */ /* 0x000ee2000c1e1d00 */
[----:B------:R-:W-:Y:S01]  /*147b0*/  LOP3.LUT R2, R9, 0xffff0000, RZ, 0xc0, !PT ;  /* 0xffff000009027812 */ /* 0x000fe200078ec0ff */
[----:B--2---:R-:W-:Y:S01]  /*147c0*/  IMAD.U32 R32, R11, 0x10000, RZ ;  /* 0x000100000b207824 */ /* 0x004fe200078e00ff */
[----:B------:R-:W-:Y:S01]  /*147d0*/  SHF.L.U32 R30, R9, 0x10, RZ ;  /* 0x00000010091e7819 */ /* 0x000fe200000006ff */
        /* <DEDUP_REMOVED lines=10> */
[----:B-1----:R-:W-:Y:S01]  /*14880*/  IMAD.U32 R42, R24, 0x10000, RZ ;  /* 0x00010000182a7824 */ /* 0x002fe200078e00ff */
        /* <DEDUP_REMOVED lines=46> */
.L_x_5641:
[----:B------:R-:W-:Y:S05]  /*14b70*/  BSYNC.RECONVERGENT B0 ;  /* 0x0000000000007941 */ /* 0x000fea0003800200 */
.L_x_5640:
[----:B------:R1:W-:Y:S01]  /*14b80*/  STS.128 [R243+0x5800], R8 ;  /* 0x00580008f3007388 */ /* 0x0003e20000000c00 */
[----:B------:R-:W-:Y:S01]  /*14b90*/  LOP3.LUT R20, R20, 0xc0, RZ, 0xfc, !PT ;  /* 0x000000c014147812 */ /* 0x000fe200078efcff */
[----:B------:R-:W-:Y:S03]  /*14ba0*/  BSSY.RECONVERGENT B0, `(.L_x_5642) ;  /* 0x0000053000007945 */ /* 0x000fe60003800200 */
[----:B------:R-:W-:-:S13]  /*14bb0*/  ISETP.GE.AND P0, PT, R20, R23, PT ;  /* 0x000000171400720c */ /* 0x000fda0003f06270 */
[----:B------:R-:W-:Y:S05]  /*14bc0*/  @P0 BRA `(.L_x_5643) ;  /* 0x0000000400400947 */ /* 0x000fea0003800000 */
[----:B------:R-:W-:Y:S01]  /*14bd0*/  ISETP.GE.U32.AND P0, PT, R20, R40, PT ;  /* 0x000000281400720c */ /* 0x000fe20003f06070 */
[----:B------:R-:W5:Y:S01]  /*14be0*/  LDCU.64 UR8, c[0x0][0x4d0] ;  /* 0x00009a00ff0877ac */ /* 0x000f620008000a00 */
[--C-:B-1----:R-:W-:Y:S02]  /*14bf0*/  SHF.R.S32.HI R9, RZ, 0x1f, R3.reuse ;  /* 0x0000001fff097819 */ /* 0x102fe40000011403 */
[----:B------:R-:W-:Y:S02]  /*14c00*/  SEL R2, R37, RZ, P0 ;  /* 0x000000ff25027207 */ /* 0x000fe40000000000 */
[----:B------:R-:W-:Y:S02]  /*14c10*/  SEL R38, R38, RZ, P0 ;  /* 0x000000ff26267207 */ /* 0x000fe40000000000 */
[----:B------:R-:W-:Y:S02]  /*14c20*/  IADD3 R2, P2, P1, R2, R0, R3 ;  /* 0x0000000002027210 */ /* 0x000fe4000795e003 */
[----:B------:R-:W-:-:S02]  /*14c30*/  SEL R37, R40, R37, !P0 ;  /* 0x0000002528257207 */ /* 0x000fc40004000000 */
[----:B------:R-:W-:Y:S01]  /*14c40*/  IADD3.X R9, PT, PT, R38, R36, R9, P2, P1 ;  /* 0x0000002426097210 */ /* 0x000fe200017e2409 */
[C---:B------:R-:W-:Y:S02]  /*14c50*/  IMAD.SHL.U32 R0, R2.reuse, 0x2, RZ ;  /* 0x0000000202007824 */ /* 0x040fe400078e00ff */
[----:B---3--:R-:W-:Y:S01]  /*14c60*/  IMAD.WIDE R16, R37, 0x2, R54 ;  /* 0x0000000225107825 */ /* 0x008fe200078e0236 */
[----:B------:R-:W-:Y:S02]  /*14c70*/  SHF.L.U64.HI R2, R2, 0x1, R9 ;  /* 0x0000000102027819 */ /* 0x000fe40000010209 */
[----:B-----5:R-:W-:-:S03]  /*14c80*/  IADD3 R8, P1, PT, R0, UR8, RZ ;  /* 0x0000000800087c10 */ /* 0x020fc6000ff3e0ff */
[----:B------:R-:W3:Y:S01]  /*14c90*/  LDG.E.128 R16, desc[UR4][R16.64+0x180] ;  /* 0x0001800410107981 */ /* 0x000ee2000c1e1d00 */
[----:B------:R-:W-:Y:S01]  /*14ca0*/  IADD3.X R9, PT, PT, R2, UR9, RZ, P1, !PT ;  /* 0x0000000902097c10 */ /* 0x000fe20008ffe4ff */
[----:B------:R-:W4:Y:S05]  /*14cb0*/  LDCU.64 UR8, c[0x0][0x4c8] ;  /* 0x00009900ff0877ac */ /* 0x000f2a0008000a00 */
[----:B------:R-:W5:Y:S01]  /*14cc0*/  LDG.E.128 R8, desc[UR4][R8.64+0x180] ;  /* 0x0001800408087981 */ /* 0x000f62000c1e1d00 */
[----:B----4-:R-:W-:-:S04]  /*14cd0*/  IADD3 R12, P1, PT, R0, UR8, RZ ;  /* 0x00000008000c7c10 */ /* 0x010fc8000ff3e0ff */
[----:B------:R-:W-:-:S06]  /*14ce0*/  IADD3.X R13, PT, PT, R2, UR9, RZ, P1, !PT ;  /* 0x00000009020d7c10 */ /* 0x000fcc0008ffe4ff */
[----:B------:R-:W4:Y:S01]  /*14cf0*/  LDG.E.128 R12, desc[UR4][R12.64+0x180] ;  /* 0x000180040c0c7981 */ /* 0x000f22000c1e1d00 */
[C---:B------:R-:W-:Y:S01]  /*14d00*/  IMAD.U32 R3, R4.reuse, 0x10000, RZ ;  /* 0x0001000004037824 */ /* 0x040fe200078e00ff */
[----:B------:R-:W-:Y:S01]  /*14d10*/  LOP3.LUT R2, R4, 0xffff0000, RZ, 0xc0, !PT ;  /* 0xffff000004027812 */ /* 0x000fe200078ec0ff */
[C---:B------:R-:W-:Y:S01]  /*14d20*/  IMAD.U32 R20, R6.reuse, 0x10000, RZ ;  /* 0x0001000006147824 */ /* 0x040fe200078e00ff */
[----:B------:R-:W-:Y:S01]  /*14d30*/  LOP3.LUT R0, R5, 0xffff0000, RZ, 0xc0, !PT ;  /* 0xffff000005007812 */ /* 0x000fe200078ec0ff */
[----:B------:R-:W-:Y:S01]  /*14d40*/  IMAD.U32 R24, R7, 0x10000, RZ ;  /* 0x0001000007187824 */ /* 0x000fe200078e00ff */
[----:B------:R-:W-:Y:S02]  /*14d50*/  SHF.L.U32 R21, R5, 0x10, RZ ;  /* 0x0000001005157819 */ /* 0x000fe400000006ff */
[----:B------:R-:W-:Y:S02]  /*14d60*/  LOP3.LUT R5, R6, 0xffff0000, RZ, 0xc0, !PT ;  /* 0xffff000006057812 */ /* 0x000fe400078ec0ff */
[----:B------:R-:W-:-:S02]  /*14d70*/  LOP3.LUT R4, R7, 0xffff0000, RZ, 0xc0, !PT ;  /* 0xffff000007047812 */ /* 0x000fc400078ec0ff */
[C---:B---3--:R-:W-:Y:S01]  /*14d80*/  SHF.L.U32 R23, R16.reuse, 0x10, RZ ;  /* 0x0000001010177819 */ /* 0x048fe200000006ff */
[C---:B------:R-:W-:Y:S01]  /*14d90*/  IMAD.U32 R6, R17.reuse, 0x10000, RZ ;  /* 0x0001000011067824 */ /* 0x040fe200078e00ff */
[----:B------:R-:W-:Y:S01]  /*14da0*/  LOP3.LUT R7, R16, 0xffff0000, RZ, 0xc0, !PT ;  /* 0xffff000010077812 */ /* 0x000fe200078ec0ff */
[C---:B------:R-:W-:Y:S01]  /*14db0*/  IMAD.U32 R25, R18.reuse, 0x10000, RZ ;  /* 0x0001000012197824 */ /* 0x040fe200078e00ff */
[----:B------:R-:W-:Y:S02]  /*14dc0*/  LOP3.LUT R26, R17, 0xffff0000, RZ, 0xc0, !PT ;  /* 0xffff0000111a7812 */ /* 0x000fe400078ec0ff */
[----:B------:R-:W-:Y:S02]  /*14dd0*/  LOP3.LUT R17, R18, 0xffff0000, RZ, 0xc0, !PT ;  /* 0xffff000012117812 */ /* 0x000fe400078ec0ff */
[C---:B------:R-:W-:Y:S01]  /*14de0*/  SHF.L.U32 R16, R19.reuse, 0x10, RZ ;  /* 0x0000001013107819 */ /* 0x040fe200000006ff */
[C---:B-----5:R-:W-:Y:S01]  /*14df0*/  IMAD.U32 R18, R8.reuse, 0x10000, RZ ;  /* 0x0001000008127824 */ /* 0x060fe200078e00ff */
[----:B------:R-:W-:Y:S01]  /*14e00*/  LOP3.LUT R27, R19, 0xffff0000, RZ, 0xc0, !PT ;  /* 0xffff0000131b7812 */ /* 0x000fe200078ec0ff */
[C---:B------:R-:W-:Y:S01]  /*14e10*/  IMAD.U32 R19, R9.reuse, 0x10000, RZ ;  /* 0x0001000009137824 */ /* 0x040fe200078e00ff */
        /* <DEDUP_REMOVED lines=13> */
[----:B------:R-:W-:Y:S01]  /*14ef0*/  FMUL.FTZ R7, R7, R8 ;  /* 0x0000000807077220 */ /* 0x000fe20000410000 */
[----:B------:R-:W-:Y:S01]  /*14f00*/  FMUL.FTZ R6, R6, R19 ;  /* 0x0000001306067220 */ /* 0x000fe20000410000 */
[----:B------:R-:W-:Y:S01]  /*14f10*/  @!P0 FADD.FTZ R30, -R30, -RZ ;  /* 0x800000ff1e1e8221 */ /* 0x000fe20000010100 */
[----:B------:R-:W-:Y:S01]  /*14f20*/  FMUL.FTZ R18, R23, R18 ;  /* 0x0000001217127220 */ /* 0x000fe20000410000 */
[----:B------:R-:W-:Y:S01]  /*14f30*/  @!P0 FADD.FTZ R28, -R28, -RZ ;  /* 0x800000ff1c1c8221 */ /* 0x000fe20000010100 */
[----:B------:R-:W-:Y:S01]  /*14f40*/  FMUL.FTZ R10, R17, R10 ;  /* 0x0000000a110a7220 */ /* 0x000fe20000410000 */
[C---:B----4-:R-:W-:Y:S01]  /*14f50*/  SHF.L.U32 R16, R12.reuse, 0x10, RZ ;  /* 0x000000100c107819 */ /* 0x050fe200000006ff */
[C---:B------:R-:W-:Y:S01]  /*14f60*/  IMAD.U32 R8, R13.reuse, 0x10000, RZ ;  /* 0x000100000d087824 */ /* 0x040fe200078e00ff */
[----:B------:R-:W-:Y:S01]  /*14f70*/  LOP3.LUT R11, R12, 0xffff0000, RZ, 0xc0, !PT ;  /* 0xffff00000c0b7812 */ /* 0x000fe200078ec0ff */
[----:B------:R-:W-:Y:S01]  /*14f80*/  FMUL.FTZ R29, R26, R29 ;  /* 0x0000001d1a1d7220 */ /* 0x000fe20000410000 */
[----:B------:R-:W-:Y:S01]  /*14f90*/  LOP3.LUT R19, R13, 0xffff0000, RZ, 0xc0, !PT ;  /* 0xffff00000d137812 */ /* 0x000fe200078ec0ff */
[----:B------:R-:W-:Y:S01]  /*14fa0*/  FMUL.FTZ R27, R27, R30 ;  /* 0x0000001e1b1b7220 */ /* 0x000fe20000410000 */
[C---:B------:R-:W-:Y:S01]  /*14fb0*/  SHF.L.U32 R17, R14.reuse, 0x10, RZ ;  /* 0x000000100e117819 */ /* 0x040fe200000006ff */
[----:B------:R-:W-:Y:S01]  /*14fc0*/  IMAD.U32 R12, R15, 0x10000, RZ ;  /* 0x000100000f0c7824 */ /* 0x000fe200078e00ff */
        /* <DEDUP_REMOVED lines=16> */
.L_x_5643:
[----:B------:R-:W-:Y:S05]  /*150d0*/  BSYNC.RECONVERGENT B0 ;  /* 0x0000000000007941 */ /* 0x000fea0003800200 */
.L_x_5642:
[----:B------:R1:W-:Y:S02]  /*150e0*/  STS.128 [R243+0x7800], R4 ;  /* 0x00780004f3007388 */ /* 0x0003e40000000c00 */
.L_x_5566:
[----:B------:R-:W-:Y:S05]  /*150f0*/  BSYNC.RECONVERGENT B2 ;  /* 0x0000000000027941 */ /* 0x000fea0003800200 */
.L_x_5562:
[----:B------:R-:W-:Y:S01]  /*15100*/  UIADD3 UR8, UPT, UPT, -UR32, UR26, URZ ;  /* 0x0000001a20087290 */ /* 0x000fe2000fffe1ff */
[----:B-1----:R-:W-:Y:S01]  /*15110*/  IMAD.U32 R57, RZ, RZ, UR28 ;  /* 0x0000001cff397e24 */ /* 0x002fe2000f8e00ff */
[----:B--23--:R-:W-:Y:S01]  /*15120*/  LOP3.LUT R24, R59, 0x4, RZ, 0xc0, !PT ;  /* 0x000000043b187812 */ /* 0x00cfe200078ec0ff */
[----:B------:R-:W-:Y:S01]  /*15130*/  IMAD.U32 R62, RZ, RZ, UR27 ;  /* 0x0000001bff3e7e24 */ /* 0x000fe2000f8e00ff */
[----:B------:R-:W-:Y:S01]  /*15140*/  UISETP.GT.AND UP0, UPT, UR31, UR7, UPT ;  /* 0x000000071f00728c */ /* 0x000fe2000bf04270 */
[----:B------:R-:W-:Y:S01]  /*15150*/  IMAD.U32 R0, RZ, RZ, UR30 ;  /* 0x0000001eff007e24 */ /* 0x000fe2000f8e00ff */
[----:B------:R-:W-:Y:S01]  /*15160*/  ISETP.GE.AND P4, PT, R39, UR8, PT ;  /* 0x0000000827007c0c */ /* 0x000fe2000bf86270 */
[----:B------:R-:W-:Y:S01]  /*15170*/  IMAD.SHL.U32 R214, R59, 0x20, RZ ;  /* 0x000000203bd67824 */ /* 0x000fe200078e00ff */
[----:B------:R-:W-:Y:S01]  /*15180*/  ISETP.GE.AND P3, PT, R41, UR8, PT ;  /* 0x0000000829007c0c */ /* 0x000fe2000bf66270 */
[----:B------:R-:W-:Y:S01]  /*15190*/  IMAD.MOV.U32 R56, RZ, RZ, 0x40 ;  /* 0x00000040ff387424 */ /* 0x000fe200078e00ff */
[----:B------:R-:W-:Y:S01]  /*151a0*/  ISETP.GE.AND P5, PT, R22, UR8, PT ;  /* 0x0000000816007c0c */ /* 0x000fe2000bfa6270 */
[----:B------:R-:W-:Y:S01]  /*151b0*/  IMAD.U32 R230, RZ, RZ, UR26 ;  /* 0x0000001affe67e24 */ /* 0x000fe2000f8e00ff */
[----:B------:R-:W-:Y:S01]  /*151c0*/  ISETP.GE.AND P6, PT, R100, UR8, PT ;  /* 0x0000000864007c0c */ /* 0x000fe2000bfc6270 */
[----:B------:R-:W-:Y:S01]  /*151d0*/  IMAD.U32 R232, RZ, RZ, UR23 ;  /* 0x00000017ffe87e24 */ /* 0x000fe2000f8e00ff */
[----:B------:R-:W-:-:S02]  /*151e0*/  ISETP.GE.AND P1, PT, R39, UR8, PT ;  /* 0x0000000827007c0c */ /* 0x000fc4000bf26270 */
[----:B------:R-:W-:Y:S02]  /*151f0*/  ISETP.GE.AND P2, PT, R22, UR8, PT ;  /* 0x0000000816007c0c */ /* 0x000fe4000bf46270 */
[----:B------:R-:W-:Y:S01]  /*15200*/  LOP3.LUT R214, R214, 0x7c00, RZ, 0xc0, !PT ;  /* 0x00007c00d6d67812 */ /* 0x000fe200078ec0ff */
[----:B------:R-:W1:Y:S04]  /*15210*/  @!P4 LDC.64 R4, c[0x0][0x3b8] ;  /* 0x0000ee00ff04cb82 */ /* 0x000e680000000a00 */
[CC--:B----4-:R-:W-:Y:S02]  /*15220*/  @!P5 LEA R8, P0, R57.reuse, R224.reuse, 0x1 ;  /* 0x000000e03908d211 */ /* 0x0d0fe400078008ff */
[----:B------:R-:W-:Y:S01]  /*15230*/  @!PT LDS RZ, [RZ] ;  /* 0x00000000fffff984 */ /* 0x000fe20000000800 */
[----:B------:R-:W-:Y:S01]  /*15240*/  @!PT LDS RZ, [RZ] ;  /* 0x00000000fffff984 */ /* 0x000fe20000000800 */
[----:B------:R-:W-:Y:S01]  /*15250*/  @!PT LDS RZ, [RZ] ;  /* 0x00000000fffff984 */ /* 0x000fe20000000800 */
[----:B------:R-:W-:Y:S02]  /*15260*/  @!P6 LDGSTS.E.BYPASS.LTC128B.128 [R243+0x8000], desc[UR4][R224.64] ;  /* 0x08000000e0f3efae */ /* 0x000fe4000b981a04 */
[----:B------:R-:W2:Y:S01]  /*15270*/  @!P3 LDC.64 R2, c[0x0][0x3b8] ;  /* 0x0000ee00ff02bb82 */ /* 0x000ea20000000a00 */
[----:B------:R-:W-:Y:S01]  /*15280*/  @!P5 LEA.HI.X R9, R57, R225, R62, 0x1, P0 ;  /* 0x000000e13909d211 */ /* 0x000fe200000f0c3e */
[----:B------:R-:W-:Y:S04]  /*15290*/  @!P6 LDGSTS.E.BYPASS.LTC128B.128 [R243+0xa000], desc[UR4][R224.64+0x80] ;  /* 0x0a000080e0f3efae */ /* 0x000fe8000b981a04 */
[----:B------:R-:W-:Y:S02]  /*152a0*/  @!P6 LDGSTS.E.BYPASS.LTC128B.128 [R243+0xc000], desc[UR4][R224.64+0x100] ;  /* 0x0c000100e0f3efae */ /* 0x000fe4000b981a04 */
[----:B------:R-:W3:Y:S02]  /*152b0*/  @!P1 LDC.64 R6, c[0x0][0x3c0] ;  /* 0x0000f000ff069b82 */ /* 0x000ee40000000a00 */
[----:B------:R-:W-:Y:S04]  /*152c0*/  @!P6 LDGSTS.E.BYPASS.LTC128B.128 [R243+0xe000], desc[UR4][R224.64+0x180] ;  /* 0x0e000180e0f3efae */ /* 0x000fe8000b981a04 */
[----:B------:R-:W-:Y:S01]  /*152d0*/  @!P5 LDGSTS.E.BYPASS.LTC128B.128 [R243+0x8800], desc[UR4][R8.64] ;  /* 0x0880000008f3dfae */ /* 0x000fe2000b981a04 */
[----:B-1----:R-:W-:-:S03]  /*152e0*/  @!P4 LEA R10, P0, R4, R224, 0x6 ;  /* 0x000000e0040ac211 */ /* 0x002fc600078030ff */
[----:B------:R-:W-:Y:S01]  /*152f0*/  @!P5 LDGSTS.E.BYPASS.LTC128B.128 [R243+0xa800], desc[UR4][R8.64+0x80] ;  /* 0x0a80008008f3dfae */ /* 0x000fe2000b981a04 */
[----:B------:R-:W-:-:S03]  /*15300*/  @!P4 LEA.HI.X R11, R4, R225, R5, 0x6, P0 ;  /* 0x000000e1040bc211 */ /* 0x000fc600000f3405 */
[----:B------:R-:W-:Y:S01]  /*15310*/  @!P5 LDGSTS.E.BYPASS.LTC128B.128 [R243+0xc800], desc[UR4][R8.64+0x100] ;  /* 0x0c80010008f3dfae */ /* 0x000fe2000b981a04 */
[----:B------:R-:W-:Y:S01]  /*15320*/  ISETP.GE.AND P0, PT, R41, UR8, PT ;  /* 0x0000000829007c0c */ /* 0x000fe2000bf06270 */
[----:B--2---:R-:W-:Y:S01]  /*15330*/  @!P3 IMAD.WIDE.U32 R4, R2, 0x60, R224 ;  /* 0x000000600204b825 */ /* 0x004fe200078e00e0 */
[----:B------:R-:W1:Y:S01]  /*15340*/  LDCU UR8, c[0x0][0x508] ;  /* 0x0000a100ff0877ac */ /* 0x000e620008000800 */
[----:B------:R2:W-:Y:S02]  /*15350*/  @!P5 LDGSTS.E.BYPASS.LTC128B.128 [R243+0xe800], desc[UR4][R8.64+0x180] ;  /* 0x0e80018008f3dfae */ /* 0x0005e4000b981a04 */
[----:B------:R-:W-:Y:S02]  /*15360*/  @!P3 IMAD R3, R3, 0x60, RZ ;  /* 0x000000600303b824 */ /* 0x000fe400078e02ff */
[----:B------:R-:W-:Y:S01]  /*15370*/  @!P3 IMAD.MOV.U32 R12, RZ, RZ, R4 ;  /* 0x000000ffff0cb224 */ /* 0x000fe200078e0004 */
[----:B------:R-:W-:Y:S01]  /*15380*/  @!P4 LDGSTS.E.BYPASS.LTC128B.128 [R243+0x9000], desc[UR4][R10.64] ;  /* 0x090000000af3cfae */ /* 0x000fe2000b981a04 */
[----:B------:R-:W-:-:S02]  /*15390*/  @!P3 IMAD.IADD R13, R3, 0x1, R5 ;  /* 0x00000001030db824 */ /* 0x000fc400078e0205 */
[----:B------:R-:W-:Y:S01]  /*153a0*/  IMAD.SHL.U32 R3, R59, 0x40, RZ ;  /* 0x000000403b037824 */ /* 0x000fe200078e00ff */
[----:B------:R-:W-:Y:S01]  /*153b0*/  @!P4 LDGSTS.E.BYPASS.LTC128B.128 [R243+0xb000], desc[UR4][R10.64+0x80] ;  /* 0x0b0000800af3cfae */ /* 0x000fe2000b981a04 */
[----:B------:R-:W4:Y:S01]  /*153c0*/  @!P0 LDC.64 R4, c[0x0][0x3c0] ;  /* 0x0000f000ff048b82 */ /* 0x000f220000000a00 */
[----:B------:R-:W-:Y:S02]  /*153d0*/  IMAD.U32 R2, RZ, RZ, UR29 ;  /* 0x0000001dff027e24 */ /* 0x000fe4000f8e00ff */
[----:B------:R-:W-:Y:S01]  /*153e0*/  @!P4 LDGSTS.E.BYPASS.LTC128B.128 [R243+0xd000], desc[UR4][R10.64+0x100] ;  /* 0x0d0001000af3cfae */ /* 0x000fe2000b981a04 */
[----:B------:R-:W-:Y:S02]  /*153f0*/  LOP3.LUT R96, R3, 0x400, RZ, 0xc0, !PT ;  /* 0x0000040003607812 */ /* 0x000fe400078ec0ff */
[----:B------:R-:W-:Y:S01]  /*15400*/  LOP3.LUT R165, R214, 0x200, R3, 0xf8, !PT ;  /* 0x00000200d6a57812 */ /* 0x000fe200078ef803 */
[----:B------:R3:W-:Y:S01]  /*15410*/  @!P4 LDGSTS.E.BYPASS.LTC128B.128 [R243+0xf000], desc[UR4][R10.64+0x180] ;  /* 0x0f0001800af3cfae */ /* 0x0007e2000b981a04 */
[----:B-1----:R-:W-:-:S03]  /*15420*/  UIADD3 UR8, UPT, UPT, UR26, UR8, -UR21 ;  /* 0x000000081a087290 */ /* 0x002fc6000fffe815 */
[----:B------:R-:W-:Y:S01]  /*15430*/  @!P3 LDGSTS.E.BYPASS.LTC128B.128 [R243+0x9800], desc[UR4][R12.64] ;  /* 0x098000000cf3bfae */ /* 0x000fe2000b981a04 */
[----:B------:R-:W-:-:S03]  /*15440*/  IMAD.IADD R97, R58, 0x1, R165 ;  /* 0x000000013a617824 */ /* 0x000fc600078e02a5 */
[----:B------:R-:W-:Y:S01]  /*15450*/  @!P3 LDGSTS.E.BYPASS.LTC128B.128 [R243+0xb800], desc[UR4][R12.64+0x80] ;  /* 0x0b8000800cf3bfae */ /* 0x000fe2000b981a04 */
[----:B--2---:R-:W-:-:S03]  /*15460*/  LOP3.LUT R9, R66, 0x8, R59, 0x78, !PT ;  /* 0x0000000842097812 */ /* 0x004fc600078e783b */
[----:B------:R-:W-:Y:S01]  /*15470*/  @!P3 LDGSTS.E.BYPASS.LTC128B.128 [R243+0xd800], desc[UR4][R12.64+0x100] ;  /* 0x0d8001000cf3bfae */ /* 0x000fe2000b981a04 */
[----:B------:R-:W-:Y:S01]  /*15480*/  LEA R97, R97, UR6, 0x1 ;  /* 0x0000000661617c11 */ /* 0x000fe2000f8e08ff */
[----:B------:R-:W-:Y:S02]  /*15490*/  IMAD R96, R9, 0x2, R96 ;  /* 0x0000000209607824 */ /* 0x000fe400078e0260 */
[----:B------:R-:W-:Y:S01]  /*154a0*/  @!P3 LDGSTS.E.BYPASS.LTC128B.128 [R243+0xf800], desc[UR4][R12.64+0x180] ;  /* 0x0f8001800cf3bfae */ /* 0x000fe2000b981a04 */
[C---:B------:R-:W-:Y:S01]  /*154b0*/  @!P2 LEA R8, P3, R0.reuse, R226, 0x1 ;  /* 0x000000e20008a211 */ /* 0x040fe200078608ff */
[----:B----4-:R-:W-:Y:S02]  /*154c0*/  @!P0 IMAD R5, R5, 0x60, RZ ;  /* 0x0000006005058824 */ /* 0x010fe400078e02ff */
[----:B------:R-:W0:Y:S01]  /*154d0*/  LDGDEPBAR ;  /* 0x00000000000079af */ /* 0x000e220000000000 */
[----:B------:R-:W-:Y:S01]  /*154e0*/  @!P2 LEA.HI.X R9, R0, R227, R2, 0x1, P3 ;  /* 0x000000e30009a211 */ /* 0x000fe200018f0c02 */
[----:B------:R-:W-:-:S02]  /*154f0*/  IMAD.MOV.U32 R0, RZ, RZ, 0x20 ;  /* 0x00000020ff007424 */ /* 0x000fc400078e00ff */
[----:B------:R-:W-:Y:S01]  /*15500*/  VIADD R221, R96, UR6 ;  /* 0x0000000660dd7c36 */ /* 0x000fe20008000000 */
[----:B---3--:R-:W-:-:S04]  /*15510*/  @!P1 LEA R10, P3, R6, R226, 0x6 ;  /* 0x000000e2060a9211 */ /* 0x008fc800078630ff */
[----:B------:R-:W-:Y:S01]  /*15520*/  @!P1 LEA.HI.X R11, R6, R227, R7, 0x6, P3 ;  /* 0x000000e3060b9211 */ /* 0x000fe200018f3407 */
[----:B------:R-:W-:-:S04]  /*15530*/  @!P0 IMAD.WIDE.U32 R6, R4, 0x60, R226 ;  /* 0x0000006004068825 */ /* 0x000fc800078e00e2 */
        /* <DEDUP_REMOVED lines=49> */
[----:B------:R-:W-:Y:S02]  /*15850*/  SEL R2, R0, 0xffffffe0, !P0 ;  /* 0xffffffe000027807 */ /* 0x000fe40004000000 */
[----:B------:R-:W-:Y:S01]  /*15860*/  ISETP.NE.AND P0, PT, R24, RZ, PT ;  /* 0x000000ff1800720c */ /* 0x000fe20003f05270 */
[----:B------:R-:W3:Y:S02]  /*15870*/  LDSM.16.M88.4 R36, [R96+UR6+0x8800] ;  /* 0x008800066024783b */ /* 0x000ee40008000200 */
[--C-:B------:R-:W-:Y:S01]  /*15880*/  IMAD.IADD R94, R97, 0x1, R2.reuse ;  /* 0x00000001615e7824 */ /* 0x100fe200078e0202 */
[----:B------:R-:W-:Y:S01]  /*15890*/  SEL R56, R56, 0xffffffc0, !P0 ;  /* 0xffffffc038387807 */ /* 0x000fe20004000000 */
[----:B------:R-:W4:Y:S01]  /*158a0*/  LDSM.16.M88.4 R44, [R96+UR6+0x8000] ;  /* 0x00800006602c783b */ /* 0x000f220008000200 */
[----:B------:R-:W-:-:S03]  /*158b0*/  IMAD.IADD R92, R221, 0x1, R2 ;  /* 0x00000001dd5c7824 */ /* 0x000fc600078e0202 */
[----:B------:R-:W4:Y:S01]  /*158c0*/  LDSM.16.M88.4 R28, [R96+UR6+0x9000] ;  /* 0x00900006601c783b */ /* 0x000f220008000200 */
[--C-:B------:R-:W-:Y:S02]  /*158d0*/  IMAD.IADD R63, R221, 0x1, R56.reuse ;  /* 0x00000001dd3f7824 */ /* 0x100fe400078e0238 */
[----:B------:R-:W-:Y:S01]  /*158e0*/  IMAD.IADD R95, R97, 0x1, R56 ;  /* 0x00000001615f7824 */ /* 0x000fe200078e0238 */
[----:B------:R-:W4:Y:S01]  /*158f0*/  LDSM.16.M88.4 R20, [R96+UR6+0x9800] ;  /* 0x009800066014783b */ /* 0x000f220008000200 */
[C---:B------:R-:W-:Y:S02]  /*15900*/  IMAD.IADD R61, R2.reuse, 0x1, R63 ;  /* 0x00000001023d7824 */ /* 0x040fe400078e023f */
[----:B------:R-:W-:Y:S01]  /*15910*/  IMAD.IADD R93, R2, 0x1, R95 ;  /* 0x00000001025d7824 */ /* 0x000fe200078e025f */
[----:B-1----:R-:W-:Y:S04]  /*15920*/  LDSM.16.M88.4 R8, [R94] ;  /* 0x000000005e08783b */ /* 0x002fe80000000200 */
[----:B------:R-:W1:Y:S04]  /*15930*/  LDSM.16.M88.4 R12, [R92+0x8800] ;  /* 0x008800005c0c783b */ /* 0x000e680000000200 */
[----:B------:R-:W1:Y:S04]  /*15940*/  LDSM.16.M88.4 R16, [R92+0x8000] ;  /* 0x008000005c10783b */ /* 0x000e680000000200 */
[----:B--2---:R-:W2:Y:S04]  /*15950*/  LDSM.16.M88.4 R4, [R92+0x9000] ;  /* 0x009000005c04783b */ /* 0x004ea80000000200 */
[----:B------:R-:W2:Y:S04]  /*15960*/  LDSM.16.M88.4 R72, [R92+0x9800] ;  /* 0x009800005c48783b */ /* 0x000ea80000000200 */
[----:B-----5:R-:W-:Y:S01]  /*15970*/  LDSM.16.M88.4 R52, [R95] ;  /* 0x000000005f34783b */ /* 0x020fe20000000200 */
[C---:B---3--:R-:W-:Y:S03]  /*15980*/  HMMA.16816.F32.BF16 R40, R80.reuse, R36, RZ ;  /* 0x000000245028723c */ /* 0x048fe600000418ff */
[----:B------:R-:W3:Y:S04]  /*15990*/  LDSM.16.M88.4 R64, [R63+0x8000] ;  /* 0x008000003f40783b */ /* 0x000ee80000000200 */
[----:B------:R-:W-:Y:S01]  /*159a0*/  LDSM.16.M88.4 R68, [R63+0x9800] ;  /* 0x009800003f44783b */ /* 0x000fe20000000200 */
[C---:B----4-:R-:W-:Y:S03]  /*159b0*/  HMMA.16816.F32.BF16 R48, R80.reuse, R44, RZ ;  /* 0x0000002c5030723c */ /* 0x050fe600000418ff */
        /* <DEDUP_REMOVED lines=9> */
[----:B------:R-:W-:Y:S01]  /*15a50*/  HMMA.16816.F32.BF16 R80, R80, R22, RZ ;  /* 0x000000165050723c */ /* 0x000fe200000418ff */
[----:B------:R-:W4:Y:S07]  /*15a60*/  LDSM.16.M88.4 R20, [R63+0x8800] ;  /* 0x008800003f14783b */ /* 0x000f2e0000000200 */
        /* <DEDUP_REMOVED lines=8> */
[----:B------:R-:W2:Y:S07]  /*15af0*/  LDSM.16.M88.4 R4, [R93] ;  /* 0x000000005d04783b */ /* 0x000eae0000000200 */
[C---:B------:R-:W-:Y:S08]  /*15b00*/  HMMA.16816.F32.BF16 R24, R8.reuse, R72, R24 ;  /* 0x000000480818723c */ /* 0x040ff00000041818 */
[----:B------:R-:W-:Y:S01]  /*15b10*/  HMMA.16816.F32.BF16 R80, R8, R74, R80 ;  /* 0x0000004a0850723c */ /* 0x000fe20000041850 */
[----:B------:R-:W2:Y:S04]  /*15b20*/  LDSM.16.M88.4 R8, [R61+0x8800] ;  /* 0x008800003d08783b */ /* 0x000ea80000000200 */
[----:B------:R-:W-:Y:S03]  /*15b30*/  LDSM.16.M88.4 R72, [R96+UR6+0xa800] ;  /* 0x00a800066048783b */ /* 0x000fe60008000200 */
[C---:B---3--:R-:W-:Y:S08]  /*15b40*/  HMMA.16816.F32.BF16 R48, R52.reuse, R64, R48 ;  /* 0x000000403430723c */ /* 0x048ff00000041830 */
[C---:B------:R-:W-:Y:S01]  /*15b50*/  HMMA.16816.F32.BF16 R44, R52.reuse, R66, R44 ;  /* 0x00000042342c723c */ /* 0x040fe2000004182c */
[----:B------:R-:W3:Y:S07]  /*15b60*/  LDSM.16.M88.4 R64, [R61+0x9800] ;  /* 0x009800003d40783b */ /* 0x000eee0000000200 */
[C---:B----4-:R-:W-:Y:S08]  /*15b70*/  HMMA.16816.F32.BF16 R40, R52.reuse, R20, R40 ;  /* 0x000000143428723c */ /* 0x050ff00000041828 */
[C---:B------:R-:W-:Y:S01]  /*15b80*/  HMMA.16816.F32.BF16 R36, R52.reuse, R22, R36 ;  /* 0x000000163424723c */ /* 0x040fe20000041824 */
[----:B------:R-:W-:Y:S07]  /*15b90*/  LDSM.16.M88.4 R20, [R96+UR6+0xa000] ;  /* 0x00a000066014783b */ /* 0x000fee0008000200 */
[C---:B-1----:R-:W-:Y:S08]  /*15ba0*/  HMMA.16816.F32.BF16 R32, R52.reuse, R12, R32 ;  /* 0x0000000c3420723c */ /* 0x042ff00000041820 */
[C---:B------:R-:W-:Y:S01]  /*15bb0*/  HMMA.16816.F32.BF16 R28, R52.reuse, R14, R28 ;  /* 0x0000000e341c723c */ /* 0x040fe2000004181c */
[----:B------:R-:W1:Y:S07]  /*15bc0*/  LDSM.16.M88.4 R12, [R97+0x2000] ;  /* 0x00200000610c783b */ /* 0x000e6e0000000200 */
[C---:B------:R-:W-:Y:S08]  /*15bd0*/  HMMA.16816.F32.BF16 R24, R52.reuse, R68, R24 ;  /* 0x000000443418723c */ /* 0x040ff00000041818 */
[----:B------:R-:W-:Y:S01]  /*15be0*/  HMMA.16816.F32.BF16 R80, R52, R70, R80 ;  /* 0x000000463450723c */ /* 0x000fe20000041850 */
[----:B------:R-:W4:Y:S04]  /*15bf0*/  LDSM.16.M88.4 R68, [R96+UR6+0xb000] ;  /* 0x00b000066044783b */ /* 0x000f280008000200 */
[----:B------:R-:W4:Y:S03]  /*15c00*/  LDSM.16.M88.4 R52, [R96+UR6+0xb800] ;  /* 0x00b800066034783b */ /* 0x000f260008000200 */
        /* <DEDUP_REMOVED lines=12> */
[----:B------:R-:W3:Y:S03]  /*15cd0*/  LDSM.16.M88.4 R64, [R92+0xb000] ;  /* 0x00b000005c40783b */ /* 0x000ee60000000200 */
[C---:B-1----:R-:W-:Y:S08]  /*15ce0*/  HMMA.16816.F32.BF16 R48, R12.reuse, R20, R48 ;  /* 0x000000140c30723c */ /* 0x042ff00000041830 */
[C---:B------:R-:W-:Y:S01]  /*15cf0*/  HMMA.16816.F32.BF16 R44, R12.reuse, R22, R44 ;  /* 0x000000160c2c723c */ /* 0x040fe2000004182c */
[----:B------:R-:W1:Y:S07]  /*15d00*/  LDSM.16.M88.4 R20, [R92+0xb800] ;  /* 0x00b800005c14783b */ /* 0x000e6e0000000200 */
        /* <DEDUP_REMOVED lines=28> */
[----:B------:R-:W2:Y:S07]  /*15ed0*/  LDSM.16.M88.4 R8, [R96+UR6+0xc000] ;  /* 0x00c000066008783b */ /* 0x000eae0008000200 */
[C---:B---3--:R-:W-:Y:S08]  /*15ee0*/  HMMA.16816.F32.BF16 R32, R52.reuse, R4, R32 ;  /* 0x000000043420723c */ /* 0x048ff00000041820 */
[----:B------:R-:W-:Y:S01]  /*15ef0*/  HMMA.16816.F32.BF16 R28, R52, R6, R28 ;  /* 0x00000006341c723c */ /* 0x000fe2000004181c */
[----:B------:R-:W3:Y:S07]  /*15f00*/  LDSM.16.M88.4 R4, [R96+UR6+0xc800] ;  /* 0x00c800066004783b */ /* 0x000eee0008000200 */
[C---:B-1----:R-:W-:Y:S08]  /*15f10*/  HMMA.16816.F32.BF16 R48, R64.reuse, R20, R48 ;  /* 0x000000144030723c */ /* 0x042ff00000041830 */
[----:B------:R-:W-:Y:S01]  /*15f20*/  HMMA.16816.F32.BF16 R44, R64, R22, R44 ;  /* 0x00000016402c723c */ /* 0x000fe2000004182c */
[----:B------:R-:W-:Y:S07]  /*15f30*/  LDSM.16.M88.4 R20, [R96+UR6+0xd800] ;  /* 0x00d800066014783b */ /* 0x000fee0008000200 */
[C---:B------:R-:W-:Y:S08]  /*15f40*/  HMMA.16816.F32.BF16 R24, R52.reuse, R76, R24 ;  /* 0x0000004c3418723c */ /* 0x040ff00000041818 */
[----:B------:R-:W-:Y:S01]  /*15f50*/  HMMA.16816.F32.BF16 R80, R52, R78, R80 ;  /* 0x0000004e3450723c */ /* 0x000fe20000041850 */
[----:B------:R-:W1:Y:S04]  /*15f60*/  LDSM.16.M88.4 R52, [R96+UR6+0xd000] ;  /* 0x00d000066034783b */ /* 0x000e680008000200 */
[----:B------:R-:W-:Y:S03]  /*15f70*/  LDSM.16.M88.4 R76, [R95+0x4000] ;  /* 0x004000005f4c783b */ /* 0x000fe60000000200 */
[C---:B----4-:R-:W-:Y:S08]  /*15f80*/  HMMA.16816.F32.BF16 R40, R64.reuse, R12, R40 ;  /* 0x0000000c4028723c */ /* 0x050ff00000041828 */
[----:B------:R-:W-:Y:S01]  /*15f90*/  HMMA.16816.F32.BF16 R36, R64, R14, R36 ;  /* 0x0000000e4024723c */ /* 0x000fe20000041824 */
[----:B------:R-:W-:Y:S07]  /*15fa0*/  LDSM.16.M88.4 R12, [R92+0xc000] ;  /* 0x00c000005c0c783b */ /* 0x000fee0000000200 */
[C---:B--2---:R-:W-:Y:S08]  /*15fb0*/  HMMA.16816.F32.BF16 R48, R16.reuse, R8, R48 ;  /* 0x000000081030723c */ /* 0x044ff00000041830 */
[C---:B------:R-:W-:Y:S01]  /*15fc0*/  HMMA.16816.F32.BF16 R44, R16.reuse, R10, R44 ;  /* 0x0000000a102c723c */ /* 0x040fe2000004182c */
[----:B------:R-:W2:Y:S07]  /*15fd0*/  LDSM.16.M88.4 R8, [R92+0xc800] ;  /* 0x00c800005c08783b */ /* 0x000eae0000000200 */
        /* <DEDUP_REMOVED lines=12> */
[----:B------:R-:W1:Y:S07]  /*160a0*/  LDSM.16.M88.4 R52, [R63+0xd800] ;  /* 0x00d800003f34783b */ /* 0x000e6e0000000200 */
        /* <DEDUP_REMOVED lines=23> */
[----:B-1----:R-:W-:Y:S01]  /*16220*/  HMMA.16816.F32.BF16 R72, R76, R52, R24 ;  /* 0x000000344c48723c */ /* 0x002fe20000041818 */
[----:B------:R-:W1:Y:S07]  /*16230*/  LDSM.16.M88.4 R24, [R96+UR6+0xe800] ;  /* 0x00e800066018783b */ /* 0x000e6e0008000200 */
[C---:B--2---:R-:W-:Y:S08]  /*16240*/  HMMA.16816.F32.BF16 R32, R20.reuse, R8, R32 ;  /* 0x000000081420723c */ /* 0x044ff00000041820 */
[----:B------:R-:W-:Y:S01]  /*16250*/  HMMA.16816.F32.BF16 R68, R20, R10, R68 ;  /* 0x0000000a1444723c */ /* 0x000fe20000041844 */
[----:B------:R-:W2:Y:S07]  /*16260*/  LDSM.16.M88.4 R8, [R96+UR6+0xf000] ;  /* 0x00f000066008783b */ /* 0x000eae0008000200 */
        /* <DEDUP_REMOVED lines=32> */
[C---:B-1----:R-:W-:Y:S08]  /*16470*/  HMMA.16816.F32.BF16 R32, R16.reuse, R24, R32 ;  /* 0x000000181020723c */ /* 0x042ff00000041820 */
[C---:B------:R-:W-:Y:S01]  /*16480*/  HMMA.16816.F32.BF16 R68, R16.reuse, R26, R68 ;  /* 0x0000001a1044723c */ /* 0x040fe20000041844 */
[----:B------:R-:W1:Y:S07]  /*16490*/  LDSM.16.M88.4 R24, [R61+0xe800] ;  /* 0x00e800003d18783b */ /* 0x000e6e0000000200 */
[C---:B--2---:R-:W-:Y:S08]  /*164a0*/  HMMA.16816.F32.BF16 R72, R16.reuse, R8, R72 ;  /* 0x000000081048723c */ /* 0x044ff00000041848 */
[----:B------:R-:W-:Y:S01]  /*164b0*/  HMMA.16816.F32.BF16 R80, R16, R10, R80 ;  /* 0x0000000a1050723c */ /* 0x000fe20000041850 */
[----:B------:R-:W2:Y:S04]  /*164c0*/  LDSM.16.M88.4 R8, [R61+0xf000] ;  /* 0x00f000003d08783b */ /* 0x000ea80000000200 */
[----:B------:R-:W2:Y:S01]  /*164d0*/  LDSM.16.M88.4 R16, [R61+0xf800] ;  /* 0x00f800003d10783b */ /* 0x000ea20000000200 */
        /* <DEDUP_REMOVED lines=9> */
[----:B------:R-:W-:-:S04]  /*16570*/  LOP3.LUT R7, R60, 0x1f0, RZ, 0xc0, !PT ;  /* 0x000001f03c077812 */ /* 0x000fc800078ec0ff */
[----:B------:R-:W-:-:S03]  /*16580*/  IADD3 R7, PT, PT, R4, UR25, R7 ;  /* 0x0000001904077c10 */ /* 0x000fc6000fffe007 */
[----:B------:R-:W-:Y:S01]  /*16590*/  HMMA.16816.F32.BF16 R72, R28, R52, R72 ;  /* 0x000000341c48723c */ /* 0x000fe20000041848 */
[C---:B------:R-:W-:Y:S01]  /*165a0*/  IADD3 R232, PT, PT, R7.reuse, UR26, -R232 ;  /* 0x0000001a07e87c10 */ /* 0x040fe2000fffe8e8 */
[----:B------:R-:W-:-:S05]  /*165b0*/  VIADD R5, R7, UR8 ;  /* 0x0000000807057c36 */ /* 0x000fca0008000000 */
[C-C-:B------:R-:W-:Y:S01]  /*165c0*/  VIADDMNMX R231, R5.reuse, 0x1, R230.reuse, PT ;  /* 0x0000000105e77846 */ /* 0x140fe200038001e6 */
[----:B------:R-:W-:Y:S01]  /*165d0*/  HMMA.16816.F32.BF16 R80, R28, R54, R80 ;  /* 0x000000361c50723c */ /* 0x000fe20000041850 */
[----:B------:R-:W-:-:S07]  /*165e0*/  VIADDMNMX R230, R5, 0x9, R230, PT ;  /* 0x0000000905e67846 */ /* 0x000fce00038001e6 */
[C---:B------:R-:W-:Y:S08]  /*165f0*/  HMMA.16816.F32.BF16 R48, R76.reuse, R64, R48 ;  /* 0x000000404c30723c */ /* 0x040ff00000041830 */
[C---:B------:R-:W-:Y:S08]  /*16600*/  HMMA.16816.F32.BF16 R44, R76.reuse, R66, R44 ;  /* 0x000000424c2c723c */ /* 0x040ff0000004182c */
[C---:B-1----:R-:W-:Y:S08]  /*16610*/  HMMA.16816.F32.BF16 R40, R76.reuse, R24, R40 ;  /* 0x000000184c28723c */ /* 0x042ff00000041828 */
[C---:B------:R-:W-:Y:S08]  /*16620*/  HMMA.16816.F32.BF16 R36, R76.reuse, R26, R36 ;  /* 0x0000001a4c24723c */ /* 0x040ff00000041824 */
[C---:B--2---:R-:W-:Y:S08]  /*16630*/  HMMA.16816.F32.BF16 R32, R76.reuse, R8, R32 ;  /* 0x000000084c20723c */ /* 0x044ff00000041820 */
        /* <DEDUP_REMOVED lines=17> */
.L_x_5645:
        /* <DEDUP_REMOVED lines=62> */
.L_x_5646:
        /* <DEDUP_REMOVED lines=29> */
.L_x_5644:
[----:B------:R-:W-:Y:S01]  /*16d00*/  IMAD.SHL.U32 R53, R59, 0x2, RZ ;  /* 0x000000023b357824 */ /* 0x000fe200078e00ff */
[----:B------:R-:W1:Y:S01]  /*16d10*/  LDCU UR14, c[0x0][0x45c] ;  /* 0x00008b80ff0e77ac */ /* 0x000e620008000800 */
[----:B--2---:R-:W-:Y:S01]  /*16d20*/  VIADD R4, R232, 0x8 ;  /* 0x00000008e8047836 */ /* 0x004fe20000000000 */
        /* <DEDUP_REMOVED lines=12> */
[C---:B------:R-:W-:Y:S01]  /*16df0*/  VIADD R15, R53.reuse, 0x18 ;  /* 0x00000018350f7836 */ /* 0x040fe20000000000 */
[----:B------:R-:W-:Y:S01]  /*16e00*/  ISETP.GT.AND P1, PT, R4, R5, PT ;  /* 0x000000050400720c */ /* 0x000fe20003f24270 */
[----:B------:R-:W-:Y:S01]  /*16e10*/  VIADD R11, R53, 0x19 ;  /* 0x00000019350b7836 */ /* 0x000fe20000000000 */
[----:B------:R-:W-:Y:S01]  /*16e20*/  FSEL R31, R49, -INF , !P0 ;  /* 0xff800000311f7808 */ /* 0x000fe20004000000 */
[----:B------:R-:W-:Y:S01]  /*16e30*/  VIADD R21, R53, 0x20 ;  /* 0x0000002035157836 */ /* 0x000fe20000000000 */
[C---:B------:R-:W-:Y:S01]  /*16e40*/  ISETP.GE.AND P5, PT, R5.reuse, R231, PT ;  /* 0x000000e70500720c */ /* 0x040fe20003fa6270 */
[----:B------:R-:W-:Y:S01]  /*16e50*/  IMAD.IADD R194, R56, 0x1, R215 ;  /* 0x0000000138c27824 */ /* 0x000fe200078e02d7 */
[----:B------:R-:W-:Y:S01]  /*16e60*/  ISETP.GE.AND P4, PT, R5, R230, PT ;  /* 0x000000e60500720c */ /* 0x000fe20003f86270 */
[----:B------:R-:W-:Y:S01]  /*16e70*/  VIADD R5, R53, 0x9 ;  /* 0x0000000935057836 */ /* 0x000fe20000000000 */
[----:B------:R-:W-:Y:S01]  /*16e80*/  ISETP.GT.AND P3, PT, R232, R7, PT ;  /* 0x00000007e800720c */ /* 0x000fe20003f64270 */
[----:B------:R-:W-:Y:S01]  /*16e90*/  IMAD.IADD R192, R2, 0x1, R194 ;  /* 0x0000000102c07824 */ /* 0x000fe200078e02c2 */
[----:B------:R-:W-:Y:S01]  /*16ea0*/  ISETP.GE.AND P6, PT, R7, R231, PT ;  /* 0x000000e70700720c */ /* 0x000fe20003fc6270 */
[----:B------:R-:W-:Y:S01]  /*16eb0*/  LDSM.16.MT88.4 R140, [R194+0x10000] ;  /* 0x01000000c28c783b */ /* 0x000fe20000004200 */
[----:B------:R-:W-:-:S02]  /*16ec0*/  ISETP.GT.AND P2, PT, R4, R7, PT ;  /* 0x000000070400720c */ /* 0x000fc40003f44270 */
[----:B------:R-:W-:Y:S01]  /*16ed0*/  ISETP.GE.AND P0, PT, R7, R230, PT ;  /* 0x000000e60700720c */ /* 0x000fe20003f06270 */
[----:B------:R-:W-:Y:S01]  /*16ee0*/  LDSM.16.MT88.4 R132, [R192+0x10000] ;  /* 0x01000000c084783b */ /* 0x000fe20000004200 */
[----:B------:R-:W-:Y:S02]  /*16ef0*/  FSEL R7, R51, -INF , !P1 ;  /* 0xff80000033077808 */ /* 0x000fe40004800000 */
[----:B------:R-:W-:Y:S01]  /*16f00*/  FSEL R31, R31, -INF , !P5 ;  /* 0xff8000001f1f7808 */ /* 0x000fe20006800000 */
[----:B------:R-:W-:Y:S01]  /*16f10*/  LDSM.16.MT88.4 R56, [R194+0x12000] ;  /* 0x01200000c238783b */ /* 0x000fe20000004200 */
[----:B------:R-:W-:Y:S02]  /*16f20*/  FSEL R7, R7, -INF , !P4 ;  /* 0xff80000007077808 */ /* 0x000fe40006000000 */
[----:B------:R-:W-:Y:S01]  /*16f30*/  FSEL R27, R44, -INF , !P3 ;  /* 0xff8000002c1b7808 */ /* 0x000fe20005800000 */
[----:B------:R-:W-:Y:S01]  /*16f40*/  LDSM.16.MT88.4 R64, [R192+0x12000] ;  /* 0x01200000c040783b */ /* 0x000fe20000004200 */
[----:B------:R-:W-:-:S02]  /*16f50*/  ISETP.GT.AND P1, PT, R232, R5, PT ;  /* 0x00000005e800720c */ /* 0x000fc40003f24270 */
[C---:B------:R-:W-:Y:S01]  /*16f60*/  ISETP.GE.AND P5, PT, R5.reuse, R231, PT ;  /* 0x000000e70500720c */ /* 0x040fe20003fa6270 */
[----:B------:R-:W-:Y:S01]  /*16f70*/  LDSM.16.MT88.4 R88, [R194+0x14000] ;  /* 0x01400000c258783b */ /* 0x000fe20000004200 */
[----:B------:R-:W-:Y:S02]  /*16f80*/  ISETP.GT.AND P4, PT, R4, R5, PT ;  /* 0x000000050400720c */ /* 0x000fe40003f84270 */
        /* <DEDUP_REMOVED lines=17> */
[-C--:B------:R-:W-:Y:S01]  /*170a0*/  ISETP.GT.AND P5, PT, R232, R9.reuse, PT ;  /* 0x00000009e800720c */ /* 0x080fe20003fa4270 */
[----:B------:R-:W-:Y:S01]  /*170b0*/  LDSM.16.MT88.4 R168, [R194+0x12800] ;  /* 0x01280000c2a8783b */ /* 0x000fe20000004200 */
[----:B------:R-:W-:Y:S02]  /*170c0*/  FSEL R5, R5, -INF , !P3 ;  /* 0xff80000005057808 */ /* 0x000fe40005800000 */
[----:B------:R-:W-:Y:S02]  /*170d0*/  ISETP.GT.AND P3, PT, R4, R9, PT ;  /* 0x000000090400720c */ /* 0x000fe40003f64270 */
[----:B------:R-:W-:Y:S02]  /*170e0*/  FSEL R13, R40, -INF , !P2 ;  /* 0xff800000280d7808 */ /* 0x000fe40005000000 */
[C---:B------:R-:W-:Y:S02]  /*170f0*/  ISETP.GE.AND P4, PT, R9.reuse, R231, PT ;  /* 0x000000e70900720c */ /* 0x040fe40003f86270 */
[----:B------:R-:W-:-:S02]  /*17100*/  ISETP.GE.AND P2, PT, R9, R230, PT ;  /* 0x000000e60900720c */ /* 0x000fc40003f46270 */
[----:B------:R-:W-:Y:S02]  /*17110*/  FSEL R9, R42, -INF , !P1 ;  /* 0xff8000002a097808 */ /* 0x000fe40004800000 */
[----:B------:R-:W-:Y:S02]  /*17120*/  FSEL R41, R41, -INF , !P5 ;  /* 0xff80000029297808 */ /* 0x000fe40006800000 */
[-C--:B------:R-:W-:Y:S02]  /*17130*/  ISETP.GT.AND P1, PT, R232, R15.reuse, PT ;  /* 0x0000000fe800720c */ /* 0x080fe40003f24270 */
[----:B------:R-:W-:Y:S02]  /*17140*/  ISETP.GT.AND P5, PT, R4, R15, PT ;  /* 0x0000000f0400720c */ /* 0x000fe40003fa4270 */
[----:B------:R-:W-:Y:S02]  /*17150*/  FSEL R19, R43, -INF , !P3 ;  /* 0xff8000002b137808 */ /* 0x000fe40005800000 */
[----:B------:R-:W-:-:S02]  /*17160*/  FSEL R13, R13, -INF , !P6 ;  /* 0xff8000000d0d7808 */ /* 0x000fc40007000000 */
[----:B------:R-:W-:Y:S02]  /*17170*/  FSEL R9, R9, -INF , !P0 ;  /* 0xff80000009097808 */ /* 0x000fe40004000000 */
[C---:B------:R-:W-:Y:S02]  /*17180*/  ISETP.GE.AND P6, PT, R15.reuse, R231, PT ;  /* 0x000000e70f00720c */ /* 0x040fe40003fc6270 */
[----:B------:R-:W-:Y:S02]  /*17190*/  ISETP.GE.AND P0, PT, R15, R230, PT ;  /* 0x000000e60f00720c */ /* 0x000fe40003f06270 */
[----:B------:R-:W-:Y:S02]  /*171a0*/  ISETP.GT.AND P3, PT, R232, R11, PT ;  /* 0x0000000be800720c */ /* 0x000fe40003f64270 */
[----:B------:R-:W-:Y:S02]  /*171b0*/  FSEL R36, R36, -INF , !P1 ;  /* 0xff80000024247808 */ /* 0x000fe40004800000 */
[----:B------:R-:W-:-:S02]  /*171c0*/  FSEL R17, R38, -INF , !P5 ;  /* 0xff80000026117808 */ /* 0x000fc40006800000 */
[----:B------:R-:W-:Y:S01]  /*171d0*/  FSEL R15, R41, -INF , !P4 ;  /* 0xff800000290f7808 */ /* 0x000fe20006000000 */
[----:B------:R-:W-:Y:S01]  /*171e0*/  VIADD R41, R53, 0x21 ;  /* 0x0000002135297836 */ /* 0x000fe20000000000 */
[----:B------:R-:W-:Y:S02]  /*171f0*/  FSEL R19, R19, -INF , !P2 ;  /* 0xff80000013137808 */ /* 0x000fe40005000000 */
[----:B------:R-:W-:Y:S02]  /*17200*/  ISETP.GT.AND P2, PT, R4, R11, PT ;  /* 0x0000000b0400720c */ /* 0x000fe40003f44270 */
[C---:B------:R-:W-:Y:S02]  /*17210*/  ISETP.GE.AND P4, PT, R11.reuse, R231, PT ;  /* 0x000000e70b00720c */ /* 0x040fe40003f86270 */
        /* <DEDUP_REMOVED lines=8> */
[----:B------:R-:W-:-:S02]  /*172a0*/  ISETP.GE.AND P3, PT, R21, R230, PT ;  /* 0x000000e61500720c */ /* 0x000fc40003f66270 */
[----:B------:R-:W-:Y:S01]  /*172b0*/  FSEL R21, R39, -INF , !P2 ;  /* 0xff80000027157808 */ /* 0x000fe20005000000 */
[----:B------:R-:W-:Y:S01]  /*172c0*/  VIADD R39, R53, 0x30 ;  /* 0x0000003035277836 */ /* 0x000fe20000000000 */
[-C--:B------:R-:W-:Y:S02]  /*172d0*/  ISETP.GT.AND P2, PT, R232, R41.reuse, PT ;  /* 0x00000029e800720c */ /* 0x080fe40003f44270 */
[----:B------:R-:W-:Y:S02]  /*172e0*/  FSEL R34, R34, -INF , !P0 ;  /* 0xff80000022227808 */ /* 0x000fe40004000000 */
[----:B------:R-:W-:Y:S01]  /*172f0*/  FSEL R195, R33, -INF , !P2 ;  /* 0xff80000021c37808 */ /* 0x000fe20005000000 */
[----:B------:R-:W-:Y:S01]  /*17300*/  VIADD R33, R53, 0x28 ;  /* 0x0000002835217836 */ /* 0x000fe20000000000 */
        /* <DEDUP_REMOVED lines=9> */
[C---:B------:R-:W-:Y:S02]  /*173a0*/  ISETP.GE.AND P0, PT, R33.reuse, R231, PT ;  /* 0x000000e72100720c */ /* 0x040fe40003f06270 */
[----:B------:R-:W-:Y:S02]  /*173b0*/  FSEL R70, R70, -INF , !P4 ;  /* 0xff80000046467808 */ /* 0x000fe40006000000 */
[----:B------:R-:W-:Y:S01]  /*173c0*/  ISETP.GE.AND P1, PT, R33, R230, PT ;  /* 0x000000e62100720c */ /* 0x000fe20003f26270 */
[----:B------:R-:W-:Y:S01]  /*173d0*/  VIADD R33, R53, 0x31 ;  /* 0x0000003135217836 */ /* 0x000fe20000000000 */
[----:B------:R-:W-:Y:S02]  /*173e0*/  ISETP.GT.AND P4, PT, R4, R37, PT ;  /* 0x000000250400720c */ /* 0x000fe40003f84270 */
[----:B------:R-:W-:-:S02]  /*173f0*/  FSEL R32, R32, -INF , !P6 ;  /* 0xff80000020207808 */ /* 0x000fc40007000000 */
[----:B------:R-:W-:Y:S02]  /*17400*/  FSEL R71, R71, -INF , !P4 ;  /* 0xff80000047477808 */ /* 0x000fe40006000000 */
[----:B------:R-:W-:Y:S02]  /*17410*/  FSEL R197, R34, -INF , !P3 ;  /* 0xff80000022c57808 */ /* 0x000fe40005800000 */
[----:B------:R-:W-:Y:S02]  /*17420*/  FSEL R219, R32, -INF , !P5 ;  /* 0xff80000020db7808 */ /* 0x000fe40006800000 */
[----:B------:R-:W-:Y:S02]  /*17430*/  ISETP.GT.AND P4, PT, R4, R39, PT ;  /* 0x000000270400720c */ /* 0x000fe40003f84270 */
[C---:B------:R-:W-:Y:S02]  /*17440*/  ISETP.GT.AND P3, PT, R232.reuse, R33, PT ;  /* 0x00000021e800720c */ /* 0x040fe40003f64270 */
[----:B------:R-:W-:-:S02]  /*17450*/  ISETP.GT.AND P5, PT, R232, R39, PT ;  /* 0x00000027e800720c */ /* 0x000fc40003fa4270 */
[----:B------:R-:W-:Y:S02]  /*17460*/  FSEL R74, R74, -INF , !P4 ;  /* 0xff8000004a4a7808 */ /* 0x000fe40006000000 */
[----:B------:R-:W-:Y:S02]  /*17470*/  FSEL R73, R73, -INF , !P3 ;  /* 0xff80000049497808 */ /* 0x000fe40005800000 */
[----:B------:R-:W-:Y:S02]  /*17480*/  FSEL R72, R72, -INF , !P5 ;  /* 0xff80000048487808 */ /* 0x000fe40006800000 */
[C---:B------:R-:W-:Y:S02]  /*17490*/  ISETP.GE.AND P4, PT, R37.reuse, R231, PT ;  /* 0x000000e72500720c */ /* 0x040fe40003f86270 */
[----:B------:R-:W-:Y:S01]  /*174a0*/  ISETP.GE.AND P3, PT, R37, R230, PT ;  /* 0x000000e62500720c */ /* 0x000fe20003f66270 */
[----:B------:R-:W-:Y:S01]  /*174b0*/  VIADD R37, R53, 0x38 ;  /* 0x0000003835257836 */ /* 0x000fe20000000000 */
[----:B------:R-:W-:-:S02]  /*174c0*/  ISETP.GT.AND P5, PT, R4, R33, PT ;  /* 0x000000210400720c */ /* 0x000fc40003fa4270 */
[----:B------:R-:W-:Y:S02]  /*174d0*/  ISETP.GE.AND P6, PT, R41, R231, PT ;  /* 0x000000e72900720c */ /* 0x000fe40003fc6270 */
[----:B------:R-:W-:Y:S02]  /*174e0*/  FSEL R75, R75, -INF , !P5 ;  /* 0xff8000004b4b7808 */ /* 0x000fe40006800000 */
[----:B------:R-:W-:Y:S02]  /*174f0*/  ISETP.GE.AND P2, PT, R41, R230, PT ;  /* 0x000000e62900720c */ /* 0x000fe40003f46270 */
[----:B------:R-:W-:Y:S01]  /*17500*/  FSEL R195, R195, -INF , !P6 ;  /* 0xff800000c3c37808 */ /* 0x000fe20007000000 */
[----:B------:R-:W-:Y:S01]  /*17510*/  LDSM.16.MT88.4 R40, [R215+0x12000] ;  /* 0x01200000d728783b */ /* 0x000fe20000004200 */
[----:B------:R-:W-:Y:S02]  /*17520*/  ISETP.GT.AND P5, PT, R4, R37, PT ;  /* 0x000000250400720c */ /* 0x000fe40003fa4270 */
[----:B------:R-:W-:-:S02]  /*17530*/  ISETP.GT.AND P6, PT, R232, R53, PT ;  /* 0x00000035e800720c */ /* 0x000fc40003fc4270 */
[----:B------:R-:W-:Y:S02]  /*17540*/  FSEL R199, R35, -INF , !P2 ;  /* 0xff80000023c77808 */ /* 0x000fe40005000000 */
[----:B------:R-:W-:Y:S02]  /*17550*/  FSEL R82, R82, -INF , !P5 ;  /* 0xff80000052527808 */ /* 0x000fe40006800000 */
[----:B------:R-:W-:Y:S02]  /*17560*/  ISETP.GE.AND P5, PT, R53, R231, PT ;  /* 0x000000e73500720c */ /* 0x000fe40003fa6270 */
[----:B------:R-:W-:Y:S02]  /*17570*/  FSEL R35, R48, -INF , !P6 ;  /* 0xff80000030237808 */ /* 0x000fe40007000000 */
[----:B------:R-:W-:Y:S02]  /*17580*/  FSEL R179, R70, -INF , !P1 ;  /* 0xff80000046b37808 */ /* 0x000fe40004800000 */
[----:B------:R-:W-:-:S02]  /*17590*/  FSEL R35, R35, -INF , !P5 ;  /* 0xff80000023237808 */ /* 0x000fc40006800000 */
[----:B------:R-:W-:Y:S02]  /*175a0*/  ISETP.GT.AND P5, PT, R4, R53, PT ;  /* 0x000000350400720c */ /* 0x000fe40003fa4270 */
[C---:B------:R-:W-:Y:S02]  /*175b0*/  ISETP.GE.AND P6, PT, R33.reuse, R231, PT ;  /* 0x000000e72100720c */ /* 0x040fe40003fc6270 */
[-C--:B------:R-:W-:Y:S02]  /*175c0*/  ISETP.GE.AND P1, PT, R33, R230.reuse, PT ;  /* 0x000000e62100720c */ /* 0x080fe40003f26270 */
[----:B------:R-:W-:Y:S02]  /*175d0*/  FSEL R205, R69, -INF , !P4 ;  /* 0xff80000045cd7808 */ /* 0x000fe40006000000 */
[C---:B------:R-:W-:Y:S01]  /*175e0*/  ISETP.GE.AND P4, PT, R53.reuse, R230, PT ;  /* 0x000000e63500720c */ /* 0x040fe20003f86270 */
[----:B------:R-:W-:Y:S01]  /*175f0*/  VIADD R53, R53, 0x39 ;  /* 0x0000003935357836 */ /* 0x000fe20000000000 */
[----:B------:R-:W-:-:S02]  /*17600*/  FSEL R33, R50, -INF , !P5 ;  /* 0xff80000032217808 */ /* 0x000fc40006800000 */
[----:B------:R-:W-:Y:S01]  /*17610*/  FSEL R217, R68, -INF , !P0 ;  /* 0xff80000044d97808 */ /* 0x000fe20004000000 */
[----:B------:R-:W-:Y:S01]  /*17620*/  LDSM.16.MT88.4 R48, [R196+0x12000] ;  /* 0x01200000c430783b */ /* 0x000fe20000004200 */
[----:B------:R-:W-:Y:S02]  /*17630*/  ISETP.GE.AND P0, PT, R39, R231, PT ;  /* 0x000000e72700720c */ /* 0x000fe40003f06270 */
[----:B------:R-:W-:Y:S02]  /*17640*/  FMNMX3.FTZ R6, R35, R31, R27, !PT ;  /* 0x0000001f23067276 */ /* 0x000fe4000781001b */
[----:B------:R-:W-:Y:S02]  /*17650*/  FSEL R33, R33, -INF , !P4 ;  /* 0xff80000021217808 */ /* 0x000fe40006000000 */
[----:B------:R-:W-:Y:S02]  /*17660*/  FSEL R213, R72, -INF , !P0 ;  /* 0xff80000048d57808 */ /* 0x000fe40004000000 */
[----:B------:R-:W-:-:S02]  /*17670*/  ISETP.GT.AND P0, PT, R4, R53, PT ;  /* 0x000000350400720c */ /* 0x000fc40003f04270 */
[----:B------:R-:W-:Y:S02]  /*17680*/  FMNMX3.FTZ R6, R6, R29, R13, !PT ;  /* 0x0000001d06067276 */ /* 0x000fe4000781000d */
[----:B------:R-:W-:Y:S02]  /*17690*/  FMNMX3.FTZ R4, R33, R7, R25, !PT ;  /* 0x0000000721047276 */ /* 0x000fe40007810019 */
[----:B------:R-:W-:Y:S02]  /*176a0*/  FMNMX3.FTZ R6, R6, R15, R11, !PT ;  /* 0x0000000f06067276 */ /* 0x000fe4000781000b */
[----:B------:R-:W-:Y:S02]  /*176b0*/  FMNMX3.FTZ R4, R4, R5, R9, !PT ;  /* 0x0000000504047276 */ /* 0x000fe40007810009 */
[----:B------:R-:W-:Y:S02]  /*176c0*/  ISETP.GT.AND P2, PT, R232, R37, PT ;  /* 0x00000025e800720c */ /* 0x000fe40003f44270 */
[----:B------:R-:W-:-:S02]  /*176d0*/  FMNMX3.FTZ R6, R6, R23, R219, !PT ;  /* 0x0000001706067276 */ /* 0x000fc400078100db */
[----:B------:R-:W-:Y:S02]  /*176e0*/  FMNMX3.FTZ R4, R4, R19, R17, !PT ;  /* 0x0000001304047276 */ /* 0x000fe40007810011 */
[----:B------:R-:W-:Y:S02]  /*176f0*/  ISETP.GT.AND P4, PT, R232, R53, PT ;  /* 0x00000035e800720c */ /* 0x000fe40003f84270 */
[----:B------:R-:W-:Y:S02]  /*17700*/  FSEL R80, R80, -INF , !P2 ;  /* 0xff80000050507808 */ /* 0x000fe40005000000 */
[----:B------:R-:W-:Y:S02]  /*17710*/  ISETP.GE.AND P5, PT, R37, R231, PT ;  /* 0x000000e72500720c */ /* 0x000fe40003fa6270 */
[----:B------:R-:W-:Y:S02]  /*17720*/  FMNMX3.FTZ R6, R6, R195, R217, !PT ;  /* 0x000000c306067276 */ /* 0x000fe400078100d9 */
[----:B------:R-:W-:-:S02]  /*17730*/  ISETP.GE.AND P2, PT, R39, R230, PT ;  /* 0x000000e62700720c */ /* 0x000fc40003f46270 */
[----:B------:R-:W-:Y:S02]  /*17740*/  FMNMX3.FTZ R4, R4, R21, R197, !PT ;  /* 0x0000001504047276 */ /* 0x000fe400078100c5 */
[----:B------:R-:W-:Y:S02]  /*17750*/  FSEL R81, R81, -INF , !P4 ;  /* 0xff80000051517808 */ /* 0x000fe40006000000 */
[----:B------:R-:W-:Y:S02]  /*17760*/  FSEL R83, R83, -INF , !P0 ;  /* 0xff80000053537808 */ /* 0x000fe40004000000 */
[----:B------:R-:W-:Y:S02]  /*17770*/  FSEL R211, R73, -INF , !P6 ;  /* 0xff80000049d37808 */ /* 0x000fe40007000000 */
[----:B------:R-:W-:Y:S02]  /*17780*/  ISETP.GE.AND P4, PT, R53, R231, PT ;  /* 0x000000e73500720c */ /* 0x000fe40003f86270 */
[----:B------:R-:W-:-:S02]  /*17790*/  FSEL R209, R80, -INF , !P5 ;  /* 0xff80000050d17808 */ /* 0x000fc40006800000 */
[----:B------:R-:W-:Y:S02]  /*177a0*/  FMNMX3.FTZ R6, R6, R205, R213, !PT ;  /* 0x000000cd06067276 */ /* 0x000fe400078100d5 */
[----:B------:R-:W-:Y:S02]  /*177b0*/  ISETP.GE.AND P0, PT, R37, R230, PT ;  /* 0x000000e62500720c */ /* 0x000fe40003f06270 */
[----:B------:R-:W-:Y:S02]  /*177c0*/  FSEL R177, R71, -INF , !P3 ;  /* 0xff80000047b17808 */ /* 0x000fe40005800000 */
[----:B------:R-:W-:Y:S02]  /*177d0*/  FSEL R207, R74, -INF , !P2 ;  /* 0xff8000004acf7808 */ /* 0x000fe40005000000 */
[----:B------:R-:W-:Y:S02]  /*177e0*/  FMNMX3.FTZ R4, R4, R199, R179, !PT ;  /* 0x000000c704047276 */ /* 0x000fe400078100b3 */
[----:B------:R-:W-:-:S02]  /*177f0*/  FSEL R208, R81, -INF , !P4 ;  /* 0xff80000051d07808 */ /* 0x000fc40006000000 */
[----:B------:R-:W-:Y:S02]  /*17800*/  FMNMX3.FTZ R37, R6, R211, R209, !PT ;  /* 0x000000d306257276 */ /* 0x000fe400078100d1 */
[----:B------:R-:W-:Y:S02]  /*17810*/  ISETP.GE.AND P5, PT, R53, R230, PT ;  /* 0x000000e63500720c */ /* 0x000fe40003fa6270 */
[----:B------:R-:W-:Y:S02]  /*17820*/  FSEL R203, R75, -INF , !P1 ;  /* 0xff8000004bcb7808 */ /* 0x000fe40004800000 */
[----:B------:R-:W-:Y:S01]  /*17830*/  FSEL R202, R82, -INF , !P0 ;  /* 0xff80000052ca7808 */ /* 0x000fe20004000000 */
[----:B------:R-:W-:Y:S01]  /*17840*/  LDSM.16.MT88.4 R72, [R215+0x14000] ;  /* 0x01400000d748783b */ /* 0x000fe20000004200 */
[----:B------:R-:W-:Y:S02]  /*17850*/  FMNMX3.FTZ R4, R4, R177, R207, !PT ;  /* 0x000000b104047276 */ /* 0x000fe400078100cf */
[----:B------:R-:W-:-:S02]  /*17860*/  FMNMX.FTZ R6, R208, R37, !PT ;  /* 0x00000025d0067209 */ /* 0x000fc40007810000 */
[----:B------:R-:W-:Y:S02]  /*17870*/  FSEL R201, R83, -INF , !P5 ;  /* 0xff80000053c97808 */ /* 0x000fe40006800000 */
        /* <DEDUP_REMOVED lines=308> */
[----:B------:R-:W-:Y:S01]  /*18bc0*/  USHF.L.U32 UR15, UR15, 0x6, URZ ;  /* 0x000000060f0f7899 */ /* 0x000fe200080006ff */
[----:B------:R-:W-:Y:S06]  /*18bd0*/  BAR.SYNC.DEFER_BLOCKING 0x0 ;  /* 0x0000000000007b1d */ /* 0x000fec0000010000 */
[----:B------:R-:W-:Y:S05]  /*18be0*/  BRA.U !UP0, `(.L_x_5648) ;  /* 0x0000000108f87547 */ /* 0x000fea000b800000 */
        /* <DEDUP_REMOVED lines=62> */
.L_x_5648:
        /* <DEDUP_REMOVED lines=8> */
.L_x_5649:
[----:B------:R-:W1:Y:S01]  /*19050*/  S2R R2, SR_TID.X ;  /* 0x0000000000027919 */ /* 0x000e620000002100 */
[----:B------:R-:W2:Y:S01]  /*19060*/  LDCU UR8, c[0x0][0x3c4] ;  /* 0x00007880ff0877ac */ /* 0x000ea20008000800 */
[----:B------:R-:W-:Y:S01]  /*19070*/  IMAD.MOV.U32 R167, RZ, RZ, 0x40 ;  /* 0x00000040ffa77424 */ /* 0x000fe200078e00ff */
[----:B------:R-:W-:Y:S01]  /*19080*/  @!PT LDS RZ, [RZ] ;  /* 0x00000000fffff984 */ /* 0x000fe20000000800 */
[----:B------:R-:W-:Y:S01]  /*19090*/  @!PT LDS RZ, [RZ] ;  /* 0x00000000fffff984 */ /* 0x000fe20000000800 */
[----:B------:R-:W-:Y:S01]  /*190a0*/  @!PT LDS RZ, [RZ] ;  /* 0x00000000fffff984 */ /* 0x000fe20000000800 */
[----:B------:R-:W-:Y:S01]  /*190b0*/  LDGSTS.E.BYPASS.LTC128B.128 [R243+0x10000], desc[UR4][R226.64] ;  /* 0x10000000e2f37fae */ /* 0x000fe2000b981a04 */
[----:B------:R-:W-:Y:S02]  /*190c0*/  USHF.L.U32 UR9, UR10, 0x5, URZ ;  /* 0x000000050a097899 */ /* 0x000fe400080006ff */
[----:B------:R-:W-:Y:S01]  /*190d0*/  UIADD3 UR31, UPT, UPT, UR22, -0x2, URZ ;  /* 0xfffffffe161f7890 */ /* 0x000fe2000fffe0ff */
[----:B------:R-:W-:Y:S03]  /*190e0*/  LDGSTS.E.BYPASS.LTC128B.128 [R243+0x12000], desc[UR4][R226.64+0x80] ;  /* 0x12000080e2f37fae */ /* 0x000fe6000b981a04 */
[----:B------:R-:W-:Y:S01]  /*190f0*/  IADD3 R6, P0, PT, R226, UR9, RZ ;  /* 0x00000009e2067c10 */ /* 0x000fe2000ff1e0ff */
[----:B------:R-:W-:Y:S01]  /*19100*/  LDGSTS.E.BYPASS.LTC128B.128 [R243+0x14000], desc[UR4][R226.64+0x100] ;  /* 0x14000100e2f37fae */ /* 0x000fe2000b981a04 */
[----:B------:R-:W-:-:S03]  /*19110*/  UISETP.GT.AND UP1, UPT, UR31, UR7, UPT ;  /* 0x000000071f00728c */ /* 0x000fc6000bf24270 */
[----:B------:R-:W-:Y:S01]  /*19120*/  LDGSTS.E.BYPASS.LTC128B.128 [R243+0x16000], desc[UR4][R226.64+0x180] ;  /* 0x16000180e2f37fae */ /* 0x000fe2000b981a04 */
[----:B--2---:R-:W-:-:S06]  /*19130*/  USHF.L.U64.HI UR8, UR10, 0x5, UR8 ;  /* 0x000000050a087899 */ /* 0x004fcc0008010208 */
[----:B------:R-:W-:Y:S02]  /*19140*/  IADD3.X R7, PT, PT, R227, UR8, RZ, P0, !PT ;  /* 0x00000008e3077c10 */ /* 0x000fe400087fe4ff */
[----:B------:R-:W-:-:S03]  /*19150*/  IADD3 R10, P0, PT, R6, UR9, RZ ;  /* 0x00000009060a7c10 */ /* 0x000fc6000ff1e0ff */
[----:B------:R-:W-:Y:S01]  /*19160*/  LDGSTS.E.BYPASS.LTC128B.128 [R243+0x10800], desc[UR4][R6.64] ;  /* 0x1080000006f37fae */ /* 0x000fe2000b981a04 */
[----:B------:R-:W-:Y:S01]  /*19170*/  IADD3.X R11, PT, PT, R7, UR8, RZ, P0, !PT ;  /* 0x00000008070b7c10 */ /* 0x000fe200087fe4ff */
[----:B-1----:R-:W-:Y:S01]  /*19180*/  IMAD.SHL.U32 R4, R2, 0x40, RZ ;  /* 0x0000004002047824 */ /* 0x002fe200078e00ff */
[----:B------:R-:W-:Y:S01]  /*19190*/  IADD3 R8, P0, PT, R10, UR9, RZ ;  /* 0x000000090a087c10 */ /* 0x000fe2000ff1e0ff */
[----:B------:R-:W-:Y:S01]  /*191a0*/  IMAD.SHL.U32 R5, R2, 0x8, RZ ;  /* 0x0000000802057824 */ /* 0x000fe200078e00ff */
[----:B------:R-:W-:Y:S02]  /*191b0*/  LDGSTS.E.BYPASS.LTC128B.128 [R243+0x12800], desc[UR4][R6.64+0x80] ;  /* 0x1280008006f37fae */ /* 0x000fe4000b981a04 */
[----:B------:R-:W-:Y:S02]  /*191c0*/  LOP3.LUT R4, R4, 0x1c0, RZ, 0xc0, !PT ;  /* 0x000001c004047812 */ /* 0x000fe400078ec0ff */
[----:B------:R-:W-:Y:S01]  /*191d0*/  LDGSTS.E.BYPASS.LTC128B.128 [R243+0x14800], desc[UR4][R6.64+0x100] ;  /* 0x1480010006f37fae */ /* 0x000fe2000b981a04 */
[----:B------:R-:W-:-:S02]  /*191e0*/  IADD3.X R9, PT, PT, R11, UR8, RZ, P0, !PT ;  /* 0x000000080b097c10 */ /* 0x000fc400087fe4ff */
[----:B------:R-:W-:Y:S01]  /*191f0*/  LOP3.LUT R4, R4, 0x38, R5, 0xf8, !PT ;  /* 0x0000003804047812 */ /* 0x000fe200078ef805 */
[----:B------:R-:W-:Y:S01]  /*19200*/  LDGSTS.E.BYPASS.LTC128B.128 [R243+0x16800], desc[UR4][R6.64+0x180] ;  /* 0x1680018006f37fae */ /* 0x000fe2000b981a04 */
[----:B------:R-:W-:-:S03]  /*19210*/  SHF.R.U32.HI R5, RZ, 0x1, R2 ;  /* 0x00000001ff057819 */ /* 0x000fc60000011602 */
[----:B------:R-:W-:Y:S01]  /*19220*/  LDGSTS.E.BYPASS.LTC128B.128 [R243+0x11000], desc[UR4][R10.64] ;  /* 0x110000000af37fae */ /* 0x000fe2000b981a04 */
[----:B------:R-:W-:-:S03]  /*19230*/  LOP3.LUT R4, R4, 0x8, R5, 0x78, !PT ;  /* 0x0000000804047812 */ /* 0x000fc600078e7805 */
[----:B------:R-:W-:Y:S01]  /*19240*/  LDGSTS.E.BYPASS.LTC128B.128 [R243+0x13000], desc[UR4][R10.64+0x80] ;  /* 0x130000800af37fae */ /* 0x000fe2000b981a04 */
[----:B------:R-:W-:-:S03]  /*19250*/  LOP3.LUT R4, R165, R4, RZ, 0xfc, !PT ;  /* 0x00000004a5047212 */ /* 0x000fc600078efcff */
[----:B------:R-:W-:Y:S01]  /*19260*/  LDGSTS.E.BYPASS.LTC128B.128 [R243+0x15000], desc[UR4][R10.64+0x100] ;  /* 0x150001000af37fae */ /* 0x000fe2000b981a04 */
[----:B------:R-:W-:Y:S02]  /*19270*/  LEA R222, R4, UR6, 0x1 ;  /* 0x0000000604de7c11 */ /* 0x000fe4000f8e08ff */
[----:B------:R-:W-:Y:S01]  /*19280*/  LOP3.LUT R4, R2, 0x2, RZ, 0xc0, !PT ;  /* 0x0000000202047812 */ /* 0x000fe200078ec0ff */
[----:B------:R-:W-:Y:S03]  /*19290*/  LDGSTS.E.BYPASS.LTC128B.128 [R243+0x17000], desc[UR4][R10.64+0x180] ;  /* 0x170001800af37fae */ /* 0x000fe6000b981a04 */
[----:B------:R-:W-:Y:S01]  /*192a0*/  ISETP.NE.AND P0, PT, R4, RZ, PT ;  /* 0x000000ff0400720c */ /* 0x000fe20003f05270 */
[----:B------:R-:W-:Y:S01]  /*192b0*/  LDGSTS.E.BYPASS.LTC128B.128 [R243+0x11800], desc[UR4][R8.64] ;  /* 0x1180000008f37fae */ /* 0x000fe2000b981a04 */
[----:B------:R-:W-:Y:S02]  /*192c0*/  LOP3.LUT R4, R2, 0x4, RZ, 0xc0, !PT ;  /* 0x0000000402047812 */ /* 0x000fe400078ec0ff */
[----:B------:R-:W-:Y:S01]  /*192d0*/  SEL R165, R0, 0xffffffe0, !P0 ;  /* 0xffffffe000a57807 */ /* 0x000fe20004000000 */
[----:B------:R-:W-:Y:S01]  /*192e0*/  LDGSTS.E.BYPASS.LTC128B.128 [R243+0x13800], desc[UR4][R8.64+0x80] ;  /* 0x1380008008f37fae */ /* 0x000fe2000b981a04 */
[----:B------:R-:W-:-:S03]  /*192f0*/  ISETP.NE.AND P0, PT, R4, RZ, PT ;  /* 0x000000ff0400720c */ /* 0x000fc60003f05270 */
[----:B------:R-:W-:Y:S01]  /*19300*/  LDGSTS.E.BYPASS.LTC128B.128 [R243+0x15800], desc[UR4][R8.64+0x100] ;  /* 0x1580010008f37fae */ /* 0x000fe2000b981a04 */
[--C-:B------:R-:W-:Y:S01]  /*19310*/  IMAD.IADD R220, R165, 0x1, R222.reuse ;  /* 0x00000001a5dc7824 */ /* 0x100fe200078e02de */
[----:B------:R-:W-:Y:S01]  /*19320*/  SEL R167, R167, 0xffffffc0, !P0 ;  /* 0xffffffc0a7a77807 */ /* 0x000fe20004000000 */
[----:B------:R-:W-:Y:S01]  /*19330*/  IMAD.IADD R213, R221, 0x1, R165 ;  /* 0x00000001ddd57824 */ /* 0x000fe200078e02a5 */
[----:B------:R1:W-:Y:S03]  /*19340*/  LDGSTS.E.BYPASS.LTC128B.128 [R243+0x17800], desc[UR4][R8.64+0x180] ;  /* 0x1780018008f37fae */ /* 0x0003e6000b981a04 */
[----:B------:R-:W-:Y:S01]  /*19350*/  IMAD.IADD R212, R167, 0x1, R222 ;  /* 0x00000001a7d47824 */ /* 0x000fe200078e02de */
[----:B------:R-:W-:Y:S01]  /*19360*/  LDSM.16.M88.4 R204, [R222] ;  /* 0x00000000decc783b */ /* 0x000fe20000000200 */
[----:B------:R-:W-:Y:S02]  /*19370*/  IMAD.IADD R167, R221, 0x1, R167 ;  /* 0x00000001dda77824 */ /* 0x000fe400078e02a7 */
[C---:B------:R-:W-:Y:S01]  /*19380*/  IMAD.IADD R166, R165.reuse, 0x1, R212 ;  /* 0x00000001a5a67824 */ /* 0x040fe200078e02d4 */
[----:B------:R-:W2:Y:S01]  /*19390*/  LDSM.16.M88.4 R176, [R221+0x8000] ;  /* 0x00800000ddb0783b */ /* 0x000ea20000000200 */
[----:B------:R-:W-:-:S03]  /*193a0*/  IMAD.IADD R165, R165, 0x1, R167 ;  /* 0x00000001a5a57824 */ /* 0x000fc600078e02a7 */
[----:B------:R-:W3:Y:S04]  /*193b0*/  LDSM.16.M88.4 R168, [R221+0x8800] ;  /* 0x00880000dda8783b */ /* 0x000ee80000000200 */
[----:B------:R-:W4:Y:S04]  /*193c0*/  LDSM.16.M88.4 R28, [R221+0x9000] ;  /* 0x00900000dd1c783b */ /* 0x000f280000000200 */
[----:B------:R-:W5:Y:S04]  /*193d0*/  LDSM.16.M88.4 R184, [R221+0x9800] ;  /* 0x00980000ddb8783b */ /* 0x000f680000000200 */
[----:B------:R-:W-:Y:S04]  /*193e0*/  LDSM.16.M88.4 R192, [R220] ;  /* 0x00000000dcc0783b */ /* 0x000fe80000000200 */
[----:B------:R-:W5:Y:S04]  /*193f0*/  LDSM.16.M88.4 R12, [R213+0x8000] ;  /* 0x00800000d50c783b */ /* 0x000f680000000200 */
[----:B-1----:R-:W1:Y:S04]  /*19400*/  LDSM.16.M88.4 R8, [R213+0x8800] ;  /* 0x00880000d508783b */ /* 0x002e680000000200 */
[----:B------:R-:W-:Y:S04]  /*19410*/  LDSM.16.M88.4 R16, [R212] ;  /* 0x00000000d410783b */ /* 0x000fe80000000200 */
[----:B------:R-:W1:Y:S04]  /*19420*/  LDSM.16.M88.4 R20, [R167+0x8000] ;  /* 0x00800000a714783b */ /* 0x000e680000000200 */
[----:B------:R-:W1:Y:S01]  /*19430*/  LDSM.16.M88.4 R4, [R167+0x8800] ;  /* 0x00880000a704783b */ /* 0x000e620000000200 */
        /* <DEDUP_REMOVED lines=26> */
[----:B------:R-:W5:Y:S07]  /*195e0*/  LDSM.16.M88.4 R4, [R221+0xa000] ;  /* 0x00a00000dd04783b */ /* 0x000f6e0000000200 */
[C---:B--2---:R-:W-:Y:S08]  /*195f0*/  HMMA.16816.F32.BF16 R32, R192.reuse, R208, R32 ;  /* 0x000000d0c020723c */ /* 0x044ff00000041820 */
[C---:B------:R-:W-:Y:S01]  /*19600*/  HMMA.16816.F32.BF16 R28, R192.reuse, R210, R28 ;  /* 0x000000d2c01c723c */ /* 0x040fe2000004181c */
[----:B------:R-:W2:Y:S07]  /*19610*/  LDSM.16.M88.4 R208, [R165+0x9000] ;  /* 0x00900000a5d0783b */ /* 0x000eae0000000200 */
[C---:B------:R-:W-:Y:S08]  /*19620*/  HMMA.16816.F32.BF16 R24, R192.reuse, R200, R24 ;  /* 0x000000c8c018723c */ /* 0x040ff00000041818 */
[----:B------:R-:W-:Y:S01]  /*19630*/  HMMA.16816.F32.BF16 R204, R192, R202, R204 ;  /* 0x000000cac0cc723c */ /* 0x000fe200000418cc */
[----:B------:R-:W2:Y:S04]  /*19640*/  LDSM.16.M88.4 R200, [R165+0x9800] ;  /* 0x00980000a5c8783b */ /* 0x000ea80000000200 */
[----:B------:R-:W2:Y:S03]  /*19650*/  LDSM.16.M88.4 R192, [R221+0xa800] ;  /* 0x00a80000ddc0783b */ /* 0x000ea60000000200 */
[C---:B---3--:R-:W-:Y:S08]  /*19660*/  HMMA.16816.F32.BF16 R32, R16.reuse, R188, R32 ;  /* 0x000000bc1020723c */ /* 0x048ff00000041820 */
[C---:B------:R-:W-:Y:S01]  /*19670*/  HMMA.16816.F32.BF16 R28, R16.reuse, R190, R28 ;  /* 0x000000be101c723c */ /* 0x040fe2000004181c */
[----:B------:R-:W3:Y:S07]  /*19680*/  LDSM.16.M88.4 R188, [R221+0xb000] ;  /* 0x00b00000ddbc783b */ /* 0x000eee0000000200 */
[C---:B----4-:R-:W-:Y:S08]  /*19690*/  HMMA.16816.F32.BF16 R24, R16.reuse, R184, R24 ;  /* 0x000000b81018723c */ /* 0x050ff00000041818 */
[----:B------:R-:W-:Y:S01]  /*196a0*/  HMMA.16816.F32.BF16 R204, R16, R186, R204 ;  /* 0x000000ba10cc723c */ /* 0x000fe200000418cc */
[----:B------:R-:W4:Y:S04]  /*196b0*/  LDSM.16.M88.4 R184, [R221+0xb800] ;  /* 0x00b80000ddb8783b */ /* 0x000f280000000200 */
[----:B------:R-:W-:Y:S03]  /*196c0*/  LDSM.16.M88.4 R16, [R213+0xa000] ;  /* 0x00a00000d510783b */ /* 0x000fe60000000200 */
[C---:B-1----:R-:W-:Y:S08]  /*196d0*/  HMMA.16816.F32.BF16 R180, R196.reuse, R8, R180 ;  /* 0x00000008c4b4723c */ /* 0x042ff000000418b4 */
[C---:B------:R-:W-:Y:S01]  /*196e0*/  HMMA.16816.F32.BF16 R176, R196.reuse, R10, R176 ;  /* 0x0000000ac4b0723c */ /* 0x040fe200000418b0 */
[----:B------:R-:W1:Y:S07]  /*196f0*/  LDSM.16.M88.4 R8, [R220+0x2000] ;  /* 0x00200000dc08783b */ /* 0x000e6e0000000200 */
[C---:B------:R-:W-:Y:S08]  /*19700*/  HMMA.16816.F32.BF16 R172, R196.reuse, R12, R172 ;  /* 0x0000000cc4ac723c */ /* 0x040ff000000418ac */
[----:B------:R-:W-:Y:S01]  /*19710*/  HMMA.16816.F32.BF16 R168, R196, R14, R168 ;  /* 0x0000000ec4a8723c */ /* 0x000fe200000418a8 */
[----:B------:R-:W1:Y:S07]  /*19720*/  LDSM.16.M88.4 R12, [R213+0xa800] ;  /* 0x00a80000d50c783b */ /* 0x000e6e0000000200 */
[C---:B-----5:R-:W-:Y:S08]  /*19730*/  HMMA.16816.F32.BF16 R180, R20.reuse, R4, R180 ;  /* 0x0000000414b4723c */ /* 0x060ff000000418b4 */
[----:B------:R-:W-:Y:S01]  /*19740*/  HMMA.16816.F32.BF16 R176, R20, R6, R176 ;  /* 0x0000000614b0723c */ /* 0x000fe200000418b0 */
[----:B------:R-:W5:Y:S07]  /*19750*/  LDSM.16.M88.4 R4, [R213+0xb000] ;  /* 0x00b00000d504783b */ /* 0x000f6e0000000200 */
        /* <DEDUP_REMOVED lines=23> */
[C---:B-----5:R-:W-:Y:S08]  /*198d0*/  HMMA.16816.F32.BF16 R32, R8.reuse, R4, R32 ;  /* 0x000000040820723c */ /* 0x060ff00000041820 */
[C---:B------:R-:W-:Y:S01]  /*198e0*/  HMMA.16816.F32.BF16 R28, R8.reuse, R6, R28 ;  /* 0x00000006081c723c */ /* 0x040fe2000004181c */
[----:B------:R-:W3:Y:S07]  /*198f0*/  LDSM.16.M88.4 R4, [R166+0x2000] ;  /* 0x00200000a604783b */ /* 0x000eee0000000200 */
[C---:B--2---:R-:W-:Y:S08]  /*19900*/  HMMA.16816.F32.BF16 R24, R8.reuse, R196, R24 ;  /* 0x000000c40818723c */ /* 0x044ff00000041818 */
[----:B------:R-:W-:Y:S01]  /*19910*/  HMMA.16816.F32.BF16 R204, R8, R198, R204 ;  /* 0x000000c608cc723c */ /* 0x000fe200000418cc */
[----:B------:R-:W2:Y:S04]  /*19920*/  LDSM.16.M88.4 R8, [R165+0xa800] ;  /* 0x00a80000a508783b */ /* 0x000ea80000000200 */
        /* <DEDUP_REMOVED lines=14> */
[C---:B---3--:R-:W-:Y:S08]  /*19a10*/  HMMA.16816.F32.BF16 R180, R4.reuse, R12, R180 ;  /* 0x0000000c04b4723c */ /* 0x048ff000000418b4 */
        /* <DEDUP_REMOVED lines=10> */
[----:B------:R-:W1:Y:S04]  /*19ac0*/  LDSM.16.M88.4 R16, [R213+0xc800] ;  /* 0x00c80000d510783b */ /* 0x000e680000000200 */
[----:B------:R-:W4:Y:S03]  /*19ad0*/  LDSM.16.M88.4 R4, [R213+0xd000] ;  /* 0x00d00000d504783b */ /* 0x000f260000000200 */
        /* <DEDUP_REMOVED lines=12> */
[----:B------:R-:W5:Y:S03]  /*19ba0*/  LDSM.16.M88.4 R20, [R212+0x4000] ;  /* 0x00400000d414783b */ /* 0x000f660000000200 */
[C---:B--2---:R-:W-:Y:S08]  /*19bb0*/  HMMA.16816.F32.BF16 R180, R8.reuse, R184, R180 ;  /* 0x000000b808b4723c */ /* 0x044ff000000418b4 */
[C---:B------:R-:W-:Y:S01]  /*19bc0*/  HMMA.16816.F32.BF16 R176, R8.reuse, R186, R176 ;  /* 0x000000ba08b0723c */ /* 0x040fe200000418b0 */
[----:B------:R-:W2:Y:S07]  /*19bd0*/  LDSM.16.M88.4 R184, [R167+0xd800] ;  /* 0x00d80000a7b8783b */ /* 0x000eae0000000200 */
[C---:B-1----:R-:W-:Y:S08]  /*19be0*/  HMMA.16816.F32.BF16 R172, R8.reuse, R16, R172 ;  /* 0x0000001008ac723c */ /* 0x042ff000000418ac */
[C---:B------:R-:W-:Y:S01]  /*19bf0*/  HMMA.16816.F32.BF16 R168, R8.reuse, R18, R168 ;  /* 0x0000001208a8723c */ /* 0x040fe200000418a8 */
[----:B------:R-:W-:Y:S07]  /*19c00*/  LDSM.16.M88.4 R16, [R222+0x6000] ;  /* 0x00600000de10783b */ /* 0x000fee0000000200 */
[C---:B----4-:R-:W-:Y:S08]  /*19c10*/  HMMA.16816.F32.BF16 R32, R8.reuse, R4, R32 ;  /* 0x000000040820723c */ /* 0x050ff00000041820 */
[C---:B------:R-:W-:Y:S01]  /*19c20*/  HMMA.16816.F32.BF16 R28, R8.reuse, R6, R28 ;  /* 0x00000006081c723c */ /* 0x040fe2000004181c */
[----:B------:R-:W1:Y:S07]  /*19c30*/  LDSM.16.M88.4 R4, [R166+0x4000] ;  /* 0x00400000a604783b */ /* 0x000e6e0000000200 */
[C---:B---3--:R-:W-:Y:S08]  /*19c40*/  HMMA.16816.F32.BF16 R24, R8.reuse, R12, R24 ;  /* 0x0000000c0818723c */ /* 0x048ff00000041818 */
[----:B------:R-:W-:Y:S01]  /*19c50*/  HMMA.16816.F32.BF16 R204, R8, R14, R204 ;  /* 0x0000000e08cc723c */ /* 0x000fe200000418cc */
[----:B------:R-:W3:Y:S04]  /*19c60*/  LDSM.16.M88.4 R12, [R165+0xd000] ;  /* 0x00d00000a50c783b */ /* 0x000ee80000000200 */
        /* <DEDUP_REMOVED lines=10> */
[C---:B--2---:R-:W-:Y:S08]  /*19d10*/  HMMA.16816.F32.BF16 R24, R20.reuse, R184, R24 ;  /* 0x000000b81418723c */ /* 0x044ff00000041818 */
[----:B------:R-:W-:Y:S01]  /*19d20*/  HMMA.16816.F32.BF16 R204, R20, R186, R204 ;  /* 0x000000ba14cc723c */ /* 0x000fe200000418cc */
[----:B------:R-:W2:Y:S04]  /*19d30*/  LDSM.16.M88.4 R184, [R221+0xf000] ;  /* 0x00f00000ddb8783b */ /* 0x000ea80000000200 */
[----:B------:R-:W2:Y:S03]  /*19d40*/  LDSM.16.M88.4 R20, [R221+0xf800] ;  /* 0x00f80000dd14783b */ /* 0x000ea60000000200 */
[C---:B-1----:R-:W-:Y:S08]  /*19d50*/  HMMA.16816.F32.BF16 R180, R4.reuse, R200, R180 ;  /* 0x000000c804b4723c */ /* 0x042ff000000418b4 */
        /* <DEDUP_REMOVED lines=121> */
.L_x_5651:
        /* <DEDUP_REMOVED lines=8> */
.L_x_5652:
[----:B------:R-:W1:Y:S01]  /*1a570*/  LDCU UR9, c[0x0][0x3bc] ;  /* 0x00007780ff0977ac */ /* 0x000e620008000800 */
[----:B------:R-:W-:Y:S01]  /*1a580*/  @!PT LDS RZ, [RZ] ;  /* 0x00000000fffff984 */ /* 0x000fe20000000800 */
[----:B------:R-:W-:Y:S01]  /*1a590*/  @!PT LDS RZ, [RZ] ;  /* 0x00000000fffff984 */ /* 0x000fe20000000800 */
[----:B------:R-:W-:Y:S01]  /*1a5a0*/  @!PT LDS RZ, [RZ] ;  /* 0x00000000fffff984 */ /* 0x000fe20000000800 */
[----:B------:R2:W-:Y:S01]  /*1a5b0*/  LDGSTS.E.BYPASS.LTC128B.128 [R243+0x8000], desc[UR4][R224.64] ;  /* 0x08000000e0f37fae */ /* 0x0005e2000b981a04 */
[----:B------:R-:W-:-:S03]  /*1a5c0*/  USHF.L.U32 UR8, UR10, 0x5, URZ ;  /* 0x000000050a087899 */ /* 0x000fc600080006ff */
[----:B------:R2:W-:Y:S04]  /*1a5d0*/  LDGSTS.E.BYPASS.LTC128B.128 [R243+0xa000], desc[UR4][R224.64+0x80] ;  /* 0x0a000080e0f37fae */ /* 0x0005e8000b981a04 */
[----:B------:R2:W-:Y:S01]  /*1a5e0*/  LDGSTS.E.BYPASS.LTC128B.128 [R243+0xc000], desc[UR4][R224.64+0x100] ;  /* 0x0c000100e0f37fae */ /* 0x0005e2000b981a04 */
[----:B------:R-:W-:-:S03]  /*1a5f0*/  IADD3 R8, P0, PT, R224, UR8, RZ ;  /* 0x00000008e0087c10 */ /* 0x000fc6000ff1e0ff */
[----:B------:R2:W-:Y:S01]  /*1a600*/  LDGSTS.E.BYPASS.LTC128B.128 [R243+0xe000], desc[UR4][R224.64+0x180] ;  /* 0x0e000180e0f37fae */ /* 0x0005e2000b981a04 */
[----:B-1----:R-:W-:-:S06]  /*1a610*/  USHF.L.U64.HI UR9, UR10, 0x5, UR9 ;  /* 0x000000050a097899 */ /* 0x002fcc0008010209 */
[----:B------:R-:W-:Y:S02]  /*1a620*/  IADD3.X R9, PT, PT, R225, UR9, RZ, P0, !PT ;  /* 0x00000009e1097c10 */ /* 0x000fe400087fe4ff */
        /* <DEDUP_REMOVED lines=17> */
.L_x_5650:
[----:B--2---:R-:W-:Y:S01]  /*1a740*/  SHF.L.U32 R6, R2, 0x1, RZ ;  /* 0x0000000102067819 */ /* 0x004fe200000006ff */
[----:B------:R-:W-:Y:S01]  /*1a750*/  USHF.L.U32 UR4, UR22, 0x6, URZ ;  /* 0x0000000616047899 */ /* 0x000fe200080006ff */
[----:B------:R-:W-:Y:S01]  /*1a760*/  IADD3 R4, PT, PT, R232, 0x8, RZ ;  /* 0x00000008e8047810 */ /* 0x000fe20007ffe0ff */
[C---:B------:R-:W-:Y:S01]  /*1a770*/  VIADD R16, R215.reuse, 0x10000 ;  /* 0x00010000d7107836 */ /* 0x040fe20000000000 */
[----:B------:R-:W-:Y:S01]  /*1a780*/  LOP3.LUT R6, R6, 0x6, RZ, 0xc0, !PT ;  /* 0x0000000606067812 */ /* 0x000fe200078ec0ff */
[----:B------:R-:W-:Y:S01]  /*1a790*/  @UP1 UIADD3 UR22, UPT, UPT, UR22, -0x3, URZ ;  /* 0xfffffffd16161890 */ /* 0x000fe2000fffe0ff */
[----:B------:R-:W-:Y:S02]  /*1a7a0*/  IADD3 R201, PT, PT, R215, 0x10040, RZ ;  /* 0x00010040d7c97810 */ /* 0x000fe40007ffe0ff */
[----:B------:R-:W-:-:S04]  /*1a7b0*/  LOP3.LUT R6, R6, UR4, RZ, 0xfc, !PT ;  /* 0x0000000406067c12 */ /* 0x000fc8000f8efcff */
[C---:B------:R-:W-:Y:S02]  /*1a7c0*/  IADD3 R5, PT, PT, R6.reuse, -0x80, RZ ;  /* 0xffffff8006057810 */ /* 0x040fe40007ffe0ff */
[----:B------:R-:W-:Y:S02]  /*1a7d0*/  IADD3 R7, PT, PT, R6, -0x7f, RZ ;  /* 0xffffff8106077810 */ /* 0x000fe40007ffe0ff */
[-C--:B------:R-:W-:Y:S02]  /*1a7e0*/  ISETP.GT.AND P0, PT, R232, R5.reuse, PT ;  /* 0x00000005e800720c */ /* 0x080fe40003f04270 */
        /* <DEDUP_REMOVED lines=22> */
[----:B------:R-:W-:Y:S02]  /*1a950*/  ISETP.GT.AND P3, PT, R232, R5, PT ;  /* 0x00000005e800720c */ /* 0x000fe40003f64270 */
        /* <DEDUP_REMOVED lines=17> */
[----:B------:R-:W-:Y:S02]  /*1aa70*/  ISETP.GT.AND P1, PT, R232, R23, PT ;  /* 0x00000017e800720c */ /* 0x000fe40003f24270 */
        /* <DEDUP_REMOVED lines=71> */
[----:B------:R-:W-:Y:S02]  /*1aef0*/  ISETP.GT.AND P4, PT, R232, R23, PT ;  /* 0x00000017e800720c */ /* 0x000fe40003f84270 */
        /* <DEDUP_REMOVED lines=43> */
[----:B------:R-:W1:Y:S03]  /*1b1b0*/  SHFL.BFLY PT, R21, R6, 0x2, 0x1f ;  /* 0x0c401f0006157f89 */ /* 0x000e6600000e0000 */
[----:B------:R-:W-:-:S05]  /*1b1c0*/  FMNMX3.FTZ R8, R8, R217, R213, !PT ;  /* 0x000000d908087276 */ /* 0x000fca00078100d5 */
[----:B------:R-:W2:Y:S01]  /*1b1d0*/  SHFL.BFLY PT, R23, R8, 0x2, 0x1f ;  /* 0x0c401f0008177f89 */ /* 0x000ea200000e0000 */
[----:B-1----:R-:W-:-:S05]  /*1b1e0*/  FMNMX.FTZ R21, R6, R21, !PT ;  /* 0x0000001506157209 */ /* 0x002fca0007810000 */
[----:B------:R-:W1:Y:S01]  /*1b1f0*/  SHFL.BFLY PT, R184, R21, 0x1, 0x1f ;  /* 0x0c201f0015b87f89 */ /* 0x000e6200000e0000 */
[----:B--2---:R-:W-:-:S05]  /*1b200*/  FMNMX.FTZ R4, R8, R23, !PT ;  /* 0x0000001708047209 */ /* 0x004fca0007810000 */
[----:B------:R-:W2:Y:S01]  /*1b210*/  SHFL.BFLY PT, R185, R4, 0x1, 0x1f ;  /* 0x0c201f0004b97f89 */ /* 0x000ea200000e0000 */
[----:B-1----:R-:W-:-:S04]  /*1b220*/  FMNMX.FTZ R184, R21, R184, !PT ;  /* 0x000000b815b87209 */ /* 0x002fc80007810000 */
[C---:B------:R-:W-:Y:S01]  /*1b230*/  FSETP.NEU.FTZ.AND P0, PT, R184.reuse, -INF , PT ;  /* 0xff800000b800780b */ /* 0x040fe20003f1d000 */
[----:B------:R-:W-:Y:S01]  /*1b240*/  FMUL.FTZ R204, R184, UR14 ;  /* 0x0000000eb8cc7c20 */ /* 0x000fe20008410000 */
[----:B--2---:R-:W-:-:S04]  /*1b250*/  FMNMX.FTZ R185, R4, R185, !PT ;  /* 0x000000b904b97209 */ /* 0x004fc80007810000 */
        /* <DEDUP_REMOVED lines=456> */
.L_x_5647:
[----:B------:R-:W-:-:S12]  /*1cee0*/  UIADD3 UR22, UPT, UPT, UR31, -0x1, URZ ;  /* 0xffffffff1f167890 */ /* 0x000fd8000fffe0ff */
.L_x_5653:
[----:B------:R-:W-:-:S09]  /*1cef0*/  UISETP.GE.AND UP0, UPT, UR22, UR7, UPT ;  /* 0x000000071600728c */ /* 0x000fd2000bf06270 */
[----:B------:R-:W-:Y:S05]  /*1cf00*/  BRA.U !UP0, `(.L_x_5654) ;  /* 0x0000004508447547 */ /* 0x000fea000b800000 */
[----:B------:R-:W1:Y:S01]  /*1cf10*/  S2R R0, SR_TID.X ;  /* 0x0000000000007919 */ /* 0x000e620000002100 */
[----:B------:R-:W2:Y:S01]  /*1cf20*/  S2UR UR6, SR_CgaCtaId ;  /* 0x00000000000679c3 */ /* 0x000ea20000008800 */
[----:B------:R-:W-:Y:S01]  /*1cf30*/  USHF.L.U32 UR14, UR22, 0x6, URZ ;  /* 0x00000006160e7899 */ /* 0x000fe200080006ff */
[----:B------:R-:W-:Y:S01]  /*1cf40*/  IMAD.MOV.U32 R212, RZ, RZ, 0x20 ;  /* 0x00000020ffd47424 */ /* 0x000fe200078e00ff */
[----:B------:R-:W3:Y:S01]  /*1cf50*/  S2R R2, SR_TID.X ;  /* 0x0000000000027919 */ /* 0x000ee20000002100 */
[----:B------:R-:W-:Y:S01]  /*1cf60*/  UISETP.NE.U32.AND UP0, UPT, UR12, URZ, UPT ;  /* 0x000000ff0c00728c */ /* 0x000fe2000bf05070 */
[----:B------:R-:W-:Y:S01]  /*1cf70*/  IMAD.MOV.U32 R235, RZ, RZ, RZ ;  /* 0x000000ffffeb7224 */ /* 0x000fe200078e00ff */
[----:B------:R-:W-:Y:S01]  /*1cf80*/  IADD3 R234, PT, PT, R232, 0x8, RZ ;  /* 0x00000008e8ea7810 */ /* 0x000fe20007ffe0ff */
[----:B------:R-:W-:Y:S01]  /*1cf90*/  IMAD.U32 R237, RZ, RZ, UR14 ;  /* 0x0000000effed7e24 */ /* 0x000fe2000f8e00ff */
[----:B------:R-:W-:Y:S01]  /*1cfa0*/  UISETP.NE.AND.EX UP0, UPT, UR13, URZ, UPT, UP0 ;  /* 0x000000ff0d00728c */ /* 0x000fe2000bf05300 */
[----:B------:R-:W-:Y:S01]  /*1cfb0*/  VIADD R233, R215, 0x10000 ;  /* 0x00010000d7e97836 */ /* 0x000fe20000000000 */
[----:B------:R-:W-:Y:S01]  /*1cfc0*/  UMOV UR5, 0x400 ;  /* 0x0000040000057882 */ /* 0x000fe20000000000 */
[----:B------:R-:W-:Y:S01]  /*1cfd0*/  UIADD3 UR13, UPT, UPT, UR22, 0x1, URZ ;  /* 0x00000001160d7890 */ /* 0x000fe2000fffe0ff */
[----:B------:R-:W4:Y:S02]  /*1cfe0*/  LDCU UR4, c[0x0][0x45c] ;  /* 0x00008b80ff0477ac */ /* 0x000f240008000800 */
[----:B------:R-:W-:Y:S01]  /*1cff0*/  PLOP3.LUT P3, PT, PT, PT, UP0, 0x80, 0x8 ;  /* 0x000000000008781c */ /* 0x000fe20003f6f008 */
[----:B------:R-:W3:Y:S01]  /*1d000*/  LDCU.64 UR16, c[0x0][0x358] ;  /* 0x00006b00ff1077ac */ /* 0x000ee20008000a00 */
[----:B------:R-:W3:Y:S01]  /*1d010*/  LDCU.64 UR8, c[0x0][0x3a0] ;  /* 0x00007400ff0877ac */ /* 0x000ee20008000a00 */
[----:B------:R-:W3:Y:S01]  /*1d020*/  LDCU.64 UR10, c[0x0][0x3a8] ;  /* 0x00007500ff0a77ac */ /* 0x000ee20008000a00 */
[----:B------:R-:W-:Y:S01]  /*1d030*/  UIADD3 UR14, UPT, UPT, UR14, 0x40, URZ ;  /* 0x000000400e0e7890 */ /* 0x000fe2000fffe0ff */
[----:B-1----:R-:W-:Y:S01]  /*1d040*/  IMAD.SHL.U32 R0, R0, 0x2, RZ ;  /* 0x0000000200007824 */ /* 0x002fe200078e00ff */
[----:B--2---:R-:W-:Y:S01]  /*1d050*/  ULEA UR6, UR6, UR5, 0x18 ;  /* 0x0000000506067291 */ /* 0x004fe2000f8ec0ff */
[----:B---3--:R-:W-:Y:S01]  /*1d060*/  LOP3.LUT P0, RZ, R2, 0x2, RZ, 0xc0, !PT ;  /* 0x0000000202ff7812 */ /* 0x008fe2000780c0ff */
[----:B------:R-:W-:-:S02]  /*1d070*/  IMAD.MOV.U32 R2, RZ, RZ, R3 ;  /* 0x000000ffff027224 */ /* 0x000fc400078e0003 */
[----:B------:R-:W-:Y:S02]  /*1d080*/  LOP3.LUT R0, R0, 0x6, RZ, 0xc0, !PT ;  /* 0x0000000600007812 */ /* 0x000fe400078ec0ff */
[----:B------:R-:W-:Y:S02]  /*1d090*/  SEL R4, R212, 0xffffffe0, !P0 ;  /* 0xffffffe0d4047807 */ /* 0x000fe40004000000 */
[----:B------:R-:W-:Y:S02]  /*1d0a0*/  LOP3.LUT R237, R237, 0x20, R0, 0xfe, !PT ;  /* 0x00000020eded7812 */ /* 0x000fe400078efe00 */
[----:B------:R-:W-:Y:S02]  /*1d0b0*/  MOV R0, R164 ;  /* 0x000000a400007202 */ /* 0x000fe40000000f00 */
[----:B----4-:R-:W-:-:S07]  /*1d0c0*/  IADD3 R213, PT, PT, R215, R4, RZ ;  /* 0x00000004d7d57210 */ /* 0x010fce0007ffe0ff */
.L_x_5658:
[----:B------:R-:W-:Y:S01]  /*1d0d0*/  @!P3 IADD3 R9, P0, PT, RZ, -R235, RZ ;  /* 0x800000ebff09b210 */ /* 0x000fe20007f1e0ff */
[----:B------:R-:W1:Y:S01]  /*1d0e0*/  S2R R3, SR_TID.X ;  /* 0x0000000000037919 */ /* 0x000e620000002100 */
[----:B------:R-:W2:Y:S01]  /*1d0f0*/  @!P3 LDC R8, c[0x0][0x3c0] ;  /* 0x0000f000ff08bb82 */ /* 0x000ea20000000800 */
[----:B------:R-:W-:Y:S07]  /*1d100*/  DEPBAR.LE SB0, 0x0 ;  /* 0x000080000000791a */ /* 0x000fee0000000000 */
[----:B------:R-:W3:Y:S08]  /*1d110*/  LDC R11, c[0x0][0x3c4] ;  /* 0x0000f100ff0b7b82 */ /* 0x000ef00000000800 */
[----:B------:R-:W-:Y:S01]  /*1d120*/  BAR.SYNC.DEFER_BLOCKING 0x0 ;  /* 0x0000000000007b1d */ /* 0x000fe20000010000 */
[----:B------:R-:W-:Y:S01]  /*1d130*/  IMAD.MOV.U32 R10, RZ, RZ, R226 ;  /* 0x000000ffff0a7224 */ /* 0x000fe200078e00e2 */
[--C-:B-1----:R-:W-:Y:S01]  /*1d140*/  SHF.R.U32.HI R223, RZ, 0x1, R3.reuse ;  /* 0x00000001ffdf7819 */ /* 0x102fe20000011603 */
[----:B--2---:R-:W-:Y:S02]  /*1d150*/  @!P3 IMAD.SHL.U32 R12, R8, 0x40, RZ ;  /* 0x00000040080cb824 */ /* 0x004fe400078e00ff */
[C---:B------:R-:W-:Y:S02]  /*1d160*/  IMAD.SHL.U32 R4, R3.reuse, 0x8, RZ ;  /* 0x0000000803047824 */ /* 0x040fe400078e00ff */
[----:B------:R-:W-:Y:S02]  /*1d170*/  @!P3 IMAD.X R12, RZ, RZ, ~R12, P0 ;  /* 0x000000ffff0cb224 */ /* 0x000fe400000e0e0c */
[C---:B------:R-:W-:Y:S01]  /*1d180*/  IMAD.SHL.U32 R5, R3.reuse, 0x40, RZ ;  /* 0x0000004003057824 */ /* 0x040fe200078e00ff */
[----:B------:R-:W-:Y:S01]  /*1d190*/  LOP3.LUT R6, R4, 0x1f8, RZ, 0xc0, !PT ;  /* 0x000001f804067812 */ /* 0x000fe200078ec0ff */
[----:B------:R-:W-:Y:S01]  /*1d1a0*/  IMAD.SHL.U32 R214, R3, 0x20, RZ ;  /* 0x0000002003d67824 */ /* 0x000fe200078e00ff */
[----:B------:R-:W-:Y:S02]  /*1d1b0*/  @!P3 SHF.R.S64 R9, R9, 0x1f, R12 ;  /* 0x0000001f0909b819 */ /* 0x000fe4000000100c */
[----:B------:R-:W-:Y:S02]  /*1d1c0*/  LOP3.LUT R7, R5, 0x1c0, RZ, 0xc0, !PT ;  /* 0x000001c005077812 */ /* 0x000fe400078ec0ff */
[----:B------:R-:W-:Y:S02]  /*1d1d0*/  LOP3.LUT R243, R6, 0x38, R3, 0x78, !PT ;  /* 0x0000003806f37812 */ /* 0x000fe400078e7803 */
[----:B------:R-:W-:Y:S02]  /*1d1e0*/  @!P3 IADD3 R226, P0, PT, R226, R9, RZ ;  /* 0x00000009e2e2b210 */ /* 0x000fe40007f1e0ff */
[--C-:B------:R-:W-:Y:S02]  /*1d1f0*/  LOP3.LUT R6, R7, 0x38, R4.reuse, 0xf8, !PT ;  /* 0x0000003807067812 */ /* 0x100fe400078ef804 */
[----:B------:R-:W-:Y:S01]  /*1d200*/  LOP3.LUT R243, R243, 0x1e00, R4, 0xf8, !PT ;  /* 0x00001e00f3f37812 */ /* 0x000fe200078ef804 */
[----:B------:R-:W-:Y:S01]  /*1d210*/  IMAD.MOV.U32 R4, RZ, RZ, R227 ;  /* 0x000000ffff047224 */ /* 0x000fe200078e00e3 */
[----:B------:R-:W-:Y:S02]  /*1d220*/  @!P3 LEA.HI.X.SX32 R227, R12, R227, 0x1, P0 ;  /* 0x000000e30ce3b211 */ /* 0x000fe400000f0eff */
[----:B------:R-:W-:Y:S01]  /*1d230*/  LOP3.LUT R214, R214, 0x7c00, RZ, 0xc0, !PT ;  /* 0x00007c00d6d67812 */ /* 0x000fe200078ec0ff */
[----:B---3--:R-:W-:Y:S06]  /*1d240*/  @!P3 BRA `(.L_x_5655) ;  /* 0x0000000000f8b947 */ /* 0x008fec0003800000 */
[----:B------:R-:W1:Y:S01]  /*1d250*/  LDC R7, c[0x0][0x4f0] ;  /* 0x00013c00ff077b82 */ /* 0x000e620000000800 */
[----:B------:R-:W-:Y:S01]  /*1d260*/  UIADD3 UR5, UPT, UPT, UR14, -0x40, URZ ;  /* 0xffffffc00e057890 */ /* 0x000fe2000fffe0ff */
[----:B------:R-:W-:Y:S05]  /*1d270*/  IABS R14, UR14 ;  /* 0x0000000e000e7c13 */ /* 0x000fea0008000000 */
        /* <DEDUP_REMOVED lines=34> */
[----:B------:R-:W-:Y:S05]  /*1d4a0*/  @!P0 IMAD.MOV R15, RZ, RZ, -R15 ;  /* 0x000000ffff0f8224 */ /* 0x000fea00078e0a0f */
[C---:B------:R-:W-:Y:S02]  /*1d4b0*/  SEL R17, R8.reuse, R15, !P1 ;  /* 0x0000000f08117207 */ /* 0x040fe40004800000 */
[----:B------:R-:W-:Y:S02]  /*1d4c0*/  SEL R15, R8, R16, !P1 ;  /* 0x00000010080f7207 */ /* 0x000fe40004800000 */
[-C--:B------:R-:W-:Y:S01]  /*1d4d0*/  LEA R20, P1, R17, R228.reuse, 0x2 ;  /* 0x000000e411147211 */ /* 0x080fe200078210ff */
[----:B------:R-:W1:Y:S01]  /*1d4e0*/  LDC.64 R8, c[0x0][0x3c0] ;  /* 0x0000f000ff087b82 */ /* 0x000e620000000a00 */
        /* <DEDUP_REMOVED lines=20> */
.L_x_5655:
[----:B------:R-:W-:Y:S01]  /*1d630*/  LEA R243, R243, UR6, 0x1 ;  /* 0x00000006f3f37c11 */ /* 0x000fe2000f8e08ff */
[----:B------:R-:W-:Y:S01]  /*1d640*/  IMAD.SHL.U32 R7, R8, 0x20, RZ ;  /* 0x0000002008077824 */ /* 0x000fe200078e00ff */
[----:B------:R-:W-:Y:S01]  /*1d650*/  LOP3.LUT R4, R214, 0x200, R5, 0xf8, !PT ;  /* 0x00000200d6047812 */ /* 0x000fe200078ef805 */
[----:B------:R-:W-:Y:S01]  /*1d660*/  IMAD.MOV.U32 R20, RZ, RZ, 0x40 ;  /* 0x00000040ff147424 */ /* 0x000fe200078e00ff */
[C---:B------:R-:W-:Y:S01]  /*1d670*/  LOP3.LUT R223, R6.reuse, 0x8, R223, 0x78, !PT ;  /* 0x0000000806df7812 */ /* 0x040fe200078e78df */
[----:B------:R-:W-:Y:S01]  /*1d680*/  @!PT LDS RZ, [RZ] ;  /* 0x00000000fffff984 */ /* 0x000fe20000000800 */
[----:B------:R-:W-:Y:S01]  /*1d690*/  @!PT LDS RZ, [RZ] ;  /* 0x00000000fffff984 */ /* 0x000fe20000000800 */
[----:B------:R-:W-:Y:S01]  /*1d6a0*/  @!PT LDS RZ, [RZ] ;  /* 0x00000000fffff984 */ /* 0x000fe20000000800 */
[----:B------:R-:W-:Y:S01]  /*1d6b0*/  LDGSTS.E.BYPASS.LTC128B.128 [R243+0x10000], desc[UR16][R226.64] ;  /* 0x10000000e2f37fae */ /* 0x000fe2000b981a10 */
[----:B------:R-:W-:Y:S01]  /*1d6c0*/  LOP3.LUT R222, R5, 0x400, RZ, 0xc0, !PT ;  /* 0x0000040005de7812 */ /* 0x000fe200078ec0ff */
[----:B------:R-:W-:Y:S01]  /*1d6d0*/  UIADD3 UR13, UPT, UPT, UR13, -0x1, URZ ;  /* 0xffffffff0d0d7890 */ /* 0x000fe2000fffe0ff */
[----:B------:R-:W-:Y:S01]  /*1d6e0*/  LOP3.LUT R5, R6, 0x8, R3, 0x78, !PT ;  /* 0x0000000806057812 */ /* 0x000fe200078e7803 */
[----:B------:R-:W-:Y:S01]  /*1d6f0*/  LDGSTS.E.BYPASS.LTC128B.128 [R243+0x12000], desc[UR16][R226.64+0x80] ;  /* 0x12000080e2f37fae */ /* 0x000fe2000b981a10 */
[----:B------:R-:W-:Y:S01]  /*1d700*/  LOP3.LUT R223, R4, R223, RZ, 0xfc, !PT ;  /* 0x000000df04df7212 */ /* 0x000fe200078efcff */
[----:B------:R-:W-:Y:S01]  /*1d710*/  UISETP.GT.AND UP0, UPT, UR13, UR7, UPT ;  /* 0x000000070d00728c */ /* 0x000fe2000bf04270 */
[----:B------:R-:W-:Y:S01]  /*1d720*/  SHF.L.U64.HI R11, R8, 0x5, R11 ;  /* 0x00000005080b7819 */ /* 0x000fe2000001020b */
[----:B------:R-:W-:Y:S01]  /*1d730*/  LDGSTS.E.BYPASS.LTC128B.128 [R243+0x14000], desc[UR16][R226.64+0x100] ;  /* 0x14000100e2f37fae */ /* 0x000fe2000b981a10 */
[----:B------:R-:W-:Y:S01]  /*1d740*/  IADD3 R4, P0, PT, R7, R226, RZ ;  /* 0x000000e207047210 */ /* 0x000fe20007f1e0ff */
[----:B------:R-:W-:Y:S01]  /*1d750*/  IMAD R222, R5, 0x2, R222 ;  /* 0x0000000205de7824 */ /* 0x000fe200078e02de */
[----:B------:R-:W-:Y:S01]  /*1d760*/  LEA R223, R223, UR6, 0x1 ;  /* 0x00000006dfdf7c11 */ /* 0x000fe2000f8e08ff */
[----:B------:R-:W-:Y:S01]  /*1d770*/  LDGSTS.E.BYPASS.LTC128B.128 [R243+0x16000], desc[UR16][R226.64+0x180] ;  /* 0x16000180e2f37fae */ /* 0x000fe2000b981a10 */
[----:B------:R-:W-:Y:S01]  /*1d780*/  IADD3 R12, P1, PT, R7, R4, RZ ;  /* 0x00000004070c7210 */ /* 0x000fe20007f3e0ff */
[----:B------:R-:W-:Y:S01]  /*1d790*/  IMAD.X R5, R11, 0x1, R227, P0 ;  /* 0x000000010b057824 */ /* 0x000fe200000e06e3 */
[----:B------:R-:W-:Y:S01]  /*1d7a0*/  LOP3.LUT P2, RZ, R3, 0x4, RZ, 0xc0, !PT ;  /* 0x0000000403ff7812 */ /* 0x000fe2000784c0ff */
[----:B------:R-:W-:Y:S01]  /*1d7b0*/  VIADD R217, R222, UR6 ;  /* 0x00000006ded97c36 */ /* 0x000fe20008000000 */
[----:B------:R-:W-:Y:S01]  /*1d7c0*/  IADD3 R6, P0, PT, R7, R12, RZ ;  /* 0x0000000c07067210 */ /* 0x000fe20007f1e0ff */
[C---:B------:R-:W-:Y:S01]  /*1d7d0*/  IMAD.X R13, R11.reuse, 0x1, R5, P1 ;  /* 0x000000010b0d7824 */ /* 0x040fe200008e0605 */
[----:B------:R-:W-:Y:S01]  /*1d7e0*/  LDGSTS.E.BYPASS.LTC128B.128 [R243+0x10800], desc[UR16][R4.64] ;  /* 0x1080000004f37fae */ /* 0x000fe2000b981a10 */
[----:B------:R-:W-:Y:S02]  /*1d7f0*/  SEL R20, R20, 0xffffffc0, !P2 ;  /* 0xffffffc014147807 */ /* 0x000fe40005000000 */
[----:B------:R-:W-:Y:S01]  /*1d800*/  IMAD.X R7, R11, 0x1, R13, P0 ;  /* 0x000000010b077824 */ /* 0x000fe200000e060d */
[----:B------:R-:W-:Y:S01]  /*1d810*/  LDGSTS.E.BYPASS.LTC128B.128 [R243+0x12800], desc[UR16][R4.64+0x80] ;  /* 0x1280008004f37fae */ /* 0x000fe2000b981a10 */
[----:B------:R-:W-:Y:S01]  /*1d820*/  LOP3.LUT P0, RZ, R3, 0x2, RZ, 0xc0, !PT ;  /* 0x0000000203ff7812 */ /* 0x000fe2000780c0ff */
[C---:B------:R-:W-:Y:S02]  /*1d830*/  IMAD.IADD R219, R223.reuse, 0x1, R20 ;  /* 0x00000001dfdb7824 */ /* 0x040fe400078e0214 */
[----:B------:R-:W-:Y:S01]  /*1d840*/  LDGSTS.E.BYPASS.LTC128B.128 [R243+0x14800], desc[UR16][R4.64+0x100] ;  /* 0x1480010004f37fae */ /* 0x000fe2000b981a10 */
[----:B------:R-:W-:Y:S03]  /*1d850*/  SEL R216, R212, 0xffffffe0, !P0 ;  /* 0xffffffe0d4d87807 */ /* 0x000fe60004000000 */
[----:B------:R-:W-:Y:S02]  /*1d860*/  LDGSTS.E.BYPASS.LTC128B.128 [R243+0x16800], desc[UR16][R4.64+0x180] ;  /* 0x1680018004f37fae */ /* 0x000fe4000b981a10 */
[--C-:B------:R-:W-:Y:S02]  /*1d870*/  IMAD.IADD R221, R223, 0x1, R216.reuse ;  /* 0x00000001dfdd7824 */ /* 0x100fe400078e02d8 */
[----:B------:R-:W-:Y:S01]  /*1d880*/  LDGSTS.E.BYPASS.LTC128B.128 [R243+0x11000], desc[UR16][R12.64] ;  /* 0x110000000cf37fae */ /* 0x000fe2000b981a10 */
[C---:B------:R-:W-:Y:S02]  /*1d890*/  IMAD.IADD R220, R217.reuse, 0x1, R216 ;  /* 0x00000001d9dc7824 */ /* 0x040fe400078e02d8 */
        /* <DEDUP_REMOVED lines=33> */
[C---:B----4-:R-:W-:Y:S08]  /*1dab0*/  HMMA.16816.F32.BF16 R28, R32.reuse, R164, RZ ;  /* 0x000000a4201c723c */ /* 0x050ff000000418ff */
[----:B------:R-:W-:Y:S01]  /*1dac0*/  HMMA.16816.F32.BF16 R32, R32, R166, RZ ;  /* 0x000000a62020723c */ /* 0x000fe200000418ff */
[----:B------:R-:W2:Y:S07]  /*1dad0*/  LDSM.16.M88.4 R164, [R217+0x9000] ;  /* 0x00900000d9a4783b */ /* 0x000eae0000000200 */
        /* <DEDUP_REMOVED lines=265> */
.L_x_5657:
        /* <DEDUP_REMOVED lines=9> */
[----:B------:R-:W-:Y:S01]  /*1ec00*/  IADD3 R164, P1, PT, R165, R166, RZ ;  /* 0x000000a6a5a47210 */ /* 0x000fe20007f3e0ff */
[----:B------:R-:W-:Y:S01]  /*1ec10*/  IMAD.X R167, R3, 0x1, R225, P0 ;  /* 0x0000000103a77824 */ /* 0x000fe200000e06e1 */
        /* <DEDUP_REMOVED lines=17> */
.L_x_5656:
        /* <DEDUP_REMOVED lines=623> */
.L_x_5654:
[----:B------:R-:W1:Y:S01]  /*21420*/  SHFL.BFLY PT, R10, R241, 0x2, 0x1f ;  /* 0x0c401f00f10a7f89 */ /* 0x000e6200000e0000 */
[----:B------:R-:W-:Y:S01]  /*21430*/  UISETP.NE.AND UP1, UPT, UR20, -0x1, UPT ;  /* 0xffffffff1400788c */ /* 0x000fe2000bf25270 */
[----:B------:R-:W-:Y:S01]  /*21440*/  BSSY.RECONVERGENT B0, `(.L_x_5659) ;  /* 0x000015c000007945 */ /* 0x000fe20003800200 */
[----:B------:R-:W2:Y:S01]  /*21450*/  LDCU.U8 UR7, c[0x0][0x548] ;  /* 0x0000a900ff0777ac */ /* 0x000ea20008000000 */
[----:B------:R-:W3:Y:S01]  /*21460*/  SHFL.BFLY PT, R0, R239, 0x2, 0x1f ;  /* 0x0c401f00ef007f89 */ /* 0x000ee200000e0000 */
[----:B------:R-:W4:Y:S07]  /*21470*/  LDCU.64 UR12, c[0x0][0x358] ;  /* 0x00006b00ff0c77ac */ /* 0x000f2e0008000a00 */
[----:B------:R-:W5:Y:S01]  /*21480*/  @!UP1 LDCU.64 UR8, c[0x0][0x400] ;  /* 0x00008000ff0897ac */ /* 0x000f620008000a00 */
[----:B------:R-:W4:Y:S01]  /*21490*/  @UP1 LDCU.64 UR4, c[0x0][0x408] ;  /* 0x00008100ff0417ac */ /* 0x000f220008000a00 */
[----:B--2---:R-:W-:Y:S01]  /*214a0*/  UISETP.NE.AND UP2, UPT, UR7, URZ, UPT ;  /* 0x000000ff0700728c */ /* 0x004fe2000bf45270 */
[----:B------:R-:W-:Y:S01]  /*214b0*/  S2UR UR7, SR_CTAID.Z ;  /* 0x00000000000779c3 */ /* 0x000fe20000002700 */
[----:B-1----:R-:W-:-:S02]  /*214c0*/  FADD.FTZ R10, R10, R241 ;  /* 0x000000f10a0a7221 */ /* 0x002fc40000010000 */
[----:B------:R-:W-:Y:S01]  /*214d0*/  UISETP.NE.OR UP0, UPT, UR20, -0x1, !UP2 ;  /* 0xffffffff1400788c */ /* 0x000fe2000d705670 */
[----:B---3--:R-:W-:Y:S02]  /*214e0*/  FADD.FTZ R9, R0, R239 ;  /* 0x000000ef00097221 */ /* 0x008fe40000010000 */
[----:B------:R-:W1:Y:S04]  /*214f0*/  SHFL.BFLY PT, R5, R10, 0x1, 0x1f ;  /* 0x0c201f000a057f89 */ /* 0x000e6800000e0000 */
[----:B------:R-:W2:Y:S01]  /*21500*/  SHFL.BFLY PT, R2, R9, 0x1, 0x1f ;  /* 0x0c201f0009027f89 */ /* 0x000ea200000e0000 */
[----:B----4-:R-:W-:Y:S01]  /*21510*/  @UP1 UIMAD.WIDE.U32 UR14, UR20, UR4, URZ ;  /* 0x00000004140e12a5 */ /* 0x010fe2000f8e00ff */
[----:B------:R-:W3:Y:S01]  /*21520*/  @UP2 LDCU UR4, c[0x0][0x454] ;  /* 0x00008a80ff0427ac */ /* 0x000ee20008000800 */
[----:B------:R-:W4:Y:S01]  /*21530*/  S2R R0, SR_TID.X ;  /* 0x0000000000007919 */ /* 0x000f220000002100 */
[----:B-1----:R-:W-:Y:S01]  /*21540*/  FADD.FTZ R4, R10, R5 ;  /* 0x000000050a047221 */ /* 0x002fe20000010000 */
[----:B--2---:R-:W-:-:S03]  /*21550*/  FADD.FTZ R2, R9, R2 ;  /* 0x0000000209027221 */ /* 0x004fc60000010000 */
[----:B------:R-:W1:Y:S01]  /*21560*/  MUFU.RCP R8, R4 ;  /* 0x0000000400087308 */ /* 0x000e620000001000 */
[----:B------:R-:W-:Y:S02]  /*21570*/  FSETP.NE.FTZ.AND P4, PT, R4, RZ, PT ;  /* 0x000000ff0400720b */ /* 0x000fe40003f95000 */
[----:B------:R-:W-:-:S05]  /*21580*/  FSETP.NE.FTZ.AND P3, PT, R2, RZ, PT ;  /* 0x000000ff0200720b */ /* 0x000fca0003f75000 */
[----:B------:R-:W2:Y:S01]  /*21590*/  MUFU.RCP R7, R2 ;  /* 0x0000000200077308 */ /* 0x000ea20000001000 */
[C---:B----4-:R-:W-:Y:S02]  /*215a0*/  SHF.L.U32 R6, R0.reuse, 0x4, RZ ;  /* 0x0000000400067819 */ /* 0x050fe400000006ff */
[----:B------:R-:W-:Y:S02]  /*215b0*/  SHF.L.U32 R5, R0, 0x1, RZ ;  /* 0x0000000100057819 */ /* 0x000fe400000006ff */
[----:B------:R-:W-:-:S03]  /*215c0*/  LOP3.LUT R6, R6, 0x1c0, RZ, 0xc0, !PT ;  /* 0x000001c006067812 */ /* 0x000fc600078ec0ff */
[----:B------:R-:W-:Y:S01]  /*215d0*/  @P4 MUFU.LG2 R12, R4 ;  /* 0x00000004000c4308 */ /* 0x000fe20000000c00 */
[--C-:B------:R-:W-:Y:S02]  /*215e0*/  LOP3.LUT R214, R214, 0x6, R5.reuse, 0xf8, !PT ;  /* 0x00000006d6d67812 */ /* 0x100fe400078ef805 */
[----:B------:R-:W-:Y:S02]  /*215f0*/  LOP3.LUT R5, R6, 0x38, R5, 0xf8, !PT ;  /* 0x0000003806057812 */ /* 0x000fe400078ef805 */
[----:B------:R-:W-:Y:S02]  /*21600*/  LOP3.LUT P1, RZ, R0, 0x10, RZ, 0xc0, !PT ;  /* 0x0000001000ff7812 */ /* 0x000fe4000782c0ff */
[----:B-1----:R-:W-:Y:S01]  /*21610*/  FSEL R8, R8, 1, P4 ;  /* 0x3f80000008087808 */ /* 0x002fe20002000000 */
[----:B------:R-:W1:Y:S01]  /*21620*/  @P3 MUFU.LG2 R2, R2 ;  /* 0x0000000200023308 */ /* 0x000e620000000c00 */
[----:B------:R-:W-:Y:S02]  /*21630*/  LOP3.LUT R5, R214, R5, RZ, 0xfc, !PT ;  /* 0x00000005d6057212 */ /* 0x000fe400078efcff */
[----:B--2---:R-:W-:Y:S01]  /*21640*/  FSEL R7, R7, 1, P3 ;  /* 0x3f80000007077808 */ /* 0x004fe20001800000 */
[C---:B------:R-:W-:Y:S01]  /*21650*/  FMUL.FTZ R160, R8.reuse, R160 ;  /* 0x000000a008a07220 */ /* 0x040fe20000410000 */
[----:B------:R-:W-:Y:S01]  /*21660*/  MOV R6, 0x20 ;  /* 0x0000002000067802 */ /* 0x000fe20000000f00 */
[----:B------:R-:W-:Y:S01]  /*21670*/  FMUL.FTZ R161, R8, R161 ;  /* 0x000000a108a17220 */ /* 0x000fe20000410000 */
[----:B------:R-:W-:Y:S01]  /*21680*/  LOP3.LUT P2, RZ, R0, 0x8, RZ, 0xc0, !PT ;  /* 0x0000000800ff7812 */ /* 0x000fe2000784c0ff */
        /* <DEDUP_REMOVED lines=127> */
[----:B------:R-:W-:Y:S01]  /*21e80*/  LEA R5, R5, UR6, 0x1 ;  /* 0x0000000605057c11 */ /* 0x000fe2000f8e08ff */
[----:B------:R-:W-:Y:S01]  /*21e90*/  FMUL.FTZ R7, R7, R131 ;  /* 0x0000008307077220 */ /* 0x000fe20000410000 */
[----:B------:R-:W-:Y:S01]  /*21ea0*/  SEL R6, R6, 0xffffffe0, !P2 ;  /* 0xffffffe006067807 */ /* 0x000fe20005000000 */
[----:B------:R-:W5:Y:S01]  /*21eb0*/  S2UR UR6, SR_CTAID.Y ;  /* 0x00000000000679c3 */ /* 0x000f620000002600 */
[----:B------:R-:W-:Y:S01]  /*21ec0*/  SEL R8, R8, 0xfffffff0, !P0 ;  /* 0xfffffff008087807 */ /* 0x000fe20004000000 */
[----:B-1----:R-:W-:Y:S01]  /*21ed0*/  @P3 FMUL.FTZ R2, R2, 0.69314718246459960938 ;  /* 0x3f31721802023820 */ /* 0x002fe20000410000 */
[----:B------:R-:W-:-:S02]  /*21ee0*/  IADD3 R11, PT, PT, R5, 0x40, RZ ;  /* 0x00000040050b7810 */ /* 0x000fc40007ffe0ff */
[C---:B------:R-:W-:Y:S02]  /*21ef0*/  IADD3 R9, PT, PT, R5.reuse, R6, RZ ;  /* 0x0000000605097210 */ /* 0x040fe40007ffe0ff */
[----:B------:R-:W-:Y:S02]  /*21f00*/  @P1 IADD3 R11, PT, PT, R5, -0x40, RZ ;  /* 0xffffffc0050b1810 */ /* 0x000fe40007ffe0ff */
[----:B------:R-:W-:Y:S02]  /*21f10*/  F2FP.BF16.F32.PACK_AB R160, R161, R160 ;  /* 0x000000a0a1a0723e */ /* 0x000fe400000010ff */
[----:B------:R-:W-:Y:S02]  /*21f20*/  F2FP.BF16.F32.PACK_AB R162, R163, R162 ;  /* 0x000000a2a3a2723e */ /* 0x000fe400000010ff */
[----:B------:R-:W-:Y:S01]  /*21f30*/  F2FP.BF16.F32.PACK_AB R130, R7, R130 ;  /* 0x000000820782723e */ /* 0x000fe200000010ff */
[----:B------:R-:W-:Y:S01]  /*21f40*/  STS [R5], R160 ;  /* 0x000000a005007388 */ /* 0x000fe20000000800 */
[----:B------:R-:W-:-:S02]  /*21f50*/  F2FP.BF16.F32.PACK_AB R156, R157, R156 ;  /* 0x0000009c9d9c723e */ /* 0x000fc400000010ff */
[----:B------:R-:W-:Y:S01]  /*21f60*/  F2FP.BF16.F32.PACK_AB R158, R159, R158 ;  /* 0x0000009e9f9e723e */ /* 0x000fe200000010ff */
[----:B------:R-:W-:Y:S01]  /*21f70*/  STS [R5+0x400], R162 ;  /* 0x000400a205007388 */ /* 0x000fe20000000800 */
[----:B------:R-:W-:Y:S02]  /*21f80*/  IADD3 R7, PT, PT, R5, R8, RZ ;  /* 0x0000000805077210 */ /* 0x000fe40007ffe0ff */
[----:B------:R-:W-:Y:S02]  /*21f90*/  F2FP.BF16.F32.PACK_AB R152, R153, R152 ;  /* 0x000000989998723e */ /* 0x000fe400000010ff */
[----:B------:R-:W-:Y:S01]  /*21fa0*/  F2FP.BF16.F32.PACK_AB R154, R155, R154 ;  /* 0x0000009a9b9a723e */ /* 0x000fe200000010ff */
[----:B------:R-:W-:Y:S01]  /*21fb0*/  STS [R7], R156 ;  /* 0x0000009c07007388 */ /* 0x000fe20000000800 */
[----:B------:R-:W-:Y:S01]  /*21fc0*/  F2FP.BF16.F32.PACK_AB R148, R149, R148 ;  /* 0x000000949594723e */ /* 0x000fe200000010ff */
[----:B-----5:R-:W-:Y:S01]  /*21fd0*/  @!UP1 UIMAD.WIDE.U32 UR10, UR6, UR8, URZ ;  /* 0x00000008060a92a5 */ /* 0x020fe2000f8e00ff */
[----:B------:R-:W-:Y:S01]  /*21fe0*/  F2FP.BF16.F32.PACK_AB R150, R151, R150 ;  /* 0x000000969796723e */ /* 0x000fe200000010ff */
[----:B------:R-:W-:Y:S01]  /*21ff0*/  STS [R7+0x400], R158 ;  /* 0x0004009e07007388 */ /* 0x000fe20000000800 */
[----:B------:R-:W-:Y:S01]  /*22000*/  IADD3 R13, PT, PT, R8, R9, RZ ;  /* 0x00000009080d7210 */ /* 0x000fe20007ffe0ff */
[----:B------:R-:W-:Y:S01]  /*22010*/  @!UP1 UIMAD UR8, UR6, UR9, UR11 ;  /* 0x00000009060892a4 */ /* 0x000fe2000f8e020b */
[-C--:B------:R-:W-:Y:S01]  /*22020*/  IADD3 R15, PT, PT, R6, R11.reuse, RZ ;  /* 0x0000000b060f7210 */ /* 0x080fe20007ffe0ff */
[----:B------:R-:W-:Y:S01]  /*22030*/  STS [R9], R152 ;  /* 0x0000009809007388 */ /* 0x000fe20000000800 */
[----:B------:R-:W-:Y:S01]  /*22040*/  F2FP.BF16.F32.PACK_AB R144, R145, R144 ;  /* 0x000000909190723e */ /* 0x000fe200000010ff */
[----:B------:R-:W-:Y:S01]  /*22050*/  @UP1 UIMAD UR8, UR20, UR5, UR15 ;  /* 0x00000005140812a4 */ /* 0x000fe2000f8e020f */
[----:B------:R-:W-:Y:S01]  /*22060*/  F2FP.BF16.F32.PACK_AB R146, R147, R146 ;  /* 0x000000929392723e */ /* 0x000fe200000010ff */
[----:B------:R-:W-:Y:S01]  /*22070*/  STS [R9+0x400], R154 ;  /* 0x0004009a09007388 */ /* 0x000fe20000000800 */
[----:B------:R-:W-:Y:S01]  /*22080*/  F2FP.BF16.F32.PACK_AB R140, R141, R140 ;  /* 0x0000008c8d8c723e */ /* 0x000fe200000010ff */
[----:B------:R-:W1:Y:S01]  /*22090*/  S2UR UR5, SR_CTAID.X ;  /* 0x00000000000579c3 */ /* 0x000e620000002500 */
[----:B------:R-:W-:Y:S01]  /*220a0*/  F2FP.BF16.F32.PACK_AB R142, R143, R142 ;  /* 0x0000008e8f8e723e */ /* 0x000fe200000010ff */
[----:B------:R-:W-:Y:S01]  /*220b0*/  STS [R13], R148 ;  /* 0x000000940d007388 */ /* 0x000fe20000000800 */
[C---:B------:R-:W-:Y:S01]  /*220c0*/  IADD3 R17, PT, PT, R8.reuse, R11, RZ ;  /* 0x0000000b08117210 */ /* 0x040fe20007ffe0ff */
[----:B------:R-:W2:Y:S01]  /*220d0*/  @!UP2 LDCU UR9, c[0x0][0x3e0] ;  /* 0x00007c00ff09a7ac */ /* 0x000ea20008000800 */
[----:B------:R-:W-:Y:S01]  /*220e0*/  F2FP.BF16.F32.PACK_AB R136, R137, R136 ;  /* 0x000000888988723e */ /* 0x000fe200000010ff */
[----:B------:R-:W-:Y:S01]  /*220f0*/  STS [R13+0x400], R150 ;  /* 0x000400960d007388 */ /* 0x000fe20000000800 */
[----:B------:R-:W-:Y:S01]  /*22100*/  F2FP.BF16.F32.PACK_AB R138, R139, R138 ;  /* 0x0000008a8b8a723e */ /* 0x000fe200000010ff */
[----:B------:R-:W4:Y:S01]  /*22110*/  @P3 LDC R6, c[0x0][0x458] ;  /* 0x00011600ff063b82 */ /* 0x000f220000000800 */
[----:B------:R-:W-:Y:S01]  /*22120*/  F2FP.BF16.F32.PACK_AB R132, R133, R132 ;  /* 0x000000848584723e */ /* 0x000fe200000010ff */
[----:B------:R-:W-:Y:S01]  /*22130*/  STS [R11], R144 ;  /* 0x000000900b007388 */ /* 0x000fe20000000800 */
[----:B------:R-:W-:Y:S01]  /*22140*/  F2FP.BF16.F32.PACK_AB R134, R135, R134 ;  /* 0x000000868786723e */ /* 0x000fe200000010ff */
[----:B------:R-:W5:Y:S01]  /*22150*/  LDCU UR11, c[0x0][0x434] ;  /* 0x00008680ff0b77ac */ /* 0x000f620008000800 */
[----:B------:R-:W-:Y:S01]  /*22160*/  IADD3 R19, PT, PT, R8, R15, RZ ;  /* 0x0000000f08137210 */ /* 0x000fe20007ffe0ff */
[----:B------:R-:W-:Y:S01]  /*22170*/  STS [R11+0x400], R146 ;  /* 0x000400920b007388 */ /* 0x000fe20000000800 */
[----:B------:R-:W-:Y:S01]  /*22180*/  F2FP.BF16.F32.PACK_AB R36, R37, R36 ;  /* 0x000000242524723e */ /* 0x000fe200000010ff */
[----:B------:R-:W-:Y:S01]  /*22190*/  @UP1 UMOV UR10, UR14 ;  /* 0x0000000e000a1c82 */ /* 0x000fe20008000000 */
[----:B------:R-:W-:Y:S01]  /*221a0*/  F2FP.BF16.F32.PACK_AB R38, R39, R38 ;  /* 0x000000262726723e */ /* 0x000fe200000010ff */
[----:B------:R-:W-:Y:S01]  /*221b0*/  STS [R17], R140 ;  /* 0x0000008c11007388 */ /* 0x000fe20000000800 */
[----:B------:R-:W-:-:S02]  /*221c0*/  F2FP.BF16.F32.PACK_AB R40, R41, R40 ;  /* 0x000000282928723e */ /* 0x000fc400000010ff */
[----:B------:R-:W-:Y:S01]  /*221d0*/  F2FP.BF16.F32.PACK_AB R42, R43, R42 ;  /* 0x0000002a2b2a723e */ /* 0x000fe200000010ff */
[----:B------:R-:W-:Y:S01]  /*221e0*/  STS [R17+0x400], R142 ;  /* 0x0004008e11007388 */ /* 0x000fe20000000800 */
[----:B------:R-:W-:Y:S01]  /*221f0*/  F2FP.BF16.F32.PACK_AB R44, R45, R44 ;  /* 0x0000002c2d2c723e */ /* 0x000fe200000010ff */
[----:B--2---:R-:W-:Y:S01]  /*22200*/  @!UP2 UIMAD UR9, UR6, UR9, UR7 ;  /* 0x000000090609a2a4 */ /* 0x004fe2000f8e0207 */
[----:B------:R-:W-:Y:S01]  /*22210*/  F2FP.BF16.F32.PACK_AB R46, R47, R46 ;  /* 0x0000002e2f2e723e */ /* 0x000fe200000010ff */
[----:B------:R-:W-:Y:S01]  /*22220*/  STS [R15], R136 ;  /* 0x000000880f007388 */ /* 0x000fe20000000800 */
[----:B------:R-:W-:Y:S02]  /*22230*/  F2FP.BF16.F32.PACK_AB R48, R49, R48 ;  /* 0x000000303130723e */ /* 0x000fe400000010ff */
[----:B------:R-:W-:Y:S01]  /*22240*/  F2FP.BF16.F32.PACK_AB R50, R51, R50 ;  /* 0x000000323332723e */ /* 0x000fe200000010ff */
[----:B------:R-:W-:Y:S01]  /*22250*/  STS [R15+0x400], R138 ;  /* 0x0004008a0f007388 */ /* 0x000fe20000000800 */
[----:B------:R-:W-:Y:S01]  /*22260*/  F2FP.BF16.F32.PACK_AB R52, R53, R52 ;  /* 0x000000343534723e */ /* 0x000fe200000010ff */
[----:B-----5:R-:W-:Y:S01]  /*22270*/  @!UP0 UIMAD UR20, UR6, UR11, URZ ;  /* 0x0000000b061482a4 */ /* 0x020fe2000f8e02ff */
[----:B------:R-:W-:Y:S01]  /*22280*/  F2FP.BF16.F32.PACK_AB R54, R55, R54 ;  /* 0x000000363736723e */ /* 0x000fe200000010ff */
[----:B------:R-:W-:Y:S01]  /*22290*/  STS [R19], R132 ;  /* 0x0000008413007388 */ /* 0x000fe20000000800 */
[----:B------:R-:W-:Y:S01]  /*222a0*/  F2FP.BF16.F32.PACK_AB R56, R57, R56 ;  /* 0x000000383938723e */ /* 0x000fe200000010ff */
[----:B------:R-:W-:Y:S01]  /*222b0*/  @!UP2 UIMAD UR9, UR9, UR11, URZ ;  /* 0x0000000b0909a2a4 */ /* 0x000fe2000f8e02ff */
[----:B------:R-:W-:Y:S01]  /*222c0*/  F2FP.BF16.F32.PACK_AB R58, R59, R58 ;  /* 0x0000003a3b3a723e */ /* 0x000fe200000010ff */
[----:B------:R-:W-:Y:S01]  /*222d0*/  STS [R19+0x400], R134 ;  /* 0x0004008613007388 */ /* 0x000fe20000000800 */
[----:B------:R-:W-:Y:S01]  /*222e0*/  F2FP.BF16.F32.PACK_AB R60, R61, R60 ;  /* 0x0000003c3d3c723e */ /* 0x000fe200000010ff */
[----:B-1----:R-:W-:Y:S01]  /*222f0*/  USHF.L.U32 UR6, UR5, 0x6, URZ ;  /* 0x0000000605067899 */ /* 0x002fe200080006ff */
[----:B------:R-:W-:Y:S01]  /*22300*/  F2FP.BF16.F32.PACK_AB R62, R63, R62 ;  /* 0x0000003e3f3e723e */ /* 0x000fe200000010ff */
[----:B------:R-:W-:Y:S01]  /*22310*/  STS [R5+0x2000], R36 ;  /* 0x0020002405007388 */ /* 0x000fe20000000800 */
[----:B------:R-:W-:Y:S01]  /*22320*/  F2FP.BF16.F32.PACK_AB R64, R65, R64 ;  /* 0x000000404140723e */ /* 0x000fe200000010ff */
[----:B---3--:R-:W-:Y:S01]  /*22330*/  @UP2 UIMAD UR9, UR7, UR4, UR20 ;  /* 0x00000004070922a4 */ /* 0x008fe2000f8e0214 */
        /* <DEDUP_REMOVED lines=8> */
[----:B------:R-:W-:Y:S02]  /*223c0*/  F2FP.BF16.F32.PACK_AB R76, R77, R76 ;  /* 0x0000004c4d4c723e */ /* 0x000fe400000010ff */
        /* <DEDUP_REMOVED lines=39> */
[----:B------:R-:W-:Y:S01]  /*22640*/  LOP3.LUT P0, RZ, R0, 0x3, RZ, 0xc0, !PT ;  /* 0x0000000300ff7812 */ /* 0x000fe2000780c0ff */
[----:B------:R-:W-:Y:S01]  /*22650*/  STS [R5+0x4400], R70 ;  /* 0x0044004605007388 */ /* 0x000fe20000000800 */
[----:B------:R-:W-:-:S03]  /*22660*/  SHF.R.U32.HI R14, RZ, 0x1, R0 ;  /* 0x00000001ff0e7819 */ /* 0x000fc60000011600 */
[----:B------:R-:W-:Y:S01]  /*22670*/  STS [R7+0x4000], R72 ;  /* 0x0040004807007388 */ /* 0x000fe20000000800 */
[----:B------:R-:W-:-:S03]  /*22680*/  LOP3.LUT R14, R14, 0x30, RZ, 0xc0, !PT ;  /* 0x000000300e0e7812 */ /* 0x000fc600078ec0ff */
        /* <DEDUP_REMOVED lines=20> */
[----:B------:R3:W-:Y:S01]  /*227d0*/  STS [R13+0x6400], R114 ;  /* 0x006400720d007388 */ /* 0x0007e20000000800 */
[----:B-1----:R-:W1:Y:S03]  /*227e0*/  LDC.64 R4, c[0x0][0x408] ;  /* 0x00010200ff047b82 */ /* 0x002e660000000a00 */
[----:B------:R-:W-:Y:S04]  /*227f0*/  STS [R11+0x6000], R116 ;  /* 0x006000740b007388 */ /* 0x000fe80000000800 */
[----:B------:R-:W-:Y:S01]  /*22800*/  STS [R11+0x6400], R118 ;  /* 0x006400760b007388 */ /* 0x000fe20000000800 */
[----:B--2---:R-:W2:Y:S03]  /*22810*/  @P4 LDC R7, c[0x0][0x458] ;  /* 0x00011600ff074b82 */ /* 0x004ea60000000800 */
[----:B------:R-:W-:Y:S04]  /*22820*/  STS [R17+0x6000], R120 ;  /* 0x0060007811007388 */ /* 0x000fe80000000800 */
[----:B------:R5:W-:Y:S04]  /*22830*/  STS [R17+0x6400], R122 ;  /* 0x0064007a11007388 */ /* 0x000be80000000800 */
[----:B------:R-:W-:Y:S04]  /*22840*/  STS [R15+0x6000], R124 ;  /* 0x0060007c0f007388 */ /* 0x000fe80000000800 */
[----:B------:R1:W-:Y:S01]  /*22850*/  STS [R15+0x6400], R126 ;  /* 0x0064007e0f007388 */ /* 0x0003e20000000800 */
[----:B---3--:R-:W-:-:S03]  /*22860*/  SHF.R.U32.HI R13, RZ, 0x2, R0 ;  /* 0x00000002ff0d7819 */ /* 0x008fc60000011600 */
[----:B------:R3:W-:Y:S01]  /*22870*/  STS [R19+0x6000], R128 ;  /* 0x0060008013007388 */ /* 0x0007e20000000800 */
[----:B------:R-:W-:Y:S02]  /*22880*/  LOP3.LUT R13, R14, 0x7, R13, 0xf8, !PT ;  /* 0x000000070e0d7812 */ /* 0x000fe400078ef80d */
[----:B------:R-:W-:Y:S01]  /*22890*/  MOV R14, 0x7f800000 ;  /* 0x7f800000000e7802 */ /* 0x000fe20000000f00 */
[----:B------:R3:W-:Y:S01]  /*228a0*/  STS [R19+0x6400], R130 ;  /* 0x0064008213007388 */ /* 0x0007e20000000800 */
[----:B----4-:R-:W-:Y:S01]  /*228b0*/  @P3 FFMA.FTZ R14, R3, R6, R2 ;  /* 0x00000006030e3223 */ /* 0x010fe20000010002 */
[----:B------:R-:W-:Y:S01]  /*228c0*/  SHF.L.U32 R3, R0, 0x3, RZ ;  /* 0x0000000300037819 */ /* 0x000fe200000006ff */
[----:B------:R-:W-:Y:S01]  /*228d0*/  BAR.SYNC.DEFER_BLOCKING 0x0 ;  /* 0x0000000000007b1d */ /* 0x000fe20000010000 */
[----:B-----5:R-:W-:Y:S01]  /*228e0*/  @P4 FMUL.FTZ R17, R12, 0.69314718246459960938 ;  /* 0x3f3172180c114820 */ /* 0x020fe20000410000 */
[----:B-1----:R-:W-:-:S03]  /*228f0*/  MOV R15, 0x7f800000 ;  /* 0x7f800000000f7802 */ /* 0x002fc60000000f00 */
[----:B--2---:R-:W-:Y:S01]  /*22900*/  @P4 FFMA.FTZ R15, R164, R7, R17 ;  /* 0x00000007a40f4223 */ /* 0x004fe20000010011 */
[----:B------:R3:W1:Y:S01]  /*22910*/  LDS.128 R8, [R243+0x1800] ;  /* 0x00180000f3087984 */ /* 0x0006620000000c00 */
[----:B------:R-:W-:Y:S05]  /*22920*/  @P0 BRA `(.L_x_5660) ;  /* 0x0000000000340947 */ /* 0x000fea0003800000 */
        /* <DEDUP_REMOVED lines=13> */
.L_x_5660:
[----:B------:R-:W-:Y:S05]  /*22a00*/  BSYNC.RECONVERGENT B0 ;  /* 0x0000000000007941 */ /* 0x000fea0003800200 */
.L_x_5659:
[----:B------:R-:W4:Y:S01]  /*22a10*/  LDCU.64 UR4, c[0x0][0x410] ;  /* 0x00008200ff0477ac */ /* 0x000f220008000a00 */
[----:B--2---:R-:W-:Y:S01]  /*22a20*/  LOP3.LUT R12, R3, 0x38, RZ, 0xc0, !PT ;  /* 0x00000038030c7812 */ /* 0x004fe200078ec0ff */
[----:B------:R-:W-:Y:S01]  /*22a30*/  IMAD.MOV.U32 R13, RZ, RZ, RZ ;  /* 0x000000ffff0d7224 */ /* 0x000fe200078e00ff */
[----:B------:R-:W-:Y:S01]  /*22a40*/  SHF.R.U32.HI R0, RZ, 0x3, R0 ;  /* 0x00000003ff007819 */ /* 0x000fe20000011600 */
[----:B------:R-:W-:Y:S01]  /*22a50*/  UIADD3 UR21, UPT, UPT, -UR6, UR21, URZ ;  /* 0x0000001506157290 */ /* 0x000fe2000fffe1ff */
[----:B------:R2:W1:Y:S01]  /*22a60*/  LDS.128 R24, [R243] ;  /* 0x00000000f3187984 */ /* 0x0004620000000c00 */
[----:B------:R-:W-:Y:S01]  /*22a70*/  IMAD.WIDE.U32 R12, R4, UR6, R12 ;  /* 0x00000006040c7c25 */ /* 0x000fe2000f8e000c */
[----:B------:R-:W-:Y:S02]  /*22a80*/  BSSY.RECONVERGENT B0, `(.L_x_5661) ;  /* 0x000001d000007945 */ /* 0x000fe40003800200 */
[----:B------:R2:W1:Y:S01]  /*22a90*/  LDS.128 R20, [R243+0x2000] ;  /* 0x00200000f3147984 */ /* 0x0004620000000c00 */
[----:B------:R-:W-:Y:S01]  /*22aa0*/  VIADD R3, R0, 0x10 ;  /* 0x0000001000037836 */ /* 0x000fe20000000000 */
[----:B------:R-:W-:Y:S01]  /*22ab0*/  IADD3 R12, P0, PT, R12, UR10, RZ ;  /* 0x0000000a0c0c7c10 */ /* 0x000fe2000ff1e0ff */
[----:B------:R-:W-:Y:S01]  /*22ac0*/  IMAD R2, R5, UR6, R13 ;  /* 0x0000000605027c24 */ /* 0x000fe2000f8e020d */
[----:B---3--:R2:W3:Y:S01]  /*22ad0*/  LDS.128 R16, [R243+0x4000] ;  /* 0x00400000f3107984 */ /* 0x0084e20000000c00 */
[----:B------:R-:W-:Y:S01]  /*22ae0*/  VIADD R6, R0, 0x20 ;  /* 0x0000002000067836 */ /* 0x000fe20000000000 */
[----:B------:R-:W-:-:S02]  /*22af0*/  ISETP.GE.AND P3, PT, R3, UR21, PT ;  /* 0x0000001503007c0c */ /* 0x000fc4000bf66270 */
[----:B------:R-:W-:Y:S02]  /*22b00*/  IADD3 R3, PT, PT, R0, 0x30, RZ ;  /* 0x0000003000037810 */ /* 0x000fe40007ffe0ff */
[----:B------:R-:W-:Y:S01]  /*22b10*/  IADD3.X R13, PT, PT, R2, UR8, RZ, P0, !PT ;  /* 0x00000008020d7c10 */ /* 0x000fe200087fe4ff */
[----:B----4-:R-:W-:Y:S01]  /*22b20*/  IMAD.U32 R2, RZ, RZ, UR4 ;  /* 0x00000004ff027e24 */ /* 0x010fe2000f8e00ff */
[----:B------:R-:W-:Y:S02]  /*22b30*/  ISETP.GE.AND P1, PT, R3, UR21, PT ;  /* 0x0000001503007c0c */ /* 0x000fe4000bf26270 */
[----:B------:R-:W-:Y:S01]  /*22b40*/  ISETP.GE.AND P0, PT, R0, UR21, PT ;  /* 0x0000001500007c0c */ /* 0x000fe2000bf06270 */
[----:B------:R-:W-:Y:S01]  /*22b50*/  IMAD.WIDE.U32 R2, R2, UR7, R12 ;  /* 0x0000000702027c25 */ /* 0x000fe2000f8e000c */
[----:B------:R-:W-:Y:S01]  /*22b60*/  MOV R7, UR5 ;  /* 0x0000000500077c02 */ /* 0x000fe20008000f00 */
[----:B------:R2:W4:Y:S01]  /*22b70*/  LDS.128 R12, [R243+0x6000] ;  /* 0x00600000f30c7984 */ /* 0x0005220000000c00 */
[----:B------:R-:W-:-:S03]  /*22b80*/  ISETP.GE.AND P2, PT, R6, UR21, PT ;  /* 0x0000001506007c0c */ /* 0x000fc6000bf46270 */
[----:B------:R-:W-:-:S06]  /*22b90*/  IMAD R7, R7, UR7, R3 ;  /* 0x0000000707077c24 */ /* 0x000fcc000f8e0203 */
[----:B------:R-:W-:Y:S05]  /*22ba0*/  @P0 BRA `(.L_x_5662) ;  /* 0x0000000000280947 */ /* 0x000fea0003800000 */
[----:B------:R-:W5:Y:S01]  /*22bb0*/  LDCU.64 UR4, c[0x0][0x3f0] ;  /* 0x00007e00ff0477ac */ /* 0x000f620008000a00 */
[----:B------:R-:W-:-:S05]  /*22bc0*/  MOV R6, R2 ;  /* 0x0000000200067202 */ /* 0x000fca0000000f00 */
[----:B------:R-:W-:-:S04]  /*22bd0*/  IMAD.WIDE.U32 R30, R0, R4, R6 ;  /* 0x00000004001e7225 */ /* 0x000fc800078e0006 */
[----:B------:R-:W-:Y:S01]  /*22be0*/  IMAD R28, R0, R5, R31 ;  /* 0x00000005001c7224 */ /* 0x000fe200078e021f */
[----:B-----5:R-:W-:-:S04]  /*22bf0*/  LEA R32, P0, R30, UR4, 0x1 ;  /* 0x000000041e207c11 */ /* 0x020fc8000f8008ff */
[----:B------:R-:W-:-:S05]  /*22c00*/  LEA.HI.X R33, R30, UR5, R28, 0x1, P0 ;  /* 0x000000051e217c11 */ /* 0x000fca00080f0c1c */
[----:B-1----:R1:W-:Y:S04]  /*22c10*/  STG.E.128 desc[UR12][R32.64], R24 ;  /* 0x0000001820007986 */ /* 0x0023e8000c101d0c */
[----:B------:R1:W-:Y:S04]  /*22c20*/  STG.E.128 desc[UR12][R32.64+0x80], R20 ;  /* 0x0000801420007986 */ /* 0x0003e8000c101d0c */
[----:B---3--:R1:W-:Y:S04]  /*22c30*/  STG.E.128 desc[UR12][R32.64+0x100], R16 ;  /* 0x0001001020007986 */ /* 0x0083e8000c101d0c */
[----:B----4-:R1:W-:Y:S02]  /*22c40*/  STG.E.128 desc[UR12][R32.64+0x180], R12 ;  /* 0x0001800c20007986 */ /* 0x0103e4000c101d0c */
.L_x_5662:
[----:B------:R-:W-:Y:S05]  /*22c50*/  BSYNC.RECONVERGENT B0 ;  /* 0x0000000000007941 */ /* 0x000fea0003800200 */
.L_x_5661:
[----:B-1----:R1:W1:Y:S01]  /*22c60*/  LDS.128 R24, [R243+0x800] ;  /* 0x00080000f3187984 */ /* 0x0022620000000c00 */
[----:B------:R-:W-:Y:S03]  /*22c70*/  BSSY.RECONVERGENT B0, `(.L_x_5663) ;  /* 0x0000014000007945 */ /* 0x000fe60003800200 */
[----:B------:R1:W1:Y:S04]  /*22c80*/  LDS.128 R20, [R243+0x2800] ;  /* 0x00280000f3147984 */ /* 0x0002680000000c00 */
[----:B---3--:R3:W1:Y:S04]  /*22c90*/  LDS.128 R16, [R243+0x4800] ;  /* 0x00480000f3107984 */ /* 0x0086680000000c00 */
        /* <DEDUP_REMOVED lines=17> */
.L_x_5664:
[----:B------:R-:W-:Y:S05]  /*22db0*/  BSYNC.RECONVERGENT B0 ;  /* 0x0000000000007941 */ /* 0x000fea0003800200 */
.L_x_5663:
        /* <DEDUP_REMOVED lines=21> */
.L_x_5666:
[----:B------:R-:W-:Y:S05]  /*22f10*/  BSYNC.RECONVERGENT B0 ;  /* 0x0000000000007941 */ /* 0x000fea0003800200 */
.L_x_5665:
        /* <DEDUP_REMOVED lines=19> */
.L_x_5667:
        /* <DEDUP_REMOVED lines=11> */
.L_x_7496:


//--------------------- .text._ZN5flash24flash_fwd_splitkv_kernelI23Flash_fwd_kernel_traitsILi256ELi64ELi64ELi4ELb0ELb0EN7cutlass10bfloat16_tE19Flash_kernel_traitsILi256ELi64ELi64ELi4ES3_EELb0ELb1ELb0ELb0ELb1ELb1ELb0ELb1EEEvNS_16Flash_fwd_paramsE --------------------------
	.section	.text._ZN5flash24flash_fwd_splitkv_kernelI23Flash_fwd_kernel_traitsILi256ELi64ELi64ELi4ELb0ELb0EN7cutlass10bfloat16_tE19Flash_kernel_traitsILi256ELi64ELi64ELi4ES3_EELb0ELb1ELb0ELb0ELb1ELb1ELb0ELb1EEEvNS_16Flash_fwd_paramsE,"ax",@progbits
	.align	128
        .global         _ZN5flash24flash_fwd_splitkv_kernelI23Flash_fwd_kernel_traitsILi256ELi64ELi64ELi4ELb0ELb0EN7cutlass10bfloat16_tE19Flash_kernel_traitsILi256ELi64ELi64ELi4ES3_EELb0ELb1ELb0ELb0ELb1ELb1ELb0ELb1EEEvNS_16Flash_fwd_paramsE
        .type           _ZN5flash24flash_fwd_splitkv_kernelI23Flash_fwd_kernel_traitsILi256ELi64ELi64ELi4ELb0ELb0EN7cutlass10bfloat16_tE19Flash_kernel_traitsILi256ELi64ELi64ELi4ES3_EELb0ELb1ELb0ELb0ELb1ELb1ELb0ELb1EEEvNS_16Flash_fwd_paramsE,@function
        .size           _ZN5flash24flash_fwd_splitkv_kernelI23Flash_fwd_kernel_traitsILi256ELi64ELi64ELi4ELb0ELb0EN7cutlass10bfloat16_tE19Flash_kernel_traitsILi256ELi64ELi64ELi4ES3_EELb0ELb1ELb0ELb0ELb1ELb1ELb0ELb1EEEvNS_16Flash_fwd_paramsE,(.L_x_7497 - _ZN5flash24flash_fwd_splitkv_kernelI23Flash_fwd_kernel_traitsILi256ELi64ELi64ELi4ELb0ELb0EN7cutlass10bfloat16_tE19Flash_kernel_traitsILi256ELi64ELi64ELi4ES3_EELb0ELb1ELb0ELb0ELb1ELb1ELb0ELb1EEEvNS_16Flash_fwd_paramsE)
        .other          _ZN5flash24flash_fwd_splitkv_kernelI23Flash_fwd_kernel_traitsILi256ELi64ELi64ELi4ELb0ELb0EN7cutlass10bfloat16_tE19Flash_kernel_traitsILi256ELi64ELi64ELi4ES3_EELb0ELb1ELb0ELb0ELb1ELb1ELb0ELb1EEEvNS_16Flash_fwd_paramsE,@"STO_CUDA_ENTRY STV_DEFAULT"
_ZN5flash24flash_fwd_splitkv_kernelI23Flash_fwd_kernel_traitsILi256ELi64ELi64ELi4ELb0ELb0EN7cutlass10bfloat16_tE19Flash_kernel_traitsILi256ELi64ELi64ELi4ES3_EELb0ELb1ELb0ELb0ELb1ELb1ELb0ELb1EEEvNS_16Flash_fwd_paramsE:
.text._ZN5flash24flash_fwd_splitkv_kernelI23Flash_fwd_kernel_traitsILi256ELi64ELi64ELi4ELb0ELb0EN7cutlass10bfloat16_tE19Flash_kernel_traitsILi256ELi64ELi64ELi4ES3_EELb0ELb1ELb0ELb0ELb1ELb1ELb0ELb1EEEvNS_16Flash_fwd_paramsE:
        /* <DEDUP_REMOVED lines=75> */
.L_x_5668:
        /* <DEDUP_REMOVED lines=82> */
.L_x_5671:
[----:B------:R-:W-:Y:S05]  /*09d0*/  BSYNC.RECONVERGENT B0 ;  /* 0x0000000000007941 */ /* 0x000fea0003800200 */
.L_x_5670:
        /* <DEDUP_REMOVED lines=17> */
.L_x_5673:
[----:B------:R-:W-:Y:S05]  /*0af0*/  BSYNC.RECONVERGENT B0 ;  /* 0x0000000000007941 */ /* 0x000fea0003800200 */
.L_x_5672:
        /* <DEDUP_REMOVED lines=17> */
.L_x_5675:
[----:B------:R-:W-:Y:S05]  /*0c10*/  BSYNC.RECONVERGENT B0 ;  /* 0x0000000000007941 */ /* 0x000fea0003800200 */
.L_x_5674:
        /* <DEDUP_REMOVED lines=16> */
.L_x_5677:
[----:B------:R-:W-:Y:S05]  /*0d20*/  BSYNC.RECONVERGENT B0 ;  /* 0x0000000000007941 */ /* 0x000fea0003800200 */
.L_x_5676:
        /* <DEDUP_REMOVED lines=21> */
.L_x_5669:
        /* <DEDUP_REMOVED lines=13> */
.L_x_5678:
        /* <DEDUP_REMOVED lines=103> */
.L_x_5679:
        /* <DEDUP_REMOVED lines=15> */
.L_x_5681:
[----:B------:R-:W1:Y:S01]  /*16b0*/  LDCU.64 UR16, c[0x0][0x3b8] ;  /* 0x00007700ff1077ac */ /* 0x000e620008000a00 */
[----:B------:R-:W-:-:S04]  /*16c0*/  UIADD3 UR19, UPT, UPT, UR10, UR27, URZ ;  /* 0x0000001b0a137290 */ /* 0x000fc8000fffe0ff */
[----:B-1----:R-:W-:Y:S02]  /*16d0*/  UIMAD.WIDE.U32 UR8, UR19, UR16, URZ ;  /* 0x00000010130872a5 */ /* 0x002fe4000f8e00ff */
[----:B------:R-:W-:-:S04]  /*16e0*/  UIMAD UR19, UR19, UR17, URZ ;  /* 0x00000011131372a4 */ /* 0x000fc8000f8e02ff */
[----:B------:R-:W-:Y:S01]  /*16f0*/  UIADD3 UR19, UPT, UPT, UR9, UR19, URZ ;  /* 0x0000001309137290 */ /* 0x000fe2000fffe0ff */
[----:B------:R-:W-:-:S11]  /*1700*/  UMOV UR18, UR8 ;  /* 0x0000000800127c82 */ /* 0x000fd60008000000 */
.L_x_5682:
        /* <DEDUP_REMOVED lines=14> */
.L_x_5683:
[----:B------:R-:W1:Y:S01]  /*17f0*/  LDCU.64 UR14, c[0x0][0x3c0] ;  /* 0x00007800ff0e77ac */ /* 0x000e620008000a00 */
[----:B------:R-:W-:-:S04]  /*1800*/  UIADD3 UR10, UPT, UPT, UR10, UR27, URZ ;  /* 0x0000001b0a0a7290 */ /* 0x000fc8000fffe0ff */
[----:B-1----:R-:W-:Y:S02]  /*1810*/  UIMAD.WIDE.U32 UR8, UR10, UR14, URZ ;  /* 0x0000000e0a0872a5 */ /* 0x002fe4000f8e00ff */
[----:B------:R-:W-:-:S04]  /*1820*/  UIMAD UR10, UR10, UR15, URZ ;  /* 0x0000000f0a0a72a4 */ /* 0x000fc8000f8e02ff */
[----:B------:R-:W-:-:S03]  /*1830*/  UIADD3 UR9, UPT, UPT, UR9, UR10, URZ ;  /* 0x0000000a09097290 */ /* 0x000fc6000fffe0ff */
[----:B------:R-:W-:-:S09]  /*1840*/  UMOV UR10, UR8 ;  /* 0x00000008000a7c82 */ /* 0x000fd20008000000 */
.L_x_5684:
        /* <DEDUP_REMOVED lines=54> */
.L_x_5680:
        /* <DEDUP_REMOVED lines=180> */
.L_x_5707:
        /* <DEDUP_REMOVED lines=124> */
.L_x_5687:
        /* <DEDUP_REMOVED lines=190> */
.L_x_5691:
[----:B---3--:R-:W-:Y:S05]  /*3a90*/  BSYNC.RECONVERGENT B0 ;  /* 0x0000000000007941 */ /* 0x008fea0003800200 */
.L_x_5690:
        /* <DEDUP_REMOVED lines=188> */
.L_x_5693:
[----:B------:R-:W-:Y:S05]  /*4660*/  BSYNC.RECONVERGENT B0 ;  /* 0x0000000000007941 */ /* 0x000fea0003800200 */
.L_x_5692:
        /* <DEDUP_REMOVED lines=192> */
.L_x_5695:
[----:B------:R-:W-:Y:S05]  /*5270*/  BSYNC.RECONVERGENT B0 ;  /* 0x0000000000007941 */ /* 0x000fea0003800200 */
.L_x_5694:
        /* <DEDUP_REMOVED lines=195> */
.L_x_5697:
[----:B------:R-:W-:Y:S05]  /*5eb0*/  BSYNC.RECONVERGENT B0 ;  /* 0x0000000000007941 */ /* 0x000fea0003800200 */
.L_x_5696:
[----:B------:R-:W2:Y:S01]  /*5ec0*/  LDC R26, c[0x0][0x450] ;  /* 0x00011400ff1a7b82 */ /* 0x000ea20000000800 */
[----:B-1----:R-:W-:Y:S05]  /*5ed0*/  IMAD.U32 R95, R95, -0x20, RZ ;  /* 0xffffffe05f5f7824 */ /* 0x002fea00078e00ff */
[C---:B------:R-:W-:Y:S02]  /*5ee0*/  LEA R24, P1, R95.reuse, R24, 0x1 ;  /* 0x000000185f187211 */ /* 0x040fe400078208ff */
[C---:B------:R-:W-:Y:S02]  /*5ef0*/  LEA R52, P0, R95.reuse, R52, 0x1 ;  /* 0x000000345f347211 */ /* 0x040fe400078008ff */
[C---:B------:R-:W-:Y:S02]  /*5f00*/  LEA.HI.X.SX32 R25, R95.reuse, R25, 0x1, P1 ;  /* 0x000000195f197211 */ /* 0x040fe400008f0eff */
[----:B------:R-:W-:Y:S01]  /*5f10*/  LEA.HI.X.SX32 R53, R95, R53, 0x1, P0 ;  /* 0x000000355f357211 */ /* 0x000fe200000f0eff */
[----:B------:R-:W-:Y:S05]  /*5f20*/  BRA `(.L_x_5688) ;  /* 0x0000005400b47947 */ /* 0x000fea0003800000 */
.L_x_5689:
        /* <DEDUP_REMOVED lines=343> */
.L_x_5699:
[----:B---3--:R-:W-:Y:S05]  /*74a0*/  BSYNC.RECONVERGENT B0 ;  /* 0x0000000000007941 */ /* 0x008fea0003800200 */
.L_x_5698:
        /* <DEDUP_REMOVED lines=344> */
.L_x_5701:
[----:B------:R-:W-:Y:S05]  /*8a30*/  BSYNC.RECONVERGENT B0 ;  /* 0x0000000000007941 */ /* 0x000fea0003800200 */
.L_x_5700:
        /* <DEDUP_REMOVED lines=345> */
.L_x_5703:
[----:B------:R-:W-:Y:S05]  /*9fd0*/  BSYNC.RECONVERGENT B0 ;  /* 0x0000000000007941 */ /* 0x000fea0003800200 */
.L_x_5702:
        /* <DEDUP_REMOVED lines=347> */
.L_x_5705:
[----:B------:R-:W-:Y:S05]  /*b590*/  BSYNC.RECONVERGENT B0 ;  /* 0x0000000000007941 */ /* 0x000fea0003800200 */
.L_x_5704:
[----:B------:R-:W2:Y:S01]  /*b5a0*/  LDC R26, c[0x0][0x450] ;  /* 0x00011400ff1a7b82 */ /* 0x000ea20000000800 */
[----:B-1----:R-:W-:Y:S05]  /*b5b0*/  IMAD.U32 R3, R48, -0x20, RZ ;  /* 0xffffffe030037824 */ /* 0x002fea00078e00ff */
[C---:B------:R-:W-:Y:S02]  /*b5c0*/  LEA R80, P1, R3.reuse, R80, 0x1 ;  /* 0x0000005003507211 */ /* 0x040fe400078208ff */
[C---:B------:R-:W-:Y:S02]  /*b5d0*/  LEA R78, P0, R3.reuse, R78, 0x1 ;  /* 0x0000004e034e7211 */ /* 0x040fe400078008ff */
[C---:B------:R-:W-:Y:S02]  /*b5e0*/  LEA.HI.X.SX32 R81, R3.reuse, R81, 0x1, P1 ;  /* 0x0000005103517211 */ /* 0x040fe400008f0eff */
[----:B------:R-:W-:Y:S09]  /*b5f0*/  LEA.HI.X.SX32 R79, R3, R79, 0x1, P0 ;  /* 0x0000004f034f7211 */ /* 0x000ff200000f0eff */
.L_x_5688:
[----:B------:R-:W-:Y:S05]  /*b600*/  BSYNC.RECONVERGENT B1 ;  /* 0x0000000000017941 */ /* 0x000fea0003800200 */
.L_x_5686:
        /* <DEDUP_REMOVED lines=89> */
.L_x_5706:
[----:B------:R-:W-:Y:S01]  /*bba0*/  UISETP.GT.AND UP0, UPT, UR6, UR33, UPT ;  /* 0x000000210600728c */ /* 0x000fe2000bf04270 */
[----:B------:R-:W-:Y:S02]  /*bbb0*/  IADD3 R76, P1, PT, R76, R83, RZ ;  /* 0x000000534c4c7210 */ /* 0x000fe40007f3e0ff */
[----:B------:R-:W-:Y:S03]  /*bbc0*/  IADD3 R22, P0, PT, R22, R87, RZ ;  /* 0x0000005716167210 */ /* 0x000fe60007f1e0ff */
[----:B------:R-:W-:Y:S02]  /*bbd0*/  IMAD.X R77, R77, 0x1, R82, P1 ;  /* 0x000000014d4d7824 */ /* 0x000fe400008e0652 */
[----:B------:R-:W-:Y:S01]  /*bbe0*/  IMAD.X R23, R23, 0x1, R85, P0 ;  /* 0x0000000117177824 */ /* 0x000fe200000e0655 */
[----:B------:R-:W-:Y:S07]  /*bbf0*/  BRA.U UP0, `(.L_x_5707) ;  /* 0xffffff6900bc7547 */ /* 0x000fee000b83ffff */
.L_x_5685:
        /* <DEDUP_REMOVED lines=50> */
.L_x_5711:
[----:B------:R-:W-:Y:S05]  /*bf20*/  BSYNC.RECONVERGENT B0 ;  /* 0x0000000000007941 */ /* 0x000fea0003800200 */
.L_x_5710:
        /* <DEDUP_REMOVED lines=12> */
.L_x_5709:
        /* <DEDUP_REMOVED lines=78> */
.L_x_5717:
[----:B------:R-:W-:Y:S05]  /*c4d0*/  BSYNC.RECONVERGENT B0 ;  /* 0x0000000000007941 */ /* 0x000fea0003800200 */
.L_x_5716:
        /* <DEDUP_REMOVED lines=44> */
.L_x_5719:
[----:B------:R-:W-:Y:S05]  /*c7a0*/  BSYNC.RECONVERGENT B0 ;  /* 0x0000000000007941 */ /* 0x000fea0003800200 */
.L_x_5718:
        /* <DEDUP_REMOVED lines=44> */
.L_x_5721:
[----:B------:R-:W-:Y:S05]  /*ca70*/  BSYNC.RECONVERGENT B0 ;  /* 0x0000000000007941 */ /* 0x000fea0003800200 */
.L_x_5720:
        /* <DEDUP_REMOVED lines=43> */
.L_x_5723:
[----:B------:R-:W-:Y:S05]  /*cd30*/  BSYNC.RECONVERGENT B0 ;  /* 0x0000000000007941 */ /* 0x000fea0003800200 */
.L_x_5722:
[----:B------:R1:W-:Y:S02]  /*cd40*/  STS.128 [R241+0x6000], R8 ;  /* 0x00600008f1007388 */ /* 0x0003e40000000c00 */
.L_x_5715:
[----:B------:R-:W-:Y:S05]  /*cd50*/  BSYNC.RECONVERGENT B1 ;  /* 0x0000000000017941 */ /* 0x000fea0003800200 */
.L_x_5714:
        /* <DEDUP_REMOVED lines=63> */
.L_x_5727:
[----:B------:R-:W-:Y:S05]  /*d150*/  BSYNC.RECONVERGENT B0 ;  /* 0x0000000000007941 */ /* 0x000fea0003800200 */
.L_x_5726:
        /* <DEDUP_REMOVED lines=55> */
.L_x_5729:
[----:B------:R-:W-:Y:S05]  /*d4d0*/  BSYNC.RECONVERGENT B0 ;  /* 0x0000000000007941 */ /* 0x000fea0003800200 */
.L_x_5728:
        /* <DEDUP_REMOVED lines=53> */
.L_x_5731:
[----:B------:R-:W-:Y:S05]  /*d830*/  BSYNC.RECONVERGENT B0 ;  /* 0x0000000000007941 */ /* 0x000fea0003800200 */
.L_x_5730:
        /* <DEDUP_REMOVED lines=53> */
.L_x_5733:
[----:B------:R-:W-:Y:S05]  /*db90*/  BSYNC.RECONVERGENT B0 ;  /* 0x0000000000007941 */ /* 0x000fea0003800200 */
.L_x_5732:
[----:B------:R1:W-:Y:S02]  /*dba0*/  STS.128 [R241+0x6800], R8 ;  /* 0x00680008f1007388 */ /* 0x0003e40000000c00 */
.L_x_5725:
[----:B------:R-:W-:Y:S05]  /*dbb0*/  BSYNC.RECONVERGENT B1 ;  /* 0x0000000000017941 */ /* 0x000fea0003800200 */
.L_x_5724:
        /* <DEDUP_REMOVED lines=62> */
.L_x_5737:
[----:B------:R-:W-:Y:S05]  /*dfa0*/  BSYNC.RECONVERGENT B0 ;  /* 0x0000000000007941 */ /* 0x000fea0003800200 */
.L_x_5736:
        /* <DEDUP_REMOVED lines=53> */
.L_x_5739:
[----:B------:R-:W-:Y:S05]  /*e300*/  BSYNC.RECONVERGENT B0 ;  /* 0x0000000000007941 */ /* 0x000fea0003800200 */
.L_x_5738:
        /* <DEDUP_REMOVED lines=54> */
.L_x_5741:
[----:B------:R-:W-:Y:S05]  /*e670*/  BSYNC.RECONVERGENT B0 ;  /* 0x0000000000007941 */ /* 0x000fea0003800200 */
.L_x_5740:
        /* <DEDUP_REMOVED lines=53> */
.L_x_5743:
[----:B------:R-:W-:Y:S05]  /*e9d0*/  BSYNC.RECONVERGENT B0 ;  /* 0x0000000000007941 */ /* 0x000fea0003800200 */
.L_x_5742:
[----:B------:R1:W-:Y:S02]  /*e9e0*/  STS.128 [R241+0x7000], R8 ;  /* 0x00700008f1007388 */ /* 0x0003e40000000c00 */
.L_x_5735:
[----:B------:R-:W-:Y:S05]  /*e9f0*/  BSYNC.RECONVERGENT B1 ;  /* 0x0000000000017941 */ /* 0x000fea0003800200 */
.L_x_5734:
        /* <DEDUP_REMOVED lines=64> */
.L_x_5745:
[----:B------:R-:W-:Y:S05]  /*ee00*/  BSYNC.RECONVERGENT B0 ;  /* 0x0000000000007941 */ /* 0x000fea0003800200 */
.L_x_5744:
        /* <DEDUP_REMOVED lines=54> */
.L_x_5747:
[----:B------:R-:W-:Y:S05]  /*f170*/  BSYNC.RECONVERGENT B0 ;  /* 0x0000000000007941 */ /* 0x000fea0003800200 */
.L_x_5746:
        /* <DEDUP_REMOVED lines=54> */
.L_x_5749:
[----:B------:R-:W-:Y:S05]  /*f4e0*/  BSYNC.RECONVERGENT B0 ;  /* 0x0000000000007941 */ /* 0x000fea0003800200 */
.L_x_5748:
        /* <DEDUP_REMOVED lines=54> */
.L_x_5751:
[----:B------:R-:W-:Y:S05]  /*f850*/  BSYNC.RECONVERGENT B0 ;  /* 0x0000000000007941 */ /* 0x000fea0003800200 */
.L_x_5750:
[----:B------:R1:W-:Y:S01]  /*f860*/  STS.128 [R241+0x7800], R8 ;  /* 0x00780008f1007388 */ /* 0x0003e20000000c00 */
[----:B------:R-:W-:Y:S05]  /*f870*/  BRA `(.L_x_5712) ;  /* 0x00000058001c7947 */ /* 0x000fea0003800000 */
.L_x_5713:
        /* <DEDUP_REMOVED lines=93> */
.L_x_5755:
[----:B------:R-:W-:Y:S05]  /*fe50*/  BSYNC.RECONVERGENT B0 ;  /* 0x0000000000007941 */ /* 0x000fea0003800200 */
.L_x_5754:
        /* <DEDUP_REMOVED lines=84> */
.L_x_5757:
[----:B------:R-:W-:Y:S05]  /*103a0*/  BSYNC.RECONVERGENT B0 ;  /* 0x0000000000007941 */ /* 0x000fea0003800200 */
.L_x_5756:
        /* <DEDUP_REMOVED lines=84> */
.L_x_5759:
[----:B------:R-:W-:Y:S05]  /*108f0*/  BSYNC.RECONVERGENT B0 ;  /* 0x0000000000007941 */ /* 0x000fea0003800200 */
.L_x_5758:
        /* <DEDUP_REMOVED lines=84> */
.L_x_5761:
[----:B------:R-:W-:Y:S05]  /*10e40*/  BSYNC.RECONVERGENT B0 ;  /* 0x0000000000007941 */ /* 0x000fea0003800200 */
.L_x_5760:
[----:B------:R3:W-:Y:S02]  /*10e50*/  STS.128 [R241+0x6000], R4 ;  /* 0x00600004f1007388 */ /* 0x0007e40000000c00 */
.L_x_5753:
[----:B------:R-:W-:Y:S05]  /*10e60*/  BSYNC.RECONVERGENT B1 ;  /* 0x0000000000017941 */ /* 0x000fea0003800200 */
.L_x_5752:
        /* <DEDUP_REMOVED lines=92> */
.L_x_5765:
[----:B------:R-:W-:Y:S05]  /*11430*/  BSYNC.RECONVERGENT B0 ;  /* 0x0000000000007941 */ /* 0x000fea0003800200 */
.L_x_5764:
        /* <DEDUP_REMOVED lines=85> */
.L_x_5767:
[----:B------:R-:W-:Y:S05]  /*11990*/  BSYNC.RECONVERGENT B0 ;  /* 0x0000000000007941 */ /* 0x000fea0003800200 */
.L_x_5766:
        /* <DEDUP_REMOVED lines=86> */
.L_x_5769:
[----:B------:R-:W-:Y:S05]  /*11f00*/  BSYNC.RECONVERGENT B0 ;  /* 0x0000000000007941 */ /* 0x000fea0003800200 */
.L_x_5768:
        /* <DEDUP_REMOVED lines=86> */
.L_x_5771:
[----:B------:R-:W-:Y:S05]  /*12470*/  BSYNC.RECONVERGENT B0 ;  /* 0x0000000000007941 */ /* 0x000fea0003800200 */
.L_x_5770:
[----:B------:R3:W-:Y:S02]  /*12480*/  STS.128 [R241+0x6800], R4 ;  /* 0x00680004f1007388 */ /* 0x0007e40000000c00 */
.L_x_5763:
[----:B------:R-:W-:Y:S05]  /*12490*/  BSYNC.RECONVERGENT B1 ;  /* 0x0000000000017941 */ /* 0x000fea0003800200 */
.L_x_5762:
        /* <DEDUP_REMOVED lines=94> */
.L_x_5775:
[----:B------:R-:W-:Y:S05]  /*12a80*/  BSYNC.RECONVERGENT B0 ;  /* 0x0000000000007941 */ /* 0x000fea0003800200 */
.L_x_5774:
        /* <DEDUP_REMOVED lines=86> */
.L_x_5777:
[----:B------:R-:W-:Y:S05]  /*12ff0*/  BSYNC.RECONVERGENT B0 ;  /* 0x0000000000007941 */ /* 0x000fea0003800200 */
.L_x_5776:
        /* <DEDUP_REMOVED lines=86> */
.L_x_5779:
[----:B------:R-:W-:Y:S05]  /*13560*/  BSYNC.RECONVERGENT B0 ;  /* 0x0000000000007941 */ /* 0x000fea0003800200 */
.L_x_5778:
        /* <DEDUP_REMOVED lines=86> */
.L_x_5781:
[----:B------:R-:W-:Y:S05]  /*13ad0*/  BSYNC.RECONVERGENT B0 ;  /* 0x0000000000007941 */ /* 0x000fea0003800200 */
.L_x_5780:
[----:B------:R3:W-:Y:S02]  /*13ae0*/  STS.128 [R241+0x7000], R4 ;  /* 0x00700004f1007388 */ /* 0x0007e40000000c00 */
.L_x_5773:
[----:B------:R-:W-:Y:S05]  /*13af0*/  BSYNC.RECONVERGENT B1 ;  /* 0x0000000000017941 */ /* 0x000fea0003800200 */
.L_x_5772:
        /* <DEDUP_REMOVED lines=93> */
.L_x_5783:
[----:B------:R-:W-:Y:S05]  /*140d0*/  BSYNC.RECONVERGENT B0 ;  /* 0x0000000000007941 */ /* 0x000fea0003800200 */
.L_x_5782:
        /* <DEDUP_REMOVED lines=84> */
.L_x_5785:
[----:B------:R-:W-:Y:S05]  /*14620*/  BSYNC.RECONVERGENT B0 ;  /* 0x0000000000007941 */ /* 0x000fea0003800200 */
.L_x_5784:
        /* <DEDUP_REMOVED lines=84> */
.L_x_5787:
[----:B------:R-:W-:Y:S05]  /*14b70*/  BSYNC.RECONVERGENT B0 ;  /* 0x0000000000007941 */ /* 0x000fea0003800200 */
.L_x_5786:
        /* <DEDUP_REMOVED lines=85> */
.L_x_5789:
[----:B------:R-:W-:Y:S05]  /*150d0*/  BSYNC.RECONVERGENT B0 ;  /* 0x0000000000007941 */ /* 0x000fea0003800200 */
.L_x_5788:
[----:B------:R1:W-:Y:S02]  /*150e0*/  STS.128 [R241+0x7800], R4 ;  /* 0x00780004f1007388 */ /* 0x0003e40000000c00 */
.L_x_5712:
[----:B------:R-:W-:Y:S05]  /*150f0*/  BSYNC.RECONVERGENT B2 ;  /* 0x0000000000027941 */ /* 0x000fea0003800200 */
.L_x_5708:
[----:B------:R-:W-:Y:S01]  /*15100*/  UIADD3 UR8, UPT, UPT, -UR32, UR26, URZ ;  /* 0x0000001a20087290 */ /* 0x000fe2000fffe1ff */
[----:B------:R-:W-:Y:S01]  /*15110*/  MOV R61, UR28 ;  /* 0x0000001c003d7c02 */ /* 0x000fe20008000f00 */
[----:B-1----:R-:W-:Y:S01]  /*15120*/  IMAD.U32 R2, RZ, RZ, UR27 ;  /* 0x0000001bff027e24 */ /* 0x002fe2000f8e00ff */
[----:B------:R-:W-:Y:S01]  /*15130*/  MOV R0, UR30 ;  /* 0x0000001e00007c02 */ /* 0x000fe20008000f00 */
[C---:B------:R-:W-:Y:S01]  /*15140*/  IMAD.SHL.U32 R3, R59.reuse, 0x40, RZ ;  /* 0x000000403b037824 */ /* 0x040fe200078e00ff */
[----:B------:R-:W-:Y:S01]  /*15150*/  SHF.L.U32 R214, R59, 0x5, RZ ;  /* 0x000000053bd67819 */ /* 0x000fe200000006ff */
[----:B------:R-:W-:Y:S01]  /*15160*/  IMAD.MOV.U32 R57, RZ, RZ, 0x20 ;  /* 0x00000020ff397424 */ /* 0x000fe200078e00ff */
[----:B------:R-:W-:Y:S01]  /*15170*/  ISETP.GE.AND P4, PT, R39, UR8, PT ;  /* 0x0000000827007c0c */ /* 0x000fe2000bf86270 */
[----:B------:R-:W-:Y:S01]  /*15180*/  UISETP.GT.AND UP0, UPT, UR31, UR7, UPT ;  /* 0x000000071f00728c */ /* 0x000fe2000bf04270 */
[----:B------:R-:W-:Y:S01]  /*15190*/  ISETP.GE.AND P3, PT, R41, UR8, PT ;  /* 0x0000000829007c0c */ /* 0x000fe2000bf66270 */
[----:B------:R-:W-:Y:S01]  /*151a0*/  IMAD.U32 R232, RZ, RZ, UR23 ;  /* 0x00000017ffe87e24 */ /* 0x000fe2000f8e00ff */
[----:B------:R-:W-:-:S02]  /*151b0*/  ISETP.GE.AND P5, PT, R22, UR8, PT ;  /* 0x0000000816007c0c */ /* 0x000fc4000bfa6270 */
[----:B------:R-:W-:Y:S02]  /*151c0*/  ISETP.GE.AND P6, PT, R100, UR8, PT ;  /* 0x0000000864007c0c */ /* 0x000fe4000bfc6270 */
[----:B------:R-:W-:Y:S02]  /*151d0*/  ISETP.GE.AND P1, PT, R39, UR8, PT ;  /* 0x0000000827007c0c */ /* 0x000fe4000bf26270 */
[----:B------:R-:W-:Y:S02]  /*151e0*/  ISETP.GE.AND P2, PT, R22, UR8, PT ;  /* 0x0000000816007c0c */ /* 0x000fe4000bf46270 */
[----:B------:R-:W-:Y:S01]  /*151f0*/  LOP3.LUT R214, R214, 0x7c00, RZ, 0xc0, !PT ;  /* 0x00007c00d6d67812 */ /* 0x000fe200078ec0ff */
[----:B--23--:R-:W1:Y:S01]  /*15200*/  @!P4 LDC.64 R6, c[0x0][0x3b8] ;  /* 0x0000ee00ff06cb82 */ /* 0x00ce620000000a00 */
[----:B------:R-:W-:Y:S02]  /*15210*/  LOP3.LUT R66, R66, 0x8, R59, 0x78, !PT ;  /* 0x0000000842427812 */ /* 0x000fe400078e783b */
[----:B------:R-:W-:-:S02]  /*15220*/  LOP3.LUT R167, R214, 0x200, R3, 0xf8, !PT ;  /* 0x00000200d6a77812 */ /* 0x000fc400078ef803 */
[----:B----4-:R-:W-:Y:S01]  /*15230*/  @!P5 LEA R8, P0, R61, R224, 0x1 ;  /* 0x000000e03d08d211 */ /* 0x010fe200078008ff */
[----:B------:R-:W-:Y:S01]  /*15240*/  @!PT LDS RZ, [RZ] ;  /* 0x00000000fffff984 */ /* 0x000fe20000000800 */
[----:B------:R-:W-:Y:S01]  /*15250*/  @!PT LDS RZ, [RZ] ;  /* 0x00000000fffff984 */ /* 0x000fe20000000800 */
[----:B------:R-:W-:Y:S01]  /*15260*/  @!PT LDS RZ, [RZ] ;  /* 0x00000000fffff984 */ /* 0x000fe20000000800 */
[----:B------:R-:W-:Y:S01]  /*15270*/  @!P6 LDGSTS.E.BYPASS.LTC128B.128 [R241+0x8000], desc[UR4][R224.64] ;  /* 0x08000000e0f1efae */ /* 0x000fe2000b981a04 */
[----:B------:R-:W-:Y:S01]  /*15280*/  LOP3.LUT R87, R3, 0x400, RZ, 0xc0, !PT ;  /* 0x0000040003577812 */ /* 0x000fe200078ec0ff */
[----:B------:R-:W2:Y:S01]  /*15290*/  @!P3 LDC.64 R4, c[0x0][0x3b8] ;  /* 0x0000ee00ff04bb82 */ /* 0x000ea20000000a00 */
[----:B------:R-:W-:Y:S01]  /*152a0*/  @!P5 LEA.HI.X R9, R61, R225, R2, 0x1, P0 ;  /* 0x000000e13d09d211 */ /* 0x000fe200000f0c02 */
[----:B------:R-:W-:Y:S01]  /*152b0*/  @!P6 LDGSTS.E.BYPASS.LTC128B.128 [R241+0xa000], desc[UR4][R224.64+0x80] ;  /* 0x0a000080e0f1efae */ /* 0x000fe2000b981a04 */
[----:B------:R-:W-:Y:S01]  /*152c0*/  IMAD.IADD R88, R58, 0x1, R167 ;  /* 0x000000013a587824 */ /* 0x000fe200078e02a7 */
[----:B------:R-:W-:Y:S01]  /*152d0*/  MOV R230, UR26 ;  /* 0x0000001a00e67c02 */ /* 0x000fe20008000f00 */
[----:B------:R-:W-:Y:S01]  /*152e0*/  IMAD R87, R66, 0x2, R87 ;  /* 0x0000000242577824 */ /* 0x000fe200078e0257 */
[----:B------:R-:W-:Y:S02]  /*152f0*/  @!P6 LDGSTS.E.BYPASS.LTC128B.128 [R241+0xc000], desc[UR4][R224.64+0x100] ;  /* 0x0c000100e0f1efae */ /* 0x000fe4000b981a04 */
[----:B------:R-:W-:-:S02]  /*15300*/  LEA R88, R88, UR6, 0x1 ;  /* 0x0000000658587c11 */ /* 0x000fc4000f8e08ff */
[----:B------:R-:W-:Y:S01]  /*15310*/  @!P6 LDGSTS.E.BYPASS.LTC128B.128 [R241+0xe000], desc[UR4][R224.64+0x180] ;  /* 0x0e000180e0f1efae */ /* 0x000fe2000b981a04 */
[----:B------:R-:W-:-:S03]  /*15320*/  IADD3 R208, PT, PT, R87, UR6, RZ ;  /* 0x0000000657d07c10 */ /* 0x000fc6000fffe0ff */
[----:B------:R-:W-:Y:S01]  /*15330*/  @!P5 LDGSTS.E.BYPASS.LTC128B.128 [R241+0x8800], desc[UR4][R8.64] ;  /* 0x0880000008f1dfae */ /* 0x000fe2000b981a04 */
[----:B-1----:R-:W-:-:S03]  /*15340*/  @!P4 LEA R10, P0, R6, R224, 0x6 ;  /* 0x000000e0060ac211 */ /* 0x002fc600078030ff */
[----:B------:R-:W-:Y:S01]  /*15350*/  @!P5 LDGSTS.E.BYPASS.LTC128B.128 [R241+0xa800], desc[UR4][R8.64+0x80] ;  /* 0x0a80008008f1dfae */ /* 0x000fe2000b981a04 */
[----:B------:R-:W-:-:S03]  /*15360*/  @!P4 LEA.HI.X R11, R6, R225, R7, 0x6, P0 ;  /* 0x000000e1060bc211 */ /* 0x000fc600000f3407 */
[----:B------:R-:W-:Y:S01]  /*15370*/  @!P5 LDGSTS.E.BYPASS.LTC128B.128 [R241+0xc800], desc[UR4][R8.64+0x100] ;  /* 0x0c80010008f1dfae */ /* 0x000fe2000b981a04 */
[----:B------:R-:W-:Y:S01]  /*15380*/  ISETP.GE.AND P0, PT, R41, UR8, PT ;  /* 0x0000000829007c0c */ /* 0x000fe2000bf06270 */
[----:B--2---:R-:W-:Y:S01]  /*15390*/  @!P3 IMAD.WIDE.U32 R6, R4, 0x60, R224 ;  /* 0x000000600406b825 */ /* 0x004fe200078e00e0 */
[----:B------:R-:W1:Y:S01]  /*153a0*/  LDCU.64 UR8, c[0x0][0x508] ;  /* 0x0000a100ff0877ac */ /* 0x000e620008000a00 */
[----:B------:R2:W-:Y:S02]  /*153b0*/  @!P5 LDGSTS.E.BYPASS.LTC128B.128 [R241+0xe800], desc[UR4][R8.64+0x180] ;  /* 0x0e80018008f1dfae */ /* 0x0005e4000b981a04 */
[----:B------:R-:W-:Y:S02]  /*153c0*/  @!P3 IMAD R5, R5, 0x60, RZ ;  /* 0x000000600505b824 */ /* 0x000fe400078e02ff */
[----:B------:R-:W-:Y:S01]  /*153d0*/  @!P3 IMAD.MOV.U32 R12, RZ, RZ, R6 ;  /* 0x000000ffff0cb224 */ /* 0x000fe200078e0006 */
[----:B------:R-:W-:Y:S02]  /*153e0*/  @!P4 LDGSTS.E.BYPASS.LTC128B.128 [R241+0x9000], desc[UR4][R10.64] ;  /* 0x090000000af1cfae */ /* 0x000fe4000b981a04 */
[----:B------:R-:W-:-:S02]  /*153f0*/  @!P3 IADD3 R13, PT, PT, R5, R7, RZ ;  /* 0x00000007050db210 */ /* 0x000fc40007ffe0ff */
[----:B------:R-:W-:Y:S01]  /*15400*/  @!P4 LDGSTS.E.BYPASS.LTC128B.128 [R241+0xb000], desc[UR4][R10.64+0x80] ;  /* 0x0b0000800af1cfae */ /* 0x000fe2000b981a04 */
[----:B------:R-:W3:Y:S03]  /*15410*/  @!P1 LDC.64 R6, c[0x0][0x3c0] ;  /* 0x0000f000ff069b82 */ /* 0x000ee60000000a00 */
[----:B------:R-:W-:Y:S04]  /*15420*/  @!P4 LDGSTS.E.BYPASS.LTC128B.128 [R241+0xd000], desc[UR4][R10.64+0x100] ;  /* 0x0d0001000af1cfae */ /* 0x000fe8000b981a04 */
[----:B------:R4:W-:Y:S01]  /*15430*/  @!P4 LDGSTS.E.BYPASS.LTC128B.128 [R241+0xf000], desc[UR4][R10.64+0x180] ;  /* 0x0f0001800af1cfae */ /* 0x0009e2000b981a04 */
[----:B------:R-:W4:Y:S01]  /*15440*/  @!P0 LDC.64 R4, c[0x0][0x3c0] ;  /* 0x0000f000ff048b82 */ /* 0x000f220000000a00 */
[----:B-1----:R-:W-:-:S02]  /*15450*/  UIADD3 UR8, UPT, UPT, UR26, UR8, -UR21 ;  /* 0x000000081a087290 */ /* 0x002fc4000fffe815 */
[----:B------:R-:W-:Y:S04]  /*15460*/  @!P3 LDGSTS.E.BYPASS.LTC128B.128 [R241+0x9800], desc[UR4][R12.64] ;  /* 0x098000000cf1bfae */ /* 0x000fe8000b981a04 */
[----:B------:R-:W-:Y:S01]  /*15470*/  @!P3 LDGSTS.E.BYPASS.LTC128B.128 [R241+0xb800], desc[UR4][R12.64+0x80] ;  /* 0x0b8000800cf1bfae */ /* 0x000fe2000b981a04 */
[----:B--2---:R-:W-:-:S03]  /*15480*/  MOV R8, UR29 ;  /* 0x0000001d00087c02 */ /* 0x004fc60008000f00 */
[----:B------:R-:W-:Y:S04]  /*15490*/  @!P3 LDGSTS.E.BYPASS.LTC128B.128 [R241+0xd800], desc[UR4][R12.64+0x100] ;  /* 0x0d8001000cf1bfae */ /* 0x000fe8000b981a04 */
[----:B------:R1:W-:Y:S04]  /*154a0*/  @!P3 LDGSTS.E.BYPASS.LTC128B.128 [R241+0xf800], desc[UR4][R12.64+0x180] ;  /* 0x0f8001800cf1bfae */ /* 0x0003e8000b981a04 */
[----:B------:R-:W0:Y:S01]  /*154b0*/  LDGDEPBAR ;  /* 0x00000000000079af */ /* 0x000e220000000000 */
[----:B----4-:R-:W-:Y:S01]  /*154c0*/  @!P0 IMAD R5, R5, 0x60, RZ ;  /* 0x0000006005058824 */ /* 0x010fe200078e02ff */
[----:B------:R-:W-:-:S04]  /*154d0*/  @!P2 LEA R10, P3, R0, R226, 0x1 ;  /* 0x000000e2000aa211 */ /* 0x000fc800078608ff */
[-C--:B------:R-:W-:Y:S02]  /*154e0*/  @!P2 LEA.HI.X R11, R0, R227.reuse, R8, 0x1, P3 ;  /* 0x000000e3000ba211 */ /* 0x080fe400018f0c08 */
[C---:B---3--:R-:W-:Y:S02]  /*154f0*/  @!P1 LEA R8, P3, R6.reuse, R226, 0x6 ;  /* 0x000000e206089211 */ /* 0x048fe400078630ff */
[----:B------:R-:W-:Y:S02]  /*15500*/  LOP3.LUT R0, R59, 0x4, RZ, 0xc0, !PT ;  /* 0x000000043b007812 */ /* 0x000fe400078ec0ff */
[----:B------:R-:W-:Y:S01]  /*15510*/  @!P1 LEA.HI.X R9, R6, R227, R7, 0x6, P3 ;  /* 0x000000e306099211 */ /* 0x000fe200018f3407 */
[----:B------:R-:W-:-:S05]  /*15520*/  @!P0 IMAD.WIDE.U32 R6, R4, 0x60, R226 ;  /* 0x0000006004068825 */ /* 0x000fca00078e00e2 */
[----:B------:R-:W-:Y:S01]  /*15530*/  @!P0 IADD3 R7, PT, PT, R5, R7, RZ ;  /* 0x0000000705078210 */ /* 0x000fe20007ffe0ff */
        /* <DEDUP_REMOVED lines=50> */
[----:B------:R-:W3:Y:S01]  /*15860*/  LDSM.16.M88.4 R20, [R87+UR6+0x8000] ;  /* 0x008000065714783b */ /* 0x000ee20008000200 */
[----:B------:R-:W-:Y:S01]  /*15870*/  IADD3 R85, PT, PT, R88, R57, RZ ;  /* 0x0000003958557210 */ /* 0x000fe20007ffe0ff */
[----:B------:R-:W-:Y:S01]  /*15880*/  IMAD.IADD R63, R208, 0x1, R57 ;  /* 0x00000001d03f7824 */ /* 0x000fe200078e0239 */
[----:B------:R-:W-:Y:S01]  /*15890*/  MOV R0, 0x40 ;  /* 0x0000004000007802 */ /* 0x000fe20000000f00 */
[----:B-1----:R-:W1:Y:S03]  /*158a0*/  LDSM.16.M88.4 R12, [R87+UR6+0x8800] ;  /* 0x00880006570c783b */ /* 0x002e660008000200 */
[----:B------:R-:W-:Y:S01]  /*158b0*/  SEL R0, R0, 0xffffffc0, !P0 ;  /* 0xffffffc000007807 */ /* 0x000fe20004000000 */
[----:B------:R-:W4:Y:S03]  /*158c0*/  LDSM.16.M88.4 R64, [R87+UR6+0x9000] ;  /* 0x009000065740783b */ /* 0x000f260008000200 */
[----:B------:R-:W-:Y:S01]  /*158d0*/  IADD3 R86, PT, PT, R88, R0, RZ ;  /* 0x0000000058567210 */ /* 0x000fe20007ffe0ff */
[----:B------:R-:W4:Y:S01]  /*158e0*/  LDSM.16.M88.4 R28, [R87+UR6+0x9800] ;  /* 0x00980006571c783b */ /* 0x000f220008000200 */
[----:B------:R-:W-:-:S02]  /*158f0*/  IMAD.IADD R62, R208, 0x1, R0 ;  /* 0x00000001d03e7824 */ /* 0x000fc400078e0200 */
[C---:B------:R-:W-:Y:S01]  /*15900*/  IADD3 R84, PT, PT, R57.reuse, R86, RZ ;  /* 0x0000005639547210 */ /* 0x040fe20007ffe0ff */
[----:B------:R-:W-:Y:S02]  /*15910*/  LDSM.16.M88.4 R32, [R63+0x8000] ;  /* 0x008000003f20783b */ /* 0x000fe40000000200 */
[----:B------:R-:W-:Y:S02]  /*15920*/  IADD3 R56, PT, PT, R57, R62, RZ ;  /* 0x0000003e39387210 */ /* 0x000fe40007ffe0ff */
[----:B--2---:R-:W2:Y:S04]  /*15930*/  LDSM.16.M88.4 R4, [R85] ;  /* 0x000000005504783b */ /* 0x004ea80000000200 */
[----:B------:R-:W2:Y:S04]  /*15940*/  LDSM.16.M88.4 R8, [R63+0x8800] ;  /* 0x008800003f08783b */ /* 0x000ea80000000200 */
[----:B------:R-:W2:Y:S04]  /*15950*/  LDSM.16.M88.4 R80, [R63+0x9000] ;  /* 0x009000003f50783b */ /* 0x000ea80000000200 */
        /* <DEDUP_REMOVED lines=82> */
[----:B------:R-:W-:Y:S04]  /*15e80*/  LDSM.16.M88.4 R44, [R88+0x4000] ;  /* 0x00400000582c783b */ /* 0x000fe80000000200 */
[----:B------:R-:W-:Y:S03]  /*15e90*/  LDSM.16.M88.4 R88, [R88+0x6000] ;  /* 0x006000005858783b */ /* 0x000fe60000000200 */
        /* <DEDUP_REMOVED lines=107> */
[----:B------:R-:W2:Y:S06]  /*16550*/  LDSM.16.M88.4 R24, [R62+0xf000] ;  /* 0x00f000003e18783b */ /* 0x000eac0000000200 */
[----:B------:R-:W1:Y:S01]  /*16560*/  MUFU.TANH R39, R39 ;  /* 0x0000002700277308 */ /* 0x000e620000002400 */
[----:B------:R-:W-:Y:S01]  /*16570*/  HMMA.16816.F32.BF16 R12, R76, R10, R12 ;  /* 0x0000000a4c0c723c */ /* 0x000fe2000004180c */
[----:B------:R-:W-:Y:S06]  /*16580*/  LDSM.16.M88.4 R8, [R56+0xf000] ;  /* 0x00f000003808783b */ /* 0x000fec0000000200 */
[----:B------:R-:W1:Y:S01]  /*16590*/  MUFU.TANH R20, R20 ;  /* 0x0000001400147308 */ /* 0x000e620000002400 */
[----:B------:R-:W-:Y:S01]  /*165a0*/  HMMA.16816.F32.BF16 R64, R44, R6, R64 ;  /* 0x000000062c40723c */ /* 0x000fe20000041840 */
[----:B------:R-:W1:Y:S06]  /*165b0*/  LDSM.16.M88.4 R4, [R62+0xf800] ;  /* 0x00f800003e04783b */ /* 0x000e6c0000000200 */
        /* <DEDUP_REMOVED lines=13> */
[----:B------:R-:W-:Y:S01]  /*16690*/  LOP3.LUT R47, R60, 0x1f0, RZ, 0xc0, !PT ;  /* 0x000001f03c2f7812 */ /* 0x000fe200078ec0ff */
[----:B------:R-:W4:Y:S01]  /*166a0*/  MUFU.TANH R28, R28 ;  /* 0x0000001c001c7308 */ /* 0x000f220000002400 */
[----:B------:R-:W-:-:S05]  /*166b0*/  FMUL.FTZ R12, R12, UR9 ;  /* 0x000000090c0c7c20 */ /* 0x000fca0008410000 */
[C---:B--2---:R-:W-:Y:S01]  /*166c0*/  HMMA.16816.F32.BF16 R68, R76.reuse, R24, R68 ;  /* 0x000000184c44723c */ /* 0x044fe20000041844 */
[----:B------:R-:W-:Y:S01]  /*166d0*/  FMUL.FTZ R25, R31, UR9 ;  /* 0x000000091f197c20 */ /* 0x000fe20008410000 */
[----:B------:R-:W-:Y:S01]  /*166e0*/  FMUL.FTZ R24, R30, UR9 ;  /* 0x000000091e187c20 */ /* 0x000fe20008410000 */
[----:B------:R-:W2:Y:S05]  /*166f0*/  MUFU.TANH R29, R29 ;  /* 0x0000001d001d7308 */ /* 0x000eaa0000002400 */
[C---:B------:R-:W-:Y:S03]  /*16700*/  HMMA.16816.F32.BF16 R64, R76.reuse, R26, R64 ;  /* 0x0000001a4c40723c */ /* 0x040fe60000041840 */
[----:B------:R-:W2:Y:S05]  /*16710*/  MUFU.TANH R24, R24 ;  /* 0x0000001800187308 */ /* 0x000eaa0000002400 */
[----:B-1----:R-:W-:Y:S01]  /*16720*/  HMMA.16816.F32.BF16 R52, R76, R4, R52 ;  /* 0x000000044c34723c */ /* 0x002fe20000041834 */
[----:B------:R-:W-:-:S02]  /*16730*/  FMUL.FTZ R4, R15, UR9 ;  /* 0x000000090f047c20 */ /* 0x000fc40008410000 */
[----:B------:R-:W1:Y:S05]  /*16740*/  MUFU.TANH R25, R25 ;  /* 0x0000001900197308 */ /* 0x000e6a0000002400 */
[----:B------:R-:W-:Y:S01]  /*16750*/  HMMA.16816.F32.BF16 R72, R76, R6, R72 ;  /* 0x000000064c48723c */ /* 0x000fe20000041848 */
[----:B------:R-:W-:Y:S02]  /*16760*/  SHF.R.U32.HI R6, RZ, 0x2, R59 ;  /* 0x00000002ff067819 */ /* 0x000fe4000001163b */
[----:B------:R1:W1:Y:S02]  /*16770*/  MUFU.TANH R26, R12 ;  /* 0x0000000c001a7308 */ /* 0x0002640000002400 */
        /* <DEDUP_REMOVED lines=61> */
.L_x_5791:
[----:B------:R-:W2:Y:S01]  /*16b50*/  LDC R10, c[0x0][0x4f0] ;  /* 0x00013c00ff0a7b82 */ /* 0x000ea20000000800 */
[----:B------:R-:W-:Y:S01]  /*16b60*/  UIADD3 UR8, UPT, UPT, UR32, -0x40, URZ ;  /* 0xffffffc020087890 */ /* 0x000fe2000fffe0ff */
[----:B------:R-:W-:Y:S01]  /*16b70*/  IMAD.U32 R14, RZ, RZ, UR32 ;  /* 0x00000020ff0e7e24 */ /* 0x000fe2000f8e00ff */
[----:B------:R-:W3:Y:S04]  /*16b80*/  LDCU.64 UR14, c[0x0][0x3b8] ;  /* 0x00007700ff0e77ac */ /* 0x000ee80008000a00 */
[----:B-1----:R-:W-:Y:S01]  /*16b90*/  MOV R12, UR8 ;  /* 0x00000008000c7c02 */ /* 0x002fe20008000f00 */
[----:B------:R-:W1:Y:S01]  /*16ba0*/  LDCU.64 UR10, c[0x0][0x3a0] ;  /* 0x00007400ff0a77ac */ /* 0x000e620008000a00 */
        /* <DEDUP_REMOVED lines=44> */
[----:B---3--:R-:W-:-:S04]  /*16e70*/  IMAD R10, R10, UR14, RZ ;  /* 0x0000000e0a0a7c24 */ /* 0x008fc8000f8e02ff */
[----:B------:R-:W-:Y:S01]  /*16e80*/  IMAD R10, R45, UR15, R10 ;  /* 0x0000000f2d0a7c24 */ /* 0x000fe2000f8e020a */
        /* <DEDUP_REMOVED lines=10> */
.L_x_5792:
[----:B------:R-:W2:Y:S01]  /*16f30*/  LDCU UR8, c[0x0][0x3bc] ;  /* 0x00007780ff0877ac */ /* 0x000ea20008000800 */
        /* <DEDUP_REMOVED lines=11> */
[----:B--2---:R-:W-:-:S03]  /*16ff0*/  USHF.L.U64.HI UR8, UR14, 0x5, UR8 ;  /* 0x000000050e087899 */ /* 0x004fc60008010208 */
        /* <DEDUP_REMOVED lines=16> */
.L_x_5790:
[----:B---3--:R-:W-:Y:S01]  /*17100*/  IMAD.SHL.U32 R46, R59, 0x2, RZ ;  /* 0x000000023b2e7824 */ /* 0x008fe200078e00ff */
        /* <DEDUP_REMOVED lines=12> */
[C---:B-1----:R-:W-:Y:S01]  /*171d0*/  VIADD R12, R46.reuse, 0x18 ;  /* 0x000000182e0c7836 */ /* 0x042fe20000000000 */
[-C--:B------:R-:W-:Y:S01]  /*171e0*/  ISETP.GT.AND P1, PT, R45, R2.reuse, PT ;  /* 0x000000022d00720c */ /* 0x080fe20003f24270 */
[----:B------:R-:W-:Y:S01]  /*171f0*/  VIADD R10, R46, 0x19 ;  /* 0x000000192e0a7836 */ /* 0x000fe20000000000 */
[----:B------:R-:W-:Y:S01]  /*17200*/  ISETP.GT.AND P0, PT, R232, R2, PT ;  /* 0x00000002e800720c */ /* 0x000fe20003f04270 */
[----:B------:R-:W-:Y:S01]  /*17210*/  VIADD R16, R46, 0x20 ;  /* 0x000000202e107836 */ /* 0x000fe20000000000 */
[----:B------:R-:W-:Y:S01]  /*17220*/  ISETP.GE.AND P5, PT, R2, R231, PT ;  /* 0x000000e70200720c */ /* 0x000fe20003fa6270 */
[----:B------:R-:W-:Y:S01]  /*17230*/  IMAD.IADD R192, R0, 0x1, R215 ;  /* 0x0000000100c07824 */ /* 0x000fe200078e02d7 */
[----:B------:R-:W-:Y:S01]  /*17240*/  ISETP.GE.AND P3, PT, R2, R230, PT ;  /* 0x000000e60200720c */ /* 0x000fe20003f66270 */
[----:B------:R-:W-:Y:S01]  /*17250*/  VIADD R2, R46, 0x9 ;  /* 0x000000092e027836 */ /* 0x000fe20000000000 */
[-C--:B------:R-:W-:Y:S01]  /*17260*/  ISETP.GT.AND P4, PT, R232, R6.reuse, PT ;  /* 0x00000006e800720c */ /* 0x080fe20003f84270 */
[----:B------:R-:W-:Y:S01]  /*17270*/  IMAD.IADD R190, R57, 0x1, R192 ;  /* 0x0000000139be7824 */ /* 0x000fe200078e02c0 */
[----:B------:R-:W-:Y:S01]  /*17280*/  ISETP.GT.AND P2, PT, R45, R6, PT ;  /* 0x000000062d00720c */ /* 0x000fe20003f44270 */
[----:B------:R-:W-:Y:S01]  /*17290*/  LDSM.16.MT88.4 R140, [R192+0x10000] ;  /* 0x01000000c08c783b */ /* 0x000fe20000004200 */
[----:B------:R-:W-:-:S02]  /*172a0*/  FSEL R30, R39, -INF , !P1 ;  /* 0xff800000271e7808 */ /* 0x000fc40004800000 */
[----:B------:R-:W-:Y:S01]  /*172b0*/  FSEL R38, R38, -INF , !P0 ;  /* 0xff80000026267808 */ /* 0x000fe20004000000 */
[----:B------:R-:W-:Y:S01]  /*172c0*/  LDSM.16.MT88.4 R132, [R190+0x10000] ;  /* 0x01000000be84783b */ /* 0x000fe20000004200 */
[C---:B------:R-:W-:Y:S02]  /*172d0*/  ISETP.GE.AND P6, PT, R6.reuse, R231, PT ;  /* 0x000000e70600720c */ /* 0x040fe40003fc6270 */
[----:B------:R-:W-:Y:S01]  /*172e0*/  ISETP.GE.AND P0, PT, R6, R230, PT ;  /* 0x000000e60600720c */ /* 0x000fe20003f06270 */
[----:B------:R-:W-:Y:S01]  /*172f0*/  VIADD R6, R46, 0x10 ;  /* 0x000000102e067836 */ /* 0x000fe20000000000 */
[----:B------:R-:W-:Y:S01]  /*17300*/  ISETP.GT.AND P1, PT, R232, R2, PT ;  /* 0x00000002e800720c */ /* 0x000fe20003f24270 */
[----:B------:R-:W-:Y:S01]  /*17310*/  LDSM.16.MT88.4 R48, [R195+0x12000] ;  /* 0x01200000c330783b */ /* 0x000fe20000004200 */
[----:B------:R-:W-:Y:S02]  /*17320*/  FSEL R20, R20, -INF , !P4 ;  /* 0xff80000014147808 */ /* 0x000fe40006000000 */
[----:B------:R-:W-:Y:S01]  /*17330*/  FSEL R22, R22, -INF , !P2 ;  /* 0xff80000016167808 */ /* 0x000fe20005000000 */
[----:B------:R-:W-:Y:S01]  /*17340*/  LDSM.16.MT88.4 R56, [R192+0x12000] ;  /* 0x01200000c038783b */ /* 0x000fe20000004200 */
[----:B------:R-:W-:-:S02]  /*17350*/  FSEL R30, R30, -INF , !P3 ;  /* 0xff8000001e1e7808 */ /* 0x000fc40005800000 */
[----:B------:R-:W-:Y:S01]  /*17360*/  FSEL R40, R38, -INF , !P5 ;  /* 0xff80000026287808 */ /* 0x000fe20006800000 */
[----:B------:R-:W-:Y:S01]  /*17370*/  LDSM.16.MT88.4 R64, [R190+0x12000] ;  /* 0x01200000be40783b */ /* 0x000fe20000004200 */
[----:B------:R-:W-:Y:S02]  /*17380*/  ISETP.GT.AND P3, PT, R45, R2, PT ;  /* 0x000000022d00720c */ /* 0x000fe40003f64270 */
        /* <DEDUP_REMOVED lines=14> */
[----:B------:R-:W-:Y:S01]  /*17470*/  LDSM.16.MT88.4 R104, [R215+0x16000] ;  /* 0x01600000d768783b */ /* 0x000fe20000004200 */
[----:B------:R-:W-:-:S02]  /*17480*/  FSEL R6, R23, -INF , !P3 ;  /* 0xff80000017067808 */ /* 0x000fc40005800000 */
[-C--:B------:R-:W-:Y:S01]  /*17490*/  ISETP.GT.AND P3, PT, R232, R2.reuse, PT ;  /* 0x00000002e800720c */ /* 0x080fe20003f64270 */
[----:B------:R-:W-:Y:S01]  /*174a0*/  LDSM.16.MT88.4 R112, [R195+0x16000] ;  /* 0x01600000c370783b */ /* 0x000fe20000004200 */
[----:B------:R-:W-:Y:S01]  /*174b0*/  FSEL R38, R21, -INF , !P5 ;  /* 0xff80000015267808 */ /* 0x000fe20006800000 */
[----:B------:R-:W-:Y:S01]  /*174c0*/  VIADD R21, R46, 0x21 ;  /* 0x000000212e157836 */ /* 0x000fe20000000000 */
[----:B------:R-:W-:Y:S01]  /*174d0*/  FSEL R6, R6, -INF , !P4 ;  /* 0xff80000006067808 */ /* 0x000fe20006000000 */
[----:B------:R-:W-:Y:S01]  /*174e0*/  LDSM.16.MT88.4 R120, [R192+0x16000] ;  /* 0x01600000c078783b */ /* 0x000fe20000004200 */
[----:B------:R-:W-:Y:S02]  /*174f0*/  FSEL R14, R28, -INF , !P2 ;  /* 0xff8000001c0e7808 */ /* 0x000fe40005000000 */
[----:B------:R-:W-:Y:S01]  /*17500*/  ISETP.GE.AND P5, PT, R2, R231, PT ;  /* 0x000000e70200720c */ /* 0x000fe20003fa6270 */
[----:B------:R-:W-:Y:S01]  /*17510*/  LDSM.16.MT88.4 R172, [R195+0x12800] ;  /* 0x01280000c3ac783b */ /* 0x000fe20000004200 */
[----:B------:R-:W-:-:S02]  /*17520*/  ISETP.GT.AND P4, PT, R45, R2, PT ;  /* 0x000000022d00720c */ /* 0x000fc40003f84270 */
[----:B------:R-:W-:Y:S01]  /*17530*/  ISETP.GE.AND P2, PT, R2, R230, PT ;  /* 0x000000e60200720c */ /* 0x000fe20003f46270 */
[----:B------:R-:W-:Y:S01]  /*17540*/  LDSM.16.MT88.4 R168, [R192+0x12800] ;  /* 0x01280000c0a8783b */ /* 0x000fe20000004200 */
[----:B------:R-:W-:Y:S02]  /*17550*/  FSEL R2, R24, -INF , !P0 ;  /* 0xff80000018027808 */ /* 0x000fe40004000000 */
[----:B------:R-:W-:Y:S02]  /*17560*/  FSEL R29, R29, -INF , !P3 ;  /* 0xff8000001d1d7808 */ /* 0x000fe40005800000 */
[----:B------:R-:W-:Y:S02]  /*17570*/  ISETP.GT.AND P3, PT, R45, R12, PT ;  /* 0x0000000c2d00720c */ /* 0x000fe40003f64270 */
[----:B------:R-:W-:Y:S02]  /*17580*/  FSEL R20, R25, -INF , !P4 ;  /* 0xff80000019147808 */ /* 0x000fe40006000000 */
[----:B------:R-:W-:-:S02]  /*17590*/  FSEL R14, R14, -INF , !P6 ;  /* 0xff8000000e0e7808 */ /* 0x000fc40007000000 */
[----:B------:R-:W-:Y:S02]  /*175a0*/  FSEL R2, R2, -INF , !P1 ;  /* 0xff80000002027808 */ /* 0x000fe40004800000 */
[----:B------:R-:W-:Y:S02]  /*175b0*/  ISETP.GT.AND P0, PT, R232, R12, PT ;  /* 0x0000000ce800720c */ /* 0x000fe40003f04270 */
[C---:B------:R-:W-:Y:S02]  /*175c0*/  ISETP.GE.AND P6, PT, R12.reuse, R231, PT ;  /* 0x000000e70c00720c */ /* 0x040fe40003fc6270 */
[----:B------:R-:W-:Y:S02]  /*175d0*/  ISETP.GE.AND P1, PT, R12, R230, PT ;  /* 0x000000e60c00720c */ /* 0x000fe40003f26270 */
[----:B------:R-:W-:Y:S02]  /*175e0*/  FSEL R12, R29, -INF , !P5 ;  /* 0xff8000001d0c7808 */ /* 0x000fe40006800000 */
[----:B------:R-:W-:-:S02]  /*175f0*/  FSEL R9, R9, -INF , !P3 ;  /* 0xff80000009097808 */ /* 0x000fc40005800000 */
[----:B------:R-:W-:Y:S02]  /*17600*/  ISETP.GT.AND P5, PT, R232, R10, PT ;  /* 0x0000000ae800720c */ /* 0x000fe40003fa4270 */
[----:B------:R-:W-:Y:S02]  /*17610*/  FSEL R20, R20, -INF , !P2 ;  /* 0xff80000014147808 */ /* 0x000fe40005000000 */
[----:B------:R-:W-:Y:S02]  /*17620*/  ISETP.GT.AND P3, PT, R232, R16, PT ;  /* 0x00000010e800720c */ /* 0x000fe40003f64270 */
[----:B------:R-:W-:Y:S02]  /*17630*/  ISETP.GT.AND P2, PT, R45, R10, PT ;  /* 0x0000000a2d00720c */ /* 0x000fe40003f44270 */
[----:B------:R-:W-:Y:S02]  /*17640*/  FSEL R26, R26, -INF , !P0 ;  /* 0xff8000001a1a7808 */ /* 0x000fe40004000000 */
[----:B------:R-:W-:-:S02]  /*17650*/  ISETP.GE.AND P4, PT, R10, R231, PT ;  /* 0x000000e70a00720c */ /* 0x000fc40003f86270 */
[----:B------:R-:W-:Y:S02]  /*17660*/  FSEL R8, R8, -INF , !P5 ;  /* 0xff80000008087808 */ /* 0x000fe40006800000 */
[----:B------:R-:W-:Y:S01]  /*17670*/  FSEL R220, R5, -INF , !P3 ;  /* 0xff80000005dc7808 */ /* 0x000fe20005800000 */
[----:B------:R-:W-:Y:S01]  /*17680*/  VIADD R5, R46, 0x28 ;  /* 0x000000282e057836 */ /* 0x000fe20000000000 */
[----:B------:R-:W-:Y:S02]  /*17690*/  ISETP.GE.AND P0, PT, R10, R230, PT ;  /* 0x000000e60a00720c */ /* 0x000fe40003f06270 */
[----:B------:R-:W-:Y:S02]  /*176a0*/  ISETP.GT.AND P5, PT, R45, R16, PT ;  /* 0x000000102d00720c */ /* 0x000fe40003fa4270 */
[----:B------:R-:W-:Y:S02]  /*176b0*/  FSEL R4, R4, -INF , !P2 ;  /* 0xff80000004047808 */ /* 0x000fe40005000000 */
[----:B------:R-:W-:-:S02]  /*176c0*/  FSEL R10, R26, -INF , !P6 ;  /* 0xff8000001a0a7808 */ /* 0x000fc40007000000 */
[----:B------:R-:W-:Y:S01]  /*176d0*/  FSEL R18, R9, -INF , !P1 ;  /* 0xff80000009127808 */ /* 0x000fe20004800000 */
[----:B------:R-:W-:Y:S01]  /*176e0*/  VIADD R9, R46, 0x30 ;  /* 0x000000302e097836 */ /* 0x000fe20000000000 */
[C---:B------:R-:W-:Y:S02]  /*176f0*/  ISETP.GE.AND P6, PT, R16.reuse, R231, PT ;  /* 0x000000e71000720c */ /* 0x040fe40003fc6270 */
[----:B------:R-:W-:Y:S02]  /*17700*/  ISETP.GE.AND P1, PT, R16, R230, PT ;  /* 0x000000e61000720c */ /* 0x000fe40003f26270 */
[----:B------:R-:W-:Y:S02]  /*17710*/  FSEL R8, R8, -INF , !P4 ;  /* 0xff80000008087808 */ /* 0x000fe40006000000 */
[----:B------:R-:W-:Y:S02]  /*17720*/  ISETP.GT.AND P4, PT, R232, R21, PT ;  /* 0x00000015e800720c */ /* 0x000fe40003f84270 */
[----:B------:R-:W-:Y:S01]  /*17730*/  FSEL R16, R4, -INF , !P0 ;  /* 0xff80000004107808 */ /* 0x000fe20004000000 */
[----:B------:R-:W-:Y:S01]  /*17740*/  VIADD R4, R46, 0x29 ;  /* 0x000000292e047836 */ /* 0x000fe20000000000 */
[----:B------:R-:W-:-:S02]  /*17750*/  FSEL R15, R15, -INF , !P5 ;  /* 0xff8000000f0f7808 */ /* 0x000fc40006800000 */
[----:B------:R-:W-:Y:S02]  /*17760*/  ISETP.GT.AND P0, PT, R45, R21, PT ;  /* 0x000000152d00720c */ /* 0x000fe40003f04270 */
[----:B------:R-:W-:Y:S02]  /*17770*/  ISETP.GT.AND P5, PT, R232, R5, PT ;  /* 0x00000005e800720c */ /* 0x000fe40003fa4270 */
[----:B------:R-:W-:Y:S02]  /*17780*/  FSEL R220, R220, -INF , !P6 ;  /* 0xff800000dcdc7808 */ /* 0x000fe40007000000 */
[----:B------:R-:W-:Y:S02]  /*17790*/  FSEL R11, R11, -INF , !P4 ;  /* 0xff8000000b0b7808 */ /* 0x000fe40006000000 */
[----:B------:R-:W-:Y:S02]  /*177a0*/  FSEL R196, R15, -INF , !P1 ;  /* 0xff8000000fc47808 */ /* 0x000fe40004800000 */
[----:B------:R-:W-:-:S02]  /*177b0*/  ISETP.GE.AND P2, PT, R21, R231, PT ;  /* 0x000000e71500720c */ /* 0x000fc40003f46270 */
[-C--:B------:R-:W-:Y:S02]  /*177c0*/  ISETP.GE.AND P3, PT, R21, R230.reuse, PT ;  /* 0x000000e61500720c */ /* 0x080fe40003f66270 */
[----:B------:R-:W-:Y:S02]  /*177d0*/  ISETP.GE.AND P6, PT, R5, R231, PT ;  /* 0x000000e70500720c */ /* 0x000fe40003fc6270 */
[----:B------:R-:W-:Y:S02]  /*177e0*/  ISETP.GT.AND P4, PT, R45, R5, PT ;  /* 0x000000052d00720c */ /* 0x000fe40003f84270 */
[----:B------:R-:W-:Y:S01]  /*177f0*/  ISETP.GE.AND P1, PT, R5, R230, PT ;  /* 0x000000e60500720c */ /* 0x000fe20003f26270 */
[----:B------:R-:W-:Y:S01]  /*17800*/  VIADD R5, R46, 0x31 ;  /* 0x000000312e057836 */ /* 0x000fe20000000000 */
[----:B------:R-:W-:Y:S02]  /*17810*/  FSEL R13, R13, -INF , !P0 ;  /* 0xff8000000d0d7808 */ /* 0x000fe40004000000 */
[----:B------:R-:W-:-:S02]  /*17820*/  FSEL R17, R17, -INF , !P5 ;  /* 0xff80000011117808 */ /* 0x000fc40006800000 */
[-C--:B------:R-:W-:Y:S02]  /*17830*/  ISETP.GT.AND P5, PT, R45, R4.reuse, PT ;  /* 0x000000042d00720c */ /* 0x080fe40003fa4270 */
[----:B------:R-:W-:Y:S02]  /*17840*/  FSEL R194, R11, -INF , !P2 ;  /* 0xff8000000bc27808 */ /* 0x000fe40005000000 */
[----:B------:R-:W-:Y:S02]  /*17850*/  FSEL R198, R13, -INF , !P3 ;  /* 0xff8000000dc67808 */ /* 0x000fe40005800000 */
[----:B------:R-:W-:Y:S02]  /*17860*/  ISETP.GT.AND P2, PT, R232, R4, PT ;  /* 0x00000004e800720c */ /* 0x000fe40003f44270 */
[C---:B------:R-:W-:Y:S02]  /*17870*/  ISETP.GE.AND P0, PT, R4.reuse, R231, PT ;  /* 0x000000e70400720c */ /* 0x040fe40003f06270 */
[----:B------:R-:W-:Y:S01]  /*17880*/  ISETP.GE.AND P3, PT, R4, R230, PT ;  /* 0x000000e60400720c */ /* 0x000fe20003f66270 */
[----:B------:R-:W-:Y:S01]  /*17890*/  VIADD R4, R46, 0x38 ;  /* 0x000000382e047836 */ /* 0x000fe20000000000 */
[----:B------:R-:W-:-:S02]  /*178a0*/  FSEL R31, R31, -INF , !P5 ;  /* 0xff8000001f1f7808 */ /* 0x000fc40006800000 */
[C---:B------:R-:W-:Y:S02]  /*178b0*/  ISETP.GT.AND P5, PT, R232.reuse, R5, PT ;  /* 0x00000005e800720c */ /* 0x040fe40003fa4270 */
[----:B------:R-:W-:Y:S02]  /*178c0*/  FSEL R27, R27, -INF , !P4 ;  /* 0xff8000001b1b7808 */ /* 0x000fe40006000000 */
[----:B------:R-:W-:Y:S02]  /*178d0*/  ISETP.GT.AND P4, PT, R232, R9, PT ;  /* 0x00000009e800720c */ /* 0x000fe40003f84270 */
[----:B------:R-:W-:Y:S02]  /*178e0*/  FSEL R33, R33, -INF , !P5 ;  /* 0xff80000021217808 */ /* 0x000fe40006800000 */
[----:B------:R-:W-:Y:S02]  /*178f0*/  FSEL R218, R17, -INF , !P6 ;  /* 0xff80000011da7808 */ /* 0x000fe40007000000 */
[----:B------:R-:W-:-:S02]  /*17900*/  ISETP.GT.AND P5, PT, R45, R4, PT ;  /* 0x000000042d00720c */ /* 0x000fc40003fa4270 */
[----:B------:R-:W-:Y:S02]  /*17910*/  ISETP.GT.AND P6, PT, R232, R46, PT ;  /* 0x0000002ee800720c */ /* 0x000fe40003fc4270 */
[----:B------:R-:W-:Y:S02]  /*17920*/  FSEL R32, R32, -INF , !P4 ;  /* 0xff80000020207808 */ /* 0x000fe40006000000 */
[----:B------:R-:W-:Y:S02]  /*17930*/  ISETP.GT.AND P4, PT, R45, R5, PT ;  /* 0x000000052d00720c */ /* 0x000fe40003f84270 */
[----:B------:R-:W-:Y:S02]  /*17940*/  FSEL R44, R44, -INF , !P5 ;  /* 0xff8000002c2c7808 */ /* 0x000fe40006800000 */
[----:B------:R-:W-:Y:S02]  /*17950*/  FSEL R7, R7, -INF , !P2 ;  /* 0xff80000007077808 */ /* 0x000fe40005000000 */
[----:B------:R-:W-:-:S02]  /*17960*/  ISETP.GE.AND P5, PT, R46, R231, PT ;  /* 0x000000e72e00720c */ /* 0x000fc40003fa6270 */
[----:B------:R-:W-:Y:S02]  /*17970*/  FSEL R24, R36, -INF , !P6 ;  /* 0xff80000024187808 */ /* 0x000fe40007000000 */
[----:B------:R-:W-:Y:S02]  /*17980*/  FSEL R41, R41, -INF , !P4 ;  /* 0xff80000029297808 */ /* 0x000fe40006000000 */
[----:B------:R-:W-:Y:S02]  /*17990*/  ISETP.GE.AND P4, PT, R9, R231, PT ;  /* 0x000000e70900720c */ /* 0x000fe40003f86270 */
[----:B------:R-:W-:Y:S02]  /*179a0*/  FSEL R24, R24, -INF , !P5 ;  /* 0xff80000018187808 */ /* 0x000fe40006800000 */
[----:B------:R-:W-:Y:S02]  /*179b0*/  FSEL R204, R7, -INF , !P0 ;  /* 0xff80000007cc7808 */ /* 0x000fe40004000000 */
[----:B------:R-:W-:-:S02]  /*179c0*/  ISETP.GT.AND P0, PT, R45, R46, PT ;  /* 0x0000002e2d00720c */ /* 0x000fc40003f04270 */
[----:B------:R-:W-:Y:S02]  /*179d0*/  FSEL R178, R27, -INF , !P1 ;  /* 0xff8000001bb27808 */ /* 0x000fe40004800000 */
[----:B------:R-:W-:Y:S02]  /*179e0*/  ISETP.GT.AND P2, PT, R45, R9, PT ;  /* 0x000000092d00720c */ /* 0x000fe40003f44270 */
[C---:B------:R-:W-:Y:S02]  /*179f0*/  ISETP.GE.AND P6, PT, R5.reuse, R231, PT ;  /* 0x000000e70500720c */ /* 0x040fe40003fc6270 */
[----:B------:R-:W-:Y:S02]  /*17a00*/  ISETP.GE.AND P1, PT, R5, R230, PT ;  /* 0x000000e60500720c */ /* 0x000fe40003f26270 */
[----:B------:R-:W-:Y:S02]  /*17a10*/  FSEL R216, R32, -INF , !P4 ;  /* 0xff80000020d87808 */ /* 0x000fe40006000000 */
[----:B------:R-:W-:-:S02]  /*17a20*/  FMNMX3.FTZ R5, R24, R40, R34, !PT ;  /* 0x0000002818057276 */ /* 0x000fc40007810022 */
[C---:B------:R-:W-:Y:S01]  /*17a30*/  ISETP.GE.AND P4, PT, R46.reuse, R230, PT ;  /* 0x000000e62e00720c */ /* 0x040fe20003f86270 */
[----:B------:R-:W-:Y:S01]  /*17a40*/  VIADD R46, R46, 0x39 ;  /* 0x000000392e2e7836 */ /* 0x000fe20000000000 */
[----:B------:R-:W-:Y:S02]  /*17a50*/  FSEL R37, R37, -INF , !P0 ;  /* 0xff80000025257808 */ /* 0x000fe40004000000 */
[----:B------:R-:W-:Y:S02]  /*17a60*/  FSEL R35, R35, -INF , !P2 ;  /* 0xff80000023237808 */ /* 0x000fe40005000000 */
[----:B------:R-:W-:Y:S02]  /*17a70*/  ISETP.GT.AND P2, PT, R232, R4, PT ;  /* 0x00000004e800720c */ /* 0x000fe40003f44270 */
[C---:B------:R-:W-:Y:S02]  /*17a80*/  ISETP.GE.AND P5, PT, R4.reuse, R231, PT ;  /* 0x000000e70400720c */ /* 0x040fe40003fa6270 */
[----:B------:R-:W-:-:S02]  /*17a90*/  ISETP.GE.AND P0, PT, R4, R230, PT ;  /* 0x000000e60400720c */ /* 0x000fc40003f06270 */
[----:B------:R-:W-:Y:S02]  /*17aa0*/  FMNMX3.FTZ R5, R5, R38, R14, !PT ;  /* 0x0000002605057276 */ /* 0x000fe4000781000e */
[----:B------:R-:W-:Y:S02]  /*17ab0*/  FSEL R4, R37, -INF , !P4 ;  /* 0xff80000025047808 */ /* 0x000fe40006000000 */
[----:B------:R-:W-:Y:S02]  /*17ac0*/  FMNMX3.FTZ R7, R5, R12, R10, !PT ;  /* 0x0000000c05077276 */ /* 0x000fe4000781000a */
[----:B------:R-:W-:Y:S02]  /*17ad0*/  FMNMX3.FTZ R5, R4, R30, R22, !PT ;  /* 0x0000001e04057276 */ /* 0x000fe40007810016 */
[----:B------:R-:W-:Y:S02]  /*17ae0*/  FMNMX3.FTZ R7, R7, R8, R220, !PT ;  /* 0x0000000807077276 */ /* 0x000fe400078100dc */
[----:B------:R-:W-:-:S02]  /*17af0*/  FMNMX3.FTZ R5, R5, R6, R2, !PT ;  /* 0x0000000605057276 */ /* 0x000fc40007810002 */
[----:B------:R-:W-:Y:S02]  /*17b00*/  FSEL R212, R33, -INF , !P6 ;  /* 0xff80000021d47808 */ /* 0x000fe40007000000 */
[----:B------:R-:W-:Y:S02]  /*17b10*/  FMNMX3.FTZ R5, R5, R20, R18, !PT ;  /* 0x0000001405057276 */ /* 0x000fe40007810012 */
[-C--:B------:R-:W-:Y:S02]  /*17b20*/  ISETP.GT.AND P4, PT, R45, R46.reuse, PT ;  /* 0x0000002e2d00720c */ /* 0x080fe40003f84270 */
[----:B------:R-:W-:Y:S02]  /*17b30*/  FSEL R43, R43, -INF , !P2 ;  /* 0xff8000002b2b7808 */ /* 0x000fe40005000000 */
[----:B------:R-:W-:Y:S02]  /*17b40*/  ISETP.GT.AND P6, PT, R232, R46, PT ;  /* 0x0000002ee800720c */ /* 0x000fe40003fc4270 */
[----:B------:R-:W-:-:S02]  /*17b50*/  FMNMX3.FTZ R7, R7, R194, R218, !PT ;  /* 0x000000c207077276 */ /* 0x000fc400078100da */
[----:B------:R-:W-:Y:S02]  /*17b60*/  ISETP.GE.AND P2, PT, R9, R230, PT ;  /* 0x000000e60900720c */ /* 0x000fe40003f46270 */
[----:B------:R-:W-:Y:S02]  /*17b70*/  FMNMX3.FTZ R5, R5, R16, R196, !PT ;  /* 0x0000001005057276 */ /* 0x000fe400078100c4 */
[----:B------:R-:W-:Y:S02]  /*17b80*/  FSEL R42, R42, -INF , !P4 ;  /* 0xff8000002a2a7808 */ /* 0x000fe40006000000 */
        /* <DEDUP_REMOVED lines=42> */
[----:B------:R-:W-:Y:S01]  /*17e30*/  FFMA.FTZ R187, R22, UR16, -R203 ;  /* 0x0000001016bb7c23 */ /* 0x000fe200080108cb */
[----:B------:R-:W3:Y:S01]  /*17e40*/  MUFU.EX2 R193, R193 ;  /* 0x000000c100c17308 */ /* 0x000ee20000000800 */
[--C-:B------:R-:W-:Y:S01]  /*17e50*/  FFMA.FTZ R17, R8, UR16, -R211.reuse ;  /* 0x0000001008117c23 */ /* 0x100fe200080108d3 */
[--C-:B------:R-:W-:Y:S01]  /*17e60*/  FFMA.FTZ R185, R14, UR16, -R211.reuse ;  /* 0x000000100eb97c23 */ /* 0x100fe200080108d3 */
[----:B------:R-:W4:Y:S01]  /*17e70*/  LDSM.16.MT88.4 R8, [R195+0x10800] ;  /* 0x01080000c308783b */ /* 0x000f220000004200 */
[----:B------:R-:W-:Y:S01]  /*17e80*/  MUFU.EX2 R189, R189 ;  /* 0x000000bd00bd7308 */ /* 0x000fe20000000800 */
[----:B------:R-:W-:Y:S01]  /*17e90*/  FFMA.FTZ R180, R12, UR16, -R211 ;  /* 0x000000100cb47c23 */ /* 0x000fe200080108d3 */
[--C-:B------:R-:W-:Y:S01]  /*17ea0*/  FFMA.FTZ R183, R2, UR16, -R203.reuse ;  /* 0x0000001002b77c23 */ /* 0x100fe200080108cb */
[----:B------:R-:W5:Y:S01]  /*17eb0*/  LDSM.16.MT88.4 R12, [R215+0x10800] ;  /* 0x01080000d70c783b */ /* 0x000f620000004200 */
[----:B------:R-:W1:Y:S01]  /*17ec0*/  MUFU.EX2 R184, R184 ;  /* 0x000000b800b87308 */ /* 0x000e620000000800 */
[--C-:B------:R-:W-:Y:S01]  /*17ed0*/  FFMA.FTZ R166, R20, UR16, -R203.reuse ;  /* 0x0000001014a67c23 */ /* 0x100fe200080108cb */
        /* <DEDUP_REMOVED lines=19> */
[--C-:B------:R-:W-:Y:S01]  /*18010*/  FFMA.FTZ R202, R202, UR16, -R203.reuse ;  /* 0x00000010caca7c23 */ /* 0x100fe200080108cb */
        /* <DEDUP_REMOVED lines=9> */
[----:B------:R1:W-:Y:S01]  /*180b0*/  MUFU.EX2 R2, R17 ;  /* 0x0000001100027308 */ /* 0x0003e20000000800 */
[----:B------:R-:W-:Y:S01]  /*180c0*/  FADD.FTZ R187, R187, R186 ;  /* 0x000000babbbb7221 */ /* 0x000fe20000010000 */
[----:B------:R-:W-:Y:S02]  /*180d0*/  FADD.FTZ R184, R184, R189 ;  /* 0x000000bdb8b87221 */ /* 0x000fe40000010000 */
[----:B------:R-:W-:Y:S01]  /*180e0*/  MUFU.EX2 R183, R183 ;  /* 0x000000b700b77308 */ /* 0x000fe20000000800 */
[C---:B------:R-:W-:Y:S01]  /*180f0*/  HMMA.16816.F32.BF16 R152, R128.reuse, R148, RZ ;  /* 0x000000948098723c */ /* 0x040fe200000418ff */
[----:B------:R-:W-:Y:S02]  /*18100*/  FADD.FTZ R182, R182, R187 ;  /* 0x000000bbb6b67221 */ /* 0x000fe40000010000 */
[----:B------:R-:W4:Y:S04]  /*18110*/  MUFU.EX2 R166, R166 ;  /* 0x000000a600a67308 */ /* 0x000f280000000800 */
        /* <DEDUP_REMOVED lines=44> */
[----:B----4-:R-:W-:Y:S01]  /*183e0*/  F2FP.BF16.F32.PACK_AB R5, R166, R183 ;  /* 0x000000b7a605723e */ /* 0x010fe200000010ff */
        /* <DEDUP_REMOVED lines=254> */
.L_x_5794:
        /* <DEDUP_REMOVED lines=8> */
.L_x_5795:
[----:B------:R-:W1:Y:S01]  /*19450*/  S2R R165, SR_TID.X ;  /* 0x0000000000a57919 */ /* 0x000e620000002100 */
[----:B------:R-:W2:Y:S01]  /*19460*/  LDCU UR10, c[0x0][0x3c4] ;  /* 0x00007880ff0a77ac */ /* 0x000ea20008000800 */
[----:B------:R-:W-:Y:S01]  /*19470*/  MOV R2, 0x20 ;  /* 0x0000002000027802 */ /* 0x000fe20000000f00 */
        /* <DEDUP_REMOVED lines=15> */
[----:B------:R-:W-:Y:S02]  /*19570*/  IADD3.X R9, PT, PT, R7, UR10, RZ, P0, !PT ;  /* 0x0000000a07097c10 */ /* 0x000fe400087fe4ff */
[C---:B-1----:R-:W-:Y:S01]  /*19580*/  SHF.L.U32 R0, R165.reuse, 0x6, RZ ;  /* 0x00000006a5007819 */ /* 0x042fe200000006ff */
[----:B------:R-:W-:Y:S01]  /*19590*/  LDGSTS.E.BYPASS.LTC128B.128 [R241+0x12800], desc[UR4][R6.64+0x80] ;  /* 0x1280008006f17fae */ /* 0x000fe2000b981a04 */
[----:B------:R-:W-:Y:S02]  /*195a0*/  SHF.L.U32 R5, R165, 0x3, RZ ;  /* 0x00000003a5057819 */ /* 0x000fe400000006ff */
[----:B------:R-:W-:Y:S01]  /*195b0*/  LOP3.LUT R0, R0, 0x1c0, RZ, 0xc0, !PT ;  /* 0x000001c000007812 */ /* 0x000fe200078ec0ff */
[----:B------:R-:W-:Y:S01]  /*195c0*/  LDGSTS.E.BYPASS.LTC128B.128 [R241+0x14800], desc[UR4][R6.64+0x100] ;  /* 0x1480010006f17fae */ /* 0x000fe2000b981a04 */
[----:B------:R-:W-:Y:S02]  /*195d0*/  IADD3 R4, P0, PT, R8, UR11, RZ ;  /* 0x0000000b08047c10 */ /* 0x000fe4000ff1e0ff */
[----:B------:R-:W-:Y:S01]  /*195e0*/  LOP3.LUT R0, R0, 0x38, R5, 0xf8, !PT ;  /* 0x0000003800007812 */ /* 0x000fe200078ef805 */
[----:B------:R-:W-:Y:S01]  /*195f0*/  LDGSTS.E.BYPASS.LTC128B.128 [R241+0x16800], desc[UR4][R6.64+0x180] ;  /* 0x1680018006f17fae */ /* 0x000fe2000b981a04 */
[----:B------:R-:W-:-:S03]  /*19600*/  SHF.R.U32.HI R5, RZ, 0x1, R165 ;  /* 0x00000001ff057819 */ /* 0x000fc600000116a5 */
[----:B------:R-:W-:Y:S01]  /*19610*/  LDGSTS.E.BYPASS.LTC128B.128 [R241+0x11000], desc[UR4][R8.64] ;  /* 0x1100000008f17fae */ /* 0x000fe2000b981a04 */
[----:B------:R-:W-:Y:S02]  /*19620*/  LOP3.LUT R0, R0, 0x8, R5, 0x78, !PT ;  /* 0x0000000800007812 */ /* 0x000fe400078e7805 */
[----:B------:R-:W-:Y:S01]  /*19630*/  IADD3.X R5, PT, PT, R9, UR10, RZ, P0, !PT ;  /* 0x0000000a09057c10 */ /* 0x000fe200087fe4ff */
[----:B------:R-:W-:Y:S01]  /*19640*/  LDGSTS.E.BYPASS.LTC128B.128 [R241+0x13000], desc[UR4][R8.64+0x80] ;  /* 0x1300008008f17fae */ /* 0x000fe2000b981a04 */
[----:B------:R-:W-:-:S03]  /*19650*/  LOP3.LUT R0, R167, R0, RZ, 0xfc, !PT ;  /* 0x00000000a7007212 */ /* 0x000fc600078efcff */
[----:B------:R-:W-:Y:S01]  /*19660*/  LDGSTS.E.BYPASS.LTC128B.128 [R241+0x15000], desc[UR4][R8.64+0x100] ;  /* 0x1500010008f17fae */ /* 0x000fe2000b981a04 */
[----:B------:R-:W-:Y:S02]  /*19670*/  LEA R212, R0, UR6, 0x1 ;  /* 0x0000000600d47c11 */ /* 0x000fe4000f8e08ff */
[C---:B------:R-:W-:Y:S01]  /*19680*/  LOP3.LUT R0, R165.reuse, 0x2, RZ, 0xc0, !PT ;  /* 0x00000002a5007812 */ /* 0x040fe200078ec0ff */
[----:B------:R-:W-:Y:S03]  /*19690*/  LDGSTS.E.BYPASS.LTC128B.128 [R241+0x17000], desc[UR4][R8.64+0x180] ;  /* 0x1700018008f17fae */ /* 0x000fe6000b981a04 */
[----:B------:R-:W-:Y:S01]  /*196a0*/  ISETP.NE.AND P0, PT, R0, RZ, PT ;  /* 0x000000ff0000720c */ /* 0x000fe20003f05270 */
[----:B------:R-:W-:Y:S01]  /*196b0*/  LDGSTS.E.BYPASS.LTC128B.128 [R241+0x11800], desc[UR4][R4.64] ;  /* 0x1180000004f17fae */ /* 0x000fe2000b981a04 */
[----:B------:R-:W-:Y:S02]  /*196c0*/  LOP3.LUT R0, R165, 0x4, RZ, 0xc0, !PT ;  /* 0x00000004a5007812 */ /* 0x000fe400078ec0ff */
[----:B------:R-:W-:Y:S01]  /*196d0*/  SEL R173, R2, 0xffffffe0, !P0 ;  /* 0xffffffe002ad7807 */ /* 0x000fe20004000000 */
[----:B------:R-:W-:Y:S01]  /*196e0*/  LDGSTS.E.BYPASS.LTC128B.128 [R241+0x13800], desc[UR4][R4.64+0x80] ;  /* 0x1380008004f17fae */ /* 0x000fe2000b981a04 */
[----:B------:R-:W-:-:S02]  /*196f0*/  ISETP.NE.AND P0, PT, R0, RZ, PT ;  /* 0x000000ff0000720c */ /* 0x000fc40003f05270 */
[----:B------:R-:W-:Y:S01]  /*19700*/  IADD3 R211, PT, PT, R173, R212, RZ ;  /* 0x000000d4add37210 */ /* 0x000fe20007ffe0ff */
[----:B------:R-:W-:Y:S01]  /*19710*/  LDGSTS.E.BYPASS.LTC128B.128 [R241+0x15800], desc[UR4][R4.64+0x100] ;  /* 0x1580010004f17fae */ /* 0x000fe2000b981a04 */
[----:B------:R-:W-:Y:S02]  /*19720*/  IADD3 R167, PT, PT, R208, R173, RZ ;  /* 0x000000add0a77210 */ /* 0x000fe40007ffe0ff */
[----:B------:R-:W-:Y:S01]  /*19730*/  MOV R0, 0x40 ;  /* 0x0000004000007802 */ /* 0x000fe20000000f00 */
        /* <DEDUP_REMOVED lines=11> */
[----:B------:R-:W0:Y:S01]  /*197f0*/  LDGDEPBAR ;  /* 0x00000000000079af */ /* 0x000e220000000000 */
[----:B--2---:R-:W-:Y:S01]  /*19800*/  HMMA.16816.F32.BF16 R184, R180, R28, RZ ;  /* 0x0000001cb4b8723c */ /* 0x004fe200000418ff */
[----:B------:R-:W-:-:S04]  /*19810*/  SEL R29, R0, 0xffffffc0, !P0 ;  /* 0xffffffc0001d7807 */ /* 0x000fc80004000000 */
[----:B------:R-:W-:Y:S02]  /*19820*/  IADD3 R210, PT, PT, R29, R212, RZ ;  /* 0x000000d41dd27210 */ /* 0x000fe40007ffe0ff */
[----:B------:R-:W-:Y:S01]  /*19830*/  IADD3 R0, PT, PT, R208, R29, RZ ;  /* 0x0000001dd0007210 */ /* 0x000fe20007ffe0ff */
[C---:B---3--:R-:W-:Y:S01]  /*19840*/  HMMA.16816.F32.BF16 R24, R180.reuse, R20, RZ ;  /* 0x00000014b418723c */ /* 0x048fe200000418ff */
[C---:B------:R-:W-:Y:S02]  /*19850*/  IADD3 R209, PT, PT, R173.reuse, R210, RZ ;  /* 0x000000d2add17210 */ /* 0x040fe40007ffe0ff */
[----:B------:R-:W-:Y:S01]  /*19860*/  IADD3 R166, PT, PT, R173, R0, RZ ;  /* 0x00000000ada67210 */ /* 0x000fe20007ffe0ff */
[----:B------:R-:W-:Y:S04]  /*19870*/  LDSM.16.M88.4 R168, [R0+0x8000] ;  /* 0x0080000000a8783b */ /* 0x000fe80000000200 */
[C---:B----4-:R-:W-:Y:S01]  /*19880*/  HMMA.16816.F32.BF16 R16, R180.reuse, R12, RZ ;  /* 0x0000000cb410723c */ /* 0x050fe200000418ff */
[----:B------:R-:W-:Y:S04]  /*19890*/  LDSM.16.M88.4 R200, [R0+0x8800] ;  /* 0x0088000000c8783b */ /* 0x000fe80000000200 */
[----:B------:R-:W-:Y:S03]  /*198a0*/  LDSM.16.M88.4 R196, [R0+0x9000] ;  /* 0x0090000000c4783b */ /* 0x000fe60000000200 */
[C---:B-----5:R-:W-:Y:S01]  /*198b0*/  HMMA.16816.F32.BF16 R192, R180.reuse, R188, RZ ;  /* 0x000000bcb4c0723c */ /* 0x060fe200000418ff */
[----:B------:R-:W-:Y:S07]  /*198c0*/  LDSM.16.M88.4 R172, [R0+0x9800] ;  /* 0x0098000000ac783b */ /* 0x000fee0000000200 */
        /* <DEDUP_REMOVED lines=159> */
[----:B------:R-:W1:Y:S07]  /*1a2c0*/  LDSM.16.M88.4 R4, [R167+0xf000] ;  /* 0x00f00000a704783b */ /* 0x000e6e0000000200 */
[C---:B---3--:R-:W-:Y:S08]  /*1a2d0*/  HMMA.16816.F32.BF16 R204, R176.reuse, R28, R204 ;  /* 0x0000001cb0cc723c */ /* 0x048ff000000418cc */
[----:B------:R-:W-:Y:S08]  /*1a2e0*/  HMMA.16816.F32.BF16 R20, R176, R30, R20 ;  /* 0x0000001eb014723c */ /* 0x000ff00000041814 */
[C---:B-----5:R-:W-:Y:S01]  /*1a2f0*/  HMMA.16816.F32.BF16 R28, R168.reuse, R180, R16 ;  /* 0x000000b4a81c723c */ /* 0x060fe20000041810 */
[----:B------:R-:W3:Y:S07]  /*1a300*/  LDSM.16.M88.4 R16, [R166+0xe800] ;  /* 0x00e80000a610783b */ /* 0x000eee0000000200 */
[----:B------:R-:W-:Y:S01]  /*1a310*/  HMMA.16816.F32.BF16 R12, R168, R182, R12 ;  /* 0x000000b6a80c723c */ /* 0x000fe2000004180c */
[----:B------:R-:W5:Y:S07]  /*1a320*/  LDSM.16.M88.4 R180, [R167+0xf800] ;  /* 0x00f80000a7b4783b */ /* 0x000f6e0000000200 */
        /* <DEDUP_REMOVED lines=18> */
[----:B------:R4:W1:Y:S01]  /*1a450*/  LDSM.16.M88.4 R4, [R0+0xf800] ;  /* 0x00f800000004783b */ /* 0x0008620000000200 */
        /* <DEDUP_REMOVED lines=16> */
[----:B------:R-:W1:Y:S01]  /*1a560*/  MUFU.TANH R23, R23 ;  /* 0x0000001700177308 */ /* 0x000e620000002400 */
[----:B------:R-:W-:Y:S03]  /*1a570*/  HMMA.16816.F32.BF16 R196, R168, R182, R196 ;  /* 0x000000b6a8c4723c */ /* 0x000fe600000418c4 */
[----:B------:R-:W-:-:S04]  /*1a580*/  FMUL.FTZ R12, R12, UR9 ;  /* 0x000000090c0c7c20 */ /* 0x000fc80008410000 */
[----:B----4-:R4:W3:Y:S01]  /*1a590*/  MUFU.TANH R0, R12 ;  /* 0x0000000c00007308 */ /* 0x0108e20000002400 */
[C---:B--2---:R-:W-:Y:S07]  /*1a5a0*/  HMMA.16816.F32.BF16 R200, R176.reuse, R32, R200 ;  /* 0x00000020b0c8723c */ /* 0x044fee00000418c8 */
[----:B------:R-:W2:Y:S01]  /*1a5b0*/  MUFU.TANH R24, R24 ;  /* 0x0000001800187308 */ /* 0x000ea20000002400 */
[C---:B------:R-:W-:Y:S07]  /*1a5c0*/  HMMA.16816.F32.BF16 R188, R176.reuse, R34, R188 ;  /* 0x00000022b0bc723c */ /* 0x040fee00000418bc */
[----:B------:R-:W2:Y:S01]  /*1a5d0*/  MUFU.TANH R25, R25 ;  /* 0x0000001900197308 */ /* 0x000ea20000002400 */
[----:B-1----:R-:W-:Y:S01]  /*1a5e0*/  HMMA.16816.F32.BF16 R184, R176, R4, R184 ;  /* 0x00000004b0b8723c */ /* 0x002fe200000418b8 */
        /* <DEDUP_REMOVED lines=50> */
[----:B------:R-:W-:Y:S01]  /*1a910*/  UIADD3 UR8, UPT, UPT, UR8, -0x40, URZ ;  /* 0xffffffc008087890 */ /* 0x000fe2000fffe0ff */
[----:B------:R-:W3:Y:S03]  /*1a920*/  LDCU.64 UR10, c[0x0][0x3b8] ;  /* 0x00007700ff0a77ac */ /* 0x000ee60008000a00 */
        /* <DEDUP_REMOVED lines=9> */
[----:B--2---:R-:W-:-:S04]  /*1a9c0*/  IMAD.MOV R170, RZ, RZ, -R171 ;  /* 0x000000ffffaa7224 */ /* 0x004fc800078e0aab */
[----:B------:R-:W-:Y:S01]  /*1a9d0*/  IMAD R19, R170, R27, RZ ;  /* 0x0000001baa137224 */ /* 0x000fe200078e02ff */
[----:B------:R-:W-:-:S05]  /*1a9e0*/  MOV R170, RZ ;  /* 0x000000ff00aa7202 */ /* 0x000fca0000000f00 */
        /* <DEDUP_REMOVED lines=10> */
[----:B------:R-:W-:Y:S02]  /*1aa90*/  ISETP.GE.AND P0, PT, R17, RZ, PT ;  /* 0x000000ff1100720c */ /* 0x000fe40003f06270 */
[----:B------:R-:W-:-:S07]  /*1aaa0*/  LOP3.LUT R17, RZ, R31, RZ, 0x33, !PT ;  /* 0x0000001fff117212 */ /* 0x000fce00078e33ff */
[----:B------:R-:W-:Y:S02]  /*1aab0*/  @!P4 IMAD.IADD R170, R170, 0x1, -R27 ;  /* 0x00000001aaaac824 */ /* 0x000fe400078e0a1b */
[-C--:B------:R-:W-:Y:S01]  /*1aac0*/  @!P2 IADD3 R168, PT, PT, R168, -R27.reuse, RZ ;  /* 0x8000001ba8a8a210 */ /* 0x080fe20007ffe0ff */
[----:B------:R-:W-:Y:S01]  /*1aad0*/  @!P4 VIADD R35, R35, 0x1 ;  /* 0x000000012323c836 */ /* 0x000fe20000000000 */
[----:B------:R-:W-:Y:S02]  /*1aae0*/  @!P2 IADD3 R19, PT, PT, R19, 0x1, RZ ;  /* 0x000000011313a810 */ /* 0x000fe40007ffe0ff */
[-C--:B------:R-:W-:Y:S02]  /*1aaf0*/  ISETP.GE.U32.AND P5, PT, R170, R27.reuse, PT ;  /* 0x0000001baa00720c */ /* 0x080fe40003fa6070 */
[----:B------:R-:W-:Y:S02]  /*1ab00*/  ISETP.GE.U32.AND P1, PT, R168, R27, PT ;  /* 0x0000001ba800720c */ /* 0x000fe40003f26070 */
[----:B------:R-:W-:Y:S01]  /*1ab10*/  LOP3.LUT R27, R31, UR9, RZ, 0x3c, !PT ;  /* 0x000000091f1b7c12 */ /* 0x000fe2000f8e3cff */
[----:B------:R-:W2:Y:S03]  /*1ab20*/  LDCU.64 UR8, c[0x0][0x3a0] ;  /* 0x00007400ff0877ac */ /* 0x000ea60008000a00 */
[----:B------:R-:W-:-:S05]  /*1ab30*/  ISETP.GE.AND P3, PT, R27, RZ, PT ;  /* 0x000000ff1b00720c */ /* 0x000fca0003f66270 */
[----:B------:R-:W-:Y:S02]  /*1ab40*/  @P5 VIADD R35, R35, 0x1 ;  /* 0x0000000123235836 */ /* 0x000fe40000000000 */
[----:B------:R-:W-:Y:S02]  /*1ab50*/  @P1 IADD3 R19, PT, PT, R19, 0x1, RZ ;  /* 0x0000000113131810 */ /* 0x000fe40007ffe0ff */
[----:B------:R-:W-:Y:S02]  /*1ab60*/  ISETP.NE.AND P1, PT, R31, RZ, PT ;  /* 0x000000ff1f00720c */ /* 0x000fe40003f25270 */
[----:B------:R-:W-:Y:S02]  /*1ab70*/  @!P0 IADD3 R19, PT, PT, -R19, RZ, RZ ;  /* 0x000000ff13138210 */ /* 0x000fe40007ffe1ff */
        /* <DEDUP_REMOVED lines=23> */
.L_x_5797:
        /* <DEDUP_REMOVED lines=8> */
.L_x_5798:
[----:B------:R-:W2:Y:S01]  /*1ad70*/  LDCU UR9, c[0x0][0x3bc] ;  /* 0x00007780ff0977ac */ /* 0x000ea20008000800 */
        /* <DEDUP_REMOVED lines=9> */
[----:B--2---:R-:W-:-:S06]  /*1ae10*/  USHF.L.U64.HI UR9, UR10, 0x5, UR9 ;  /* 0x000000050a097899 */ /* 0x004fcc0008010209 */
        /* <DEDUP_REMOVED lines=18> */
.L_x_5796:
[----:B---3--:R-:W-:Y:S01]  /*1af40*/  SHF.L.U32 R170, R165, 0x1, RZ ;  /* 0x00000001a5aa7819 */ /* 0x008fe200000006ff */
[----:B------:R-:W-:Y:S01]  /*1af50*/  USHF.L.U32 UR4, UR22, 0x6, URZ ;  /* 0x0000000616047899 */ /* 0x000fe200080006ff */
[----:B------:R-:W-:Y:S01]  /*1af60*/  IADD3 R168, PT, PT, R232, 0x8, RZ ;  /* 0x00000008e8a87810 */ /* 0x000fe20007ffe0ff */
[----:B------:R-:W-:Y:S01]  /*1af70*/  @UP1 UIADD3 UR14, UPT, UPT, UR22, -0x3, URZ ;  /* 0xfffffffd160e1890 */ /* 0x000fe2000fffe0ff */
[----:B------:R-:W-:Y:S02]  /*1af80*/  LOP3.LUT R170, R170, 0x6, RZ, 0xc0, !PT ;  /* 0x00000006aaaa7812 */ /* 0x000fe400078ec0ff */
        /* <DEDUP_REMOVED lines=44> */
[----:B-1----:R-:W-:Y:S02]  /*1b250*/  FSEL R28, R28, -INF , !P4 ;  /* 0xff8000001c1c7808 */ /* 0x002fe40006000000 */
[----:B------:R-:W-:Y:S02]  /*1b260*/  IADD3 R167, PT, PT, R170, -0x68, RZ ;  /* 0xffffff98aaa77810 */ /* 0x000fe40007ffe0ff */
[----:B------:R-:W-:Y:S02]  /*1b270*/  FSEL R199, R24, -INF , !P5 ;  /* 0xff80000018c77808 */ /* 0x000fe40006800000 */
[----:B------:R-:W-:Y:S02]  /*1b280*/  FSEL R173, R28, -INF , !P3 ;  /* 0xff8000001cad7808 */ /* 0x000fe40005800000 */
[----:B------:R-:W-:Y:S02]  /*1b290*/  FSEL R197, R25, -INF , !P1 ;  /* 0xff80000019c57808 */ /* 0x000fe40004800000 */
[----:B------:R-:W-:-:S02]  /*1b2a0*/  ISETP.GT.AND P2, PT, R168, R169, PT ;  /* 0x000000a9a800720c */ /* 0x000fc40003f44270 */
[----:B------:R-:W-:Y:S02]  /*1b2b0*/  ISETP.GT.AND P5, PT, R232, R167, PT ;  /* 0x000000a7e800720c */ /* 0x000fe40003fa4270 */
        /* <DEDUP_REMOVED lines=113> */
[----:B------:R-:W2:Y:S01]  /*1b9d0*/  SHFL.BFLY PT, R5, R4, 0x2, 0x1f ;  /* 0x0c401f0004057f89 */ /* 0x000ea200000e0000 */
[----:B-1----:R-:W-:Y:S02]  /*1b9e0*/  FMNMX.FTZ R7, R6, R7, !PT ;  /* 0x0000000706077209 */ /* 0x002fe40007810000 */
[----:B--2---:R-:W-:-:S03]  /*1b9f0*/  FMNMX.FTZ R5, R4, R5, !PT ;  /* 0x0000000504057209 */ /* 0x004fc60007810000 */
[----:B------:R-:W1:Y:S04]  /*1ba00*/  SHFL.BFLY PT, R184, R7, 0x1, 0x1f ;  /* 0x0c201f0007b87f89 */ /* 0x000e6800000e0000 */
[----:B------:R-:W2:Y:S01]  /*1ba10*/  SHFL.BFLY PT, R0, R5, 0x1, 0x1f ;  /* 0x0c201f0005007f89 */ /* 0x000ea200000e0000 */
[----:B-1----:R-:W-:Y:S02]  /*1ba20*/  FMNMX.FTZ R184, R7, R184, !PT ;  /* 0x000000b807b87209 */ /* 0x002fe40007810000 */
[----:B--2---:R-:W-:-:S03]  /*1ba30*/  FMNMX.FTZ R0, R5, R0, !PT ;  /* 0x0000000005007209 */ /* 0x004fc60007810000 */
[C---:B------:R-:W-:Y:S01]  /*1ba40*/  FMUL.FTZ R206, R184.reuse, UR16 ;  /* 0x00000010b8ce7c20 */ /* 0x040fe20008410000 */
        /* <DEDUP_REMOVED lines=457> */
.L_x_5793:
[----:B------:R-:W-:-:S12]  /*1d6e0*/  UIADD3 UR14, UPT, UPT, UR31, -0x1, URZ ;  /* 0xffffffff1f0e7890 */ /* 0x000fd8000fffe0ff */
.L_x_5799:
        /* <DEDUP_REMOVED lines=8> */
[----:B------:R-:W-:Y:S01]  /*1d770*/  IMAD.MOV.U32 R2, RZ, RZ, R3 ;  /* 0x000000ffff027224 */ /* 0x000fe200078e0003 */
[----:B------:R-:W-:Y:S01]  /*1d780*/  IADD3 R234, PT, PT, R215, 0x10000, RZ ;  /* 0x00010000d7ea7810 */ /* 0x000fe20007ffe0ff */
[----:B------:R-:W-:Y:S01]  /*1d790*/  IMAD.U32 R236, RZ, RZ, UR15 ;  /* 0x0000000fffec7e24 */ /* 0x000fe2000f8e00ff */
[----:B------:R-:W-:Y:S01]  /*1d7a0*/  UISETP.NE.AND.EX UP0, UPT, UR13, URZ, UPT, UP0 ;  /* 0x000000ff0d00728c */ /* 0x000fe2000bf05300 */
[----:B------:R-:W-:Y:S01]  /*1d7b0*/  IMAD.MOV.U32 R235, RZ, RZ, RZ ;  /* 0x000000ffffeb7224 */ /* 0x000fe200078e00ff */
[----:B------:R-:W-:Y:S01]  /*1d7c0*/  UMOV UR5, 0x400 ;  /* 0x0000040000057882 */ /* 0x000fe20000000000 */
[----:B------:R-:W-:Y:S01]  /*1d7d0*/  VIADD R233, R232, 0x8 ;  /* 0x00000008e8e97836 */ /* 0x000fe20000000000 */
[----:B------:R-:W-:-:S02]  /*1d7e0*/  UIADD3 UR14, UPT, UPT, UR14, 0x1, URZ ;  /* 0x000000010e0e7890 */ /* 0x000fc4000fffe0ff */
[----:B------:R-:W-:Y:S01]  /*1d7f0*/  PLOP3.LUT P3, PT, PT, PT, UP0, 0x80, 0x8 ;  /* 0x000000000008781c */ /* 0x000fe20003f6f008 */
[----:B------:R-:W4:Y:S01]  /*1d800*/  LDCU UR4, c[0x0][0x45c] ;  /* 0x00008b80ff0477ac */ /* 0x000f220008000800 */
[----:B------:R-:W2:Y:S01]  /*1d810*/  LDCU UR12, c[0x0][0x50c] ;  /* 0x0000a180ff0c77ac */ /* 0x000ea20008000800 */
[----:B------:R-:W2:Y:S01]  /*1d820*/  LDCU.64 UR16, c[0x0][0x358] ;  /* 0x00006b00ff1077ac */ /* 0x000ea20008000a00 */
[----:B------:R-:W2:Y:S01]  /*1d830*/  LDCU.64 UR8, c[0x0][0x3a0] ;  /* 0x00007400ff0877ac */ /* 0x000ea20008000a00 */
[----:B-1----:R-:W-:Y:S01]  /*1d840*/  IMAD.SHL.U32 R5, R5, 0x2, RZ ;  /* 0x0000000205057824 */ /* 0x002fe200078e00ff */
[----:B------:R-:W1:Y:S01]  /*1d850*/  LDCU.64 UR10, c[0x0][0x3a8] ;  /* 0x00007500ff0a77ac */ /* 0x000e620008000a00 */
[----:B---3--:R-:W-:Y:S01]  /*1d860*/  LOP3.LUT P0, RZ, R0, 0x2, RZ, 0xc0, !PT ;  /* 0x0000000200ff7812 */ /* 0x008fe2000780c0ff */
[----:B------:R-:W-:Y:S02]  /*1d870*/  UIADD3 UR15, UPT, UPT, UR15, 0x40, URZ ;  /* 0x000000400f0f7890 */ /* 0x000fe4000fffe0ff */
[----:B------:R-:W-:Y:S01]  /*1d880*/  LOP3.LUT R5, R5, 0x6, RZ, 0xc0, !PT ;  /* 0x0000000605057812 */ /* 0x000fe200078ec0ff */
[----:B--2---:R-:W-:Y:S01]  /*1d890*/  ULEA UR6, UR6, UR5, 0x18 ;  /* 0x0000000506067291 */ /* 0x004fe2000f8ec0ff */
[----:B------:R-:W-:-:S02]  /*1d8a0*/  SEL R4, R212, 0xffffffe0, !P0 ;  /* 0xffffffe0d4047807 */ /* 0x000fc40004000000 */
[----:B------:R-:W-:Y:S02]  /*1d8b0*/  LOP3.LUT R236, R236, 0x20, R5, 0xfe, !PT ;  /* 0x00000020ecec7812 */ /* 0x000fe400078efe05 */
[----:B------:R-:W-:Y:S02]  /*1d8c0*/  MOV R0, R164 ;  /* 0x000000a400007202 */ /* 0x000fe40000000f00 */
[----:B----4-:R-:W-:-:S07]  /*1d8d0*/  IADD3 R213, PT, PT, R215, R4, RZ ;  /* 0x00000004d7d57210 */ /* 0x010fce0007ffe0ff */
.L_x_5804:
[----:B------:R-:W-:Y:S01]  /*1d8e0*/  @!P3 IADD3 R9, P0, PT, RZ, -R235, RZ ;  /* 0x800000ebff09b210 */ /* 0x000fe20007f1e0ff */
[----:B------:R-:W2:Y:S01]  /*1d8f0*/  S2R R3, SR_TID.X ;  /* 0x0000000000037919 */ /* 0x000ea20000002100 */
[----:B------:R-:W3:Y:S01]  /*1d900*/  @!P3 LDC R8, c[0x0][0x3c0] ;  /* 0x0000f000ff08bb82 */ /* 0x000ee20000000800 */
[----:B------:R-:W-:Y:S07]  /*1d910*/  DEPBAR.LE SB0, 0x0 ;  /* 0x000080000000791a */ /* 0x000fee0000000000 */
[----:B------:R-:W4:Y:S08]  /*1d920*/  LDC R11, c[0x0][0x3c4] ;  /* 0x0000f100ff0b7b82 */ /* 0x000f300000000800 */
[----:B------:R-:W-:Y:S01]  /*1d930*/  BAR.SYNC.DEFER_BLOCKING 0x0 ;  /* 0x0000000000007b1d */ /* 0x000fe20000010000 */
[----:B------:R-:W-:Y:S01]  /*1d940*/  IMAD.MOV.U32 R10, RZ, RZ, R226 ;  /* 0x000000ffff0a7224 */ /* 0x000fe200078e00e2 */
[--C-:B--2---:R-:W-:Y:S01]  /*1d950*/  SHF.R.U32.HI R223, RZ, 0x1, R3.reuse ;  /* 0x00000001ffdf7819 */ /* 0x104fe20000011603 */
[----:B---3--:R-:W-:Y:S02]  /*1d960*/  @!P3 IMAD.SHL.U32 R12, R8, 0x40, RZ ;  /* 0x00000040080cb824 */ /* 0x008fe400078e00ff */
        /* <DEDUP_REMOVED lines=14> */
[----:B----4-:R-:W-:Y:S06]  /*1da50*/  @!P3 BRA `(.L_x_5801) ;  /* 0x0000000000f8b947 */ /* 0x010fec0003800000 */
        /* <DEDUP_REMOVED lines=41> */
[----:B------:R-:W2:Y:S01]  /*1dcf0*/  LDC.64 R8, c[0x0][0x3c0] ;  /* 0x0000f000ff087b82 */ /* 0x000ea20000000a00 */
[C---:B------:R-:W-:Y:S01]  /*1dd00*/  LEA R18, P0, R15.reuse, R228, 0x2 ;  /* 0x000000e40f127211 */ /* 0x040fe200078010ff */
[----:B------:R-:W-:Y:S01]  /*1dd10*/  IMAD.IADD R14, R15, 0x1, -R17 ;  /* 0x000000010f0e7824 */ /* 0x000fe200078e0a11 */
[-C--:B------:R-:W-:Y:S02]  /*1dd20*/  LEA.HI.X.SX32 R21, R17, R229.reuse, 0x2, P1 ;  /* 0x000000e511157211 */ /* 0x080fe400008f16ff */
[----:B------:R-:W-:Y:S01]  /*1dd30*/  LEA.HI.X.SX32 R19, R15, R229, 0x2, P0 ;  /* 0x000000e50f137211 */ /* 0x000fe200000f16ff */
[----:B------:R-:W-:Y:S02]  /*1dd40*/  IMAD R7, R14, R7, -0x40 ;  /* 0xffffffc00e077424 */ /* 0x000fe400078e0207 */
[----:B------:R-:W3:Y:S03]  /*1dd50*/  LDG.E R13, desc[UR16][R20.64] ;  /* 0x00000010140d7981 */ /* 0x000ee6000c1e1900 */
[----:B------:R-:W-:Y:S01]  /*1dd60*/  SHF.R.S32.HI R15, RZ, 0x1f, R7 ;  /* 0x0000001fff0f7819 */ /* 0x000fe20000011407 */
[----:B------:R-:W3:Y:S04]  /*1dd70*/  LDG.E R12, desc[UR16][R18.64] ;  /* 0x00000010120c7981 */ /* 0x000ee8000c1e1900 */
[-C--:B--2---:R-:W-:Y:S02]  /*1dd80*/  IMAD R14, R15, R8.reuse, RZ ;  /* 0x000000080f0e7224 */ /* 0x084fe400078e02ff */
[C---:B------:R-:W-:Y:S04]  /*1dd90*/  IMAD.WIDE.U32 R16, R7.reuse, R8, RZ ;  /* 0x0000000807107225 */ /* 0x040fe800078e00ff */
[----:B------:R-:W-:Y:S05]  /*1dda0*/  IMAD R14, R7, R9, R14 ;  /* 0x00000009070e7224 */ /* 0x000fea00078e020e */
        /* <DEDUP_REMOVED lines=9> */
.L_x_5801:
[----:B------:R-:W-:Y:S01]  /*1de40*/  LEA R241, R241, UR6, 0x1 ;  /* 0x00000006f1f17c11 */ /* 0x000fe2000f8e08ff */
[----:B------:R-:W-:Y:S01]  /*1de50*/  UIADD3 UR14, UPT, UPT, UR14, -0x1, URZ ;  /* 0xffffffff0e0e7890 */ /* 0x000fe2000fffe0ff */
[----:B------:R-:W-:Y:S02]  /*1de60*/  LOP3.LUT R4, R214, 0x200, R5, 0xf8, !PT ;  /* 0x00000200d6047812 */ /* 0x000fe400078ef805 */
[----:B------:R-:W-:Y:S01]  /*1de70*/  LOP3.LUT R223, R6, 0x8, R223, 0x78, !PT ;  /* 0x0000000806df7812 */ /* 0x000fe200078e78df */
[----:B------:R-:W-:Y:S01]  /*1de80*/  @!PT LDS RZ, [RZ] ;  /* 0x00000000fffff984 */ /* 0x000fe20000000800 */
[----:B------:R-:W-:Y:S01]  /*1de90*/  @!PT LDS RZ, [RZ] ;  /* 0x00000000fffff984 */ /* 0x000fe20000000800 */
[----:B------:R-:W-:Y:S01]  /*1dea0*/  @!PT LDS RZ, [RZ] ;  /* 0x00000000fffff984 */ /* 0x000fe20000000800 */
[----:B------:R-:W-:Y:S01]  /*1deb0*/  LDGSTS.E.BYPASS.LTC128B.128 [R241+0x10000], desc[UR16][R226.64] ;  /* 0x10000000e2f17fae */ /* 0x000fe2000b981a10 */
[----:B------:R-:W-:Y:S01]  /*1dec0*/  SHF.L.U32 R7, R8, 0x5, RZ ;  /* 0x0000000508077819 */ /* 0x000fe200000006ff */
[----:B------:R-:W-:Y:S01]  /*1ded0*/  UISETP.GT.AND UP0, UPT, UR14, UR7, UPT ;  /* 0x000000070e00728c */ /* 0x000fe2000bf04270 */
[----:B------:R-:W-:Y:S02]  /*1dee0*/  LOP3.LUT R222, R5, 0x400, RZ, 0xc0, !PT ;  /* 0x0000040005de7812 */ /* 0x000fe400078ec0ff */
[----:B------:R-:W-:Y:S01]  /*1def0*/  LDGSTS.E.BYPASS.LTC128B.128 [R241+0x12000], desc[UR16][R226.64+0x80] ;  /* 0x12000080e2f17fae */ /* 0x000fe2000b981a10 */
[----:B------:R-:W-:Y:S02]  /*1df00*/  LOP3.LUT R5, R6, 0x8, R3, 0x78, !PT ;  /* 0x0000000806057812 */ /* 0x000fe400078e7803 */
[----:B------:R-:W-:Y:S02]  /*1df10*/  LOP3.LUT R223, R4, R223, RZ, 0xfc, !PT ;  /* 0x000000df04df7212 */ /* 0x000fe400078efcff */
[----:B------:R-:W-:Y:S01]  /*1df20*/  LDGSTS.E.BYPASS.LTC128B.128 [R241+0x14000], desc[UR16][R226.64+0x100] ;  /* 0x14000100e2f17fae */ /* 0x000fe2000b981a10 */
[----:B------:R-:W-:Y:S02]  /*1df30*/  SHF.L.U64.HI R11, R8, 0x5, R11 ;  /* 0x00000005080b7819 */ /* 0x000fe4000001020b */
[----:B------:R-:W-:Y:S02]  /*1df40*/  IADD3 R4, P0, PT, R7, R226, RZ ;  /* 0x000000e207047210 */ /* 0x000fe40007f1e0ff */
[----:B------:R-:W-:Y:S01]  /*1df50*/  LDGSTS.E.BYPASS.LTC128B.128 [R241+0x16000], desc[UR16][R226.64+0x180] ;  /* 0x16000180e2f17fae */ /* 0x000fe2000b981a10 */
[----:B------:R-:W-:Y:S02]  /*1df60*/  LEA R222, R5, R222, 0x1 ;  /* 0x000000de05de7211 */ /* 0x000fe400078e08ff */
[----:B------:R-:W-:Y:S02]  /*1df70*/  IADD3.X R5, PT, PT, R11, R227, RZ, P0, !PT ;  /* 0x000000e30b057210 */ /* 0x000fe400007fe4ff */
[----:B------:R-:W-:Y:S02]  /*1df80*/  IADD3 R12, P1, PT, R7, R4, RZ ;  /* 0x00000004070c7210 */ /* 0x000fe40007f3e0ff */
[----:B------:R-:W-:Y:S01]  /*1df90*/  LEA R223, R223, UR6, 0x1 ;  /* 0x00000006dfdf7c11 */ /* 0x000fe2000f8e08ff */
[----:B------:R-:W-:Y:S01]  /*1dfa0*/  LDGSTS.E.BYPASS.LTC128B.128 [R241+0x10800], desc[UR16][R4.64] ;  /* 0x1080000004f17fae */ /* 0x000fe2000b981a10 */
[----:B------:R-:W-:Y:S02]  /*1dfb0*/  IADD3.X R13, PT, PT, R11, R5, RZ, P1, !PT ;  /* 0x000000050b0d7210 */ /* 0x000fe40000ffe4ff */
[----:B------:R-:W-:Y:S02]  /*1dfc0*/  IADD3 R6, P0, PT, R7, R12, RZ ;  /* 0x0000000c07067210 */ /* 0x000fe40007f1e0ff */
[----:B------:R-:W-:Y:S01]  /*1dfd0*/  LDGSTS.E.BYPASS.LTC128B.128 [R241+0x12800], desc[UR16][R4.64+0x80] ;  /* 0x1280008004f17fae */ /* 0x000fe2000b981a10 */
[----:B------:R-:W-:Y:S02]  /*1dfe0*/  IADD3 R217, PT, PT, R222, UR6, RZ ;  /* 0x00000006ded97c10 */ /* 0x000fe4000fffe0ff */
[----:B------:R-:W-:Y:S02]  /*1dff0*/  IADD3.X R7, PT, PT, R11, R13, RZ, P0, !PT ;  /* 0x0000000d0b077210 */ /* 0x000fe400007fe4ff */
[----:B------:R-:W-:Y:S01]  /*1e000*/  LDGSTS.E.BYPASS.LTC128B.128 [R241+0x14800], desc[UR16][R4.64+0x100] ;  /* 0x1480010004f17fae */ /* 0x000fe2000b981a10 */
[C---:B------:R-:W-:Y:S02]  /*1e010*/  LOP3.LUT P0, RZ, R3.reuse, 0x2, RZ, 0xc0, !PT ;  /* 0x0000000203ff7812 */ /* 0x040fe4000780c0ff */
[----:B------:R-:W-:Y:S02]  /*1e020*/  LOP3.LUT P2, RZ, R3, 0x4, RZ, 0xc0, !PT ;  /* 0x0000000403ff7812 */ /* 0x000fe4000784c0ff */
[----:B------:R-:W-:Y:S01]  /*1e030*/  LDGSTS.E.BYPASS.LTC128B.128 [R241+0x16800], desc[UR16][R4.64+0x180] ;  /* 0x1680018004f17fae */ /* 0x000fe2000b981a10 */
[----:B------:R-:W-:Y:S02]  /*1e040*/  SEL R216, R212, 0xffffffe0, !P0 ;  /* 0xffffffe0d4d87807 */ /* 0x000fe40004000000 */
[----:B------:R-:W-:Y:S02]  /*1e050*/  MOV R3, 0x40 ;  /* 0x0000004000037802 */ /* 0x000fe40000000f00 */
[----:B------:R-:W-:Y:S01]  /*1e060*/  LDGSTS.E.BYPASS.LTC128B.128 [R241+0x11000], desc[UR16][R12.64] ;  /* 0x110000000cf17fae */ /* 0x000fe2000b981a10 */
[-C--:B------:R-:W-:Y:S02]  /*1e070*/  IADD3 R220, PT, PT, R223, R216.reuse, RZ ;  /* 0x000000d8dfdc7210 */ /* 0x080fe40007ffe0ff */
[----:B------:R-:W-:Y:S02]  /*1e080*/  IADD3 R219, PT, PT, R217, R216, RZ ;  /* 0x000000d8d9db7210 */ /* 0x000fe40007ffe0ff */
[----:B------:R-:W-:Y:S01]  /*1e090*/  LDGSTS.E.BYPASS.LTC128B.128 [R241+0x13000], desc[UR16][R12.64+0x80] ;  /* 0x130000800cf17fae */ /* 0x000fe2000b981a10 */
[----:B------:R-:W-:Y:S04]  /*1e0a0*/  SEL R184, R3, 0xffffffc0, !P2 ;  /* 0xffffffc003b87807 */ /* 0x000fe80005000000 */
[----:B------:R-:W-:Y:S01]  /*1e0b0*/  LDGSTS.E.BYPASS.LTC128B.128 [R241+0x15000], desc[UR16][R12.64+0x100] ;  /* 0x150001000cf17fae */ /* 0x000fe2000b981a10 */
[-C--:B------:R-:W-:Y:S02]  /*1e0c0*/  IADD3 R221, PT, PT, R223, R184.reuse, RZ ;  /* 0x000000b8dfdd7210 */ /* 0x080fe40007ffe0ff */
[----:B------:R-:W-:Y:S02]  /*1e0d0*/  IADD3 R217, PT, PT, R217, R184, RZ ;  /* 0x000000b8d9d97210 */ /* 0x000fe40007ffe0ff */
[----:B------:R-:W-:Y:S01]  /*1e0e0*/  LDGSTS.E.BYPASS.LTC128B.128 [R241+0x17000], desc[UR16][R12.64+0x180] ;  /* 0x170001800cf17fae */ /* 0x000fe2000b981a10 */
[C---:B------:R-:W-:Y:S02]  /*1e0f0*/  IADD3 R218, PT, PT, R216.reuse, R221, RZ ;  /* 0x000000ddd8da7210 */ /* 0x040fe40007ffe0ff */
[----:B------:R-:W-:Y:S02]  /*1e100*/  IADD3 R3, PT, PT, R216, R217, RZ ;  /* 0x000000d9d8037210 */ /* 0x000fe40007ffe0ff */
[----:B------:R-:W-:Y:S05]  /*1e110*/  LDGSTS.E.BYPASS.LTC128B.128 [R241+0x11800], desc[UR16][R6.64] ;  /* 0x1180000006f17fae */ /* 0x000fea000b981a10 */
[----:B------:R-:W-:Y:S05]  /*1e120*/  LDGSTS.E.BYPASS.LTC128B.128 [R241+0x13800], desc[UR16][R6.64+0x80] ;  /* 0x1380008006f17fae */ /* 0x000fea000b981a10 */
[----:B------:R-:W-:Y:S05]  /*1e130*/  LDGSTS.E.BYPASS.LTC128B.128 [R241+0x15800], desc[UR16][R6.64+0x100] ;  /* 0x1580010006f17fae */ /* 0x000fea000b981a10 */
[----:B------:R2:W-:Y:S05]  /*1e140*/  LDGSTS.E.BYPASS.LTC128B.128 [R241+0x17800], desc[UR16][R6.64+0x180] ;  /* 0x1780018006f17fae */ /* 0x0005ea000b981a10 */
[----:B------:R-:W-:Y:S05]  /*1e150*/  LDSM.16.M88.4 R32, [R223] ;  /* 0x00000000df20783b */ /* 0x000fea0000000200 */
[----:B------:R-:W2:Y:S05]  /*1e160*/  LDSM.16.M88.4 R8, [R222+UR6+0x8000] ;  /* 0x00800006de08783b */ /* 0x000eaa0008000200 */
[----:B------:R-:W3:Y:S05]  /*1e170*/  LDSM.16.M88.4 R16, [R222+UR6+0x8800] ;  /* 0x00880006de10783b */ /* 0x000eea0008000200 */
[----:B------:R-:W4:Y:S05]  /*1e180*/  LDSM.16.M88.4 R24, [R222+UR6+0x9000] ;  /* 0x00900006de18783b */ /* 0x000f2a0008000200 */
[----:B------:R-:W0:Y:S05]  /*1e190*/  LDGDEPBAR ;  /* 0x00000000000079af */ /* 0x000e2a0000000000 */
[----:B------:R-:W5:Y:S05]  /*1e1a0*/  LDSM.16.M88.4 R164, [R222+UR6+0x9800] ;  /* 0x00980006dea4783b */ /* 0x000f6a0008000200 */
[----:B------:R-:W-:Y:S05]  /*1e1b0*/  LDSM.16.M88.4 R168, [R220] ;  /* 0x00000000dca8783b */ /* 0x000fea0000000200 */
[----:B------:R-:W1:Y:S05]  /*1e1c0*/  LDSM.16.M88.4 R172, [R219+0x8000] ;  /* 0x00800000dbac783b */ /* 0x000e6a0000000200 */
[----:B------:R-:W1:Y:S05]  /*1e1d0*/  LDSM.16.M88.4 R176, [R219+0x8800] ;  /* 0x00880000dbb0783b */ /* 0x000e6a0000000200 */
[----:B------:R-:W-:Y:S01]  /*1e1e0*/  LDSM.16.M88.4 R180, [R219+0x9800] ;  /* 0x00980000dbb4783b */ /* 0x000fe20000000200 */
[C---:B--2---:R-:W-:Y:S04]  /*1e1f0*/  HMMA.16816.F32.BF16 R4, R32.reuse, R8, RZ ;  /* 0x000000082004723c */ /* 0x044fe800000418ff */
[----:B------:R-:W-:Y:S04]  /*1e200*/  LDSM.16.M88.4 R184, [R221] ;  /* 0x00000000ddb8783b */ /* 0x000fe80000000200 */
[C---:B------:R-:W-:Y:S01]  /*1e210*/  HMMA.16816.F32.BF16 R8, R32.reuse, R10, RZ ;  /* 0x0000000a2008723c */ /* 0x040fe200000418ff */
[----:B------:R-:W-:Y:S05]  /*1e220*/  LDSM.16.M88.4 R188, [R217+0x8000] ;  /* 0x00800000d9bc783b */ /* 0x000fea0000000200 */
[----:B------:R-:W-:Y:S02]  /*1e230*/  LDSM.16.M88.4 R192, [R217+0x9000] ;  /* 0x00900000d9c0783b */ /* 0x000fe40000000200 */
[C---:B---3--:R-:W-:Y:S03]  /*1e240*/  HMMA.16816.F32.BF16 R12, R32.reuse, R16, RZ ;  /* 0x00000010200c723c */ /* 0x048fe600000418ff */
        /* <DEDUP_REMOVED lines=15> */
[----:B------:R-:W3:Y:S07]  /*1e340*/  LDSM.16.M88.4 R176, [R218] ;  /* 0x00000000dab0783b */ /* 0x000eee0000000200 */
[C---:B--2---:R-:W-:Y:S08]  /*1e350*/  HMMA.16816.F32.BF16 R20, R168.reuse, R164, R20 ;  /* 0x000000a4a814723c */ /* 0x044ff00000041814 */
[C---:B------:R-:W-:Y:S01]  /*1e360*/  HMMA.16816.F32.BF16 R24, R168.reuse, R166, R24 ;  /* 0x000000a6a818723c */ /* 0x040fe20000041818 */
[----:B------:R-:W2:Y:S07]  /*1e370*/  LDSM.16.M88.4 R164, [R3+0x8800] ;  /* 0x0088000003a4783b */ /* 0x000eae0000000200 */
[C---:B------:R-:W-:Y:S08]  /*1e380*/  HMMA.16816.F32.BF16 R28, R168.reuse, R180, R28 ;  /* 0x000000b4a81c723c */ /* 0x040ff0000004181c */
[----:B------:R-:W-:Y:S01]  /*1e390*/  HMMA.16816.F32.BF16 R32, R168, R182, R32 ;  /* 0x000000b6a820723c */ /* 0x000fe20000041820 */
[----:B------:R-:W4:Y:S05]  /*1e3a0*/  LDSM.16.M88.4 R168, [R3+0x9000] ;  /* 0x0090000003a8783b */ /* 0x000f2a0000000200 */
[----:B------:R-:W-:Y:S02]  /*1e3b0*/  LDSM.16.M88.4 R180, [R223+0x2000] ;  /* 0x00200000dfb4783b */ /* 0x000fe40000000200 */
[C---:B------:R-:W-:Y:S08]  /*1e3c0*/  HMMA.16816.F32.BF16 R4, R184.reuse, R188, R4 ;  /* 0x000000bcb804723c */ /* 0x040ff00000041804 */
[C---:B------:R-:W-:Y:S01]  /*1e3d0*/  HMMA.16816.F32.BF16 R8, R184.reuse, R190, R8 ;  /* 0x000000beb808723c */ /* 0x040fe20000041808 */
[----:B------:R-:W-:Y:S07]  /*1e3e0*/  LDSM.16.M88.4 R188, [R222+UR6+0xa800] ;  /* 0x00a80006debc783b */ /* 0x000fee0008000200 */
[C---:B-1----:R-:W-:Y:S08]  /*1e3f0*/  HMMA.16816.F32.BF16 R12, R184.reuse, R172, R12 ;  /* 0x000000acb80c723c */ /* 0x042ff0000004180c */
[C---:B------:R-:W-:Y:S01]  /*1e400*/  HMMA.16816.F32.BF16 R16, R184.reuse, R174, R16 ;  /* 0x000000aeb810723c */ /* 0x040fe20000041810 */
[----:B------:R-:W1:Y:S07]  /*1e410*/  LDSM.16.M88.4 R172, [R3+0x9800] ;  /* 0x0098000003ac783b */ /* 0x000e6e0000000200 */
        /* <DEDUP_REMOVED lines=10> */
[C---:B--2---:R-:W-:Y:S08]  /*1e4c0*/  HMMA.16816.F32.BF16 R12, R176.reuse, R164, R12 ;  /* 0x000000a4b00c723c */ /* 0x044ff0000004180c */
[C---:B------:R-:W-:Y:S01]  /*1e4d0*/  HMMA.16816.F32.BF16 R16, R176.reuse, R166, R16 ;  /* 0x000000a6b010723c */ /* 0x040fe20000041810 */
[----:B------:R-:W2:Y:S07]  /*1e4e0*/  LDSM.16.M88.4 R164, [R222+UR6+0xb800] ;  /* 0x00b80006dea4783b */ /* 0x000eae0008000200 */
[C---:B----4-:R-:W-:Y:S08]  /*1e4f0*/  HMMA.16816.F32.BF16 R20, R176.reuse, R168, R20 ;  /* 0x000000a8b014723c */ /* 0x050ff00000041814 */
[C---:B------:R-:W-:Y:S01]  /*1e500*/  HMMA.16816.F32.BF16 R24, R176.reuse, R170, R24 ;  /* 0x000000aab018723c */ /* 0x040fe20000041818 */
[----:B------:R-:W3:Y:S07]  /*1e510*/  LDSM.16.M88.4 R168, [R219+0xa800] ;  /* 0x00a80000dba8783b */ /* 0x000eee0000000200 */
[C---:B-1----:R-:W-:Y:S08]  /*1e520*/  HMMA.16816.F32.BF16 R28, R176.reuse, R172, R28 ;  /* 0x000000acb01c723c */ /* 0x042ff0000004181c */
[----:B------:R-:W-:Y:S01]  /*1e530*/  HMMA.16816.F32.BF16 R32, R176, R174, R32 ;  /* 0x000000aeb020723c */ /* 0x000fe20000041820 */
[----:B------:R-:W1:Y:S05]  /*1e540*/  LDSM.16.M88.4 R172, [R219+0xb000] ;  /* 0x00b00000dbac783b */ /* 0x000e6a0000000200 */
        /* <DEDUP_REMOVED lines=12> */
[----:B------:R-:W2:Y:S05]  /*1e610*/  LDSM.16.M88.4 R164, [R217+0xa800] ;  /* 0x00a80000d9a4783b */ /* 0x000eaa0000000200 */
[----:B------:R-:W2:Y:S02]  /*1e620*/  LDSM.16.M88.4 R180, [R217+0xb000] ;  /* 0x00b00000d9b4783b */ /* 0x000ea40000000200 */
[C---:B------:R-:W-:Y:S08]  /*1e630*/  HMMA.16816.F32.BF16 R4, R196.reuse, R200, R4 ;  /* 0x000000c8c404723c */ /* 0x040ff00000041804 */
        /* <DEDUP_REMOVED lines=10> */
[----:B------:R-:W4:Y:S05]  /*1e6e0*/  LDSM.16.M88.4 R176, [R3+0xb800] ;  /* 0x00b8000003b0783b */ /* 0x000f2a0000000200 */
[----:B------:R-:W-:Y:S02]  /*1e6f0*/  LDSM.16.M88.4 R196, [R223+0x4000] ;  /* 0x00400000dfc4783b */ /* 0x000fe40000000200 */
[C---:B-----5:R-:W-:Y:S08]  /*1e700*/  HMMA.16816.F32.BF16 R4, R184.reuse, R204, R4 ;  /* 0x000000ccb804723c */ /* 0x060ff00000041804 */
[C---:B------:R-:W-:Y:S01]  /*1e710*/  HMMA.16816.F32.BF16 R8, R184.reuse, R206, R8 ;  /* 0x000000ceb808723c */ /* 0x040fe20000041808 */
[----:B------:R-:W5:Y:S07]  /*1e720*/  LDSM.16.M88.4 R204, [R222+UR6+0xc000] ;  /* 0x00c00006decc783b */ /* 0x000f6e0008000200 */
        /* <DEDUP_REMOVED lines=8> */
[----:B------:R-:W2:Y:S05]  /*1e7b0*/  LDSM.16.M88.4 R184, [R222+UR6+0xd800] ;  /* 0x00d80006deb8783b */ /* 0x000eaa0008000200 */
[----:B------:R-:W2:Y:S02]  /*1e7c0*/  LDSM.16.M88.4 R188, [R220+0x4000] ;  /* 0x00400000dcbc783b */ /* 0x000ea40000000200 */
[C---:B------:R-:W-:Y:S08]  /*1e7d0*/  HMMA.16816.F32.BF16 R4, R192.reuse, R200, R4 ;  /* 0x000000c8c004723c */ /* 0x040ff00000041804 */
[C---:B------:R-:W-:Y:S01]  /*1e7e0*/  HMMA.16816.F32.BF16 R8, R192.reuse, R202, R8 ;  /* 0x000000cac008723c */ /* 0x040fe20000041808 */
[----:B------:R-:W-:Y:S07]  /*1e7f0*/  LDSM.16.M88.4 R200, [R217+0xc000] ;  /* 0x00c00000d9c8783b */ /* 0x000fee0000000200 */
        /* <DEDUP_REMOVED lines=9> */
[----:B------:R-:W4:Y:S02]  /*1e890*/  LDSM.16.M88.4 R192, [R221+0x4000] ;  /* 0x00400000ddc0783b */ /* 0x000f240000000200 */
[C---:B-----5:R-:W-:Y:S08]  /*1e8a0*/  HMMA.16816.F32.BF16 R4, R196.reuse, R204, R4 ;  /* 0x000000ccc404723c */ /* 0x060ff00000041804 */
[C---:B------:R-:W-:Y:S01]  /*1e8b0*/  HMMA.16816.F32.BF16 R8, R196.reuse, R206, R8 ;  /* 0x000000cec408723c */ /* 0x040fe20000041808 */
[----:B------:R-:W-:Y:S07]  /*1e8c0*/  LDSM.16.M88.4 R204, [R3+0xc000] ;  /* 0x00c0000003cc783b */ /* 0x000fee0000000200 */
[C---:B--2---:R-:W-:Y:S08]  /*1e8d0*/  HMMA.16816.F32.BF16 R12, R196.reuse, R164, R12 ;  /* 0x000000a4c40c723c */ /* 0x044ff0000004180c */
[C---:B------:R-:W-:Y:S01]  /*1e8e0*/  HMMA.16816.F32.BF16 R16, R196.reuse, R166, R16 ;  /* 0x000000a6c410723c */ /* 0x040fe20000041810 */
[----:B------:R-:W2:Y:S07]  /*1e8f0*/  LDSM.16.M88.4 R164, [R217+0xc800] ;  /* 0x00c80000d9a4783b */ /* 0x000eae0000000200 */
        /* <DEDUP_REMOVED lines=20> */
[C---:B------:R-:W-:Y:S08]  /*1ea40*/  HMMA.16816.F32.BF16 R4, R192.reuse, R200, R4 ;  /* 0x000000c8c004723c */ /* 0x040ff00000041804 */
[C---:B------:R-:W-:Y:S01]  /*1ea50*/  HMMA.16816.F32.BF16 R8, R192.reuse, R202, R8 ;  /* 0x000000cac008723c */ /* 0x040fe20000041808 */
[----:B------:R-:W4:Y:S07]  /*1ea60*/  LDSM.16.M88.4 R200, [R222+UR6+0xe000] ;  /* 0x00e00006dec8783b */ /* 0x000f2e0008000200 */
[C---:B--2---:R-:W-:Y:S08]  /*1ea70*/  HMMA.16816.F32.BF16 R12, R192.reuse, R164, R12 ;  /* 0x000000a4c00c723c */ /* 0x044ff0000004180c */
[C---:B------:R-:W-:Y:S01]  /*1ea80*/  HMMA.16816.F32.BF16 R16, R192.reuse, R166, R16 ;  /* 0x000000a6c010723c */ /* 0x040fe20000041810 */
[----:B------:R-:W2:Y:S07]  /*1ea90*/  LDSM.16.M88.4 R164, [R222+UR6+0xe800] ;  /* 0x00e80006dea4783b */ /* 0x000eae0008000200 */
        /* <DEDUP_REMOVED lines=37> */
[C---:B-1----:R-:W-:Y:S08]  /*1ecf0*/  HMMA.16816.F32.BF16 R20, R192.reuse, R172, R20 ;  /* 0x000000acc014723c */ /* 0x042ff00000041814 */
[C---:B------:R-:W-:Y:S08]  /*1ed00*/  HMMA.16816.F32.BF16 R24, R192.reuse, R174, R24 ;  /* 0x000000aec018723c */ /* 0x040ff00000041818 */
[C---:B----4-:R-:W-:Y:S08]  /*1ed10*/  HMMA.16816.F32.BF16 R28, R192.reuse, R176, R28 ;  /* 0x000000b0c01c723c */ /* 0x050ff0000004181c */
[----:B------:R-:W-:Y:S08]  /*1ed20*/  HMMA.16816.F32.BF16 R32, R192, R178, R32 ;  /* 0x000000b2c020723c */ /* 0x000ff00000041820 */
[C---:B------:R-:W-:Y:S08]  /*1ed30*/  HMMA.16816.F32.BF16 R4, R196.reuse, R200, R4 ;  /* 0x000000c8c404723c */ /* 0x040ff00000041804 */
[C---:B------:R-:W-:Y:S08]  /*1ed40*/  HMMA.16816.F32.BF16 R8, R196.reuse, R202, R8 ;  /* 0x000000cac408723c */ /* 0x040ff00000041808 */
[C---:B--2---:R-:W-:Y:S08]  /*1ed50*/  HMMA.16816.F32.BF16 R12, R196.reuse, R164, R12 ;  /* 0x000000a4c40c723c */ /* 0x044ff0000004180c */
        /* <DEDUP_REMOVED lines=28> */
[----:B------:R-:W-:Y:S07]  /*1ef20*/  FMUL.FTZ R19, R19, UR12 ;  /* 0x0000000c13137c20 */ /* 0x000fee0008410000 */
        /* <DEDUP_REMOVED lines=13> */
[----:B------:R-:W-:Y:S07]  /*1f000*/  FMUL.FTZ R7, R23, UR12 ;  /* 0x0000000c17077c20 */ /* 0x000fee0008410000 */
[----:B------:R4:W1:Y:S01]  /*1f010*/  MUFU.TANH R245, R20 ;  /* 0x0000001400f57308 */ /* 0x0008620000002400 */
[----:B-----5:R-:W-:Y:S01]  /*1f020*/  FMUL.FTZ R3, R21, UR12 ;  /* 0x0000000c15037c20 */ /* 0x020fe20008410000 */
[----:B------:R-:W-:Y:S08]  /*1f030*/  FMUL.FTZ R21, R27, UR12 ;  /* 0x0000000c1b157c20 */ /* 0x000ff00008410000 */
[----:B------:R5:W1:Y:S10]  /*1f040*/  MUFU.TANH R16, R4 ;  /* 0x0000000400107308 */ /* 0x000a740000002400 */
[----:B------:R1:W1:Y:S01]  /*1f050*/  MUFU.TANH R12, R175 ;  /* 0x000000af000c7308 */ /* 0x0002620000002400 */
[C---:B---3--:R-:W-:Y:S03]  /*1f060*/  HMMA.16816.F32.BF16 R28, R188.reuse, R8, R28 ;  /* 0x00000008bc1c723c */ /* 0x048fe6000004181c */
[----:B------:R-:W-:Y:S01]  /*1f070*/  FMUL.FTZ R9, R25, UR12 ;  /* 0x0000000c19097c20 */ /* 0x000fe20008410000 */
[----:B----4-:R-:W-:Y:S05]  /*1f080*/  FMUL.FTZ R20, R26, UR12 ;  /* 0x0000000c1a147c20 */ /* 0x010fea0008410000 */
[----:B------:R-:W3:Y:S01]  /*1f090*/  MUFU.TANH R13, R13 ;  /* 0x0000000d000d7308 */ /* 0x000ee20000002400 */
[----:B------:R-:W-:Y:S03]  /*1f0a0*/  HMMA.16816.F32.BF16 R32, R188, R10, R32 ;  /* 0x0000000abc20723c */ /* 0x000fe60000041820 */
[----:B-----5:R-:W-:Y:S06]  /*1f0b0*/  FMUL.FTZ R4, R24, UR12 ;  /* 0x0000000c18047c20 */ /* 0x020fec0008410000 */
        /* <DEDUP_REMOVED lines=29> */
[----:B-1----:R-:W1:Y:S08]  /*1f290*/  LDC.64 R4, c[0x0][0x4e0] ;  /* 0x00013800ff047b82 */ /* 0x002e700000000a00 */
        /* <DEDUP_REMOVED lines=16> */
[----:B------:R-:W-:Y:S02]  /*1f3a0*/  MOV R26, UR5 ;  /* 0x00000005001a7c02 */ /* 0x000fe40008000f00 */
[----:B------:R-:W-:Y:S02]  /*1f3b0*/  IMAD.U32 R24, RZ, RZ, UR13 ;  /* 0x0000000dff187e24 */ /* 0x000fe4000f8e00ff */
[----:B------:R-:W-:Y:S03]  /*1f3c0*/  IABS R26, R26 ;  /* 0x0000001a001a7213 */ /* 0x000fe60000000000 */
        /* <DEDUP_REMOVED lines=29> */
[----:B------:R-:W-:Y:S03]  /*1f5a0*/  LOP3.LUT R4, RZ, R10, RZ, 0x33, !PT ;  /* 0x0000000aff047212 */ /* 0x000fe600078e33ff */
[----:B------:R-:W-:Y:S02]  /*1f5b0*/  @P6 IADD3 R28, PT, PT, R28, 0x1, RZ ;  /* 0x000000011c1c6810 */ /* 0x000fe40007ffe0ff */
[----:B------:R-:W-:Y:S03]  /*1f5c0*/  @P5 VIADD R27, R27, 0x1 ;  /* 0x000000011b1b5836 */ /* 0x000fe60000000000 */
[----:B------:R-:W-:Y:S03]  /*1f5d0*/  @!P1 IMAD.MOV R28, RZ, RZ, -R28 ;  /* 0x000000ffff1c9224 */ /* 0x000fe600078e0a1c */
[----:B------:R-:W-:Y:S05]  /*1f5e0*/  @!P0 IMAD.MOV R27, RZ, RZ, -R27 ;  /* 0x000000ffff1b8224 */ /* 0x000fea00078e0a1b */
[C---:B------:R-:W-:Y:S02]  /*1f5f0*/  SEL R35, R4.reuse, R27, !P4 ;  /* 0x0000001b04237207 */ /* 0x040fe40006000000 */
[----:B------:R-:W-:Y:S02]  /*1f600*/  SEL R27, R4, R28, !P4 ;  /* 0x0000001c041b7207 */ /* 0x000fe40006000000 */
[-C--:B------:R-:W-:Y:S01]  /*1f610*/  LEA R176, P1, R35, R228.reuse, 0x2 ;  /* 0x000000e423b07211 */ /* 0x080fe200078210ff */
[----:B------:R-:W1:Y:S01]  /*1f620*/  LDC.64 R4, c[0x0][0x3b8] ;  /* 0x0000ee00ff047b82 */ /* 0x000e620000000a00 */
        /* <DEDUP_REMOVED lines=20> */
.L_x_5803:
        /* <DEDUP_REMOVED lines=28> */
.L_x_5802:
[----:B-12---:R-:W-:Y:S01]  /*1f930*/  IADD3 R4, PT, PT, R236, -0x20, RZ ;  /* 0xffffffe0ec047810 */ /* 0x006fe20007ffe0ff */
[----:B------:R-:W-:Y:S01]  /*1f940*/  UISETP.GT.AND UP0, UPT, UR14, UR7, UPT ;  /* 0x000000070e00728c */ /* 0x000fe2000bf04270 */
[C---:B------:R-:W-:Y:S01]  /*1f950*/  ISETP.GT.AND P5, PT, R232.reuse, R236, PT ;  /* 0x000000ece800720c */ /* 0x040fe20003fa4270 */
[----:B------:R-:W-:Y:S01]  /*1f960*/  UIADD3 UR15, UPT, UPT, UR15, -0x40, URZ ;  /* 0xffffffc00f0f7890 */ /* 0x000fe2000fffe0ff */
[----:B------:R-:W-:Y:S02]  /*1f970*/  ISETP.GT.AND P1, PT, R232, R4, PT ;  /* 0x00000004e800720c */ /* 0x000fe40003f24270 */
[----:B------:R-:W-:Y:S02]  /*1f980*/  IADD3 R167, PT, PT, R236, -0x1f, RZ ;  /* 0xffffffe1eca77810 */ /* 0x000fe40007ffe0ff */
[----:B------:R-:W-:Y:S02]  /*1f990*/  FSEL R245, R245, -INF , !P5 ;  /* 0xff800000f5f57808 */ /* 0x000fe40006800000 */
[C---:B------:R-:W-:Y:S02]  /*1f9a0*/  ISETP.GT.AND P5, PT, R233.reuse, R236, PT ;  /* 0x000000ece900720c */ /* 0x040fe40003fa4270 */
[----:B------:R-:W-:Y:S02]  /*1f9b0*/  FSEL R168, R168, -INF , !P1 ;  /* 0xff800000a8a87808 */ /* 0x000fe40004800000 */
[C---:B------:R-:W-:Y:S02]  /*1f9c0*/  ISETP.GT.AND P0, PT, R233.reuse, R4, PT ;  /* 0x00000004e900720c */ /* 0x040fe40003f04270 */
[-C--:B------:R-:W-:Y:S02]  /*1f9d0*/  ISETP.GT.AND P1, PT, R233, R167.reuse, PT ;  /* 0x000000a7e900720c */ /* 0x080fe40003f24270 */
[C---:B------:R-:W-:Y:S02]  /*1f9e0*/  IADD3 R35, PT, PT, R236.reuse, -0x18, RZ ;  /* 0xffffffe8ec237810 */ /* 0x040fe40007ffe0ff */
[----:B------:R-:W-:Y:S02]  /*1f9f0*/  IADD3 R34, PT, PT, R236, -0x17, RZ ;  /* 0xffffffe9ec227810 */ /* 0x000fe40007ffe0ff */
[----:B------:R-:W-:Y:S02]  /*1fa00*/  FSEL R221, R6, -INF , !P5 ;  /* 0xff80000006dd7808 */ /* 0x000fe40006800000 */
[----:B------:R-:W-:Y:S02]  /*1fa10*/  ISETP.GT.AND P5, PT, R232, R167, PT ;  /* 0x000000a7e800720c */ /* 0x000fe40003fa4270 */
[----:B------:R-:W-:Y:S02]  /*1fa20*/  FSEL R170, R170, -INF , !P0 ;  /* 0xff800000aaaa7808 */ /* 0x000fe40004000000 */
[----:B------:R-:W-:Y:S02]  /*1fa30*/  FSEL R171, R171, -INF , !P1 ;  /* 0xff800000abab7808 */ /* 0x000fe40004800000 */
[----:B------:R-:W-:Y:S02]  /*1fa40*/  ISETP.GT.AND P0, PT, R232, R34, PT ;  /* 0x00000022e800720c */ /* 0x000fe40003f04270 */
[-C--:B------:R-:W-:Y:S02]  /*1fa50*/  ISETP.GT.AND P1, PT, R233, R35.reuse, PT ;  /* 0x00000023e900720c */ /* 0x080fe40003f24270 */
[C---:B------:R-:W-:Y:S02]  /*1fa60*/  IADD3 R28, PT, PT, R236.reuse, -0xf, RZ ;  /* 0xfffffff1ec1c7810 */ /* 0x040fe40007ffe0ff */
[----:B------:R-:W-:Y:S02]  /*1fa70*/  IADD3 R5, PT, PT, R236, -0x10, RZ ;  /* 0xfffffff0ec057810 */ /* 0x000fe40007ffe0ff */
[----:B------:R-:W-:Y:S02]  /*1fa80*/  FSEL R169, R169, -INF , !P5 ;  /* 0xff800000a9a97808 */ /* 0x000fe40006800000 */
[----:B------:R-:W-:Y:S02]  /*1fa90*/  ISETP.GT.AND P5, PT, R232, R35, PT ;  /* 0x00000023e800720c */ /* 0x000fe40003fa4270 */
[----:B------:R-:W-:Y:S02]  /*1faa0*/  FSEL R172, R172, -INF , !P1 ;  /* 0xff800000acac7808 */ /* 0x000fe40004800000 */
[----:B------:R-:W-:Y:S02]  /*1fab0*/  FSEL R165, R165, -INF , !P0 ;  /* 0xff800000a5a57808 */ /* 0x000fe40004000000 */
[C---:B------:R-:W-:Y:S02]  /*1fac0*/  ISETP.GT.AND P1, PT, R232.reuse, R28, PT ;  /* 0x0000001ce800720c */ /* 0x040fe40003f24270 */
[----:B------:R-:W-:Y:S02]  /*1fad0*/  ISETP.GT.AND P0, PT, R232, R5, PT ;  /* 0x00000005e800720c */ /* 0x000fe40003f04270 */
[----:B------:R-:W-:Y:S02]  /*1fae0*/  IADD3 R27, PT, PT, R236, -0x8, RZ ;  /* 0xfffffff8ec1b7810 */ /* 0x000fe40007ffe0ff */
[----:B------:R-:W-:Y:S02]  /*1faf0*/  FSEL R164, R164, -INF , !P5 ;  /* 0xff800000a4a47808 */ /* 0x000fe40006800000 */
[----:B------:R-:W-:Y:S02]  /*1fb00*/  ISETP.GT.AND P5, PT, R233, R34, PT ;  /* 0x00000022e900720c */ /* 0x000fe40003fa4270 */
[----:B------:R-:W-:Y:S02]  /*1fb10*/  FSEL R207, R12, -INF , !P0 ;  /* 0xff8000000ccf7808 */ /* 0x000fe40004000000 */
[----:B------:R-:W-:Y:S02]  /*1fb20*/  FSEL R201, R13, -INF , !P1 ;  /* 0xff8000000dc97808 */ /* 0x000fe40004800000 */
        /* <DEDUP_REMOVED lines=8> */
[-C--:B------:R-:W-:Y:S02]  /*1fbb0*/  ISETP.GT.AND P1, PT, R233, R26.reuse, PT ;  /* 0x0000001ae900720c */ /* 0x080fe40003f24270 */
[C---:B------:R-:W-:Y:S02]  /*1fbc0*/  IADD3 R25, PT, PT, R236.reuse, 0x1, RZ ;  /* 0x00000001ec197810 */ /* 0x040fe40007ffe0ff */
[----:B------:R-:W-:Y:S02]  /*1fbd0*/  IADD3 R24, PT, PT, R236, 0x8, RZ ;  /* 0x00000008ec187810 */ /* 0x000fe40007ffe0ff */
[----:B------:R-:W-:Y:S02]  /*1fbe0*/  FSEL R14, R14, -INF , !P5 ;  /* 0xff8000000e0e7808 */ /* 0x000fe40006800000 */
[----:B------:R-:W-:Y:S02]  /*1fbf0*/  ISETP.GT.AND P5, PT, R232, R26, PT ;  /* 0x0000001ae800720c */ /* 0x000fe40003fa4270 */
[----:B------:R-:W-:Y:S02]  /*1fc00*/  FSEL R18, R18, -INF , !P0 ;  /* 0xff80000012127808 */ /* 0x000fe40004000000 */
[----:B------:R-:W-:Y:S02]  /*1fc10*/  FSEL R173, R19, -INF , !P1 ;  /* 0xff80000013ad7808 */ /* 0x000fe40004800000 */
[-C--:B------:R-:W-:Y:S02]  /*1fc20*/  ISETP.GT.AND P0, PT, R233, R25.reuse, PT ;  /* 0x00000019e900720c */ /* 0x080fe40003f04270 */
[----:B------:R-:W-:Y:S02]  /*1fc30*/  ISETP.GT.AND P1, PT, R232, R24, PT ;  /* 0x00000018e800720c */ /* 0x000fe40003f24270 */
[----:B------:R-:W-:Y:S02]  /*1fc40*/  IADD3 R23, PT, PT, R236, 0x9, RZ ;  /* 0x00000009ec177810 */ /* 0x000fe40007ffe0ff */
[----:B------:R-:W-:Y:S02]  /*1fc50*/  FSEL R177, R17, -INF , !P5 ;  /* 0xff80000011b17808 */ /* 0x000fe40006800000 */
[----:B------:R-:W-:Y:S02]  /*1fc60*/  ISETP.GT.AND P5, PT, R232, R25, PT ;  /* 0x00000019e800720c */ /* 0x000fe40003fa4270 */
[----:B------:R-:W-:Y:S02]  /*1fc70*/  FSEL R8, R8, -INF , !P1 ;  /* 0xff80000008087808 */ /* 0x000fe40004800000 */
[----:B------:R-:W-:Y:S02]  /*1fc80*/  FSEL R219, R7, -INF , !P0 ;  /* 0xff80000007db7808 */ /* 0x000fe40004000000 */
[C---:B------:R-:W-:Y:S02]  /*1fc90*/  ISETP.GT.AND P1, PT, R233.reuse, R23, PT ;  /* 0x00000017e900720c */ /* 0x040fe40003f24270 */
[C---:B------:R-:W-:Y:S02]  /*1fca0*/  ISETP.GE.AND P4, PT, R4.reuse, R230, PT ;  /* 0x000000e60400720c */ /* 0x040fe40003f86270 */
[----:B------:R-:W-:Y:S02]  /*1fcb0*/  ISETP.GT.AND P0, PT, R233, R24, PT ;  /* 0x00000018e900720c */ /* 0x000fe40003f04270 */
[----:B------:R-:W-:Y:S02]  /*1fcc0*/  ISETP.GE.AND P6, PT, R4, R231, PT ;  /* 0x000000e70400720c */ /* 0x000fe40003fc6270 */
[----:B------:R-:W-:Y:S02]  /*1fcd0*/  IADD3 R4, PT, PT, R236, 0x11, RZ ;  /* 0x00000011ec047810 */ /* 0x000fe40007ffe0ff */
[----:B------:R-:W-:Y:S02]  /*1fce0*/  FSEL R243, R3, -INF , !P5 ;  /* 0xff80000003f37808 */ /* 0x000fe40006800000 */
[----:B------:R-:W-:Y:S02]  /*1fcf0*/  ISETP.GT.AND P5, PT, R232, R23, PT ;  /* 0x00000017e800720c */ /* 0x000fe40003fa4270 */
[----:B------:R-:W-:Y:S02]  /*1fd00*/  FSEL R20, R20, -INF , !P0 ;  /* 0xff80000014147808 */ /* 0x000fe40004000000 */
[----:B------:R-:W-:Y:S02]  /*1fd10*/  IADD3 R10, PT, PT, R236, 0x10, RZ ;  /* 0x00000010ec0a7810 */ /* 0x000fe40007ffe0ff */
[----:B------:R-:W-:Y:S02]  /*1fd20*/  FSEL R21, R21, -INF , !P1 ;  /* 0xff80000015157808 */ /* 0x000fe40004800000 */
[----:B------:R-:W-:Y:S02]  /*1fd30*/  ISETP.GT.AND P0, PT, R232, R4, PT ;  /* 0x00000004e800720c */ /* 0x000fe40003f04270 */
[C---:B------:R-:W-:Y:S02]  /*1fd40*/  ISETP.GE.AND P1, PT, R236.reuse, R231, PT ;  /* 0x000000e7ec00720c */ /* 0x040fe40003f26270 */
[----:B------:R-:W-:Y:S02]  /*1fd50*/  IADD3 R12, PT, PT, R236, 0x19, RZ ;  /* 0x00000019ec0c7810 */ /* 0x000fe40007ffe0ff */
[----:B------:R-:W-:Y:S02]  /*1fd60*/  FSEL R217, R9, -INF , !P5 ;  /* 0xff80000009d97808 */ /* 0x000fe40006800000 */
[C---:B------:R-:W-:Y:S02]  /*1fd70*/  ISETP.GT.AND P5, PT, R232.reuse, R10, PT ;  /* 0x0000000ae800720c */ /* 0x040fe40003fa4270 */
[----:B------:R-:W-:Y:S02]  /*1fd80*/  FSEL R197, R11, -INF , !P0 ;  /* 0xff8000000bc57808 */ /* 0x000fe40004000000 */
[----:B------:R-:W-:Y:S02]  /*1fd90*/  FSEL R245, R245, -INF , !P1 ;  /* 0xff800000f5f57808 */ /* 0x000fe40004800000 */
[----:B------:R-:W-:Y:S02]  /*1fda0*/  ISETP.GT.AND P1, PT, R232, R12, PT ;  /* 0x0000000ce800720c */ /* 0x000fe40003f24270 */
[C---:B------:R-:W-:Y:S02]  /*1fdb0*/  ISETP.GE.AND P0, PT, R236.reuse, R230, PT ;  /* 0x000000e6ec00720c */ /* 0x040fe40003f06270 */
[----:B------:R-:W-:Y:S02]  /*1fdc0*/  IADD3 R3, PT, PT, R236, 0x18, RZ ;  /* 0x00000018ec037810 */ /* 0x000fe40007ffe0ff */
[----:B------:R-:W-:Y:S02]  /*1fdd0*/  FSEL R22, R22, -INF , !P5 ;  /* 0xff80000016167808 */ /* 0x000fe40006800000 */
[----:B------:R-:W-:Y:S02]  /*1fde0*/  ISETP.GT.AND P5, PT, R233, R10, PT ;  /* 0x0000000ae900720c */ /* 0x000fe40003fa4270 */
[----:B------:R-:W-:Y:S02]  /*1fdf0*/  FSEL R31, R31, -INF , !P1 ;  /* 0xff8000001f1f7808 */ /* 0x000fe40004800000 */
[----:B------:R-:W-:Y:S02]  /*1fe00*/  FSEL R221, R221, -INF , !P0 ;  /* 0xff800000dddd7808 */ /* 0x000fe40004000000 */
[C---:B------:R-:W-:Y:S02]  /*1fe10*/  ISETP.GT.AND P0, PT, R233.reuse, R12, PT ;  /* 0x0000000ce900720c */ /* 0x040fe40003f04270 */
[C---:B------:R-:W-:Y:S02]  /*1fe20*/  ISETP.GT.AND P1, PT, R233.reuse, R3, PT ;  /* 0x00000003e900720c */ /* 0x040fe40003f24270 */
[----:B------:R-:W-:Y:S02]  /*1fe30*/  FSEL R166, R166, -INF , !P5 ;  /* 0xff800000a6a67808 */ /* 0x000fe40006800000 */
[----:B------:R-:W-:Y:S02]  /*1fe40*/  ISETP.GT.AND P5, PT, R233, R4, PT ;  /* 0x00000004e900720c */ /* 0x000fe40003fa4270 */
[----:B------:R-:W-:Y:S02]  /*1fe50*/  FSEL R33, R33, -INF , !P0 ;  /* 0xff80000021217808 */ /* 0x000fe40004000000 */
[----:B------:R-:W-:Y:S02]  /*1fe60*/  FSEL R32, R32, -INF , !P1 ;  /* 0xff80000020207808 */ /* 0x000fe40004800000 */
[-C--:B------:R-:W-:Y:S02]  /*1fe70*/  ISETP.GE.AND P0, PT, R167, R230.reuse, PT ;  /* 0x000000e6a700720c */ /* 0x080fe40003f06270 */
[----:B------:R-:W-:Y:S02]  /*1fe80*/  ISETP.GE.AND P1, PT, R35, R231, PT ;  /* 0x000000e72300720c */ /* 0x000fe40003f26270 */
[----:B------:R-:W-:Y:S02]  /*1fe90*/  FSEL R30, R30, -INF , !P5 ;  /* 0xff8000001e1e7808 */ /* 0x000fe40006800000 */
[----:B------:R-:W-:Y:S02]  /*1fea0*/  ISETP.GT.AND P5, PT, R232, R3, PT ;  /* 0x00000003e800720c */ /* 0x000fe40003fa4270 */
[----:B------:R-:W-:Y:S02]  /*1feb0*/  FSEL R13, R171, -INF , !P0 ;  /* 0xff800000ab0d7808 */ /* 0x000fe40004000000 */
        /* <DEDUP_REMOVED lines=10> */
[-C--:B------:R-:W-:Y:S02]  /*1ff60*/  ISETP.GE.AND P5, PT, R34, R231.reuse, PT ;  /* 0x000000e72200720c */ /* 0x080fe40003fa6270 */
[----:B------:R-:W-:Y:S02]  /*1ff70*/  FSEL R175, R18, -INF , !P0 ;  /* 0xff80000012af7808 */ /* 0x000fe40004000000 */
[----:B------:R-:W-:Y:S02]  /*1ff80*/  FSEL R173, R173, -INF , !P1 ;  /* 0xff800000adad7808 */ /* 0x000fe40004800000 */
[-C--:B------:R-:W-:Y:S02]  /*1ff90*/  ISETP.GE.AND P1, PT, R23, R231.reuse, PT ;  /* 0x000000e71700720c */ /* 0x080fe40003f26270 */
[----:B------:R-:W-:Y:S02]  /*1ffa0*/  FSEL R19, R168, -INF , !P6 ;  /* 0xff800000a8137808 */ /* 0x000fe40007000000 */
[-C--:B------:R-:W-:Y:S02]  /*1ffb0*/  ISETP.GE.AND P0, PT, R24, R230.reuse, PT ;  /* 0x000000e61800720c */ /* 0x080fe40003f06270 */
[----:B------:R-:W-:Y:S02]  /*1ffc0*/  FSEL R15, R170, -INF , !P4 ;  /* 0xff800000aa0f7808 */ /* 0x000fe40006000000 */
[-C--:B------:R-:W-:Y:S02]  /*1ffd0*/  ISETP.GE.AND P6, PT, R35, R230.reuse, PT ;  /* 0x000000e62300720c */ /* 0x080fe40003fc6270 */
[-C--:B------:R-:W-:Y:S02]  /*1ffe0*/  ISETP.GE.AND P4, PT, R34, R230.reuse, PT ;  /* 0x000000e62200720c */ /* 0x080fe40003f86270 */
[----:B------:R-:W-:Y:S02]  /*1fff0*/  FSEL R5, R165, -INF , !P5 ;  /* 0xff800000a5057808 */ /* 0x000fe40006800000 */
        /* <DEDUP_REMOVED lines=10> */
[-C--:B------:R-:W-:Y:S02]  /*200a0*/  ISETP.GE.AND P5, PT, R26, R231.reuse, PT ;  /* 0x000000e71a00720c */ /* 0x080fe40003fa6270 */
[----:B------:R-:W-:Y:S02]  /*200b0*/  ISETP.GE.AND P4, PT, R27, R231, PT ;  /* 0x000000e71b00720c */ /* 0x000fe40003f86270 */
[----:B------:R-:W-:Y:S02]  /*200c0*/  FMNMX3.FTZ R4, R4, R11, R9, !PT ;  /* 0x0000000b04047276 */ /* 0x000fe40007810009 */
[----:B------:R-:W-:Y:S02]  /*200d0*/  FSEL R203, R203, -INF , !P6 ;  /* 0xff800000cbcb7808 */ /* 0x000fe40007000000 */
[----:B------:R-:W-:Y:S02]  /*200e0*/  FSEL R177, R177, -INF , !P5 ;  /* 0xff800000b1b17808 */ /* 0x000fe40006800000 */
[----:B------:R-:W-:Y:S02]  /*200f0*/  FSEL R179, R16, -INF , !P4 ;  /* 0xff80000010b37808 */ /* 0x000fe40006000000 */
[CC--:B------:R-:W-:Y:S02]  /*20100*/  ISETP.GE.AND P6, PT, R25.reuse, R231.reuse, PT ;  /* 0x000000e71900720c */ /* 0x0c0fe40003fc6270 */
[----:B------:R-:W-:Y:S02]  /*20110*/  ISETP.GE.AND P5, PT, R24, R231, PT ;  /* 0x000000e71800720c */ /* 0x000fe40003fa6270 */
[----:B------:R-:W-:Y:S02]  /*20120*/  FMNMX3.FTZ R6, R0, R19, R17, !PT ;  /* 0x0000001300067276 */ /* 0x000fe40007810011 */
[-C--:B------:R-:W-:Y:S02]  /*20130*/  ISETP.GE.AND P4, PT, R25, R230.reuse, PT ;  /* 0x000000e61900720c */ /* 0x080fe40003f86270 */
[----:B------:R-:W-:Y:S02]  /*20140*/  FMNMX3.FTZ R4, R4, R205, R203, !PT ;  /* 0x000000cd04047276 */ /* 0x000fe400078100cb */
[----:B------:R-:W-:Y:S02]  /*20150*/  FSEL R243, R243, -INF , !P6 ;  /* 0xff800000f3f37808 */ /* 0x000fe40007000000 */
[----:B------:R-:W-:Y:S02]  /*20160*/  FSEL R223, R8, -INF , !P5 ;  /* 0xff80000008df7808 */ /* 0x000fe40006800000 */
[----:B------:R-:W-:Y:S02]  /*20170*/  FMNMX3.FTZ R6, R6, R7, R5, !PT ;  /* 0x0000000706067276 */ /* 0x000fe40007810005 */
[-C--:B------:R-:W-:Y:S02]  /*20180*/  ISETP.GE.AND P6, PT, R23, R230.reuse, PT ;  /* 0x000000e61700720c */ /* 0x080fe40003fc6270 */
[----:B------:R-:W-:Y:S02]  /*20190*/  FMNMX3.FTZ R8, R4, R175, R173, !PT ;  /* 0x000000af04087276 */ /* 0x000fe400078100ad */
[----:B------:R-:W-:Y:S02]  /*201a0*/  FSEL R219, R219, -INF , !P4 ;  /* 0xff800000dbdb7808 */ /* 0x000fe40006000000 */
[C---:B------:R-:W-:Y:S02]  /*201b0*/  ISETP.GE.AND P4, PT, R10.reuse, R231, PT ;  /* 0x000000e70a00720c */ /* 0x040fe40003f86270 */
[-C--:B------:R-:W-:Y:S02]  /*201c0*/  ISETP.GE.AND P5, PT, R10, R230.reuse, PT ;  /* 0x000000e60a00720c */ /* 0x080fe40003fa6270 */
[----:B------:R-:W-:Y:S02]  /*201d0*/  FMNMX3.FTZ R6, R6, R207, R201, !PT ;  /* 0x000000cf06067276 */ /* 0x000fe400078100c9 */
[----:B------:R-:W-:Y:S02]  /*201e0*/  FSEL R209, R21, -INF , !P6 ;  /* 0xff80000015d17808 */ /* 0x000fe40007000000 */
[----:B------:R-:W-:Y:S02]  /*201f0*/  FMNMX3.FTZ R8, R8, R221, R219, !PT ;  /* 0x000000dd08087276 */ /* 0x000fe400078100db */
        /* <DEDUP_REMOVED lines=482> */
.L_x_5800:
        /* <DEDUP_REMOVED lines=350> */
.L_x_5806:
[----:B------:R-:W-:Y:S05]  /*23600*/  BSYNC.RECONVERGENT B0 ;  /* 0x0000000000007941 */ /* 0x000fea0003800200 */
.L_x_5805:
        /* <DEDUP_REMOVED lines=36> */
.L_x_5808:
[----:B------:R-:W-:Y:S05]  /*23850*/  BSYNC.RECONVERGENT B0 ;  /* 0x0000000000007941 */ /* 0x000fea0003800200 */
.L_x_5807:
        /* <DEDUP_REMOVED lines=21> */
.L_x_5810:
[----:B------:R-:W-:Y:S05]  /*239b0*/  BSYNC.RECONVERGENT B0 ;  /* 0x0000000000007941 */ /* 0x000fea0003800200 */
.L_x_5809:
        /* <DEDUP_REMOVED lines=21> */
.L_x_5812:
[----:B------:R-:W-:Y:S05]  /*23b10*/  BSYNC.RECONVERGENT B0 ;  /* 0x0000000000007941 */ /* 0x000fea0003800200 */
.L_x_5811:
        /* <DEDUP_REMOVED lines=19> */
.L_x_5813:
        /* <DEDUP_REMOVED lines=11> */
.L_x_7497:


//--------------------- .text._ZN5flash24flash_fwd_splitkv_kernelI23Flash_fwd_kernel_traitsILi256ELi64ELi64ELi4ELb0ELb0EN7cutlass10bfloat16_tE19Flash_kernel_traitsILi256ELi64ELi64ELi4ES3_EELb0ELb1ELb1ELb0ELb0ELb0ELb0ELb1EEEvNS_16Flash_fwd_paramsE --------------------------
	.section	.text._ZN5flash24flash_fwd_splitkv_kernelI23Flash_fwd_kernel_traitsILi256ELi64ELi64ELi4ELb0ELb0EN7cutlass10bfloat16_tE19Flash_kernel_traitsILi256ELi64ELi64ELi4ES3_EELb0ELb1ELb1ELb0ELb0ELb0ELb0ELb1EEEvNS_16Flash_fwd_paramsE,"ax",@progbits
	.align	128
        .global         _ZN5flash24flash_fwd_splitkv_kernelI23Flash_fwd_kernel_traitsILi256ELi64ELi64ELi4ELb0ELb0EN7cutlass10bfloat16_tE19Flash_kernel_traitsILi256ELi64ELi64ELi4ES3_EELb0ELb1ELb1ELb0ELb0ELb0ELb0ELb1EEEvNS_16Flash_fwd_paramsE
        .type           _ZN5flash24flash_fwd_splitkv_kernelI23Flash_fwd_kernel_traitsILi256ELi64ELi64ELi4ELb0ELb0EN7cutlass10bfloat16_tE19Flash_kernel_traitsILi256ELi64ELi64ELi4ES3_EELb0ELb1ELb1ELb0ELb0ELb0ELb0ELb1EEEvNS_16Flash_fwd_paramsE,@function
        .size           _ZN5flash24flash_fwd_splitkv_kernelI23Flash_fwd_kernel_traitsILi256ELi64ELi64ELi4ELb0ELb0EN7cutlass10bfloat16_tE19Flash_kernel_traitsILi256ELi64ELi64ELi4ES3_EELb0ELb1ELb1ELb0ELb0ELb0ELb0ELb1EEEvNS_16Flash_fwd_paramsE,(.L_x_7498 - _ZN5flash24flash_fwd_splitkv_kernelI23Flash_fwd_kernel_traitsILi256ELi64ELi64ELi4ELb0ELb0EN7cutlass10bfloat16_tE19Flash_kernel_traitsILi256ELi64ELi64ELi4ES3_EELb0ELb1ELb1ELb0ELb0ELb0ELb0ELb1EEEvNS_16Flash_fwd_paramsE)
        .other          _ZN5flash24flash_fwd_splitkv_kernelI23Flash_fwd_kernel_traitsILi256ELi64ELi64ELi4ELb0ELb0EN7cutlass10bfloat16_tE19Flash_kernel_traitsILi256ELi64ELi64ELi4ES3_EELb0ELb1ELb1ELb0ELb0ELb0ELb0ELb1EEEvNS_16Flash_fwd_paramsE,@"STO_CUDA_ENTRY STV_DEFAULT"
_ZN5flash24flash_fwd_splitkv_kernelI23Flash_fwd_kernel_traitsILi256ELi64ELi64ELi4ELb0ELb0EN7cutlass10bfloat16_tE19Flash_kernel_traitsILi256ELi64ELi64ELi4ES3_EELb0ELb1ELb1ELb0ELb0ELb0ELb0ELb1EEEvNS_16Flash_fwd_paramsE:
.text._ZN5flash24flash_fwd_splitkv_kernelI23Flash_fwd_kernel_traitsILi256ELi64ELi64ELi4ELb0ELb0EN7cutlass10bfloat16_tE19Flash_kernel_traitsILi256ELi64ELi64ELi4ES3_EELb0ELb1ELb1ELb0ELb0ELb0ELb0ELb1EEEvNS_16Flash_fwd_paramsE:
        /* <DEDUP_REMOVED lines=37> */
[----:B------:R-:W-:Y:S01]  /*0250*/  IMAD.U32 R104, RZ, RZ, UR10 ;  /* 0x0000000aff687e24 */ /* 0x000fe2000f8e00ff */
[----:B------:R-:W4:Y:S01]  /*0260*/  S2UR UR28, SR_CTAID.X ;  /* 0x00000000001c79c3 */ /* 0x000f220000002500 */
[----:B------:R-:W-:Y:S01]  /*0270*/  IMAD.U32 R8, RZ, RZ, UR12 ;  /* 0x0000000cff087e24 */ /* 0x000fe2000f8e00ff */
[----:B------:R-:W-:Y:S01]  /*0280*/  UMOV UR21, 0xffffffff ;  /* 0xffffffff00157882 */ /* 0x000fe20000000000 */
[----:B------:R-:W-:Y:S01]  /*0290*/  IMAD.U32 R9, RZ, RZ, UR13 ;  /* 0x0000000dff097e24 */ /* 0x000fe2000f8e00ff */
[----:B------:R-:W5:Y:S01]  /*02a0*/  @P3 LDG.E R3, desc[UR4][R104.64] ;  /* 0x0000000468033981 */ /* 0x000f62000c1e1900 */
[----:B------:R-:W3:Y:S03]  /*02b0*/  @!UP0 LDCU UR22, c[0x0][0x434] ;  /* 0x00008680ff1687ac */ /* 0x000ee60008000800 */
[----:B------:R-:W5:Y:S01]  /*02c0*/  @P0 LDG.E R0, desc[UR4][R8.64] ;  /* 0x0000000408000981 */ /* 0x000f62000c1e1900 */
[----:B------:R-:W4:Y:S01]  /*02d0*/  @!UP3 LDCU UR10, c[0x0][0x43c] ;  /* 0x00008780ff0ab7ac */ /* 0x000f220008000800 */
[----:B-1----:R-:W-:-:S02]  /*02e0*/  IMAD.U32 R6, RZ, RZ, UR7 ;  /* 0x00000007ff067e24 */ /* 0x002fc4000f8e00ff */
[----:B------:R-:W-:Y:S01]  /*02f0*/  IMAD.U32 R7, RZ, RZ, UR6 ;  /* 0x00000006ff077e24 */ /* 0x000fe2000f8e00ff */
[----:B------:R-:W1:Y:S04]  /*0300*/  @!UP3 LDCU.64 UR6, c[0x0][0x488] ;  /* 0x00009100ff06b7ac */ /* 0x000e680008000a00 */
[----:B------:R-:W5:Y:S01]  /*0310*/  @!P2 LDG.E R4, desc[UR4][R6.64] ;  /* 0x000000040604a981 */ /* 0x000f62000c1e1900 */
[----:B----4-:R-:W-:Y:S01]  /*0320*/  USHF.L.U32 UR28, UR28, 0x6, URZ ;  /* 0x000000061c1c7899 */ /* 0x010fe200080006ff */
[----:B------:R-:W-:Y:S01]  /*0330*/  UMOV UR15, 0xffffffff ;  /* 0xffffffff000f7882 */ /* 0x000fe20000000000 */
[----:B-1----:R-:W-:-:S03]  /*0340*/  @!UP3 UISETP.NE.U32.AND UP2, UPT, UR6, URZ, UPT ;  /* 0x000000ff0600b28c */ /* 0x002fc6000bf45070 */
[----:B------:R-:W-:Y:S01]  /*0350*/  UMOV UR6, URZ ;  /* 0x000000ff00067c82 */ /* 0x000fe20008000000 */
[----:B------:R-:W-:-:S04]  /*0360*/  @!UP3 UISETP.NE.AND.EX UP2, UPT, UR7, URZ, UPT, UP2 ;  /* 0x000000ff0700b28c */ /* 0x000fc8000bf45320 */
[----:B------:R-:W-:Y:S01]  /*0370*/  @!UP3 USEL UR7, UR10, URZ, UP2 ;  /* 0x000000ff0a07b287 */ /* 0x000fe20009000000 */
        /* <DEDUP_REMOVED lines=19> */
.L_x_5814:
[----:B-1----:R-:W-:Y:S01]  /*04b0*/  UIADD3 UR25, UPT, UPT, UR25, -UR6, URZ ;  /* 0x8000000619197290 */ /* 0x002fe2000fffe0ff */
[----:B------:R-:W-:Y:S11]  /*04c0*/  @!P0 EXIT ;  /* 0x000000000000894d */ /* 0x000ff60003800000 */
[----:B------:R-:W1:Y:S01]  /*04d0*/  LDCU UR8, c[0x0][0x508] ;  /* 0x0000a100ff0877ac */ /* 0x000e620008000800 */
[----:B------:R-:W2:Y:S01]  /*04e0*/  S2UR UR26, SR_CTAID.Z ;  /* 0x00000000001a79c3 */ /* 0x000ea20000002700 */
[----:B------:R-:W3:Y:S01]  /*04f0*/  S2R R61, SR_TID.X ;  /* 0x00000000003d7919 */ /* 0x000ee20000002100 */
[----:B------:R-:W4:Y:S01]  /*0500*/  LDCU UR13, c[0x0][0x438] ;  /* 0x00008700ff0d77ac */ /* 0x000f220008000800 */
[----:B------:R-:W-:Y:S01]  /*0510*/  @!UP3 UIADD3 UR29, UPT, UPT, UR25, UR7, URZ ;  /* 0x00000007191db290 */ /* 0x000fe2000fffe0ff */
        /* <DEDUP_REMOVED lines=83> */
.L_x_5817:
[----:B------:R-:W-:Y:S05]  /*0a50*/  BSYNC.RECONVERGENT B0 ;  /* 0x0000000000007941 */ /* 0x000fea0003800200 */
.L_x_5816:
        /* <DEDUP_REMOVED lines=23> */
.L_x_5819:
[----:B------:R-:W-:Y:S05]  /*0bd0*/  BSYNC.RECONVERGENT B0 ;  /* 0x0000000000007941 */ /* 0x000fea0003800200 */
.L_x_5818:
        /* <DEDUP_REMOVED lines=22> */
.L_x_5821:
[----:B------:R-:W-:Y:S05]  /*0d40*/  BSYNC.RECONVERGENT B0 ;  /* 0x0000000000007941 */ /* 0x000fea0003800200 */
.L_x_5820:
        /* <DEDUP_REMOVED lines=21> */
.L_x_5823:
[----:B------:R-:W-:Y:S05]  /*0ea0*/  BSYNC.RECONVERGENT B0 ;  /* 0x0000000000007941 */ /* 0x000fea0003800200 */
.L_x_5822:
        /* <DEDUP_REMOVED lines=21> */
.L_x_5815:
        /* <DEDUP_REMOVED lines=13> */
.L_x_5824:
        /* <DEDUP_REMOVED lines=43> */
[----:B-1----:R-:W-:Y:S02]  /*1380*/  IABS R0, R5 ;  /* 0x0000000500007213 */ /* 0x002fe40000000000 */
[----:B------:R-:W-:Y:S01]  /*1390*/  IADD3 R2, PT, PT, -R2, RZ, RZ ;  /* 0x000000ff02027210 */ /* 0x000fe20007ffe1ff */
[----:B------:R-:W1:Y:S01]  /*13a0*/  S2R R3, SR_CTAID.Z ;  /* 0x0000000000037919 */ /* 0x000e620000002700 */
[----:B------:R-:W4:Y:S03]  /*13b0*/  I2F.RP R10, R0 ;  /* 0x00000000000a7306 */ /* 0x000f260000209400 */
[----:B------:R-:W-:-:S05]  /*13c0*/  IMAD R2, R7, R2, UR6 ;  /* 0x0000000607027e24 */ /* 0x000fca000f8e0202 */
[----:B----4-:R-:W4:Y:S01]  /*13d0*/  MUFU.RCP R8, R10 ;  /* 0x0000000a00087308 */ /* 0x010f220000001000 */
[----:B-1----:R-:W-:Y:S02]  /*13e0*/  IABS R3, R3 ;  /* 0x0000000300037213 */ /* 0x002fe40000000000 */
[----:B----4-:R-:W-:-:S05]  /*13f0*/  IADD3 R8, PT, PT, R8, 0xffffffe, RZ ;  /* 0x0ffffffe08087810 */ /* 0x010fca0007ffe0ff */
        /* <DEDUP_REMOVED lines=11> */
[----:B------:R-:W-:Y:S02]  /*14b0*/  @!P1 IADD3 R16, PT, PT, R16, 0x1, RZ ;  /* 0x0000000110109810 */ /* 0x000fe40007ffe0ff */
[----:B------:R-:W-:Y:S02]  /*14c0*/  ISETP.NE.AND P1, PT, R5, RZ, PT ;  /* 0x000000ff0500720c */ /* 0x000fe40003f25270 */
[----:B------:R-:W-:Y:S02]  /*14d0*/  ISETP.GE.U32.AND P2, PT, R3, R0, PT ;  /* 0x000000000300720c */ /* 0x000fe40003f46070 */
[----:B------:R-:W-:Y:S02]  /*14e0*/  LOP3.LUT R0, R5, UR26, RZ, 0x3c, !PT ;  /* 0x0000001a05007c12 */ /* 0x000fe4000f8e3cff */
[----:B------:R-:W-:Y:S02]  /*14f0*/  LOP3.LUT R5, RZ, R5, RZ, 0x33, !PT ;  /* 0x00000005ff057212 */ /* 0x000fe400078e33ff */
[----:B------:R-:W-:-:S02]  /*1500*/  ISETP.GE.AND P0, PT, R0, RZ, PT ;  /* 0x000000ff0000720c */ /* 0x000fc40003f06270 */
        /* <DEDUP_REMOVED lines=36> */
.L_x_5825:
        /* <DEDUP_REMOVED lines=16> */
.L_x_5827:
[----:B------:R-:W1:Y:S01]  /*1850*/  LDCU.64 UR30, c[0x0][0x3b8] ;  /* 0x00007700ff1e77ac */ /* 0x000e620008000a00 */
[----:B------:R-:W-:-:S04]  /*1860*/  UIADD3 UR11, UPT, UPT, UR6, UR15, URZ ;  /* 0x0000000f060b7290 */ /* 0x000fc8000fffe0ff */
[----:B-1----:R-:W-:Y:S02]  /*1870*/  UIMAD.WIDE.U32 UR8, UR11, UR30, URZ ;  /* 0x0000001e0b0872a5 */ /* 0x002fe4000f8e00ff */
[----:B------:R-:W-:-:S04]  /*1880*/  UIMAD UR11, UR11, UR31, URZ ;  /* 0x0000001f0b0b72a4 */ /* 0x000fc8000f8e02ff */
[----:B------:R-:W-:Y:S01]  /*1890*/  UIADD3 UR11, UPT, UPT, UR9, UR11, URZ ;  /* 0x0000000b090b7290 */ /* 0x000fe2000fffe0ff */
[----:B------:R-:W-:-:S11]  /*18a0*/  UMOV UR14, UR8 ;  /* 0x00000008000e7c82 */ /* 0x000fd60008000000 */
.L_x_5828:
        /* <DEDUP_REMOVED lines=14> */
.L_x_5829:
[----:B------:R-:W1:Y:S01]  /*1990*/  LDCU.64 UR34, c[0x0][0x3c0] ;  /* 0x00007800ff2277ac */ /* 0x000e620008000a00 */
[----:B------:R-:W-:-:S04]  /*19a0*/  UIADD3 UR6, UPT, UPT, UR6, UR15, URZ ;  /* 0x0000000f06067290 */ /* 0x000fc8000fffe0ff */
[----:B-1----:R-:W-:Y:S02]  /*19b0*/  UIMAD.WIDE.U32 UR8, UR6, UR34, URZ ;  /* 0x00000022060872a5 */ /* 0x002fe4000f8e00ff */
[----:B------:R-:W-:-:S04]  /*19c0*/  UIMAD UR6, UR6, UR35, URZ ;  /* 0x00000023060672a4 */ /* 0x000fc8000f8e02ff */
[----:B------:R-:W-:-:S12]  /*19d0*/  UIADD3 UR9, UPT, UPT, UR9, UR6, URZ ;  /* 0x0000000609097290 */ /* 0x000fd8000fffe0ff */
.L_x_5830:
        /* <DEDUP_REMOVED lines=21> */
[----:B-1----:R-:W-:Y:S01]  /*1b30*/  IADD3 R3, PT, PT, RZ, -R7, RZ ;  /* 0x80000007ff037210 */ /* 0x002fe20007ffe0ff */
[----:B------:R-:W-:-:S04]  /*1b40*/  IMAD.MOV.U32 R6, RZ, RZ, RZ ;  /* 0x000000ffff067224 */ /* 0x000fc800078e00ff */
[----:B------:R-:W-:-:S04]  /*1b50*/  IMAD R3, R3, R0, RZ ;  /* 0x0000000003037224 */ /* 0x000fc800078e02ff */
[----:B------:R-:W-:Y:S02]  /*1b60*/  IMAD.HI.U32 R3, R7, R3, R6 ;  /* 0x0000000307037227 */ /* 0x000fe400078e0006 */
[----:B------:R-:W1:Y:S04]  /*1b70*/  LDC.64 R6, c[0x0][0x3d8] ;  /* 0x0000f600ff067b82 */ /* 0x000e680000000a00 */
        /* <DEDUP_REMOVED lines=8> */
[----:B------:R-:W2:Y:S03]  /*1c00*/  LDC.64 R2, c[0x0][0x3d0] ;  /* 0x0000f400ff027b82 */ /* 0x000ea60000000a00 */
[----:B------:R-:W-:-:S07]  /*1c10*/  ISETP.GE.AND P0, PT, R0, RZ, PT ;  /* 0x000000ff0000720c */ /* 0x000fce0003f06270 */
[----:B------:R-:W-:Y:S01]  /*1c20*/  @P1 VIADD R16, R16, 0x1 ;  /* 0x0000000110101836 */ /* 0x000fe20000000000 */
[----:B------:R-:W-:Y:S02]  /*1c30*/  ISETP.NE.AND P1, PT, R5, RZ, PT ;  /* 0x000000ff0500720c */ /* 0x000fe40003f25270 */
[----:B------:R-:W-:Y:S02]  /*1c40*/  LOP3.LUT R5, RZ, R5, RZ, 0x33, !PT ;  /* 0x00000005ff057212 */ /* 0x000fe400078e33ff */
[----:B------:R-:W-:-:S05]  /*1c50*/  MOV R0, R16 ;  /* 0x0000001000007202 */ /* 0x000fca0000000f00 */
[----:B------:R-:W-:-:S05]  /*1c60*/  @!P0 IMAD.MOV R0, RZ, RZ, -R0 ;  /* 0x000000ffff008224 */ /* 0x000fca00078e0a00 */
[----:B------:R-:W-:-:S04]  /*1c70*/  SEL R9, R5, R0, !P1 ;  /* 0x0000000005097207 */ /* 0x000fc80004800000 */
[----:B------:R-:W-:Y:S01]  /*1c80*/  SHF.R.S32.HI R13, RZ, 0x1f, R9 ;  /* 0x0000001fff0d7819 */ /* 0x000fe20000011409 */
[----:B--2---:R-:W-:-:S04]  /*1c90*/  IMAD.WIDE.U32 R10, R9, R2, R10 ;  /* 0x00000002090a7225 */ /* 0x004fc800078e000a */
[C---:B-1----:R-:W-:Y:S01]  /*1ca0*/  IMAD R4, R13.reuse, R6, RZ ;  /* 0x000000060d047224 */ /* 0x042fe200078e02ff */
[----:B------:R-:W-:Y:S01]  /*1cb0*/  MOV R8, R10 ;  /* 0x0000000a00087202 */ /* 0x000fe20000000f00 */
[----:B------:R-:W-:Y:S02]  /*1cc0*/  IMAD R0, R13, R2, RZ ;  /* 0x000000020d007224 */ /* 0x000fe400078e02ff */
[----:B------:R-:W-:-:S04]  /*1cd0*/  IMAD.WIDE.U32 R12, R9, R6, R14 ;  /* 0x00000006090c7225 */ /* 0x000fc800078e000e */
[C---:B------:R-:W-:Y:S01]  /*1ce0*/  IMAD R7, R9.reuse, R7, R4 ;  /* 0x0000000709077224 */ /* 0x040fe200078e0204 */
[----:B------:R-:W-:Y:S01]  /*1cf0*/  MOV R4, R12 ;  /* 0x0000000c00047202 */ /* 0x000fe20000000f00 */
[----:B------:R-:W-:Y:S02]  /*1d00*/  IMAD R3, R9, R3, R0 ;  /* 0x0000000309037224 */ /* 0x000fe400078e0200 */
[----:B------:R-:W-:Y:S02]  /*1d10*/  IMAD.IADD R0, R13, 0x1, R7 ;  /* 0x000000010d007824 */ /* 0x000fe400078e0207 */
[----:B------:R-:W-:-:S07]  /*1d20*/  IMAD.IADD R3, R11, 0x1, R3 ;  /* 0x000000010b037824 */ /* 0x000fce00078e0203 */
.L_x_5826:
[----:B------:R-:W-:Y:S01]  /*1d30*/  UISETP.NE.AND UP0, UPT, UR21, -0x1, UPT ;  /* 0xffffffff1500788c */ /* 0x000fe2000bf05270 */
[----:B------:R-:W-:Y:S01]  /*1d40*/  IMAD.MOV.U32 R80, RZ, RZ, RZ ;  /* 0x000000ffff507224 */ /* 0x000fe200078e00ff */
[----:B------:R-:W1:Y:S01]  /*1d50*/  LDCU.64 UR14, c[0x0][0x3b0] ;  /* 0x00007600ff0e77ac */ /* 0x000e620008000a00 */
[C---:B------:R-:W-:Y:S01]  /*1d60*/  IMAD.SHL.U32 R72, R61.reuse, 0x8, RZ ;  /* 0x000000083d487824 */ /* 0x040fe200078e00ff */
[----:B------:R-:W2:Y:S01]  /*1d70*/  S2R R101, SR_CTAID.X ;  /* 0x0000000000657919 */ /* 0x000ea20000002500 */
[----:B------:R-:W3:Y:S01]  /*1d80*/  LDC R69, c[0x0][0x450] ;  /* 0x00011400ff457b82 */ /* 0x000ee20000000800 */
[----:B------:R-:W4:Y:S05]  /*1d90*/  LDCU.64 UR8, c[0x0][0x3c8] ;  /* 0x00007900ff0877ac */ /* 0x000f2a0008000a00 */
[----:B------:R-:W4:Y:S01]  /*1da0*/  @!UP0 LDCU.64 UR10, c[0x0][0x398] ;  /* 0x00007300ff0a87ac */ /* 0x000f220008000a00 */
[----:B------:R-:W-:Y:S01]  /*1db0*/  LOP3.LUT R12, R72, 0x38, RZ, 0xc0, !PT ;  /* 0x00000038480c7812 */ /* 0x000fe200078ec0ff */
[----:B------:R2:W5:Y:S01]  /*1dc0*/  @P3 LDG.E R80, desc[UR4][R104.64] ;  /* 0x0000000468503981 */ /* 0x000562000c1e1900 */
[----:B------:R-:W-:Y:S01]  /*1dd0*/  SHF.R.U32.HI R102, RZ, 0x3, R61 ;  /* 0x00000003ff667819 */ /* 0x000fe2000001163d */
[----:B------:R-:W-:Y:S01]  /*1de0*/  IMAD.SHL.U32 R66, R61, 0x4, RZ ;  /* 0x000000043d427824 */ /* 0x000fe200078e00ff */
[----:B------:R-:W-:Y:S01]  /*1df0*/  IADD3 R8, P3, PT, R12, R8, RZ ;  /* 0x000000080c087210 */ /* 0x000fe20007f7e0ff */
[----:B------:R-:W-:Y:S01]  /*1e00*/  USHF.L.U64.HI UR33, UR34, 0x4, UR35 ;  /* 0x0000000422217899 */ /* 0x000fe20008010223 */
[----:B------:R-:W-:Y:S01]  /*1e10*/  MOV R103, RZ ;  /* 0x000000ff00677202 */ /* 0x000fe20000000f00 */
[----:B------:R-:W-:Y:S01]  /*1e20*/  USHF.L.U32 UR32, UR30, 0x4, URZ ;  /* 0x000000041e207899 */ /* 0x000fe200080006ff */
[----:B------:R-:W-:Y:S01]  /*1e30*/  LOP3.LUT R66, R66, 0x1c, RZ, 0xc0, !PT ;  /* 0x0000001c42427812 */ /* 0x000fe200078ec0ff */
[----:B-1----:R-:W-:Y:S01]  /*1e40*/  @UP0 UIMAD.WIDE.U32 UR16, UR21, UR14, URZ ;  /* 0x0000000e151002a5 */ /* 0x002fe2000f8e00ff */
[----:B------:R-:W-:-:S02]  /*1e50*/  IMAD.X R9, RZ, RZ, R3, P3 ;  /* 0x000000ffff097224 */ /* 0x000fc400018e0603 */
[----:B----4-:R-:W-:Y:S02]  /*1e60*/  IMAD.U32 R2, RZ, RZ, UR8 ;  /* 0x00000008ff027e24 */ /* 0x010fe4000f8e00ff */
[C---:B------:R-:W-:Y:S01]  /*1e70*/  IMAD.WIDE.U32 R8, R102.reuse, UR30, R8 ;  /* 0x0000001e66087c25 */ /* 0x040fe2000f8e0008 */
[----:B------:R-:W-:Y:S01]  /*1e80*/  @!UP0 UIMAD.WIDE.U32 UR18, UR27, UR10, URZ ;  /* 0x0000000a1b1282a5 */ /* 0x000fe2000f8e00ff */
[----:B---3--:R-:W-:Y:S02]  /*1e90*/  LEA.HI R69, R69, R69, RZ, 0x1 ;  /* 0x0000004545457211 */ /* 0x008fe400078f08ff */
[----:B------:R-:W-:Y:S01]  /*1ea0*/  IMAD R77, R102, UR31, R9 ;  /* 0x0000001f664d7c24 */ /* 0x000fe2000f8e0209 */
[C---:B------:R-:W-:Y:S01]  /*1eb0*/  SHF.L.U32 R76, R8.reuse, 0x1, RZ ;  /* 0x00000001084c7819 */ /* 0x040fe200000006ff */
[----:B------:R-:W-:Y:S01]  /*1ec0*/  @!UP0 UIMAD UR11, UR27, UR11, UR19 ;  /* 0x0000000b1b0b82a4 */ /* 0x000fe2000f8e0213 */
[----:B------:R-:W-:Y:S01]  /*1ed0*/  SHF.R.S32.HI R69, RZ, 0x1, R69 ;  /* 0x00000001ff457819 */ /* 0x000fe20000011445 */
[----:B------:R-:W-:Y:S01]  /*1ee0*/  @UP0 UIMAD UR11, UR21, UR15, UR17 ;  /* 0x0000000f150b02a4 */ /* 0x000fe2000f8e0211 */
[----:B--2---:R-:W-:Y:S01]  /*1ef0*/  IMAD.WIDE.U32 R100, R101, 0x40, R102 ;  /* 0x0000004065647825 */ /* 0x004fe200078e0066 */
[----:B------:R-:W-:Y:S01]  /*1f00*/  @!UP0 UMOV UR6, UR18 ;  /* 0x0000001200068c82 */ /* 0x000fe20008000000 */
[----:B------:R-:W-:Y:S01]  /*1f10*/  @UP0 UMOV UR6, UR16 ;  /* 0x0000001000060c82 */ /* 0x000fe20008000000 */
[----:B------:R-:W-:Y:S01]  /*1f20*/  SHF.L.U64.HI R77, R8, 0x1, R77 ;  /* 0x00000001084d7819 */ /* 0x000fe2000001024d */
[----:B------:R-:W-:Y:S01]  /*1f30*/  IMAD R63, R101, UR14, RZ ;  /* 0x0000000e653f7c24 */ /* 0x000fe2000f8e02ff */
[----:B------:R-:W-:Y:S01]  /*1f40*/  IADD3 R10, P2, PT, R12, UR6, RZ ;  /* 0x000000060c0a7c10 */ /* 0x000fe2000ff5e0ff */
[----:B------:R-:W-:Y:S01]  /*1f50*/  USHF.R.S32.HI UR6, URZ, 0x1f, UR25 ;  /* 0x0000001fff067899 */ /* 0x000fe20008011419 */
[----:B------:R-:W-:Y:S01]  /*1f60*/  IMAD R67, R102, R69, R66 ;  /* 0x0000004566437224 */ /* 0x000fe200078e0242 */
[----:B------:R-:W-:Y:S01]  /*1f70*/  LOP3.LUT R9, R12, 0xc0, RZ, 0xfc, !PT ;  /* 0x000000c00c097812 */ /* 0x000fe200078efcff */
[----:B------:R-:W-:Y:S01]  /*1f80*/  IMAD R63, R100, UR15, R63 ;  /* 0x0000000f643f7c24 */ /* 0x000fe2000f8e023f */
[----:B------:R-:W-:Y:S01]  /*1f90*/  ULEA.HI UR6, UR6, UR25, URZ, 0x6 ;  /* 0x0000001906067291 */ /* 0x000fe2000f8f30ff */
[----:B------:R-:W-:Y:S01]  /*1fa0*/  IMAD.X R11, RZ, RZ, UR11, P2 ;  /* 0x0000000bff0b7e24 */ /* 0x000fe200090e06ff */
[----:B------:R-:W-:Y:S01]  /*1fb0*/  IADD3 R6, P2, PT, R12, R4, RZ ;  /* 0x000000040c067210 */ /* 0x000fe20007f5e0ff */
[----:B------:R-:W1:Y:S01]  /*1fc0*/  LDCU.64 UR10, c[0x0][0x388] ;  /* 0x00007100ff0a77ac */ /* 0x000e620008000a00 */
[----:B------:R-:W-:Y:S01]  /*1fd0*/  IADD3 R66, PT, PT, R66, R67, RZ ;  /* 0x0000004342427210 */ /* 0x000fe20007ffe0ff */
[----:B------:R-:W-:Y:S01]  /*1fe0*/  IMAD.WIDE.U32 R2, R2, UR26, R10 ;  /* 0x0000001a02027c25 */ /* 0x000fe2000f8e000a */
[C---:B------:R-:W-:Y:S01]  /*1ff0*/  LOP3.LUT R11, R12.reuse, 0x40, RZ, 0xfc, !PT ;  /* 0x000000400c0b7812 */ /* 0x040fe200078efcff */
[----:B------:R-:W-:Y:S01]  /*2000*/  USHF.R.S32.HI UR6, URZ, 0x6, UR6 ;  /* 0x00000006ff067899 */ /* 0x000fe20008011406 */
[----:B------:R-:W-:Y:S01]  /*2010*/  LOP3.LUT R10, R12, 0x80, RZ, 0xfc, !PT ;  /* 0x000000800c0a7812 */ /* 0x000fe200078efcff */
[----:B------:R-:W-:Y:S01]  /*2020*/  IMAD.X R7, RZ, RZ, R0, P2 ;  /* 0x000000ffff077224 */ /* 0x000fe200010e0600 */
[----:B------:R-:W-:Y:S01]  /*2030*/  SHF.R.S32.HI R65, RZ, 0x1f, R67 ;  /* 0x0000001fff417819 */ /* 0x000fe20000011443 */
[----:B------:R-:W-:Y:S01]  /*2040*/  IMAD.U32 R0, RZ, RZ, UR9 ;  /* 0x00000009ff007e24 */ /* 0x000fe2000f8e00ff */
[----:B------:R-:W2:Y:S01]  /*2050*/  LDCU.64 UR8, c[0x0][0x390] ;  /* 0x00007200ff0877ac */ /* 0x000ea20008000a00 */
[----:B------:R-:W-:Y:S01]  /*2060*/  IMAD.WIDE.U32 R6, R102, UR34, R6 ;  /* 0x0000002266067c25 */ /* 0x000fe2000f8e0006 */
[----:B------:R-:W-:Y:S01]  /*2070*/  SHF.R.S32.HI R64, RZ, 0x1f, R66 ;  /* 0x0000001fff407819 */ /* 0x000fe20000011442 */
[----:B------:R-:W-:-:S02]  /*2080*/  UISETP.LT.AND UP0, UPT, UR7, UR6, UPT ;  /* 0x000000060700728c */ /* 0x000fc4000bf01270 */
[----:B------:R-:W-:Y:S01]  /*2090*/  IMAD R73, R102, UR35, R7 ;  /* 0x0000002366497c24 */ /* 0x000fe2000f8e0207 */
[----:B------:R-:W-:Y:S01]  /*20a0*/  UIADD3 UR35, UPT, UPT, UR23, -0x1, URZ ;  /* 0xffffffff17237890 */ /* 0x000fe2000fffe0ff */
[----:B------:R-:W-:Y:S01]  /*20b0*/  IMAD.SHL.U32 R74, R6, 0x2, RZ ;  /* 0x00000002064a7824 */ /* 0x000fe200078e00ff */
[----:B------:R-:W-:Y:S01]  /*20c0*/  USEL UR6, UR7, UR6, !UP0 ;  /* 0x0000000607067287 */ /* 0x000fe2000c000000 */
[----:B------:R-:W-:Y:S01]  /*20d0*/  IMAD.SHL.U32 R7, R61, 0x40, RZ ;  /* 0x000000403d077824 */ /* 0x000fe200078e00ff */
[----:B-1----:R-:W-:Y:S01]  /*20e0*/  IADD3 R76, P3, PT, R76, UR10, RZ ;  /* 0x0000000a4c4c7c10 */ /* 0x002fe2000ff7e0ff */
[----:B------:R-:W-:Y:S01]  /*20f0*/  IMAD R3, R0, UR26, R3 ;  /* 0x0000001a00037c24 */ /* 0x000fe2000f8e0203 */
[----:B------:R-:W-:Y:S01]  /*2100*/  UISETP.GT.U32.AND UP0, UPT, UR23, UR6, UPT ;  /* 0x000000061700728c */ /* 0x000fe2000bf04070 */
[----:B------:R-:W-:Y:S01]  /*2110*/  SHF.L.U64.HI R73, R6, 0x1, R73 ;  /* 0x0000000106497819 */ /* 0x000fe20000010249 */
[----:B------:R-:W-:Y:S01]  /*2120*/  USHF.L.U64.HI UR31, UR30, 0x4, UR31 ;  /* 0x000000041e1f7899 */ /* 0x000fe2000801021f */
[----:B------:R-:W-:Y:S01]  /*2130*/  LOP3.LUT R7, R7, 0x1c0, RZ, 0xc0, !PT ;  /* 0x000001c007077812 */ /* 0x000fe200078ec0ff */
[----:B------:R-:W-:Y:S01]  /*2140*/  IMAD.WIDE.U32 R100, R100, UR14, R2 ;  /* 0x0000000e64647c25 */ /* 0x000fe2000f8e0002 */
[----:B------:R-:W-:Y:S01]  /*2150*/  IADD3.X R77, PT, PT, R77, UR11, RZ, P3, !PT ;  /* 0x0000000b4d4d7c10 */ /* 0x000fe20009ffe4ff */
[----:B------:R-:W-:Y:S01]  /*2160*/  USHF.L.U32 UR34, UR34, 0x4, URZ ;  /* 0x0000000422227899 */ /* 0x000fe200080006ff */
[----:B--2---:R-:W-:Y:S01]  /*2170*/  IADD3 R74, P2, PT, R74, UR8, RZ ;  /* 0x000000084a4a7c10 */ /* 0x004fe2000ff5e0ff */
[----:B------:R-:W-:Y:S01]  /*2180*/  IMAD.MOV.U32 R228, RZ, RZ, R76 ;  /* 0x000000ffffe47224 */ /* 0x000fe200078e004c */
[----:B------:R-:W-:Y:S01]  /*2190*/  SHF.R.U32.HI R3, RZ, 0x1, R61 ;  /* 0x00000001ff037819 */ /* 0x000fe2000001163d */
[----:B------:R-:W-:Y:S01]  /*21a0*/  IMAD.MOV.U32 R227, RZ, RZ, R77 ;  /* 0x000000ffffe37224 */ /* 0x000fe200078e004d */
[----:B------:R-:W-:Y:S01]  /*21b0*/  IADD3.X R73, PT, PT, R73, UR9, RZ, P2, !PT ;  /* 0x0000000949497c10 */ /* 0x000fe200097fe4ff */
[----:B------:R-:W-:Y:S01]  /*21c0*/  IMAD.MOV.U32 R230, RZ, RZ, R74 ;  /* 0x000000ffffe67224 */ /* 0x000fe200078e004a */
[----:B------:R-:W-:Y:S01]  /*21d0*/  LOP3.LUT R62, R7, 0x38, R72, 0xf8, !PT ;  /* 0x00000038073e7812 */ /* 0x000fe200078ef848 */
[----:B------:R-:W-:Y:S01]  /*21e0*/  IMAD.IADD R63, R101, 0x1, R63 ;  /* 0x00000001653f7824 */ /* 0x000fe200078e023f */
[----:B------:R-:W-:Y:S01]  /*21f0*/  MOV R231, R73 ;  /* 0x0000004900e77202 */ /* 0x000fe20000000f00 */
[----:B------:R-:W-:Y:S01]  /*2200*/  USHF.L.U32 UR30, UR35, 0x6, URZ ;  /* 0x00000006231e7899 */ /* 0x000fe200080006ff */
[----:B------:R-:W-:Y:S01]  /*2210*/  LOP3.LUT R60, R62, 0x8, R3, 0x78, !PT ;  /* 0x000000083e3c7812 */ /* 0x000fe200078e7803 */
[----:B------:R-:W-:Y:S10]  /*2220*/  BRA.U !UP0, `(.L_x_5831) ;  /* 0x000000a908287547 */ /* 0x000ff4000b800000 */
        /* <DEDUP_REMOVED lines=25> */
[----:B------:R-:W-:Y:S01]  /*23c0*/  SHF.R.S32.HI R88, RZ, 0x1f, R92 ;  /* 0x0000001fff587819 */ /* 0x000fe2000001145c */
[----:B------:R-:W-:Y:S01]  /*23d0*/  UIMAD UR36, UR23, -0x40, UR29 ;  /* 0xffffffc0172478a4 */ /* 0x000fe2000f8e021d */
[----:B-1----:R-:W-:Y:S01]  /*23e0*/  IMAD.WIDE.U32 R6, R2, UR27, R12 ;  /* 0x0000001b02067c25 */ /* 0x002fe2000f8e000c */
[----:B------:R-:W-:Y:S01]  /*23f0*/  IADD3 R2, P0, PT, R102, -UR25, RZ ;  /* 0x8000001966027c10 */ /* 0x000fe2000ff1e0ff */
[----:B------:R-:W1:Y:S01]  /*2400*/  LDCU UR37, c[0x0][0x440] ;  /* 0x00008800ff2577ac */ /* 0x000e620008000800 */
[----:B------:R-:W-:Y:S01]  /*2410*/  SHF.R.S32.HI R86, RZ, 0x1f, R94 ;  /* 0x0000001fff567819 */ /* 0x000fe2000001145e */
[----:B------:R-:W-:Y:S01]  /*2420*/  IMAD R7, R3, UR27, R7 ;  /* 0x0000001b03077c24 */ /* 0x000fe2000f8e0207 */
[----:B------:R-:W-:Y:S01]  /*2430*/  SHF.R.S32.HI R3, RZ, 0x1f, R16 ;  /* 0x0000001fff037819 */ /* 0x000fe20000011410 */
[----:B------:R-:W-:Y:S01]  /*2440*/  IMAD R19, R0, UR27, R19 ;  /* 0x0000001b00137c24 */ /* 0x000fe2000f8e0213 */
[----:B----4-:R-:W-:Y:S01]  /*2450*/  SHF.L.U32 R87, R90, 0x6, RZ ;  /* 0x000000065a577819 */ /* 0x010fe200000006ff */
[----:B---3--:R-:W-:Y:S01]  /*2460*/  IMAD.WIDE.U32 R6, R96, UR16, R6 ;  /* 0x0000001060067c25 */ /* 0x008fe2000f8e0006 */
[----:B------:R-:W-:-:S03]  /*2470*/  UISETP.NE.AND UP1, UPT, UR40, URZ, UPT ;  /* 0x000000ff2800728c */ /* 0x000fc6000bf25270 */
[----:B------:R-:W-:Y:S02]  /*2480*/  IMAD R7, R96, UR17, R7 ;  /* 0x0000001160077c24 */ /* 0x000fe4000f8e0207 */
[----:B------:R-:W-:Y:S02]  /*2490*/  IMAD R5, R3, UR12, RZ ;  /* 0x0000000c03057c24 */ /* 0x000fe4000f8e02ff */
        /* <DEDUP_REMOVED lines=10> */
[----:B------:R-:W-:Y:S01]  /*2540*/  UIMAD UR19, UR23, -0x40, UR25 ;  /* 0xffffffc0171378a4 */ /* 0x000fe2000f8e0219 */
        /* <DEDUP_REMOVED lines=9> */
[----:B------:R-:W-:Y:S02]  /*25e0*/  IMAD.MOV.U32 R6, RZ, RZ, R16 ;  /* 0x000000ffff067224 */ /* 0x000fe400078e0010 */
        /* <DEDUP_REMOVED lines=39> */
.L_x_5915:
        /* <DEDUP_REMOVED lines=10> */
[----:B------:R-:W2:Y:S01]  /*2900*/  @!P1 LDG.E.128 R4, desc[UR4][R78.64] ;  /* 0x000000044e049981 */ /* 0x000ea2000c1e1d00 */
[--C-:B------:R-:W-:Y:S05]  /*2910*/  @!P1 IMAD.MOV.U32 R75, RZ, RZ, R73.reuse ;  /* 0x000000ffff4b9224 */ /* 0x100fea00078e0049 */
[----:B--2---:R1:W-:Y:S01]  /*2920*/  @!P1 STG.E.128 desc[UR4][R74.64], R4 ;  /* 0x000000044a009986 */ /* 0x0043e2000c101d04 */
[----:B------:R-:W-:Y:S03]  /*2930*/  ISETP.GE.AND P1, PT, R10, UR37, PT ;  /* 0x000000250a007c0c */ /* 0x000fe6000bf26270 */
[----:B------:R-:W2:Y:S01]  /*2940*/  @!P0 LDG.E.128 R24, desc[UR4][R78.64+0x80] ;  /* 0x000080044e188981 */ /* 0x000ea2000c1e1d00 */
[--C-:B-1----:R-:W-:Y:S05]  /*2950*/  @!P0 IMAD.MOV.U32 R75, RZ, RZ, R73.reuse ;  /* 0x000000ffff4b8224 */ /* 0x102fea00078e0049 */
[----:B--2---:R1:W-:Y:S01]  /*2960*/  @!P0 STG.E.128 desc[UR4][R74.64+0x80], R24 ;  /* 0x000080184a008986 */ /* 0x0043e2000c101d04 */
[----:B------:R-:W-:Y:S03]  /*2970*/  ISETP.GE.AND P0, PT, R9, UR37, PT ;  /* 0x0000002509007c0c */ /* 0x000fe6000bf06270 */
[----:B------:R-:W2:Y:S01]  /*2980*/  @!P1 LDG.E.128 R20, desc[UR4][R78.64+0x100] ;  /* 0x000100044e149981 */ /* 0x000ea2000c1e1d00 */
[--C-:B-1----:R-:W-:Y:S05]  /*2990*/  @!P1 IMAD.MOV.U32 R75, RZ, RZ, R73.reuse ;  /* 0x000000ffff4b9224 */ /* 0x102fea00078e0049 */
[----:B--2---:R1:W-:Y:S04]  /*29a0*/  @!P1 STG.E.128 desc[UR4][R74.64+0x100], R20 ;  /* 0x000100144a009986 */ /* 0x0043e8000c101d04 */
[----:B------:R-:W2:Y:S01]  /*29b0*/  @!P0 LDG.E.128 R4, desc[UR4][R78.64+0x180] ;  /* 0x000180044e048981 */ /* 0x000ea2000c1e1d00 */
[----:B-1----:R-:W-:Y:S05]  /*29c0*/  @!P0 IMAD.MOV.U32 R75, RZ, RZ, R73 ;  /* 0x000000ffff4b8224 */ /* 0x002fea00078e0049 */
[----:B--2---:R2:W-:Y:S02]  /*29d0*/  @!P0 STG.E.128 desc[UR4][R74.64+0x180], R4 ;  /* 0x000180044a008986 */ /* 0x0045e4000c101d04 */
.L_x_5833:
[----:B-1-3--:R-:W-:Y:S05]  /*29e0*/  BSYNC.RECONVERGENT B0 ;  /* 0x0000000000007941 */ /* 0x00afea0003800200 */
.L_x_5832:
        /* <DEDUP_REMOVED lines=21> */
.L_x_5835:
[----:B------:R-:W-:Y:S05]  /*2b40*/  BSYNC.RECONVERGENT B0 ;  /* 0x0000000000007941 */ /* 0x000fea0003800200 */
.L_x_5834:
        /* <DEDUP_REMOVED lines=23> */
.L_x_5837:
[----:B------:R-:W-:Y:S05]  /*2cc0*/  BSYNC.RECONVERGENT B0 ;  /* 0x0000000000007941 */ /* 0x000fea0003800200 */
.L_x_5836:
        /* <DEDUP_REMOVED lines=26> */
.L_x_5839:
[----:B------:R-:W-:Y:S05]  /*2e70*/  BSYNC.RECONVERGENT B0 ;  /* 0x0000000000007941 */ /* 0x000fea0003800200 */
.L_x_5838:
        /* <DEDUP_REMOVED lines=20> */
.L_x_5843:
[----:B------:R-:W-:Y:S05]  /*2fc0*/  BSYNC.RECONVERGENT B0 ;  /* 0x0000000000007941 */ /* 0x000fea0003800200 */
.L_x_5842:
        /* <DEDUP_REMOVED lines=20> */
.L_x_5845:
[----:B------:R-:W-:Y:S05]  /*3110*/  BSYNC.RECONVERGENT B0 ;  /* 0x0000000000007941 */ /* 0x000fea0003800200 */
.L_x_5844:
        /* <DEDUP_REMOVED lines=20> */
.L_x_5847:
[----:B------:R-:W-:Y:S05]  /*3260*/  BSYNC.RECONVERGENT B0 ;  /* 0x0000000000007941 */ /* 0x000fea0003800200 */
.L_x_5846:
        /* <DEDUP_REMOVED lines=25> */
.L_x_5841:
        /* <DEDUP_REMOVED lines=56> */
.L_x_5853:
[----:B------:R-:W-:Y:S05]  /*3780*/  BSYNC.RECONVERGENT B0 ;  /* 0x0000000000007941 */ /* 0x000fea0003800200 */
.L_x_5852:
        /* <DEDUP_REMOVED lines=48> */
.L_x_5855:
[----:B------:R-:W-:Y:S05]  /*3a90*/  BSYNC.RECONVERGENT B0 ;  /* 0x0000000000007941 */ /* 0x000fea0003800200 */
.L_x_5854:
        /* <DEDUP_REMOVED lines=48> */
.L_x_5857:
[----:B------:R-:W-:Y:S05]  /*3da0*/  BSYNC.RECONVERGENT B0 ;  /* 0x0000000000007941 */ /* 0x000fea0003800200 */
.L_x_5856:
        /* <DEDUP_REMOVED lines=47> */
.L_x_5851:
[----:B------:R-:W-:Y:S05]  /*40a0*/  BSYNC.RECONVERGENT B1 ;  /* 0x0000000000017941 */ /* 0x000fea0003800200 */
.L_x_5850:
        /* <DEDUP_REMOVED lines=67> */
.L_x_5861:
[----:B------:R-:W-:Y:S05]  /*44e0*/  BSYNC.RECONVERGENT B0 ;  /* 0x0000000000007941 */ /* 0x000fea0003800200 */
.L_x_5860:
        /* <DEDUP_REMOVED lines=48> */
.L_x_5863:
[----:B------:R-:W-:Y:S05]  /*47f0*/  BSYNC.RECONVERGENT B0 ;  /* 0x0000000000007941 */ /* 0x000fea0003800200 */
.L_x_5862:
        /* <DEDUP_REMOVED lines=48> */
.L_x_5865:
[----:B------:R-:W-:Y:S05]  /*4b00*/  BSYNC.RECONVERGENT B0 ;  /* 0x0000000000007941 */ /* 0x000fea0003800200 */
.L_x_5864:
        /* <DEDUP_REMOVED lines=47> */
.L_x_5859:
[----:B------:R-:W-:Y:S05]  /*4e00*/  BSYNC.RECONVERGENT B1 ;  /* 0x0000000000017941 */ /* 0x000fea0003800200 */
.L_x_5858:
        /* <DEDUP_REMOVED lines=65> */
.L_x_5869:
[----:B------:R-:W-:Y:S05]  /*5220*/  BSYNC.RECONVERGENT B0 ;  /* 0x0000000000007941 */ /* 0x000fea0003800200 */
.L_x_5868:
        /* <DEDUP_REMOVED lines=48> */
.L_x_5871:
[----:B------:R-:W-:Y:S05]  /*5530*/  BSYNC.RECONVERGENT B0 ;  /* 0x0000000000007941 */ /* 0x000fea0003800200 */
.L_x_5870:
        /* <DEDUP_REMOVED lines=48> */
.L_x_5873:
[----:B------:R-:W-:Y:S05]  /*5840*/  BSYNC.RECONVERGENT B0 ;  /* 0x0000000000007941 */ /* 0x000fea0003800200 */
.L_x_5872:
        /* <DEDUP_REMOVED lines=47> */
.L_x_5867:
[----:B------:R-:W-:Y:S05]  /*5b40*/  BSYNC.RECONVERGENT B1 ;  /* 0x0000000000017941 */ /* 0x000fea0003800200 */
.L_x_5866:
        /* <DEDUP_REMOVED lines=67> */
.L_x_5877:
[----:B------:R-:W-:Y:S05]  /*5f80*/  BSYNC.RECONVERGENT B0 ;  /* 0x0000000000007941 */ /* 0x000fea0003800200 */
.L_x_5876:
        /* <DEDUP_REMOVED lines=48> */
.L_x_5879:
[----:B------:R-:W-:Y:S05]  /*6290*/  BSYNC.RECONVERGENT B0 ;  /* 0x0000000000007941 */ /* 0x000fea0003800200 */
.L_x_5878:
        /* <DEDUP_REMOVED lines=48> */
.L_x_5881:
[----:B------:R-:W-:Y:S05]  /*65a0*/  BSYNC.RECONVERGENT B0 ;  /* 0x0000000000007941 */ /* 0x000fea0003800200 */
.L_x_5880:
        /* <DEDUP_REMOVED lines=47> */
.L_x_5875:
[----:B------:R-:W-:Y:S05]  /*68a0*/  BSYNC.RECONVERGENT B1 ;  /* 0x0000000000017941 */ /* 0x000fea0003800200 */
.L_x_5874:
        /* <DEDUP_REMOVED lines=8> */
.L_x_5849:
        /* <DEDUP_REMOVED lines=95> */
.L_x_5885:
[----:B------:R-:W-:Y:S05]  /*6f20*/  BSYNC.RECONVERGENT B0 ;  /* 0x0000000000007941 */ /* 0x000fea0003800200 */
.L_x_5884:
        /* <DEDUP_REMOVED lines=89> */
.L_x_5887:
[----:B------:R-:W-:Y:S05]  /*74c0*/  BSYNC.RECONVERGENT B0 ;  /* 0x0000000000007941 */ /* 0x000fea0003800200 */
.L_x_5886:
        /* <DEDUP_REMOVED lines=89> */
.L_x_5889:
[----:B------:R-:W-:Y:S05]  /*7a60*/  BSYNC.RECONVERGENT B0 ;  /* 0x0000000000007941 */ /* 0x000fea0003800200 */
.L_x_5888:
        /* <DEDUP_REMOVED lines=88> */
.L_x_5883:
[----:B------:R-:W-:Y:S05]  /*7ff0*/  BSYNC.RECONVERGENT B1 ;  /* 0x0000000000017941 */ /* 0x000fea0003800200 */
.L_x_5882:
        /* <DEDUP_REMOVED lines=98> */
.L_x_5893:
[----:B------:R-:W-:Y:S05]  /*8620*/  BSYNC.RECONVERGENT B0 ;  /* 0x0000000000007941 */ /* 0x000fea0003800200 */
.L_x_5892:
        /* <DEDUP_REMOVED lines=88> */
.L_x_5895:
[----:B------:R-:W-:Y:S05]  /*8bb0*/  BSYNC.RECONVERGENT B0 ;  /* 0x0000000000007941 */ /* 0x000fea0003800200 */
.L_x_5894:
        /* <DEDUP_REMOVED lines=88> */
.L_x_5897:
[----:B------:R-:W-:Y:S05]  /*9140*/  BSYNC.RECONVERGENT B0 ;  /* 0x0000000000007941 */ /* 0x000fea0003800200 */
.L_x_5896:
        /* <DEDUP_REMOVED lines=86> */
.L_x_5891:
[----:B------:R-:W-:Y:S05]  /*96b0*/  BSYNC.RECONVERGENT B1 ;  /* 0x0000000000017941 */ /* 0x000fea0003800200 */
.L_x_5890:
        /* <DEDUP_REMOVED lines=99> */
.L_x_5901:
[----:B------:R-:W-:Y:S05]  /*9cf0*/  BSYNC.RECONVERGENT B0 ;  /* 0x0000000000007941 */ /* 0x000fea0003800200 */
.L_x_5900:
        /* <DEDUP_REMOVED lines=88> */
.L_x_5903:
[----:B------:R-:W-:Y:S05]  /*a280*/  BSYNC.RECONVERGENT B0 ;  /* 0x0000000000007941 */ /* 0x000fea0003800200 */
.L_x_5902:
        /* <DEDUP_REMOVED lines=87> */
.L_x_5905:
[----:B------:R-:W-:Y:S05]  /*a800*/  BSYNC.RECONVERGENT B0 ;  /* 0x0000000000007941 */ /* 0x000fea0003800200 */
.L_x_5904:
        /* <DEDUP_REMOVED lines=86> */
.L_x_5899:
[----:B------:R-:W-:Y:S05]  /*ad70*/  BSYNC.RECONVERGENT B1 ;  /* 0x0000000000017941 */ /* 0x000fea0003800200 */
.L_x_5898:
        /* <DEDUP_REMOVED lines=102> */
.L_x_5909:
[----:B------:R-:W-:Y:S05]  /*b3e0*/  BSYNC.RECONVERGENT B0 ;  /* 0x0000000000007941 */ /* 0x000fea0003800200 */
.L_x_5908:
        /* <DEDUP_REMOVED lines=87> */
.L_x_5911:
[----:B------:R-:W-:Y:S05]  /*b960*/  BSYNC.RECONVERGENT B0 ;  /* 0x0000000000007941 */ /* 0x000fea0003800200 */
.L_x_5910:
        /* <DEDUP_REMOVED lines=87> */
.L_x_5913:
[----:B------:R-:W-:Y:S05]  /*bee0*/  BSYNC.RECONVERGENT B0 ;  /* 0x0000000000007941 */ /* 0x000fea0003800200 */
.L_x_5912:
        /* <DEDUP_REMOVED lines=86> */
.L_x_5907:
[----:B------:R-:W-:Y:S05]  /*c450*/  BSYNC.RECONVERGENT B1 ;  /* 0x0000000000017941 */ /* 0x000fea0003800200 */
.L_x_5906:
[----:B------:R-:W5:Y:S08]  /*c460*/  LDC R3, c[0x0][0x450] ;  /* 0x00011400ff037b82 */ /* 0x000f700000000800 */
[----:B------:R-:W1:Y:S01]  /*c470*/  LDC R18, c[0x0][0x450] ;  /* 0x00011400ff127b82 */ /* 0x000e620000000800 */
[----:B-----5:R-:W-:Y:S05]  /*c480*/  IMAD.U32 R3, R3, -0x20, RZ ;  /* 0xffffffe003037824 */ /* 0x020fea00078e00ff */
[C---:B------:R-:W-:Y:S02]  /*c490*/  LEA R82, P1, R3.reuse, R82, 0x1 ;  /* 0x0000005203527211 */ /* 0x040fe400078208ff */
[C---:B------:R-:W-:Y:S02]  /*c4a0*/  LEA R80, P0, R3.reuse, R80, 0x1 ;  /* 0x0000005003507211 */ /* 0x040fe400078008ff */
[C---:B------:R-:W-:Y:S02]  /*c4b0*/  LEA.HI.X.SX32 R83, R3.reuse, R83, 0x1, P1 ;  /* 0x0000005303537211 */ /* 0x040fe400008f0eff */
[----:B-1----:R-:W-:Y:S09]  /*c4c0*/  LEA.HI.X.SX32 R81, R3, R81, 0x1, P0 ;  /* 0x0000005103517211 */ /* 0x002ff200000f0eff */
.L_x_5848:
[----:B------:R-:W-:Y:S05]  /*c4d0*/  BSYNC.RECONVERGENT B2 ;  /* 0x0000000000027941 */ /* 0x000fea0003800200 */
.L_x_5840:
        /* <DEDUP_REMOVED lines=89> */
.L_x_5914:
[----:B------:R-:W-:Y:S01]  /*ca70*/  UISETP.GT.AND UP0, UPT, UR18, UR6, UPT ;  /* 0x000000061200728c */ /* 0x000fe2000bf04270 */
[----:B------:R-:W-:Y:S02]  /*ca80*/  IADD3 R78, P1, PT, R78, R85, RZ ;  /* 0x000000554e4e7210 */ /* 0x000fe40007f3e0ff */
[----:B------:R-:W-:Y:S03]  /*ca90*/  IADD3 R14, P0, PT, R14, R89, RZ ;  /* 0x000000590e0e7210 */ /* 0x000fe60007f1e0ff */
[----:B------:R-:W-:Y:S02]  /*caa0*/  IMAD.X R79, R79, 0x1, R84, P1 ;  /* 0x000000014f4f7824 */ /* 0x000fe400008e0654 */
[----:B------:R-:W-:Y:S01]  /*cab0*/  IMAD.X R15, R15, 0x1, R87, P0 ;  /* 0x000000010f0f7824 */ /* 0x000fe200000e0657 */
[----:B------:R-:W-:Y:S07]  /*cac0*/  BRA.U UP0, `(.L_x_5915) ;  /* 0xffffff5d00647547 */ /* 0x000fee000b83ffff */
.L_x_5831:
        /* <DEDUP_REMOVED lines=57> */
.L_x_5919:
[----:B------:R-:W-:Y:S05]  /*ce60*/  BSYNC.RECONVERGENT B0 ;  /* 0x0000000000007941 */ /* 0x000fea0003800200 */
.L_x_5918:
        /* <DEDUP_REMOVED lines=29> */
.L_x_5921:
[----:B------:R-:W-:Y:S05]  /*d040*/  BSYNC.RECONVERGENT B0 ;  /* 0x0000000000007941 */ /* 0x000fea0003800200 */
.L_x_5920:
        /* <DEDUP_REMOVED lines=29> */
.L_x_5923:
[----:B------:R-:W-:Y:S05]  /*d220*/  BSYNC.RECONVERGENT B0 ;  /* 0x0000000000007941 */ /* 0x000fea0003800200 */
.L_x_5922:
        /* <DEDUP_REMOVED lines=30> */
.L_x_5917:
        /* <DEDUP_REMOVED lines=80> */
.L_x_5931:
[----:B------:R-:W-:Y:S05]  /*d910*/  BSYNC.RECONVERGENT B0 ;  /* 0x0000000000007941 */ /* 0x000fea0003800200 */
.L_x_5930:
[----:B-----5:R-:W-:Y:S01]  /*d920*/  IMAD.MOV.U32 R6, RZ, RZ, R22 ;  /* 0x000000ffff067224 */ /* 0x020fe200078e0016 */
[----:B------:R-:W-:Y:S01]  /*d930*/  MOV R4, R20 ;  /* 0x0000001400047202 */ /* 0x000fe20000000f00 */
[----:B------:R-:W-:Y:S01]  /*d940*/  IMAD.MOV.U32 R7, RZ, RZ, R23 ;  /* 0x000000ffff077224 */ /* 0x000fe200078e0017 */
[----:B------:R-:W-:Y:S02]  /*d950*/  MOV R5, R21 ;  /* 0x0000001500057202 */ /* 0x000fe40000000f00 */
.L_x_5929:
[----:B------:R-:W-:Y:S05]  /*d960*/  BSYNC.RECONVERGENT B1 ;  /* 0x0000000000017941 */ /* 0x000fea0003800200 */
.L_x_5928:
        /* <DEDUP_REMOVED lines=47> */
.L_x_5935:
[----:B------:R-:W-:Y:S05]  /*dc60*/  BSYNC.RECONVERGENT B0 ;  /* 0x0000000000007941 */ /* 0x000fea0003800200 */
.L_x_5934:
[----:B-----5:R4:W-:Y:S02]  /*dc70*/  STS.128 [R245+0x2000], R20 ;  /* 0x00200014f5007388 */ /* 0x0209e40000000c00 */
.L_x_5933:
[----:B------:R-:W-:Y:S05]  /*dc80*/  BSYNC.RECONVERGENT B1 ;  /* 0x0000000000017941 */ /* 0x000fea0003800200 */
.L_x_5932:
        /* <DEDUP_REMOVED lines=46> */
.L_x_5939:
[----:B------:R-:W-:Y:S05]  /*df70*/  BSYNC.RECONVERGENT B0 ;  /* 0x0000000000007941 */ /* 0x000fea0003800200 */
.L_x_5938:
[----:B-----5:R1:W-:Y:S02]  /*df80*/  STS.128 [R245+0x4000], R20 ;  /* 0x00400014f5007388 */ /* 0x0203e40000000c00 */
.L_x_5937:
[----:B------:R-:W-:Y:S05]  /*df90*/  BSYNC.RECONVERGENT B1 ;  /* 0x0000000000017941 */ /* 0x000fea0003800200 */
.L_x_5936:
        /* <DEDUP_REMOVED lines=24> */
[-C--:B------:R-:W-:Y:S01]  /*e120*/  FMUL.FTZ R8, R8, R23.reuse ;  /* 0x0000001708087220 */ /* 0x080fe20000410000 */
[----:B------:R-:W-:Y:S01]  /*e130*/  SHF.L.U32 R5, R5, 0x10, RZ ;  /* 0x0000001005057819 */ /* 0x000fe200000006ff */
[----:B------:R-:W-:Y:S01]  /*e140*/  IMAD.U32 R6, R6, 0x10000, RZ ;  /* 0x0001000006067824 */ /* 0x000fe200078e00ff */
[----:B------:R-:W-:Y:S01]  /*e150*/  SHF.L.U32 R7, R7, 0x10, RZ ;  /* 0x0000001007077819 */ /* 0x000fe200000006ff */
[C---:B------:R-:W-:Y:S01]  /*e160*/  FFMA.FTZ R14, R17.reuse, R23, -R14 ;  /* 0x00000017110e7223 */ /* 0x040fe2000001080e */
[----:B------:R-:W-:Y:S01]  /*e170*/  FFMA.FTZ R17, R17, R21, R8 ;  /* 0x0000001511117223 */ /* 0x000fe20000010008 */
[-C--:B------:R-:W-:Y:S01]  /*e180*/  FMUL.FTZ R26, R26, R15.reuse ;  /* 0x0000000f1a1a7220 */ /* 0x080fe20000410000 */
[----:B------:R-:W-:Y:S01]  /*e190*/  FFMA.FTZ R22, R27, R15, -R22 ;  /* 0x0000000f1b167223 */ /* 0x000fe20000010816 */
        /* <DEDUP_REMOVED lines=13> */
.L_x_5941:
[----:B------:R-:W-:Y:S05]  /*e270*/  BSYNC.RECONVERGENT B0 ;  /* 0x0000000000007941 */ /* 0x000fea0003800200 */
.L_x_5940:
[----:B-----5:R4:W-:Y:S02]  /*e280*/  STS.128 [R245+0x6000], R20 ;  /* 0x00600014f5007388 */ /* 0x0209e40000000c00 */
.L_x_5927:
[----:B------:R-:W-:Y:S05]  /*e290*/  BSYNC.RECONVERGENT B2 ;  /* 0x0000000000027941 */ /* 0x000fea0003800200 */
.L_x_5926:
        /* <DEDUP_REMOVED lines=27> */
[C---:B-----5:R-:W-:Y:S01]  /*e450*/  IMAD.U32 R29, R23.reuse, 0x10000, RZ ;  /* 0x00010000171d7824 */ /* 0x060fe200078e00ff */
[----:B------:R-:W-:Y:S01]  /*e460*/  LOP3.LUT R28, R23, 0xffff0000, RZ, 0xc0, !PT ;  /* 0xffff0000171c7812 */ /* 0x000fe200078ec0ff */
[C---:B------:R-:W-:Y:S01]  /*e470*/  IMAD.U32 R17, R21.reuse, 0x10000, RZ ;  /* 0x0001000015117824 */ /* 0x040fe200078e00ff */
[----:B------:R-:W-:Y:S02]  /*e480*/  LOP3.LUT R14, R21, 0xffff0000, RZ, 0xc0, !PT ;  /* 0xffff0000150e7812 */ /* 0x000fe400078ec0ff */
[----:B------:R-:W-:-:S02]  /*e490*/  SHF.L.U32 R19, R20, 0x10, RZ ;  /* 0x0000001014137819 */ /* 0x000fc400000006ff */
[----:B------:R-:W-:Y:S02]  /*e4a0*/  LOP3.LUT R31, R20, 0xffff0000, RZ, 0xc0, !PT ;  /* 0xffff0000141f7812 */ /* 0x000fe400078ec0ff */
        /* <DEDUP_REMOVED lines=32> */
.L_x_5947:
[----:B------:R-:W-:Y:S05]  /*e6b0*/  BSYNC.RECONVERGENT B0 ;  /* 0x0000000000007941 */ /* 0x000fea0003800200 */
.L_x_5946:
[----:B-----5:R1:W-:Y:S02]  /*e6c0*/  STS.128 [R245+0x800], R20 ;  /* 0x00080014f5007388 */ /* 0x0203e40000000c00 */
.L_x_5945:
[----:B------:R-:W-:Y:S05]  /*e6d0*/  BSYNC.RECONVERGENT B1 ;  /* 0x0000000000017941 */ /* 0x000fea0003800200 */
.L_x_5944:
        /* <DEDUP_REMOVED lines=58> */
.L_x_5951:
[----:B------:R-:W-:Y:S05]  /*ea80*/  BSYNC.RECONVERGENT B0 ;  /* 0x0000000000007941 */ /* 0x000fea0003800200 */
.L_x_5950:
[----:B-----5:R4:W-:Y:S02]  /*ea90*/  STS.128 [R245+0x2800], R20 ;  /* 0x00280014f5007388 */ /* 0x0209e40000000c00 */
.L_x_5949:
[----:B------:R-:W-:Y:S05]  /*eaa0*/  BSYNC.RECONVERGENT B1 ;  /* 0x0000000000017941 */ /* 0x000fea0003800200 */
.L_x_5948:
        /* <DEDUP_REMOVED lines=58> */
.L_x_5955:
[----:B------:R-:W-:Y:S05]  /*ee50*/  BSYNC.RECONVERGENT B0 ;  /* 0x0000000000007941 */ /* 0x000fea0003800200 */
.L_x_5954:
[----:B-----5:R4:W-:Y:S02]  /*ee60*/  STS.128 [R245+0x4800], R20 ;  /* 0x00480014f5007388 */ /* 0x0209e40000000c00 */
.L_x_5953:
[----:B------:R-:W-:Y:S05]  /*ee70*/  BSYNC.RECONVERGENT B1 ;  /* 0x0000000000017941 */ /* 0x000fea0003800200 */
.L_x_5952:
        /* <DEDUP_REMOVED lines=21> */
[C---:B------:R-:W-:Y:S01]  /*efd0*/  IMAD.U32 R26, R23.reuse, 0x10000, RZ ;  /* 0x00010000171a7824 */ /* 0x040fe200078e00ff */
[----:B-1----:R-:W-:Y:S02]  /*efe0*/  LOP3.LUT R24, R23, 0xffff0000, RZ, 0xc0, !PT ;  /* 0xffff000017187812 */ /* 0x002fe400078ec0ff */
        /* <DEDUP_REMOVED lines=20> */
[C---:B------:R-:W-:Y:S01]  /*f130*/  FMUL.FTZ R24, R22.reuse, R5 ;  /* 0x0000000516187220 */ /* 0x040fe20000410000 */
        /* <DEDUP_REMOVED lines=12> */
.L_x_5957:
[----:B------:R-:W-:Y:S05]  /*f200*/  BSYNC.RECONVERGENT B0 ;  /* 0x0000000000007941 */ /* 0x000fea0003800200 */
.L_x_5956:
[----:B-----5:R4:W-:Y:S02]  /*f210*/  STS.128 [R245+0x6800], R20 ;  /* 0x00680014f5007388 */ /* 0x0209e40000000c00 */
.L_x_5943:
[----:B------:R-:W-:Y:S05]  /*f220*/  BSYNC.RECONVERGENT B2 ;  /* 0x0000000000027941 */ /* 0x000fea0003800200 */
.L_x_5942:
        /* <DEDUP_REMOVED lines=30> */
[C---:B------:R-:W-:Y:S01]  /*f410*/  SHF.L.U32 R21, R20.reuse, 0x10, RZ ;  /* 0x0000001014157819 */ /* 0x040fe200000006ff */
[C---:B------:R-:W-:Y:S01]  /*f420*/  IMAD.U32 R31, R23.reuse, 0x10000, RZ ;  /* 0x00010000171f7824 */ /* 0x040fe200078e00ff */
[----:B------:R-:W-:Y:S02]  /*f430*/  LOP3.LUT R33, R20, 0xffff0000, RZ, 0xc0, !PT ;  /* 0xffff000014217812 */ /* 0x000fe400078ec0ff */
[----:B------:R-:W-:-:S02]  /*f440*/  LOP3.LUT R29, R23, 0xffff0000, RZ, 0xc0, !PT ;  /* 0xffff0000171d7812 */ /* 0x000fc400078ec0ff */
[----:B------:R-:W-:Y:S02]  /*f450*/  SHF.L.U32 R32, R22, 0x10, RZ ;  /* 0x0000001016207819 */ /* 0x000fe400000006ff */
[----:B----4-:R-:W-:Y:S02]  /*f460*/  LOP3.LUT R30, R6, 0xffff0000, RZ, 0xc0, !PT ;  /* 0xffff0000061e7812 */ /* 0x010fe400078ec0ff */
[----:B---3--:R-:W-:-:S03]  /*f470*/  LOP3.LUT R27, R4, 0xffff0000, RZ, 0xc0, !PT ;  /* 0xffff0000041b7812 */ /* 0x008fc600078ec0ff */
[----:B------:R-:W-:Y:S01]  /*f480*/  FMUL.FTZ R36, R19, R30 ;  /* 0x0000001e13247220 */ /* 0x000fe20000410000 */
[----:B------:R-:W-:Y:S02]  /*f490*/  LOP3.LUT R20, R5, 0xffff0000, RZ, 0xc0, !PT ;  /* 0xffff000005147812 */ /* 0x000fe400078ec0ff */
[----:B------:R-:W-:Y:S01]  /*f4a0*/  LOP3.LUT R28, R7, 0xffff0000, RZ, 0xc0, !PT ;  /* 0xffff0000071c7812 */ /* 0x000fe200078ec0ff */
[-C--:B------:R-:W-:Y:S01]  /*f4b0*/  FMUL.FTZ R23, R19, R27.reuse ;  /* 0x0000001b13177220 */ /* 0x080fe20000410000 */
[----:B------:R-:W-:Y:S01]  /*f4c0*/  LOP3.LUT R19, R22, 0xffff0000, RZ, 0xc0, !PT ;  /* 0xffff000016137812 */ /* 0x000fe200078ec0ff */
[C---:B------:R-:W-:Y:S01]  /*f4d0*/  FMUL.FTZ R22, R29.reuse, R20 ;  /* 0x000000141d167220 */ /* 0x040fe20000410000 */
[C---:B------:R-:W-:Y:S01]  /*f4e0*/  FFMA.FTZ R36, R26.reuse, R27, R36 ;  /* 0x0000001b1a247223 */ /* 0x040fe20000010024 */
        /* <DEDUP_REMOVED lines=20> */
.L_x_5963:
[----:B------:R-:W-:Y:S05]  /*f630*/  BSYNC.RECONVERGENT B0 ;  /* 0x0000000000007941 */ /* 0x000fea0003800200 */
.L_x_5962:
[----:B-----5:R4:W-:Y:S02]  /*f640*/  STS.128 [R245+0x1000], R20 ;  /* 0x00100014f5007388 */ /* 0x0209e40000000c00 */
.L_x_5961:
[----:B------:R-:W-:Y:S05]  /*f650*/  BSYNC.RECONVERGENT B1 ;  /* 0x0000000000017941 */ /* 0x000fea0003800200 */
.L_x_5960:
        /* <DEDUP_REMOVED lines=27> */
[----:B--2---:R-:W-:Y:S02]  /*f810*/  LOP3.LUT R30, R6, 0xffff0000, RZ, 0xc0, !PT ;  /* 0xffff0000061e7812 */ /* 0x004fe400078ec0ff */
        /* <DEDUP_REMOVED lines=28> */
.L_x_5967:
[----:B------:R-:W-:Y:S05]  /*f9e0*/  BSYNC.RECONVERGENT B0 ;  /* 0x0000000000007941 */ /* 0x000fea0003800200 */
.L_x_5966:
[----:B-----5:R1:W-:Y:S02]  /*f9f0*/  STS.128 [R245+0x3000], R20 ;  /* 0x00300014f5007388 */ /* 0x0203e40000000c00 */
.L_x_5965:
[----:B------:R-:W-:Y:S05]  /*fa00*/  BSYNC.RECONVERGENT B1 ;  /* 0x0000000000017941 */ /* 0x000fea0003800200 */
.L_x_5964:
        /* <DEDUP_REMOVED lines=28> */
[----:B----4-:R-:W-:-:S03]  /*fbd0*/  LOP3.LUT R27, R4, 0xffff0000, RZ, 0xc0, !PT ;  /* 0xffff0000041b7812 */ /* 0x010fc600078ec0ff */
        /* <DEDUP_REMOVED lines=27> */
.L_x_5971:
[----:B------:R-:W-:Y:S05]  /*fd90*/  BSYNC.RECONVERGENT B0 ;  /* 0x0000000000007941 */ /* 0x000fea0003800200 */
.L_x_5970:
[----:B-----5:R4:W-:Y:S02]  /*fda0*/  STS.128 [R245+0x5000], R20 ;  /* 0x00500014f5007388 */ /* 0x0209e40000000c00 */
.L_x_5969:
[----:B------:R-:W-:Y:S05]  /*fdb0*/  BSYNC.RECONVERGENT B1 ;  /* 0x0000000000017941 */ /* 0x000fea0003800200 */
.L_x_5968:
        /* <DEDUP_REMOVED lines=57> */
.L_x_5973:
[----:B------:R-:W-:Y:S05]  /*10150*/  BSYNC.RECONVERGENT B0 ;  /* 0x0000000000007941 */ /* 0x000fea0003800200 */
.L_x_5972:
[----:B-----5:R4:W-:Y:S02]  /*10160*/  STS.128 [R245+0x7000], R20 ;  /* 0x00700014f5007388 */ /* 0x0209e40000000c00 */
.L_x_5959:
[----:B------:R-:W-:Y:S05]  /*10170*/  BSYNC.RECONVERGENT B2 ;  /* 0x0000000000027941 */ /* 0x000fea0003800200 */
.L_x_5958:
        /* <DEDUP_REMOVED lines=36> */
[----:B---3--:R-:W-:Y:S02]  /*103c0*/  LOP3.LUT R26, R4, 0xffff0000, RZ, 0xc0, !PT ;  /* 0xffff0000041a7812 */ /* 0x008fe400078ec0ff */
        /* <DEDUP_REMOVED lines=13> */
[C---:B------:R-:W-:Y:S01]  /*104a0*/  FMUL.FTZ R8, R30.reuse, R2 ;  /* 0x000000021e087220 */ /* 0x040fe20000410000 */
[----:B------:R-:W-:Y:S01]  /*104b0*/  FMUL.FTZ R21, R30, R4 ;  /* 0x000000041e157220 */ /* 0x000fe20000410000 */
[C---:B------:R-:W-:Y:S01]  /*104c0*/  FMUL.FTZ R26, R22.reuse, R3 ;  /* 0x00000003161a7220 */ /* 0x040fe20000410000 */
        /* <DEDUP_REMOVED lines=12> */
.L_x_5977:
[----:B------:R-:W-:Y:S05]  /*10590*/  BSYNC.RECONVERGENT B0 ;  /* 0x0000000000007941 */ /* 0x000fea0003800200 */
.L_x_5976:
[----:B-----5:R4:W-:Y:S02]  /*105a0*/  STS.128 [R245+0x1800], R20 ;  /* 0x00180014f5007388 */ /* 0x0209e40000000c00 */
.L_x_5975:
[----:B------:R-:W-:Y:S05]  /*105b0*/  BSYNC.RECONVERGENT B1 ;  /* 0x0000000000017941 */ /* 0x000fea0003800200 */
.L_x_5974:
        /* <DEDUP_REMOVED lines=57> */
.L_x_5981:
[----:B------:R-:W-:Y:S05]  /*10950*/  BSYNC.RECONVERGENT B0 ;  /* 0x0000000000007941 */ /* 0x000fea0003800200 */
.L_x_5980:
[----:B-----5:R1:W-:Y:S02]  /*10960*/  STS.128 [R245+0x3800], R20 ;  /* 0x00380014f5007388 */ /* 0x0203e40000000c00 */
.L_x_5979:
[----:B------:R-:W-:Y:S05]  /*10970*/  BSYNC.RECONVERGENT B1 ;  /* 0x0000000000017941 */ /* 0x000fea0003800200 */
.L_x_5978:
        /* <DEDUP_REMOVED lines=57> */
.L_x_5985:
[----:B------:R-:W-:Y:S05]  /*10d10*/  BSYNC.RECONVERGENT B0 ;  /* 0x0000000000007941 */ /* 0x000fea0003800200 */
.L_x_5984:
[----:B-----5:R4:W-:Y:S02]  /*10d20*/  STS.128 [R245+0x5800], R20 ;  /* 0x00580014f5007388 */ /* 0x0209e40000000c00 */
.L_x_5983:
[----:B------:R-:W-:Y:S05]  /*10d30*/  BSYNC.RECONVERGENT B1 ;  /* 0x0000000000017941 */ /* 0x000fea0003800200 */
.L_x_5982:
        /* <DEDUP_REMOVED lines=21> */
[C---:B-1----:R-:W-:Y:S01]  /*10e90*/  IMAD.U32 R25, R23.reuse, 0x10000, RZ ;  /* 0x0001000017197824 */ /* 0x042fe200078e00ff */
        /* <DEDUP_REMOVED lines=20> */
[----:B------:R-:W-:Y:S01]  /*10fe0*/  FMUL.FTZ R21, R20, R4 ;  /* 0x0000000414157220 */ /* 0x000fe20000410000 */
[C---:B------:R-:W-:Y:S01]  /*10ff0*/  FMUL.FTZ R19, R24.reuse, R3 ;  /* 0x0000000318137220 */ /* 0x040fe20000410000 */
[-C--:B------:R-:W-:Y:S01]  /*11000*/  FMUL.FTZ R24, R24, R5.reuse ;  /* 0x0000000518187220 */ /* 0x080fe20000410000 */
[----:B------:R-:W-:Y:S01]  /*11010*/  FFMA.FTZ R25, R25, R8, R6 ;  /* 0x0000000819197223 */ /* 0x000fe20000010006 */
[-C--:B------:R-:W-:Y:S01]  /*11020*/  FMUL.FTZ R6, R20, R2.reuse ;  /* 0x0000000214067220 */ /* 0x080fe20000410000 */
[C---:B------:R-:W-:Y:S01]  /*11030*/  FFMA.FTZ R21, R7.reuse, R2, R21 ;  /* 0x0000000207157223 */ /* 0x040fe20000010015 */
[C---:B------:R-:W-:Y:S01]  /*11040*/  FFMA.FTZ R19, R18.reuse, R5, -R19 ;  /* 0x0000000512137223 */ /* 0x040fe20000010813 */
[----:B------:R-:W-:Y:S01]  /*11050*/  FFMA.FTZ R24, R18, R3, R24 ;  /* 0x0000000312187223 */ /* 0x000fe20000010018 */
[----:B------:R-:W-:Y:S01]  /*11060*/  FFMA.FTZ R6, R7, R4, -R6 ;  /* 0x0000000407067223 */ /* 0x000fe20000010806 */
[----:B------:R-:W-:-:S02]  /*11070*/  F2FP.BF16.F32.PACK_AB R0, R0, R17 ;  /* 0x000000110000723e */ /* 0x000fc400000010ff */
[----:B------:R-:W-:Y:S02]  /*11080*/  F2FP.BF16.F32.PACK_AB R23, R25, R22 ;  /* 0x000000161917723e */ /* 0x000fe400000010ff */
[----:B------:R-:W-:Y:S01]  /*11090*/  F2FP.BF16.F32.PACK_AB R20, R21, R6 ;  /* 0x000000061514723e */ /* 0x000fe200000010ff */
[----:B------:R-:W-:Y:S01]  /*110a0*/  IMAD.MOV.U32 R21, RZ, RZ, R0 ;  /* 0x000000ffff157224 */ /* 0x000fe200078e0000 */
[----:B------:R-:W-:Y:S02]  /*110b0*/  F2FP.BF16.F32.PACK_AB R22, R24, R19 ;  /* 0x000000131816723e */ /* 0x000fe400000010ff */
.L_x_5987:
[----:B------:R-:W-:Y:S05]  /*110c0*/  BSYNC.RECONVERGENT B0 ;  /* 0x0000000000007941 */ /* 0x000fea0003800200 */
.L_x_5986:
[----:B-----5:R4:W-:Y:S01]  /*110d0*/  STS.128 [R245+0x7800], R20 ;  /* 0x00780014f5007388 */ /* 0x0209e20000000c00 */
[----:B------:R-:W-:Y:S05]  /*110e0*/  BRA `(.L_x_5924) ;  /* 0x0000005c000c7947 */ /* 0x000fea0003800000 */
.L_x_5925:
        /* <DEDUP_REMOVED lines=96> */
.L_x_5992:
[----:B------:R-:W-:Y:S05]  /*116f0*/  BSYNC.RECONVERGENT B0 ;  /* 0x0000000000007941 */ /* 0x000fea0003800200 */
.L_x_5991:
[----:B------:R-:W-:Y:S05]  /*11700*/  BSYNC.RECONVERGENT B1 ;  /* 0x0000000000017941 */ /* 0x000fea0003800200 */
.L_x_5990:
        /* <DEDUP_REMOVED lines=88> */
.L_x_5996:
[----:B------:R-:W-:Y:S05]  /*11c90*/  BSYNC.RECONVERGENT B0 ;  /* 0x0000000000007941 */ /* 0x000fea0003800200 */
.L_x_5995:
[----:B-----5:R4:W-:Y:S02]  /*11ca0*/  STS.128 [R245+0x2000], R24 ;  /* 0x00200018f5007388 */ /* 0x0209e40000000c00 */
.L_x_5994:
[----:B------:R-:W-:Y:S05]  /*11cb0*/  BSYNC.RECONVERGENT B1 ;  /* 0x0000000000017941 */ /* 0x000fea0003800200 */
.L_x_5993:
        /* <DEDUP_REMOVED lines=87> */
.L_x_6000:
[----:B------:R-:W-:Y:S05]  /*12230*/  BSYNC.RECONVERGENT B0 ;  /* 0x0000000000007941 */ /* 0x000fea0003800200 */
.L_x_5999:
[----:B-----5:R1:W-:Y:S02]  /*12240*/  STS.128 [R245+0x4000], R24 ;  /* 0x00400018f5007388 */ /* 0x0203e40000000c00 */
.L_x_5998:
[----:B------:R-:W-:Y:S05]  /*12250*/  BSYNC.RECONVERGENT B1 ;  /* 0x0000000000017941 */ /* 0x000fea0003800200 */
.L_x_5997:
        /* <DEDUP_REMOVED lines=87> */
.L_x_6002:
[----:B------:R-:W-:Y:S05]  /*127d0*/  BSYNC.RECONVERGENT B0 ;  /* 0x0000000000007941 */ /* 0x000fea0003800200 */
.L_x_6001:
[----:B-----5:R4:W-:Y:S02]  /*127e0*/  STS.128 [R245+0x6000], R24 ;  /* 0x00600018f5007388 */ /* 0x0209e40000000c00 */
.L_x_5989:
[----:B------:R-:W-:Y:S05]  /*127f0*/  BSYNC.RECONVERGENT B2 ;  /* 0x0000000000027941 */ /* 0x000fea0003800200 */
.L_x_5988:
        /* <DEDUP_REMOVED lines=94> */
.L_x_6008:
[----:B------:R-:W-:Y:S05]  /*12de0*/  BSYNC.RECONVERGENT B0 ;  /* 0x0000000000007941 */ /* 0x000fea0003800200 */
.L_x_6007:
[----:B-----5:R1:W-:Y:S02]  /*12df0*/  STS.128 [R245+0x800], R24 ;  /* 0x00080018f5007388 */ /* 0x0203e40000000c00 */
.L_x_6006:
[----:B------:R-:W-:Y:S05]  /*12e00*/  BSYNC.RECONVERGENT B1 ;  /* 0x0000000000017941 */ /* 0x000fea0003800200 */
.L_x_6005:
        /* <DEDUP_REMOVED lines=87> */
.L_x_6012:
[----:B------:R-:W-:Y:S05]  /*13380*/  BSYNC.RECONVERGENT B0 ;  /* 0x0000000000007941 */ /* 0x000fea0003800200 */
.L_x_6011:
[----:B-----5:R4:W-:Y:S02]  /*13390*/  STS.128 [R245+0x2800], R24 ;  /* 0x00280018f5007388 */ /* 0x0209e40000000c00 */
.L_x_6010:
[----:B------:R-:W-:Y:S05]  /*133a0*/  BSYNC.RECONVERGENT B1 ;  /* 0x0000000000017941 */ /* 0x000fea0003800200 */
.L_x_6009:
        /* <DEDUP_REMOVED lines=87> */
.L_x_6016:
[----:B------:R-:W-:Y:S05]  /*13920*/  BSYNC.RECONVERGENT B0 ;  /* 0x0000000000007941 */ /* 0x000fea0003800200 */
.L_x_6015:
[----:B-----5:R4:W-:Y:S02]  /*13930*/  STS.128 [R245+0x4800], R24 ;  /* 0x00480018f5007388 */ /* 0x0209e40000000c00 */
.L_x_6014:
[----:B------:R-:W-:Y:S05]  /*13940*/  BSYNC.RECONVERGENT B1 ;  /* 0x0000000000017941 */ /* 0x000fea0003800200 */
.L_x_6013:
        /* <DEDUP_REMOVED lines=87> */
.L_x_6018:
[----:B------:R-:W-:Y:S05]  /*13ec0*/  BSYNC.RECONVERGENT B0 ;  /* 0x0000000000007941 */ /* 0x000fea0003800200 */
.L_x_6017:
[----:B-----5:R1:W-:Y:S02]  /*13ed0*/  STS.128 [R245+0x6800], R4 ;  /* 0x00680004f5007388 */ /* 0x0203e40000000c00 */
.L_x_6004:
[----:B------:R-:W-:Y:S05]  /*13ee0*/  BSYNC.RECONVERGENT B2 ;  /* 0x0000000000027941 */ /* 0x000fea0003800200 */
.L_x_6003:
        /* <DEDUP_REMOVED lines=96> */
.L_x_6024:
[----:B------:R-:W-:Y:S05]  /*144f0*/  BSYNC.RECONVERGENT B0 ;  /* 0x0000000000007941 */ /* 0x000fea0003800200 */
.L_x_6023:
[----:B-----5:R4:W-:Y:S02]  /*14500*/  STS.128 [R245+0x1000], R24 ;  /* 0x00100018f5007388 */ /* 0x0209e40000000c00 */
.L_x_6022:
[----:B------:R-:W-:Y:S05]  /*14510*/  BSYNC.RECONVERGENT B1 ;  /* 0x0000000000017941 */ /* 0x000fea0003800200 */
.L_x_6021:
        /* <DEDUP_REMOVED lines=88> */
.L_x_6028:
[----:B------:R-:W-:Y:S05]  /*14aa0*/  BSYNC.RECONVERGENT B0 ;  /* 0x0000000000007941 */ /* 0x000fea0003800200 */
.L_x_6027:
[----:B-----5:R4:W-:Y:S02]  /*14ab0*/  STS.128 [R245+0x3000], R24 ;  /* 0x00300018f5007388 */ /* 0x0209e40000000c00 */
.L_x_6026:
[----:B------:R-:W-:Y:S05]  /*14ac0*/  BSYNC.RECONVERGENT B1 ;  /* 0x0000000000017941 */ /* 0x000fea0003800200 */
.L_x_6025:
        /* <DEDUP_REMOVED lines=88> */
.L_x_6032:
[----:B------:R-:W-:Y:S05]  /*15050*/  BSYNC.RECONVERGENT B0 ;  /* 0x0000000000007941 */ /* 0x000fea0003800200 */
.L_x_6031:
[----:B-----5:R4:W-:Y:S02]  /*15060*/  STS.128 [R245+0x5000], R24 ;  /* 0x00500018f5007388 */ /* 0x0209e40000000c00 */
.L_x_6030:
[----:B------:R-:W-:Y:S05]  /*15070*/  BSYNC.RECONVERGENT B1 ;  /* 0x0000000000017941 */ /* 0x000fea0003800200 */
.L_x_6029:
        /* <DEDUP_REMOVED lines=87> */
.L_x_6034:
[----:B------:R-:W-:Y:S05]  /*155f0*/  BSYNC.RECONVERGENT B0 ;  /* 0x0000000000007941 */ /* 0x000fea0003800200 */
.L_x_6033:
[----:B-----5:R1:W-:Y:S02]  /*15600*/  STS.128 [R245+0x7000], R4 ;  /* 0x00700004f5007388 */ /* 0x0203e40000000c00 */
.L_x_6020:
[----:B------:R-:W-:Y:S05]  /*15610*/  BSYNC.RECONVERGENT B2 ;  /* 0x0000000000027941 */ /* 0x000fea0003800200 */
.L_x_6019:
        /* <DEDUP_REMOVED lines=95> */
.L_x_6038:
[----:B------:R-:W-:Y:S05]  /*15c10*/  BSYNC.RECONVERGENT B0 ;  /* 0x0000000000007941 */ /* 0x000fea0003800200 */
.L_x_6037:
[----:B-----5:R4:W-:Y:S02]  /*15c20*/  STS.128 [R245+0x1800], R24 ;  /* 0x00180018f5007388 */ /* 0x0209e40000000c00 */
.L_x_6036:
[----:B------:R-:W-:Y:S05]  /*15c30*/  BSYNC.RECONVERGENT B1 ;  /* 0x0000000000017941 */ /* 0x000fea0003800200 */
.L_x_6035:
        /* <DEDUP_REMOVED lines=87> */
.L_x_6042:
[----:B------:R-:W-:Y:S05]  /*161b0*/  BSYNC.RECONVERGENT B0 ;  /* 0x0000000000007941 */ /* 0x000fea0003800200 */
.L_x_6041:
[----:B-----5:R1:W-:Y:S02]  /*161c0*/  STS.128 [R245+0x3800], R24 ;  /* 0x00380018f5007388 */ /* 0x0203e40000000c00 */
.L_x_6040:
[----:B------:R-:W-:Y:S05]  /*161d0*/  BSYNC.RECONVERGENT B1 ;  /* 0x0000000000017941 */ /* 0x000fea0003800200 */
.L_x_6039:
        /* <DEDUP_REMOVED lines=87> */
.L_x_6046:
[----:B------:R-:W-:Y:S05]  /*16750*/  BSYNC.RECONVERGENT B0 ;  /* 0x0000000000007941 */ /* 0x000fea0003800200 */
.L_x_6045:
[----:B-----5:R4:W-:Y:S02]  /*16760*/  STS.128 [R245+0x5800], R24 ;  /* 0x00580018f5007388 */ /* 0x0209e40000000c00 */
.L_x_6044:
[----:B------:R-:W-:Y:S05]  /*16770*/  BSYNC.RECONVERGENT B1 ;  /* 0x0000000000017941 */ /* 0x000fea0003800200 */
.L_x_6043:
        /* <DEDUP_REMOVED lines=88> */
.L_x_6048:
[----:B------:R-:W-:Y:S05]  /*16d00*/  BSYNC.RECONVERGENT B0 ;  /* 0x0000000000007941 */ /* 0x000fea0003800200 */
.L_x_6047:
[----:B-----5:R1:W-:Y:S02]  /*16d10*/  STS.128 [R245+0x7800], R4 ;  /* 0x00780004f5007388 */ /* 0x0203e40000000c00 */
.L_x_5924:
[----:B------:R-:W-:Y:S05]  /*16d20*/  BSYNC.RECONVERGENT B3 ;  /* 0x0000000000037941 */ /* 0x000fea0003800200 */
.L_x_5916:
        /* <DEDUP_REMOVED lines=11> */
[--C-:B------:R-:W-:Y:S02]  /*16de0*/  @!P4 IMAD.MOV.U32 R226, RZ, RZ, R228.reuse ;  /* 0x000000ffffe2c224 */ /* 0x100fe400078e00e4 */
[----:B------:R-:W-:Y:S01]  /*16df0*/  @!P3 IMAD.MOV.U32 R2, RZ, RZ, R228 ;  /* 0x000000ffff02b224 */ /* 0x000fe200078e00e4 */
        /* <DEDUP_REMOVED lines=17> */
[----:B--2---:R-:W-:-:S05]  /*16f10*/  @!P1 MOV R226, R228 ;  /* 0x000000e400e29202 */ /* 0x004fca0000000f00 */
[----:B------:R-:W-:Y:S01]  /*16f20*/  @!PT LDS RZ, [RZ] ;  /* 0x00000000fffff984 */ /* 0x000fe20000000800 */
[----:B------:R-:W-:Y:S01]  /*16f30*/  @!PT LDS RZ, [RZ] ;  /* 0x00000000fffff984 */ /* 0x000fe20000000800 */
[----:B------:R-:W-:Y:S01]  /*16f40*/  @!PT LDS RZ, [RZ] ;  /* 0x00000000fffff984 */ /* 0x000fe20000000800 */
[----:B------:R1:W-:Y:S04]  /*16f50*/  @!P1 LDGSTS.E.BYPASS.LTC128B.128 [R245+0xe000], desc[UR4][R226.64+0x180] ;  /* 0x0e000180e2f59fae */ /* 0x0003e8000b981a04 */
[----:B------:R1:W-:Y:S02]  /*16f60*/  @P1 STS.128 [R245+0xe000], RZ ;  /* 0x00e000fff5001388 */ /* 0x0003e40000000c00 */
.L_x_6050:
[----:B------:R-:W-:Y:S05]  /*16f70*/  BSYNC.RECONVERGENT B0 ;  /* 0x0000000000007941 */ /* 0x000fea0003800200 */
.L_x_6049:
        /* <DEDUP_REMOVED lines=31> */
.L_x_6052:
[----:B------:R-:W-:Y:S05]  /*17170*/  BSYNC.RECONVERGENT B0 ;  /* 0x0000000000007941 */ /* 0x000fea0003800200 */
.L_x_6051:
        /* <DEDUP_REMOVED lines=31> */
.L_x_6054:
[----:B------:R-:W-:Y:S05]  /*17370*/  BSYNC.RECONVERGENT B0 ;  /* 0x0000000000007941 */ /* 0x000fea0003800200 */
.L_x_6053:
[----:B------:R-:W-:Y:S04]  /*17380*/  BSSY.RECONVERGENT B0, `(.L_x_6055) ;  /* 0x0000020000007945 */ /* 0x000fe80003800200 */
[----:B------:R-:W-:Y:S05]  /*17390*/  @P5 BRA `(.L_x_6056) ;  /* 0x0000000000785947 */ /* 0x000fea0003800000 */
[----:B-1----:R-:W2:Y:S01]  /*173a0*/  LDC.64 R2, c[0x0][0x3b8] ;  /* 0x0000ee00ff027b82 */ /* 0x002ea20000000a00 */
[----:B------:R-:W1:Y:S01]  /*173b0*/  LDCU UR8, c[0x0][0x440] ;  /* 0x00008800ff0877ac */ /* 0x000e620008000800 */
[----:B------:R-:W-:Y:S01]  /*173c0*/  IMAD.MOV.U32 R226, RZ, RZ, R228 ;  /* 0x000000ffffe27224 */ /* 0x000fe200078e00e4 */
        /* <DEDUP_REMOVED lines=27> */
.L_x_6056:
[----:B------:R-:W-:Y:S05]  /*17580*/  BSYNC.RECONVERGENT B0 ;  /* 0x0000000000007941 */ /* 0x000fea0003800200 */
.L_x_6055:
[----:B------:R-:W2:Y:S01]  /*17590*/  LDCU.64 UR10, c[0x0][0x540] ;  /* 0x0000a800ff0a77ac */ /* 0x000ea20008000a00 */
[----:B------:R-:W0:Y:S01]  /*175a0*/  LDGDEPBAR ;  /* 0x00000000000079af */ /* 0x000e220000000000 */
[----:B------:R-:W3:Y:S01]  /*175b0*/  LDCU.64 UR8, c[0x0][0x538] ;  /* 0x0000a700ff0877ac */ /* 0x000ee20008000a00 */
[----:B------:R-:W-:Y:S01]  /*175c0*/  UMOV UR16, UR26 ;  /* 0x0000001a00107c82 */ /* 0x000fe20008000000 */
[----:B------:R-:W-:Y:S02]  /*175d0*/  UMOV UR17, URZ ;  /* 0x000000ff00117c82 */ /* 0x000fe40008000000 */
[----:B--2---:R-:W-:-:S04]  /*175e0*/  UIMAD.WIDE.U32 UR16, UR27, UR10, UR16 ;  /* 0x0000000a1b1072a5 */ /* 0x004fc8000f8e0010 */
[----:B------:R-:W-:Y:S02]  /*175f0*/  UIMAD UR11, UR27, UR11, UR17 ;  /* 0x0000000b1b0b72a4 */ /* 0x000fe4000f8e0211 */
[----:B---3--:R-:W-:Y:S01]  /*17600*/  ULEA UR8, UP0, UR16, UR8, 0x2 ;  /* 0x0000000810087291 */ /* 0x008fe2000f8010ff */
[----:B------:R-:W-:Y:S01]  /*17610*/  SHF.L.U32 R213, R61, 0x5, RZ ;  /* 0x000000053dd57819 */ /* 0x000fe200000006ff */
[----:B------:R-:W-:-:S04]  /*17620*/  DEPBAR.LE SB0, 0x0 ;  /* 0x000080000000791a */ /* 0x000fc80000000000 */
[----:B------:R-:W-:Y:S01]  /*17630*/  ULEA.HI.X UR9, UR16, UR9, UR11, 0x2, UP0 ;  /* 0x0000000910097291 */ /* 0x000fe200080f140b */
[----:B-1--4-:R-:W-:-:S04]  /*17640*/  IMAD.U32 R4, RZ, RZ, UR8 ;  /* 0x00000008ff047e24 */ /* 0x012fc8000f8e00ff */
[----:B------:R-:W1:Y:S01]  /*17650*/  LDCU UR8, c[0x0][0x458] ;  /* 0x00008b00ff0877ac */ /* 0x000e620008000800 */
[----:B------:R-:W-:-:S05]  /*17660*/  IMAD.U32 R5, RZ, RZ, UR9 ;  /* 0x00000009ff057e24 */ /* 0x000fca000f8e00ff */
[----:B------:R-:W2:Y:S01]  /*17670*/  LDG.E R3, desc[UR4][R4.64] ;  /* 0x0000000404037981 */ /* 0x000ea2000c1e1900 */
[----:B------:R-:W-:Y:S01]  /*17680*/  LOP3.LUT R213, R213, 0x7c00, RZ, 0xc0, !PT ;  /* 0x00007c00d5d57812 */ /* 0x000fe200078ec0ff */
[----:B------:R-:W-:Y:S01]  /*17690*/  BSSY.RECONVERGENT B0, `(.L_x_6057) ;  /* 0x000002a000007945 */ /* 0x000fe20003800200 */
[----:B-1----:R-:W2:Y:S01]  /*176a0*/  MUFU.RCP R0, UR8 ;  /* 0x0000000800007d08 */ /* 0x002ea20008001000 */
[----:B------:R-:W-:Y:S01]  /*176b0*/  BAR.SYNC.DEFER_BLOCKING 0x0 ;  /* 0x0000000000007b1d */ /* 0x000fe20000010000 */
[----:B--2---:R-:W-:Y:S01]  /*176c0*/  FMUL.FTZ R0, R3, R0 ;  /* 0x0000000003007220 */ /* 0x004fe20000410000 */
[----:B------:R-:W-:-:S04]  /*176d0*/  IMAD.SHL.U32 R3, R61, 0x40, RZ ;  /* 0x000000403d037824 */ /* 0x000fc800078e00ff */
[----:B------:R-:W-:Y:S02]  /*176e0*/  R2UR UR14, R0 ;  /* 0x00000000000e72ca */ /* 0x000fe400000e0000 */
[----:B------:R-:W-:Y:S01]  /*176f0*/  LOP3.LUT R167, R213, 0x200, R3, 0xf8, !PT ;  /* 0x00000200d5a77812 */ /* 0x000fe200078ef803 */
        /* <DEDUP_REMOVED lines=31> */
.L_x_6058:
[----:B------:R1:W-:Y:S04]  /*178f0*/  STS.128 [R245+0x10000], RZ ;  /* 0x010000fff5007388 */ /* 0x0003e80000000c00 */
[----:B------:R1:W-:Y:S04]  /*17900*/  STS.128 [R245+0x12000], RZ ;  /* 0x012000fff5007388 */ /* 0x0003e80000000c00 */
[----:B------:R1:W-:Y:S04]  /*17910*/  STS.128 [R245+0x14000], RZ ;  /* 0x014000fff5007388 */ /* 0x0003e80000000c00 */
[----:B------:R1:W-:Y:S02]  /*17920*/  STS.128 [R245+0x16000], RZ ;  /* 0x016000fff5007388 */ /* 0x0003e40000000c00 */
.L_x_6059:
[----:B------:R-:W-:Y:S05]  /*17930*/  BSYNC.RECONVERGENT B0 ;  /* 0x0000000000007941 */ /* 0x000fea0003800200 */
.L_x_6057:
        /* <DEDUP_REMOVED lines=14> */
[----:B------:R-:W4:Y:S01]  /*17a20*/  LDCU UR8, c[0x0][0x440] ;  /* 0x00008800ff0877ac */ /* 0x000f220008000800 */
[----:B--2---:R-:W-:Y:S02]  /*17a30*/  IMAD.U32 R5, RZ, RZ, UR34 ;  /* 0x00000022ff057e24 */ /* 0x004fe4000f8e00ff */
        /* <DEDUP_REMOVED lines=27> */
.L_x_6061:
[----:B------:R-:W-:Y:S05]  /*17bf0*/  BSYNC.RECONVERGENT B0 ;  /* 0x0000000000007941 */ /* 0x000fea0003800200 */
.L_x_6060:
[----:B------:R1:W-:Y:S01]  /*17c00*/  @P6 STS.128 [R245+0x11000], RZ ;  /* 0x011000fff5006388 */ /* 0x0003e20000000c00 */
[----:B------:R-:W-:Y:S03]  /*17c10*/  BSSY.RECONVERGENT B0, `(.L_x_6062) ;  /* 0x0000021000007945 */ /* 0x000fe60003800200 */
[----:B------:R1:W-:Y:S04]  /*17c20*/  @P6 STS.128 [R245+0x13000], RZ ;  /* 0x013000fff5006388 */ /* 0x0003e80000000c00 */
[----:B------:R1:W-:Y:S04]  /*17c30*/  @P6 STS.128 [R245+0x15000], RZ ;  /* 0x015000fff5006388 */ /* 0x0003e80000000c00 */
[----:B------:R1:W-:Y:S01]  /*17c40*/  @P6 STS.128 [R245+0x17000], RZ ;  /* 0x017000fff5006388 */ /* 0x0003e20000000c00 */
[----:B------:R-:W-:Y:S05]  /*17c50*/  @P6 BRA `(.L_x_6063) ;  /* 0x0000000000706947 */ /* 0x000fea0003800000 */
[----:B--2-4-:R-:W2:Y:S01]  /*17c60*/  LDC.64 R4, c[0x0][0x3c0] ;  /* 0x0000f000ff047b82 */ /* 0x014ea20000000a00 */
        /* <DEDUP_REMOVED lines=27> */
.L_x_6063:
[----:B------:R-:W-:Y:S05]  /*17e20*/  BSYNC.RECONVERGENT B0 ;  /* 0x0000000000007941 */ /* 0x000fea0003800200 */
.L_x_6062:
        /* <DEDUP_REMOVED lines=35> */
.L_x_6065:
[----:B------:R-:W-:Y:S05]  /*18060*/  BSYNC.RECONVERGENT B0 ;  /* 0x0000000000007941 */ /* 0x000fea0003800200 */
.L_x_6064:
[----:B------:R-:W-:Y:S01]  /*18070*/  LDSM.16.M88.4 R64, [R94] ;  /* 0x000000005e40783b */ /* 0x000fe20000000200 */
[----:B------:R-:W-:Y:S01]  /*18080*/  IMAD.MOV.U32 R15, RZ, RZ, 0x20 ;  /* 0x00000020ff0f7424 */ /* 0x000fe200078e00ff */
[----:B------:R-:W-:Y:S01]  /*18090*/  LOP3.LUT P0, RZ, R61, 0x2, RZ, 0xc0, !PT ;  /* 0x000000023dff7812 */ /* 0x000fe2000780c0ff */
[----:B------:R-:W-:Y:S01]  /*180a0*/  VIADD R221, R93, UR6 ;  /* 0x000000065ddd7c36 */ /* 0x000fe20008000000 */
[----:B------:R-:W3:Y:S01]  /*180b0*/  LDSM.16.M88.4 R32, [R93+UR6+0x8000] ;  /* 0x008000065d20783b */ /* 0x000ee20008000200 */
[----:B------:R-:W-:Y:S01]  /*180c0*/  LOP3.LUT R2, R61, 0x4, RZ, 0xc0, !PT ;  /* 0x000000043d027812 */ /* 0x000fe200078ec0ff */
[----:B------:R-:W-:Y:S01]  /*180d0*/  IMAD.MOV.U32 R8, RZ, RZ, 0x40 ;  /* 0x00000040ff087424 */ /* 0x000fe200078e00ff */
[----:B------:R-:W-:Y:S01]  /*180e0*/  SEL R15, R15, 0xffffffe0, !P0 ;  /* 0xffffffe00f0f7807 */ /* 0x000fe20004000000 */
[----:B------:R-:W1:Y:S01]  /*180f0*/  LDSM.16.M88.4 R24, [R93+UR6+0x8800] ;  /* 0x008800065d18783b */ /* 0x000e620008000200 */
[----:B------:R-:W-:Y:S01]  /*18100*/  ISETP.NE.AND P0, PT, R2, RZ, PT ;  /* 0x000000ff0200720c */ /* 0x000fe20003f05270 */
[----:B------:R-:W2:Y:S01]  /*18110*/  LDCU UR8, c[0x0][0x508] ;  /* 0x0000a100ff0877ac */ /* 0x000ea20008000800 */
[----:B------:R-:W-:Y:S01]  /*18120*/  SHF.R.U32.HI R212, RZ, 0x1, R61 ;  /* 0x00000001ffd47819 */ /* 0x000fe2000001163d */
[----:B------:R-:W1:Y:S01]  /*18130*/  LDSM.16.M88.4 R72, [R93+UR6+0x9000] ;  /* 0x009000065d48783b */ /* 0x000e620008000200 */
[--C-:B------:R-:W-:Y:S01]  /*18140*/  IMAD.IADD R63, R94, 0x1, R15.reuse ;  /* 0x000000015e3f7824 */ /* 0x100fe200078e020f */
[----:B------:R-:W-:Y:S01]  /*18150*/  SEL R8, R8, 0xffffffc0, !P0 ;  /* 0xffffffc008087807 */ /* 0x000fe20004000000 */
[C---:B------:R-:W-:Y:S01]  /*18160*/  IMAD.IADD R0, R221.reuse, 0x1, R15 ;  /* 0x00000001dd007824 */ /* 0x040fe200078e020f */
[----:B------:R-:W1:Y:S01]  /*18170*/  LDSM.16.M88.4 R20, [R93+UR6+0x9800] ;  /* 0x009800065d14783b */ /* 0x000e620008000200 */
[----:B------:R-:W-:Y:S01]  /*18180*/  IMAD.U32 R234, RZ, RZ, UR29 ;  /* 0x0000001dffea7e24 */ /* 0x000fe2000f8e00ff */
[----:B------:R-:W-:Y:S01]  /*18190*/  UISETP.GT.AND UP0, UPT, UR35, UR7, UPT ;  /* 0x000000072300728c */ /* 0x000fe2000bf04270 */
[--C-:B------:R-:W-:Y:S01]  /*181a0*/  IMAD.IADD R92, R94, 0x1, R8.reuse ;  /* 0x000000015e5c7824 */ /* 0x100fe200078e0208 */
[----:B------:R-:W-:Y:S01]  /*181b0*/  LDSM.16.M88.4 R48, [R63] ;  /* 0x000000003f30783b */ /* 0x000fe20000000200 */
[----:B------:R-:W-:-:S02]  /*181c0*/  IMAD.IADD R62, R221, 0x1, R8 ;  /* 0x00000001dd3e7824 */ /* 0x000fc400078e0208 */
[C---:B------:R-:W-:Y:S01]  /*181d0*/  IMAD.IADD R2, R15.reuse, 0x1, R92 ;  /* 0x000000010f027824 */ /* 0x040fe200078e025c */
[----:B--2-4-:R-:W2:Y:S01]  /*181e0*/  LDSM.16.M88.4 R4, [R0+0x8000] ;  /* 0x008000000004783b */ /* 0x014ea20000000200 */
[----:B------:R-:W-:-:S03]  /*181f0*/  IMAD.IADD R14, R15, 0x1, R62 ;  /* 0x000000010f0e7824 */ /* 0x000fc600078e023e */
[----:B------:R-:W4:Y:S01]  /*18200*/  LDSM.16.M88.4 R16, [R0+0x8800] ;  /* 0x008800000010783b */ /* 0x000f220000000200 */
[----:B------:R-:W-:-:S03]  /*18210*/  UIADD3 UR8, UPT, UPT, UR29, UR8, -UR22 ;  /* 0x000000081d087290 */ /* 0x000fc6000fffe816 */
[----:B------:R-:W4:Y:S04]  /*18220*/  LDSM.16.M88.4 R84, [R0+0x9800] ;  /* 0x009800000054783b */ /* 0x000f280000000200 */
[----:B------:R-:W-:Y:S04]  /*18230*/  LDSM.16.M88.4 R56, [R62+0x8000] ;  /* 0x008000003e38783b */ /* 0x000fe80000000200 */
[----:B------:R-:W-:Y:S01]  /*18240*/  LDSM.16.M88.4 R44, [R62+0x8800] ;  /* 0x008800003e2c783b */ /* 0x000fe20000000200 */
[C---:B---3--:R-:W-:Y:S03]  /*18250*/  HMMA.16816.F32.BF16 R36, R64.reuse, R32, RZ ;  /* 0x000000204024723c */ /* 0x048fe600000418ff */
[----:B-----5:R-:W-:Y:S04]  /*18260*/  LDSM.16.M88.4 R80, [R62+0x9800] ;  /* 0x009800003e50783b */ /* 0x020fe80000000200 */
[----:B------:R-:W-:Y:S01]  /*18270*/  LDSM.16.M88.4 R40, [R2] ;  /* 0x000000000228783b */ /* 0x000fe20000000200 */
[C---:B-1----:R-:W-:Y:S03]  /*18280*/  HMMA.16816.F32.BF16 R28, R64.reuse, R24, RZ ;  /* 0x00000018401c723c */ /* 0x042fe600000418ff */
[----:B------:R-:W-:Y:S04]  /*18290*/  LDSM.16.M88.4 R52, [R14+0x8000] ;  /* 0x008000000e34783b */ /* 0x000fe80000000200 */
[----:B------:R-:W-:Y:S01]  /*182a0*/  LDSM.16.M88.4 R88, [R92+0x2000] ;  /* 0x002000005c58783b */ /* 0x000fe20000000200 */
[C---:B------:R-:W-:Y:S03]  /*182b0*/  HMMA.16816.F32.BF16 R76, R64.reuse, R72, RZ ;  /* 0x00000048404c723c */ /* 0x040fe600000418ff */
[----:B------:R-:W0:Y:S05]  /*182c0*/  LDGDEPBAR ;  /* 0x00000000000079af */ /* 0x000e2a0000000000 */
[C---:B------:R-:W-:Y:S08]  /*182d0*/  HMMA.16816.F32.BF16 R32, R64.reuse, R34, RZ ;  /* 0x000000224020723c */ /* 0x040ff000000418ff */
[C---:B------:R-:W-:Y:S08]  /*182e0*/  HMMA.16816.F32.BF16 R24, R64.reuse, R26, RZ ;  /* 0x0000001a4018723c */ /* 0x040ff000000418ff */
[C---:B------:R-:W-:Y:S08]  /*182f0*/  HMMA.16816.F32.BF16 R72, R64.reuse, R74, RZ ;  /* 0x0000004a4048723c */ /* 0x040ff000000418ff */
[C---:B------:R-:W-:Y:S08]  /*18300*/  HMMA.16816.F32.BF16 R68, R64.reuse, R20, RZ ;  /* 0x000000144044723c */ /* 0x040ff000000418ff */
[----:B------:R-:W-:Y:S01]  /*18310*/  HMMA.16816.F32.BF16 R64, R64, R22, RZ ;  /* 0x000000164040723c */ /* 0x000fe200000418ff */
[----:B------:R-:W1:Y:S07]  /*18320*/  LDSM.16.M88.4 R20, [R0+0x9000] ;  /* 0x009000000014783b */ /* 0x000e6e0000000200 */
[C---:B--2---:R-:W-:Y:S08]  /*18330*/  HMMA.16816.F32.BF16 R36, R48.reuse, R4, R36 ;  /* 0x000000043024723c */ /* 0x044ff00000041824 */
[C---:B------:R-:W-:Y:S01]  /*18340*/  HMMA.16816.F32.BF16 R32, R48.reuse, R6, R32 ;  /* 0x000000063020723c */ /* 0x040fe20000041820 */
[----:B------:R-:W2:Y:S07]  /*18350*/  LDSM.16.M88.4 R4, [R92] ;  /* 0x000000005c04783b */ /* 0x000eae0000000200 */
[C---:B----4-:R-:W-:Y:S08]  /*18360*/  HMMA.16816.F32.BF16 R28, R48.reuse, R16, R28 ;  /* 0x00000010301c723c */ /* 0x050ff0000004181c */
[C---:B------:R-:W-:Y:S01]  /*18370*/  HMMA.16816.F32.BF16 R24, R48.reuse, R18, R24 ;  /* 0x000000123018723c */ /* 0x040fe20000041818 */
[----:B------:R-:W3:Y:S07]  /*18380*/  LDSM.16.M88.4 R16, [R62+0x9000] ;  /* 0x009000003e10783b */ /* 0x000eee0000000200 */
[C---:B------:R-:W-:Y:S08]  /*18390*/  HMMA.16816.F32.BF16 R68, R48.reuse, R84, R68 ;  /* 0x000000543044723c */ /* 0x040ff00000041844 */
[C---:B-1----:R-:W-:Y:S08]  /*183a0*/  HMMA.16816.F32.BF16 R76, R48.reuse, R20, R76 ;  /* 0x00000014304c723c */ /* 0x042ff0000004184c */
[C---:B------:R-:W-:Y:S01]  /*183b0*/  HMMA.16816.F32.BF16 R72, R48.reuse, R22, R72 ;  /* 0x000000163048723c */ /* 0x040fe20000041848 */
[----:B------:R-:W1:Y:S07]  /*183c0*/  LDSM.16.M88.4 R20, [R14+0x8800] ;  /* 0x008800000e14783b */ /* 0x000e6e0000000200 */
[----:B------:R-:W-:Y:S01]  /*183d0*/  HMMA.16816.F32.BF16 R64, R48, R86, R64 ;  /* 0x000000563040723c */ /* 0x000fe20000041840 */
[----:B------:R-:W4:Y:S04]  /*183e0*/  LDSM.16.M88.4 R48, [R14+0x9000] ;  /* 0x009000000e30783b */ /* 0x000f280000000200 */
[----:B------:R-:W-:Y:S03]  /*183f0*/  LDSM.16.M88.4 R84, [R93+UR6+0xb000] ;  /* 0x00b000065d54783b */ /* 0x000fe60008000200 */
[C---:B--2---:R-:W-:Y:S08]  /*18400*/  HMMA.16816.F32.BF16 R36, R4.reuse, R56, R36 ;  /* 0x000000380424723c */ /* 0x044ff00000041824 */
[C---:B------:R-:W-:Y:S01]  /*18410*/  HMMA.16816.F32.BF16 R32, R4.reuse, R58, R32 ;  /* 0x0000003a0420723c */ /* 0x040fe20000041820 */
[----:B------:R-:W-:Y:S07]  /*18420*/  LDSM.16.M88.4 R56, [R94+0x2000] ;  /* 0x002000005e38783b */ /* 0x000fee0000000200 */
[C---:B------:R-:W-:Y:S08]  /*18430*/  HMMA.16816.F32.BF16 R28, R4.reuse, R44, R28 ;  /* 0x0000002c041c723c */ /* 0x040ff0000004181c */
[C---:B------:R-:W-:Y:S01]  /*18440*/  HMMA.16816.F32.BF16 R24, R4.reuse, R46, R24 ;  /* 0x0000002e0418723c */ /* 0x040fe20000041818 */
[----:B------:R-:W2:Y:S07]  /*18450*/  LDSM.16.M88.4 R44, [R14+0x9800] ;  /* 0x009800000e2c783b */ /* 0x000eae0000000200 */
[C---:B---3--:R-:W-:Y:S08]  /*18460*/  HMMA.16816.F32.BF16 R76, R4.reuse, R16, R76 ;  /* 0x00000010044c723c */ /* 0x048ff0000004184c */
[C---:B------:R-:W-:Y:S01]  /*18470*/  HMMA.16816.F32.BF16 R72, R4.reuse, R18, R72 ;  /* 0x000000120448723c */ /* 0x040fe20000041848 */
[----:B------:R-:W3:Y:S07]  /*18480*/  LDSM.16.M88.4 R16, [R93+UR6+0xa000] ;  /* 0x00a000065d10783b */ /* 0x000eee0008000200 */
[C---:B------:R-:W-:Y:S08]  /*18490*/  HMMA.16816.F32.BF16 R68, R4.reuse, R80, R68 ;  /* 0x000000500444723c */ /* 0x040ff00000041844 */
[----:B------:R-:W-:Y:S01]  /*184a0*/  HMMA.16816.F32.BF16 R64, R4, R82, R64 ;  /* 0x000000520440723c */ /* 0x000fe20000041840 */
[----:B------:R-:W3:Y:S04]  /*184b0*/  LDSM.16.M88.4 R4, [R93+UR6+0xa800] ;  /* 0x00a800065d04783b */ /* 0x000ee80008000200 */
[----:B------:R-:W3:Y:S03]  /*184c0*/  LDSM.16.M88.4 R80, [R93+UR6+0xb800] ;  /* 0x00b800065d50783b */ /* 0x000ee60008000200 */
[C---:B------:R-:W-:Y:S08]  /*184d0*/  HMMA.16816.F32.BF16 R36, R40.reuse, R52, R36 ;  /* 0x000000342824723c */ /* 0x040ff00000041824 */
[C---:B------:R-:W-:Y:S01]  /*184e0*/  HMMA.16816.F32.BF16 R32, R40.reuse, R54, R32 ;  /* 0x000000362820723c */ /* 0x040fe20000041820 */
[----:B------:R-:W-:Y:S07]  /*184f0*/  LDSM.16.M88.4 R52, [R0+0xa000] ;  /* 0x00a000000034783b */ /* 0x000fee0000000200 */
        /* <DEDUP_REMOVED lines=8> */
[----:B------:R-:W2:Y:S04]  /*18580*/  LDSM.16.M88.4 R44, [R0+0xb000] ;  /* 0x00b00000002c783b */ /* 0x000ea80000000200 */
[----:B------:R-:W2:Y:S03]  /*18590*/  LDSM.16.M88.4 R40, [R0+0xb800] ;  /* 0x00b800000028783b */ /* 0x000ea60000000200 */
[C---:B---3--:R-:W-:Y:S08]  /*185a0*/  HMMA.16816.F32.BF16 R36, R56.reuse, R16, R36 ;  /* 0x000000103824723c */ /* 0x048ff00000041824 */
[C---:B------:R-:W-:Y:S01]  /*185b0*/  HMMA.16816.F32.BF16 R32, R56.reuse, R18, R32 ;  /* 0x000000123820723c */ /* 0x040fe20000041820 */
[----:B------:R-:W3:Y:S07]  /*185c0*/  LDSM.16.M88.4 R16, [R62+0xa000] ;  /* 0x00a000003e10783b */ /* 0x000eee0000000200 */
[C---:B------:R-:W-:Y:S08]  /*185d0*/  HMMA.16816.F32.BF16 R28, R56.reuse, R4, R28 ;  /* 0x00000004381c723c */ /* 0x040ff0000004181c */
[C---:B------:R-:W-:Y:S01]  /*185e0*/  HMMA.16816.F32.BF16 R24, R56.reuse, R6, R24 ;  /* 0x000000063818723c */ /* 0x040fe20000041818 */
[----:B------:R-:W3:Y:S07]  /*185f0*/  LDSM.16.M88.4 R4, [R62+0xa800] ;  /* 0x00a800003e04783b */ /* 0x000eee0000000200 */
[C---:B------:R-:W-:Y:S08]  /*18600*/  HMMA.16816.F32.BF16 R76, R56.reuse, R84, R76 ;  /* 0x00000054384c723c */ /* 0x040ff0000004184c */
[C---:B------:R-:W-:Y:S01]  /*18610*/  HMMA.16816.F32.BF16 R72, R56.reuse, R86, R72 ;  /* 0x000000563848723c */ /* 0x040fe20000041848 */
[----:B------:R-:W3:Y:S07]  /*18620*/  LDSM.16.M88.4 R84, [R62+0xb000] ;  /* 0x00b000003e54783b */ /* 0x000eee0000000200 */
[C---:B------:R-:W-:Y:S08]  /*18630*/  HMMA.16816.F32.BF16 R68, R56.reuse, R80, R68 ;  /* 0x000000503844723c */ /* 0x040ff00000041844 */
        /* <DEDUP_REMOVED lines=18> */
[----:B------:R-:W3:Y:S07]  /*18760*/  LDSM.16.M88.4 R16, [R93+UR6+0xc000] ;  /* 0x00c000065d10783b */ /* 0x000eee0008000200 */
[C---:B------:R-:W-:Y:S08]  /*18770*/  HMMA.16816.F32.BF16 R28, R88.reuse, R4, R28 ;  /* 0x00000004581c723c */ /* 0x040ff0000004181c */
[C---:B------:R-:W-:Y:S01]  /*18780*/  HMMA.16816.F32.BF16 R24, R88.reuse, R6, R24 ;  /* 0x000000065818723c */ /* 0x040fe20000041818 */
[----:B------:R-:W3:Y:S07]  /*18790*/  LDSM.16.M88.4 R4, [R93+UR6+0xc800] ;  /* 0x00c800065d04783b */ /* 0x000eee0008000200 */
[C---:B------:R-:W-:Y:S08]  /*187a0*/  HMMA.16816.F32.BF16 R76, R88.reuse, R84, R76 ;  /* 0x00000054584c723c */ /* 0x040ff0000004184c */
[C---:B------:R-:W-:Y:S01]  /*187b0*/  HMMA.16816.F32.BF16 R72, R88.reuse, R86, R72 ;  /* 0x000000565848723c */ /* 0x040fe20000041848 */
[----:B------:R-:W-:Y:S07]  /*187c0*/  LDSM.16.M88.4 R84, [R94+0x6000] ;  /* 0x006000005e54783b */ /* 0x000fee0000000200 */
[C---:B------:R-:W-:Y:S08]  /*187d0*/  HMMA.16816.F32.BF16 R68, R88.reuse, R80, R68 ;  /* 0x000000505844723c */ /* 0x040ff00000041844 */
[----:B------:R-:W-:Y:S01]  /*187e0*/  HMMA.16816.F32.BF16 R64, R88, R82, R64 ;  /* 0x000000525840723c */ /* 0x000fe20000041840 */
[----:B------:R-:W-:Y:S07]  /*187f0*/  LDSM.16.M88.4 R80, [R93+UR6+0xd800] ;  /* 0x00d800065d50783b */ /* 0x000fee0008000200 */
[C---:B-1----:R-:W-:Y:S08]  /*18800*/  HMMA.16816.F32.BF16 R36, R56.reuse, R52, R36 ;  /* 0x000000343824723c */ /* 0x042ff00000041824 */
[C---:B------:R-:W-:Y:S01]  /*18810*/  HMMA.16816.F32.BF16 R32, R56.reuse, R54, R32 ;  /* 0x000000363820723c */ /* 0x040fe20000041820 */
[----:B------:R-:W1:Y:S07]  /*18820*/  LDSM.16.M88.4 R52, [R93+UR6+0xd000] ;  /* 0x00d000065d34783b */ /* 0x000e6e0008000200 */
[C---:B----4-:R-:W-:Y:S08]  /*18830*/  HMMA.16816.F32.BF16 R28, R56.reuse, R48, R28 ;  /* 0x00000030381c723c */ /* 0x050ff0000004181c */
[C---:B------:R-:W-:Y:S01]  /*18840*/  HMMA.16816.F32.BF16 R24, R56.reuse, R50, R24 ;  /* 0x000000323818723c */ /* 0x040fe20000041818 */
[----:B------:R-:W-:Y:S07]  /*18850*/  LDSM.16.M88.4 R48, [R0+0xd800] ;  /* 0x00d800000030783b */ /* 0x000fee0000000200 */
[C---:B--2---:R-:W-:Y:S08]  /*18860*/  HMMA.16816.F32.BF16 R76, R56.reuse, R44, R76 ;  /* 0x0000002c384c723c */ /* 0x044ff0000004184c */
[----:B------:R-:W-:Y:S01]  /*18870*/  HMMA.16816.F32.BF16 R72, R56, R46, R72 ;  /* 0x0000002e3848723c */ /* 0x000fe20000041848 */
[----:B------:R-:W-:Y:S07]  /*18880*/  LDSM.16.M88.4 R44, [R63+0x4000] ;  /* 0x004000003f2c783b */ /* 0x000fee0000000200 */
[C---:B---3--:R-:W-:Y:S08]  /*18890*/  HMMA.16816.F32.BF16 R36, R20.reuse, R16, R36 ;  /* 0x000000101424723c */ /* 0x048ff00000041824 */
[----:B------:R-:W-:Y:S01]  /*188a0*/  HMMA.16816.F32.BF16 R32, R20, R18, R32 ;  /* 0x000000121420723c */ /* 0x000fe20000041820 */
[----:B------:R-:W2:Y:S07]  /*188b0*/  LDSM.16.M88.4 R16, [R0+0xc800] ;  /* 0x00c800000010783b */ /* 0x000eae0000000200 */
[C---:B------:R-:W-:Y:S08]  /*188c0*/  HMMA.16816.F32.BF16 R68, R56.reuse, R40, R68 ;  /* 0x000000283844723c */ /* 0x040ff00000041844 */
[----:B------:R-:W-:Y:S01]  /*188d0*/  HMMA.16816.F32.BF16 R64, R56, R42, R64 ;  /* 0x0000002a3840723c */ /* 0x000fe20000041840 */
[----:B------:R-:W3:Y:S04]  /*188e0*/  LDSM.16.M88.4 R40, [R0+0xc000] ;  /* 0x00c000000028783b */ /* 0x000ee80000000200 */
[----:B------:R-:W-:Y:S03]  /*188f0*/  LDSM.16.M88.4 R56, [R92+0x4000] ;  /* 0x004000005c38783b */ /* 0x000fe60000000200 */
[C---:B------:R-:W-:Y:S08]  /*18900*/  HMMA.16816.F32.BF16 R28, R20.reuse, R4, R28 ;  /* 0x00000004141c723c */ /* 0x040ff0000004181c */
        /* <DEDUP_REMOVED lines=26> */
[C---:B------:R-:W-:Y:S01]  /*18ab0*/  HMMA.16816.F32.BF16 R24, R56.reuse, R22, R24 ;  /* 0x000000163818723c */ /* 0x040fe20000041818 */
[----:B------:R-:W1:Y:S07]  /*18ac0*/  LDSM.16.M88.4 R20, [R14+0xd800] ;  /* 0x00d800000e14783b */ /* 0x000e6e0000000200 */
        /* <DEDUP_REMOVED lines=9> */
[----:B------:R-:W4:Y:S07]  /*18b60*/  LDSM.16.M88.4 R40, [R93+UR6+0xf800] ;  /* 0x00f800065d28783b */ /* 0x000f2e0008000200 */
        /* <DEDUP_REMOVED lines=9> */
[----:B------:R1:W4:Y:S03]  /*18c00*/  LDSM.16.M88.4 R44, [R0+0xe000] ;  /* 0x00e00000002c783b */ /* 0x0003260000000200 */
[C---:B------:R-:W-:Y:S08]  /*18c10*/  HMMA.16816.F32.BF16 R36, R84.reuse, R80, R36 ;  /* 0x000000505424723c */ /* 0x040ff00000041824 */
[C---:B------:R-:W-:Y:S01]  /*18c20*/  HMMA.16816.F32.BF16 R32, R84.reuse, R82, R32 ;  /* 0x000000525420723c */ /* 0x040fe20000041820 */
[----:B------:R-:W-:Y:S07]  /*18c30*/  LDSM.16.M88.4 R80, [R62+0xe000] ;  /* 0x00e000003e50783b */ /* 0x000fee0000000200 */
[----:B--2---:R-:W-:Y:S01]  /*18c40*/  HMMA.16816.F32.BF16 R28, R84, R16, R28 ;  /* 0x00000010541c723c */ /* 0x004fe2000004181c */
[----:B-1----:R-:W-:Y:S01]  /*18c50*/  SHF.R.U32.HI R0, RZ, 0x2, R61 ;  /* 0x00000002ff007819 */ /* 0x002fe2000001163d */
[----:B------:R-:W-:-:S06]  /*18c60*/  IMAD.SHL.U32 R61, R61, 0x2, RZ ;  /* 0x000000023d3d7824 */ /* 0x000fcc00078e00ff */
[C---:B------:R-:W-:Y:S01]  /*18c70*/  HMMA.16816.F32.BF16 R24, R84.reuse, R18, R24 ;  /* 0x000000125418723c */ /* 0x040fe20000041818 */
[----:B------:R-:W1:Y:S07]  /*18c80*/  LDSM.16.M88.4 R16, [R92+0x6000] ;  /* 0x006000005c10783b */ /* 0x000e6e0000000200 */
[C---:B---3--:R-:W-:Y:S08]  /*18c90*/  HMMA.16816.F32.BF16 R76, R84.reuse, R4, R76 ;  /* 0x00000004544c723c */ /* 0x048ff0000004184c */
[C---:B------:R-:W-:Y:S01]  /*18ca0*/  HMMA.16816.F32.BF16 R72, R84.reuse, R6, R72 ;  /* 0x000000065448723c */ /* 0x040fe20000041848 */
[----:B------:R2:W-:Y:S07]  /*18cb0*/  LDSM.16.M88.4 R4, [R2+0x6000] ;  /* 0x006000000204783b */ /* 0x0005ee0000000200 */
[C---:B----4-:R-:W-:Y:S08]  /*18cc0*/  HMMA.16816.F32.BF16 R68, R84.reuse, R40, R68 ;  /* 0x000000285444723c */ /* 0x050ff00000041844 */
[----:B------:R-:W-:Y:S01]  /*18cd0*/  HMMA.16816.F32.BF16 R64, R84, R42, R64 ;  /* 0x0000002a5440723c */ /* 0x000fe20000041840 */
[----:B------:R-:W3:Y:S07]  /*18ce0*/  LDSM.16.M88.4 R40, [R14+0xe000] ;  /* 0x00e000000e28783b */ /* 0x000eee0000000200 */
[----:B------:R-:W-:Y:S01]  /*18cf0*/  HMMA.16816.F32.BF16 R36, R20, R44, R36 ;  /* 0x0000002c1424723c */ /* 0x000fe20000041824 */
[----:B------:R-:W-:-:S05]  /*18d00*/  LOP3.LUT R44, R61, 0x6, RZ, 0xc0, !PT ;  /* 0x000000063d2c7812 */ /* 0x000fca00078ec0ff */
[----:B------:R-:W-:Y:S02]  /*18d10*/  VIADD R44, R44, UR30 ;  /* 0x0000001e2c2c7c36 */ /* 0x000fe40008000000 */
[----:B------:R-:W-:Y:S02]  /*18d20*/  HMMA.16816.F32.BF16 R32, R20, R46, R32 ;  /* 0x0000002e1420723c */ /* 0x000fe40000041820 */
[----:B------:R-:W-:-:S06]  /*18d30*/  VIADD R46, R44, 0x1 ;  /* 0x000000012c2e7836 */ /* 0x000fcc0000000000 */
[----:B------:R-:W-:Y:S08]  /*18d40*/  HMMA.16816.F32.BF16 R28, R20, R48, R28 ;  /* 0x00000030141c723c */ /* 0x000ff0000004181c */
[----:B-1----:R-:W-:Y:S08]  /*18d50*/  HMMA.16816.F32.BF16 R36, R16, R80, R36 ;  /* 0x000000501024723c */ /* 0x002ff00000041824 */
[----:B------:R-:W-:Y:S01]  /*18d60*/  HMMA.16816.F32.BF16 R24, R20, R50, R24 ;  /* 0x000000321418723c */ /* 0x000fe20000041818 */
[----:B------:R-:W-:-:S04]  /*18d70*/  VIADD R50, R44, 0x38 ;  /* 0x000000382c327836 */ /* 0x000fc80000000000 */
[----:B------:R-:W-:-:S03]  /*18d80*/  VIADD R48, R50, UR22 ;  /* 0x0000001632307c36 */ /* 0x000fc60008000000 */
[C---:B------:R-:W-:Y:S08]  /*18d90*/  HMMA.16816.F32.BF16 R76, R20.reuse, R52, R76 ;  /* 0x00000034144c723c */ /* 0x040ff0000004184c */
[C---:B------:R-:W-:Y:S08]  /*18da0*/  HMMA.16816.F32.BF16 R72, R20.reuse, R54, R72 ;  /* 0x000000361448723c */ /* 0x040ff00000041848 */
[C---:B------:R-:W-:Y:S08]  /*18db0*/  HMMA.16816.F32.BF16 R68, R20.reuse, R56, R68 ;  /* 0x000000381444723c */ /* 0x040ff00000041844 */
[----:B------:R-:W-:Y:S01]  /*18dc0*/  HMMA.16816.F32.BF16 R64, R20, R58, R64 ;  /* 0x0000003a1440723c */ /* 0x000fe20000041840 */
[----:B------:R-:W-:Y:S01]  /*18dd0*/  LOP3.LUT R21, R0, 0x7, RZ, 0xc0, !PT ;  /* 0x0000000700157812 */ /* 0x000fe200078ec0ff */
[----:B------:R-:W-:Y:S01]  /*18de0*/  VIADD R20, R44, UR22 ;  /* 0x000000162c147c36 */ /* 0x000fe20008000000 */
[----:B------:R-:W-:-:S04]  /*18df0*/  LOP3.LUT R0, R212, 0x1f0, RZ, 0xc0, !PT ;  /* 0x000001f0d4007812 */ /* 0x000fc800078ec0ff */
[----:B--2---:R-:W-:Y:S01]  /*18e00*/  IADD3 R2, PT, PT, R21, UR28, R0 ;  /* 0x0000001c15027c10 */ /* 0x004fe2000fffe000 */
[----:B---3--:R-:W-:Y:S04]  /*18e10*/  HMMA.16816.F32.BF16 R36, R4, R40, R36 ;  /* 0x000000280424723c */ /* 0x008fe80000041824 */
[C---:B------:R-:W-:Y:S02]  /*18e20*/  VIADD R21, R2.reuse, UR8 ;  /* 0x0000000802157c36 */ /* 0x040fe40008000000 */
[----:B------:R-:W-:Y:S02]  /*18e30*/  VIADD R2, R2, UR29 ;  /* 0x0000001d02027c36 */ /* 0x000fe40008000000 */
[----:B------:R-:W-:Y:S01]  /*18e40*/  HMMA.16816.F32.BF16 R32, R16, R82, R32 ;  /* 0x000000521020723c */ /* 0x000fe20000041820 */
[C-C-:B------:R-:W-:Y:S01]  /*18e50*/  VIADDMNMX R236, R21.reuse, 0x1, R234.reuse, PT ;  /* 0x0000000115ec7846 */ /* 0x140fe200038001ea */
[C---:B------:R-:W-:Y:S01]  /*18e60*/  VIADD R165, R2.reuse, 0x8 ;  /* 0x0000000802a57836 */ /* 0x040fe20000000000 */
[----:B------:R-:W-:Y:S01]  /*18e70*/  VIADDMNMX R234, R21, 0x9, R234, PT ;  /* 0x0000000915ea7846 */ /* 0x000fe200038001ea */
[C---:B------:R-:W-:Y:S01]  /*18e80*/  IMAD.IADD R45, R2.reuse, 0x1, -R20 ;  /* 0x00000001022d7824 */ /* 0x040fe200078e0a14 */
[----:B------:R-:W-:Y:S01]  /*18e90*/  IADD3 R40, PT, PT, R2, 0x37, -R48 ;  /* 0x0000003702287810 */ /* 0x000fe20007ffe830 */
[C---:B------:R-:W-:Y:S01]  /*18ea0*/  IMAD.IADD R41, R165.reuse, 0x1, -R20 ;  /* 0x00000001a5297824 */ /* 0x040fe200078e0a14 */
[----:B------:R-:W-:Y:S01]  /*18eb0*/  ISETP.GE.AND P2, PT, R46, R236, PT ;  /* 0x000000ec2e00720c */ /* 0x000fe20003f46270 */
[----:B------:R-:W1:Y:S01]  /*18ec0*/  LDSM.16.M88.4 R20, [R62+0xe800] ;  /* 0x00e800003e14783b */ /* 0x000e620000000200 */
[----:B------:R-:W-:Y:S01]  /*18ed0*/  IABS R45, R45 ;  /* 0x0000002d002d7213 */ /* 0x000fe20000000000 */
[----:B------:R-:W-:Y:S01]  /*18ee0*/  VIADD R237, R2, -UR24 ;  /* 0x8000001802ed7c36 */ /* 0x000fe20008000000 */
[----:B------:R-:W-:Y:S01]  /*18ef0*/  IABS R41, R41 ;  /* 0x0000002900297213 */ /* 0x000fe20000000000 */
[----:B------:R-:W-:Y:S01]  /*18f00*/  VIADD R235, R165, -UR24 ;  /* 0x80000018a5eb7c36 */ /* 0x000fe20008000000 */
[----:B------:R-:W-:-:S02]  /*18f10*/  IABS R40, R40 ;  /* 0x0000002800287213 */ /* 0x000fc40000000000 */
[----:B------:R-:W-:Y:S02]  /*18f20*/  I2FP.F32.S32 R45, R45 ;  /* 0x0000002d002d7245 */ /* 0x000fe40000201400 */
[----:B------:R-:W-:Y:S02]  /*18f30*/  I2FP.F32.S32 R41, R41 ;  /* 0x0000002900297245 */ /* 0x000fe40000201400 */
[----:B------:R-:W-:Y:S01]  /*18f40*/  I2FP.F32.S32 R40, R40 ;  /* 0x0000002800287245 */ /* 0x000fe20000201400 */
[----:B------:R-:W-:Y:S01]  /*18f50*/  FFMA.FTZ R36, R45, -UR14, R36 ;  /* 0x8000000e2d247c23 */ /* 0x000fe20008010024 */
[----:B------:R-:W-:Y:S01]  /*18f60*/  HMMA.16816.F32.BF16 R32, R4, R42, R32 ;  /* 0x0000002a0420723c */ /* 0x000fe20000041820 */
[----:B------:R-:W-:Y:S01]  /*18f70*/  FFMA.FTZ R45, R41, -UR14, R38 ;  /* 0x8000000e292d7c23 */ /* 0x000fe20008010026 */
[-C--:B------:R-:W-:Y:S01]  /*18f80*/  ISETP.GT.AND P5, PT, R237, R46.reuse, PT ;  /* 0x0000002eed00720c */ /* 0x080fe20003fa4270 */
[----:B------:R-:W-:Y:S01]  /*18f90*/  FFMA.FTZ R52, R40, -UR14, R37 ;  /* 0x8000000e28347c23 */ /* 0x000fe20008010025 */
[----:B------:R-:W-:Y:S01]  /*18fa0*/  ISETP.GT.AND P1, PT, R235, R46, PT ;  /* 0x0000002eeb00720c */ /* 0x000fe20003f24270 */
[----:B------:R-:W2:Y:S01]  /*18fb0*/  LDSM.16.M88.4 R40, [R14+0xe800] ;  /* 0x00e800000e28783b */ /* 0x000ea20000000200 */
[----:B------:R-:W-:Y:S01]  /*18fc0*/  ISETP.GE.AND P6, PT, R46, R234, PT ;  /* 0x000000ea2e00720c */ /* 0x000fe20003fc6270 */
[----:B------:R-:W-:Y:S01]  /*18fd0*/  VIADD R38, R44, 0x8 ;  /* 0x000000082c267836 */ /* 0x000fe20000000000 */
[----:B------:R-:W-:-:S02]  /*18fe0*/  IADD3 R46, PT, PT, R165, 0x37, -R48 ;  /* 0x00000037a52e7810 */ /* 0x000fc40007ffe830 */
[----:B------:R-:W-:Y:S02]  /*18ff0*/  ISETP.GT.AND P0, PT, R237, R44, PT ;  /* 0x0000002ced00720c */ /* 0x000fe40003f04270 */
[----:B------:R-:W-:Y:S02]  /*19000*/  IABS R46, R46 ;  /* 0x0000002e002e7213 */ /* 0x000fe40000000000 */
[----:B------:R-:W-:Y:S02]  /*19010*/  FSEL R47, R36, -INF , !P0 ;  /* 0xff800000242f7808 */ /* 0x000fe40004000000 */
[----:B------:R-:W-:Y:S01]  /*19020*/  IADD3 R37, PT, PT, R2, 0x30, -R48 ;  /* 0x0000003002257810 */ /* 0x000fe20007ffe830 */
[----:B------:R-:W-:Y:S01]  /*19030*/  IMAD.MOV.U32 R36, RZ, RZ, R46 ;  /* 0x000000ffff247224 */ /* 0x000fe200078e002e */
[----:B------:R-:W-:Y:S02]  /*19040*/  ISETP.GE.AND P4, PT, R44, R236, PT ;  /* 0x000000ec2c00720c */ /* 0x000fe40003f86270 */
[----:B------:R-:W-:-:S02]  /*19050*/  ISETP.GT.AND P0, PT, R235, R44, PT ;  /* 0x0000002ceb00720c */ /* 0x000fc40003f04270 */
[----:B------:R-:W-:Y:S02]  /*19060*/  IABS R37, R37 ;  /* 0x0000002500257213 */ /* 0x000fe40000000000 */
[----:B------:R-:W-:Y:S02]  /*19070*/  I2FP.F32.S32 R36, R36 ;  /* 0x0000002400247245 */ /* 0x000fe40000201400 */
[----:B------:R-:W-:Y:S01]  /*19080*/  FSEL R46, R47, -INF , !P4 ;  /* 0xff8000002f2e7808 */ /* 0x000fe20006000000 */
[----:B-1----:R-:W-:Y:S01]  /*19090*/  HMMA.16816.F32.BF16 R28, R16, R20, R28 ;  /* 0x00000014101c723c */ /* 0x002fe2000004181c */
[----:B------:R-:W-:Y:S01]  /*190a0*/  IADD3 R21, PT, PT, R2, 0x2f, -R48 ;  /* 0x0000002f02157810 */ /* 0x000fe20007ffe830 */
[----:B------:R-:W-:Y:S01]  /*190b0*/  FFMA.FTZ R36, R36, -UR14, R39 ;  /* 0x8000000e24247c23 */ /* 0x000fe20008010027 */
[----:B------:R-:W-:Y:S02]  /*190c0*/  ISETP.GE.AND P4, PT, R44, R234, PT ;  /* 0x000000ea2c00720c */ /* 0x000fe40003f86270 */
[----:B------:R-:W-:-:S02]  /*190d0*/  FSEL R45, R45, -INF , !P0 ;  /* 0xff8000002d2d7808 */ /* 0x000fc40004000000 */
[----:B------:R-:W-:Y:S01]  /*190e0*/  I2FP.F32.S32 R37, R37 ;  /* 0x0000002500257245 */ /* 0x000fe20000201400 */
[----:B------:R-:W-:Y:S01]  /*190f0*/  HMMA.16816.F32.BF16 R24, R16, R22, R24 ;  /* 0x000000161018723c */ /* 0x000fe20000041818 */
[----:B------:R-:W-:Y:S02]  /*19100*/  IABS R21, R21 ;  /* 0x0000001500157213 */ /* 0x000fe40000000000 */
[----:B------:R-:W-:Y:S01]  /*19110*/  IADD3 R20, PT, PT, R165, 0x30, -R48 ;  /* 0x00000030a5147810 */ /* 0x000fe20007ffe830 */
[----:B------:R-:W-:Y:S01]  /*19120*/  FFMA.FTZ R37, R37, -UR14, R32 ;  /* 0x8000000e25257c23 */ /* 0x000fe20008010020 */
[----:B------:R-:W-:Y:S01]  /*19130*/  FSEL R45, R45, -INF , !P4 ;  /* 0xff8000002d2d7808 */ /* 0x000fe20006000000 */
[----:B------:R-:W-:Y:S01]  /*19140*/  VIADD R32, R44, 0x9 ;  /* 0x000000092c207836 */ /* 0x000fe20000000000 */
[----:B------:R-:W-:Y:S02]  /*19150*/  FSEL R52, R52, -INF , !P5 ;  /* 0xff80000034347808 */ /* 0x000fe40006800000 */
[----:B------:R-:W-:-:S02]  /*19160*/  ISETP.GT.AND P3, PT, R237, R38, PT ;  /* 0x00000026ed00720c */ /* 0x000fc40003f64270 */
[----:B------:R-:W-:Y:S01]  /*19170*/  ISETP.GT.AND P0, PT, R235, R38, PT ;  /* 0x00000026eb00720c */ /* 0x000fe20003f04270 */
[C---:B--2---:R-:W-:Y:S01]  /*19180*/  HMMA.16816.F32.BF16 R28, R4.reuse, R40, R28 ;  /* 0x00000028041c723c */ /* 0x044fe2000004181c */
[C---:B------:R-:W-:Y:S02]  /*19190*/  ISETP.GE.AND P4, PT, R38.reuse, R236, PT ;  /* 0x000000ec2600720c */ /* 0x040fe40003f86270 */
[----:B------:R-:W-:Y:S01]  /*191a0*/  ISETP.GE.AND P5, PT, R38, R234, PT ;  /* 0x000000ea2600720c */ /* 0x000fe20003fa6270 */
[----:B------:R-:W-:Y:S01]  /*191b0*/  IMAD.MOV.U32 R38, RZ, RZ, R21 ;  /* 0x000000ffff267224 */ /* 0x000fe200078e0015 */
[----:B------:R-:W-:Y:S02]  /*191c0*/  IABS R20, R20 ;  /* 0x0000001400147213 */ /* 0x000fe40000000000 */
[----:B------:R-:W-:Y:S01]  /*191d0*/  FSEL R36, R36, -INF , !P1 ;  /* 0xff80000024247808 */ /* 0x000fe20004800000 */
[----:B------:R-:W-:Y:S01]  /*191e0*/  HMMA.16816.F32.BF16 R40, R4, R42, R24 ;  /* 0x0000002a0428723c */ /* 0x000fe20000041818 */
[----:B------:R-:W-:Y:S01]  /*191f0*/  I2FP.F32.S32 R21, R20 ;  /* 0x0000001400157245 */ /* 0x000fe20000201400 */
[----:B------:R-:W-:Y:S01]  /*19200*/  VIADD R25, R44, 0x18 ;  /* 0x000000182c197836 */ /* 0x000fe20000000000 */
[----:B------:R-:W-:-:S02]  /*19210*/  FSEL R52, R52, -INF , !P2 ;  /* 0xff80000034347808 */ /* 0x000fc40005000000 */
[----:B------:R-:W-:Y:S01]  /*19220*/  I2FP.F32.S32 R20, R38 ;  /* 0x0000002600147245 */ /* 0x000fe20000201400 */
[----:B------:R-:W-:Y:S01]  /*19230*/  FFMA.FTZ R34, R21, -UR14, R34 ;  /* 0x8000000e15227c23 */ /* 0x000fe20008010022 */
[----:B------:R-:W-:Y:S01]  /*19240*/  FSEL R47, R36, -INF , !P6 ;  /* 0xff800000242f7808 */ /* 0x000fe20007000000 */
[----:B------:R-:W-:Y:S01]  /*19250*/  VIADD R21, R44, 0x10 ;  /* 0x000000102c157836 */ /* 0x000fe20000000000 */
[----:B------:R-:W-:Y:S01]  /*19260*/  FSEL R54, R37, -INF , !P3 ;  /* 0xff80000025367808 */ /* 0x000fe20005800000 */
[----:B------:R-:W-:Y:S01]  /*19270*/  FFMA.FTZ R56, R20, -UR14, R33 ;  /* 0x8000000e14387c23 */ /* 0x000fe20008010021 */
[-C--:B------:R-:W-:Y:S02]  /*19280*/  ISETP.GT.AND P2, PT, R237, R32.reuse, PT ;  /* 0x00000020ed00720c */ /* 0x080fe40003f44270 */
[----:B------:R-:W-:Y:S02]  /*19290*/  ISETP.GT.AND P1, PT, R235, R32, PT ;  /* 0x00000020eb00720c */ /* 0x000fe40003f24270 */
[----:B------:R-:W-:-:S02]  /*192a0*/  ISETP.GE.AND P6, PT, R32, R236, PT ;  /* 0x000000ec2000720c */ /* 0x000fc40003fc6270 */
[----:B------:R-:W-:Y:S02]  /*192b0*/  ISETP.GE.AND P3, PT, R32, R234, PT ;  /* 0x000000ea2000720c */ /* 0x000fe40003f66270 */
[----:B------:R-:W-:Y:S02]  /*192c0*/  IADD3 R32, PT, PT, R165, 0x2f, -R48 ;  /* 0x0000002fa5207810 */ /* 0x000fe40007ffe830 */
[----:B------:R-:W-:Y:S02]  /*192d0*/  FSEL R34, R34, -INF , !P0 ;  /* 0xff80000022227808 */ /* 0x000fe40004000000 */
[----:B------:R-:W-:Y:S02]  /*192e0*/  IABS R20, R32 ;  /* 0x0000002000147213 */ /* 0x000fe40000000000 */
[----:B------:R-:W-:Y:S02]  /*192f0*/  FSEL R54, R54, -INF , !P4 ;  /* 0xff80000036367808 */ /* 0x000fe40006000000 */
[----:B------:R-:W-:-:S02]  /*19300*/  I2FP.F32.S32 R20, R20 ;  /* 0x0000001400147245 */ /* 0x000fc40000201400 */
[----:B------:R-:W-:Y:S02]  /*19310*/  FSEL R49, R34, -INF , !P5 ;  /* 0xff80000022317808 */ /* 0x000fe40006800000 */
[----:B------:R-:W-:Y:S01]  /*19320*/  FSEL R56, R56, -INF , !P2 ;  /* 0xff80000038387808 */ /* 0x000fe20005000000 */
[----:B------:R-:W-:Y:S01]  /*19330*/  FFMA.FTZ R35, R20, -UR14, R35 ;  /* 0x8000000e14237c23 */ /* 0x000fe20008010023 */
[----:B------:R-:W-:Y:S02]  /*19340*/  IADD3 R33, PT, PT, R2, 0x28, -R48 ;  /* 0x0000002802217810 */ /* 0x000fe40007ffe830 */
[-C--:B------:R-:W-:Y:S02]  /*19350*/  ISETP.GT.AND P4, PT, R237, R21.reuse, PT ;  /* 0x00000015ed00720c */ /* 0x080fe40003f84270 */
[----:B------:R-:W-:Y:S02]  /*19360*/  ISETP.GT.AND P0, PT, R235, R21, PT ;  /* 0x00000015eb00720c */ /* 0x000fe40003f04270 */
[----:B------:R-:W-:-:S02]  /*19370*/  ISETP.GE.AND P5, PT, R21, R236, PT ;  /* 0x000000ec1500720c */ /* 0x000fc40003fa6270 */
[----:B------:R-:W-:Y:S02]  /*19380*/  ISETP.GE.AND P2, PT, R21, R234, PT ;  /* 0x000000ea1500720c */ /* 0x000fe40003f46270 */
[----:B------:R-:W1:Y:S01]  /*19390*/  LDSM.16.M88.4 R20, [R62+0xf000] ;  /* 0x00f000003e14783b */ /* 0x000e620000000200 */
[----:B------:R-:W-:Y:S02]  /*193a0*/  IABS R33, R33 ;  /* 0x0000002100217213 */ /* 0x000fe40000000000 */
[----:B------:R-:W-:Y:S02]  /*193b0*/  IADD3 R32, PT, PT, R2, 0x27, -R48 ;  /* 0x0000002702207810 */ /* 0x000fe40007ffe830 */
[----:B------:R-:W-:Y:S02]  /*193c0*/  I2FP.F32.S32 R33, R33 ;  /* 0x0000002100217245 */ /* 0x000fe40000201400 */
[----:B------:R-:W-:Y:S02]  /*193d0*/  FSEL R35, R35, -INF , !P1 ;  /* 0xff80000023237808 */ /* 0x000fe40004800000 */
[----:B------:R-:W-:Y:S01]  /*193e0*/  IABS R32, R32 ;  /* 0x0000002000207213 */ /* 0x000fe20000000000 */
[----:B------:R-:W-:Y:S01]  /*193f0*/  FFMA.FTZ R33, R33, -UR14, R28 ;  /* 0x8000000e21217c23 */ /* 0x000fe2000801001c */
[----:B------:R-:W-:Y:S01]  /*19400*/  VIADD R28, R44, 0x11 ;  /* 0x000000112c1c7836 */ /* 0x000fe20000000000 */
[----:B------:R-:W-:-:S02]  /*19410*/  FSEL R56, R56, -INF , !P6 ;  /* 0xff80000038387808 */ /* 0x000fc40007000000 */
[----:B------:R-:W-:Y:S02]  /*19420*/  FSEL R51, R35, -INF , !P3 ;  /* 0xff80000023337808 */ /* 0x000fe40005800000 */
[----:B------:R-:W-:Y:S02]  /*19430*/  FSEL R36, R33, -INF , !P4 ;  /* 0xff80000021247808 */ /* 0x000fe40006000000 */
[-C--:B------:R-:W-:Y:S02]  /*19440*/  ISETP.GT.AND P6, PT, R237, R28.reuse, PT ;  /* 0x0000001ced00720c */ /* 0x080fe40003fc4270 */
[----:B------:R-:W-:Y:S02]  /*19450*/  ISETP.GT.AND P1, PT, R235, R28, PT ;  /* 0x0000001ceb00720c */ /* 0x000fe40003f24270 */
[C---:B------:R-:W-:Y:S02]  /*19460*/  ISETP.GE.AND P3, PT, R28.reuse, R236, PT ;  /* 0x000000ec1c00720c */ /* 0x040fe40003f66270 */
[----:B------:R-:W-:-:S02]  /*19470*/  ISETP.GE.AND P4, PT, R28, R234, PT ;  /* 0x000000ea1c00720c */ /* 0x000fc40003f86270 */
[----:B------:R-:W-:Y:S02]  /*19480*/  I2FP.F32.S32 R28, R32 ;  /* 0x00000020001c7245 */ /* 0x000fe40000201400 */
[----:B------:R-:W2:Y:S01]  /*19490*/  LDSM.16.M88.4 R32, [R14+0xf000] ;  /* 0x00f000000e20783b */ /* 0x000ea20000000200 */
[C-C-:B------:R-:W-:Y:S02]  /*194a0*/  IADD3 R37, PT, PT, R165.reuse, 0x28, -R48.reuse ;  /* 0x00000028a5257810 */ /* 0x140fe40007ffe830 */
[--C-:B------:R-:W-:Y:S01]  /*194b0*/  IADD3 R26, PT, PT, R165, 0x27, -R48.reuse ;  /* 0x00000027a51a7810 */ /* 0x100fe20007ffe830 */
[----:B------:R-:W-:Y:S01]  /*194c0*/  FFMA.FTZ R28, R28, -UR14, R29 ;  /* 0x8000000e1c1c7c23 */ /* 0x000fe2000801001d */
[----:B------:R-:W-:Y:S02]  /*194d0*/  IABS R37, R37 ;  /* 0x0000002500257213 */ /* 0x000fe40000000000 */
[----:B------:R-:W-:Y:S02]  /*194e0*/  IADD3 R29, PT, PT, R2, 0x20, -R48 ;  /* 0x00000020021d7810 */ /* 0x000fe40007ffe830 */
[----:B------:R-:W-:-:S02]  /*194f0*/  I2FP.F32.S32 R37, R37 ;  /* 0x0000002500257245 */ /* 0x000fc40000201400 */
[----:B------:R-:W-:Y:S01]  /*19500*/  IABS R26, R26 ;  /* 0x0000001a001a7213 */ /* 0x000fe20000000000 */
[C---:B-1----:R-:W-:Y:S01]  /*19510*/  HMMA.16816.F32.BF16 R76, R16.reuse, R20, R76 ;  /* 0x00000014104c723c */ /* 0x042fe2000004184c */
[----:B------:R-:W-:Y:S01]  /*19520*/  IABS R29, R29 ;  /* 0x0000001d001d7213 */ /* 0x000fe20000000000 */
[----:B------:R-:W-:Y:S01]  /*19530*/  FFMA.FTZ R30, R37, -UR14, R30 ;  /* 0x8000000e251e7c23 */ /* 0x000fe2000801001e */
[----:B------:R-:W-:Y:S02]  /*19540*/  IADD3 R21, PT, PT, R2, 0x1f, -R48 ;  /* 0x0000001f02157810 */ /* 0x000fe40007ffe830 */
[----:B------:R-:W-:Y:S02]  /*19550*/  FSEL R24, R36, -INF , !P5 ;  /* 0xff80000024187808 */ /* 0x000fe40006800000 */
[----:B------:R-:W-:Y:S01]  /*19560*/  FSEL R27, R30, -INF , !P0 ;  /* 0xff8000001e1b7808 */ /* 0x000fe20004000000 */
[----:B------:R-:W-:Y:S01]  /*19570*/  HMMA.16816.F32.BF16 R72, R16, R22, R72 ;  /* 0x000000161048723c */ /* 0x000fe20000041848 */
[----:B------:R-:W-:-:S02]  /*19580*/  FSEL R28, R28, -INF , !P6 ;  /* 0xff8000001c1c7808 */ /* 0x000fc40007000000 */
[----:B------:R-:W-:Y:S02]  /*19590*/  FSEL R27, R27, -INF , !P2 ;  /* 0xff8000001b1b7808 */ /* 0x000fe40005000000 */
[-C--:B------:R-:W-:Y:S02]  /*195a0*/  ISETP.GT.AND P5, PT, R237, R25.reuse, PT ;  /* 0x00000019ed00720c */ /* 0x080fe40003fa4270 */
[----:B------:R-:W-:Y:S02]  /*195b0*/  ISETP.GT.AND P0, PT, R235, R25, PT ;  /* 0x00000019eb00720c */ /* 0x000fe40003f04270 */
[----:B------:R-:W-:Y:S02]  /*195c0*/  I2FP.F32.S32 R26, R26 ;  /* 0x0000001a001a7245 */ /* 0x000fe40000201400 */
[C---:B------:R-:W-:Y:S02]  /*195d0*/  ISETP.GE.AND P2, PT, R25.reuse, R236, PT ;  /* 0x000000ec1900720c */ /* 0x040fe40003f46270 */
[----:B------:R-:W-:Y:S01]  /*195e0*/  ISETP.GE.AND P6, PT, R25, R234, PT ;  /* 0x000000ea1900720c */ /* 0x000fe20003fc6270 */
[----:B------:R-:W-:Y:S01]  /*195f0*/  FFMA.FTZ R31, R26, -UR14, R31 ;  /* 0x8000000e1a1f7c23 */ /* 0x000fe2000801001f */
[----:B------:R-:W-:Y:S01]  /*19600*/  I2FP.F32.S32 R25, R29 ;  /* 0x0000001d00197245 */ /* 0x000fe20000201400 */
[----:B------:R-:W-:Y:S01]  /*19610*/  VIADD R29, R44, 0x19 ;  /* 0x000000192c1d7836 */ /* 0x000fe20000000000 */
[----:B------:R-:W-:-:S02]  /*19620*/  IABS R21, R21 ;  /* 0x0000001500157213 */ /* 0x000fc40000000000 */
[----:B------:R-:W-:Y:S01]  /*19630*/  IADD3 R20, PT, PT, R165, 0x20, -R48 ;  /* 0x00000020a5147810 */ /* 0x000fe20007ffe830 */
[----:B------:R-:W-:Y:S01]  /*19640*/  FFMA.FTZ R36, R25, -UR14, R40 ;  /* 0x8000000e19247c23 */ /* 0x000fe20008010028 */
[----:B------:R-:W-:Y:S01]  /*19650*/  FSEL R31, R31, -INF , !P1 ;  /* 0xff8000001f1f7808 */ /* 0x000fe20004800000 */
[----:B------:R-:W-:Y:S01]  /*19660*/  IMAD.MOV.U32 R25, RZ, RZ, R21 ;  /* 0x000000ffff197224 */ /* 0x000fe200078e0015 */
[----:B------:R-:W-:Y:S02]  /*19670*/  IABS R20, R20 ;  /* 0x0000001400147213 */ /* 0x000fe40000000000 */
[----:B------:R-:W-:Y:S02]  /*19680*/  IADD3 R38, PT, PT, R165, 0x1f, -R48 ;  /* 0x0000001fa5267810 */ /* 0x000fe40007ffe830 */
[----:B------:R-:W-:Y:S02]  /*19690*/  I2FP.F32.S32 R21, R20 ;  /* 0x0000001400157245 */ /* 0x000fe40000201400 */
[----:B------:R-:W-:-:S02]  /*196a0*/  I2FP.F32.S32 R20, R25 ;  /* 0x0000001900147245 */ /* 0x000fc40000201400 */
[----:B------:R-:W-:Y:S01]  /*196b0*/  FSEL R26, R28, -INF , !P3 ;  /* 0xff8000001c1a7808 */ /* 0x000fe20005800000 */
[----:B------:R-:W-:Y:S01]  /*196c0*/  FFMA.FTZ R21, R21, -UR14, R42 ;  /* 0x8000000e15157c23 */ /* 0x000fe2000801002a */
[----:B------:R-:W-:Y:S02]  /*196d0*/  FSEL R25, R31, -INF , !P4 ;  /* 0xff8000001f197808 */ /* 0x000fe40006000000 */
[----:B------:R-:W-:Y:S02]  /*196e0*/  FSEL R36, R36, -INF , !P5 ;  /* 0xff80000024247808 */ /* 0x000fe40006800000 */
[----:B------:R-:W-:Y:S02]  /*196f0*/  IABS R38, R38 ;  /* 0x0000002600267213 */ /* 0x000fe40000000000 */
[-C--:B------:R-:W-:Y:S02]  /*19700*/  ISETP.GT.AND P3, PT, R237, R29.reuse, PT ;  /* 0x0000001ded00720c */ /* 0x080fe40003f64270 */
[----:B------:R-:W-:-:S02]  /*19710*/  ISETP.GT.AND P1, PT, R235, R29, PT ;  /* 0x0000001deb00720c */ /* 0x000fc40003f24270 */
[C---:B------:R-:W-:Y:S02]  /*19720*/  ISETP.GE.AND P4, PT, R29.reuse, R236, PT ;  /* 0x000000ec1d00720c */ /* 0x040fe40003f86270 */
[----:B------:R-:W-:Y:S02]  /*19730*/  ISETP.GE.AND P5, PT, R29, R234, PT ;  /* 0x000000ea1d00720c */ /* 0x000fe40003fa6270 */
[----:B--2---:R-:W-:Y:S01]  /*19740*/  HMMA.16816.F32.BF16 R28, R4, R32, R76 ;  /* 0x00000020041c723c */ /* 0x004fe2000004184c */
[----:B------:R-:W-:Y:S01]  /*19750*/  FFMA.FTZ R32, R20, -UR14, R41 ;  /* 0x8000000e14207c23 */ /* 0x000fe20008010029 */
[----:B------:R-:W-:Y:S01]  /*19760*/  FSEL R20, R36, -INF , !P2 ;  /* 0xff80000024147808 */ /* 0x000fe20005000000 */
[----:B------:R-:W-:Y:S01]  /*19770*/  IMAD.MOV.U32 R36, RZ, RZ, R38 ;  /* 0x000000ffff247224 */ /* 0x000fe200078e0026 */
[----:B------:R-:W-:Y:S01]  /*19780*/  IADD3 R37, PT, PT, R2, 0x18, -R48 ;  /* 0x0000001802257810 */ /* 0x000fe20007ffe830 */
[----:B------:R-:W-:Y:S01]  /*19790*/  VIADD R33, R44, 0x20 ;  /* 0x000000202c217836 */ /* 0x000fe20000000000 */
[----:B------:R-:W-:-:S02]  /*197a0*/  FSEL R21, R21, -INF , !P0 ;  /* 0xff80000015157808 */ /* 0x000fc40004000000 */
[----:B------:R-:W-:Y:S02]  /*197b0*/  IABS R37, R37 ;  /* 0x0000002500257213 */ /* 0x000fe40000000000 */
[----:B------:R-:W-:Y:S02]  /*197c0*/  I2FP.F32.S32 R36, R36 ;  /* 0x0000002400247245 */ /* 0x000fe40000201400 */
[----:B------:R-:W-:Y:S02]  /*197d0*/  FSEL R21, R21, -INF , !P6 ;  /* 0xff80000015157808 */ /* 0x000fe40007000000 */
[----:B------:R-:W-:Y:S01]  /*197e0*/  FSEL R32, R32, -INF , !P3 ;  /* 0xff80000020207808 */ /* 0x000fe20005800000 */
[----:B------:R-:W-:Y:S01]  /*197f0*/  FFMA.FTZ R43, R36, -UR14, R43 ;  /* 0x8000000e242b7c23 */ /* 0x000fe2000801002b */
[-C--:B------:R-:W-:Y:S02]  /*19800*/  ISETP.GT.AND P2, PT, R237, R33.reuse, PT ;  /* 0x00000021ed00720c */ /* 0x080fe40003f44270 */
[----:B------:R-:W-:-:S02]  /*19810*/  ISETP.GT.AND P0, PT, R235, R33, PT ;  /* 0x00000021eb00720c */ /* 0x000fc40003f04270 */
[C---:B------:R-:W-:Y:S02]  /*19820*/  ISETP.GE.AND P6, PT, R33.reuse, R236, PT ;  /* 0x000000ec2100720c */ /* 0x040fe40003fc6270 */
[----:B------:R-:W-:Y:S02]  /*19830*/  ISETP.GE.AND P3, PT, R33, R234, PT ;  /* 0x000000ea2100720c */ /* 0x000fe40003f66270 */
[----:B------:R-:W-:Y:S02]  /*19840*/  I2FP.F32.S32 R33, R37 ;  /* 0x0000002500217245 */ /* 0x000fe40000201400 */
[----:B------:R-:W1:Y:S01]  /*19850*/  LDSM.16.M88.4 R36, [R62+0xf800] ;  /* 0x00f800003e24783b */ /* 0x000e620000000200 */
[----:B------:R-:W-:Y:S02]  /*19860*/  IADD3 R23, PT, PT, R2, 0x17, -R48 ;  /* 0x0000001702177810 */ /* 0x000fe40007ffe830 */
[----:B------:R-:W-:Y:S01]  /*19870*/  FSEL R22, R32, -INF , !P4 ;  /* 0xff80000020167808 */ /* 0x000fe20006000000 */
[----:B------:R-:W-:Y:S01]  /*19880*/  FFMA.FTZ R33, R33, -UR14, R28 ;  /* 0x8000000e21217c23 */ /* 0x000fe2000801001c */
[----:B------:R-:W-:Y:S01]  /*19890*/  IABS R32, R23 ;  /* 0x0000001700207213 */ /* 0x000fe20000000000 */
[----:B------:R-:W-:Y:S01]  /*198a0*/  VIADD R28, R44, 0x21 ;  /* 0x000000212c1c7836 */ /* 0x000fe20000000000 */
[----:B------:R-:W-:-:S02]  /*198b0*/  IADD3 R53, PT, PT, R165, 0x18, -R48 ;  /* 0x00000018a5357810 */ /* 0x000fc40007ffe830 */
[----:B------:R-:W-:Y:S02]  /*198c0*/  FSEL R23, R43, -INF , !P1 ;  /* 0xff8000002b177808 */ /* 0x000fe40004800000 */
[----:B------:R-:W-:Y:S01]  /*198d0*/  IABS R53, R53 ;  /* 0x0000003500357213 */ /* 0x000fe20000000000 */
[----:B------:R-:W-:Y:S01]  /*198e0*/  HMMA.16816.F32.BF16 R40, R4, R34, R72 ;  /* 0x000000220428723c */ /* 0x000fe20000041848 */
[----:B------:R-:W-:Y:S02]  /*198f0*/  FSEL R23, R23, -INF , !P5 ;  /* 0xff80000017177808 */ /* 0x000fe40006800000 */
[----:B------:R-:W-:Y:S02]  /*19900*/  FSEL R200, R33, -INF , !P2 ;  /* 0xff80000021c87808 */ /* 0x000fe40005000000 */
[-C--:B------:R-:W-:Y:S02]  /*19910*/  ISETP.GT.AND P4, PT, R237, R28.reuse, PT ;  /* 0x0000001ced00720c */ /* 0x080fe40003f84270 */
[----:B------:R-:W-:-:S02]  /*19920*/  ISETP.GT.AND P1, PT, R235, R28, PT ;  /* 0x0000001ceb00720c */ /* 0x000fc40003f24270 */
[C---:B------:R-:W-:Y:S02]  /*19930*/  ISETP.GE.AND P5, PT, R28.reuse, R236, PT ;  /* 0x000000ec1c00720c */ /* 0x040fe40003fa6270 */
[----:B------:R-:W-:Y:S02]  /*19940*/  ISETP.GE.AND P2, PT, R28, R234, PT ;  /* 0x000000ea1c00720c */ /* 0x000fe40003f46270 */
[----:B------:R-:W-:Y:S02]  /*19950*/  I2FP.F32.S32 R28, R32 ;  /* 0x00000020001c7245 */ /* 0x000fe40000201400 */
[----:B------:R2:W3:Y:S01]  /*19960*/  LDSM.16.M88.4 R32, [R14+0xf800] ;  /* 0x00f800000e20783b */ /* 0x0004e20000000200 */
[----:B------:R-:W-:Y:S01]  /*19970*/  I2FP.F32.S32 R53, R53 ;  /* 0x0000003500357245 */ /* 0x000fe20000201400 */
[----:B------:R-:W-:-:S04]  /*19980*/  DEPBAR.LE SB0, 0x0 ;  /* 0x000080000000791a */ /* 0x000fc80000000000 */
[----:B------:R-:W-:Y:S01]  /*19990*/  FFMA.FTZ R30, R53, -UR14, R30 ;  /* 0x8000000e351e7c23 */ /* 0x000fe2000801001e */
[--C-:B------:R-:W-:Y:S01]  /*199a0*/  IADD3 R53, PT, PT, R165, 0x17, -R48.reuse ;  /* 0x00000017a5357810 */ /* 0x100fe20007ffe830 */
[----:B------:R-:W-:Y:S01]  /*199b0*/  FFMA.FTZ R198, R28, -UR14, R29 ;  /* 0x8000000e1cc67c23 */ /* 0x000fe2000801001d */
[----:B------:R-:W-:Y:S01]  /*199c0*/  IADD3 R29, PT, PT, R2, 0x10, -R48 ;  /* 0x00000010021d7810 */ /* 0x000fe20007ffe830 */
[----:B------:R-:W-:Y:S01]  /*199d0*/  VIADD R28, R44, 0x28 ;  /* 0x000000282c1c7836 */ /* 0x000fe20000000000 */
[----:B------:R-:W-:Y:S01]  /*199e0*/  IABS R53, R53 ;  /* 0x0000003500357213 */ /* 0x000fe20000000000 */
[----:B-1----:R-:W-:Y:S01]  /*199f0*/  HMMA.16816.F32.BF16 R68, R16, R36, R68 ;  /* 0x000000241044723c */ /* 0x002fe20000041844 */
[----:B------:R-:W-:Y:S02]  /*19a00*/  FSEL R30, R30, -INF , !P0 ;  /* 0xff8000001e1e7808 */ /* 0x000fe40004000000 */
[----:B------:R-:W-:Y:S02]  /*19a10*/  IABS R29, R29 ;  /* 0x0000001d001d7213 */ /* 0x000fe40000000000 */
[----:B------:R-:W-:-:S02]  /*19a20*/  FSEL R199, R30, -INF , !P3 ;  /* 0xff8000001ec77808 */ /* 0x000fc40005800000 */
[----:B------:R-:W-:Y:S01]  /*19a30*/  IADD3 R30, PT, PT, R165, 0x10, -R48 ;  /* 0x00000010a51e7810 */ /* 0x000fe20007ffe830 */
[----:B------:R-:W-:Y:S01]  /*19a40*/  HMMA.16816.F32.BF16 R64, R16, R38, R64 ;  /* 0x000000261040723c */ /* 0x000fe20000041840 */
[----:B------:R-:W-:Y:S01]  /*19a50*/  I2FP.F32.S32 R29, R29 ;  /* 0x0000001d001d7245 */ /* 0x000fe20000201400 */
[----:B------:R-:W-:Y:S01]  /*19a60*/  VIADD R16, R44, 0x31 ;  /* 0x000000312c107836 */ /* 0x000fe20000000000 */
[----:B--2---:R-:W-:Y:S02]  /*19a70*/  I2FP.F32.S32 R14, R53 ;  /* 0x00000035000e7245 */ /* 0x004fe40000201400 */
[----:B------:R-:W-:Y:S01]  /*19a80*/  IABS R30, R30 ;  /* 0x0000001e001e7213 */ /* 0x000fe20000000000 */
[----:B------:R-:W-:Y:S01]  /*19a90*/  FFMA.FTZ R40, R29, -UR14, R40 ;  /* 0x8000000e1d287c23 */ /* 0x000fe20008010028 */
[----:B------:R-:W-:Y:S01]  /*19aa0*/  FSEL R200, R200, -INF , !P6 ;  /* 0xff800000c8c87808 */ /* 0x000fe20007000000 */
[----:B------:R-:W-:Y:S01]  /*19ab0*/  FFMA.FTZ R14, R14, -UR14, R31 ;  /* 0x8000000e0e0e7c23 */ /* 0x000fe2000801001f */
[----:B------:R-:W-:-:S02]  /*19ac0*/  IADD3 R31, PT, PT, R2, 0xf, -R48 ;  /* 0x0000000f021f7810 */ /* 0x000fc40007ffe830 */
[----:B------:R-:W-:Y:S02]  /*19ad0*/  I2FP.F32.S32 R29, R30 ;  /* 0x0000001e001d7245 */ /* 0x000fe40000201400 */
[----:B------:R-:W-:Y:S02]  /*19ae0*/  IABS R31, R31 ;  /* 0x0000001f001f7213 */ /* 0x000fe40000000000 */
[----:B------:R-:W-:Y:S01]  /*19af0*/  FSEL R209, R14, -INF , !P1 ;  /* 0xff8000000ed17808 */ /* 0x000fe20004800000 */
[----:B------:R-:W-:Y:S01]  /*19b00*/  FFMA.FTZ R29, R29, -UR14, R42 ;  /* 0x8000000e1d1d7c23 */ /* 0x000fe2000801002a */
[----:B------:R-:W-:Y:S01]  /*19b10*/  I2FP.F32.S32 R14, R31 ;  /* 0x0000001f000e7245 */ /* 0x000fe20000201400 */
[----:B---3--:R-:W-:Y:S01]  /*19b20*/  HMMA.16816.F32.BF16 R68, R4, R32, R68 ;  /* 0x000000200444723c */ /* 0x008fe20000041844 */
[----:B------:R-:W-:-:S03]  /*19b30*/  FSEL R198, R198, -INF , !P4 ;  /* 0xff800000c6c67808 */ /* 0x000fc60006000000 */
[----:B------:R-:W-:Y:S01]  /*19b40*/  FFMA.FTZ R41, R14, -UR14, R41 ;  /* 0x8000000e0e297c23 */ /* 0x000fe20008010029 */
[--C-:B------:R-:W-:Y:S02]  /*19b50*/  IADD3 R14, PT, PT, R165, 0xf, -R48.reuse ;  /* 0x0000000fa50e7810 */ /* 0x100fe40007ffe830 */
[----:B------:R-:W-:Y:S02]  /*19b60*/  ISETP.GT.AND P6, PT, R237, R28, PT ;  /* 0x0000001ced00720c */ /* 0x000fe40003fc4270 */
[----:B------:R-:W-:Y:S01]  /*19b70*/  IABS R14, R14 ;  /* 0x0000000e000e7213 */ /* 0x000fe20000000000 */
[----:B------:R-:W-:Y:S01]  /*19b80*/  HMMA.16816.F32.BF16 R64, R4, R34, R64 ;  /* 0x000000220440723c */ /* 0x000fe20000041840 */
[----:B------:R-:W-:Y:S01]  /*19b90*/  ISETP.GT.AND P0, PT, R235, R28, PT ;  /* 0x0000001ceb00720c */ /* 0x000fe20003f04270 */
[--C-:B------:R-:W-:Y:S01]  /*19ba0*/  IMAD.IADD R7, R2, 0x1, -R48.reuse ;  /* 0x0000000102077824 */ /* 0x100fe200078e0a30 */
[C---:B------:R-:W-:Y:S01]  /*19bb0*/  ISETP.GE.AND P3, PT, R28.reuse, R236, PT ;  /* 0x000000ec1c00720c */ /* 0x040fe20003f66270 */
[----:B------:R-:W-:Y:S01]  /*19bc0*/  IMAD.IADD R4, R165, 0x1, -R48 ;  /* 0x00000001a5047824 */ /* 0x000fe200078e0a30 */
[----:B------:R-:W-:Y:S01]  /*19bd0*/  ISETP.GE.AND P4, PT, R28, R234, PT ;  /* 0x000000ea1c00720c */ /* 0x000fe20003f86270 */
[----:B------:R-:W-:Y:S01]  /*19be0*/  VIADD R28, R44, 0x29 ;  /* 0x000000292c1c7836 */ /* 0x000fe20000000000 */
[----:B------:R-:W-:-:S02]  /*19bf0*/  I2FP.F32.S32 R14, R14 ;  /* 0x0000000e000e7245 */ /* 0x000fc40000201400 */
[--C-:B------:R-:W-:Y:S02]  /*19c00*/  IADD3 R31, PT, PT, R2, 0x8, -R48.reuse ;  /* 0x00000008021f7810 */ /* 0x100fe40007ffe830 */
[----:B------:R-:W-:Y:S01]  /*19c10*/  IADD3 R30, PT, PT, R165, 0x8, -R48 ;  /* 0x00000008a51e7810 */ /* 0x000fe20007ffe830 */
[----:B------:R-:W-:Y:S01]  /*19c20*/  FFMA.FTZ R14, R14, -UR14, R43 ;  /* 0x8000000e0e0e7c23 */ /* 0x000fe2000801002b */
[----:B------:R-:W-:Y:S02]  /*19c30*/  FSEL R198, R198, -INF , !P5 ;  /* 0xff800000c6c67808 */ /* 0x000fe40006800000 */
[----:B------:R-:W-:Y:S02]  /*19c40*/  FSEL R209, R209, -INF , !P2 ;  /* 0xff800000d1d17808 */ /* 0x000fe40005000000 */
[----:B------:R-:W-:Y:S02]  /*19c50*/  FSEL R178, R40, -INF , !P6 ;  /* 0xff80000028b27808 */ /* 0x000fe40007000000 */
[----:B------:R-:W-:-:S02]  /*19c60*/  ISETP.GT.AND P5, PT, R237, R28, PT ;  /* 0x0000001ced00720c */ /* 0x000fc40003fa4270 */
[----:B------:R-:W-:Y:S02]  /*19c70*/  ISETP.GT.AND P1, PT, R235, R28, PT ;  /* 0x0000001ceb00720c */ /* 0x000fe40003f24270 */
[C---:B------:R-:W-:Y:S02]  /*19c80*/  ISETP.GE.AND P2, PT, R28.reuse, R236, PT ;  /* 0x000000ec1c00720c */ /* 0x040fe40003f46270 */
[----:B------:R-:W-:Y:S01]  /*19c90*/  ISETP.GE.AND P6, PT, R28, R234, PT ;  /* 0x000000ea1c00720c */ /* 0x000fe20003fc6270 */
[C---:B------:R-:W-:Y:S01]  /*19ca0*/  VIADD R28, R44.reuse, 0x30 ;  /* 0x000000302c1c7836 */ /* 0x040fe20000000000 */
[----:B------:R-:W-:Y:S01]  /*19cb0*/  FSEL R179, R29, -INF , !P0 ;  /* 0xff8000001db37808 */ /* 0x000fe20004000000 */
[----:B------:R-:W-:Y:S01]  /*19cc0*/  VIADD R44, R44, 0x39 ;  /* 0x000000392c2c7836 */ /* 0x000fe20000000000 */
[----:B------:R-:W-:Y:S02]  /*19cd0*/  IABS R31, R31 ;  /* 0x0000001f001f7213 */ /* 0x000fe40000000000 */
[----:B------:R-:W-:-:S02]  /*19ce0*/  IABS R29, R30 ;  /* 0x0000001e001d7213 */ /* 0x000fc40000000000 */
[----:B------:R-:W-:Y:S02]  /*19cf0*/  IADD3 R5, PT, PT, R165, 0x7, -R48 ;  /* 0x00000007a5057810 */ /* 0x000fe40007ffe830 */
[----:B------:R-:W-:Y:S02]  /*19d00*/  FSEL R178, R178, -INF , !P3 ;  /* 0xff800000b2b27808 */ /* 0x000fe40005800000 */
[----:B------:R-:W-:Y:S02]  /*19d10*/  FSEL R179, R179, -INF , !P4 ;  /* 0xff800000b3b37808 */ /* 0x000fe40006000000 */
[----:B------:R-:W-:Y:S02]  /*19d20*/  FSEL R176, R41, -INF , !P5 ;  /* 0xff80000029b07808 */ /* 0x000fe40006800000 */
[----:B------:R-:W-:Y:S02]  /*19d30*/  FSEL R14, R14, -INF , !P1 ;  /* 0xff8000000e0e7808 */ /* 0x000fe40004800000 */
[----:B------:R-:W-:-:S02]  /*19d40*/  ISETP.GT.AND P3, PT, R237, R28, PT ;  /* 0x0000001ced00720c */ /* 0x000fc40003f64270 */
[----:B------:R-:W-:Y:S02]  /*19d50*/  ISETP.GT.AND P0, PT, R235, R28, PT ;  /* 0x0000001ceb00720c */ /* 0x000fe40003f04270 */
[C---:B------:R-:W-:Y:S02]  /*19d60*/  ISETP.GE.AND P4, PT, R28.reuse, R236, PT ;  /* 0x000000ec1c00720c */ /* 0x040fe40003f86270 */
[----:B------:R-:W-:Y:S02]  /*19d70*/  ISETP.GE.AND P5, PT, R28, R234, PT ;  /* 0x000000ea1c00720c */ /* 0x000fe40003fa6270 */
[----:B------:R-:W-:Y:S02]  /*19d80*/  I2FP.F32.S32 R31, R31 ;  /* 0x0000001f001f7245 */ /* 0x000fe40000201400 */
[----:B------:R-:W-:Y:S02]  /*19d90*/  I2FP.F32.S32 R29, R29 ;  /* 0x0000001d001d7245 */ /* 0x000fe40000201400 */
[----:B------:R-:W-:Y:S01]  /*19da0*/  IABS R5, R5 ;  /* 0x0000000500057213 */ /* 0x000fe20000000000 */
[----:B------:R-:W-:Y:S01]  /*19db0*/  FFMA.FTZ R31, R31, -UR14, R68 ;  /* 0x8000000e1f1f7c23 */ /* 0x000fe20008010044 */
[C---:B------:R-:W-:Y:S01]  /*19dc0*/  IADD3 R28, PT, PT, R2.reuse, 0x7, -R48 ;  /* 0x00000007021c7810 */ /* 0x040fe20007ffe830 */
[----:B------:R-:W-:Y:S01]  /*19dd0*/  FFMA.FTZ R29, R29, -UR14, R70 ;  /* 0x8000000e1d1d7c23 */ /* 0x000fe20008010046 */
[----:B------:R-:W-:-:S02]  /*19de0*/  IADD3 R6, PT, PT, R2, -0x1, -R48 ;  /* 0xffffffff02067810 */ /* 0x000fc40007ffe830 */
[----:B------:R-:W-:Y:S02]  /*19df0*/  IABS R7, R7 ;  /* 0x0000000700077213 */ /* 0x000fe40000000000 */
[----:B------:R-:W-:Y:S02]  /*19e00*/  IADD3 R48, PT, PT, R165, -0x1, -R48 ;  /* 0xffffffffa5307810 */ /* 0x000fe40007ffe830 */
[----:B------:R-:W-:Y:S02]  /*19e10*/  FSEL R177, R14, -INF , !P6 ;  /* 0xff8000000eb17808 */ /* 0x000fe40007000000 */
[----:B------:R-:W-:Y:S02]  /*19e20*/  I2FP.F32.S32 R14, R5 ;  /* 0x00000005000e7245 */ /* 0x000fe40000201400 */
[----:B------:R-:W-:Y:S02]  /*19e30*/  IABS R28, R28 ;  /* 0x0000001c001c7213 */ /* 0x000fe40000000000 */
[----:B------:R-:W-:Y:S01]  /*19e40*/  IABS R4, R4 ;  /* 0x0000000400047213 */ /* 0x000fe20000000000 */
[----:B------:R-:W-:Y:S01]  /*19e50*/  FFMA.FTZ R14, R14, -UR14, R71 ;  /* 0x8000000e0e0e7c23 */ /* 0x000fe20008010047 */
[----:B------:R-:W-:-:S02]  /*19e60*/  IABS R6, R6 ;  /* 0x0000000600067213 */ /* 0x000fc40000000000 */
[----:B------:R-:W-:Y:S02]  /*19e70*/  I2FP.F32.S32 R7, R7 ;  /* 0x0000000700077245 */ /* 0x000fe40000201400 */
[----:B------:R-:W-:Y:S02]  /*19e80*/  IABS R48, R48 ;  /* 0x0000003000307213 */ /* 0x000fe40000000000 */
[----:B------:R-:W-:Y:S01]  /*19e90*/  I2FP.F32.S32 R28, R28 ;  /* 0x0000001c001c7245 */ /* 0x000fe20000201400 */
[----:B------:R-:W-:Y:S01]  /*19ea0*/  FFMA.FTZ R7, R7, -UR14, R64 ;  /* 0x8000000e07077c23 */ /* 0x000fe20008010040 */
[----:B------:R-:W-:Y:S02]  /*19eb0*/  I2FP.F32.S32 R5, R4 ;  /* 0x0000000400057245 */ /* 0x000fe40000201400 */
[----:B------:R-:W-:Y:S01]  /*19ec0*/  I2FP.F32.S32 R6, R6 ;  /* 0x0000000600067245 */ /* 0x000fe20000201400 */
[----:B------:R-:W-:Y:S01]  /*19ed0*/  FFMA.FTZ R28, R28, -UR14, R69 ;  /* 0x8000000e1c1c7c23 */ /* 0x000fe20008010045 */
[----:B------:R-:W-:Y:S01]  /*19ee0*/  ISETP.GT.AND P1, PT, R235, R16, PT ;  /* 0x00000010eb00720c */ /* 0x000fe20003f24270 */
[----:B------:R-:W-:Y:S01]  /*19ef0*/  FFMA.FTZ R5, R5, -UR14, R66 ;  /* 0x8000000e05057c23 */ /* 0x000fe20008010042 */
[----:B------:R-:W-:Y:S01]  /*19f00*/  FSEL R31, R31, -INF , !P3 ;  /* 0xff8000001f1f7808 */ /* 0x000fe20005800000 */
[----:B------:R-:W-:Y:S01]  /*19f10*/  FFMA.FTZ R6, R6, -UR14, R65 ;  /* 0x8000000e06067c23 */ /* 0x000fe20008010041 */
[----:B------:R-:W-:-:S02]  /*19f20*/  FSEL R29, R29, -INF , !P0 ;  /* 0xff8000001d1d7808 */ /* 0x000fc40004000000 */
[----:B------:R-:W-:Y:S02]  /*19f30*/  I2FP.F32.S32 R48, R48 ;  /* 0x0000003000307245 */ /* 0x000fe40000201400 */
[----:B------:R-:W-:Y:S02]  /*19f40*/  ISETP.GT.AND P0, PT, R237, R50, PT ;  /* 0x00000032ed00720c */ /* 0x000fe40003f04270 */
[----:B------:R-:W-:Y:S01]  /*19f50*/  FSEL R176, R176, -INF , !P2 ;  /* 0xff800000b0b07808 */ /* 0x000fe20005000000 */
[----:B------:R-:W-:Y:S01]  /*19f60*/  FFMA.FTZ R67, R48, -UR14, R67 ;  /* 0x8000000e30437c23 */ /* 0x000fe20008010043 */
[----:B------:R-:W-:Y:S02]  /*19f70*/  FSEL R214, R31, -INF , !P4 ;  /* 0xff8000001fd67808 */ /* 0x000fe40006000000 */
[----:B------:R-:W-:Y:S01]  /*19f80*/  FSEL R14, R14, -INF , !P1 ;  /* 0xff8000000e0e7808 */ /* 0x000fe20004800000 */
[----:B------:R-:W-:Y:S01]  /*19f90*/  BAR.SYNC.DEFER_BLOCKING 0x0 ;  /* 0x0000000000007b1d */ /* 0x000fe20000010000 */
[----:B------:R-:W-:-:S02]  /*19fa0*/  ISETP.GT.AND P2, PT, R237, R16, PT ;  /* 0x00000010ed00720c */ /* 0x000fc40003f44270 */
        /* <DEDUP_REMOVED lines=12> */
[C---:B------:R-:W-:Y:S02]  /*1a070*/  ISETP.GE.AND P4, PT, R44.reuse, R236, PT ;  /* 0x000000ec2c00720c */ /* 0x040fe40003f86270 */
[----:B------:R-:W-:Y:S02]  /*1a080*/  ISETP.GE.AND P1, PT, R44, R234, PT ;  /* 0x000000ea2c00720c */ /* 0x000fe40003f26270 */
[----:B------:R-:W-:Y:S02]  /*1a090*/  FSEL R201, R67, -INF , !P0 ;  /* 0xff80000043c97808 */ /* 0x000fe40004000000 */
[----:B------:R-:W-:Y:S02]  /*1a0a0*/  FSEL R210, R210, -INF , !P6 ;  /* 0xff800000d2d27808 */ /* 0x000fe40007000000 */
[----:B------:R-:W-:Y:S02]  /*1a0b0*/  FSEL R203, R14, -INF , !P3 ;  /* 0xff8000000ecb7808 */ /* 0x000fe40005800000 */
[----:B------:R-:W-:-:S02]  /*1a0c0*/  FSEL R208, R7, -INF , !P5 ;  /* 0xff80000007d07808 */ /* 0x000fc40006800000 */
        /* <DEDUP_REMOVED lines=16> */
.L_x_6067:
        /* <DEDUP_REMOVED lines=62> */
.L_x_6068:
        /* <DEDUP_REMOVED lines=15> */
[----:B------:R-:W-:-:S03]  /*1a6a0*/  IADD3 R4, P0, PT, R10, UR11, RZ ;  /* 0x0000000b0a047c10 */ /* 0x000fc6000ff1e0ff */
[----:B------:R-:W-:Y:S01]  /*1a6b0*/  @!P2 IMAD.MOV.U32 R229, RZ, RZ, R227 ;  /* 0x000000ffffe5a224 */ /* 0x000fe200078e00e3 */
        /* <DEDUP_REMOVED lines=84> */
.L_x_6066:
[----:B--2---:R-:W-:Y:S01]  /*1ac00*/  FMNMX3.FTZ R5, R46, R52, R54, !PT ;  /* 0x000000342e057276 */ /* 0x004fe20007810036 */
[----:B------:R-:W1:Y:S01]  /*1ac10*/  LDCU UR4, c[0x0][0x45c] ;  /* 0x00008b80ff0477ac */ /* 0x000e620008000800 */
[----:B------:R-:W-:Y:S02]  /*1ac20*/  FMNMX3.FTZ R6, R45, R47, R49, !PT ;  /* 0x0000002f2d067276 */ /* 0x000fe40007810031 */
[----:B------:R-:W-:Y:S01]  /*1ac30*/  FMNMX3.FTZ R5, R5, R56, R24, !PT ;  /* 0x0000003805057276 */ /* 0x000fe20007810018 */
[----:B------:R-:W-:Y:S01]  /*1ac40*/  UISETP.GT.AND UP0, UPT, UR35, UR7, UPT ;  /* 0x000000072300728c */ /* 0x000fe2000bf04270 */
        /* <DEDUP_REMOVED lines=19> */
[----:B------:R-:W-:-:S02]  /*1ad80*/  IADD3 R197, PT, PT, R15, R218, RZ ;  /* 0x000000da0fc57210 */ /* 0x000fc40007ffe0ff */
[----:B------:R-:W-:Y:S01]  /*1ad90*/  IADD3 R194, PT, PT, R15, R196, RZ ;  /* 0x000000c40fc27210 */ /* 0x000fe20007ffe0ff */
[----:B------:R-:W-:Y:S04]  /*1ada0*/  LDSM.16.MT88.4 R140, [R196+0x10000] ;  /* 0x01000000c48c783b */ /* 0x000fe80000004200 */
        /* <DEDUP_REMOVED lines=26> */
[--C-:B------:R-:W-:Y:S01]  /*1af50*/  FFMA.FTZ R191, R54, UR4, -R211.reuse ;  /* 0x0000000436bf7c23 */ /* 0x100fe200080108d3 */
[--C-:B------:R-:W-:Y:S01]  /*1af60*/  FFMA.FTZ R189, R49, UR4, -R204.reuse ;  /* 0x0000000431bd7c23 */ /* 0x100fe200080108cc */
[--C-:B------:R-:W-:Y:S01]  /*1af70*/  FFMA.FTZ R186, R51, UR4, -R204.reuse ;  /* 0x0000000433ba7c23 */ /* 0x100fe200080108cc */
[----:B------:R-:W-:Y:S01]  /*1af80*/  LDSM.16.MT88.4 R120, [R196+0x16000] ;  /* 0x01600000c478783b */ /* 0x000fe20000004200 */
[--C-:B------:R-:W-:Y:S01]  /*1af90*/  FFMA.FTZ R193, R45, UR4, -R204.reuse ;  /* 0x000000042dc17c23 */ /* 0x100fe200080108cc */
[--C-:B------:R-:W-:Y:S01]  /*1afa0*/  FFMA.FTZ R190, R47, UR4, -R204.reuse ;  /* 0x000000042fbe7c23 */ /* 0x100fe200080108cc */
[----:B------:R-:W-:Y:S01]  /*1afb0*/  MUFU.EX2 R195, R195 ;  /* 0x000000c300c37308 */ /* 0x000fe20000000800 */
[----:B------:R-:W1:Y:S01]  /*1afc0*/  LDSM.16.MT88.4 R48, [R197+0x12000] ;  /* 0x01200000c530783b */ /* 0x000e620000004200 */
[--C-:B------:R-:W-:Y:S01]  /*1afd0*/  FFMA.FTZ R187, R24, UR4, -R211.reuse ;  /* 0x0000000418bb7c23 */ /* 0x100fe200080108d3 */
[--C-:B------:R-:W-:Y:S01]  /*1afe0*/  FFMA.FTZ R184, R26, UR4, -R211.reuse ;  /* 0x000000041ab87c23 */ /* 0x100fe200080108d3 */
[----:B------:R-:W2:Y:S01]  /*1aff0*/  MUFU.EX2 R192, R192 ;  /* 0x000000c000c07308 */ /* 0x000ea20000000800 */
[----:B------:R-:W3:Y:S01]  /*1b000*/  LDSM.16.MT88.4 R4, [R194+0x16000] ;  /* 0x01600000c204783b */ /* 0x000ee20000004200 */
[--C-:B------:R-:W-:Y:S01]  /*1b010*/  FFMA.FTZ R183, R20, UR4, -R211.reuse ;  /* 0x0000000414b77c23 */ /* 0x100fe200080108d3 */
[--C-:B------:R-:W-:Y:S01]  /*1b020*/  FFMA.FTZ R180, R22, UR4, -R211.reuse ;  /* 0x0000000416b47c23 */ /* 0x100fe200080108d3 */
[----:B------:R-:W-:Y:S01]  /*1b030*/  MUFU.EX2 R191, R191 ;  /* 0x000000bf00bf7308 */ /* 0x000fe20000000800 */
[----:B------:R-:W4:Y:S01]  /*1b040*/  LDSM.16.MT88.4 R12, [R218+0x10800] ;  /* 0x01080000da0c783b */ /* 0x000f220000004200 */
[--C-:B------:R-:W-:Y:S01]  /*1b050*/  FFMA.FTZ R185, R27, UR4, -R204.reuse ;  /* 0x000000041bb97c23 */ /* 0x100fe200080108cc */
[--C-:B------:R-:W-:Y:S01]  /*1b060*/  FFMA.FTZ R182, R25, UR4, -R204.reuse ;  /* 0x0000000419b67c23 */ /* 0x100fe200080108cc */
[----:B------:R-:W5:Y:S01]  /*1b070*/  MUFU.EX2 R188, R188 ;  /* 0x000000bc00bc7308 */ /* 0x000f620000000800 */
[----:B------:R-:W4:Y:S01]  /*1b080*/  LDSM.16.MT88.4 R8, [R197+0x10800] ;  /* 0x01080000c508783b */ /* 0x000f220000004200 */
[--C-:B------:R-:W-:Y:S01]  /*1b090*/  FFMA.FTZ R181, R21, UR4, -R204.reuse ;  /* 0x0000000415b57c23 */ /* 0x100fe200080108cc */
[--C-:B------:R-:W-:Y:S01]  /*1b0a0*/  FFMA.FTZ R166, R23, UR4, -R204.reuse ;  /* 0x0000000417a67c23 */ /* 0x100fe200080108cc */
[----:B------:R-:W-:Y:S01]  /*1b0b0*/  MUFU.EX2 R193, R193 ;  /* 0x000000c100c17308 */ /* 0x000fe20000000800 */
[----:B------:R-:W4:Y:S01]  /*1b0c0*/  LDSM.16.MT88.4 R16, [R194+0x10800] ;  /* 0x01080000c210783b */ /* 0x000f220000004200 */
[----:B--2---:R-:W-:Y:S01]  /*1b0d0*/  F2FP.BF16.F32.PACK_AB R128, R192, R195 ;  /* 0x000000c3c080723e */ /* 0x004fe200000010ff */
[--C-:B------:R-:W-:Y:S01]  /*1b0e0*/  FFMA.FTZ R215, R209, UR4, -R204.reuse ;  /* 0x00000004d1d77c23 */ /* 0x100fe200080108cc */
[----:B------:R-:W2:Y:S01]  /*1b0f0*/  MUFU.EX2 R190, R190 ;  /* 0x000000be00be7308 */ /* 0x000ea20000000800 */
[----:B------:R-:W4:Y:S01]  /*1b100*/  LDSM.16.MT88.4 R20, [R196+0x10800] ;  /* 0x01080000c414783b */ /* 0x000f220000004200 */
[--C-:B------:R-:W-:Y:S01]  /*1b110*/  FFMA.FTZ R205, R198, UR4, -R211.reuse ;  /* 0x00000004c6cd7c23 */ /* 0x100fe200080108d3 */
[--C-:B------:R-:W-:Y:S01]  /*1b120*/  FFMA.FTZ R216, R199, UR4, -R204.reuse ;  /* 0x00000004c7d87c23 */ /* 0x100fe200080108cc */
[----:B------:R-:W-:Y:S01]  /*1b130*/  MUFU.EX2 R189, R189 ;  /* 0x000000bd00bd7308 */ /* 0x000fe20000000800 */
[----:B------:R-:W-:Y:S01]  /*1b140*/  LDSM.16.MT88.4 R24, [R196+0x14800] ;  /* 0x01480000c418783b */ /* 0x000fe20000004200 */
[----:B-----5:R-:W-:Y:S01]  /*1b150*/  F2FP.BF16.F32.PACK_AB R130, R188, R191 ;  /* 0x000000bfbc82723e */ /* 0x020fe200000010ff */
[--C-:B------:R-:W-:Y:S01]  /*1b160*/  FFMA.FTZ R209, R179, UR4, -R204.reuse ;  /* 0x00000004b3d17c23 */ /* 0x100fe200080108cc */
[----:B------:R-:W5:Y:S01]  /*1b170*/  MUFU.EX2 R186, R186 ;  /* 0x000000ba00ba7308 */ /* 0x000f620000000800 */
[----:B------:R-:W-:Y:S01]  /*1b180*/  LDSM.16.MT88.4 R172, [R197+0x12800] ;  /* 0x01280000c5ac783b */ /* 0x000fe20000004200 */
[--C-:B------:R-:W-:Y:S01]  /*1b190*/  FFMA.FTZ R220, R177, UR4, -R204.reuse ;  /* 0x00000004b1dc7c23 */ /* 0x100fe200080108cc */
[--C-:B------:R-:W-:Y:S01]  /*1b1a0*/  FFMA.FTZ R176, R176, UR4, -R211.reuse ;  /* 0x00000004b0b07c23 */ /* 0x100fe200080108d3 */
[----:B------:R-:W-:Y:S01]  /*1b1b0*/  MUFU.EX2 R187, R187 ;  /* 0x000000bb00bb7308 */ /* 0x000fe20000000800 */
[----:B------:R-:W-:Y:S01]  /*1b1c0*/  LDSM.16.MT88.4 R168, [R196+0x12800] ;  /* 0x01280000c4a8783b */ /* 0x000fe20000004200 */
[----:B--2---:R-:W-:Y:S01]  /*1b1d0*/  F2FP.BF16.F32.PACK_AB R129, R190, R193 ;  /* 0x000000c1be81723e */ /* 0x004fe200000010ff */
[----:B------:R-:W-:Y:S01]  /*1b1e0*/  FFMA.FTZ R203, R203, UR4, -R204 ;  /* 0x00000004cbcb7c23 */ /* 0x000fe200080108cc */
[----:B------:R-:W2:Y:S01]  /*1b1f0*/  MUFU.EX2 R184, R184 ;  /* 0x000000b800b87308 */ /* 0x000ea20000000800 */
[----:B------:R-:W-:Y:S01]  /*1b200*/  LDSM.16.MT88.4 R32, [R218+0x14800] ;  /* 0x01480000da20783b */ /* 0x000fe20000004200 */
[----:B------:R-:W-:Y:S01]  /*1b210*/  FFMA.FTZ R243, R206, UR4, -R211 ;  /* 0x00000004cef37c23 */ /* 0x000fe200080108d3 */
[----:B------:R-:W-:Y:S01]  /*1b220*/  FADD.FTZ R192, R195, R192 ;  /* 0x000000c0c3c07221 */ /* 0x000fe20000010000 */
[----:B------:R-:W-:Y:S01]  /*1b230*/  MUFU.EX2 R183, R183 ;  /* 0x000000b700b77308 */ /* 0x000fe20000000800 */
[----:B------:R-:W-:Y:S01]  /*1b240*/  LDSM.16.MT88.4 R28, [R197+0x14800] ;  /* 0x01480000c51c783b */ /* 0x000fe20000004200 */
[----:B-----5:R-:W-:Y:S01]  /*1b250*/  F2FP.BF16.F32.PACK_AB R131, R186, R189 ;  /* 0x000000bdba83723e */ /* 0x020fe200000010ff */
        /* <DEDUP_REMOVED lines=11> */
[----:B------:R-:W4:Y:S04]  /*1b310*/  MUFU.EX2 R166, R166 ;  /* 0x000000a600a67308 */ /* 0x000f280000000800 */
[----:B------:R-:W-:Y:S01]  /*1b320*/  MUFU.EX2 R205, R205 ;  /* 0x000000cd00cd7308 */ /* 0x000fe20000000800 */
[C---:B------:R-:W-:Y:S03]  /*1b330*/  HMMA.16816.F32.BF16 R152, R128.reuse, R148, RZ ;  /* 0x000000948098723c */ /* 0x040fe600000418ff */
[----:B------:R4:W-:Y:S04]  /*1b340*/  MUFU.EX2 R199, R176 ;  /* 0x000000b000c77308 */ /* 0x0009e80000000800 */
        /* <DEDUP_REMOVED lines=41> */
[----:B----4-:R-:W-:-:S07]  /*1b5e0*/  F2FP.BF16.F32.PACK_AB R7, R166, R181 ;  /* 0x000000b5a607723e */ /* 0x010fce00000010ff */
        /* <DEDUP_REMOVED lines=24> */
[----:B-1----:R-:W-:Y:S01]  /*1b770*/  HMMA.16816.F32.BF16 R108, R4, R12, R108 ;  /* 0x0000000c046c723c */ /* 0x002fe2000004186c */
[--C-:B------:R-:W-:Y:S01]  /*1b780*/  FFMA.FTZ R12, R200, UR4, -R211.reuse ;  /* 0x00000004c80c7c23 */ /* 0x100fe200080108d3 */
[----:B------:R-:W-:-:S02]  /*1b790*/  FFMA.FTZ R200, R178, UR4, -R211 ;  /* 0x00000004b2c87c23 */ /* 0x000fc400080108d3 */
[----:B------:R-:W-:Y:S01]  /*1b7a0*/  LDSM.16.MT88.4 R176, [R218+0x13000] ;  /* 0x01300000dab0783b */ /* 0x000fe20000004200 */
[----:B------:R1:W5:Y:S03]  /*1b7b0*/  MUFU.EX2 R198, R12 ;  /* 0x0000000c00c67308 */ /* 0x0003660000000800 */
[C---:B------:R-:W-:Y:S01]  /*1b7c0*/  HMMA.16816.F32.BF16 R112, R4.reuse, R14, R112 ;  /* 0x0000000e0470723c */ /* 0x040fe20000041870 */
[----:B------:R-:W3:Y:S07]  /*1b7d0*/  MUFU.EX2 R200, R200 ;  /* 0x000000c800c87308 */ /* 0x000eee0000000800 */
        /* <DEDUP_REMOVED lines=66> */
[----:B------:R-:W1:Y:S01]  /*1bc00*/  MUFU.EX2 R204, R204 ;  /* 0x000000cc00cc7308 */ /* 0x000e620000000800 */
        /* <DEDUP_REMOVED lines=22> */
[----:B-1----:R-:W-:-:S07]  /*1bd70*/  F2FP.BF16.F32.PACK_AB R7, R204, R201 ;  /* 0x000000c9cc07723e */ /* 0x002fce00000010ff */
        /* <DEDUP_REMOVED lines=61> */
[----:B------:R-:W-:-:S04]  /*1c150*/  DEPBAR.LE SB0, 0x0 ;  /* 0x000080000000791a */ /* 0x000fc80000000000 */
[----:B------:R-:W-:Y:S02]  /*1c160*/  UISETP.NE.U32.AND UP0, UPT, UR12, URZ, UPT ;  /* 0x000000ff0c00728c */ /* 0x000fe4000bf05070 */
[----:B------:R-:W-:Y:S02]  /*1c170*/  UIADD3 UR15, UPT, UPT, UR23, -0x1, URZ ;  /* 0xffffffff170f7890 */ /* 0x000fe4000fffe0ff */
[----:B------:R-:W-:Y:S01]  /*1c180*/  UISETP.NE.AND.EX UP0, UPT, UR13, URZ, UPT, UP0 ;  /* 0x000000ff0d00728c */ /* 0x000fe2000bf05300 */
[----:B------:R-:W1:Y:S01]  /*1c190*/  LDCU.64 UR10, c[0x0][0x358] ;  /* 0x00006b00ff0a77ac */ /* 0x000e620008000a00 */
[----:B------:R-:W-:Y:S02]  /*1c1a0*/  UIADD3 UR35, UPT, UPT, UR23, -0x2, URZ ;  /* 0xfffffffe17237890 */ /* 0x000fe4000fffe0ff */
[----:B------:R-:W-:Y:S01]  /*1c1b0*/  USHF.L.U32 UR15, UR15, 0x6, URZ ;  /* 0x000000060f0f7899 */ /* 0x000fe200080006ff */
[----:B------:R-:W-:Y:S06]  /*1c1c0*/  BAR.SYNC.DEFER_BLOCKING 0x0 ;  /* 0x0000000000007b1d */ /* 0x000fec0000010000 */
[----:B------:R-:W-:Y:S05]  /*1c1d0*/  BRA.U !UP0, `(.L_x_6070) ;  /* 0x0000000108f87547 */ /* 0x000fea000b800000 */
[----:B------:R-:W2:Y:S01]  /*1c1e0*/  LDC R5, c[0x0][0x4f0] ;  /* 0x00013c00ff057b82 */ /* 0x000ea20000000800 */
[----:B------:R-:W-:Y:S01]  /*1c1f0*/  USHF.L.U32 UR4, UR35, 0x6, URZ ;  /* 0x0000000623047899 */ /* 0x000fe200080006ff */
[----:B------:R-:W-:Y:S01]  /*1c200*/  IABS R8, UR15 ;  /* 0x0000000f00087c13 */ /* 0x000fe20008000000 */
[----:B------:R-:W3:Y:S04]  /*1c210*/  LDCU.64 UR8, c[0x0][0x3c0] ;  /* 0x00007800ff0877ac */ /* 0x000ee80008000a00 */
[----:B------:R-:W-:-:S04]  /*1c220*/  MOV R6, UR4 ;  /* 0x0000000400067c02 */ /* 0x000fc80008000f00 */
[----:B------:R-:W-:Y:S02]  /*1c230*/  IABS R6, R6 ;  /* 0x0000000600067213 */ /* 0x000fe40000000000 */
        /* <DEDUP_REMOVED lines=38> */
[----:B-1----:R-:W4:Y:S04]  /*1c4a0*/  LDG.E R9, desc[UR10][R12.64] ;  /* 0x0000000a0c097981 */ /* 0x002f28000c1e1900 */
[----:B------:R-:W4:Y:S01]  /*1c4b0*/  LDG.E R4, desc[UR10][R10.64] ;  /* 0x0000000a0a047981 */ /* 0x000f22000c1e1900 */
[----:B------:R-:W-:-:S04]  /*1c4c0*/  IMAD.IADD R6, R7, 0x1, -R6 ;  /* 0x0000000107067824 */ /* 0x000fc800078e0a06 */
[----:B------:R-:W-:-:S05]  /*1c4d0*/  IMAD R6, R6, R5, -0x40 ;  /* 0xffffffc006067424 */ /* 0x000fca00078e0205 */
[----:B------:R-:W-:-:S05]  /*1c4e0*/  SHF.R.S32.HI R5, RZ, 0x1f, R6 ;  /* 0x0000001fff057819 */ /* 0x000fca0000011406 */
[----:B---3--:R-:W-:-:S04]  /*1c4f0*/  IMAD R5, R5, UR8, RZ ;  /* 0x0000000805057c24 */ /* 0x008fc8000f8e02ff */
[C---:B------:R-:W-:Y:S01]  /*1c500*/  IMAD R5, R6.reuse, UR9, R5 ;  /* 0x0000000906057c24 */ /* 0x040fe2000f8e0205 */
[----:B----4-:R-:W-:Y:S01]  /*1c510*/  IADD3 R4, PT, PT, R9, -R4, RZ ;  /* 0x8000000409047210 */ /* 0x010fe20007ffe0ff */
        /* <DEDUP_REMOVED lines=8> */
[----:B------:R-:W-:Y:S01]  /*1c5a0*/  LEA.HI.X R231, R8, R231, R5, 0x1, P0 ;  /* 0x000000e708e77211 */ /* 0x000fe200000f0c05 */
[----:B------:R-:W-:Y:S06]  /*1c5b0*/  BRA `(.L_x_6071) ;  /* 0x0000000000207947 */ /* 0x000fec0003800000 */
.L_x_6070:
        /* <DEDUP_REMOVED lines=8> */
.L_x_6071:
[----:B------:R-:W2:Y:S01]  /*1c640*/  S2R R214, SR_TID.X ;  /* 0x0000000000d67919 */ /* 0x000ea20000002100 */
[----:B------:R-:W3:Y:S01]  /*1c650*/  LDCU UR5, c[0x0][0x440] ;  /* 0x00008800ff0577ac */ /* 0x000ee20008000800 */
[----:B------:R-:W-:Y:S01]  /*1c660*/  IMAD.MOV.U32 R166, RZ, RZ, 0x20 ;  /* 0x00000020ffa67424 */ /* 0x000fe200078e00ff */
[----:B------:R-:W4:Y:S01]  /*1c670*/  LDCU UR4, c[0x0][0x3c4] ;  /* 0x00007880ff0477ac */ /* 0x000f220008000800 */
[----:B------:R-:W-:Y:S02]  /*1c680*/  USHF.L.U32 UR9, UR8, 0x5, URZ ;  /* 0x0000000508097899 */ /* 0x000fe400080006ff */
[----:B------:R-:W-:-:S04]  /*1c690*/  UISETP.GT.AND UP1, UPT, UR35, UR7, UPT ;  /* 0x000000072300728c */ /* 0x000fc8000bf24270 */
[----:B------:R-:W-:Y:S01]  /*1c6a0*/  IADD3 R10, P0, PT, R230, UR9, RZ ;  /* 0x00000009e60a7c10 */ /* 0x000fe2000ff1e0ff */
[----:B----4-:R-:W-:-:S06]  /*1c6b0*/  USHF.L.U64.HI UR4, UR8, 0x5, UR4 ;  /* 0x0000000508047899 */ /* 0x010fcc0008010204 */
[----:B------:R-:W-:Y:S02]  /*1c6c0*/  IADD3.X R11, PT, PT, R231, UR4, RZ, P0, !PT ;  /* 0x00000004e70b7c10 */ /* 0x000fe400087fe4ff */
[----:B------:R-:W-:Y:S01]  /*1c6d0*/  IADD3 R8, P0, PT, R10, UR9, RZ ;  /* 0x000000090a087c10 */ /* 0x000fe2000ff1e0ff */
[C---:B--2---:R-:W-:Y:S02]  /*1c6e0*/  IMAD.SHL.U32 R7, R214.reuse, 0x8, RZ ;  /* 0x00000008d6077824 */ /* 0x044fe400078e00ff */
[----:B------:R-:W-:Y:S01]  /*1c6f0*/  IMAD.SHL.U32 R4, R214, 0x40, RZ ;  /* 0x00000040d6047824 */ /* 0x000fe200078e00ff */
[----:B------:R-:W-:Y:S02]  /*1c700*/  IADD3.X R9, PT, PT, R11, UR4, RZ, P0, !PT ;  /* 0x000000040b097c10 */ /* 0x000fe400087fe4ff */
[----:B------:R-:W-:Y:S02]  /*1c710*/  LOP3.LUT R6, R7, 0x38, RZ, 0xc0, !PT ;  /* 0x0000003807067812 */ /* 0x000fe400078ec0ff */
[----:B------:R-:W-:-:S02]  /*1c720*/  LOP3.LUT R4, R4, 0x1c0, RZ, 0xc0, !PT ;  /* 0x000001c004047812 */ /* 0x000fc400078ec0ff */
[----:B------:R-:W-:Y:S02]  /*1c730*/  LOP3.LUT R5, R6, 0x40, RZ, 0xfc, !PT ;  /* 0x0000004006057812 */ /* 0x000fe400078efcff */
[----:B------:R-:W-:Y:S02]  /*1c740*/  LOP3.LUT R4, R4, 0x38, R7, 0xf8, !PT ;  /* 0x0000003804047812 */ /* 0x000fe400078ef807 */
[C---:B---3--:R-:W-:Y:S02]  /*1c750*/  ISETP.GE.AND P5, PT, R6.reuse, UR5, PT ;  /* 0x0000000506007c0c */ /* 0x048fe4000bfa6270 */
        /* <DEDUP_REMOVED lines=9> */
[----:B-1----:R-:W-:Y:S01]  /*1c7f0*/  @!P5 LDGSTS.E.BYPASS.LTC128B.128 [R245+0x10000], desc[UR10][R230.64] ;  /* 0x10000000e6f5dfae */ /* 0x002fe2000b981a0a */
[----:B------:R-:W-:Y:S02]  /*1c800*/  IADD3 R6, P0, PT, R8, UR9, RZ ;  /* 0x0000000908067c10 */ /* 0x000fe4000ff1e0ff */
[----:B------:R-:W-:Y:S01]  /*1c810*/  LOP3.LUT R4, R4, 0x8, R5, 0x78, !PT ;  /* 0x0000000804047812 */ /* 0x000fe200078e7805 */
[----:B------:R-:W-:Y:S01]  /*1c820*/  @P5 STS.128 [R245+0x10000], RZ ;  /* 0x010000fff5005388 */ /* 0x000fe20000000c00 */
[----:B------:R-:W-:Y:S01]  /*1c830*/  IADD3.X R7, PT, PT, R9, UR4, RZ, P0, !PT ;  /* 0x0000000409077c10 */ /* 0x000fe200087fe4ff */
[----:B------:R-:W-:Y:S01]  /*1c840*/  USHF.L.U32 UR4, UR23, 0x6, URZ ;  /* 0x0000000617047899 */ /* 0x000fe200080006ff */
[----:B------:R-:W-:Y:S01]  /*1c850*/  LOP3.LUT R4, R167, R4, RZ, 0xfc, !PT ;  /* 0x00000004a7047212 */ /* 0x000fe200078efcff */
[----:B------:R-:W-:Y:S01]  /*1c860*/  @!PT LDS RZ, [RZ] ;  /* 0x00000000fffff984 */ /* 0x000fe20000000800 */
[----:B------:R-:W-:Y:S01]  /*1c870*/  @!PT LDS RZ, [RZ] ;  /* 0x00000000fffff984 */ /* 0x000fe20000000800 */
[----:B------:R-:W-:Y:S01]  /*1c880*/  @!PT LDS RZ, [RZ] ;  /* 0x00000000fffff984 */ /* 0x000fe20000000800 */
[----:B------:R-:W-:Y:S01]  /*1c890*/  @!P4 LDGSTS.E.BYPASS.LTC128B.128 [R245+0x12000], desc[UR10][R230.64+0x80] ;  /* 0x12000080e6f5cfae */ /* 0x000fe2000b981a0a */
[----:B------:R-:W-:-:S02]  /*1c8a0*/  IMAD.MOV.U32 R167, RZ, RZ, 0x40 ;  /* 0x00000040ffa77424 */ /* 0x000fc400078e00ff */
[----:B------:R-:W-:Y:S01]  /*1c8b0*/  LEA R222, R4, UR6, 0x1 ;  /* 0x0000000604de7c11 */ /* 0x000fe2000f8e08ff */
[----:B------:R-:W-:Y:S01]  /*1c8c0*/  @P4 STS.128 [R245+0x12000], RZ ;  /* 0x012000fff5004388 */ /* 0x000fe20000000c00 */
[----:B------:R-:W-:-:S03]  /*1c8d0*/  LOP3.LUT R4, R214, 0x2, RZ, 0xc0, !PT ;  /* 0x00000002d6047812 */ /* 0x000fc600078ec0ff */
[----:B------:R-:W-:Y:S01]  /*1c8e0*/  @!PT LDS RZ, [RZ] ;  /* 0x00000000fffff984 */ /* 0x000fe20000000800 */
[----:B------:R-:W-:Y:S01]  /*1c8f0*/  @!PT LDS RZ, [RZ] ;  /* 0x00000000fffff984 */ /* 0x000fe20000000800 */
[----:B------:R-:W-:Y:S01]  /*1c900*/  @!PT LDS RZ, [RZ] ;  /* 0x00000000fffff984 */ /* 0x000fe20000000800 */
[----:B------:R-:W-:Y:S01]  /*1c910*/  @!P3 LDGSTS.E.BYPASS.LTC128B.128 [R245+0x14000], desc[UR10][R230.64+0x100] ;  /* 0x14000100e6f5bfae */ /* 0x000fe2000b981a0a */
[----:B------:R-:W-:-:S03]  /*1c920*/  ISETP.NE.AND P0, PT, R4, RZ, PT ;  /* 0x000000ff0400720c */ /* 0x000fc60003f05270 */
[----:B------:R-:W-:Y:S01]  /*1c930*/  @P3 STS.128 [R245+0x14000], RZ ;  /* 0x014000fff5003388 */ /* 0x000fe20000000c00 */
[----:B------:R-:W-:-:S03]  /*1c940*/  SEL R176, R166, 0xffffffe0, !P0 ;  /* 0xffffffe0a6b07807 */ /* 0x000fc60004000000 */
[----:B------:R-:W-:Y:S01]  /*1c950*/  @!PT LDS RZ, [RZ] ;  /* 0x00000000fffff984 */ /* 0x000fe20000000800 */
[----:B------:R-:W-:Y:S01]  /*1c960*/  @!PT LDS RZ, [RZ] ;  /* 0x00000000fffff984 */ /* 0x000fe20000000800 */
[----:B------:R-:W-:Y:S01]  /*1c970*/  @!PT LDS RZ, [RZ] ;  /* 0x00000000fffff984 */ /* 0x000fe20000000800 */
[----:B------:R-:W-:Y:S02]  /*1c980*/  @!P2 LDGSTS.E.BYPASS.LTC128B.128 [R245+0x16000], desc[UR10][R230.64+0x180] ;  /* 0x16000180e6f5afae */ /* 0x000fe4000b981a0a */
[----:B------:R-:W-:Y:S02]  /*1c990*/  IMAD.IADD R220, R176, 0x1, R222 ;  /* 0x00000001b0dc7824 */ /* 0x000fe400078e02de */
        /* <DEDUP_REMOVED lines=63> */
[----:B------:R-:W-:-:S03]  /*1cd90*/  SEL R167, R167, 0xffffffc0, !P0 ;  /* 0xffffffc0a7a77807 */ /* 0x000fc60004000000 */
[----:B------:R-:W-:Y:S04]  /*1cda0*/  @P2 STS.128 [R245+0x17800], RZ ;  /* 0x017800fff5002388 */ /* 0x000fe80000000c00 */
[----:B------:R-:W-:Y:S01]  /*1cdb0*/  LDSM.16.M88.4 R184, [R222] ;  /* 0x00000000deb8783b */ /* 0x000fe20000000200 */
[----:B------:R-:W-:Y:S02]  /*1cdc0*/  IMAD.IADD R217, R167, 0x1, R222 ;  /* 0x00000001a7d97824 */ /* 0x000fe400078e02de */
[----:B------:R-:W-:Y:S01]  /*1cdd0*/  IMAD.IADD R167, R221, 0x1, R167 ;  /* 0x00000001dda77824 */ /* 0x000fe200078e02a7 */
[----:B------:R-:W2:Y:S01]  /*1cde0*/  LDSM.16.M88.4 R24, [R221+0x8000] ;  /* 0x00800000dd18783b */ /* 0x000ea20000000200 */
[C---:B------:R-:W-:Y:S02]  /*1cdf0*/  IMAD.IADD R216, R176.reuse, 0x1, R217 ;  /* 0x00000001b0d87824 */ /* 0x040fe400078e02d9 */
[----:B------:R-:W-:Y:S01]  /*1ce00*/  IMAD.IADD R215, R176, 0x1, R167 ;  /* 0x00000001b0d77824 */ /* 0x000fe200078e02a7 */
        /* <DEDUP_REMOVED lines=11> */
[----:B------:R-:W2:Y:S01]  /*1cec0*/  LDSM.16.M88.4 R200, [R167+0x8800] ;  /* 0x00880000a7c8783b */ /* 0x000ea20000000200 */
[C---:B---3--:R-:W-:Y:S03]  /*1ced0*/  HMMA.16816.F32.BF16 R20, R184.reuse, R16, RZ ;  /* 0x00000010b814723c */ /* 0x048fe600000418ff */
[----:B------:R-:W3:Y:S04]  /*1cee0*/  LDSM.16.M88.4 R180, [R167+0x9000] ;  /* 0x00900000a7b4783b */ /* 0x000ee80000000200 */
[----:B------:R-:W3:Y:S01]  /*1cef0*/  LDSM.16.M88.4 R176, [R167+0x9800] ;  /* 0x00980000a7b0783b */ /* 0x000ee20000000200 */
[C---:B----4-:R-:W-:Y:S03]  /*1cf00*/  HMMA.16816.F32.BF16 R196, R184.reuse, R192, RZ ;  /* 0x000000c0b8c4723c */ /* 0x050fe600000418ff */
[----:B------:R-:W0:Y:S05]  /*1cf10*/  LDGDEPBAR ;  /* 0x00000000000079af */ /* 0x000e2a0000000000 */
[C---:B------:R-:W-:Y:S08]  /*1cf20*/  HMMA.16816.F32.BF16 R24, R184.reuse, R26, RZ ;  /* 0x0000001ab818723c */ /* 0x040ff000000418ff */
[C---:B------:R-:W-:Y:S08]  /*1cf30*/  HMMA.16816.F32.BF16 R16, R184.reuse, R18, RZ ;  /* 0x00000012b810723c */ /* 0x040ff000000418ff */
[C---:B------:R-:W-:Y:S08]  /*1cf40*/  HMMA.16816.F32.BF16 R192, R184.reuse, R194, RZ ;  /* 0x000000c2b8c0723c */ /* 0x040ff000000418ff */
[C---:B-----5:R-:W-:Y:S08]  /*1cf50*/  HMMA.16816.F32.BF16 R188, R184.reuse, R168, RZ ;  /* 0x000000a8b8bc723c */ /* 0x060ff000000418ff */
[----:B------:R-:W-:Y:S01]  /*1cf60*/  HMMA.16816.F32.BF16 R184, R184, R170, RZ ;  /* 0x000000aab8b8723c */ /* 0x000fe200000418ff */
[----:B------:R-:W-:Y:S07]  /*1cf70*/  LDSM.16.M88.4 R168, [R215+0x8000] ;  /* 0x00800000d7a8783b */ /* 0x000fee0000000200 */
[C---:B-1----:R-:W-:Y:S08]  /*1cf80*/  HMMA.16816.F32.BF16 R28, R4.reuse, R32, R28 ;  /* 0x00000020041c723c */ /* 0x042ff0000004181c */
[C---:B------:R-:W-:Y:S01]  /*1cf90*/  HMMA.16816.F32.BF16 R24, R4.reuse, R34, R24 ;  /* 0x000000220418723c */ /* 0x040fe20000041818 */
[----:B------:R-:W1:Y:S07]  /*1cfa0*/  LDSM.16.M88.4 R32, [R216] ;  /* 0x00000000d820783b */ /* 0x000e6e0000000200 */
        /* <DEDUP_REMOVED lines=32> */
[C---:B--2---:R-:W-:Y:S08]  /*1d1b0*/  HMMA.16816.F32.BF16 R188, R32.reuse, R172, R188 ;  /* 0x000000ac20bc723c */ /* 0x044ff000000418bc */
[----:B------:R-:W-:Y:S01]  /*1d1c0*/  HMMA.16816.F32.BF16 R184, R32, R174, R184 ;  /* 0x000000ae20b8723c */ /* 0x000fe200000418b8 */
[----:B------:R-:W2:Y:S04]  /*1d1d0*/  LDSM.16.M88.4 R172, [R219+0xa800] ;  /* 0x00a80000dbac783b */ /* 0x000ea80000000200 */
[----:B------:R-:W-:Y:S03]  /*1d1e0*/  LDSM.16.M88.4 R32, [R219+0xb800] ;  /* 0x00b80000db20783b */ /* 0x000fe60000000200 */
[C---:B---3--:R-:W-:Y:S08]  /*1d1f0*/  HMMA.16816.F32.BF16 R28, R176.reuse, R8, R28 ;  /* 0x00000008b01c723c */ /* 0x048ff0000004181c */
[C---:B------:R-:W-:Y:S01]  /*1d200*/  HMMA.16816.F32.BF16 R24, R176.reuse, R10, R24 ;  /* 0x0000000ab018723c */ /* 0x040fe20000041818 */
[----:B------:R-:W3:Y:S07]  /*1d210*/  LDSM.16.M88.4 R8, [R219+0xb000] ;  /* 0x00b00000db08783b */ /* 0x000eee0000000200 */
        /* <DEDUP_REMOVED lines=10> */
[C---:B----4-:R-:W-:Y:S08]  /*1d2c0*/  HMMA.16816.F32.BF16 R28, R4.reuse, R12, R28 ;  /* 0x0000000c041c723c */ /* 0x050ff0000004181c */
[C---:B------:R-:W-:Y:S01]  /*1d2d0*/  HMMA.16816.F32.BF16 R24, R4.reuse, R14, R24 ;  /* 0x0000000e0418723c */ /* 0x040fe20000041818 */
[----:B------:R-:W1:Y:S07]  /*1d2e0*/  LDSM.16.M88.4 R12, [R167+0xa800] ;  /* 0x00a80000a70c783b */ /* 0x000e6e0000000200 */
[C---:B--2---:R-:W-:Y:S08]  /*1d2f0*/  HMMA.16816.F32.BF16 R20, R4.reuse, R172, R20 ;  /* 0x000000ac0414723c */ /* 0x044ff00000041814 */
[C---:B------:R-:W-:Y:S01]  /*1d300*/  HMMA.16816.F32.BF16 R16, R4.reuse, R174, R16 ;  /* 0x000000ae0410723c */ /* 0x040fe20000041810 */
[----:B------:R-:W-:Y:S07]  /*1d310*/  LDSM.16.M88.4 R172, [R215+0xb000] ;  /* 0x00b00000d7ac783b */ /* 0x000fee0000000200 */
[C---:B---3--:R-:W-:Y:S08]  /*1d320*/  HMMA.16816.F32.BF16 R196, R4.reuse, R8, R196 ;  /* 0x0000000804c4723c */ /* 0x048ff000000418c4 */
[C---:B------:R-:W-:Y:S01]  /*1d330*/  HMMA.16816.F32.BF16 R192, R4.reuse, R10, R192 ;  /* 0x0000000a04c0723c */ /* 0x040fe200000418c0 */
[----:B------:R-:W2:Y:S07]  /*1d340*/  LDSM.16.M88.4 R8, [R167+0xb000] ;  /* 0x00b00000a708783b */ /* 0x000eae0000000200 */
[C---:B------:R-:W-:Y:S08]  /*1d350*/  HMMA.16816.F32.BF16 R188, R4.reuse, R32, R188 ;  /* 0x0000002004bc723c */ /* 0x040ff000000418bc */
[----:B------:R-:W-:Y:S01]  /*1d360*/  HMMA.16816.F32.BF16 R184, R4, R34, R184 ;  /* 0x0000002204b8723c */ /* 0x000fe200000418b8 */
[----:B------:R-:W-:Y:S04]  /*1d370*/  LDSM.16.M88.4 R32, [R216+0x2000] ;  /* 0x00200000d820783b */ /* 0x000fe80000000200 */
[----:B------:R-:W3:Y:S03]  /*1d380*/  LDSM.16.M88.4 R4, [R215+0xa800] ;  /* 0x00a80000d704783b */ /* 0x000ee60000000200 */
        /* <DEDUP_REMOVED lines=14> */
[----:B------:R-:W-:Y:S07]  /*1d470*/  LDSM.16.M88.4 R176, [R219+0xc000] ;  /* 0x00c00000dbb0783b */ /* 0x000fee0000000200 */
[C---:B------:R-:W-:Y:S08]  /*1d480*/  HMMA.16816.F32.BF16 R188, R200.reuse, R204, R188 ;  /* 0x000000ccc8bc723c */ /* 0x040ff000000418bc */
[----:B------:R-:W-:Y:S01]  /*1d490*/  HMMA.16816.F32.BF16 R184, R200, R206, R184 ;  /* 0x000000cec8b8723c */ /* 0x000fe200000418b8 */
[----:B------:R-:W5:Y:S04]  /*1d4a0*/  LDSM.16.M88.4 R200, [R221+0xd800] ;  /* 0x00d80000ddc8783b */ /* 0x000f680000000200 */
[----:B------:R-:W-:Y:S03]  /*1d4b0*/  LDSM.16.M88.4 R204, [R167+0xd000] ;  /* 0x00d00000a7cc783b */ /* 0x000fe60000000200 */
[C---:B------:R-:W-:Y:S08]  /*1d4c0*/  HMMA.16816.F32.BF16 R196, R32.reuse, R172, R196 ;  /* 0x000000ac20c4723c */ /* 0x040ff000000418c4 */
[----:B------:R-:W-:Y:S01]  /*1d4d0*/  HMMA.16816.F32.BF16 R192, R32, R174, R192 ;  /* 0x000000ae20c0723c */ /* 0x000fe200000418c0 */
[----:B------:R-:W-:Y:S07]  /*1d4e0*/  LDSM.16.M88.4 R172, [R219+0xc800] ;  /* 0x00c80000dbac783b */ /* 0x000fee0000000200 */
[C---:B-1----:R-:W-:Y:S08]  /*1d4f0*/  HMMA.16816.F32.BF16 R28, R180.reuse, R12, R28 ;  /* 0x0000000cb41c723c */ /* 0x042ff0000004181c */
[----:B------:R-:W-:Y:S01]  /*1d500*/  HMMA.16816.F32.BF16 R24, R180, R14, R24 ;  /* 0x0000000eb418723c */ /* 0x000fe20000041818 */
[----:B------:R-:W1:Y:S07]  /*1d510*/  LDSM.16.M88.4 R12, [R220+0x4000] ;  /* 0x00400000dc0c783b */ /* 0x000e6e0000000200 */
[C---:B----4-:R-:W-:Y:S08]  /*1d520*/  HMMA.16816.F32.BF16 R188, R32.reuse, R168, R188 ;  /* 0x000000a820bc723c */ /* 0x050ff000000418bc */
[----:B------:R-:W-:Y:S01]  /*1d530*/  HMMA.16816.F32.BF16 R184, R32, R170, R184 ;  /* 0x000000aa20b8723c */ /* 0x000fe200000418b8 */
[----:B------:R-:W4:Y:S04]  /*1d540*/  LDSM.16.M88.4 R168, [R219+0xd000] ;  /* 0x00d00000dba8783b */ /* 0x000f280000000200 */
[----:B------:R-:W4:Y:S03]  /*1d550*/  LDSM.16.M88.4 R32, [R219+0xd800] ;  /* 0x00d80000db20783b */ /* 0x000f260000000200 */
        /* <DEDUP_REMOVED lines=14> */
[C---:B------:R-:W-:Y:S01]  /*1d640*/  HMMA.16816.F32.BF16 R16, R12.reuse, R174, R16 ;  /* 0x000000ae0c10723c */ /* 0x040fe20000041810 */
[----:B------:R-:W1:Y:S07]  /*1d650*/  LDSM.16.M88.4 R172, [R215+0xc800] ;  /* 0x00c80000d7ac783b */ /* 0x000e6e0000000200 */
[C---:B----4-:R-:W-:Y:S08]  /*1d660*/  HMMA.16816.F32.BF16 R196, R12.reuse, R168, R196 ;  /* 0x000000a80cc4723c */ /* 0x050ff000000418c4 */
        /* <DEDUP_REMOVED lines=13> */
[C---:B------:R-:W-:Y:S08]  /*1d740*/  HMMA.16816.F32.BF16 R192, R208.reuse, R206, R192 ;  /* 0x000000ced0c0723c */ /* 0x040ff000000418c0 */
[C---:B-----5:R-:W-:Y:S08]  /*1d750*/  HMMA.16816.F32.BF16 R188, R208.reuse, R200, R188 ;  /* 0x000000c8d0bc723c */ /* 0x060ff000000418bc */
        /* <DEDUP_REMOVED lines=26> */
[----:B------:R-:W4:Y:S07]  /*1d900*/  LDSM.16.M88.4 R12, [R167+0xf800] ;  /* 0x00f80000a70c783b */ /* 0x000f2e0000000200 */
[C---:B--2---:R-:W-:Y:S08]  /*1d910*/  HMMA.16816.F32.BF16 R28, R32.reuse, R8, R28 ;  /* 0x00000008201c723c */ /* 0x044ff0000004181c */
[C---:B------:R-:W-:Y:S01]  /*1d920*/  HMMA.16816.F32.BF16 R24, R32.reuse, R10, R24 ;  /* 0x0000000a2018723c */ /* 0x040fe20000041818 */
[----:B------:R-:W-:Y:S07]  /*1d930*/  LDSM.16.M88.4 R8, [R215+0xe000] ;  /* 0x00e00000d708783b */ /* 0x000fee0000000200 */
[C---:B------:R-:W-:Y:S01]  /*1d940*/  HMMA.16816.F32.BF16 R200, R32.reuse, R168, R20 ;  /* 0x000000a820c8723c */ /* 0x040fe20000041814 */
[----:B------:R-:W2:Y:S07]  /*1d950*/  LDSM.16.M88.4 R20, [R216+0x6000] ;  /* 0x00600000d814783b */ /* 0x000eae0000000200 */
[C---:B---3--:R-:W-:Y:S01]  /*1d960*/  HMMA.16816.F32.BF16 R204, R32.reuse, R6, R184 ;  /* 0x0000000620cc723c */ /* 0x048fe200000418b8 */
[----:B------:R-:W3:Y:S07]  /*1d970*/  LDSM.16.M88.4 R184, [R215+0xf800] ;  /* 0x00f80000d7b8783b */ /* 0x000eee0000000200 */
[----:B------:R-:W-:Y:S01]  /*1d980*/  HMMA.16816.F32.BF16 R188, R32, R4, R188 ;  /* 0x0000000420bc723c */ /* 0x000fe200000418bc */
[----:B------:R-:W5:Y:S07]  /*1d990*/  LDSM.16.M88.4 R4, [R167+0xe800] ;  /* 0x00e80000a704783b */ /* 0x000f6e0000000200 */
[C---:B-1----:R-:W-:Y:S08]  /*1d9a0*/  HMMA.16816.F32.BF16 R28, R180.reuse, R176, R28 ;  /* 0x000000b0b41c723c */ /* 0x042ff0000004181c */
[----:B----4-:R-:W-:Y:S01]  /*1d9b0*/  HMMA.16816.F32.BF16 R204, R180, R14, R204 ;  /* 0x0000000eb4cc723c */ /* 0x010fe200000418cc */
[----:B------:R-:W-:-:S05]  /*1d9c0*/  IMAD.SHL.U32 R14, R214, 0x2, RZ ;  /* 0x00000002d60e7824 */ /* 0x000fca00078e00ff */
[----:B------:R-:W-:Y:S02]  /*1d9d0*/  LOP3.LUT R14, R14, 0x6, RZ, 0xc0, !PT ;  /* 0x000000060e0e7812 */ /* 0x000fe400078ec0ff */
[----:B------:R-:W-:Y:S02]  /*1d9e0*/  HMMA.16816.F32.BF16 R16, R32, R170, R16 ;  /* 0x000000aa2010723c */ /* 0x000fe40000041810 */
[----:B------:R-:W-:-:S05]  /*1d9f0*/  LOP3.LUT R14, R14, UR4, RZ, 0xfc, !PT ;  /* 0x000000040e0e7c12 */ /* 0x000fca000f8efcff */
[----:B------:R-:W-:Y:S01]  /*1da00*/  VIADD R170, R14, UR22 ;  /* 0x000000160eaa7c36 */ /* 0x000fe20008000000 */
[C---:B--2---:R-:W-:Y:S04]  /*1da10*/  HMMA.16816.F32.BF16 R28, R20.reuse, R8, R28 ;  /* 0x00000008141c723c */ /* 0x044fe8000004181c */
[C-C-:B------:R-:W-:Y:S02]  /*1da20*/  IADD3 R15, PT, PT, R2.reuse, 0x7f, -R170.reuse ;  /* 0x0000007f020f7810 */ /* 0x140fe40007ffe8aa */
[C-C-:B------:R-:W-:Y:S02]  /*1da30*/  IADD3 R8, PT, PT, R2.reuse, 0x78, -R170.reuse ;  /* 0x0000007802087810 */ /* 0x140fe40007ffe8aa */
[----:B---3--:R-:W-:Y:S01]  /*1da40*/  HMMA.16816.F32.BF16 R204, R20, R186, R204 ;  /* 0x000000ba14cc723c */ /* 0x008fe200000418cc */
[----:B------:R-:W-:-:S02]  /*1da50*/  IADD3 R187, PT, PT, R2, 0x80, -R170 ;  /* 0x0000008002bb7810 */ /* 0x000fc40007ffe8aa */
[C-C-:B------:R-:W-:Y:S02]  /*1da60*/  IADD3 R221, PT, PT, R2.reuse, 0x77, -R170.reuse ;  /* 0x0000007702dd7810 */ /* 0x140fe40007ffe8aa */
[----:B------:R-:W-:Y:S02]  /*1da70*/  IABS R187, R187 ;  /* 0x000000bb00bb7213 */ /* 0x000fe40000000000 */
[C-C-:B------:R-:W-:Y:S01]  /*1da80*/  IADD3 R219, PT, PT, R2.reuse, 0x70, -R170.reuse ;  /* 0x0000007002db7810 */ /* 0x140fe20007ffe8aa */
[C---:B------:R-:W-:Y:S01]  /*1da90*/  HMMA.16816.F32.BF16 R196, R32.reuse, R172, R196 ;  /* 0x000000ac20c4723c */ /* 0x040fe200000418c4 */
[----:B------:R-:W-:Y:S02]  /*1daa0*/  I2FP.F32.S32 R187, R187 ;  /* 0x000000bb00bb7245 */ /* 0x000fe40000201400 */
[C-C-:B------:R-:W-:Y:S02]  /*1dab0*/  IADD3 R173, PT, PT, R2.reuse, 0x6f, -R170.reuse ;  /* 0x0000006f02ad7810 */ /* 0x140fe40007ffe8aa */
[----:B------:R-:W-:Y:S01]  /*1dac0*/  IADD3 R169, PT, PT, R2, 0x67, -R170 ;  /* 0x0000006702a97810 */ /* 0x000fe20007ffe8aa */
[----:B------:R-:W-:Y:S01]  /*1dad0*/  FFMA.FTZ R187, R187, -UR14, R28 ;  /* 0x8000000ebbbb7c23 */ /* 0x000fe2000801001c */
[----:B------:R-:W-:Y:S01]  /*1dae0*/  VIADD R28, R14, 0xffffff80 ;  /* 0xffffff800e1c7836 */ /* 0x000fe20000000000 */
[----:B------:R-:W-:Y:S01]  /*1daf0*/  HMMA.16816.F32.BF16 R192, R32, R174, R192 ;  /* 0x000000ae20c0723c */ /* 0x000fe200000418c0 */
[----:B------:R-:W-:-:S02]  /*1db00*/  IADD3 R33, PT, PT, R2, 0x48, -R170 ;  /* 0x0000004802217810 */ /* 0x000fc40007ffe8aa */
[C-C-:B------:R-:W-:Y:S02]  /*1db10*/  IADD3 R34, PT, PT, R165.reuse, 0x80, -R170.reuse ;  /* 0x00000080a5227810 */ /* 0x140fe40007ffe8aa */
[----:B------:R-:W-:Y:S02]  /*1db20*/  IABS R33, R33 ;  /* 0x0000002100217213 */ /* 0x000fe40000000000 */
[----:B------:R-:W-:Y:S01]  /*1db30*/  IADD3 R32, PT, PT, R165, 0x48, -R170 ;  /* 0x00000048a5207810 */ /* 0x000fe20007ffe8aa */
[----:B-----5:R-:W-:Y:S01]  /*1db40*/  HMMA.16816.F32.BF16 R200, R180, R4, R200 ;  /* 0x00000004b4c8723c */ /* 0x020fe200000418c8 */
[----:B------:R-:W-:Y:S02]  /*1db50*/  IABS R34, R34 ;  /* 0x0000002200227213 */ /* 0x000fe40000000000 */
[----:B------:R-:W-:Y:S02]  /*1db60*/  I2FP.F32.S32 R35, R33 ;  /* 0x0000002100237245 */ /* 0x000fe40000201400 */
[----:B------:R-:W-:-:S02]  /*1db70*/  I2FP.F32.S32 R33, R34 ;  /* 0x0000002200217245 */ /* 0x000fc40000201400 */
[----:B------:R-:W-:Y:S01]  /*1db80*/  IABS R32, R32 ;  /* 0x0000002000207213 */ /* 0x000fe20000000000 */
[C---:B------:R-:W-:Y:S01]  /*1db90*/  HMMA.16816.F32.BF16 R24, R180.reuse, R178, R24 ;  /* 0x000000b2b418723c */ /* 0x040fe20000041818 */
[----:B------:R-:W-:Y:S01]  /*1dba0*/  FFMA.FTZ R4, R35, -UR14, R204 ;  /* 0x8000000e23047c23 */ /* 0x000fe200080100cc */
[----:B------:R-:W-:Y:S01]  /*1dbb0*/  FFMA.FTZ R30, R33, -UR14, R30 ;  /* 0x8000000e211e7c23 */ /* 0x000fe2000801001e */
[----:B------:R-:W-:Y:S02]  /*1dbc0*/  I2FP.F32.S32 R5, R32 ;  /* 0x0000002000057245 */ /* 0x000fe40000201400 */
[----:B------:R-:W1:Y:S01]  /*1dbd0*/  LDSM.16.M88.4 R32, [R215+0xe800] ;  /* 0x00e80000d720783b */ /* 0x000e620000000200 */
[----:B------:R-:W-:Y:S02]  /*1dbe0*/  ISETP.GT.AND P1, PT, R237, R28, PT ;  /* 0x0000001ced00720c */ /* 0x000fe40003f24270 */
[C---:B------:R-:W-:Y:S01]  /*1dbf0*/  IADD3 R175, PT, PT, R2.reuse, 0x68, -R170 ;  /* 0x0000006802af7810 */ /* 0x040fe20007ffe8aa */
[----:B------:R-:W-:Y:S01]  /*1dc00*/  FFMA.FTZ R5, R5, -UR14, R206 ;  /* 0x8000000e05057c23 */ /* 0x000fe200080100ce */
[C-C-:B------:R-:W-:Y:S01]  /*1dc10*/  IADD3 R210, PT, PT, R2.reuse, 0x60, -R170.reuse ;  /* 0x0000006002d27810 */ /* 0x140fe20007ffe8aa */
[----:B------:R-:W-:Y:S01]  /*1dc20*/  HMMA.16816.F32.BF16 R16, R180, R6, R16 ;  /* 0x00000006b410723c */ /* 0x000fe20000041810 */
[--C-:B------:R-:W-:Y:S01]  /*1dc30*/  IADD3 R171, PT, PT, R2, 0x5f, -R170.reuse ;  /* 0x0000005f02ab7810 */ /* 0x100fe20007ffe8aa */
[----:B------:R-:W-:Y:S01]  /*1dc40*/  VIADD R6, R14, 0xffffff88 ;  /* 0xffffff880e067836 */ /* 0x000fe20000000000 */
[----:B------:R-:W-:-:S02]  /*1dc50*/  IADD3 R179, PT, PT, R2, 0x58, -R170 ;  /* 0x0000005802b37810 */ /* 0x000fc40007ffe8aa */
[C-C-:B------:R-:W-:Y:S02]  /*1dc60*/  IADD3 R177, PT, PT, R2.reuse, 0x57, -R170.reuse ;  /* 0x0000005702b17810 */ /* 0x140fe40007ffe8aa */
[C-C-:B------:R-:W-:Y:S01]  /*1dc70*/  IADD3 R176, PT, PT, R2.reuse, 0x50, -R170.reuse ;  /* 0x0000005002b07810 */ /* 0x140fe20007ffe8aa */
[----:B------:R-:W-:Y:S01]  /*1dc80*/  HMMA.16816.F32.BF16 R188, R180, R12, R188 ;  /* 0x0000000cb4bc723c */ /* 0x000fe200000418bc */
[C-C-:B------:R-:W-:Y:S02]  /*1dc90*/  IADD3 R172, PT, PT, R2.reuse, 0x4f, -R170.reuse ;  /* 0x0000004f02ac7810 */ /* 0x140fe40007ffe8aa */
[--C-:B------:R-:W-:Y:S02]  /*1dca0*/  IADD3 R168, PT, PT, R2, 0x47, -R170.reuse ;  /* 0x0000004702a87810 */ /* 0x100fe40007ffe8aa */
[C-C-:B------:R-:W-:Y:S02]  /*1dcb0*/  IADD3 R9, PT, PT, R165.reuse, 0x7f, -R170.reuse ;  /* 0x0000007fa5097810 */ /* 0x140fe40007ffe8aa */
[C-C-:B------:R-:W-:Y:S01]  /*1dcc0*/  IADD3 R222, PT, PT, R165.reuse, 0x78, -R170.reuse ;  /* 0x00000078a5de7810 */ /* 0x140fe20007ffe8aa */
[----:B------:R-:W-:Y:S01]  /*1dcd0*/  HMMA.16816.F32.BF16 R24, R20, R10, R24 ;  /* 0x0000000a1418723c */ /* 0x000fe20000041818 */
[----:B------:R-:W-:-:S02]  /*1dce0*/  IADD3 R220, PT, PT, R165, 0x77, -R170 ;  /* 0x00000077a5dc7810 */ /* 0x000fc40007ffe8aa */
[C-C-:B------:R-:W-:Y:S02]  /*1dcf0*/  IADD3 R217, PT, PT, R165.reuse, 0x70, -R170.reuse ;  /* 0x00000070a5d97810 */ /* 0x140fe40007ffe8aa */
[C-C-:B------:R-:W-:Y:S02]  /*1dd00*/  IADD3 R216, PT, PT, R165.reuse, 0x6f, -R170.reuse ;  /* 0x0000006fa5d87810 */ /* 0x140fe40007ffe8aa */
[C-C-:B------:R-:W-:Y:S02]  /*1dd10*/  IADD3 R214, PT, PT, R165.reuse, 0x68, -R170.reuse ;  /* 0x00000068a5d67810 */ /* 0x140fe40007ffe8aa */
[C-C-:B------:R-:W-:Y:S02]  /*1dd20*/  IADD3 R211, PT, PT, R165.reuse, 0x67, -R170.reuse ;  /* 0x00000067a5d37810 */ /* 0x140fe40007ffe8aa */
[C-C-:B------:R-:W-:Y:S01]  /*1dd30*/  IADD3 R209, PT, PT, R165.reuse, 0x60, -R170.reuse ;  /* 0x00000060a5d17810 */ /* 0x140fe20007ffe8aa */
[----:B------:R-:W-:Y:S01]  /*1dd40*/  HMMA.16816.F32.BF16 R188, R20, R184, R188 ;  /* 0x000000b814bc723c */ /* 0x000fe200000418bc */
[----:B------:R-:W-:-:S02]  /*1dd50*/  IADD3 R208, PT, PT, R165, 0x5f, -R170 ;  /* 0x0000005fa5d07810 */ /* 0x000fc40007ffe8aa */
[C-C-:B------:R-:W-:Y:S02]  /*1dd60*/  IADD3 R186, PT, PT, R165.reuse, 0x58, -R170.reuse ;  /* 0x00000058a5ba7810 */ /* 0x140fe40007ffe8aa */
[C-C-:B------:R-:W-:Y:S02]  /*1dd70*/  IADD3 R178, PT, PT, R165.reuse, 0x57, -R170.reuse ;  /* 0x00000057a5b27810 */ /* 0x140fe40007ffe8aa */
[C-C-:B------:R-:W-:Y:S01]  /*1dd80*/  IADD3 R174, PT, PT, R165.reuse, 0x50, -R170.reuse ;  /* 0x00000050a5ae7810 */ /* 0x140fe20007ffe8aa */
[----:B-1----:R-:W-:Y:S01]  /*1dd90*/  HMMA.16816.F32.BF16 R200, R20, R32, R200 ;  /* 0x0000002014c8723c */ /* 0x002fe200000418c8 */
[C-C-:B------:R-:W-:Y:S02]  /*1dda0*/  IADD3 R2, PT, PT, R165.reuse, 0x4f, -R170.reuse ;  /* 0x0000004fa5027810 */ /* 0x140fe40007ffe8aa */
[----:B------:R-:W-:Y:S01]  /*1ddb0*/  IADD3 R170, PT, PT, R165, 0x47, -R170 ;  /* 0x00000047a5aa7810 */ /* 0x000fe20007ffe8aa */
[----:B------:R-:W-:Y:S01]  /*1ddc0*/  VIADD R165, R14, 0xffffffb8 ;  /* 0xffffffb80ea57836 */ /* 0x000fe20000000000 */
[----:B------:R-:W-:-:S02]  /*1ddd0*/  ISETP.GE.AND P6, PT, R28, R236, PT ;  /* 0x000000ec1c00720c */ /* 0x000fc40003fc6270 */
[----:B------:R-:W-:Y:S01]  /*1dde0*/  FSEL R187, R187, -INF , !P1 ;  /* 0xff800000bbbb7808 */ /* 0x000fe20004800000 */
[----:B------:R-:W-:Y:S01]  /*1ddf0*/  HMMA.16816.F32.BF16 R16, R20, R34, R16 ;  /* 0x000000221410723c */ /* 0x000fe20000041810 */
[----:B------:R-:W-:Y:S02]  /*1de00*/  IABS R15, R15 ;  /* 0x0000000f000f7213 */ /* 0x000fe40000000000 */
[----:B------:R-:W-:Y:S02]  /*1de10*/  ISETP.GT.AND P1, PT, R235, R28, PT ;  /* 0x0000001ceb00720c */ /* 0x000fe40003f24270 */
[----:B------:R-:W-:Y:S02]  /*1de20*/  FSEL R187, R187, -INF , !P6 ;  /* 0xff800000bbbb7808 */ /* 0x000fe40007000000 */
[----:B------:R-:W-:Y:S02]  /*1de30*/  ISETP.GT.AND P6, PT, R237, R165, PT ;  /* 0x000000a5ed00720c */ /* 0x000fe40003fc4270 */
[----:B------:R-:W-:Y:S01]  /*1de40*/  ISETP.GE.AND P0, PT, R28, R234, PT ;  /* 0x000000ea1c00720c */ /* 0x000fe20003f06270 */
[----:B------:R-:W-:Y:S01]  /*1de50*/  IMAD.MOV.U32 R28, RZ, RZ, R15 ;  /* 0x000000ffff1c7224 */ /* 0x000fe200078e000f */
[----:B------:R-:W-:-:S02]  /*1de60*/  FSEL R30, R30, -INF , !P1 ;  /* 0xff8000001e1e7808 */ /* 0x000fc40004800000 */
[----:B------:R-:W-:Y:S02]  /*1de70*/  ISETP.GE.AND P1, PT, R165, R236, PT ;  /* 0x000000eca500720c */ /* 0x000fe40003f26270 */
[----:B------:R-:W-:Y:S02]  /*1de80*/  FSEL R4, R4, -INF , !P6 ;  /* 0xff80000004047808 */ /* 0x000fe40007000000 */
[----:B------:R-:W-:Y:S02]  /*1de90*/  ISETP.GT.AND P6, PT, R235, R165, PT ;  /* 0x000000a5eb00720c */ /* 0x000fe40003fc4270 */
[----:B------:R-:W-:Y:S01]  /*1dea0*/  FSEL R15, R30, -INF , !P0 ;  /* 0xff8000001e0f7808 */ /* 0x000fe20004000000 */
[----:B------:R-:W-:Y:S01]  /*1deb0*/  VIADD R30, R14, 0xffffff81 ;  /* 0xffffff810e1e7836 */ /* 0x000fe20000000000 */
[----:B------:R-:W-:Y:S02]  /*1dec0*/  I2FP.F32.S32 R28, R28 ;  /* 0x0000001c001c7245 */ /* 0x000fe40000201400 */
[----:B------:R-:W-:-:S02]  /*1ded0*/  FSEL R206, R4, -INF , !P1 ;  /* 0xff80000004ce7808 */ /* 0x000fc40004800000 */
[----:B------:R-:W-:Y:S01]  /*1dee0*/  IABS R4, R9 ;  /* 0x0000000900047213 */ /* 0x000fe20000000000 */
[----:B------:R-:W-:Y:S01]  /*1def0*/  FFMA.FTZ R28, R28, -UR14, R29 ;  /* 0x8000000e1c1c7c23 */ /* 0x000fe2000801001d */
[----:B------:R-:W-:Y:S02]  /*1df00*/  ISETP.GE.AND P0, PT, R165, R234, PT ;  /* 0x000000eaa500720c */ /* 0x000fe40003f06270 */
[----:B------:R-:W-:Y:S02]  /*1df10*/  IABS R8, R8 ;  /* 0x0000000800087213 */ /* 0x000fe40000000000 */
[----:B------:R-:W-:Y:S02]  /*1df20*/  FSEL R5, R5, -INF , !P6 ;  /* 0xff80000005057808 */ /* 0x000fe40007000000 */
[----:B------:R-:W-:Y:S02]  /*1df30*/  I2FP.F32.S32 R4, R4 ;  /* 0x0000000400047245 */ /* 0x000fe40000201400 */
[----:B------:R-:W-:-:S02]  /*1df40*/  ISETP.GT.AND P1, PT, R237, R30, PT ;  /* 0x0000001eed00720c */ /* 0x000fc40003f24270 */
[----:B------:R-:W-:Y:S01]  /*1df50*/  FSEL R204, R5, -INF , !P0 ;  /* 0xff80000005cc7808 */ /* 0x000fe20004000000 */
[----:B------:R-:W-:Y:S01]  /*1df60*/  FFMA.FTZ R4, R4, -UR14, R31 ;  /* 0x8000000e04047c23 */ /* 0x000fe2000801001f */
[----:B------:R-:W-:Y:S02]  /*1df70*/  I2FP.F32.S32 R5, R8 ;  /* 0x0000000800057245 */ /* 0x000fe40000201400 */
[----:B------:R-:W1:Y:S01]  /*1df80*/  LDSM.16.M88.4 R8, [R167+0xf000] ;  /* 0x00f00000a708783b */ /* 0x000e620000000200 */
[----:B------:R-:W-:Y:S02]  /*1df90*/  ISETP.GE.AND P6, PT, R30, R236, PT ;  /* 0x000000ec1e00720c */ /* 0x000fe40003fc6270 */
[----:B------:R-:W-:Y:S01]  /*1dfa0*/  FSEL R28, R28, -INF , !P1 ;  /* 0xff8000001c1c7808 */ /* 0x000fe20004800000 */
[----:B------:R-:W-:Y:S01]  /*1dfb0*/  FFMA.FTZ R5, R5, -UR14, R24 ;  /* 0x8000000e05057c23 */ /* 0x000fe20008010018 */
[----:B------:R-:W-:Y:S02]  /*1dfc0*/  ISETP.GT.AND P1, PT, R235, R30, PT ;  /* 0x0000001eeb00720c */ /* 0x000fe40003f24270 */
[----:B------:R-:W-:-:S02]  /*1dfd0*/  FSEL R31, R28, -INF , !P6 ;  /* 0xff8000001c1f7808 */ /* 0x000fc40007000000 */
[----:B------:R-:W-:Y:S02]  /*1dfe0*/  ISETP.GE.AND P0, PT, R30, R234, PT ;  /* 0x000000ea1e00720c */ /* 0x000fe40003f06270 */
[----:B------:R-:W-:Y:S02]  /*1dff0*/  ISETP.GT.AND P6, PT, R237, R6, PT ;  /* 0x00000006ed00720c */ /* 0x000fe40003fc4270 */
[----:B------:R-:W-:Y:S02]  /*1e000*/  FSEL R4, R4, -INF , !P1 ;  /* 0xff80000004047808 */ /* 0x000fe40004800000 */
[----:B------:R-:W-:Y:S02]  /*1e010*/  IABS R221, R221 ;  /* 0x000000dd00dd7213 */ /* 0x000fe40000000000 */
[----:B------:R-:W-:Y:S02]  /*1e020*/  IABS R222, R222 ;  /* 0x000000de00de7213 */ /* 0x000fe40000000000 */
[----:B------:R-:W-:-:S02]  /*1e030*/  FSEL R29, R4, -INF , !P0 ;  /* 0xff800000041d7808 */ /* 0x000fc40004000000 */
[----:B------:R-:W-:Y:S02]  /*1e040*/  FSEL R5, R5, -INF , !P6 ;  /* 0xff80000005057808 */ /* 0x000fe40007000000 */
[C---:B------:R-:W-:Y:S02]  /*1e050*/  ISETP.GE.AND P1, PT, R6.reuse, R236, PT ;  /* 0x000000ec0600720c */ /* 0x040fe40003f26270 */
[----:B------:R-:W-:Y:S02]  /*1e060*/  ISETP.GE.AND P0, PT, R6, R234, PT ;  /* 0x000000ea0600720c */ /* 0x000fe40003f06270 */
[----:B------:R-:W-:Y:S02]  /*1e070*/  I2FP.F32.S32 R4, R221 ;  /* 0x000000dd00047245 */ /* 0x000fe40000201400 */
[----:B------:R-:W-:Y:S02]  /*1e080*/  I2FP.F32.S32 R7, R222 ;  /* 0x000000de00077245 */ /* 0x000fe40000201400 */
[----:B------:R-:W-:Y:S01]  /*1e090*/  ISETP.GT.AND P6, PT, R235, R6, PT ;  /* 0x00000006eb00720c */ /* 0x000fe20003fc4270 */
[----:B------:R-:W-:-:S02]  /*1e0a0*/  VIADD R6, R14, 0xffffff89 ;  /* 0xffffff890e067836 */ /* 0x000fc40000000000 */
[----:B------:R-:W-:Y:S01]  /*1e0b0*/  FFMA.FTZ R4, R4, -UR14, R25 ;  /* 0x8000000e04047c23 */ /* 0x000fe20008010019 */
[----:B------:R-:W-:Y:S01]  /*1e0c0*/  FFMA.FTZ R7, R7, -UR14, R26 ;  /* 0x8000000e07077c23 */ /* 0x000fe2000801001a */
[----:B------:R-:W-:Y:S02]  /*1e0d0*/  FSEL R33, R5, -INF , !P1 ;  /* 0xff80000005217808 */ /* 0x000fe40004800000 */
[----:B------:R-:W-:Y:S02]  /*1e0e0*/  IABS R220, R220 ;  /* 0x000000dc00dc7213 */ /* 0x000fe40000000000 */
[----:B------:R-:W-:Y:S01]  /*1e0f0*/  ISETP.GT.AND P1, PT, R237, R6, PT ;  /* 0x00000006ed00720c */ /* 0x000fe20003f24270 */
[----:B-1----:R-:W-:Y:S01]  /*1e100*/  HMMA.16816.F32.BF16 R196, R180, R8, R196 ;  /* 0x00000008b4c4723c */ /* 0x002fe200000418c4 */
[----:B------:R-:W-:Y:S01]  /*1e110*/  IABS R219, R219 ;  /* 0x000000db00db7213 */ /* 0x000fe20000000000 */
[----:B------:R-:W-:Y:S01]  /*1e120*/  VIADD R8, R14, 0xffffff90 ;  /* 0xffffff900e087836 */ /* 0x000fe20000000000 */
[----:B------:R-:W-:-:S02]  /*1e130*/  I2FP.F32.S32 R24, R220 ;  /* 0x000000dc00187245 */ /* 0x000fc40000201400 */
[----:B------:R-:W-:Y:S02]  /*1e140*/  FSEL R7, R7, -INF , !P6 ;  /* 0xff80000007077808 */ /* 0x000fe40007000000 */
[----:B------:R-:W-:Y:S01]  /*1e150*/  I2FP.F32.S32 R5, R219 ;  /* 0x000000db00057245 */ /* 0x000fe20000201400 */
[----:B------:R-:W-:Y:S01]  /*1e160*/  FFMA.FTZ R24, R24, -UR14, R27 ;  /* 0x8000000e18187c23 */ /* 0x000fe2000801001b */
[----:B------:R-:W-:Y:S01]  /*1e170*/  FSEL R4, R4, -INF , !P1 ;  /* 0xff80000004047808 */ /* 0x000fe20004800000 */
[----:B------:R-:W-:Y:S01]  /*1e180*/  HMMA.16816.F32.BF16 R192, R180, R10, R192 ;  /* 0x0000000ab4c0723c */ /* 0x000fe200000418c0 */
[C---:B------:R-:W-:Y:S01]  /*1e190*/  ISETP.GE.AND P6, PT, R6.reuse, R236, PT ;  /* 0x000000ec0600720c */ /* 0x040fe20003fc6270 */
[----:B------:R-:W-:Y:S01]  /*1e1a0*/  FFMA.FTZ R200, R5, -UR14, R200 ;  /* 0x8000000e05c87c23 */ /* 0x000fe200080100c8 */
[----:B------:R-:W-:Y:S02]  /*1e1b0*/  FSEL R25, R7, -INF , !P0 ;  /* 0xff80000007197808 */ /* 0x000fe40004000000 */
[----:B------:R-:W-:-:S02]  /*1e1c0*/  ISETP.GE.AND P0, PT, R6, R234, PT ;  /* 0x000000ea0600720c */ /* 0x000fc40003f06270 */
[----:B------:R-:W-:Y:S02]  /*1e1d0*/  ISETP.GT.AND P1, PT, R235, R6, PT ;  /* 0x00000006eb00720c */ /* 0x000fe40003f24270 */
[----:B------:R-:W-:Y:S02]  /*1e1e0*/  FSEL R27, R4, -INF , !P6 ;  /* 0xff800000041b7808 */ /* 0x000fe40007000000 */
[----:B------:R-:W1:Y:S01]  /*1e1f0*/  LDSM.16.M88.4 R4, [R215+0xf000] ;  /* 0x00f00000d704783b */ /* 0x000e620000000200 */
[----:B------:R-:W-:Y:S01]  /*1e200*/  IABS R165, R217 ;  /* 0x000000d900a57213 */ /* 0x000fe20000000000 */
[----:B------:R-:W-:-:S04]  /*1e210*/  DEPBAR.LE SB0, 0x0 ;  /* 0x000080000000791a */ /* 0x000fc80000000000 */
[----:B------:R-:W-:Y:S02]  /*1e220*/  IABS R173, R173 ;  /* 0x000000ad00ad7213 */ /* 0x000fe40000000000 */
[----:B------:R-:W-:Y:S02]  /*1e230*/  ISETP.GT.AND P6, PT, R237, R8, PT ;  /* 0x00000008ed00720c */ /* 0x000fe40003fc4270 */
[----:B------:R-:W-:Y:S02]  /*1e240*/  FSEL R9, R24, -INF , !P1 ;  /* 0xff80000018097808 */ /* 0x000fe40004800000 */
[----:B------:R-:W-:Y:S02]  /*1e250*/  I2FP.F32.S32 R165, R165 ;  /* 0x000000a500a57245 */ /* 0x000fe40000201400 */
[----:B------:R-:W-:Y:S02]  /*1e260*/  I2FP.F32.S32 R24, R173 ;  /* 0x000000ad00187245 */ /* 0x000fe40000201400 */
[----:B------:R-:W-:Y:S01]  /*1e270*/  FSEL R9, R9, -INF , !P0 ;  /* 0xff80000009097808 */ /* 0x000fe20004000000 */
[----:B------:R-:W-:Y:S01]  /*1e280*/  FFMA.FTZ R165, R165, -UR14, R202 ;  /* 0x8000000ea5a57c23 */ /* 0x000fe200080100ca */
[----:B------:R-:W-:Y:S01]  /*1e290*/  FSEL R173, R200, -INF , !P6 ;  /* 0xff800000c8ad7808 */ /* 0x000fe20007000000 */
[----:B------:R-:W-:Y:S01]  /*1e2a0*/  FFMA.FTZ R24, R24, -UR14, R201 ;  /* 0x8000000e18187c23 */ /* 0x000fe200080100c9 */
[----:B------:R-:W-:-:S02]  /*1e2b0*/  ISETP.GE.AND P1, PT, R8, R236, PT ;  /* 0x000000ec0800720c */ /* 0x000fc40003f26270 */
[----:B------:R-:W-:Y:S02]  /*1e2c0*/  ISETP.GE.AND P0, PT, R8, R234, PT ;  /* 0x000000ea0800720c */ /* 0x000fe40003f06270 */
[----:B------:R-:W-:Y:S01]  /*1e2d0*/  ISETP.GT.AND P6, PT, R235, R8, PT ;  /* 0x00000008eb00720c */ /* 0x000fe20003fc4270 */
[----:B------:R-:W-:Y:S01]  /*1e2e0*/  VIADD R8, R14, 0xffffff91 ;  /* 0xffffff910e087836 */ /* 0x000fe20000000000 */
[----:B------:R-:W-:Y:S02]  /*1e2f0*/  FSEL R173, R173, -INF , !P1 ;  /* 0xff800000adad7808 */ /* 0x000fe40004800000 */
[----:B------:R-:W-:Y:S02]  /*1e300*/  IABS R216, R216 ;  /* 0x000000d800d87213 */ /* 0x000fe40000000000 */
[----:B------:R-:W-:Y:S02]  /*1e310*/  ISETP.GT.AND P1, PT, R237, R8, PT ;  /* 0x00000008ed00720c */ /* 0x000fe40003f24270 */
[----:B------:R-:W-:-:S02]  /*1e320*/  FSEL R165, R165, -INF , !P6 ;  /* 0xff800000a5a57808 */ /* 0x000fc40007000000 */
[----:B------:R-:W-:Y:S02]  /*1e330*/  IABS R175, R175 ;  /* 0x000000af00af7213 */ /* 0x000fe40000000000 */
[----:B------:R-:W-:Y:S02]  /*1e340*/  FSEL R165, R165, -INF , !P0 ;  /* 0xff800000a5a57808 */ /* 0x000fe40004000000 */
[----:B------:R-:W-:Y:S02]  /*1e350*/  I2FP.F32.S32 R26, R216 ;  /* 0x000000d8001a7245 */ /* 0x000fe40000201400 */
[----:B------:R-:W-:Y:S01]  /*1e360*/  FSEL R24, R24, -INF , !P1 ;  /* 0xff80000018187808 */ /* 0x000fe20004800000 */
[C---:B-1----:R-:W-:Y:S01]  /*1e370*/  HMMA.16816.F32.BF16 R196, R20.reuse, R4, R196 ;  /* 0x0000000414c4723c */ /* 0x042fe200000418c4 */
[----:B------:R-:W-:Y:S01]  /*1e380*/  IABS R169, R169 ;  /* 0x000000a900a97213 */ /* 0x000fe20000000000 */
[----:B------:R-:W-:Y:S01]  /*1e390*/  FFMA.FTZ R26, R26, -UR14, R203 ;  /* 0x8000000e1a1a7c23 */ /* 0x000fe200080100cb */
[----:B------:R-:W-:Y:S01]  /*1e3a0*/  ISETP.GE.AND P6, PT, R8, R236, PT ;  /* 0x000000ec0800720c */ /* 0x000fe20003fc6270 */
[----:B------:R-:W-:Y:S01]  /*1e3b0*/  VIADD R4, R14, 0xffffff99 ;  /* 0xffffff990e047836 */ /* 0x000fe20000000000 */
[----:B------:R-:W-:Y:S01]  /*1e3c0*/  ISETP.GE.AND P0, PT, R8, R234, PT ;  /* 0x000000ea0800720c */ /* 0x000fe20003f06270 */
[----:B------:R-:W-:Y:S01]  /*1e3d0*/  IMAD.MOV.U32 R10, RZ, RZ, R169 ;  /* 0x000000ffff0a7224 */ /* 0x000fe200078e00a9 */
[----:B------:R-:W-:Y:S01]  /*1e3e0*/  I2FP.F32.S32 R35, R175 ;  /* 0x000000af00237245 */ /* 0x000fe20000201400 */
[----:B------:R-:W-:Y:S01]  /*1e3f0*/  HMMA.16816.F32.BF16 R192, R20, R6, R192 ;  /* 0x0000000614c0723c */ /* 0x000fe200000418c0 */
[----:B------:R-:W-:Y:S01]  /*1e400*/  ISETP.GT.AND P1, PT, R235, R8, PT ;  /* 0x00000008eb00720c */ /* 0x000fe20003f24270 */
[----:B------:R-:W-:Y:S01]  /*1e410*/  VIADD R8, R14, 0xffffff98 ;  /* 0xffffff980e087836 */ /* 0x000fe20000000000 */
[----:B------:R-:W-:Y:S01]  /*1e420*/  IABS R214, R214 ;  /* 0x000000d600d67213 */ /* 0x000fe20000000000 */
[----:B------:R-:W-:Y:S01]  /*1e430*/  FFMA.FTZ R16, R35, -UR14, R16 ;  /* 0x8000000e23107c23 */ /* 0x000fe20008010010 */
[----:B------:R-:W-:Y:S01]  /*1e440*/  FSEL R175, R24, -INF , !P6 ;  /* 0xff80000018af7808 */ /* 0x000fe20007000000 */
[----:B------:R-:W-:Y:S01]  /*1e450*/  VIADD R6, R14, 0xffffffa8 ;  /* 0xffffffa80e067836 */ /* 0x000fe20000000000 */
[----:B------:R-:W-:-:S02]  /*1e460*/  I2FP.F32.S32 R11, R214 ;  /* 0x000000d6000b7245 */ /* 0x000fc40000201400 */
[----:B------:R-:W-:Y:S02]  /*1e470*/  ISETP.GT.AND P6, PT, R237, R8, PT ;  /* 0x00000008ed00720c */ /* 0x000fe40003fc4270 */
[----:B------:R-:W-:Y:S01]  /*1e480*/  FSEL R26, R26, -INF , !P1 ;  /* 0xff8000001a1a7808 */ /* 0x000fe20004800000 */
[----:B------:R-:W-:Y:S01]  /*1e490*/  FFMA.FTZ R11, R11, -UR14, R18 ;  /* 0x8000000e0b0b7c23 */ /* 0x000fe20008010012 */
[----:B------:R-:W-:Y:S02]  /*1e4a0*/  I2FP.F32.S32 R10, R10 ;  /* 0x0000000a000a7245 */ /* 0x000fe40000201400 */
[----:B------:R-:W-:Y:S02]  /*1e4b0*/  ISETP.GE.AND P1, PT, R8, R236, PT ;  /* 0x000000ec0800720c */ /* 0x000fe40003f26270 */
[----:B------:R-:W-:Y:S01]  /*1e4c0*/  FSEL R16, R16, -INF , !P6 ;  /* 0xff80000010107808 */ /* 0x000fe20007000000 */
[----:B------:R-:W-:Y:S01]  /*1e4d0*/  FFMA.FTZ R10, R10, -UR14, R17 ;  /* 0x8000000e0a0a7c23 */ /* 0x000fe20008010011 */
[----:B------:R-:W-:-:S02]  /*1e4e0*/  ISETP.GT.AND P6, PT, R235, R8, PT ;  /* 0x00000008eb00720c */ /* 0x000fc40003fc4270 */
[----:B------:R-:W-:Y:S02]  /*1e4f0*/  IABS R211, R211 ;  /* 0x000000d300d37213 */ /* 0x000fe40000000000 */
[----:B------:R-:W-:Y:S02]  /*1e500*/  FSEL R169, R26, -INF , !P0 ;  /* 0xff8000001aa97808 */ /* 0x000fe40004000000 */
[----:B------:R-:W-:Y:S02]  /*1e510*/  ISETP.GE.AND P0, PT, R8, R234, PT ;  /* 0x000000ea0800720c */ /* 0x000fe40003f06270 */
[----:B------:R-:W-:Y:S02]  /*1e520*/  FSEL R201, R16, -INF , !P1 ;  /* 0xff80000010c97808 */ /* 0x000fe40004800000 */
        /* <DEDUP_REMOVED lines=15> */
[----:B------:R-:W-:Y:S01]  /*1e620*/  FSEL R10, R8, -INF , !P1 ;  /* 0xff800000080a7808 */ /* 0x000fe20004800000 */
[----:B------:R-:W-:Y:S01]  /*1e630*/  IMAD.MOV.U32 R8, RZ, RZ, R171 ;  /* 0x000000ffff087224 */ /* 0x000fe200078e00ab */
[----:B------:R-:W-:-:S02]  /*1e640*/  ISETP.GT.AND P6, PT, R237, R4, PT ;  /* 0x00000004ed00720c */ /* 0x000fc40003fc4270 */
[----:B------:R-:W-:Y:S02]  /*1e650*/  IABS R209, R209 ;  /* 0x000000d100d17213 */ /* 0x000fe40000000000 */
[----:B------:R-:W-:Y:S02]  /*1e660*/  ISETP.GE.AND P1, PT, R4, R236, PT ;  /* 0x000000ec0400720c */ /* 0x000fe40003f26270 */
[----:B------:R-:W-:Y:S02]  /*1e670*/  FSEL R171, R10, -INF , !P0 ;  /* 0xff8000000aab7808 */ /* 0x000fe40004000000 */
[----:B------:R-:W-:Y:S02]  /*1e680*/  I2FP.F32.S32 R11, R209 ;  /* 0x000000d1000b7245 */ /* 0x000fe40000201400 */
[----:B------:R-:W-:Y:S02]  /*1e690*/  FSEL R5, R5, -INF , !P6 ;  /* 0xff80000005057808 */ /* 0x000fe40007000000 */
[----:B------:R-:W-:Y:S01]  /*1e6a0*/  IABS R179, R179 ;  /* 0x000000b300b37213 */ /* 0x000fe20000000000 */
[----:B------:R-:W-:Y:S01]  /*1e6b0*/  FFMA.FTZ R11, R11, -UR14, R198 ;  /* 0x8000000e0b0b7c23 */ /* 0x000fe200080100c6 */
[----:B------:R-:W-:-:S02]  /*1e6c0*/  ISETP.GE.AND P0, PT, R4, R234, PT ;  /* 0x000000ea0400720c */ /* 0x000fc40003f06270 */
[----:B------:R-:W-:Y:S02]  /*1e6d0*/  I2FP.F32.S32 R8, R8 ;  /* 0x0000000800087245 */ /* 0x000fe40000201400 */
[----:B------:R-:W-:Y:S01]  /*1e6e0*/  ISETP.GT.AND P6, PT, R235, R4, PT ;  /* 0x00000004eb00720c */ /* 0x000fe20003fc4270 */
[----:B------:R-:W-:Y:S01]  /*1e6f0*/  VIADD R4, R14, 0xffffffa1 ;  /* 0xffffffa10e047836 */ /* 0x000fe20000000000 */
[----:B------:R-:W-:Y:S01]  /*1e700*/  IABS R208, R208 ;  /* 0x000000d000d07213 */ /* 0x000fe20000000000 */
[----:B------:R-:W-:Y:S01]  /*1e710*/  FFMA.FTZ R8, R8, -UR14, R197 ;  /* 0x8000000e08087c23 */ /* 0x000fe200080100c5 */
[----:B------:R-:W-:Y:S01]  /*1e720*/  FSEL R223, R5, -INF , !P1 ;  /* 0xff80000005df7808 */ /* 0x000fe20004800000 */
[----:B------:R-:W-:Y:S01]  /*1e730*/  IMAD.MOV.U32 R5, RZ, RZ, R179 ;  /* 0x000000ffff057224 */ /* 0x000fe200078e00b3 */
[----:B------:R-:W-:Y:S02]  /*1e740*/  I2FP.F32.S32 R208, R208 ;  /* 0x000000d000d07245 */ /* 0x000fe40000201400 */
[----:B------:R-:W-:-:S02]  /*1e750*/  ISETP.GT.AND P1, PT, R237, R4, PT ;  /* 0x00000004ed00720c */ /* 0x000fc40003f24270 */
[----:B------:R-:W-:Y:S01]  /*1e760*/  FSEL R11, R11, -INF , !P6 ;  /* 0xff8000000b0b7808 */ /* 0x000fe20007000000 */
[----:B------:R-:W-:Y:S01]  /*1e770*/  FFMA.FTZ R199, R208, -UR14, R199 ;  /* 0x8000000ed0c77c23 */ /* 0x000fe200080100c7 */
[----:B------:R-:W-:Y:S02]  /*1e780*/  I2FP.F32.S32 R5, R5 ;  /* 0x0000000500057245 */ /* 0x000fe40000201400 */
[----:B------:R-:W-:Y:S02]  /*1e790*/  ISETP.GE.AND P6, PT, R4, R236, PT ;  /* 0x000000ec0400720c */ /* 0x000fe40003fc6270 */
[----:B------:R-:W-:Y:S01]  /*1e7a0*/  FSEL R8, R8, -INF , !P1 ;  /* 0xff80000008087808 */ /* 0x000fe20004800000 */
[----:B------:R-:W-:Y:S01]  /*1e7b0*/  FFMA.FTZ R192, R5, -UR14, R192 ;  /* 0x8000000e05c07c23 */ /* 0x000fe200080100c0 */
[----:B------:R-:W-:Y:S02]  /*1e7c0*/  IABS R177, R177 ;  /* 0x000000b100b17213 */ /* 0x000fe40000000000 */
[----:B------:R-:W-:-:S02]  /*1e7d0*/  ISETP.GT.AND P1, PT, R235, R4, PT ;  /* 0x00000004eb00720c */ /* 0x000fc40003f24270 */
[----:B------:R-:W-:Y:S02]  /*1e7e0*/  IABS R186, R186 ;  /* 0x000000ba00ba7213 */ /* 0x000fe40000000000 */
[----:B------:R-:W-:Y:S02]  /*1e7f0*/  FSEL R179, R11, -INF , !P0 ;  /* 0xff8000000bb37808 */ /* 0x000fe40004000000 */
[----:B------:R-:W-:Y:S01]  /*1e800*/  ISETP.GE.AND P0, PT, R4, R234, PT ;  /* 0x000000ea0400720c */ /* 0x000fe20003f06270 */
[----:B------:R-:W-:Y:S01]  /*1e810*/  IMAD.MOV.U32 R4, RZ, RZ, R177 ;  /* 0x000000ffff047224 */ /* 0x000fe200078e00b1 */
[----:B------:R-:W-:Y:S02]  /*1e820*/  FSEL R225, R8, -INF , !P6 ;  /* 0xff80000008e17808 */ /* 0x000fe40007000000 */
[----:B------:R-:W-:Y:S02]  /*1e830*/  ISETP.GT.AND P6, PT, R237, R6, PT ;  /* 0x00000006ed00720c */ /* 0x000fe40003fc4270 */
[----:B------:R-:W-:-:S02]  /*1e840*/  FSEL R199, R199, -INF , !P1 ;  /* 0xff800000c7c77808 */ /* 0x000fc40004800000 */
[----:B------:R-:W-:Y:S02]  /*1e850*/  I2FP.F32.S32 R5, R186 ;  /* 0x000000ba00057245 */ /* 0x000fe40000201400 */
[----:B------:R-:W-:Y:S02]  /*1e860*/  FSEL R177, R199, -INF , !P0 ;  /* 0xff800000c7b17808 */ /* 0x000fe40004000000 */
[----:B------:R-:W-:Y:S01]  /*1e870*/  FSEL R229, R192, -INF , !P6 ;  /* 0xff800000c0e57808 */ /* 0x000fe20007000000 */
[----:B------:R-:W-:Y:S01]  /*1e880*/  FFMA.FTZ R5, R5, -UR14, R194 ;  /* 0x8000000e05057c23 */ /* 0x000fe200080100c2 */
[C---:B------:R-:W-:Y:S02]  /*1e890*/  ISETP.GE.AND P1, PT, R6.reuse, R236, PT ;  /* 0x000000ec0600720c */ /* 0x040fe40003f26270 */
[----:B------:R-:W-:Y:S02]  /*1e8a0*/  ISETP.GE.AND P0, PT, R6, R234, PT ;  /* 0x000000ea0600720c */ /* 0x000fe40003f06270 */
[----:B------:R-:W-:-:S02]  /*1e8b0*/  I2FP.F32.S32 R4, R4 ;  /* 0x0000000400047245 */ /* 0x000fc40000201400 */
[----:B------:R-:W-:Y:S01]  /*1e8c0*/  ISETP.GT.AND P6, PT, R235, R6, PT ;  /* 0x00000006eb00720c */ /* 0x000fe20003fc4270 */
[----:B------:R-:W-:Y:S01]  /*1e8d0*/  VIADD R6, R14, 0xffffffa9 ;  /* 0xffffffa90e067836 */ /* 0x000fe20000000000 */
[----:B------:R-:W-:Y:S01]  /*1e8e0*/  IABS R178, R178 ;  /* 0x000000b200b27213 */ /* 0x000fe20000000000 */
[----:B------:R-:W-:Y:S01]  /*1e8f0*/  FFMA.FTZ R4, R4, -UR14, R193 ;  /* 0x8000000e04047c23 */ /* 0x000fe200080100c1 */
[----:B------:R-:W-:Y:S02]  /*1e900*/  FSEL R229, R229, -INF , !P1 ;  /* 0xff800000e5e57808 */ /* 0x000fe40004800000 */
[----:B------:R-:W-:Y:S02]  /*1e910*/  FSEL R5, R5, -INF , !P6 ;  /* 0xff80000005057808 */ /* 0x000fe40007000000 */
[----:B------:R-:W-:Y:S02]  /*1e920*/  ISETP.GT.AND P1, PT, R237, R6, PT ;  /* 0x00000006ed00720c */ /* 0x000fe40003f24270 */
[----:B------:R-:W-:-:S02]  /*1e930*/  IABS R176, R176 ;  /* 0x000000b000b07213 */ /* 0x000fc40000000000 */
        /* <DEDUP_REMOVED lines=76> */
[----:B------:R-:W-:-:S05]  /*1ee00*/  IADD3 R2, PT, PT, -R4, RZ, RZ ;  /* 0x000000ff04027210 */ /* 0x000fca0007ffe1ff */
[----:B------:R-:W-:Y:S02]  /*1ee10*/  IMAD R2, R7, R2, R5 ;  /* 0x0000000207027224 */ /* 0x000fe400078e0205 */
[----:B------:R-:W-:-:S03]  /*1ee20*/  IMAD.MOV R5, RZ, RZ, -R6 ;  /* 0x000000ffff057224 */ /* 0x000fc600078e0a06 */
[C---:B------:R-:W-:Y:S01]  /*1ee30*/  ISETP.GT.U32.AND P0, PT, R7.reuse, R2, PT ;  /* 0x000000020700720c */ /* 0x040fe20003f04070 */
[----:B------:R-:W-:Y:S01]  /*1ee40*/  IMAD R10, R7, R5, R10 ;  /* 0x00000005070a7224 */ /* 0x000fe200078e020a */
[----:B------:R-:W-:-:S04]  /*1ee50*/  LOP3.LUT R5, R8, UR15, RZ, 0x3c, !PT ;  /* 0x0000000f08057c12 */ /* 0x000fc8000f8e3cff */
[----:B------:R-:W-:-:S07]  /*1ee60*/  ISETP.GT.U32.AND P1, PT, R7, R10, PT ;  /* 0x0000000a0700720c */ /* 0x000fce0003f24070 */
[-C--:B------:R-:W-:Y:S02]  /*1ee70*/  @!P0 IADD3 R2, PT, PT, R2, -R7.reuse, RZ ;  /* 0x8000000702028210 */ /* 0x080fe40007ffe0ff */
[----:B------:R-:W-:Y:S02]  /*1ee80*/  @!P0 IADD3 R4, PT, PT, R4, 0x1, RZ ;  /* 0x0000000104048810 */ /* 0x000fe40007ffe0ff */
[-C--:B------:R-:W-:Y:S02]  /*1ee90*/  ISETP.GE.U32.AND P6, PT, R2, R7.reuse, PT ;  /* 0x000000070200720c */ /* 0x080fe40003fc6070 */
[----:B------:R-:W-:Y:S01]  /*1eea0*/  @!P1 IMAD.IADD R10, R10, 0x1, -R7 ;  /* 0x000000010a0a9824 */ /* 0x000fe200078e0a07 */
[----:B------:R-:W-:Y:S01]  /*1eeb0*/  LOP3.LUT R2, R8, UR4, RZ, 0x3c, !PT ;  /* 0x0000000408027c12 */ /* 0x000fe2000f8e3cff */
[----:B------:R-:W1:Y:S01]  /*1eec0*/  LDCU.64 UR4, c[0x0][0x3a0] ;  /* 0x00007400ff0477ac */ /* 0x000e620008000a00 */
[----:B------:R-:W-:Y:S02]  /*1eed0*/  @!P1 IADD3 R6, PT, PT, R6, 0x1, RZ ;  /* 0x0000000106069810 */ /* 0x000fe40007ffe0ff */
[----:B------:R-:W-:-:S02]  /*1eee0*/  ISETP.GE.U32.AND P0, PT, R10, R7, PT ;  /* 0x000000070a00720c */ /* 0x000fc40003f06070 */
[----:B------:R-:W-:-:S04]  /*1eef0*/  ISETP.GE.AND P1, PT, R2, RZ, PT ;  /* 0x000000ff0200720c */ /* 0x000fc80003f26270 */
[----:B------:R-:W-:Y:S01]  /*1ef00*/  @P6 VIADD R4, R4, 0x1 ;  /* 0x0000000104046836 */ /* 0x000fe20000000000 */
[----:B------:R-:W-:Y:S02]  /*1ef10*/  ISETP.GE.AND P6, PT, R5, RZ, PT ;  /* 0x000000ff0500720c */ /* 0x000fe40003fc6270 */
[----:B------:R-:W-:Y:S02]  /*1ef20*/  LOP3.LUT R5, RZ, R8, RZ, 0x33, !PT ;  /* 0x00000008ff057212 */ /* 0x000fe400078e33ff */
[----:B------:R-:W-:Y:S02]  /*1ef30*/  MOV R2, R4 ;  /* 0x0000000400027202 */ /* 0x000fe40000000f00 */
[----:B------:R-:W-:Y:S01]  /*1ef40*/  @P0 VIADD R6, R6, 0x1 ;  /* 0x0000000106060836 */ /* 0x000fe20000000000 */
[----:B------:R-:W-:Y:S02]  /*1ef50*/  ISETP.NE.AND P0, PT, R8, RZ, PT ;  /* 0x000000ff0800720c */ /* 0x000fe40003f05270 */
        /* <DEDUP_REMOVED lines=24> */
.L_x_6073:
        /* <DEDUP_REMOVED lines=8> */
.L_x_6074:
[----:B------:R-:W1:Y:S01]  /*1f160*/  LDCU UR5, c[0x0][0x3bc] ;  /* 0x00007780ff0577ac */ /* 0x000e620008000800 */
[--C-:B------:R-:W-:Y:S02]  /*1f170*/  @!P5 IMAD.MOV.U32 R226, RZ, RZ, R228.reuse ;  /* 0x000000ffffe2d224 */ /* 0x100fe400078e00e4 */
[----:B------:R-:W-:Y:S01]  /*1f180*/  @!P3 IMAD.MOV.U32 R4, RZ, RZ, R228 ;  /* 0x000000ffff04b224 */ /* 0x000fe200078e00e4 */
[----:B------:R-:W-:Y:S01]  /*1f190*/  USHF.L.U32 UR4, UR8, 0x5, URZ ;  /* 0x0000000508047899 */ /* 0x000fe200080006ff */
[----:B------:R-:W-:Y:S01]  /*1f1a0*/  @!P3 IMAD.MOV.U32 R5, RZ, RZ, R227 ;  /* 0x000000ffff05b224 */ /* 0x000fe200078e00e3 */
[----:B------:R-:W-:Y:S01]  /*1f1b0*/  @!PT LDS RZ, [RZ] ;  /* 0x00000000fffff984 */ /* 0x000fe20000000800 */
[----:B------:R-:W-:Y:S01]  /*1f1c0*/  @!PT LDS RZ, [RZ] ;  /* 0x00000000fffff984 */ /* 0x000fe20000000800 */
[----:B------:R-:W-:Y:S01]  /*1f1d0*/  @!PT LDS RZ, [RZ] ;  /* 0x00000000fffff984 */ /* 0x000fe20000000800 */
[----:B------:R2:W-:Y:S04]  /*1f1e0*/  @!P5 LDGSTS.E.BYPASS.LTC128B.128 [R245+0x8000], desc[UR10][R226.64] ;  /* 0x08000000e2f5dfae */ /* 0x0005e8000b981a0a */
[----:B------:R-:W-:Y:S01]  /*1f1f0*/  IADD3 R12, P0, PT, R228, UR4, RZ ;  /* 0x00000004e40c7c10 */ /* 0x000fe2000ff1e0ff */
[----:B------:R3:W-:Y:S01]  /*1f200*/  @P5 STS.128 [R245+0x8000], RZ ;  /* 0x008000fff5005388 */ /* 0x0007e20000000c00 */
[----:B-1----:R-:W-:-:S06]  /*1f210*/  USHF.L.U64.HI UR5, UR8, 0x5, UR5 ;  /* 0x0000000508057899 */ /* 0x002fcc0008010205 */
[----:B------:R-:W-:Y:S02]  /*1f220*/  IADD3.X R13, PT, PT, R227, UR5, RZ, P0, !PT ;  /* 0x00000005e30d7c10 */ /* 0x000fe400087fe4ff */
[----:B------:R-:W-:-:S04]  /*1f230*/  IADD3 R10, P0, PT, R12, UR4, RZ ;  /* 0x000000040c0a7c10 */ /* 0x000fc8000ff1e0ff */
[----:B------:R-:W-:Y:S02]  /*1f240*/  IADD3.X R11, PT, PT, R13, UR5, RZ, P0, !PT ;  /* 0x000000050d0b7c10 */ /* 0x000fe400087fe4ff */
[----:B------:R-:W-:Y:S01]  /*1f250*/  IADD3 R6, P0, PT, R10, UR4, RZ ;  /* 0x000000040a067c10 */ /* 0x000fe2000ff1e0ff */
[----:B--2---:R-:W-:-:S03]  /*1f260*/  @!P4 IMAD.MOV.U32 R226, RZ, RZ, R228 ;  /* 0x000000ffffe2c224 */ /* 0x004fc600078e00e4 */
[----:B------:R-:W-:Y:S02]  /*1f270*/  IADD3.X R7, PT, PT, R11, UR5, RZ, P0, !PT ;  /* 0x000000050b077c10 */ /* 0x000fe400087fe4ff */
        /* <DEDUP_REMOVED lines=77> */
.L_x_6072:
[----:B------:R-:W-:Y:S01]  /*1f750*/  FMNMX3.FTZ R8, R164, R187, R31, !PT ;  /* 0x000000bba4087276 */ /* 0x000fe2000781001f */
[----:B---3--:R-:W1:Y:S01]  /*1f760*/  S2R R4, SR_TID.X ;  /* 0x0000000000047919 */ /* 0x008e620000002100 */
[----:B------:R-:W-:Y:S01]  /*1f770*/  FMNMX3.FTZ R6, R3, R15, R29, !PT ;  /* 0x0000000f03067276 */ /* 0x000fe2000781001d */
[----:B------:R-:W2:Y:S01]  /*1f780*/  LDCU UR4, c[0x0][0x45c] ;  /* 0x00008b80ff0477ac */ /* 0x000ea20008000800 */
[----:B------:R-:W-:Y:S02]  /*1f790*/  FMNMX3.FTZ R8, R8, R33, R27, !PT ;  /* 0x0000002108087276 */ /* 0x000fe4000781001b */
[----:B------:R-:W-:Y:S01]  /*1f7a0*/  FMNMX3.FTZ R6, R6, R25, R9, !PT ;  /* 0x0000001906067276 */ /* 0x000fe20007810009 */
[----:B------:R-:W-:Y:S01]  /*1f7b0*/  @UP1 UIADD3 UR19, UPT, UPT, UR23, -0x3, URZ ;  /* 0xfffffffd17131890 */ /* 0x000fe2000fffe0ff */
        /* <DEDUP_REMOVED lines=12> */
[C---:B------:R-:W-:Y:S01]  /*1f880*/  IADD3 R16, PT, PT, R218.reuse, 0x10000, RZ ;  /* 0x00010000da107810 */ /* 0x040fe20007ffe0ff */
[----:B------:R-:W3:Y:S01]  /*1f890*/  SHFL.BFLY PT, R7, R8, 0x2, 0x1f ;  /* 0x0c401f0008077f89 */ /* 0x000ee200000e0000 */
[----:B------:R-:W-:-:S03]  /*1f8a0*/  IADD3 R203, PT, PT, R218, 0x10040, RZ ;  /* 0x00010040dacb7810 */ /* 0x000fc60007ffe0ff */
        /* <DEDUP_REMOVED lines=21> */
[----:B------:R-:W-:Y:S01]  /*1fa00*/  FMUL.FTZ R194, R5, UR4 ;  /* 0x0000000405c27c20 */ /* 0x000fe20008410000 */
[----:B------:R-:W-:Y:S01]  /*1fa10*/  FFMA.FTZ R185, R29, UR4, -R208 ;  /* 0x000000041db97c23 */ /* 0x000fe200080108d0 */
[----:B------:R-:W-:Y:S01]  /*1fa20*/  IADD3 R205, PT, PT, R218, R166, RZ ;  /* 0x000000a6dacd7210 */ /* 0x000fe20007ffe0ff */
[----:B------:R-:W-:Y:S01]  /*1fa30*/  FMUL.FTZ R191, R6, UR4 ;  /* 0x0000000406bf7c20 */ /* 0x000fe20008410000 */
        /* <DEDUP_REMOVED lines=24> */
[----:B------:R-:W-:Y:S01]  /*1fbc0*/  FMUL.FTZ R25, R145, R194 ;  /* 0x000000c291197220 */ /* 0x000fe20000410000 */
[-C--:B------:R-:W-:Y:S01]  /*1fbd0*/  FMUL.FTZ R26, R146, R191.reuse ;  /* 0x000000bf921a7220 */ /* 0x080fe20000410000 */
[----:B------:R-:W-:Y:S01]  /*1fbe0*/  MUFU.EX2 R186, R186 ;  /* 0x000000ba00ba7308 */ /* 0x000fe20000000800 */
[-C--:B------:R-:W-:Y:S01]  /*1fbf0*/  FMUL.FTZ R27, R147, R191.reuse ;  /* 0x000000bf931b7220 */ /* 0x080fe20000410000 */
[----:B----4-:R-:W-:Y:S01]  /*1fc00*/  F2FP.BF16.F32.PACK_AB R4, R189, R192 ;  /* 0x000000c0bd04723e */ /* 0x010fe200000010ff */
[----:B------:R-:W4:Y:S01]  /*1fc10*/  LDSM.16.MT88.4 R144, [R203+0x2000] ;  /* 0x00200000cb90783b */ /* 0x000f220000004200 */
[----:B------:R-:W5:Y:S01]  /*1fc20*/  MUFU.EX2 R185, R185 ;  /* 0x000000b900b97308 */ /* 0x000f620000000800 */
[-C--:B------:R-:W-:Y:S01]  /*1fc30*/  FMUL.FTZ R140, R140, R194.reuse ;  /* 0x000000c28c8c7220 */ /* 0x080fe20000410000 */
[----:B------:R-:W-:Y:S01]  /*1fc40*/  FMUL.FTZ R141, R141, R194 ;  /* 0x000000c28d8d7220 */ /* 0x000fe20000410000 */
[-C--:B------:R-:W-:Y:S01]  /*1fc50*/  FMUL.FTZ R142, R142, R191.reuse ;  /* 0x000000bf8e8e7220 */ /* 0x080fe20000410000 */
        /* <DEDUP_REMOVED lines=111> */
[--C-:B------:R-:W-:Y:S01]  /*20350*/  FFMA.FTZ R197, R175, UR4, -R210.reuse ;  /* 0x00000004afc57c23 */ /* 0x100fe200080108d2 */
[-C--:B------:R-:W-:Y:S01]  /*20360*/  FMUL.FTZ R120, R120, R194.reuse ;  /* 0x000000c278787220 */ /* 0x080fe20000410000 */
[-C--:B------:R-:W-:Y:S01]  /*20370*/  FMUL.FTZ R121, R121, R194.reuse ;  /* 0x000000c279797220 */ /* 0x080fe20000410000 */
[C---:B---3--:R-:W-:Y:S01]  /*20380*/  HMMA.16816.F32.BF16 R76, R4.reuse, R144, R76 ;  /* 0x00000090044c723c */ /* 0x048fe2000004184c */
[-C--:B------:R-:W-:Y:S01]  /*20390*/  FMUL.FTZ R122, R122, R191.reuse ;  /* 0x000000bf7a7a7220 */ /* 0x080fe20000410000 */
[-C--:B------:R-:W-:Y:S01]  /*203a0*/  FMUL.FTZ R123, R123, R191.reuse ;  /* 0x000000bf7b7b7220 */ /* 0x080fe20000410000 */
[----:B------:R-:W-:Y:S01]  /*203b0*/  FFMA.FTZ R193, R239, UR4, -R210 ;  /* 0x00000004efc17c23 */ /* 0x000fe200080108d2 */
[--C-:B------:R-:W-:Y:S01]  /*203c0*/  FFMA.FTZ R199, R165, UR4, -R208.reuse ;  /* 0x00000004a5c77c23 */ /* 0x100fe200080108d0 */
[--C-:B------:R-:W-:Y:S01]  /*203d0*/  FFMA.FTZ R202, R169, UR4, -R208.reuse ;  /* 0x00000004a9ca7c23 */ /* 0x100fe200080108d0 */
[--C-:B------:R-:W-:Y:S01]  /*203e0*/  FFMA.FTZ R198, R167, UR4, -R208.reuse ;  /* 0x00000004a7c67c23 */ /* 0x100fe200080108d0 */
[----:B------:R-:W-:Y:S01]  /*203f0*/  FFMA.FTZ R201, R171, UR4, -R208 ;  /* 0x00000004abc97c23 */ /* 0x000fe200080108d0 */
[C---:B------:R-:W-:Y:S01]  /*20400*/  HMMA.16816.F32.BF16 R80, R4.reuse, R146, R80 ;  /* 0x000000920450723c */ /* 0x040fe20000041850 */
[----:B------:R-:W3:Y:S01]  /*20410*/  LDSM.16.MT88.4 R144, [R218+0x16000] ;  /* 0x01600000da90783b */ /* 0x000ee20000004200 */
[----:B------:R-:W-:Y:S01]  /*20420*/  MUFU.EX2 R200, R200 ;  /* 0x000000c800c87308 */ /* 0x000fe20000000800 */
[-C--:B------:R-:W-:Y:S01]  /*20430*/  FMUL.FTZ R8, R160, R194.reuse ;  /* 0x000000c2a0087220 */ /* 0x080fe20000410000 */
[-C--:B------:R-:W-:Y:S01]  /*20440*/  FMUL.FTZ R9, R161, R194.reuse ;  /* 0x000000c2a1097220 */ /* 0x080fe20000410000 */
[-C--:B------:R-:W-:Y:S01]  /*20450*/  FMUL.FTZ R10, R162, R191.reuse ;  /* 0x000000bfa20a7220 */ /* 0x080fe20000410000 */
[----:B------:R-:W4:Y:S01]  /*20460*/  MUFU.EX2 R197, R197 ;  /* 0x000000c500c57308 */ /* 0x000f220000000800 */
        /* <DEDUP_REMOVED lines=15> */
[----:B------:R-:W5:Y:S01]  /*20560*/  MUFU.EX2 R202, R202 ;  /* 0x000000ca00ca7308 */ /* 0x000f620000000800 */
[-C--:B------:R-:W-:Y:S01]  /*20570*/  FMUL.FTZ R40, R40, R194.reuse ;  /* 0x000000c228287220 */ /* 0x080fe20000410000 */
[C---:B------:R-:W-:Y:S01]  /*20580*/  HMMA.16816.F32.BF16 R20, R4.reuse, R22, R148 ;  /* 0x000000160414723c */ /* 0x040fe20000041894 */
[----:B------:R-:W-:Y:S01]  /*20590*/  LDSM.16.MT88.4 R148, [R218+0x12000] ;  /* 0x01200000da94783b */ /* 0x000fe20000004200 */
[----:B------:R-:W-:Y:S01]  /*205a0*/  MUFU.EX2 R198, R198 ;  /* 0x000000c600c67308 */ /* 0x000fe20000000800 */
[-C--:B------:R-:W-:Y:S01]  /*205b0*/  FMUL.FTZ R41, R41, R194.reuse ;  /* 0x000000c229297220 */ /* 0x080fe20000410000 */
[-C--:B------:R-:W-:Y:S01]  /*205c0*/  FMUL.FTZ R42, R42, R191.reuse ;  /* 0x000000bf2a2a7220 */ /* 0x080fe20000410000 */
[-C--:B------:R-:W-:Y:S01]  /*205d0*/  FMUL.FTZ R43, R43, R191.reuse ;  /* 0x000000bf2b2b7220 */ /* 0x080fe20000410000 */
[----:B------:R-:W5:Y:S01]  /*205e0*/  MUFU.EX2 R201, R201 ;  /* 0x000000c900c97308 */ /* 0x000f620000000800 */
        /* <DEDUP_REMOVED lines=11> */
[--C-:B------:R-:W-:Y:S01]  /*206a0*/  FFMA.FTZ R214, R223, UR4, -R210.reuse ;  /* 0x00000004dfd67c23 */ /* 0x100fe200080108d2 */
[--C-:B------:R-:W-:Y:S01]  /*206b0*/  FFMA.FTZ R223, R225, UR4, -R210.reuse ;  /* 0x00000004e1df7c23 */ /* 0x100fe200080108d2 */
[----:B------:R-:W-:Y:S01]  /*206c0*/  FFMA.FTZ R216, R221, UR4, -R210 ;  /* 0x00000004ddd87c23 */ /* 0x000fe200080108d2 */
[----:B------:R-:W-:Y:S01]  /*206d0*/  LDSM.16.MT88.4 R172, [R218+0x12800] ;  /* 0x01280000daac783b */ /* 0x000fe20000004200 */
[--C-:B------:R-:W-:Y:S01]  /*206e0*/  FFMA.FTZ R222, R179, UR4, -R208.reuse ;  /* 0x00000004b3de7c23 */ /* 0x100fe200080108d0 */
[--C-:B------:R-:W-:Y:S01]  /*206f0*/  FFMA.FTZ R225, R177, UR4, -R208.reuse ;  /* 0x00000004b1e17c23 */ /* 0x100fe200080108d0 */
[C---:B------:R-:W-:Y:S01]  /*20700*/  HMMA.16816.F32.BF16 R32, R4.reuse, R152, R32 ;  /* 0x000000980420723c */ /* 0x040fe20000041820 */
[----:B------:R-:W-:Y:S01]  /*20710*/  LDSM.16.MT88.4 R168, [R205+0x12800] ;  /* 0x01280000cda8783b */ /* 0x000fe20000004200 */
[--C-:B------:R-:W-:Y:S01]  /*20720*/  FFMA.FTZ R220, R183, UR4, -R208.reuse ;  /* 0x00000004b7dc7c23 */ /* 0x100fe200080108d0 */
[----:B------:R-:W-:Y:S01]  /*20730*/  MUFU.EX2 R214, R214 ;  /* 0x000000d600d67308 */ /* 0x000fe20000000800 */
[--C-:B------:R-:W-:Y:S01]  /*20740*/  FFMA.FTZ R209, R209, UR4, -R208.reuse ;  /* 0x00000004d1d17c23 */ /* 0x100fe200080108d0 */
[----:B------:R-:W-:Y:S01]  /*20750*/  LDSM.16.MT88.4 R164, [R203+0x2800] ;  /* 0x00280000cba4783b */ /* 0x000fe20000004200 */
[--C-:B------:R-:W-:Y:S01]  /*20760*/  FFMA.FTZ R204, R204, UR4, -R208.reuse ;  /* 0x00000004cccc7c23 */ /* 0x100fe200080108d0 */
[----:B------:R-:W5:Y:S01]  /*20770*/  MUFU.EX2 R223, R223 ;  /* 0x000000df00df7308 */ /* 0x000f620000000800 */
[C---:B------:R-:W-:Y:S01]  /*20780*/  HMMA.16816.F32.BF16 R132, R4.reuse, R154, R132 ;  /* 0x0000009a0484723c */ /* 0x040fe20000041884 */
[----:B------:R-:W4:Y:S01]  /*20790*/  LDSM.16.MT88.4 R152, [R195+0x6000] ;  /* 0x00600000c398783b */ /* 0x000f220000004200 */
[----:B------:R-:W-:Y:S01]  /*207a0*/  FFMA.FTZ R207, R207, UR4, -R208 ;  /* 0x00000004cfcf7c23 */ /* 0x000fe200080108d0 */
[----:B------:R-:W-:Y:S01]  /*207b0*/  MUFU.EX2 R216, R216 ;  /* 0x000000d800d87308 */ /* 0x000fe20000000800 */
[----:B------:R-:W-:Y:S01]  /*207c0*/  FFMA.FTZ R192, R243, R194, R192 ;  /* 0x000000c2f3c07223 */ /* 0x000fe200000100c0 */
[----:B------:R-:W-:Y:S01]  /*207d0*/  LDSM.16.MT88.4 R160, [R218+0x14800] ;  /* 0x01480000daa0783b */ /* 0x000fe20000004200 */
[----:B------:R-:W-:Y:S01]  /*207e0*/  FFMA.FTZ R186, R241, R191, R186 ;  /* 0x000000bff1ba7223 */ /* 0x000fe200000100ba */
[----:B------:R-:W-:Y:S01]  /*207f0*/  MUFU.EX2 R222, R222 ;  /* 0x000000de00de7308 */ /* 0x000fe20000000800 */
[C---:B---3--:R-:W-:Y:S01]  /*20800*/  HMMA.16816.F32.BF16 R100, R4.reuse, R144, R100 ;  /* 0x000000900464723c */ /* 0x048fe20000041864 */
[----:B------:R-:W-:Y:S01]  /*20810*/  LDSM.16.MT88.4 R176, [R195+0x1000] ;  /* 0x00100000c3b0783b */ /* 0x000fe20000004200 */
[----:B------:R-:W-:Y:S01]  /*20820*/  FADD.FTZ R189, R189, R192 ;  /* 0x000000c0bdbd7221 */ /* 0x000fe20000010000 */
[----:B------:R-:W3:Y:S01]  /*20830*/  MUFU.EX2 R225, R225 ;  /* 0x000000e100e17308 */ /* 0x000ee20000000800 */
[----:B------:R-:W-:Y:S01]  /*20840*/  FADD.FTZ R185, R185, R186 ;  /* 0x000000bab9b97221 */ /* 0x000fe20000010000 */
[----:B------:R-:W-:Y:S01]  /*20850*/  PLOP3.LUT P0, PT, PT, PT, UP1, 0x80, 0x8 ;  /* 0x000000000008781c */ /* 0x000fe20003f0f018 */
[----:B------:R-:W-:Y:S01]  /*20860*/  FADD.FTZ R188, R188, R189 ;  /* 0x000000bdbcbc7221 */ /* 0x000fe20000010000 */
[----:B------:R-:W-:Y:S01]  /*20870*/  MUFU.EX2 R220, R220 ;  /* 0x000000dc00dc7308 */ /* 0x000fe20000000800 */
[C---:B------:R-:W-:Y:S01]  /*20880*/  HMMA.16816.F32.BF16 R104, R4.reuse, R146, R104 ;  /* 0x000000920468723c */ /* 0x040fe20000041868 */
[----:B------:R-:W3:Y:S01]  /*20890*/  LDSM.16.MT88.4 R144, [R205+0x10800] ;  /* 0x01080000cd90783b */ /* 0x000ee20000004200 */
[----:B------:R-:W-:Y:S01]  /*208a0*/  FADD.FTZ R187, R187, R188 ;  /* 0x000000bcbbbb7221 */ /* 0x000fe20000010000 */
[----:B------:R-:W-:Y:S04]  /*208b0*/  MUFU.EX2 R209, R209 ;  /* 0x000000d100d17308 */ /* 0x000fe80000000800 */
[----:B------:R-:W-:Y:S01]  /*208c0*/  MUFU.EX2 R204, R204 ;  /* 0x000000cc00cc7308 */ /* 0x000fe20000000800 */
[C---:B-1----:R-:W-:Y:S03]  /*208d0*/  HMMA.16816.F32.BF16 R108, R4.reuse, R140, R108 ;  /* 0x0000008c046c723c */ /* 0x042fe6000004186c */
[----:B------:R-:W-:Y:S05]  /*208e0*/  MUFU.EX2 R207, R207 ;  /* 0x000000cf00cf7308 */ /* 0x000fea0000000800 */
        /* <DEDUP_REMOVED lines=47> */
[----:B------:R-:W-:Y:S01]  /*20be0*/  FFMA.FTZ R136, R229, UR4, -R210 ;  /* 0x00000004e5887c23 */ /* 0x000fe200080108d2 */
[----:B------:R-:W-:-:S02]  /*20bf0*/  FFMA.FTZ R229, R181, UR4, -R208 ;  /* 0x00000004b5e57c23 */ /* 0x000fc400080108d0 */
[----:B------:R-:W-:Y:S01]  /*20c00*/  LDSM.16.MT88.4 R180, [R218+0x13000] ;  /* 0x01300000dab4783b */ /* 0x000fe20000004200 */
[----:B------:R2:W3:Y:S03]  /*20c10*/  MUFU.EX2 R221, R136 ;  /* 0x0000008800dd7308 */ /* 0x0004e60000000800 */
[C---:B------:R-:W-:Y:S01]  /*20c20*/  HMMA.16816.F32.BF16 R36, R128.reuse, R172, R36 ;  /* 0x000000ac8024723c */ /* 0x040fe20000041824 */
[----:B------:R-:W1:Y:S07]  /*20c30*/  MUFU.EX2 R229, R229 ;  /* 0x000000e500e57308 */ /* 0x000e6e0000000800 */
        /* <DEDUP_REMOVED lines=11> */
[C---:B------:R-:W-:Y:S01]  /*20cf0*/  HMMA.16816.F32.BF16 R88, R128.reuse, R150, R88 ;  /* 0x000000968058723c */ /* 0x040fe20000041858 */
[----:B------:R-:W-:Y:S07]  /*20d00*/  LDSM.16.MT88.4 R148, [R205+0x15000] ;  /* 0x01500000cd94783b */ /* 0x000fee0000004200 */
[C---:B------:R-:W-:Y:S01]  /*20d10*/  HMMA.16816.F32.BF16 R112, R128.reuse, R138, R112 ;  /* 0x0000008a8070723c */ /* 0x040fe20000041870 */
[----:B--2---:R-:W2:Y:S07]  /*20d20*/  LDSM.16.MT88.4 R136, [R203+0x1000] ;  /* 0x00100000cb88783b */ /* 0x004eae0000004200 */
        /* <DEDUP_REMOVED lines=17> */
[C---:B------:R-:W-:Y:S01]  /*20e40*/  HMMA.16816.F32.BF16 R160, R4.reuse, R156, R8 ;  /* 0x0000009c04a0723c */ /* 0x040fe20000041808 */
[----:B------:R-:W3:Y:S07]  /*20e50*/  LDSM.16.MT88.4 R8, [R205+0x17000] ;  /* 0x01700000cd08783b */ /* 0x000eee0000004200 */
[C---:B------:R-:W-:Y:S01]  /*20e60*/  HMMA.16816.F32.BF16 R156, R4.reuse, R158, R12 ;  /* 0x0000009e049c723c */ /* 0x040fe2000004180c */
[----:B------:R-:W4:Y:S07]  /*20e70*/  LDSM.16.MT88.4 R12, [R218+0x17000] ;  /* 0x01700000da0c783b */ /* 0x000f2e0000004200 */
[C---:B--2---:R-:W-:Y:S08]  /*20e80*/  HMMA.16816.F32.BF16 R24, R4.reuse, R136, R24 ;  /* 0x000000880418723c */ /* 0x044ff00000041818 */
[C---:B------:R-:W-:Y:S08]  /*20e90*/  HMMA.16816.F32.BF16 R28, R4.reuse, R138, R28 ;  /* 0x0000008a041c723c */ /* 0x040ff0000004181c */
[C---:B------:R-:W-:Y:S01]  /*20ea0*/  HMMA.16816.F32.BF16 R136, R4.reuse, R176, R32 ;  /* 0x000000b00488723c */ /* 0x040fe20000041820 */
[----:B------:R-:W2:Y:S07]  /*20eb0*/  LDSM.16.MT88.4 R32, [R203+0x7000] ;  /* 0x00700000cb20783b */ /* 0x000eae0000004200 */
        /* <DEDUP_REMOVED lines=9> */
[----:B------:R-:W-:Y:S01]  /*20f50*/  HMMA.16816.F32.BF16 R40, R4, R182, R40 ;  /* 0x000000b60428723c */ /* 0x000fe20000041828 */
[--C-:B------:R-:W-:Y:S01]  /*20f60*/  FFMA.FTZ R183, R206, UR4, -R210.reuse ;  /* 0x00000004ceb77c23 */ /* 0x100fe200080108d2 */
[----:B------:R-:W-:Y:S01]  /*20f70*/  FFMA.FTZ R182, R215, UR4, -R210 ;  /* 0x00000004d7b67c23 */ /* 0x000fe200080108d2 */
[----:B------:R-:W-:-:S04]  /*20f80*/  FFMA.FTZ R206, R211, UR4, -R208 ;  /* 0x00000004d3ce7c23 */ /* 0x000fc800080108d0 */
[----:B------:R-:W-:Y:S01]  /*20f90*/  MUFU.EX2 R183, R183 ;  /* 0x000000b700b77308 */ /* 0x000fe20000000800 */
[C---:B------:R-:W-:Y:S01]  /*20fa0*/  HMMA.16816.F32.BF16 R36, R4.reuse, R180, R36 ;  /* 0x000000b40424723c */ /* 0x040fe20000041824 */
[--C-:B------:R-:W-:Y:S01]  /*20fb0*/  FFMA.FTZ R180, R217, UR4, -R210.reuse ;  /* 0x00000004d9b47c23 */ /* 0x100fe200080108d2 */
[----:B------:R-:W-:Y:S01]  /*20fc0*/  FFMA.FTZ R181, R219, UR4, -R210 ;  /* 0x00000004dbb57c23 */ /* 0x000fe200080108d2 */
[----:B------:R-:W-:Y:S04]  /*20fd0*/  MUFU.EX2 R182, R182 ;  /* 0x000000b600b67308 */ /* 0x000fe80000000800 */
[----:B------:R-:W-:Y:S01]  /*20fe0*/  MUFU.EX2 R180, R180 ;  /* 0x000000b400b47308 */ /* 0x000fe20000000800 */
[C---:B------:R-:W-:Y:S03]  /*20ff0*/  HMMA.16816.F32.BF16 R76, R4.reuse, R148, R76 ;  /* 0x00000094044c723c */ /* 0x040fe6000004184c */
[----:B------:R-:W5:Y:S04]  /*21000*/  MUFU.EX2 R181, R181 ;  /* 0x000000b500b57308 */ /* 0x000f680000000800 */
[----:B------:R-:W3:Y:S01]  /*21010*/  MUFU.EX2 R206, R206 ;  /* 0x000000ce00ce7308 */ /* 0x000ee20000000800 */
[C---:B------:R-:W-:Y:S01]  /*21020*/  HMMA.16816.F32.BF16 R80, R4.reuse, R150, R80 ;  /* 0x000000960450723c */ /* 0x040fe20000041850 */
[----:B------:R-:W4:Y:S07]  /*21030*/  LDSM.16.MT88.4 R148, [R205+0x11800] ;  /* 0x01180000cd94783b */ /* 0x000f2e0000004200 */
        /* <DEDUP_REMOVED lines=15> */
[----:B------:R-:W4:Y:S07]  /*21130*/  LDSM.16.MT88.4 R144, [R205+0x13800] ;  /* 0x01380000cd90783b */ /* 0x000f2e0000004200 */
[C---:B--2---:R-:W-:Y:S08]  /*21140*/  HMMA.16816.F32.BF16 R116, R4.reuse, R32, R116 ;  /* 0x000000200474723c */ /* 0x044ff00000041874 */
[C---:B------:R-:W-:Y:S01]  /*21150*/  HMMA.16816.F32.BF16 R120, R4.reuse, R34, R120 ;  /* 0x000000220478723c */ /* 0x040fe20000041878 */
[----:B------:R-:W-:Y:S07]  /*21160*/  LDSM.16.MT88.4 R32, [R195+0x1800] ;  /* 0x00180000c320783b */ /* 0x000fee0000004200 */
[C---:B-1----:R-:W-:Y:S08]  /*21170*/  HMMA.16816.F32.BF16 R124, R4.reuse, R140, R124 ;  /* 0x0000008c047c723c */ /* 0x042ff0000004187c */
[----:B------:R-:W-:Y:S01]  /*21180*/  HMMA.16816.F32.BF16 R128, R4, R142, R128 ;  /* 0x0000008e0480723c */ /* 0x000fe20000041880 */
[----:B-----5:R-:W-:Y:S01]  /*21190*/  F2FP.BF16.F32.PACK_AB R4, R181, R180 ;  /* 0x000000b4b504723e */ /* 0x020fe200000010ff */
[----:B------:R-:W1:Y:S01]  /*211a0*/  LDSM.16.MT88.4 R140, [R203+0x1800] ;  /* 0x00180000cb8c783b */ /* 0x000e620000004200 */
[----:B---3--:R-:W-:Y:S01]  /*211b0*/  F2FP.BF16.F32.PACK_AB R5, R209, R206 ;  /* 0x000000ced105723e */ /* 0x008fe200000010ff */
        /* <DEDUP_REMOVED lines=8> */
[----:B------:R-:W2:Y:S07]  /*21240*/  LDSM.16.MT88.4 R8, [R218+0x15800] ;  /* 0x01580000da08783b */ /* 0x000eae0000004200 */
[C---:B----4-:R-:W-:Y:S08]  /*21250*/  HMMA.16816.F32.BF16 R76, R4.reuse, R12, R76 ;  /* 0x0000000c044c723c */ /* 0x050ff0000004184c */
        /* <DEDUP_REMOVED lines=54> */
.L_x_6069:
[----:B------:R-:W-:-:S12]  /*215c0*/  UIADD3 UR19, UPT, UPT, UR35, -0x1, URZ ;  /* 0xffffffff23137890 */ /* 0x000fd8000fffe0ff */
.L_x_6075:
[----:B------:R-:W-:-:S09]  /*215d0*/  UISETP.GE.AND UP0, UPT, UR19, UR7, UPT ;  /* 0x000000071300728c */ /* 0x000fd2000bf06270 */
[----:B------:R-:W-:Y:S05]  /*215e0*/  BRA.U !UP0, `(.L_x_6076) ;  /* 0x0000005508007547 */ /* 0x000fea000b800000 */
[----:B------:R-:W1:Y:S01]  /*215f0*/  S2R R239, SR_TID.X ;  /* 0x0000000000ef7919 */ /* 0x000e620000002100 */
[----:B------:R-:W-:Y:S01]  /*21600*/  USHF.L.U32 UR27, UR19, 0x6, URZ ;  /* 0x00000006131b7899 */ /* 0x000fe200080006ff */
[----:B------:R-:W2:Y:S01]  /*21610*/  S2UR UR6, SR_CgaCtaId ;  /* 0x00000000000679c3 */ /* 0x000ea20000008800 */
[----:B------:R-:W3:Y:S01]  /*21620*/  LDCU.64 UR4, c[0x0][0x4e0] ;  /* 0x00009c00ff0477ac */ /* 0x000ee20008000a00 */
[----:B------:R-:W4:Y:S01]  /*21630*/  S2R R4, SR_TID.X ;  /* 0x0000000000047919 */ /* 0x000f220000002100 */
[----:B------:R-:W-:Y:S01]  /*21640*/  IMAD.MOV.U32 R217, RZ, RZ, 0x20 ;  /* 0x00000020ffd97424 */ /* 0x000fe200078e00ff */
[----:B------:R-:W-:Y:S01]  /*21650*/  UISETP.NE.U32.AND UP1, UPT, UR12, URZ, UPT ;  /* 0x000000ff0c00728c */ /* 0x000fe2000bf25070 */
[----:B------:R-:W5:Y:S01]  /*21660*/  S2R R2, SR_TID.X ;  /* 0x0000000000027919 */ /* 0x000f620000002100 */
[----:B------:R-:W-:Y:S01]  /*21670*/  VIADD R238, R218, 0x10000 ;  /* 0x00010000daee7836 */ /* 0x000fe20000000000 */
[----:B------:R-:W-:Y:S01]  /*21680*/  UMOV UR23, 0x400 ;  /* 0x0000040000177882 */ /* 0x000fe20000000000 */
[----:B------:R-:W-:-:S02]  /*21690*/  UISETP.NE.AND.EX UP1, UPT, UR13, URZ, UPT, UP1 ;  /* 0x000000ff0d00728c */ /* 0x000fc4000bf25310 */
[----:B------:R-:W-:Y:S01]  /*216a0*/  UIADD3 UR19, UPT, UPT, UR19, 0x1, URZ ;  /* 0x0000000113137890 */ /* 0x000fe2000fffe0ff */
[----:B------:R-:W1:Y:S01]  /*216b0*/  LDCU UR18, c[0x0][0x440] ;  /* 0x00008800ff1277ac */ /* 0x000e620008000800 */
[----:B------:R-:W1:Y:S01]  /*216c0*/  LDCU UR15, c[0x0][0x3c4] ;  /* 0x00007880ff0f77ac */ /* 0x000e620008000800 */
[----:B---3--:R-:W-:Y:S01]  /*216d0*/  UISETP.NE.U32.AND UP0, UPT, UR4, URZ, UPT ;  /* 0x000000ff0400728c */ /* 0x008fe2000bf05070 */
[----:B------:R-:W3:Y:S03]  /*216e0*/  LDCU UR4, c[0x0][0x45c] ;  /* 0x00008b80ff0477ac */ /* 0x000ee60008000800 */
[----:B------:R-:W-:Y:S01]  /*216f0*/  UISETP.NE.AND.EX UP0, UPT, UR5, URZ, UPT, UP0 ;  /* 0x000000ff0500728c */ /* 0x000fe2000bf05300 */
[----:B------:R-:W2:Y:S01]  /*21700*/  LDCU UR5, c[0x0][0x3bc] ;  /* 0x00007780ff0577ac */ /* 0x000ea20008000800 */
[----:B-1----:R-:W-:Y:S01]  /*21710*/  SHF.R.U32.HI R5, RZ, 0x2, R239 ;  /* 0x00000002ff057819 */ /* 0x002fe200000116ef */
[----:B------:R-:W-:Y:S01]  /*21720*/  IMAD.SHL.U32 R239, R239, 0x2, RZ ;  /* 0x00000002efef7824 */ /* 0x000fe200078e00ff */
[----:B------:R-:W1:Y:S02]  /*21730*/  LDCU.64 UR24, c[0x0][0x358] ;  /* 0x00006b00ff1877ac */ /* 0x000e640008000a00 */
[----:B------:R-:W-:-:S02]  /*21740*/  LOP3.LUT R5, R5, 0x7, RZ, 0xc0, !PT ;  /* 0x0000000705057812 */ /* 0x000fc400078ec0ff */
[----:B------:R-:W-:Y:S01]  /*21750*/  LOP3.LUT R239, R239, 0x6, RZ, 0xc0, !PT ;  /* 0x00000006efef7812 */ /* 0x000fe200078ec0ff */
[----:B------:R-:W1:Y:S01]  /*21760*/  LDCU.64 UR8, c[0x0][0x3b8] ;  /* 0x00007700ff0877ac */ /* 0x000e620008000a00 */
[----:B------:R-:W-:Y:S01]  /*21770*/  IADD3 R240, PT, PT, R5, UR20, R0 ;  /* 0x0000001405f07c10 */ /* 0x000fe2000fffe000 */
[----:B------:R-:W-:Y:S01]  /*21780*/  IMAD.U32 R0, RZ, RZ, UR27 ;  /* 0x0000001bff007e24 */ /* 0x000fe2000f8e00ff */
[----:B------:R-:W-:Y:S01]  /*21790*/  LOP3.LUT R5, R239, UR27, RZ, 0xfc, !PT ;  /* 0x0000001bef057c12 */ /* 0x000fe2000f8efcff */
[----:B------:R-:W1:Y:S01]  /*217a0*/  LDCU.64 UR10, c[0x0][0x3c0] ;  /* 0x00007800ff0a77ac */ /* 0x000e620008000a00 */
[----:B----4-:R-:W-:Y:S02]  /*217b0*/  LOP3.LUT P1, RZ, R4, 0x2, RZ, 0xc0, !PT ;  /* 0x0000000204ff7812 */ /* 0x010fe4000782c0ff */
[----:B------:R-:W-:Y:S01]  /*217c0*/  IADD3 R240, PT, PT, R240, -UR22, -R5 ;  /* 0x80000016f0f07c10 */ /* 0x000fe2000fffe805 */
[----:B------:R-:W-:Y:S01]  /*217d0*/  IMAD.MOV.U32 R5, RZ, RZ, 0x20 ;  /* 0x00000020ff057424 */ /* 0x000fe200078e00ff */
[----:B-----5:R-:W-:Y:S01]  /*217e0*/  LOP3.LUT P0, RZ, R2, 0x2, RZ, 0xc0, !PT ;  /* 0x0000000202ff7812 */ /* 0x020fe2000780c0ff */
[----:B------:R-:W-:Y:S01]  /*217f0*/  IMAD.MOV.U32 R2, RZ, RZ, R3 ;  /* 0x000000ffff027224 */ /* 0x000fe200078e0003 */
[----:B------:R-:W-:Y:S01]  /*21800*/  SEL R3, R217, 0xffffffe0, !P1 ;  /* 0xffffffe0d9037807 */ /* 0x000fe20004800000 */
[----:B------:R-:W-:Y:S01]  /*21810*/  VIADD R240, R240, 0x8 ;  /* 0x00000008f0f07836 */ /* 0x000fe20000000000 */
[----:B------:R-:W-:Y:S01]  /*21820*/  SEL R5, R5, 0xffffffe0, !P0 ;  /* 0xffffffe005057807 */ /* 0x000fe20004000000 */
[----:B------:R-:W4:Y:S01]  /*21830*/  LDCU.64 UR12, c[0x0][0x3a0] ;  /* 0x00007400ff0c77ac */ /* 0x000f220008000a00 */
[----:B------:R-:W-:Y:S01]  /*21840*/  LOP3.LUT R239, R0, 0x20, R239, 0xfe, !PT ;  /* 0x0000002000ef7812 */ /* 0x000fe200078efeef */
[----:B------:R-:W-:-:S02]  /*21850*/  IMAD.MOV.U32 R0, RZ, RZ, R164 ;  /* 0x000000ffff007224 */ /* 0x000fc400078e00a4 */
[C-C-:B------:R-:W-:Y:S01]  /*21860*/  IMAD.IADD R215, R218.reuse, 0x1, R5.reuse ;  /* 0x00000001dad77824 */ /* 0x140fe200078e0205 */
[----:B------:R-:W1:Y:S01]  /*21870*/  LDCU.64 UR16, c[0x0][0x3a8] ;  /* 0x00007500ff1077ac */ /* 0x000e620008000a00 */
[C---:B------:R-:W-:Y:S02]  /*21880*/  IMAD.IADD R214, R218.reuse, 0x1, R5 ;  /* 0x00000001dad67824 */ /* 0x040fe400078e0205 */
[----:B------:R-:W-:Y:S01]  /*21890*/  IMAD.IADD R216, R218, 0x1, R3 ;  /* 0x00000001dad87824 */ /* 0x000fe200078e0203 */
[----:B------:R-:W-:Y:S02]  /*218a0*/  UIADD3 UR27, UPT, UPT, UR27, 0x40, URZ ;  /* 0x000000401b1b7890 */ /* 0x000fe4000fffe0ff */
[----:B--23--:R-:W-:-:S12]  /*218b0*/  ULEA UR6, UR6, UR23, 0x18 ;  /* 0x0000001706067291 */ /* 0x00cfd8000f8ec0ff */
.L_x_6080:
        /* <DEDUP_REMOVED lines=11> */
[----:B------:R-:W-:Y:S02]  /*21970*/  LOP3.LUT R10, R5, 0x1f8, RZ, 0xc0, !PT ;  /* 0x000001f8050a7812 */ /* 0x000fe400078ec0ff */
[----:B------:R-:W-:Y:S02]  /*21980*/  LOP3.LUT R4, R6, 0x1c0, RZ, 0xc0, !PT ;  /* 0x000001c006047812 */ /* 0x000fe400078ec0ff */
[----:B------:R-:W-:Y:S02]  /*21990*/  LOP3.LUT R10, R10, 0x38, R3, 0x78, !PT ;  /* 0x000000380a0a7812 */ /* 0x000fe400078e7803 */
[----:B------:R-:W-:Y:S01]  /*219a0*/  LOP3.LUT R213, R213, 0x7c00, RZ, 0xc0, !PT ;  /* 0x00007c00d5d57812 */ /* 0x000fe200078ec0ff */
[----:B------:R-:W-:Y:S01]  /*219b0*/  @!UP1 UMOV UR26, URZ ;  /* 0x000000ff001a9c82 */ /* 0x000fe20008000000 */
[----:B------:R-:W-:Y:S01]  /*219c0*/  LOP3.LUT R7, R5, 0x38, RZ, 0xc0, !PT ;  /* 0x0000003805077812 */ /* 0x000fe200078ec0ff */
[----:B------:R-:W-:Y:S01]  /*219d0*/  @!UP1 UIADD3 UR26, UP2, UPT, URZ, -UR26, URZ ;  /* 0x8000001aff1a9290 */ /* 0x000fe2000ff5e0ff */
[--C-:B------:R-:W-:Y:S02]  /*219e0*/  LOP3.LUT R4, R4, 0x38, R5.reuse, 0xf8, !PT ;  /* 0x0000003804047812 */ /* 0x100fe400078ef805 */
[----:B------:R-:W-:Y:S01]  /*219f0*/  LOP3.LUT R245, R10, 0x1e00, R5, 0xf8, !PT ;  /* 0x00001e000af57812 */ /* 0x000fe200078ef805 */
[----:B------:R-:W-:Y:S01]  /*21a00*/  @!UP1 UIADD3.X UR20, UPT, UPT, URZ, ~UR20, URZ, UP2, !UPT ;  /* 0x80000014ff149290 */ /* 0x000fe200097fe4ff */
[----:B------:R-:W-:Y:S02]  /*21a10*/  LOP3.LUT R5, R212, 0x8, RZ, 0xc0, !PT ;  /* 0x00000008d4057812 */ /* 0x000fe400078ec0ff */
[----:B------:R-:W-:Y:S01]  /*21a20*/  LOP3.LUT R226, R213, 0x200, R6, 0xf8, !PT ;  /* 0x00000200d5e27812 */ /* 0x000fe200078ef806 */
[----:B------:R-:W-:Y:S01]  /*21a30*/  @!UP1 USHF.R.S64 UR26, UR26, 0x1f, UR20 ;  /* 0x0000001f1a1a9899 */ /* 0x000fe20008001014 */
[C---:B------:R-:W-:Y:S02]  /*21a40*/  LOP3.LUT R8, R7.reuse, 0x40, RZ, 0xfc, !PT ;  /* 0x0000004007087812 */ /* 0x040fe400078efcff */
[----:B------:R-:W-:Y:S01]  /*21a50*/  LOP3.LUT R226, R226, R4, R5, 0xf6, !PT ;  /* 0x00000004e2e27212 */ /* 0x000fe200078ef605 */
[----:B------:R-:W-:Y:S01]  /*21a60*/  IMAD.MOV.U32 R5, RZ, RZ, R230 ;  /* 0x000000ffff057224 */ /* 0x000fe200078e00e6 */
[----:B------:R-:W-:Y:S01]  /*21a70*/  LOP3.LUT R225, R6, 0x400, RZ, 0xc0, !PT ;  /* 0x0000040006e17812 */ /* 0x000fe200078ec0ff */
[----:B------:R-:W-:Y:S01]  /*21a80*/  IMAD.U32 R6, RZ, RZ, UR20 ;  /* 0x00000014ff067e24 */ /* 0x000fe2000f8e00ff */
[----:B------:R-:W-:Y:S02]  /*21a90*/  LOP3.LUT R4, R4, 0x8, R3, 0x78, !PT ;  /* 0x0000000804047812 */ /* 0x000fe400078e7803 */
[----:B------:R-:W-:Y:S02]  /*21aa0*/  ISETP.GE.AND P4, PT, R8, UR18, PT ;  /* 0x0000001208007c0c */ /* 0x000fe4000bf86270 */
[C---:B------:R-:W-:Y:S01]  /*21ab0*/  LOP3.LUT R8, R7.reuse, 0x80, RZ, 0xfc, !PT ;  /* 0x0000008007087812 */ /* 0x040fe200078efcff */
[----:B------:R-:W-:Y:S01]  /*21ac0*/  IMAD R225, R4, 0x2, R225 ;  /* 0x0000000204e17824 */ /* 0x000fe200078e02e1 */
[C---:B------:R-:W-:Y:S01]  /*21ad0*/  ISETP.GE.AND P5, PT, R7.reuse, UR18, PT ;  /* 0x0000001207007c0c */ /* 0x040fe2000bfa6270 */
[----:B------:R-:W-:Y:S01]  /*21ae0*/  IMAD.MOV.U32 R4, RZ, RZ, R231 ;  /* 0x000000ffff047224 */ /* 0x000fe200078e00e7 */
[----:B------:R-:W-:Y:S02]  /*21af0*/  LOP3.LUT R7, R7, 0xc0, RZ, 0xfc, !PT ;  /* 0x000000c007077812 */ /* 0x000fe400078efcff */
[----:B------:R-:W-:Y:S02]  /*21b00*/  @!P2 IADD3 R230, P2, PT, R230, UR26, RZ ;  /* 0x0000001ae6e6ac10 */ /* 0x000fe4000ff5e0ff */
[----:B------:R-:W-:Y:S02]  /*21b10*/  ISETP.GE.AND P3, PT, R8, UR18, PT ;  /* 0x0000001208007c0c */ /* 0x000fe4000bf66270 */
[----:B------:R-:W-:Y:S02]  /*21b20*/  ISETP.GE.AND P1, PT, R7, UR18, PT ;  /* 0x0000001207007c0c */ /* 0x000fe4000bf26270 */
[----:B------:R-:W-:Y:S02]  /*21b30*/  @!P0 LEA.HI.X.SX32 R231, R6, R231, 0x1, P2 ;  /* 0x000000e706e78211 */ /* 0x000fe400010f0eff */
[----:B------:R-:W-:Y:S01]  /*21b40*/  LEA R245, R245, UR6, 0x1 ;  /* 0x00000006f5f57c11 */ /* 0x000fe2000f8e08ff */
[----:B------:R-:W-:Y:S08]  /*21b50*/  BRA.U !UP1, `(.L_x_6077) ;  /* 0x0000000109f87547 */ /* 0x000ff0000b800000 */
[----:B------:R-:W2:Y:S01]  /*21b60*/  LDC R8, c[0x0][0x4f0] ;  /* 0x00013c00ff087b82 */ /* 0x000ea20000000800 */
[----:B------:R-:W-:Y:S01]  /*21b70*/  UIADD3 UR20, UPT, UPT, UR27, -0x40, URZ ;  /* 0xffffffc01b147890 */ /* 0x000fe2000fffe0ff */
[----:B-1----:R-:W-:Y:S05]  /*21b80*/  UMOV UR23, UR10 ;  /* 0x0000000a00177c82 */ /* 0x002fea0008000000 */
        /* <DEDUP_REMOVED lines=25> */
[C---:B------:R-:W-:Y:S02]  /*21d20*/  LOP3.LUT R9, R8.reuse, UR27, RZ, 0x3c, !PT ;  /* 0x0000001b08097c12 */ /* 0x040fe4000f8e3cff */
        /* <DEDUP_REMOVED lines=33> */
.L_x_6077:
[----:B------:R-:W-:Y:S01]  /*21f40*/  @!PT LDS RZ, [RZ] ;  /* 0x00000000fffff984 */ /* 0x000fe20000000800 */
[----:B------:R-:W-:Y:S01]  /*21f50*/  @!PT LDS RZ, [RZ] ;  /* 0x00000000fffff984 */ /* 0x000fe20000000800 */
[----:B------:R-:W-:Y:S01]  /*21f60*/  @!PT LDS RZ, [RZ] ;  /* 0x00000000fffff984 */ /* 0x000fe20000000800 */
[----:B-1----:R-:W-:Y:S01]  /*21f70*/  @!P5 LDGSTS.E.BYPASS.LTC128B.128 [R245+0x10000], desc[UR24][R230.64] ;  /* 0x10000000e6f5dfae */ /* 0x002fe2000b981a18 */
[----:B------:R-:W-:Y:S01]  /*21f80*/  USHF.L.U32 UR20, UR23, 0x5, URZ ;  /* 0x0000000517147899 */ /* 0x000fe200080006ff */
[----:B------:R-:W-:Y:S01]  /*21f90*/  LEA R226, R226, UR6, 0x1 ;  /* 0x00000006e2e27c11 */ /* 0x000fe2000f8e08ff */
[----:B------:R-:W-:Y:S01]  /*21fa0*/  USHF.L.U64.HI UR23, UR23, 0x5, UR15 ;  /* 0x0000000517177899 */ /* 0x000fe2000801020f */
[----:B------:R-:W-:Y:S01]  /*21fb0*/  @P5 STS.128 [R245+0x10000], RZ ;  /* 0x010000fff5005388 */ /* 0x000fe20000000c00 */
[----:B------:R-:W-:Y:S01]  /*21fc0*/  VIADD R220, R225, UR6 ;  /* 0x00000006e1dc7c36 */ /* 0x000fe20008000000 */
[----:B------:R-:W-:Y:S01]  /*21fd0*/  LOP3.LUT P2, RZ, R3, 0x4, RZ, 0xc0, !PT ;  /* 0x0000000403ff7812 */ /* 0x000fe2000784c0ff */
[----:B------:R-:W-:Y:S01]  /*21fe0*/  UIADD3 UR19, UPT, UPT, UR19, -0x1, URZ ;  /* 0xffffffff13137890 */ /* 0x000fe2000fffe0ff */
[----:B------:R-:W-:Y:S01]  /*21ff0*/  @!PT LDS RZ, [RZ] ;  /* 0x00000000fffff984 */ /* 0x000fe20000000800 */
[----:B------:R-:W-:Y:S01]  /*22000*/  @!PT LDS RZ, [RZ] ;  /* 0x00000000fffff984 */ /* 0x000fe20000000800 */
[----:B------:R-:W-:Y:S01]  /*22010*/  @!PT LDS RZ, [RZ] ;  /* 0x00000000fffff984 */ /* 0x000fe20000000800 */
[----:B------:R-:W-:Y:S01]  /*22020*/  @!P4 LDGSTS.E.BYPASS.LTC128B.128 [R245+0x12000], desc[UR24][R230.64+0x80] ;  /* 0x12000080e6f5cfae */ /* 0x000fe2000b981a18 */
[----:B------:R-:W-:Y:S02]  /*22030*/  IADD3 R8, P0, PT, R230, UR20, RZ ;  /* 0x00000014e6087c10 */ /* 0x000fe4000ff1e0ff */
[----:B------:R-:W-:Y:S01]  /*22040*/  UISETP.GT.AND UP2, UPT, UR19, UR7, UPT ;  /* 0x000000071300728c */ /* 0x000fe2000bf44270 */
[----:B------:R-:W-:Y:S01]  /*22050*/  @P4 STS.128 [R245+0x12000], RZ ;  /* 0x012000fff5004388 */ /* 0x000fe20000000c00 */
[----:B------:R-:W-:Y:S02]  /*22060*/  IADD3.X R9, PT, PT, R231, UR23, RZ, P0, !PT ;  /* 0x00000017e7097c10 */ /* 0x000fe400087fe4ff */
[----:B------:R-:W-:Y:S01]  /*22070*/  IADD3 R6, P0, PT, R8, UR20, RZ ;  /* 0x0000001408067c10 */ /* 0x000fe2000ff1e0ff */
[----:B------:R-:W-:Y:S01]  /*22080*/  @!PT LDS RZ, [RZ] ;  /* 0x00000000fffff984 */ /* 0x000fe20000000800 */
[----:B------:R-:W-:Y:S01]  /*22090*/  @!PT LDS RZ, [RZ] ;  /* 0x00000000fffff984 */ /* 0x000fe20000000800 */
[----:B------:R-:W-:Y:S01]  /*220a0*/  @!PT LDS RZ, [RZ] ;  /* 0x00000000fffff984 */ /* 0x000fe20000000800 */
[----:B------:R-:W-:Y:S03]  /*220b0*/  @!P3 LDGSTS.E.BYPASS.LTC128B.128 [R245+0x14000], desc[UR24][R230.64+0x100] ;  /* 0x14000100e6f5bfae */ /* 0x000fe6000b981a18 */
        /* <DEDUP_REMOVED lines=9> */
[----:B------:R-:W-:Y:S01]  /*22150*/  @P1 STS.128 [R245+0x16000], RZ ;  /* 0x016000fff5001388 */ /* 0x000fe20000000c00 */
[----:B------:R-:W-:Y:S02]  /*22160*/  IMAD.MOV.U32 R3, RZ, RZ, 0x40 ;  /* 0x00000040ff037424 */ /* 0x000fe400078e00ff */
[----:B------:R-:W-:Y:S01]  /*22170*/  SEL R219, R217, 0xffffffe0, !P0 ;  /* 0xffffffe0d9db7807 */ /* 0x000fe20004000000 */
[----:B------:R-:W-:Y:S01]  /*22180*/  @!PT LDS RZ, [RZ] ;  /* 0x00000000fffff984 */ /* 0x000fe20000000800 */
[----:B------:R-:W-:Y:S01]  /*22190*/  @!PT LDS RZ, [RZ] ;  /* 0x00000000fffff984 */ /* 0x000fe20000000800 */
[----:B------:R-:W-:Y:S01]  /*221a0*/  @!PT LDS RZ, [RZ] ;  /* 0x00000000fffff984 */ /* 0x000fe20000000800 */
[----:B------:R-:W-:Y:S02]  /*221b0*/  @!P5 LDGSTS.E.BYPASS.LTC128B.128 [R245+0x10800], desc[UR24][R8.64] ;  /* 0x1080000008f5dfae */ /* 0x000fe4000b981a18 */
[----:B------:R-:W-:Y:S02]  /*221c0*/  SEL R3, R3, 0xffffffc0, !P2 ;  /* 0xffffffc003037807 */ /* 0x000fe40005000000 */
[----:B------:R-:W-:Y:S01]  /*221d0*/  @P5 STS.128 [R245+0x10800], RZ ;  /* 0x010800fff5005388 */ /* 0x000fe20000000c00 */
[--C-:B------:R-:W-:Y:S02]  /*221e0*/  IMAD.IADD R224, R226, 0x1, R219.reuse ;  /* 0x00000001e2e07824 */ /* 0x100fe400078e02db */
[----:B------:R-:W-:Y:S01]  /*221f0*/  IMAD.IADD R223, R220, 0x1, R219 ;  /* 0x00000001dcdf7824 */ /* 0x000fe200078e02db */
[----:B------:R-:W-:Y:S01]  /*22200*/  @!PT LDS RZ, [RZ] ;  /* 0x00000000fffff984 */ /* 0x000fe20000000800 */
[----:B------:R-:W-:Y:S01]  /*22210*/  @!PT LDS RZ, [RZ] ;  /* 0x00000000fffff984 */ /* 0x000fe20000000800 */
[----:B------:R-:W-:Y:S01]  /*22220*/  @!PT LDS RZ, [RZ] ;  /* 0x00000000fffff984 */ /* 0x000fe20000000800 */
[----:B------:R-:W-:Y:S01]  /*22230*/  @!P4 LDGSTS.E.BYPASS.LTC128B.128 [R245+0x12800], desc[UR24][R8.64+0x80] ;  /* 0x1280008008f5cfae */ /* 0x000fe2000b981a18 */
[--C-:B------:R-:W-:Y:S02]  /*22240*/  IMAD.IADD R222, R226, 0x1, R3.reuse ;  /* 0x00000001e2de7824 */ /* 0x100fe400078e0203 */
        /* <DEDUP_REMOVED lines=344> */
.L_x_6079:
        /* <DEDUP_REMOVED lines=93> */
.L_x_6078:
[----:B------:R-:W-:Y:S01]  /*23da0*/  IADD3 R3, PT, PT, R240, -0x8, RZ ;  /* 0xfffffff8f0037810 */ /* 0x000fe20007ffe0ff */
[C---:B------:R-:W-:Y:S01]  /*23db0*/  VIADD R171, R239.reuse, 0xffffffe9 ;  /* 0xffffffe9efab7836 */ /* 0x040fe20000000000 */
[----:B--2---:R-:W-:Y:S01]  /*23dc0*/  IABS R165, R240 ;  /* 0x000000f000a57213 */ /* 0x004fe20000000000 */
[----:B------:R-:W-:Y:S01]  /*23dd0*/  UISETP.GT.AND UP2, UPT, UR19, UR7, UPT ;  /* 0x000000071300728c */ /* 0x000fe2000bf44270 */
[----:B------:R-:W-:Y:S01]  /*23de0*/  IABS R3, R3 ;  /* 0x0000000300037213 */ /* 0x000fe20000000000 */
[----:B------:R-:W-:Y:S01]  /*23df0*/  UIADD3 UR27, UPT, UPT, UR27, -0x40, URZ ;  /* 0xffffffc01b1b7890 */ /* 0x000fe2000fffe0ff */
[----:B------:R-:W-:Y:S02]  /*23e00*/  I2FP.F32.S32 R165, R165 ;  /* 0x000000a500a57245 */ /* 0x000fe40000201400 */
[----:B------:R-:W-:Y:S02]  /*23e10*/  I2FP.F32.S32 R3, R3 ;  /* 0x0000000300037245 */ /* 0x000fe40000201400 */
[----:B------:R-:W-:Y:S01]  /*23e20*/  IADD3 R164, PT, PT, R239, -0x20, RZ ;  /* 0xffffffe0efa47810 */ /* 0x000fe20007ffe0ff */
[----:B------:R-:W-:Y:S01]  /*23e30*/  FFMA.FTZ R6, R165, -UR14, R6 ;  /* 0x8000000ea5067c23 */ /* 0x000fe20008010006 */
[----:B------:R-:W-:Y:S02]  /*23e40*/  VIADD R165, R239, 0xffffffe1 ;  /* 0xffffffe1efa57836 */ /* 0x000fe40000000000 */
[----:B------:R-:W-:Y:S01]  /*23e50*/  FFMA.FTZ R4, R3, -UR14, R4 ;  /* 0x8000000e03047c23 */ /* 0x000fe20008010004 */
[-C--:B------:R-:W-:Y:S01]  /*23e60*/  ISETP.GT.AND P5, PT, R235, R164.reuse, PT ;  /* 0x000000a4eb00720c */ /* 0x080fe20003fa4270 */
[----:B------:R-:W-:Y:S01]  /*23e70*/  FFMA.FTZ R10, R3, -UR14, R10 ;  /* 0x8000000e030a7c23 */ /* 0x000fe2000801000a */
[C---:B------:R-:W-:Y:S02]  /*23e80*/  ISETP.GT.AND P3, PT, R237.reuse, R164, PT ;  /* 0x000000a4ed00720c */ /* 0x040fe40003f64270 */
        /* <DEDUP_REMOVED lines=21> */
[----:B------:R-:W-:Y:S01]  /*23fe0*/  FFMA.FTZ R5, R166, -UR14, R5 ;  /* 0x8000000ea6057c23 */ /* 0x000fe20008010005 */
[----:B------:R-:W-:Y:S01]  /*23ff0*/  IADD3 R165, PT, PT, R240, -0x20, RZ ;  /* 0xffffffe0f0a57810 */ /* 0x000fe20007ffe0ff */
[----:B------:R-:W-:Y:S01]  /*24000*/  FFMA.FTZ R11, R166, -UR14, R11 ;  /* 0x8000000ea60b7c23 */ /* 0x000fe2000801000b */
[----:B------:R-:W-:Y:S01]  /*24010*/  I2FP.F32.S32 R166, R167 ;  /* 0x000000a700a67245 */ /* 0x000fe20000201400 */
[----:B------:R-:W-:Y:S01]  /*24020*/  VIADD R167, R240, 0xffffffd7 ;  /* 0xffffffd7f0a77836 */ /* 0x000fe20000000000 */
        /* <DEDUP_REMOVED lines=84> */
[C---:B------:R-:W-:Y:S02]  /*24570*/  IADD3 R6, PT, PT, R240.reuse, -0x41, RZ ;  /* 0xffffffbff0067810 */ /* 0x040fe40007ffe0ff */
[----:B------:R-:W-:Y:S01]  /*24580*/  FSEL R23, R23, -INF , !P1 ;  /* 0xff80000017177808 */ /* 0x000fe20004800000 */
[----:B------:R-:W-:Y:S01]  /*24590*/  FFMA.FTZ R28, R3, -UR14, R28 ;  /* 0x8000000e031c7c23 */ /* 0x000fe2000801001c */
[----:B------:R-:W-:Y:S01]  /*245a0*/  ISETP.GT.AND P1, PT, R237, R14, PT ;  /* 0x0000000eed00720c */ /* 0x000fe20003f24270 */
[----:B------:R-:W-:Y:S01]  /*245b0*/  FFMA.FTZ R34, R3, -UR14, R34 ;  /* 0x8000000e03227c23 */ /* 0x000fe20008010022 */
[C---:B------:R-:W-:Y:S02]  /*245c0*/  ISETP.GT.AND P4, PT, R235.reuse, R166, PT ;  /* 0x000000a6eb00720c */ /* 0x040fe40003f84270 */
        /* <DEDUP_REMOVED lines=13> */
[----:B------:R-:W-:Y:S02]  /*246a0*/  ISETP.GT.AND P1, PT, R237, R10, PT ;  /* 0x0000000aed00720c */ /* 0x000fe40003f24270 */
        /* <DEDUP_REMOVED lines=564> */
.L_x_6076:
[----:B------:R-:W1:Y:S01]  /*269f0*/  SHFL.BFLY PT, R0, R241, 0x2, 0x1f ;  /* 0x0c401f00f1007f89 */ /* 0x000e6200000e0000 */
[----:B------:R-:W-:Y:S01]  /*26a00*/  UISETP.NE.AND UP1, UPT, UR21, -0x1, UPT ;  /* 0xffffffff1500788c */ /* 0x000fe2000bf25270 */
[----:B------:R-:W2:Y:S01]  /*26a10*/  S2UR UR11, SR_CTAID.Y ;  /* 0x00000000000b79c3 */ /* 0x000ea20000002600 */
[----:B------:R-:W3:Y:S01]  /*26a20*/  LDCU.U8 UR8, c[0x0][0x548] ;  /* 0x0000a900ff0877ac */ /* 0x000ee20008000000 */
[----:B------:R-:W4:Y:S01]  /*26a30*/  SHFL.BFLY PT, R10, R243, 0x2, 0x1f ;  /* 0x0c401f00f30a7f89 */ /* 0x000f2200000e0000 */
[----:B------:R-:W-:Y:S01]  /*26a40*/  LOP3.LUT R212, R212, 0x30, RZ, 0xc0, !PT ;  /* 0x00000030d4d47812 */ /* 0x000fe200078ec0ff */
[----:B------:R-:W-:Y:S01]  /*26a50*/  BSSY.RECONVERGENT B0, `(.L_x_6081) ;  /* 0x0000157000007945 */ /* 0x000fe20003800200 */
        /* <DEDUP_REMOVED lines=12> */
[C---:B-----5:R-:W-:Y:S02]  /*26b20*/  SHF.L.U32 R7, R2.reuse, 0x4, RZ ;  /* 0x0000000402077819 */ /* 0x060fe400000006ff */
[----:B------:R-:W-:Y:S02]  /*26b30*/  SHF.L.U32 R0, R2, 0x1, RZ ;  /* 0x0000000102007819 */ /* 0x000fe400000006ff */
[----:B------:R-:W-:Y:S02]  /*26b40*/  LOP3.LUT R7, R7, 0x1c0, RZ, 0xc0, !PT ;  /* 0x000001c007077812 */ /* 0x000fe400078ec0ff */
[--C-:B------:R-:W-:Y:S02]  /*26b50*/  LOP3.LUT R213, R213, 0x6, R0.reuse, 0xf8, !PT ;  /* 0x00000006d5d57812 */ /* 0x100fe400078ef800 */
[----:B------:R-:W-:-:S02]  /*26b60*/  LOP3.LUT R0, R7, 0x38, R0, 0xf8, !PT ;  /* 0x0000003807007812 */ /* 0x000fc400078ef800 */
[C---:B------:R-:W-:Y:S02]  /*26b70*/  LOP3.LUT P1, RZ, R2.reuse, 0x10, RZ, 0xc0, !PT ;  /* 0x0000001002ff7812 */ /* 0x040fe4000782c0ff */
[----:B------:R-:W-:Y:S01]  /*26b80*/  LOP3.LUT R0, R213, R0, RZ, 0xfc, !PT ;  /* 0x00000000d5007212 */ /* 0x000fe200078efcff */
[----:B-1----:R-:W-:Y:S01]  /*26b90*/  FADD.FTZ R4, R9, R4 ;  /* 0x0000000409047221 */ /* 0x002fe20000010000 */
[C---:B------:R-:W-:Y:S02]  /*26ba0*/  LOP3.LUT P2, RZ, R2.reuse, 0x8, RZ, 0xc0, !PT ;  /* 0x0000000802ff7812 */ /* 0x040fe4000784c0ff */
[----:B------:R-:W-:Y:S01]  /*26bb0*/  LOP3.LUT P0, RZ, R2, 0x4, RZ, 0xc0, !PT ;  /* 0x0000000402ff7812 */ /* 0x000fe2000780c0ff */
[----:B---3--:R-:W-:Y:S01]  /*26bc0*/  FADD.FTZ R5, R10, R5 ;  /* 0x000000050a057221 */ /* 0x008fe20000010000 */
[----:B------:R-:W1:Y:S01]  /*26bd0*/  MUFU.RCP R6, R4 ;  /* 0x0000000400067308 */ /* 0x000e620000001000 */
[----:B------:R-:W-:Y:S02]  /*26be0*/  FSETP.NE.FTZ.AND P3, PT, R4, RZ, PT ;  /* 0x000000ff0400720b */ /* 0x000fe40003f75000 */
[----:B------:R-:W-:Y:S01]  /*26bf0*/  LEA R9, R0, UR6, 0x1 ;  /* 0x0000000600097c11 */ /* 0x000fe2000f8e08ff */
[----:B------:R-:W3:Y:S01]  /*26c00*/  @!UP1 LDCU.64 UR6, c[0x0][0x400] ;  /* 0x00008000ff0697ac */ /* 0x000ee20008000a00 */
[----:B------:R-:W-:-:S02]  /*26c10*/  FSETP.NE.FTZ.AND P4, PT, R5, RZ, PT ;  /* 0x000000ff0500720b */ /* 0x000fc40003f95000 */
[C---:B------:R-:W-:Y:S01]  /*26c20*/  IADD3 R15, PT, PT, R9.reuse, 0x40, RZ ;  /* 0x00000040090f7810 */ /* 0x040fe20007ffe0ff */
[----:B------:R-:W5:Y:S01]  /*26c30*/  MUFU.RCP R8, R5 ;  /* 0x0000000500087308 */ /* 0x000f620000001000 */
[----:B------:R-:W-:Y:S02]  /*26c40*/  @P1 IADD3 R15, PT, PT, R9, -0x40, RZ ;  /* 0xffffffc0090f1810 */ /* 0x000fe40007ffe0ff */
[----:B------:R-:W-:Y:S02]  /*26c50*/  SHF.R.U32.HI R7, RZ, 0x2, R2 ;  /* 0x00000002ff077819 */ /* 0x000fe40000011602 */
[----:B------:R-:W-:Y:S01]  /*26c60*/  MOV R10, 0x7f800000 ;  /* 0x7f800000000a7802 */ /* 0x000fe20000000f00 */
[----:B------:R-:W4:Y:S01]  /*26c70*/  @P3 LDC R0, c[0x0][0x458] ;  /* 0x00011600ff003b82 */ /* 0x000f220000000800 */
[----:B------:R-:W-:Y:S01]  /*26c80*/  LOP3.LUT R7, R212, 0x7, R7, 0xf8, !PT ;  /* 0x00000007d4077812 */ /* 0x000fe200078ef807 */
[----:B------:R-:W2:Y:S01]  /*26c90*/  @P3 MUFU.LG2 R4, R4 ;  /* 0x0000000400043308 */ /* 0x000ea20000000c00 */
[----:B------:R-:W-:-:S02]  /*26ca0*/  SHF.L.U32 R28, R2, 0x3, RZ ;  /* 0x00000003021c7819 */ /* 0x000fc400000006ff */
[----:B-1----:R-:W-:Y:S01]  /*26cb0*/  FSEL R6, R6, 1, P3 ;  /* 0x3f80000006067808 */ /* 0x002fe20001800000 */
[----:B---3--:R-:W-:Y:S02]  /*26cc0*/  @!UP1 UIMAD.WIDE.U32 UR16, UR11, UR6, URZ ;  /* 0x000000060b1092a5 */ /* 0x008fe4000f8e00ff */
[----:B------:R-:W1:Y:S02]  /*26cd0*/  S2UR UR6, SR_CTAID.X ;  /* 0x00000000000679c3 */ /* 0x000e640000002500 */
[C---:B------:R-:W-:Y:S01]  /*26ce0*/  FMUL.FTZ R162, R6.reuse, R162 ;  /* 0x000000a206a27220 */ /* 0x040fe20000410000 */
[----:B------:R-:W-:Y:S01]  /*26cf0*/  FMUL.FTZ R163, R6, R163 ;  /* 0x000000a306a37220 */ /* 0x000fe20000410000 */
[----:B-----5:R-:W-:Y:S01]  /*26d00*/  FSEL R8, R8, 1, P4 ;  /* 0x3f80000008087808 */ /* 0x020fe20002000000 */
        /* <DEDUP_REMOVED lines=128> */
[----:B------:R-:W-:Y:S01]  /*27510*/  @!UP1 UIMAD UR8, UR11, UR7, UR17 ;  /* 0x000000070b0892a4 */ /* 0x000fe2000f8e0211 */
[----:B------:R-:W-:Y:S01]  /*27520*/  SEL R6, R6, 0xffffffe0, !P2 ;  /* 0xffffffe006067807 */ /* 0x000fe20005000000 */
[----:B------:R-:W3:Y:S01]  /*27530*/  S2UR UR7, SR_CTAID.Z ;  /* 0x00000000000779c3 */ /* 0x000ee20000002700 */
[----:B------:R-:W-:Y:S01]  /*27540*/  SEL R8, R8, 0xfffffff0, !P0 ;  /* 0xfffffff008087807 */ /* 0x000fe20004000000 */
[----:B------:R-:W-:Y:S01]  /*27550*/  @UP1 UIMAD UR8, UR21, UR5, UR15 ;  /* 0x00000005150812a4 */ /* 0x000fe2000f8e020f */
[----:B------:R-:W-:Y:S01]  /*27560*/  IADD3 R13, PT, PT, R9, R6, RZ ;  /* 0x00000006090d7210 */ /* 0x000fe20007ffe0ff */
[----:B------:R-:W5:Y:S01]  /*27570*/  LDCU UR5, c[0x0][0x434] ;  /* 0x00008680ff0577ac */ /* 0x000f620008000800 */
[----:B------:R-:W-:Y:S01]  /*27580*/  F2FP.BF16.F32.PACK_AB R160, R161, R160 ;  /* 0x000000a0a1a0723e */ /* 0x000fe200000010ff */
[----:B------:R-:W4:Y:S01]  /*27590*/  @P4 MUFU.LG2 R5, R5 ;  /* 0x0000000500054308 */ /* 0x000f220000000c00 */
[----:B------:R-:W-:Y:S01]  /*275a0*/  F2FP.BF16.F32.PACK_AB R162, R163, R162 ;  /* 0x000000a2a3a2723e */ /* 0x000fe200000010ff */
[----:B------:R-:W-:Y:S01]  /*275b0*/  @!UP1 UMOV UR10, UR16 ;  /* 0x00000010000a9c82 */ /* 0x000fe20008000000 */
[----:B------:R-:W-:Y:S01]  /*275c0*/  F2FP.BF16.F32.PACK_AB R156, R157, R156 ;  /* 0x0000009c9d9c723e */ /* 0x000fe200000010ff */
[----:B------:R-:W-:Y:S01]  /*275d0*/  STS [R9], R160 ;  /* 0x000000a009007388 */ /* 0x000fe20000000800 */
[----:B------:R-:W-:Y:S01]  /*275e0*/  F2FP.BF16.F32.PACK_AB R158, R159, R158 ;  /* 0x0000009e9f9e723e */ /* 0x000fe200000010ff */
[----:B--2---:R-:W-:Y:S01]  /*275f0*/  @P3 FMUL.FTZ R4, R4, 0.69314718246459960938 ;  /* 0x3f31721804043820 */ /* 0x004fe20000410000 */
[----:B------:R-:W-:Y:S01]  /*27600*/  IADD3 R11, PT, PT, R9, R8, RZ ;  /* 0x00000008090b7210 */ /* 0x000fe20007ffe0ff */
[----:B------:R-:W-:Y:S01]  /*27610*/  STS [R9+0x400], R162 ;  /* 0x000400a209007388 */ /* 0x000fe20000000800 */
[----:B------:R-:W-:Y:S01]  /*27620*/  F2FP.BF16.F32.PACK_AB R152, R153, R152 ;  /* 0x000000989998723e */ /* 0x000fe200000010ff */
[----:B-1----:R-:W-:Y:S01]  /*27630*/  USHF.L.U32 UR6, UR6, 0x6, URZ ;  /* 0x0000000606067899 */ /* 0x002fe200080006ff */
[----:B------:R-:W-:Y:S01]  /*27640*/  F2FP.BF16.F32.PACK_AB R154, R155, R154 ;  /* 0x0000009a9b9a723e */ /* 0x000fe200000010ff */
[----:B------:R-:W-:Y:S01]  /*27650*/  STS [R11], R156 ;  /* 0x0000009c0b007388 */ /* 0x000fe20000000800 */
[----:B------:R-:W-:Y:S01]  /*27660*/  F2FP.BF16.F32.PACK_AB R148, R149, R148 ;  /* 0x000000949594723e */ /* 0x000fe200000010ff */
[----:B------:R-:W-:Y:S01]  /*27670*/  @UP1 UMOV UR10, UR14 ;  /* 0x0000000e000a1c82 */ /* 0x000fe20008000000 */
[----:B------:R-:W-:Y:S01]  /*27680*/  F2FP.BF16.F32.PACK_AB R150, R151, R150 ;  /* 0x000000969796723e */ /* 0x000fe200000010ff */
[----:B------:R-:W-:Y:S01]  /*27690*/  STS [R11+0x400], R158 ;  /* 0x0004009e0b007388 */ /* 0x000fe20000000800 */
[----:B------:R-:W-:Y:S01]  /*276a0*/  IADD3 R17, PT, PT, R8, R13, RZ ;  /* 0x0000000d08117210 */ /* 0x000fe20007ffe0ff */
[----:B---3--:R-:W-:Y:S01]  /*276b0*/  @!UP2 UIMAD UR9, UR11, UR9, UR7 ;  /* 0x000000090b09a2a4 */ /* 0x008fe2000f8e0207 */
[-C--:B------:R-:W-:Y:S01]  /*276c0*/  IADD3 R19, PT, PT, R6, R15.reuse, RZ ;  /* 0x0000000f06137210 */ /* 0x080fe20007ffe0ff */
[----:B------:R-:W-:Y:S01]  /*276d0*/  STS [R13], R152 ;  /* 0x000000980d007388 */ /* 0x000fe20000000800 */
[----:B------:R-:W-:Y:S01]  /*276e0*/  F2FP.BF16.F32.PACK_AB R144, R145, R144 ;  /* 0x000000909190723e */ /* 0x000fe200000010ff */
[----:B-----5:R-:W-:Y:S01]  /*276f0*/  @!UP0 UIMAD UR21, UR11, UR5, URZ ;  /* 0x000000050b1582a4 */ /* 0x020fe2000f8e02ff */
[----:B------:R-:W-:Y:S01]  /*27700*/  F2FP.BF16.F32.PACK_AB R146, R147, R146 ;  /* 0x000000929392723e */ /* 0x000fe200000010ff */
[----:B------:R-:W-:Y:S01]  /*27710*/  STS [R13+0x400], R154 ;  /* 0x0004009a0d007388 */ /* 0x000fe20000000800 */
[----:B------:R-:W-:Y:S01]  /*27720*/  F2FP.BF16.F32.PACK_AB R140, R141, R140 ;  /* 0x0000008c8d8c723e */ /* 0x000fe200000010ff */
[----:B----4-:R-:W-:Y:S01]  /*27730*/  @P4 FMUL.FTZ R5, R5, 0.69314718246459960938 ;  /* 0x3f31721805054820 */ /* 0x010fe20000410000 */
[----:B------:R-:W-:Y:S01]  /*27740*/  F2FP.BF16.F32.PACK_AB R142, R143, R142 ;  /* 0x0000008e8f8e723e */ /* 0x000fe200000010ff */
[----:B------:R-:W-:Y:S01]  /*27750*/  STS [R17], R148 ;  /* 0x0000009411007388 */ /* 0x000fe20000000800 */
[----:B------:R-:W-:Y:S01]  /*27760*/  IADD3 R21, PT, PT, R8, R15, RZ ;  /* 0x0000000f08157210 */ /* 0x000fe20007ffe0ff */
[----:B------:R-:W-:Y:S01]  /*27770*/  @!UP2 UIMAD UR9, UR9, UR5, URZ ;  /* 0x000000050909a2a4 */ /* 0x000fe2000f8e02ff */
[----:B------:R-:W-:Y:S01]  /*27780*/  F2FP.BF16.F32.PACK_AB R136, R137, R136 ;  /* 0x000000888988723e */ /* 0x000fe200000010ff */
[----:B------:R-:W-:Y:S01]  /*27790*/  STS [R17+0x400], R150 ;  /* 0x0004009611007388 */ /* 0x000fe20000000800 */
[----:B------:R-:W-:Y:S01]  /*277a0*/  F2FP.BF16.F32.PACK_AB R138, R139, R138 ;  /* 0x0000008a8b8a723e */ /* 0x000fe200000010ff */
[----:B------:R-:W-:Y:S01]  /*277b0*/  @UP2 UIMAD UR9, UR7, UR4, UR21 ;  /* 0x00000004070922a4 */ /* 0x000fe2000f8e0215 */
[----:B------:R-:W-:Y:S01]  /*277c0*/  F2FP.BF16.F32.PACK_AB R132, R133, R132 ;  /* 0x000000848584723e */ /* 0x000fe200000010ff */
[----:B------:R-:W-:Y:S01]  /*277d0*/  STS [R15], R144 ;  /* 0x000000900f007388 */ /* 0x000fe20000000800 */
[----:B------:R-:W-:-:S02]  /*277e0*/  F2FP.BF16.F32.PACK_AB R134, R135, R134 ;  /* 0x000000868786723e */ /* 0x000fc400000010ff */
[----:B------:R-:W-:Y:S01]  /*277f0*/  IADD3 R23, PT, PT, R8, R19, RZ ;  /* 0x0000001308177210 */ /* 0x000fe20007ffe0ff */
[----:B------:R-:W-:Y:S01]  /*27800*/  STS [R15+0x400], R146 ;  /* 0x000400920f007388 */ /* 0x000fe20000000800 */
[----:B------:R-:W-:Y:S02]  /*27810*/  F2FP.BF16.F32.PACK_AB R36, R37, R36 ;  /* 0x000000242524723e */ /* 0x000fe400000010ff */
[----:B------:R-:W-:Y:S01]  /*27820*/  F2FP.BF16.F32.PACK_AB R38, R39, R38 ;  /* 0x000000262726723e */ /* 0x000fe200000010ff */
[----:B------:R-:W-:Y:S01]  /*27830*/  STS [R21], R140 ;  /* 0x0000008c15007388 */ /* 0x000fe20000000800 */
[----:B------:R-:W-:Y:S02]  /*27840*/  F2FP.BF16.F32.PACK_AB R40, R41, R40 ;  /* 0x000000282928723e */ /* 0x000fe400000010ff */
[----:B------:R-:W-:Y:S01]  /*27850*/  F2FP.BF16.F32.PACK_AB R42, R43, R42 ;  /* 0x0000002a2b2a723e */ /* 0x000fe200000010ff */
[----:B------:R-:W-:Y:S01]  /*27860*/  STS [R21+0x400], R142 ;  /* 0x0004008e15007388 */ /* 0x000fe20000000800 */
[----:B------:R-:W-:-:S02]  /*27870*/  F2FP.BF16.F32.PACK_AB R44, R45, R44 ;  /* 0x0000002c2d2c723e */ /* 0x000fc400000010ff */
[----:B------:R-:W-:Y:S01]  /*27880*/  F2FP.BF16.F32.PACK_AB R46, R47, R46 ;  /* 0x0000002e2f2e723e */ /* 0x000fe200000010ff */
[----:B------:R-:W-:Y:S01]  /*27890*/  STS [R19], R136 ;  /* 0x0000008813007388 */ /* 0x000fe20000000800 */
[----:B------:R-:W-:Y:S02]  /*278a0*/  F2FP.BF16.F32.PACK_AB R48, R49, R48 ;  /* 0x000000303130723e */ /* 0x000fe400000010ff */
[----:B------:R-:W-:Y:S01]  /*278b0*/  F2FP.BF16.F32.PACK_AB R50, R51, R50 ;  /* 0x000000323332723e */ /* 0x000fe200000010ff */
[----:B------:R-:W-:Y:S01]  /*278c0*/  STS [R19+0x400], R138 ;  /* 0x0004008a13007388 */ /* 0x000fe20000000800 */
[----:B------:R-:W-:Y:S02]  /*278d0*/  F2FP.BF16.F32.PACK_AB R52, R53, R52 ;  /* 0x000000343534723e */ /* 0x000fe400000010ff */
[----:B------:R-:W-:Y:S01]  /*278e0*/  F2FP.BF16.F32.PACK_AB R54, R55, R54 ;  /* 0x000000363736723e */ /* 0x000fe200000010ff */
[----:B------:R-:W-:Y:S01]  /*278f0*/  STS [R23], R132 ;  /* 0x0000008417007388 */ /* 0x000fe20000000800 */
        /* <DEDUP_REMOVED lines=39> */
[----:B------:R-:W-:Y:S02]  /*27b70*/  LOP3.LUT P0, RZ, R2, 0x3, RZ, 0xc0, !PT ;  /* 0x0000000302ff7812 */ /* 0x000fe4000780c0ff */
        /* <DEDUP_REMOVED lines=18> */
[----:B------:R-:W-:Y:S01]  /*27ca0*/  MOV R6, 0x7f800000 ;  /* 0x7f80000000067802 */ /* 0x000fe20000000f00 */
[----:B------:R-:W-:Y:S01]  /*27cb0*/  STS [R11+0x4000], R72 ;  /* 0x004000480b007388 */ /* 0x000fe20000000800 */
[----:B------:R-:W-:-:S03]  /*27cc0*/  @P3 FFMA.FTZ R6, R3, R0, R4 ;  /* 0x0000000003063223 */ /* 0x000fc60000010004 */
        /* <DEDUP_REMOVED lines=17> */
[----:B------:R3:W-:Y:S04]  /*27de0*/  STS [R13+0x6000], R108 ;  /* 0x0060006c0d007388 */ /* 0x0007e80000000800 */
[----:B------:R3:W-:Y:S04]  /*27df0*/  STS [R13+0x6400], R110 ;  /* 0x0064006e0d007388 */ /* 0x0007e80000000800 */
[----:B------:R3:W-:Y:S04]  /*27e00*/  STS [R17+0x6000], R112 ;  /* 0x0060007011007388 */ /* 0x0007e80000000800 */
[----:B------:R3:W-:Y:S01]  /*27e10*/  STS [R17+0x6400], R114 ;  /* 0x0064007211007388 */ /* 0x0007e20000000800 */
[----:B-1----:R-:W1:Y:S03]  /*27e20*/  LDC.64 R8, c[0x0][0x408] ;  /* 0x00010200ff087b82 */ /* 0x002e660000000a00 */
[----:B------:R3:W-:Y:S04]  /*27e30*/  STS [R15+0x6000], R116 ;  /* 0x006000740f007388 */ /* 0x0007e80000000800 */
[----:B------:R3:W-:Y:S01]  /*27e40*/  STS [R15+0x6400], R118 ;  /* 0x006400760f007388 */ /* 0x0007e20000000800 */
[----:B--2---:R-:W2:Y:S03]  /*27e50*/  @P4 LDC R11, c[0x0][0x458] ;  /* 0x00011600ff0b4b82 */ /* 0x004ea60000000800 */
[----:B------:R3:W-:Y:S04]  /*27e60*/  STS [R21+0x6000], R120 ;  /* 0x0060007815007388 */ /* 0x0007e80000000800 */
[----:B------:R3:W-:Y:S04]  /*27e70*/  STS [R21+0x6400], R122 ;  /* 0x0064007a15007388 */ /* 0x0007e80000000800 */
[----:B------:R3:W-:Y:S04]  /*27e80*/  STS [R19+0x6000], R124 ;  /* 0x0060007c13007388 */ /* 0x0007e80000000800 */
[----:B------:R3:W-:Y:S04]  /*27e90*/  STS [R19+0x6400], R126 ;  /* 0x0064007e13007388 */ /* 0x0007e80000000800 */
[----:B------:R3:W-:Y:S04]  /*27ea0*/  STS [R23+0x6000], R128 ;  /* 0x0060008017007388 */ /* 0x0007e80000000800 */
[----:B------:R3:W-:Y:S01]  /*27eb0*/  STS [R23+0x6400], R130 ;  /* 0x0064008217007388 */ /* 0x0007e20000000800 */
[----:B--2---:R-:W-:Y:S01]  /*27ec0*/  @P4 FFMA.FTZ R10, R164, R11, R5 ;  /* 0x0000000ba40a4223 */ /* 0x004fe20000010005 */
[----:B------:R-:W-:Y:S06]  /*27ed0*/  BAR.SYNC.DEFER_BLOCKING 0x0 ;  /* 0x0000000000007b1d */ /* 0x000fec0000010000 */
[----:B-1-3--:R-:W-:Y:S05]  /*27ee0*/  @P0 BRA `(.L_x_6082) ;  /* 0x0000000000340947 */ /* 0x00afea0003800000 */
        /* <DEDUP_REMOVED lines=13> */
.L_x_6082:
[----:B------:R-:W-:Y:S05]  /*27fc0*/  BSYNC.RECONVERGENT B0 ;  /* 0x0000000000007941 */ /* 0x000fea0003800200 */
.L_x_6081:
        /* <DEDUP_REMOVED lines=45> */
.L_x_6084:
[----:B------:R-:W-:Y:S05]  /*282a0*/  BSYNC.RECONVERGENT B0 ;  /* 0x0000000000007941 */ /* 0x000fea0003800200 */
.L_x_6083:
        /* <DEDUP_REMOVED lines=26> */
.L_x_6086:
[----:B------:R-:W-:Y:S05]  /*28450*/  BSYNC.RECONVERGENT B0 ;  /* 0x0000000000007941 */ /* 0x000fea0003800200 */
.L_x_6085:
        /* <DEDUP_REMOVED lines=26> */
.L_x_6088:
[----:B------:R-:W-:Y:S05]  /*28600*/  BSYNC.RECONVERGENT B0 ;  /* 0x0000000000007941 */ /* 0x000fea0003800200 */
.L_x_6087:
[----:B-1-3--:R1:W3:Y:S04]  /*28610*/  LDS.128 R16, [R245+0x3800] ;  /* 0x00380000f5107984 */ /* 0x00a2e80000000c00 */
[----:B------:R1:W1:Y:S01]  /*28620*/  LDS.128 R12, [R245+0x5800] ;  /* 0x00580000f50c7984 */ /* 0x0002620000000c00 */
[----:B------:R-:W-:Y:S05]  /*28630*/  @P5 EXIT ;  /* 0x000000000000594d */ /* 0x000fea0003800000 */
[----:B------:R-:W-:Y:S01]  /*28640*/  IADD3 R11, P0, PT, R2, 0x30, RZ ;  /* 0x00000030020b7810 */ /* 0x000fe20007f1e0ff */
[----:B------:R-:W5:Y:S01]  /*28650*/  LDCU.64 UR4, c[0x0][0x3f0] ;  /* 0x00007e00ff0477ac */ /* 0x000f620008000a00 */
[----:B------:R1:W1:Y:S01]  /*28660*/  LDS.128 R20, [R245+0x7800] ;  /* 0x00780000f5147984 */ /* 0x0002620000000c00 */
[----:B----4-:R-:W-:Y:S01]  /*28670*/  IMAD.MOV.U32 R24, RZ, RZ, R30 ;  /* 0x000000ffff187224 */ /* 0x010fe200078e001e */
        /* <DEDUP_REMOVED lines=14> */
[----:B---3--:R4:W-:Y:S04]  /*28760*/  @!P2 STG.E.128 desc[UR12][R8.64+0x80], R16 ;  /* 0x000080100800a986 */ /* 0x0089e8000c101d0c */
[----:B-1----:R4:W-:Y:S01]  /*28770*/  @!P1 STG.E.128 desc[UR12][R8.64+0x100], R12 ;  /* 0x0001000c08009986 */ /* 0x0029e2000c101d0c */
[----:B------:R-:W-:Y:S05]  /*28780*/  @P0 EXIT ;  /* 0x000000000000094d */ /* 0x000fea0003800000 */
[----:B------:R-:W-:Y:S01]  /*28790*/  STG.E.128 desc[UR12][R8.64+0x180], R20 ;  /* 0x0001801408007986 */ /* 0x000fe2000c101d0c */
[----:B------:R-:W-:Y:S05]  /*287a0*/  EXIT ;  /* 0x000000000000794d */ /* 0x000fea0003800000 */
.L_x_6089:
        /* <DEDUP_REMOVED lines=13> */
.L_x_7498:


//--------------------- .text._ZN5flash24flash_fwd_splitkv_kernelI23Flash_fwd_kernel_traitsILi256ELi64ELi64ELi4ELb0ELb0EN7cutlass10bfloat16_tE19Flash_kernel_traitsILi256ELi64ELi64ELi4ES3_EELb0ELb1ELb1ELb0ELb0ELb1ELb0ELb1EEEvNS_16Flash_fwd_paramsE --------------------------
	.section	.text._ZN5flash24flash_fwd_splitkv_kernelI23Flash_fwd_kernel_traitsILi256ELi64ELi64ELi4ELb0ELb0EN7cutlass10bfloat16_tE19Flash_kernel_traitsILi256ELi64ELi64ELi4ES3_EELb0ELb1ELb1ELb0ELb0ELb1ELb0ELb1EEEvNS_16Flash_fwd_paramsE,"ax",@progbits
	.align	128
        .global         _ZN5flash24flash_fwd_splitkv_kernelI23Flash_fwd_kernel_traitsILi256ELi64ELi64ELi4ELb0ELb0EN7cutlass10bfloat16_tE19Flash_kernel_traitsILi256ELi64ELi64ELi4ES3_EELb0ELb1ELb1ELb0ELb0ELb1ELb0ELb1EEEvNS_16Flash_fwd_paramsE
        .type           _ZN5flash24flash_fwd_splitkv_kernelI23Flash_fwd_kernel_traitsILi256ELi64ELi64ELi4ELb0ELb0EN7cutlass10bfloat16_tE19Flash_kernel_traitsILi256ELi64ELi64ELi4ES3_EELb0ELb1ELb1ELb0ELb0ELb1ELb0ELb1EEEvNS_16Flash_fwd_paramsE,@function
        .size           _ZN5flash24flash_fwd_splitkv_kernelI23Flash_fwd_kernel_traitsILi256ELi64ELi64ELi4ELb0ELb0EN7cutlass10bfloat16_tE19Flash_kernel_traitsILi256ELi64ELi64ELi4ES3_EELb0ELb1ELb1ELb0ELb0ELb1ELb0ELb1EEEvNS_16Flash_fwd_paramsE,(.L_x_7499 - _ZN5flash24flash_fwd_splitkv_kernelI23Flash_fwd_kernel_traitsILi256ELi64ELi64ELi4ELb0ELb0EN7cutlass10bfloat16_tE19Flash_kernel_traitsILi256ELi64ELi64ELi4ES3_EELb0ELb1ELb1ELb0ELb0ELb1ELb0ELb1EEEvNS_16Flash_fwd_paramsE)
        .other          _ZN5flash24flash_fwd_splitkv_kernelI23Flash_fwd_kernel_traitsILi256ELi64ELi64ELi4ELb0ELb0EN7cutlass10bfloat16_tE19Flash_kernel_traitsILi256ELi64ELi64ELi4ES3_EELb0ELb1ELb1ELb0ELb0ELb1ELb0ELb1EEEvNS_16Flash_fwd_paramsE,@"STO_CUDA_ENTRY STV_DEFAULT"
_ZN5flash24flash_fwd_splitkv_kernelI23Flash_fwd_kernel_traitsILi256ELi64ELi64ELi4ELb0ELb0EN7cutlass10bfloat16_tE19Flash_kernel_traitsILi256ELi64ELi64ELi4ES3_EELb0ELb1ELb1ELb0ELb0ELb1ELb0ELb1EEEvNS_16Flash_fwd_paramsE:
.text._ZN5flash24flash_fwd_splitkv_kernelI23Flash_fwd_kernel_traitsILi256ELi64ELi64ELi4ELb0ELb0EN7cutlass10bfloat16_tE19Flash_kernel_traitsILi256ELi64ELi64ELi4ES3_EELb0ELb1ELb1ELb0ELb0ELb1ELb0ELb1EEEvNS_16Flash_fwd_paramsE:
        /* <DEDUP_REMOVED lines=75> */
.L_x_6090:
        /* <DEDUP_REMOVED lines=90> */
.L_x_6093:
[----:B------:R-:W-:Y:S05]  /*0a50*/  BSYNC.RECONVERGENT B0 ;  /* 0x0000000000007941 */ /* 0x000fea0003800200 */
.L_x_6092:
        /* <DEDUP_REMOVED lines=23> */
.L_x_6095:
[----:B------:R-:W-:Y:S05]  /*0bd0*/  BSYNC.RECONVERGENT B0 ;  /* 0x0000000000007941 */ /* 0x000fea0003800200 */
.L_x_6094:
        /* <DEDUP_REMOVED lines=22> */
.L_x_6097:
[----:B------:R-:W-:Y:S05]  /*0d40*/  BSYNC.RECONVERGENT B0 ;  /* 0x0000000000007941 */ /* 0x000fea0003800200 */
.L_x_6096:
        /* <DEDUP_REMOVED lines=21> */
.L_x_6099:
[----:B------:R-:W-:Y:S05]  /*0ea0*/  BSYNC.RECONVERGENT B0 ;  /* 0x0000000000007941 */ /* 0x000fea0003800200 */
.L_x_6098:
        /* <DEDUP_REMOVED lines=21> */
.L_x_6091:
        /* <DEDUP_REMOVED lines=13> */
.L_x_6100:
        /* <DEDUP_REMOVED lines=104> */
.L_x_6101:
        /* <DEDUP_REMOVED lines=16> */
.L_x_6103:
[----:B------:R-:W1:Y:S01]  /*1850*/  LDCU.64 UR30, c[0x0][0x3b8] ;  /* 0x00007700ff1e77ac */ /* 0x000e620008000a00 */
[----:B------:R-:W-:-:S04]  /*1860*/  UIADD3 UR11, UPT, UPT, UR6, UR15, URZ ;  /* 0x0000000f060b7290 */ /* 0x000fc8000fffe0ff */
[----:B-1----:R-:W-:Y:S02]  /*1870*/  UIMAD.WIDE.U32 UR8, UR11, UR30, URZ ;  /* 0x0000001e0b0872a5 */ /* 0x002fe4000f8e00ff */
[----:B------:R-:W-:-:S04]  /*1880*/  UIMAD UR11, UR11, UR31, URZ ;  /* 0x0000001f0b0b72a4 */ /* 0x000fc8000f8e02ff */
[----:B------:R-:W-:Y:S01]  /*1890*/  UIADD3 UR11, UPT, UPT, UR9, UR11, URZ ;  /* 0x0000000b090b7290 */ /* 0x000fe2000fffe0ff */
[----:B------:R-:W-:-:S11]  /*18a0*/  UMOV UR14, UR8 ;  /* 0x00000008000e7c82 */ /* 0x000fd60008000000 */
.L_x_6104:
        /* <DEDUP_REMOVED lines=14> */
.L_x_6105:
[----:B------:R-:W1:Y:S01]  /*1990*/  LDCU.64 UR34, c[0x0][0x3c0] ;  /* 0x00007800ff2277ac */ /* 0x000e620008000a00 */
[----:B------:R-:W-:-:S04]  /*19a0*/  UIADD3 UR6, UPT, UPT, UR6, UR15, URZ ;  /* 0x0000000f06067290 */ /* 0x000fc8000fffe0ff */
[----:B-1----:R-:W-:Y:S02]  /*19b0*/  UIMAD.WIDE.U32 UR8, UR6, UR34, URZ ;  /* 0x00000022060872a5 */ /* 0x002fe4000f8e00ff */
[----:B------:R-:W-:-:S04]  /*19c0*/  UIMAD UR6, UR6, UR35, URZ ;  /* 0x00000023060672a4 */ /* 0x000fc8000f8e02ff */
[----:B------:R-:W-:-:S12]  /*19d0*/  UIADD3 UR9, UPT, UPT, UR9, UR6, URZ ;  /* 0x0000000609097290 */ /* 0x000fd8000fffe0ff */
.L_x_6106:
        /* <DEDUP_REMOVED lines=53> */
.L_x_6102:
        /* <DEDUP_REMOVED lines=179> */
.L_x_6191:
        /* <DEDUP_REMOVED lines=24> */
.L_x_6109:
[----:B-1-3--:R-:W-:Y:S05]  /*29e0*/  BSYNC.RECONVERGENT B0 ;  /* 0x0000000000007941 */ /* 0x00afea0003800200 */
.L_x_6108:
        /* <DEDUP_REMOVED lines=21> */
.L_x_6111:
[----:B------:R-:W-:Y:S05]  /*2b40*/  BSYNC.RECONVERGENT B0 ;  /* 0x0000000000007941 */ /* 0x000fea0003800200 */
.L_x_6110:
        /* <DEDUP_REMOVED lines=23> */
.L_x_6113:
[----:B------:R-:W-:Y:S05]  /*2cc0*/  BSYNC.RECONVERGENT B0 ;  /* 0x0000000000007941 */ /* 0x000fea0003800200 */
.L_x_6112:
        /* <DEDUP_REMOVED lines=26> */
.L_x_6115:
[----:B------:R-:W-:Y:S05]  /*2e70*/  BSYNC.RECONVERGENT B0 ;  /* 0x0000000000007941 */ /* 0x000fea0003800200 */
.L_x_6114:
        /* <DEDUP_REMOVED lines=20> */
.L_x_6119:
[----:B------:R-:W-:Y:S05]  /*2fc0*/  BSYNC.RECONVERGENT B0 ;  /* 0x0000000000007941 */ /* 0x000fea0003800200 */
.L_x_6118:
        /* <DEDUP_REMOVED lines=20> */
.L_x_6121:
[----:B------:R-:W-:Y:S05]  /*3110*/  BSYNC.RECONVERGENT B0 ;  /* 0x0000000000007941 */ /* 0x000fea0003800200 */
.L_x_6120:
        /* <DEDUP_REMOVED lines=20> */
.L_x_6123:
[----:B------:R-:W-:Y:S05]  /*3260*/  BSYNC.RECONVERGENT B0 ;  /* 0x0000000000007941 */ /* 0x000fea0003800200 */
.L_x_6122:
        /* <DEDUP_REMOVED lines=25> */
.L_x_6117:
        /* <DEDUP_REMOVED lines=56> */
.L_x_6129:
[----:B------:R-:W-:Y:S05]  /*3780*/  BSYNC.RECONVERGENT B0 ;  /* 0x0000000000007941 */ /* 0x000fea0003800200 */
.L_x_6128:
        /* <DEDUP_REMOVED lines=48> */
.L_x_6131:
[----:B------:R-:W-:Y:S05]  /*3a90*/  BSYNC.RECONVERGENT B0 ;  /* 0x0000000000007941 */ /* 0x000fea0003800200 */
.L_x_6130:
        /* <DEDUP_REMOVED lines=48> */
.L_x_6133:
[----:B------:R-:W-:Y:S05]  /*3da0*/  BSYNC.RECONVERGENT B0 ;  /* 0x0000000000007941 */ /* 0x000fea0003800200 */
.L_x_6132:
        /* <DEDUP_REMOVED lines=47> */
.L_x_6127:
[----:B------:R-:W-:Y:S05]  /*40a0*/  BSYNC.RECONVERGENT B1 ;  /* 0x0000000000017941 */ /* 0x000fea0003800200 */
.L_x_6126:
        /* <DEDUP_REMOVED lines=67> */
.L_x_6137:
[----:B------:R-:W-:Y:S05]  /*44e0*/  BSYNC.RECONVERGENT B0 ;  /* 0x0000000000007941 */ /* 0x000fea0003800200 */
.L_x_6136:
        /* <DEDUP_REMOVED lines=48> */
.L_x_6139:
[----:B------:R-:W-:Y:S05]  /*47f0*/  BSYNC.RECONVERGENT B0 ;  /* 0x0000000000007941 */ /* 0x000fea0003800200 */
.L_x_6138:
        /* <DEDUP_REMOVED lines=48> */
.L_x_6141:
[----:B------:R-:W-:Y:S05]  /*4b00*/  BSYNC.RECONVERGENT B0 ;  /* 0x0000000000007941 */ /* 0x000fea0003800200 */
.L_x_6140:
        /* <DEDUP_REMOVED lines=47> */
.L_x_6135:
[----:B------:R-:W-:Y:S05]  /*4e00*/  BSYNC.RECONVERGENT B1 ;  /* 0x0000000000017941 */ /* 0x000fea0003800200 */
.L_x_6134:
        /* <DEDUP_REMOVED lines=65> */
.L_x_6145:
[----:B------:R-:W-:Y:S05]  /*5220*/  BSYNC.RECONVERGENT B0 ;  /* 0x0000000000007941 */ /* 0x000fea0003800200 */
.L_x_6144:
        /* <DEDUP_REMOVED lines=48> */
.L_x_6147:
[----:B------:R-:W-:Y:S05]  /*5530*/  BSYNC.RECONVERGENT B0 ;  /* 0x0000000000007941 */ /* 0x000fea0003800200 */
.L_x_6146:
        /* <DEDUP_REMOVED lines=48> */
.L_x_6149:
[----:B------:R-:W-:Y:S05]  /*5840*/  BSYNC.RECONVERGENT B0 ;  /* 0x0000000000007941 */ /* 0x000fea0003800200 */
.L_x_6148:
        /* <DEDUP_REMOVED lines=47> */
.L_x_6143:
[----:B------:R-:W-:Y:S05]  /*5b40*/  BSYNC.RECONVERGENT B1 ;  /* 0x0000000000017941 */ /* 0x000fea0003800200 */
.L_x_6142:
        /* <DEDUP_REMOVED lines=67> */
.L_x_6153:
[----:B------:R-:W-:Y:S05]  /*5f80*/  BSYNC.RECONVERGENT B0 ;  /* 0x0000000000007941 */ /* 0x000fea0003800200 */
.L_x_6152:
        /* <DEDUP_REMOVED lines=48> */
.L_x_6155:
[----:B------:R-:W-:Y:S05]  /*6290*/  BSYNC.RECONVERGENT B0 ;  /* 0x0000000000007941 */ /* 0x000fea0003800200 */
.L_x_6154:
        /* <DEDUP_REMOVED lines=48> */
.L_x_6157:
[----:B------:R-:W-:Y:S05]  /*65a0*/  BSYNC.RECONVERGENT B0 ;  /* 0x0000000000007941 */ /* 0x000fea0003800200 */
.L_x_6156:
        /* <DEDUP_REMOVED lines=47> */
.L_x_6151:
[----:B------:R-:W-:Y:S05]  /*68a0*/  BSYNC.RECONVERGENT B1 ;  /* 0x0000000000017941 */ /* 0x000fea0003800200 */
.L_x_6150:
        /* <DEDUP_REMOVED lines=8> */
.L_x_6125:
        /* <DEDUP_REMOVED lines=95> */
.L_x_6161:
[----:B------:R-:W-:Y:S05]  /*6f20*/  BSYNC.RECONVERGENT B0 ;  /* 0x0000000000007941 */ /* 0x000fea0003800200 */
.L_x_6160:
        /* <DEDUP_REMOVED lines=89> */
.L_x_6163:
[----:B------:R-:W-:Y:S05]  /*74c0*/  BSYNC.RECONVERGENT B0 ;  /* 0x0000000000007941 */ /* 0x000fea0003800200 */
.L_x_6162:
        /* <DEDUP_REMOVED lines=89> */
.L_x_6165:
[----:B------:R-:W-:Y:S05]  /*7a60*/  BSYNC.RECONVERGENT B0 ;  /* 0x0000000000007941 */ /* 0x000fea0003800200 */
.L_x_6164:
        /* <DEDUP_REMOVED lines=88> */
.L_x_6159:
[----:B------:R-:W-:Y:S05]  /*7ff0*/  BSYNC.RECONVERGENT B1 ;  /* 0x0000000000017941 */ /* 0x000fea0003800200 */
.L_x_6158:
        /* <DEDUP_REMOVED lines=98> */
.L_x_6169:
[----:B------:R-:W-:Y:S05]  /*8620*/  BSYNC.RECONVERGENT B0 ;  /* 0x0000000000007941 */ /* 0x000fea0003800200 */
.L_x_6168:
        /* <DEDUP_REMOVED lines=88> */
.L_x_6171:
[----:B------:R-:W-:Y:S05]  /*8bb0*/  BSYNC.RECONVERGENT B0 ;  /* 0x0000000000007941 */ /* 0x000fea0003800200 */
.L_x_6170:
        /* <DEDUP_REMOVED lines=88> */
.L_x_6173:
[----:B------:R-:W-:Y:S05]  /*9140*/  BSYNC.RECONVERGENT B0 ;  /* 0x0000000000007941 */ /* 0x000fea0003800200 */
.L_x_6172:
        /* <DEDUP_REMOVED lines=86> */
.L_x_6167:
[----:B------:R-:W-:Y:S05]  /*96b0*/  BSYNC.RECONVERGENT B1 ;  /* 0x0000000000017941 */ /* 0x000fea0003800200 */
.L_x_6166:
        /* <DEDUP_REMOVED lines=99> */
.L_x_6177:
[----:B------:R-:W-:Y:S05]  /*9cf0*/  BSYNC.RECONVERGENT B0 ;  /* 0x0000000000007941 */ /* 0x000fea0003800200 */
.L_x_6176:
        /* <DEDUP_REMOVED lines=88> */
.L_x_6179:
[----:B------:R-:W-:Y:S05]  /*a280*/  BSYNC.RECONVERGENT B0 ;  /* 0x0000000000007941 */ /* 0x000fea0003800200 */
.L_x_6178:
        /* <DEDUP_REMOVED lines=87> */
.L_x_6181:
[----:B------:R-:W-:Y:S05]  /*a800*/  BSYNC.RECONVERGENT B0 ;  /* 0x0000000000007941 */ /* 0x000fea0003800200 */
.L_x_6180:
        /* <DEDUP_REMOVED lines=86> */
.L_x_6175:
[----:B------:R-:W-:Y:S05]  /*ad70*/  BSYNC.RECONVERGENT B1 ;  /* 0x0000000000017941 */ /* 0x000fea0003800200 */
.L_x_6174:
        /* <DEDUP_REMOVED lines=102> */
.L_x_6185:
[----:B------:R-:W-:Y:S05]  /*b3e0*/  BSYNC.RECONVERGENT B0 ;  /* 0x0000000000007941 */ /* 0x000fea0003800200 */
.L_x_6184:
        /* <DEDUP_REMOVED lines=87> */
.L_x_6187:
[----:B------:R-:W-:Y:S05]  /*b960*/  BSYNC.RECONVERGENT B0 ;  /* 0x0000000000007941 */ /* 0x000fea0003800200 */
.L_x_6186:
        /* <DEDUP_REMOVED lines=87> */
.L_x_6189:
[----:B------:R-:W-:Y:S05]  /*bee0*/  BSYNC.RECONVERGENT B0 ;  /* 0x0000000000007941 */ /* 0x000fea0003800200 */
.L_x_6188:
        /* <DEDUP_REMOVED lines=86> */
.L_x_6183:
[----:B------:R-:W-:Y:S05]  /*c450*/  BSYNC.RECONVERGENT B1 ;  /* 0x0000000000017941 */ /* 0x000fea0003800200 */
.L_x_6182:
[----:B------:R-:W5:Y:S08]  /*c460*/  LDC R3, c[0x0][0x450] ;  /* 0x00011400ff037b82 */ /* 0x000f700000000800 */
[----:B------:R-:W1:Y:S01]  /*c470*/  LDC R18, c[0x0][0x450] ;  /* 0x00011400ff127b82 */ /* 0x000e620000000800 */
[----:B-----5:R-:W-:Y:S05]  /*c480*/  IMAD.U32 R3, R3, -0x20, RZ ;  /* 0xffffffe003037824 */ /* 0x020fea00078e00ff */
[C---:B------:R-:W-:Y:S02]  /*c490*/  LEA R82, P1, R3.reuse, R82, 0x1 ;  /* 0x0000005203527211 */ /* 0x040fe400078208ff */
[C---:B------:R-:W-:Y:S02]  /*c4a0*/  LEA R80, P0, R3.reuse, R80, 0x1 ;  /* 0x0000005003507211 */ /* 0x040fe400078008ff */
[C---:B------:R-:W-:Y:S02]  /*c4b0*/  LEA.HI.X.SX32 R83, R3.reuse, R83, 0x1, P1 ;  /* 0x0000005303537211 */ /* 0x040fe400008f0eff */
[----:B-1----:R-:W-:Y:S09]  /*c4c0*/  LEA.HI.X.SX32 R81, R3, R81, 0x1, P0 ;  /* 0x0000005103517211 */ /* 0x002ff200000f0eff */
.L_x_6124:
[----:B------:R-:W-:Y:S05]  /*c4d0*/  BSYNC.RECONVERGENT B2 ;  /* 0x0000000000027941 */ /* 0x000fea0003800200 */
.L_x_6116:
        /* <DEDUP_REMOVED lines=89> */
.L_x_6190:
[----:B------:R-:W-:Y:S01]  /*ca70*/  UISETP.GT.AND UP0, UPT, UR18, UR6, UPT ;  /* 0x000000061200728c */ /* 0x000fe2000bf04270 */
[----:B------:R-:W-:Y:S02]  /*ca80*/  IADD3 R78, P1, PT, R78, R85, RZ ;  /* 0x000000554e4e7210 */ /* 0x000fe40007f3e0ff */
[----:B------:R-:W-:Y:S03]  /*ca90*/  IADD3 R14, P0, PT, R14, R89, RZ ;  /* 0x000000590e0e7210 */ /* 0x000fe60007f1e0ff */
[----:B------:R-:W-:Y:S02]  /*caa0*/  IMAD.X R79, R79, 0x1, R84, P1 ;  /* 0x000000014f4f7824 */ /* 0x000fe400008e0654 */
[----:B------:R-:W-:Y:S01]  /*cab0*/  IMAD.X R15, R15, 0x1, R87, P0 ;  /* 0x000000010f0f7824 */ /* 0x000fe200000e0657 */
[----:B------:R-:W-:Y:S07]  /*cac0*/  BRA.U UP0, `(.L_x_6191) ;  /* 0xffffff5d00647547 */ /* 0x000fee000b83ffff */
.L_x_6107:
        /* <DEDUP_REMOVED lines=57> */
.L_x_6195:
[----:B------:R-:W-:Y:S05]  /*ce60*/  BSYNC.RECONVERGENT B0 ;  /* 0x0000000000007941 */ /* 0x000fea0003800200 */
.L_x_6194:
        /* <DEDUP_REMOVED lines=29> */
.L_x_6197:
[----:B------:R-:W-:Y:S05]  /*d040*/  BSYNC.RECONVERGENT B0 ;  /* 0x0000000000007941 */ /* 0x000fea0003800200 */
.L_x_6196:
        /* <DEDUP_REMOVED lines=29> */
.L_x_6199:
[----:B------:R-:W-:Y:S05]  /*d220*/  BSYNC.RECONVERGENT B0 ;  /* 0x0000000000007941 */ /* 0x000fea0003800200 */
.L_x_6198:
        /* <DEDUP_REMOVED lines=30> */
.L_x_6193:
        /* <DEDUP_REMOVED lines=80> */
.L_x_6207:
[----:B------:R-:W-:Y:S05]  /*d910*/  BSYNC.RECONVERGENT B0 ;  /* 0x0000000000007941 */ /* 0x000fea0003800200 */
.L_x_6206:
[----:B-----5:R-:W-:Y:S01]  /*d920*/  IMAD.MOV.U32 R6, RZ, RZ, R22 ;  /* 0x000000ffff067224 */ /* 0x020fe200078e0016 */
[----:B------:R-:W-:Y:S01]  /*d930*/  MOV R4, R20 ;  /* 0x0000001400047202 */ /* 0x000fe20000000f00 */
[----:B------:R-:W-:Y:S01]  /*d940*/  IMAD.MOV.U32 R7, RZ, RZ, R23 ;  /* 0x000000ffff077224 */ /* 0x000fe200078e0017 */
[----:B------:R-:W-:Y:S02]  /*d950*/  MOV R5, R21 ;  /* 0x0000001500057202 */ /* 0x000fe40000000f00 */
.L_x_6205:
[----:B------:R-:W-:Y:S05]  /*d960*/  BSYNC.RECONVERGENT B1 ;  /* 0x0000000000017941 */ /* 0x000fea0003800200 */
.L_x_6204:
        /* <DEDUP_REMOVED lines=47> */
.L_x_6211:
[----:B------:R-:W-:Y:S05]  /*dc60*/  BSYNC.RECONVERGENT B0 ;  /* 0x0000000000007941 */ /* 0x000fea0003800200 */
.L_x_6210:
[----:B-----5:R4:W-:Y:S02]  /*dc70*/  STS.128 [R245+0x2000], R20 ;  /* 0x00200014f5007388 */ /* 0x0209e40000000c00 */
.L_x_6209:
[----:B------:R-:W-:Y:S05]  /*dc80*/  BSYNC.RECONVERGENT B1 ;  /* 0x0000000000017941 */ /* 0x000fea0003800200 */
.L_x_6208:
        /* <DEDUP_REMOVED lines=46> */
.L_x_6215:
[----:B------:R-:W-:Y:S05]  /*df70*/  BSYNC.RECONVERGENT B0 ;  /* 0x0000000000007941 */ /* 0x000fea0003800200 */
.L_x_6214:
[----:B-----5:R1:W-:Y:S02]  /*df80*/  STS.128 [R245+0x4000], R20 ;  /* 0x00400014f5007388 */ /* 0x0203e40000000c00 */
.L_x_6213:
[----:B------:R-:W-:Y:S05]  /*df90*/  BSYNC.RECONVERGENT B1 ;  /* 0x0000000000017941 */ /* 0x000fea0003800200 */
.L_x_6212:
        /* <DEDUP_REMOVED lines=45> */
.L_x_6217:
[----:B------:R-:W-:Y:S05]  /*e270*/  BSYNC.RECONVERGENT B0 ;  /* 0x0000000000007941 */ /* 0x000fea0003800200 */
.L_x_6216:
[----:B-----5:R4:W-:Y:S02]  /*e280*/  STS.128 [R245+0x6000], R20 ;  /* 0x00600014f5007388 */ /* 0x0209e40000000c00 */
.L_x_6203:
[----:B------:R-:W-:Y:S05]  /*e290*/  BSYNC.RECONVERGENT B2 ;  /* 0x0000000000027941 */ /* 0x000fea0003800200 */
.L_x_6202:
        /* <DEDUP_REMOVED lines=65> */
.L_x_6223:
[----:B------:R-:W-:Y:S05]  /*e6b0*/  BSYNC.RECONVERGENT B0 ;  /* 0x0000000000007941 */ /* 0x000fea0003800200 */
.L_x_6222:
[----:B-----5:R1:W-:Y:S02]  /*e6c0*/  STS.128 [R245+0x800], R20 ;  /* 0x00080014f5007388 */ /* 0x0203e40000000c00 */
.L_x_6221:
[----:B------:R-:W-:Y:S05]  /*e6d0*/  BSYNC.RECONVERGENT B1 ;  /* 0x0000000000017941 */ /* 0x000fea0003800200 */
.L_x_6220:
        /* <DEDUP_REMOVED lines=58> */
.L_x_6227:
[----:B------:R-:W-:Y:S05]  /*ea80*/  BSYNC.RECONVERGENT B0 ;  /* 0x0000000000007941 */ /* 0x000fea0003800200 */
.L_x_6226:
[----:B-----5:R4:W-:Y:S02]  /*ea90*/  STS.128 [R245+0x2800], R20 ;  /* 0x00280014f5007388 */ /* 0x0209e40000000c00 */
.L_x_6225:
[----:B------:R-:W-:Y:S05]  /*eaa0*/  BSYNC.RECONVERGENT B1 ;  /* 0x0000000000017941 */ /* 0x000fea0003800200 */
.L_x_6224:
        /* <DEDUP_REMOVED lines=58> */
.L_x_6231:
[----:B------:R-:W-:Y:S05]  /*ee50*/  BSYNC.RECONVERGENT B0 ;  /* 0x0000000000007941 */ /* 0x000fea0003800200 */
.L_x_6230:
[----:B-----5:R4:W-:Y:S02]  /*ee60*/  STS.128 [R245+0x4800], R20 ;  /* 0x00480014f5007388 */ /* 0x0209e40000000c00 */
.L_x_6229:
[----:B------:R-:W-:Y:S05]  /*ee70*/  BSYNC.RECONVERGENT B1 ;  /* 0x0000000000017941 */ /* 0x000fea0003800200 */
.L_x_6228:
        /* <DEDUP_REMOVED lines=56> */
.L_x_6233:
[----:B------:R-:W-:Y:S05]  /*f200*/  BSYNC.RECONVERGENT B0 ;  /* 0x0000000000007941 */ /* 0x000fea0003800200 */
.L_x_6232:
[----:B-----5:R4:W-:Y:S02]  /*f210*/  STS.128 [R245+0x6800], R20 ;  /* 0x00680014f5007388 */ /* 0x0209e40000000c00 */
.L_x_6219:
[----:B------:R-:W-:Y:S05]  /*f220*/  BSYNC.RECONVERGENT B2 ;  /* 0x0000000000027941 */ /* 0x000fea0003800200 */
.L_x_6218:
        /* <DEDUP_REMOVED lines=64> */
.L_x_6239:
[----:B------:R-:W-:Y:S05]  /*f630*/  BSYNC.RECONVERGENT B0 ;  /* 0x0000000000007941 */ /* 0x000fea0003800200 */
.L_x_6238:
[----:B-----5:R4:W-:Y:S02]  /*f640*/  STS.128 [R245+0x1000], R20 ;  /* 0x00100014f5007388 */ /* 0x0209e40000000c00 */
.L_x_6237:
[----:B------:R-:W-:Y:S05]  /*f650*/  BSYNC.RECONVERGENT B1 ;  /* 0x0000000000017941 */ /* 0x000fea0003800200 */
.L_x_6236:
        /* <DEDUP_REMOVED lines=56> */
.L_x_6243:
[----:B------:R-:W-:Y:S05]  /*f9e0*/  BSYNC.RECONVERGENT B0 ;  /* 0x0000000000007941 */ /* 0x000fea0003800200 */
.L_x_6242:
[----:B-----5:R1:W-:Y:S02]  /*f9f0*/  STS.128 [R245+0x3000], R20 ;  /* 0x00300014f5007388 */ /* 0x0203e40000000c00 */
.L_x_6241:
[----:B------:R-:W-:Y:S05]  /*fa00*/  BSYNC.RECONVERGENT B1 ;  /* 0x0000000000017941 */ /* 0x000fea0003800200 */
.L_x_6240:
        /* <DEDUP_REMOVED lines=56> */
.L_x_6247:
[----:B------:R-:W-:Y:S05]  /*fd90*/  BSYNC.RECONVERGENT B0 ;  /* 0x0000000000007941 */ /* 0x000fea0003800200 */
.L_x_6246:
[----:B-----5:R4:W-:Y:S02]  /*fda0*/  STS.128 [R245+0x5000], R20 ;  /* 0x00500014f5007388 */ /* 0x0209e40000000c00 */
.L_x_6245:
[----:B------:R-:W-:Y:S05]  /*fdb0*/  BSYNC.RECONVERGENT B1 ;  /* 0x0000000000017941 */ /* 0x000fea0003800200 */
.L_x_6244:
        /* <DEDUP_REMOVED lines=57> */
.L_x_6249:
[----:B------:R-:W-:Y:S05]  /*10150*/  BSYNC.RECONVERGENT B0 ;  /* 0x0000000000007941 */ /* 0x000fea0003800200 */
.L_x_6248:
[----:B-----5:R4:W-:Y:S02]  /*10160*/  STS.128 [R245+0x7000], R20 ;  /* 0x00700014f5007388 */ /* 0x0209e40000000c00 */
.L_x_6235:
[----:B------:R-:W-:Y:S05]  /*10170*/  BSYNC.RECONVERGENT B2 ;  /* 0x0000000000027941 */ /* 0x000fea0003800200 */
.L_x_6234:
        /* <DEDUP_REMOVED lines=65> */
.L_x_6253:
[----:B------:R-:W-:Y:S05]  /*10590*/  BSYNC.RECONVERGENT B0 ;  /* 0x0000000000007941 */ /* 0x000fea0003800200 */
.L_x_6252:
[----:B-----5:R4:W-:Y:S02]  /*105a0*/  STS.128 [R245+0x1800], R20 ;  /* 0x00180014f5007388 */ /* 0x0209e40000000c00 */
.L_x_6251:
[----:B------:R-:W-:Y:S05]  /*105b0*/  BSYNC.RECONVERGENT B1 ;  /* 0x0000000000017941 */ /* 0x000fea0003800200 */
.L_x_6250:
        /* <DEDUP_REMOVED lines=57> */
.L_x_6257:
[----:B------:R-:W-:Y:S05]  /*10950*/  BSYNC.RECONVERGENT B0 ;  /* 0x0000000000007941 */ /* 0x000fea0003800200 */
.L_x_6256:
[----:B-----5:R1:W-:Y:S02]  /*10960*/  STS.128 [R245+0x3800], R20 ;  /* 0x00380014f5007388 */ /* 0x0203e40000000c00 */
.L_x_6255:
[----:B------:R-:W-:Y:S05]  /*10970*/  BSYNC.RECONVERGENT B1 ;  /* 0x0000000000017941 */ /* 0x000fea0003800200 */
.L_x_6254:
        /* <DEDUP_REMOVED lines=57> */
.L_x_6261:
[----:B------:R-:W-:Y:S05]  /*10d10*/  BSYNC.RECONVERGENT B0 ;  /* 0x0000000000007941 */ /* 0x000fea0003800200 */
.L_x_6260:
[----:B-----5:R4:W-:Y:S02]  /*10d20*/  STS.128 [R245+0x5800], R20 ;  /* 0x00580014f5007388 */ /* 0x0209e40000000c00 */
.L_x_6259:
[----:B------:R-:W-:Y:S05]  /*10d30*/  BSYNC.RECONVERGENT B1 ;  /* 0x0000000000017941 */ /* 0x000fea0003800200 */
.L_x_6258:
        /* <DEDUP_REMOVED lines=56> */
.L_x_6263:
[----:B------:R-:W-:Y:S05]  /*110c0*/  BSYNC.RECONVERGENT B0 ;  /* 0x0000000000007941 */ /* 0x000fea0003800200 */
.L_x_6262:
[----:B-----5:R4:W-:Y:S01]  /*110d0*/  STS.128 [R245+0x7800], R20 ;  /* 0x00780014f5007388 */ /* 0x0209e20000000c00 */
[----:B------:R-:W-:Y:S05]  /*110e0*/  BRA `(.L_x_6200) ;  /* 0x0000005c000c7947 */ /* 0x000fea0003800000 */
.L_x_6201:
        /* <DEDUP_REMOVED lines=96> */
.L_x_6268:
[----:B------:R-:W-:Y:S05]  /*116f0*/  BSYNC.RECONVERGENT B0 ;  /* 0x0000000000007941 */ /* 0x000fea0003800200 */
.L_x_6267:
[----:B------:R-:W-:Y:S05]  /*11700*/  BSYNC.RECONVERGENT B1 ;  /* 0x0000000000017941 */ /* 0x000fea0003800200 */
.L_x_6266:
        /* <DEDUP_REMOVED lines=88> */
.L_x_6272:
[----:B------:R-:W-:Y:S05]  /*11c90*/  BSYNC.RECONVERGENT B0 ;  /* 0x0000000000007941 */ /* 0x000fea0003800200 */
.L_x_6271:
[----:B-----5:R4:W-:Y:S02]  /*11ca0*/  STS.128 [R245+0x2000], R24 ;  /* 0x00200018f5007388 */ /* 0x0209e40000000c00 */
.L_x_6270:
[----:B------:R-:W-:Y:S05]  /*11cb0*/  BSYNC.RECONVERGENT B1 ;  /* 0x0000000000017941 */ /* 0x000fea0003800200 */
.L_x_6269:
        /* <DEDUP_REMOVED lines=87> */
.L_x_6276:
[----:B------:R-:W-:Y:S05]  /*12230*/  BSYNC.RECONVERGENT B0 ;  /* 0x0000000000007941 */ /* 0x000fea0003800200 */
.L_x_6275:
[----:B-----5:R1:W-:Y:S02]  /*12240*/  STS.128 [R245+0x4000], R24 ;  /* 0x00400018f5007388 */ /* 0x0203e40000000c00 */
.L_x_6274:
[----:B------:R-:W-:Y:S05]  /*12250*/  BSYNC.RECONVERGENT B1 ;  /* 0x0000000000017941 */ /* 0x000fea0003800200 */
.L_x_6273:
        /* <DEDUP_REMOVED lines=87> */
.L_x_6278:
[----:B------:R-:W-:Y:S05]  /*127d0*/  BSYNC.RECONVERGENT B0 ;  /* 0x0000000000007941 */ /* 0x000fea0003800200 */
.L_x_6277:
[----:B-----5:R4:W-:Y:S02]  /*127e0*/  STS.128 [R245+0x6000], R24 ;  /* 0x00600018f5007388 */ /* 0x0209e40000000c00 */
.L_x_6265:
[----:B------:R-:W-:Y:S05]  /*127f0*/  BSYNC.RECONVERGENT B2 ;  /* 0x0000000000027941 */ /* 0x000fea0003800200 */
.L_x_6264:
        /* <DEDUP_REMOVED lines=94> */
.L_x_6284:
[----:B------:R-:W-:Y:S05]  /*12de0*/  BSYNC.RECONVERGENT B0 ;  /* 0x0000000000007941 */ /* 0x000fea0003800200 */
.L_x_6283:
[----:B-----5:R1:W-:Y:S02]  /*12df0*/  STS.128 [R245+0x800], R24 ;  /* 0x00080018f5007388 */ /* 0x0203e40000000c00 */
.L_x_6282:
[----:B------:R-:W-:Y:S05]  /*12e00*/  BSYNC.RECONVERGENT B1 ;  /* 0x0000000000017941 */ /* 0x000fea0003800200 */
.L_x_6281:
        /* <DEDUP_REMOVED lines=87> */
.L_x_6288:
[----:B------:R-:W-:Y:S05]  /*13380*/  BSYNC.RECONVERGENT B0 ;  /* 0x0000000000007941 */ /* 0x000fea0003800200 */
.L_x_6287:
[----:B-----5:R4:W-:Y:S02]  /*13390*/  STS.128 [R245+0x2800], R24 ;  /* 0x00280018f5007388 */ /* 0x0209e40000000c00 */
.L_x_6286:
[----:B------:R-:W-:Y:S05]  /*133a0*/  BSYNC.RECONVERGENT B1 ;  /* 0x0000000000017941 */ /* 0x000fea0003800200 */
.L_x_6285:
        /* <DEDUP_REMOVED lines=87> */
.L_x_6292:
[----:B------:R-:W-:Y:S05]  /*13920*/  BSYNC.RECONVERGENT B0 ;  /* 0x0000000000007941 */ /* 0x000fea0003800200 */
.L_x_6291:
[----:B-----5:R4:W-:Y:S02]  /*13930*/  STS.128 [R245+0x4800], R24 ;  /* 0x00480018f5007388 */ /* 0x0209e40000000c00 */
.L_x_6290:
[----:B------:R-:W-:Y:S05]  /*13940*/  BSYNC.RECONVERGENT B1 ;  /* 0x0000000000017941 */ /* 0x000fea0003800200 */
.L_x_6289:
        /* <DEDUP_REMOVED lines=87> */
.L_x_6294:
[----:B------:R-:W-:Y:S05]  /*13ec0*/  BSYNC.RECONVERGENT B0 ;  /* 0x0000000000007941 */ /* 0x000fea0003800200 */
.L_x_6293:
[----:B-----5:R1:W-:Y:S02]  /*13ed0*/  STS.128 [R245+0x6800], R4 ;  /* 0x00680004f5007388 */ /* 0x0203e40000000c00 */
.L_x_6280:
[----:B------:R-:W-:Y:S05]  /*13ee0*/  BSYNC.RECONVERGENT B2 ;  /* 0x0000000000027941 */ /* 0x000fea0003800200 */
.L_x_6279:
        /* <DEDUP_REMOVED lines=96> */
.L_x_6300:
[----:B------:R-:W-:Y:S05]  /*144f0*/  BSYNC.RECONVERGENT B0 ;  /* 0x0000000000007941 */ /* 0x000fea0003800200 */
.L_x_6299:
[----:B-----5:R4:W-:Y:S02]  /*14500*/  STS.128 [R245+0x1000], R24 ;  /* 0x00100018f5007388 */ /* 0x0209e40000000c00 */
.L_x_6298:
[----:B------:R-:W-:Y:S05]  /*14510*/  BSYNC.RECONVERGENT B1 ;  /* 0x0000000000017941 */ /* 0x000fea0003800200 */
.L_x_6297:
        /* <DEDUP_REMOVED lines=88> */
.L_x_6304:
[----:B------:R-:W-:Y:S05]  /*14aa0*/  BSYNC.RECONVERGENT B0 ;  /* 0x0000000000007941 */ /* 0x000fea0003800200 */
.L_x_6303:
[----:B-----5:R4:W-:Y:S02]  /*14ab0*/  STS.128 [R245+0x3000], R24 ;  /* 0x00300018f5007388 */ /* 0x0209e40000000c00 */
.L_x_6302:
[----:B------:R-:W-:Y:S05]  /*14ac0*/  BSYNC.RECONVERGENT B1 ;  /* 0x0000000000017941 */ /* 0x000fea0003800200 */
.L_x_6301:
        /* <DEDUP_REMOVED lines=88> */
.L_x_6308:
[----:B------:R-:W-:Y:S05]  /*15050*/  BSYNC.RECONVERGENT B0 ;  /* 0x0000000000007941 */ /* 0x000fea0003800200 */
.L_x_6307:
[----:B-----5:R4:W-:Y:S02]  /*15060*/  STS.128 [R245+0x5000], R24 ;  /* 0x00500018f5007388 */ /* 0x0209e40000000c00 */
.L_x_6306:
[----:B------:R-:W-:Y:S05]  /*15070*/  BSYNC.RECONVERGENT B1 ;  /* 0x0000000000017941 */ /* 0x000fea0003800200 */
.L_x_6305:
        /* <DEDUP_REMOVED lines=87> */
.L_x_6310:
[----:B------:R-:W-:Y:S05]  /*155f0*/  BSYNC.RECONVERGENT B0 ;  /* 0x0000000000007941 */ /* 0x000fea0003800200 */
.L_x_6309:
[----:B-----5:R1:W-:Y:S02]  /*15600*/  STS.128 [R245+0x7000], R4 ;  /* 0x00700004f5007388 */ /* 0x0203e40000000c00 */
.L_x_6296:
[----:B------:R-:W-:Y:S05]  /*15610*/  BSYNC.RECONVERGENT B2 ;  /* 0x0000000000027941 */ /* 0x000fea0003800200 */
.L_x_6295:
        /* <DEDUP_REMOVED lines=95> */
.L_x_6314:
[----:B------:R-:W-:Y:S05]  /*15c10*/  BSYNC.RECONVERGENT B0 ;  /* 0x0000000000007941 */ /* 0x000fea0003800200 */
.L_x_6313:
[----:B-----5:R4:W-:Y:S02]  /*15c20*/  STS.128 [R245+0x1800], R24 ;  /* 0x00180018f5007388 */ /* 0x0209e40000000c00 */
.L_x_6312:
[----:B------:R-:W-:Y:S05]  /*15c30*/  BSYNC.RECONVERGENT B1 ;  /* 0x0000000000017941 */ /* 0x000fea0003800200 */
.L_x_6311:
        /* <DEDUP_REMOVED lines=87> */
.L_x_6318:
[----:B------:R-:W-:Y:S05]  /*161b0*/  BSYNC.RECONVERGENT B0 ;  /* 0x0000000000007941 */ /* 0x000fea0003800200 */
.L_x_6317:
[----:B-----5:R1:W-:Y:S02]  /*161c0*/  STS.128 [R245+0x3800], R24 ;  /* 0x00380018f5007388 */ /* 0x0203e40000000c00 */
.L_x_6316:
[----:B------:R-:W-:Y:S05]  /*161d0*/  BSYNC.RECONVERGENT B1 ;  /* 0x0000000000017941 */ /* 0x000fea0003800200 */
.L_x_6315:
        /* <DEDUP_REMOVED lines=87> */
.L_x_6322:
[----:B------:R-:W-:Y:S05]  /*16750*/  BSYNC.RECONVERGENT B0 ;  /* 0x0000000000007941 */ /* 0x000fea0003800200 */
.L_x_6321:
[----:B-----5:R4:W-:Y:S02]  /*16760*/  STS.128 [R245+0x5800], R24 ;  /* 0x00580018f5007388 */ /* 0x0209e40000000c00 */
.L_x_6320:
[----:B------:R-:W-:Y:S05]  /*16770*/  BSYNC.RECONVERGENT B1 ;  /* 0x0000000000017941 */ /* 0x000fea0003800200 */
.L_x_6319:
        /* <DEDUP_REMOVED lines=88> */
.L_x_6324:
[----:B------:R-:W-:Y:S05]  /*16d00*/  BSYNC.RECONVERGENT B0 ;  /* 0x0000000000007941 */ /* 0x000fea0003800200 */
.L_x_6323:
[----:B-----5:R1:W-:Y:S02]  /*16d10*/  STS.128 [R245+0x7800], R4 ;  /* 0x00780004f5007388 */ /* 0x0203e40000000c00 */
.L_x_6200:
[----:B------:R-:W-:Y:S05]  /*16d20*/  BSYNC.RECONVERGENT B3 ;  /* 0x0000000000037941 */ /* 0x000fea0003800200 */
.L_x_6192:
        /* <DEDUP_REMOVED lines=36> */
.L_x_6326:
[----:B------:R-:W-:Y:S05]  /*16f70*/  BSYNC.RECONVERGENT B0 ;  /* 0x0000000000007941 */ /* 0x000fea0003800200 */
.L_x_6325:
        /* <DEDUP_REMOVED lines=31> */
.L_x_6328:
[----:B------:R-:W-:Y:S05]  /*17170*/  BSYNC.RECONVERGENT B0 ;  /* 0x0000000000007941 */ /* 0x000fea0003800200 */
.L_x_6327:
        /* <DEDUP_REMOVED lines=31> */
.L_x_6330:
[----:B------:R-:W-:Y:S05]  /*17370*/  BSYNC.RECONVERGENT B0 ;  /* 0x0000000000007941 */ /* 0x000fea0003800200 */
.L_x_6329:
        /* <DEDUP_REMOVED lines=32> */
.L_x_6332:
[----:B------:R-:W-:Y:S05]  /*17580*/  BSYNC.RECONVERGENT B0 ;  /* 0x0000000000007941 */ /* 0x000fea0003800200 */
.L_x_6331:
        /* <DEDUP_REMOVED lines=54> */
.L_x_6334:
[----:B------:R1:W-:Y:S04]  /*178f0*/  STS.128 [R245+0x10000], RZ ;  /* 0x010000fff5007388 */ /* 0x0003e80000000c00 */
[----:B------:R1:W-:Y:S04]  /*17900*/  STS.128 [R245+0x12000], RZ ;  /* 0x012000fff5007388 */ /* 0x0003e80000000c00 */
[----:B------:R1:W-:Y:S04]  /*17910*/  STS.128 [R245+0x14000], RZ ;  /* 0x014000fff5007388 */ /* 0x0003e80000000c00 */
[----:B------:R1:W-:Y:S02]  /*17920*/  STS.128 [R245+0x16000], RZ ;  /* 0x016000fff5007388 */ /* 0x0003e40000000c00 */
.L_x_6335:
[----:B------:R-:W-:Y:S05]  /*17930*/  BSYNC.RECONVERGENT B0 ;  /* 0x0000000000007941 */ /* 0x000fea0003800200 */
.L_x_6333:
[----:B------:R-:W-:Y:S01]  /*17940*/  ISETP.GE.AND P0, PT, R15, UR15, PT ;  /* 0x0000000f0f007c0c */ /* 0x000fe2000bf06270 */
[----:B------:R-:W-:Y:S01]  /*17950*/  IMAD.IADD R97, R60, 0x1, R177 ;  /* 0x000000013c617824 */ /* 0x000fe200078e02b1 */
[----:B--2---:R-:W-:Y:S01]  /*17960*/  LOP3.LUT R5, R62, 0x8, R61, 0x78, !PT ;  /* 0x000000083e057812 */ /* 0x004fe200078e783d */
        /* <DEDUP_REMOVED lines=12> */
[----:B------:R-:W-:Y:S02]  /*17a30*/  IMAD.U32 R5, RZ, RZ, UR34 ;  /* 0x00000022ff057e24 */ /* 0x000fe4000f8e00ff */
        /* <DEDUP_REMOVED lines=27> */
.L_x_6337:
[----:B------:R-:W-:Y:S05]  /*17bf0*/  BSYNC.RECONVERGENT B0 ;  /* 0x0000000000007941 */ /* 0x000fea0003800200 */
.L_x_6336:
[----:B------:R4:W-:Y:S01]  /*17c00*/  @P6 STS.128 [R245+0x11000], RZ ;  /* 0x011000fff5006388 */ /* 0x0009e20000000c00 */
[----:B------:R-:W-:Y:S03]  /*17c10*/  BSSY.RECONVERGENT B0, `(.L_x_6338) ;  /* 0x0000021000007945 */ /* 0x000fe60003800200 */
[----:B------:R4:W-:Y:S04]  /*17c20*/  @P6 STS.128 [R245+0x13000], RZ ;  /* 0x013000fff5006388 */ /* 0x0009e80000000c00 */
[----:B------:R4:W-:Y:S04]  /*17c30*/  @P6 STS.128 [R245+0x15000], RZ ;  /* 0x015000fff5006388 */ /* 0x0009e80000000c00 */
[----:B------:R4:W-:Y:S01]  /*17c40*/  @P6 STS.128 [R245+0x17000], RZ ;  /* 0x017000fff5006388 */ /* 0x0009e20000000c00 */
[----:B------:R-:W-:Y:S05]  /*17c50*/  @P6 BRA `(.L_x_6339) ;  /* 0x0000000000706947 */ /* 0x000fea0003800000 */
[----:B---3--:R-:W3:Y:S01]  /*17c60*/  LDC.64 R4, c[0x0][0x3c0] ;  /* 0x0000f000ff047b82 */ /* 0x008ee20000000a00 */
        /* <DEDUP_REMOVED lines=27> */
.L_x_6339:
[----:B------:R-:W-:Y:S05]  /*17e20*/  BSYNC.RECONVERGENT B0 ;  /* 0x0000000000007941 */ /* 0x000fea0003800200 */
.L_x_6338:
[----:B------:R1:W-:Y:S01]  /*17e30*/  @P5 STS.128 [R245+0x11800], RZ ;  /* 0x011800fff5005388 */ /* 0x0003e20000000c00 */
[----:B------:R-:W-:Y:S03]  /*17e40*/  BSSY.RECONVERGENT B0, `(.L_x_6340) ;  /* 0x0000022000007945 */ /* 0x000fe60003800200 */
[----:B------:R1:W-:Y:S04]  /*17e50*/  @P5 STS.128 [R245+0x13800], RZ ;  /* 0x013800fff5005388 */ /* 0x0003e80000000c00 */
[----:B------:R1:W-:Y:S04]  /*17e60*/  @P5 STS.128 [R245+0x15800], RZ ;  /* 0x015800fff5005388 */ /* 0x0003e80000000c00 */
[----:B------:R1:W-:Y:S01]  /*17e70*/  @P5 STS.128 [R245+0x17800], RZ ;  /* 0x017800fff5005388 */ /* 0x0003e20000000c00 */
[----:B------:R-:W-:Y:S05]  /*17e80*/  @P5 BRA `(.L_x_6341) ;  /* 0x0000000000745947 */ /* 0x000fea0003800000 */
[----:B---3--:R-:W1:Y:S01]  /*17e90*/  LDC.64 R4, c[0x0][0x3c0] ;  /* 0x0000f000ff047b82 */ /* 0x008e620000000a00 */
[----:B------:R-:W3:Y:S02]  /*17ea0*/  LDCU UR8, c[0x0][0x440] ;  /* 0x00008800ff0877ac */ /* 0x000ee40008000800 */
[----:B---3--:R-:W-:Y:S02]  /*17eb0*/  ISETP.GE.AND P3, PT, R12, UR8, PT ;  /* 0x000000080c007c0c */ /* 0x008fe4000bf66270 */
        /* <DEDUP_REMOVED lines=26> */
.L_x_6341:
[----:B------:R-:W-:Y:S05]  /*18060*/  BSYNC.RECONVERGENT B0 ;  /* 0x0000000000007941 */ /* 0x000fea0003800200 */
.L_x_6340:
[----:B------:R-:W-:Y:S01]  /*18070*/  LDSM.16.M88.4 R84, [R97] ;  /* 0x000000006154783b */ /* 0x000fe20000000200 */
[----:B------:R-:W-:Y:S01]  /*18080*/  IMAD.MOV.U32 R8, RZ, RZ, 0x20 ;  /* 0x00000020ff087424 */ /* 0x000fe200078e00ff */
[C---:B------:R-:W-:Y:S01]  /*18090*/  LOP3.LUT P0, RZ, R61.reuse, 0x2, RZ, 0xc0, !PT ;  /* 0x000000023dff7812 */ /* 0x040fe2000780c0ff */
[----:B------:R-:W-:Y:S01]  /*180a0*/  VIADD R221, R96, UR6 ;  /* 0x0000000660dd7c36 */ /* 0x000fe20008000000 */
[----:B------:R-:W2:Y:S01]  /*180b0*/  LDSM.16.M88.4 R52, [R96+UR6+0x8000] ;  /* 0x008000066034783b */ /* 0x000ea20008000200 */
[----:B------:R-:W-:Y:S01]  /*180c0*/  LOP3.LUT R2, R61, 0x4, RZ, 0xc0, !PT ;  /* 0x000000043d027812 */ /* 0x000fe200078ec0ff */
[----:B------:R-:W-:Y:S01]  /*180d0*/  IMAD.MOV.U32 R167, RZ, RZ, 0x40 ;  /* 0x00000040ffa77424 */ /* 0x000fe200078e00ff */
[----:B------:R-:W-:Y:S01]  /*180e0*/  SEL R8, R8, 0xffffffe0, !P0 ;  /* 0xffffffe008087807 */ /* 0x000fe20004000000 */
[----:B------:R-:W4:Y:S01]  /*180f0*/  LDSM.16.M88.4 R44, [R96+UR6+0x8800] ;  /* 0x00880006602c783b */ /* 0x000f220008000200 */
[----:B------:R-:W-:Y:S01]  /*18100*/  ISETP.NE.AND P0, PT, R2, RZ, PT ;  /* 0x000000ff0200720c */ /* 0x000fe20003f05270 */
[----:B------:R-:W3:Y:S01]  /*18110*/  LDCU.64 UR8, c[0x0][0x508] ;  /* 0x0000a100ff0877ac */ /* 0x000ee20008000a00 */
[----:B------:R-:W-:Y:S01]  /*18120*/  SHF.R.U32.HI R212, RZ, 0x1, R61 ;  /* 0x00000001ffd47819 */ /* 0x000fe2000001163d */
[--C-:B------:R-:W-:Y:S01]  /*18130*/  IMAD.IADD R62, R97, 0x1, R8.reuse ;  /* 0x00000001613e7824 */ /* 0x100fe200078e0208 */
[----:B------:R-:W4:Y:S01]  /*18140*/  LDSM.16.M88.4 R36, [R96+UR6+0x9000] ;  /* 0x009000066024783b */ /* 0x000f220008000200 */
[----:B------:R-:W-:Y:S01]  /*18150*/  IMAD.IADD R0, R221, 0x1, R8 ;  /* 0x00000001dd007824 */ /* 0x000fe200078e0208 */
[----:B------:R-:W-:Y:S01]  /*18160*/  SEL R167, R167, 0xffffffc0, !P0 ;  /* 0xffffffc0a7a77807 */ /* 0x000fe20004000000 */
[----:B------:R-:W-:Y:S01]  /*18170*/  IMAD.U32 R234, RZ, RZ, UR29 ;  /* 0x0000001dffea7e24 */ /* 0x000fe2000f8e00ff */
[----:B------:R-:W-:Y:S01]  /*18180*/  LDSM.16.M88.4 R64, [R62] ;  /* 0x000000003e40783b */ /* 0x000fe20000000200 */
[----:B------:R-:W-:-:S02]  /*18190*/  UISETP.GT.AND UP0, UPT, UR35, UR7, UPT ;  /* 0x000000072300728c */ /* 0x000fc4000bf04270 */
[--C-:B------:R-:W-:Y:S01]  /*181a0*/  IMAD.IADD R63, R97, 0x1, R167.reuse ;  /* 0x00000001613f7824 */ /* 0x100fe200078e02a7 */
[----:B------:R-:W4:Y:S01]  /*181b0*/  LDSM.16.M88.4 R20, [R0+0x8000] ;  /* 0x008000000014783b */ /* 0x000f220000000200 */
[----:B------:R-:W-:Y:S02]  /*181c0*/  IMAD.IADD R15, R221, 0x1, R167 ;  /* 0x00000001dd0f7824 */ /* 0x000fe400078e02a7 */
[C---:B------:R-:W-:Y:S01]  /*181d0*/  IMAD.IADD R2, R8.reuse, 0x1, R63 ;  /* 0x0000000108027824 */ /* 0x040fe200078e023f */
[----:B------:R-:W4:Y:S01]  /*181e0*/  LDSM.16.M88.4 R24, [R96+UR6+0x9800] ;  /* 0x009800066018783b */ /* 0x000f220008000200 */
[----:B------:R-:W-:Y:S01]  /*181f0*/  IMAD.IADD R14, R8, 0x1, R15 ;  /* 0x00000001080e7824 */ /* 0x000fe200078e020f */
[----:B---3--:R-:W-:Y:S02]  /*18200*/  UIADD3 UR8, UPT, UPT, UR29, UR8, -UR22 ;  /* 0x000000081d087290 */ /* 0x008fe4000fffe816 */
[----:B------:R-:W3:Y:S04]  /*18210*/  LDSM.16.M88.4 R16, [R0+0x8800] ;  /* 0x008800000010783b */ /* 0x000ee80000000200 */
[----:B-1----:R-:W1:Y:S04]  /*18220*/  LDSM.16.M88.4 R4, [R0+0x9000] ;  /* 0x009000000004783b */ /* 0x002e680000000200 */
[----:B------:R-:W-:Y:S04]  /*18230*/  LDSM.16.M88.4 R68, [R63] ;  /* 0x000000003f44783b */ /* 0x000fe80000000200 */
[----:B------:R-:W1:Y:S01]  /*18240*/  LDSM.16.M88.4 R28, [R15+0x8000] ;  /* 0x008000000f1c783b */ /* 0x000e620000000200 */
[C---:B--2---:R-:W-:Y:S03]  /*18250*/  HMMA.16816.F32.BF16 R56, R84.reuse, R52, RZ ;  /* 0x000000345438723c */ /* 0x044fe600000418ff */
[----:B-----5:R-:W2:Y:S04]  /*18260*/  LDSM.16.M88.4 R80, [R0+0x9800] ;  /* 0x009800000050783b */ /* 0x020ea80000000200 */
[----:B------:R-:W-:Y:S01]  /*18270*/  LDSM.16.M88.4 R76, [R15+0x9000] ;  /* 0x009000000f4c783b */ /* 0x000fe20000000200 */
[C---:B------:R-:W-:Y:S03]  /*18280*/  HMMA.16816.F32.BF16 R52, R84.reuse, R54, RZ ;  /* 0x000000365434723c */ /* 0x040fe600000418ff */
[----:B------:R-:W-:Y:S04]  /*18290*/  LDSM.16.M88.4 R72, [R15+0x9800] ;  /* 0x009800000f48783b */ /* 0x000fe80000000200 */
[----:B------:R-:W-:Y:S01]  /*182a0*/  LDSM.16.M88.4 R88, [R97+0x2000] ;  /* 0x002000006158783b */ /* 0x000fe20000000200 */
[C---:B----4-:R-:W-:Y:S03]  /*182b0*/  HMMA.16816.F32.BF16 R48, R84.reuse, R44, RZ ;  /* 0x0000002c5430723c */ /* 0x050fe600000418ff */
[----:B------:R-:W-:Y:S04]  /*182c0*/  LDSM.16.M88.4 R92, [R96+UR6+0xb800] ;  /* 0x00b80006605c783b */ /* 0x000fe80008000200 */
[----:B------:R-:W0:Y:S01]  /*182d0*/  LDGDEPBAR ;  /* 0x00000000000079af */ /* 0x000e220000000000 */
[C---:B------:R-:W-:Y:S08]  /*182e0*/  HMMA.16816.F32.BF16 R44, R84.reuse, R46, RZ ;  /* 0x0000002e542c723c */ /* 0x040ff000000418ff */
[C---:B------:R-:W-:Y:S08]  /*182f0*/  HMMA.16816.F32.BF16 R40, R84.reuse, R36, RZ ;  /* 0x000000245428723c */ /* 0x040ff000000418ff */
[----:B------:R-:W-:Y:S08]  /*18300*/  HMMA.16816.F32.BF16 R36, R84, R38, RZ ;  /* 0x000000265424723c */ /* 0x000ff000000418ff */
[C---:B------:R-:W-:Y:S08]  /*18310*/  HMMA.16816.F32.BF16 R56, R64.reuse, R20, R56 ;  /* 0x000000144038723c */ /* 0x040ff00000041838 */
[----:B------:R-:W-:Y:S01]  /*18320*/  HMMA.16816.F32.BF16 R52, R64, R22, R52 ;  /* 0x000000164034723c */ /* 0x000fe20000041834 */
[----:B------:R-:W4:Y:S07]  /*18330*/  LDSM.16.M88.4 R20, [R15+0x8800] ;  /* 0x008800000f14783b */ /* 0x000f2e0000000200 */
[C---:B------:R-:W-:Y:S08]  /*18340*/  HMMA.16816.F32.BF16 R32, R84.reuse, R24, RZ ;  /* 0x000000185420723c */ /* 0x040ff000000418ff */
[----:B------:R-:W-:Y:S01]  /*18350*/  HMMA.16816.F32.BF16 R84, R84, R26, RZ ;  /* 0x0000001a5454723c */ /* 0x000fe200000418ff */
[----:B------:R-:W-:Y:S07]  /*18360*/  LDSM.16.M88.4 R24, [R2] ;  /* 0x000000000218783b */ /* 0x000fee0000000200 */
[C---:B---3--:R-:W-:Y:S08]  /*18370*/  HMMA.16816.F32.BF16 R48, R64.reuse, R16, R48 ;  /* 0x000000104030723c */ /* 0x048ff00000041830 */
[C---:B------:R-:W-:Y:S01]  /*18380*/  HMMA.16816.F32.BF16 R44, R64.reuse, R18, R44 ;  /* 0x00000012402c723c */ /* 0x040fe2000004182c */
[----:B------:R-:W3:Y:S07]  /*18390*/  LDSM.16.M88.4 R16, [R14+0x8000] ;  /* 0x008000000e10783b */ /* 0x000eee0000000200 */
[C---:B-1----:R-:W-:Y:S08]  /*183a0*/  HMMA.16816.F32.BF16 R40, R64.reuse, R4, R40 ;  /* 0x000000044028723c */ /* 0x042ff00000041828 */
[----:B------:R-:W-:Y:S01]  /*183b0*/  HMMA.16816.F32.BF16 R36, R64, R6, R36 ;  /* 0x000000064024723c */ /* 0x000fe20000041824 */
[----:B------:R-:W1:Y:S07]  /*183c0*/  LDSM.16.M88.4 R4, [R14+0x8800] ;  /* 0x008800000e04783b */ /* 0x000e6e0000000200 */
[C---:B------:R-:W-:Y:S08]  /*183d0*/  HMMA.16816.F32.BF16 R56, R68.reuse, R28, R56 ;  /* 0x0000001c4438723c */ /* 0x040ff00000041838 */
[----:B------:R-:W-:Y:S01]  /*183e0*/  HMMA.16816.F32.BF16 R52, R68, R30, R52 ;  /* 0x0000001e4434723c */ /* 0x000fe20000041834 */
[----:B------:R-:W-:Y:S07]  /*183f0*/  LDSM.16.M88.4 R28, [R14+0x9800] ;  /* 0x009800000e1c783b */ /* 0x000fee0000000200 */
[C---:B--2---:R-:W-:Y:S08]  /*18400*/  HMMA.16816.F32.BF16 R32, R64.reuse, R80, R32 ;  /* 0x000000504020723c */ /* 0x044ff00000041820 */
[----:B------:R-:W-:Y:S01]  /*18410*/  HMMA.16816.F32.BF16 R84, R64, R82, R84 ;  /* 0x000000524054723c */ /* 0x000fe20000041854 */
[----:B------:R-:W2:Y:S04]  /*18420*/  LDSM.16.M88.4 R64, [R14+0x9000] ;  /* 0x009000000e40783b */ /* 0x000ea80000000200 */
[----:B------:R-:W-:Y:S03]  /*18430*/  LDSM.16.M88.4 R80, [R62+0x2000] ;  /* 0x002000003e50783b */ /* 0x000fe60000000200 */
[C---:B----4-:R-:W-:Y:S08]  /*18440*/  HMMA.16816.F32.BF16 R48, R68.reuse, R20, R48 ;  /* 0x000000144430723c */ /* 0x050ff00000041830 */
[----:B------:R-:W-:Y:S01]  /*18450*/  HMMA.16816.F32.BF16 R44, R68, R22, R44 ;  /* 0x00000016442c723c */ /* 0x000fe2000004182c */
[----:B------:R-:W-:Y:S07]  /*18460*/  LDSM.16.M88.4 R20, [R96+UR6+0xa000] ;  /* 0x00a000066014783b */ /* 0x000fee0008000200 */
[C---:B---3--:R-:W-:Y:S08]  /*18470*/  HMMA.16816.F32.BF16 R56, R24.reuse, R16, R56 ;  /* 0x000000101838723c */ /* 0x048ff00000041838 */
[C---:B------:R-:W-:Y:S01]  /*18480*/  HMMA.16816.F32.BF16 R52, R24.reuse, R18, R52 ;  /* 0x000000121834723c */ /* 0x040fe20000041834 */
[----:B------:R-:W3:Y:S07]  /*18490*/  LDSM.16.M88.4 R16, [R96+UR6+0xa800] ;  /* 0x00a800066010783b */ /* 0x000eee0008000200 */
[C---:B-1----:R-:W-:Y:S08]  /*184a0*/  HMMA.16816.F32.BF16 R48, R24.reuse, R4, R48 ;  /* 0x000000041830723c */ /* 0x042ff00000041830 */
[----:B------:R-:W-:Y:S01]  /*184b0*/  HMMA.16816.F32.BF16 R44, R24, R6, R44 ;  /* 0x00000006182c723c */ /* 0x000fe2000004182c */
[----:B------:R-:W1:Y:S07]  /*184c0*/  LDSM.16.M88.4 R4, [R96+UR6+0xb000] ;  /* 0x00b000066004783b */ /* 0x000e6e0008000200 */
        /* <DEDUP_REMOVED lines=22> */
[----:B------:R-:W1:Y:S07]  /*18630*/  LDSM.16.M88.4 R20, [R15+0xa800] ;  /* 0x00a800000f14783b */ /* 0x000e6e0000000200 */
[C---:B------:R-:W-:Y:S08]  /*18640*/  HMMA.16816.F32.BF16 R32, R88.reuse, R92, R32 ;  /* 0x0000005c5820723c */ /* 0x040ff00000041820 */
[----:B------:R-:W-:Y:S01]  /*18650*/  HMMA.16816.F32.BF16 R84, R88, R94, R84 ;  /* 0x0000005e5854723c */ /* 0x000fe20000041854 */
[----:B------:R-:W-:Y:S07]  /*18660*/  LDSM.16.M88.4 R92, [R0+0xf800] ;  /* 0x00f80000005c783b */ /* 0x000fee0000000200 */
[C---:B----4-:R-:W-:Y:S08]  /*18670*/  HMMA.16816.F32.BF16 R48, R80.reuse, R72, R48 ;  /* 0x000000485030723c */ /* 0x050ff00000041830 */
[C---:B------:R-:W-:Y:S08]  /*18680*/  HMMA.16816.F32.BF16 R44, R80.reuse, R74, R44 ;  /* 0x0000004a502c723c */ /* 0x040ff0000004182c */
[C---:B------:R-:W-:Y:S08]  /*18690*/  HMMA.16816.F32.BF16 R40, R80.reuse, R68, R40 ;  /* 0x000000445028723c */ /* 0x040ff00000041828 */
[C---:B------:R-:W-:Y:S01]  /*186a0*/  HMMA.16816.F32.BF16 R72, R80.reuse, R70, R36 ;  /* 0x000000465048723c */ /* 0x040fe20000041824 */
[----:B------:R-:W-:Y:S04]  /*186b0*/  LDSM.16.M88.4 R68, [R2+0x2000] ;  /* 0x002000000244783b */ /* 0x000fe80000000200 */
[----:B------:R-:W4:Y:S03]  /*186c0*/  LDSM.16.M88.4 R36, [R14+0xa000] ;  /* 0x00a000000e24783b */ /* 0x000f260000000200 */
[C---:B------:R-:W-:Y:S08]  /*186d0*/  HMMA.16816.F32.BF16 R56, R80.reuse, R76, R56 ;  /* 0x0000004c5038723c */ /* 0x040ff00000041838 */
[C---:B------:R-:W-:Y:S08]  /*186e0*/  HMMA.16816.F32.BF16 R52, R80.reuse, R78, R52 ;  /* 0x0000004e5034723c */ /* 0x040ff00000041834 */
[C---:B--2---:R-:W-:Y:S01]  /*186f0*/  HMMA.16816.F32.BF16 R76, R80.reuse, R64, R32 ;  /* 0x00000040504c723c */ /* 0x044fe20000041820 */
[----:B------:R-:W2:Y:S07]  /*18700*/  LDSM.16.M88.4 R32, [R14+0xa800] ;  /* 0x00a800000e20783b */ /* 0x000eae0000000200 */
[----:B------:R-:W-:Y:S01]  /*18710*/  HMMA.16816.F32.BF16 R84, R80, R66, R84 ;  /* 0x000000425054723c */ /* 0x000fe20000041854 */
[----:B------:R-:W-:Y:S07]  /*18720*/  LDSM.16.M88.4 R64, [R96+UR6+0xc800] ;  /* 0x00c800066040783b */ /* 0x000fee0008000200 */
[C---:B---3--:R-:W-:Y:S08]  /*18730*/  HMMA.16816.F32.BF16 R40, R28.reuse, R16, R40 ;  /* 0x000000101c28723c */ /* 0x048ff00000041828 */
        /* <DEDUP_REMOVED lines=10> */
[----:B------:R-:W1:Y:S04]  /*187e0*/  LDSM.16.M88.4 R4, [R96+UR6+0xc000] ;  /* 0x00c000066004783b */ /* 0x000e680008000200 */
[----:B------:R-:W-:Y:S03]  /*187f0*/  LDSM.16.M88.4 R28, [R96+UR6+0xd800] ;  /* 0x00d80006601c783b */ /* 0x000fe60008000200 */
[C---:B----4-:R-:W-:Y:S08]  /*18800*/  HMMA.16816.F32.BF16 R56, R68.reuse, R36, R56 ;  /* 0x000000244438723c */ /* 0x050ff00000041838 */
[C---:B------:R-:W-:Y:S01]  /*18810*/  HMMA.16816.F32.BF16 R52, R68.reuse, R38, R52 ;  /* 0x000000264434723c */ /* 0x040fe20000041834 */
[----:B------:R-:W4:Y:S07]  /*18820*/  LDSM.16.M88.4 R36, [R96+UR6+0xd000] ;  /* 0x00d000066024783b */ /* 0x000f2e0008000200 */
[C---:B--2---:R-:W-:Y:S08]  /*18830*/  HMMA.16816.F32.BF16 R48, R68.reuse, R32, R48 ;  /* 0x000000204430723c */ /* 0x044ff00000041830 */
[C---:B------:R-:W-:Y:S01]  /*18840*/  HMMA.16816.F32.BF16 R80, R68.reuse, R34, R44 ;  /* 0x000000224450723c */ /* 0x040fe2000004182c */
[----:B------:R-:W-:Y:S04]  /*18850*/  LDSM.16.M88.4 R44, [R62+0x4000] ;  /* 0x004000003e2c783b */ /* 0x000fe80000000200 */
[----:B------:R-:W2:Y:S03]  /*18860*/  LDSM.16.M88.4 R32, [R0+0xc000] ;  /* 0x00c000000020783b */ /* 0x000ea60000000200 */
[C---:B---3--:R-:W-:Y:S08]  /*18870*/  HMMA.16816.F32.BF16 R40, R68.reuse, R16, R40 ;  /* 0x000000104428723c */ /* 0x048ff00000041828 */
[C---:B------:R-:W-:Y:S01]  /*18880*/  HMMA.16816.F32.BF16 R72, R68.reuse, R18, R72 ;  /* 0x000000124448723c */ /* 0x040fe20000041848 */
[----:B------:R-:W3:Y:S07]  /*18890*/  LDSM.16.M88.4 R16, [R0+0xc800] ;  /* 0x00c800000010783b */ /* 0x000eee0000000200 */
[C---:B-1----:R-:W-:Y:S08]  /*188a0*/  HMMA.16816.F32.BF16 R76, R68.reuse, R20, R76 ;  /* 0x00000014444c723c */ /* 0x042ff0000004184c */
[----:B------:R-:W-:Y:S01]  /*188b0*/  HMMA.16816.F32.BF16 R84, R68, R22, R84 ;  /* 0x000000164454723c */ /* 0x000fe20000041854 */
[----:B------:R-:W1:Y:S04]  /*188c0*/  LDSM.16.M88.4 R20, [R0+0xd000] ;  /* 0x00d000000014783b */ /* 0x000e680000000200 */
[----:B------:R-:W-:Y:S03]  /*188d0*/  LDSM.16.M88.4 R68, [R0+0xf000] ;  /* 0x00f000000044783b */ /* 0x000fe60000000200 */
[C---:B------:R-:W-:Y:S08]  /*188e0*/  HMMA.16816.F32.BF16 R56, R24.reuse, R4, R56 ;  /* 0x000000041838723c */ /* 0x040ff00000041838 */
        /* <DEDUP_REMOVED lines=30> */
[----:B------:R-:W2:Y:S07]  /*18ad0*/  LDSM.16.M88.4 R32, [R96+UR6+0xe000] ;  /* 0x00e000066020783b */ /* 0x000eae0008000200 */
[C---:B---3--:R-:W-:Y:S08]  /*18ae0*/  HMMA.16816.F32.BF16 R40, R28.reuse, R16, R40 ;  /* 0x000000101c28723c */ /* 0x048ff00000041828 */
[C---:B------:R-:W-:Y:S01]  /*18af0*/  HMMA.16816.F32.BF16 R72, R28.reuse, R18, R72 ;  /* 0x000000121c48723c */ /* 0x040fe20000041848 */
[----:B------:R-:W3:Y:S07]  /*18b00*/  LDSM.16.M88.4 R16, [R14+0xd800] ;  /* 0x00d800000e10783b */ /* 0x000eee0000000200 */
[C---:B-1----:R-:W-:Y:S08]  /*18b10*/  HMMA.16816.F32.BF16 R76, R28.reuse, R20, R76 ;  /* 0x000000141c4c723c */ /* 0x042ff0000004184c */
[----:B------:R-:W-:Y:S01]  /*18b20*/  HMMA.16816.F32.BF16 R84, R28, R22, R84 ;  /* 0x000000161c54723c */ /* 0x000fe20000041854 */
[----:B------:R-:W-:Y:S04]  /*18b30*/  LDSM.16.M88.4 R20, [R62+0x6000] ;  /* 0x006000003e14783b */ /* 0x000fe80000000200 */
[----:B------:R-:W-:Y:S03]  /*18b40*/  LDSM.16.M88.4 R28, [R0+0xe000] ;  /* 0x00e00000001c783b */ /* 0x000fe60000000200 */
[C---:B------:R-:W-:Y:S08]  /*18b50*/  HMMA.16816.F32.BF16 R56, R36.reuse, R4, R56 ;  /* 0x000000042438723c */ /* 0x040ff00000041838 */
[C---:B------:R-:W-:Y:S01]  /*18b60*/  HMMA.16816.F32.BF16 R52, R36.reuse, R6, R52 ;  /* 0x000000062434723c */ /* 0x040fe20000041834 */
[----:B------:R-:W1:Y:S07]  /*18b70*/  LDSM.16.M88.4 R4, [R96+UR6+0xe800] ;  /* 0x00e800066004783b */ /* 0x000e6e0008000200 */
[C---:B------:R-:W-:Y:S08]  /*18b80*/  HMMA.16816.F32.BF16 R48, R36.reuse, R44, R48 ;  /* 0x0000002c2430723c */ /* 0x040ff00000041830 */
[C---:B------:R-:W-:Y:S01]  /*18b90*/  HMMA.16816.F32.BF16 R80, R36.reuse, R46, R80 ;  /* 0x0000002e2450723c */ /* 0x040fe20000041850 */
[----:B------:R-:W-:Y:S07]  /*18ba0*/  LDSM.16.M88.4 R44, [R15+0xe000] ;  /* 0x00e000000f2c783b */ /* 0x000fee0000000200 */
[C---:B----4-:R-:W-:Y:S08]  /*18bb0*/  HMMA.16816.F32.BF16 R40, R36.reuse, R24, R40 ;  /* 0x000000182428723c */ /* 0x050ff00000041828 */
[----:B------:R-:W-:Y:S01]  /*18bc0*/  HMMA.16816.F32.BF16 R72, R36, R26, R72 ;  /* 0x0000001a2448723c */ /* 0x000fe20000041848 */
[----:B------:R-:W-:Y:S07]  /*18bd0*/  LDSM.16.M88.4 R24, [R63+0x6000] ;  /* 0x006000003f18783b */ /* 0x000fee0000000200 */
[----:B--2---:R-:W-:Y:S08]  /*18be0*/  HMMA.16816.F32.BF16 R56, R64, R32, R56 ;  /* 0x000000204038723c */ /* 0x004ff00000041838 */
[C---:B---3--:R-:W-:Y:S08]  /*18bf0*/  HMMA.16816.F32.BF16 R76, R36.reuse, R16, R76 ;  /* 0x00000010244c723c */ /* 0x048ff0000004184c */
[----:B------:R-:W-:Y:S01]  /*18c00*/  HMMA.16816.F32.BF16 R84, R36, R18, R84 ;  /* 0x000000122454723c */ /* 0x000fe20000041854 */
[----:B------:R-:W2:Y:S04]  /*18c10*/  LDSM.16.M88.4 R16, [R96+UR6+0xf000] ;  /* 0x00f000066010783b */ /* 0x000ea80008000200 */
[----:B------:R-:W3:Y:S03]  /*18c20*/  LDSM.16.M88.4 R36, [R96+UR6+0xf800] ;  /* 0x00f800066024783b */ /* 0x000ee60008000200 */
[C---:B-1----:R-:W-:Y:S08]  /*18c30*/  HMMA.16816.F32.BF16 R48, R64.reuse, R4, R48 ;  /* 0x000000044030723c */ /* 0x042ff00000041830 */
[----:B------:R-:W-:Y:S01]  /*18c40*/  HMMA.16816.F32.BF16 R80, R64, R6, R80 ;  /* 0x000000064050723c */ /* 0x000fe20000041850 */
[----:B------:R-:W-:Y:S07]  /*18c50*/  LDSM.16.M88.4 R4, [R2+0x6000] ;  /* 0x006000000204783b */ /* 0x000fee0000000200 */
[----:B------:R-:W-:Y:S01]  /*18c60*/  HMMA.16816.F32.BF16 R88, R20, R28, R56 ;  /* 0x0000001c1458723c */ /* 0x000fe20000041838 */
[----:B------:R-:W1:Y:S01]  /*18c70*/  LDSM.16.M88.4 R56, [R14+0xe000] ;  /* 0x00e000000e38783b */ /* 0x000e620000000200 */
[----:B------:R-:W-:-:S05]  /*18c80*/  IMAD.SHL.U32 R28, R61, 0x2, RZ ;  /* 0x000000023d1c7824 */ /* 0x000fca00078e00ff */
[----:B------:R-:W-:Y:S01]  /*18c90*/  LOP3.LUT R28, R28, 0x6, RZ, 0xc0, !PT ;  /* 0x000000061c1c7812 */ /* 0x000fe200078ec0ff */
[----:B------:R-:W-:Y:S01]  /*18ca0*/  HMMA.16816.F32.BF16 R52, R64, R34, R52 ;  /* 0x000000224034723c */ /* 0x000fe20000041834 */
[----:B------:R4:W1:Y:S03]  /*18cb0*/  LDSM.16.M88.4 R32, [R0+0xe800] ;  /* 0x00e800000020783b */ /* 0x0008660000000200 */
[----:B------:R-:W-:-:S04]  /*18cc0*/  VIADD R28, R28, UR30 ;  /* 0x0000001e1c1c7c36 */ /* 0x000fc80008000000 */
[----:B--2---:R-:W-:Y:S01]  /*18cd0*/  HMMA.16816.F32.BF16 R40, R64, R16, R40 ;  /* 0x000000104028723c */ /* 0x004fe20000041828 */
[----:B------:R-:W-:-:S04]  /*18ce0*/  SHF.R.U32.HI R17, RZ, 0x2, R61 ;  /* 0x00000002ff117819 */ /* 0x000fc8000001163d */
[----:B------:R-:W-:-:S03]  /*18cf0*/  LOP3.LUT R17, R17, 0x7, RZ, 0xc0, !PT ;  /* 0x0000000711117812 */ /* 0x000fc600078ec0ff */
[----:B------:R-:W-:Y:S01]  /*18d00*/  HMMA.16816.F32.BF16 R88, R24, R44, R88 ;  /* 0x0000002c1858723c */ /* 0x000fe20000041858 */
[----:B----4-:R-:W-:-:S07]  /*18d10*/  LOP3.LUT R0, R212, 0x1f0, RZ, 0xc0, !PT ;  /* 0x000001f0d4007812 */ /* 0x010fce00078ec0ff */
[----:B------:R-:W-:Y:S01]  /*18d20*/  HMMA.16816.F32.BF16 R52, R20, R30, R52 ;  /* 0x0000001e1434723c */ /* 0x000fe20000041834 */
[----:B------:R-:W-:Y:S01]  /*18d30*/  VIADD R31, R28, 0x1 ;  /* 0x000000011c1f7836 */ /* 0x000fe20000000000 */
[----:B------:R-:W-:-:S06]  /*18d40*/  IADD3 R2, PT, PT, R17, UR28, R0 ;  /* 0x0000001c11027c10 */ /* 0x000fcc000fffe000 */
[C---:B------:R-:W-:Y:S01]  /*18d50*/  HMMA.16816.F32.BF16 R72, R64.reuse, R18, R72 ;  /* 0x000000124048723c */ /* 0x040fe20000041848 */
[----:B------:R-:W2:Y:S07]  /*18d60*/  LDSM.16.M88.4 R16, [R15+0xe800] ;  /* 0x00e800000f10783b */ /* 0x000eae0000000200 */
[----:B---3--:R-:W-:Y:S01]  /*18d70*/  HMMA.16816.F32.BF16 R76, R64, R36, R76 ;  /* 0x00000024404c723c */ /* 0x008fe2000004184c */
[----:B------:R-:W-:-:S07]  /*18d80*/  VIADD R36, R28, 0x11 ;  /* 0x000000111c247836 */ /* 0x000fce0000000000 */
[----:B------:R-:W-:Y:S08]  /*18d90*/  HMMA.16816.F32.BF16 R84, R64, R38, R84 ;  /* 0x000000264054723c */ /* 0x000ff00000041854 */
[----:B-1----:R-:W-:Y:S01]  /*18da0*/  HMMA.16816.F32.BF16 R88, R4, R56, R88 ;  /* 0x000000380458723c */ /* 0x002fe20000041858 */
[----:B------:R-:W-:-:S07]  /*18db0*/  VIADD R56, R28, 0x38 ;  /* 0x000000381c387836 */ /* 0x000fce0000000000 */
[----:B------:R-:W-:Y:S08]  /*18dc0*/  HMMA.16816.F32.BF16 R52, R24, R46, R52 ;  /* 0x0000002e1834723c */ /* 0x000ff00000041834 */
[----:B------:R-:W-:Y:S03]  /*18dd0*/  HMMA.16816.F32.BF16 R48, R20, R32, R48 ;  /* 0x000000201430723c */ /* 0x000fe60000041830 */
[----:B------:R-:W-:Y:S01]  /*18de0*/  FMUL.FTZ R29, R88, UR9 ;  /* 0x00000009581d7c20 */ /* 0x000fe20008410000 */
[----:B------:R-:W-:Y:S01]  /*18df0*/  FMUL.FTZ R30, R90, UR9 ;  /* 0x000000095a1e7c20 */ /* 0x000fe20008410000 */
[----:B------:R-:W-:-:S03]  /*18e00*/  FMUL.FTZ R33, R89, UR9 ;  /* 0x0000000959217c20 */ /* 0x000fc60008410000 */
[C---:B------:R-:W-:Y:S01]  /*18e10*/  HMMA.16816.F32.BF16 R80, R20.reuse, R34, R80 ;  /* 0x000000221450723c */ /* 0x040fe20000041850 */
[----:B------:R-:W-:Y:S01]  /*18e20*/  VIADD R35, R28, UR22 ;  /* 0x000000161c237c36 */ /* 0x000fe20008000000 */
[----:B------:R-:W1:Y:S06]  /*18e30*/  MUFU.TANH R29, R29 ;  /* 0x0000001d001d7308 */ /* 0x000e6c0000002400 */
[C---:B------:R-:W-:Y:S02]  /*18e40*/  HMMA.16816.F32.BF16 R40, R20.reuse, R68, R40 ;  /* 0x000000441428723c */ /* 0x040fe40000041828 */
[----:B------:R-:W3:Y:S06]  /*18e50*/  MUFU.TANH R30, R30 ;  /* 0x0000001e001e7308 */ /* 0x000eec0000002400 */
[C---:B------:R-:W-:Y:S02]  /*18e60*/  HMMA.16816.F32.BF16 R72, R20.reuse, R70, R72 ;  /* 0x000000461448723c */ /* 0x040fe40000041848 */
[----:B------:R-:W4:Y:S06]  /*18e70*/  MUFU.TANH R33, R33 ;  /* 0x0000002100217308 */ /* 0x000f2c0000002400 */
[C---:B------:R-:W-:Y:S08]  /*18e80*/  HMMA.16816.F32.BF16 R76, R20.reuse, R92, R76 ;  /* 0x0000005c144c723c */ /* 0x040ff0000004184c */
[----:B------:R-:W-:Y:S01]  /*18e90*/  HMMA.16816.F32.BF16 R84, R20, R94, R84 ;  /* 0x0000005e1454723c */ /* 0x000fe20000041854 */
[----:B------:R-:W-:-:S02]  /*18ea0*/  VIADD R21, R2, UR8 ;  /* 0x0000000802157c36 */ /* 0x000fc40008000000 */
[----:B------:R-:W-:-:S03]  /*18eb0*/  VIADD R2, R2, UR29 ;  /* 0x0000001d02027c36 */ /* 0x000fc60008000000 */
[C-C-:B------:R-:W-:Y:S01]  /*18ec0*/  VIADDMNMX R236, R21.reuse, 0x1, R234.reuse, PT ;  /* 0x0000000115ec7846 */ /* 0x140fe200038001ea */
[C---:B------:R-:W-:Y:S01]  /*18ed0*/  VIADD R165, R2.reuse, 0x8 ;  /* 0x0000000802a57836 */ /* 0x040fe20000000000 */
[----:B------:R-:W-:Y:S01]  /*18ee0*/  VIADDMNMX R234, R21, 0x9, R234, PT ;  /* 0x0000000915ea7846 */ /* 0x000fe200038001ea */
[C-C-:B------:R-:W-:Y:S01]  /*18ef0*/  IMAD.IADD R34, R2.reuse, 0x1, -R35.reuse ;  /* 0x0000000102227824 */ /* 0x140fe200078e0a23 */
[----:B------:R-:W4:Y:S01]  /*18f00*/  LDSM.16.M88.4 R20, [R14+0xe800] ;  /* 0x00e800000e14783b */ /* 0x000f220000000200 */
[C---:B------:R-:W-:Y:S01]  /*18f10*/  IMAD.IADD R35, R165.reuse, 0x1, -R35 ;  /* 0x00000001a5237824 */ /* 0x040fe200078e0a23 */
[----:B------:R-:W-:Y:S01]  /*18f20*/  HMMA.16816.F32.BF16 R52, R4, R58, R52 ;  /* 0x0000003a0434723c */ /* 0x000fe20000041834 */
[----:B------:R-:W-:Y:S01]  /*18f30*/  VIADD R237, R2, -UR24 ;  /* 0x8000001802ed7c36 */ /* 0x000fe20008000000 */
[----:B------:R-:W-:Y:S01]  /*18f40*/  IABS R34, R34 ;  /* 0x0000002200227213 */ /* 0x000fe20000000000 */
[----:B------:R-:W-:Y:S01]  /*18f50*/  VIADD R58, R56, UR22 ;  /* 0x00000016383a7c36 */ /* 0x000fe20008000000 */
[----:B------:R-:W-:Y:S01]  /*18f60*/  IABS R35, R35 ;  /* 0x0000002300237213 */ /* 0x000fe20000000000 */
[----:B------:R-:W-:Y:S01]  /*18f70*/  VIADD R235, R165, -UR24 ;  /* 0x80000018a5eb7c36 */ /* 0x000fe20008000000 */
[----:B------:R-:W-:-:S02]  /*18f80*/  ISETP.GT.AND P5, PT, R237, R31, PT ;  /* 0x0000001fed00720c */ /* 0x000fc40003fa4270 */
[----:B------:R-:W-:Y:S01]  /*18f90*/  IADD3 R32, PT, PT, R2, 0x37, -R58 ;  /* 0x0000003702207810 */ /* 0x000fe20007ffe83a */
[C---:B--2---:R-:W-:Y:S01]  /*18fa0*/  HMMA.16816.F32.BF16 R48, R24.reuse, R16, R48 ;  /* 0x000000101830723c */ /* 0x044fe20000041830 */
[----:B------:R-:W-:Y:S01]  /*18fb0*/  ISETP.GT.AND P1, PT, R235, R31, PT ;  /* 0x0000001feb00720c */ /* 0x000fe20003f24270 */
[----:B------:R-:W-:Y:S01]  /*18fc0*/  FMUL.FTZ R16, R91, UR9 ;  /* 0x000000095b107c20 */ /* 0x000fe20008410000 */
[C---:B------:R-:W-:Y:S01]  /*18fd0*/  ISETP.GE.AND P2, PT, R31.reuse, R236, PT ;  /* 0x000000ec1f00720c */ /* 0x040fe20003f46270 */
[----:B------:R-:W-:Y:S01]  /*18fe0*/  VIADD R17, R28, 0x8 ;  /* 0x000000081c117836 */ /* 0x000fe20000000000 */
[----:B------:R-:W-:Y:S01]  /*18ff0*/  ISETP.GE.AND P6, PT, R31, R234, PT ;  /* 0x000000ea1f00720c */ /* 0x000fe20003fc6270 */
[----:B------:R-:W-:Y:S01]  /*19000*/  IMAD.MOV.U32 R31, RZ, RZ, R35 ;  /* 0x000000ffff1f7224 */ /* 0x000fe200078e0023 */
[----:B------:R-:W-:Y:S01]  /*19010*/  I2FP.F32.S32 R34, R34 ;  /* 0x0000002200227245 */ /* 0x000fe20000201400 */
[----:B------:R-:W2:Y:S01]  /*19020*/  MUFU.TANH R16, R16 ;  /* 0x0000001000107308 */ /* 0x000ea20000002400 */
[----:B------:R-:W-:Y:S01]  /*19030*/  IABS R32, R32 ;  /* 0x0000002000207213 */ /* 0x000fe20000000000 */
[----:B------:R-:W-:Y:S01]  /*19040*/  FMUL.FTZ R54, R54, UR9 ;  /* 0x0000000936367c20 */ /* 0x000fe20008410000 */
[----:B------:R-:W-:Y:S01]  /*19050*/  I2FP.F32.S32 R31, R31 ;  /* 0x0000001f001f7245 */ /* 0x000fe20000201400 */
[----:B-1----:R-:W-:Y:S01]  /*19060*/  FFMA.FTZ R34, R34, -UR14, R29 ;  /* 0x8000000e22227c23 */ /* 0x002fe2000801001d */
[----:B------:R-:W-:Y:S01]  /*19070*/  I2FP.F32.S32 R32, R32 ;  /* 0x0000002000207245 */ /* 0x000fe20000201400 */
[----:B------:R-:W-:Y:S01]  /*19080*/  FMUL.FTZ R37, R55, UR9 ;  /* 0x0000000937257c20 */ /* 0x000fe20008410000 */
[----:B------:R-:W-:Y:S01]  /*19090*/  ISETP.GT.AND P0, PT, R237, R28, PT ;  /* 0x0000001ced00720c */ /* 0x000fe20003f04270 */
[----:B---3--:R-:W-:Y:S01]  /*190a0*/  FFMA.FTZ R29, R31, -UR14, R30 ;  /* 0x8000000e1f1d7c23 */ /* 0x008fe2000801001e */
[----:B------:R-:W-:Y:S01]  /*190b0*/  ISETP.GE.AND P4, PT, R28, R236, PT ;  /* 0x000000ec1c00720c */ /* 0x000fe20003f86270 */
[----:B----4-:R-:W-:Y:S01]  /*190c0*/  FFMA.FTZ R32, R32, -UR14, R33 ;  /* 0x8000000e20207c23 */ /* 0x010fe20008010021 */
[----:B------:R-:W-:Y:S01]  /*190d0*/  FSEL R30, R34, -INF , !P0 ;  /* 0xff800000221e7808 */ /* 0x000fe20004000000 */
[----:B------:R-:W-:Y:S01]  /*190e0*/  FMUL.FTZ R31, R52, UR9 ;  /* 0x00000009341f7c20 */ /* 0x000fe20008410000 */
[----:B------:R-:W-:Y:S01]  /*190f0*/  ISETP.GT.AND P0, PT, R235, R28, PT ;  /* 0x0000001ceb00720c */ /* 0x000fe20003f04270 */
[----:B------:R-:W-:Y:S01]  /*19100*/  MUFU.TANH R54, R54 ;  /* 0x0000003600367308 */ /* 0x000fe20000002400 */
[----:B------:R-:W-:Y:S01]  /*19110*/  IADD3 R33, PT, PT, R165, 0x37, -R58 ;  /* 0x00000037a5217810 */ /* 0x000fe20007ffe83a */
[----:B------:R-:W-:Y:S01]  /*19120*/  HMMA.16816.F32.BF16 R80, R24, R18, R80 ;  /* 0x000000121850723c */ /* 0x000fe20000041850 */
[----:B------:R-:W-:-:S02]  /*19130*/  FSEL R30, R30, -INF , !P4 ;  /* 0xff8000001e1e7808 */ /* 0x000fc40006000000 */
[----:B------:R-:W-:Y:S02]  /*19140*/  ISETP.GE.AND P4, PT, R28, R234, PT ;  /* 0x000000ea1c00720c */ /* 0x000fe40003f86270 */
[----:B------:R-:W-:Y:S01]  /*19150*/  FSEL R57, R29, -INF , !P0 ;  /* 0xff8000001d397808 */ /* 0x000fe20004000000 */
[----:B------:R-:W1:Y:S01]  /*19160*/  MUFU.TANH R31, R31 ;  /* 0x0000001f001f7308 */ /* 0x000e620000002400 */
[----:B------:R-:W-:Y:S01]  /*19170*/  IABS R33, R33 ;  /* 0x0000002100217213 */ /* 0x000fe20000000000 */
[----:B------:R-:W-:Y:S01]  /*19180*/  HMMA.16816.F32.BF16 R48, R4, R20, R48 ;  /* 0x000000140430723c */ /* 0x000fe20000041830 */
[----:B------:R-:W-:Y:S02]  /*19190*/  FSEL R57, R57, -INF , !P4 ;  /* 0xff80000039397808 */ /* 0x000fe40006000000 */
[----:B------:R-:W-:Y:S02]  /*191a0*/  FSEL R52, R32, -INF , !P5 ;  /* 0xff80000020347808 */ /* 0x000fe40006800000 */
[-C--:B------:R-:W-:Y:S01]  /*191b0*/  ISETP.GT.AND P3, PT, R237, R17.reuse, PT ;  /* 0x00000011ed00720c */ /* 0x080fe20003f64270 */
[----:B------:R-:W-:Y:S01]  /*191c0*/  MUFU.TANH R37, R37 ;  /* 0x0000002500257308 */ /* 0x000fe20000002400 */
[----:B------:R-:W-:-:S02]  /*191d0*/  ISETP.GT.AND P0, PT, R235, R17, PT ;  /* 0x00000011eb00720c */ /* 0x000fc40003f04270 */
[C---:B------:R-:W-:Y:S02]  /*191e0*/  ISETP.GE.AND P4, PT, R17.reuse, R236, PT ;  /* 0x000000ec1100720c */ /* 0x040fe40003f86270 */
[----:B------:R-:W-:Y:S01]  /*191f0*/  ISETP.GE.AND P5, PT, R17, R234, PT ;  /* 0x000000ea1100720c */ /* 0x000fe20003fa6270 */
[----:B------:R-:W-:Y:S02]  /*19200*/  IMAD.MOV.U32 R17, RZ, RZ, R33 ;  /* 0x000000ffff117224 */ /* 0x000fe400078e0021 */
[----:B------:R-:W-:Y:S01]  /*19210*/  FMUL.FTZ R33, R53, UR9 ;  /* 0x0000000935217c20 */ /* 0x000fe20008410000 */
[--C-:B------:R-:W-:Y:S02]  /*19220*/  IADD3 R34, PT, PT, R2, 0x30, -R58.reuse ;  /* 0x0000003002227810 */ /* 0x100fe40007ffe83a */
[----:B------:R-:W-:Y:S02]  /*19230*/  FSEL R52, R52, -INF , !P2 ;  /* 0xff80000034347808 */ /* 0x000fe40005000000 */
[----:B------:R-:W-:Y:S01]  /*19240*/  I2FP.F32.S32 R17, R17 ;  /* 0x0000001100117245 */ /* 0x000fe20000201400 */
[----:B------:R-:W3:Y:S01]  /*19250*/  MUFU.TANH R33, R33 ;  /* 0x0000002100217308 */ /* 0x000ee20000002400 */
[----:B------:R-:W-:Y:S01]  /*19260*/  IABS R29, R34 ;  /* 0x00000022001d7213 */ /* 0x000fe20000000000 */
[----:B------:R-:W-:Y:S01]  /*19270*/  FMUL.FTZ R32, R48, UR9 ;  /* 0x0000000930207c20 */ /* 0x000fe20008410000 */
[----:B------:R-:W-:Y:S01]  /*19280*/  IADD3 R34, PT, PT, R165, 0x2f, -R58 ;  /* 0x0000002fa5227810 */ /* 0x000fe20007ffe83a */
[----:B--2---:R-:W-:Y:S01]  /*19290*/  FFMA.FTZ R16, R17, -UR14, R16 ;  /* 0x8000000e11107c23 */ /* 0x004fe20008010010 */
[----:B------:R-:W-:Y:S01]  /*192a0*/  I2FP.F32.S32 R20, R29 ;  /* 0x0000001d00147245 */ /* 0x000fe20000201400 */
[----:B------:R-:W-:Y:S01]  /*192b0*/  FMUL.FTZ R45, R49, UR9 ;  /* 0x00000009312d7c20 */ /* 0x000fe20008410000 */
[--C-:B------:R-:W-:Y:S01]  /*192c0*/  IADD3 R17, PT, PT, R165, 0x30, -R58.reuse ;  /* 0x00000030a5117810 */ /* 0x100fe20007ffe83a */
[----:B------:R-:W2:Y:S01]  /*192d0*/  MUFU.TANH R32, R32 ;  /* 0x0000002000207308 */ /* 0x000ea20000002400 */
[----:B------:R-:W-:Y:S01]  /*192e0*/  IADD3 R29, PT, PT, R2, 0x2f, -R58 ;  /* 0x0000002f021d7810 */ /* 0x000fe20007ffe83a */
[----:B-1----:R-:W-:Y:S01]  /*192f0*/  FFMA.FTZ R21, R20, -UR14, R31 ;  /* 0x8000000e14157c23 */ /* 0x002fe2000801001f */
[----:B------:R-:W-:Y:S01]  /*19300*/  IABS R17, R17 ;  /* 0x0000001100117213 */ /* 0x000fe20000000000 */
[----:B------:R-:W-:Y:S01]  /*19310*/  VIADD R20, R28, 0x9 ;  /* 0x000000091c147836 */ /* 0x000fe20000000000 */
[----:B------:R-:W-:Y:S01]  /*19320*/  IABS R29, R29 ;  /* 0x0000001d001d7213 */ /* 0x000fe20000000000 */
[----:B------:R-:W-:Y:S01]  /*19330*/  FMUL.FTZ R51, R51, UR9 ;  /* 0x0000000933337c20 */ /* 0x000fe20008410000 */
[----:B------:R-:W-:Y:S01]  /*19340*/  FSEL R53, R16, -INF , !P1 ;  /* 0xff80000010357808 */ /* 0x000fe20004800000 */
[----:B------:R-:W-:Y:S01]  /*19350*/  MUFU.TANH R45, R45 ;  /* 0x0000002d002d7308 */ /* 0x000fe20000002400 */
[----:B------:R-:W-:-:S02]  /*19360*/  I2FP.F32.S32 R17, R17 ;  /* 0x0000001100117245 */ /* 0x000fc40000201400 */
[----:B------:R-:W-:Y:S01]  /*19370*/  I2FP.F32.S32 R16, R29 ;  /* 0x0000001d00107245 */ /* 0x000fe20000201400 */
[----:B------:R-:W-:Y:S01]  /*19380*/  FMUL.FTZ R29, R50, UR9 ;  /* 0x00000009321d7c20 */ /* 0x000fe20008410000 */
[----:B------:R-:W-:Y:S01]  /*19390*/  IADD3 R31, PT, PT, R2, 0x28, -R58 ;  /* 0x00000028021f7810 */ /* 0x000fe20007ffe83a */
[----:B------:R-:W-:Y:S01]  /*193a0*/  FFMA.FTZ R54, R17, -UR14, R54 ;  /* 0x8000000e11367c23 */ /* 0x000fe20008010036 */
[----:B------:R-:W-:Y:S01]  /*193b0*/  IABS R34, R34 ;  /* 0x0000002200227213 */ /* 0x000fe20000000000 */
[----:B---3--:R-:W-:Y:S01]  /*193c0*/  FFMA.FTZ R33, R16, -UR14, R33 ;  /* 0x8000000e10217c23 */ /* 0x008fe20008010021 */
[----:B------:R-:W-:Y:S01]  /*193d0*/  IABS R31, R31 ;  /* 0x0000001f001f7213 */ /* 0x000fe20000000000 */
[----:B------:R-:W1:Y:S01]  /*193e0*/  LDSM.16.M88.4 R16, [R15+0xf000] ;  /* 0x00f000000f10783b */ /* 0x000e620000000200 */
[----:B------:R-:W-:Y:S01]  /*193f0*/  I2FP.F32.S32 R34, R34 ;  /* 0x0000002200227245 */ /* 0x000fe20000201400 */
[----:B------:R-:W3:Y:S01]  /*19400*/  MUFU.TANH R29, R29 ;  /* 0x0000001d001d7308 */ /* 0x000ee20000002400 */
[----:B------:R-:W-:-:S02]  /*19410*/  I2FP.F32.S32 R31, R31 ;  /* 0x0000001f001f7245 */ /* 0x000fc40000201400 */
[-C--:B------:R-:W-:Y:S01]  /*19420*/  ISETP.GT.AND P2, PT, R237, R20.reuse, PT ;  /* 0x00000014ed00720c */ /* 0x080fe20003f44270 */
[----:B------:R-:W-:Y:S01]  /*19430*/  FFMA.FTZ R37, R34, -UR14, R37 ;  /* 0x8000000e22257c23 */ /* 0x000fe20008010025 */
[----:B------:R-:W-:Y:S01]  /*19440*/  FSEL R53, R53, -INF , !P6 ;  /* 0xff80000035357808 */ /* 0x000fe20007000000 */
[----:B--2---:R-:W-:Y:S01]  /*19450*/  FFMA.FTZ R31, R31, -UR14, R32 ;  /* 0x8000000e1f1f7c23 */ /* 0x004fe20008010020 */
[----:B------:R-:W-:Y:S01]  /*19460*/  FSEL R21, R21, -INF , !P3 ;  /* 0xff80000015157808 */ /* 0x000fe20005800000 */
[----:B------:R-:W2:Y:S01]  /*19470*/  MUFU.TANH R51, R51 ;  /* 0x0000003300337308 */ /* 0x000ea20000002400 */
[----:B------:R-:W-:Y:S02]  /*19480*/  ISETP.GT.AND P1, PT, R235, R20, PT ;  /* 0x00000014eb00720c */ /* 0x000fe40003f24270 */
[C---:B------:R-:W-:Y:S02]  /*19490*/  ISETP.GE.AND P6, PT, R20.reuse, R236, PT ;  /* 0x000000ec1400720c */ /* 0x040fe40003fc6270 */
[----:B------:R-:W-:Y:S01]  /*194a0*/  ISETP.GE.AND P3, PT, R20, R234, PT ;  /* 0x000000ea1400720c */ /* 0x000fe20003f66270 */
[----:B------:R-:W-:Y:S01]  /*194b0*/  VIADD R20, R28, 0x10 ;  /* 0x000000101c147836 */ /* 0x000fe20000000000 */
[----:B------:R-:W-:-:S02]  /*194c0*/  FSEL R54, R54, -INF , !P0 ;  /* 0xff80000036367808 */ /* 0x000fc40004000000 */
[----:B------:R-:W-:Y:S02]  /*194d0*/  FSEL R50, R33, -INF , !P2 ;  /* 0xff80000021327808 */ /* 0x000fe40005000000 */
[----:B------:R-:W4:Y:S01]  /*194e0*/  LDSM.16.M88.4 R32, [R14+0xf000] ;  /* 0x00f000000e20783b */ /* 0x000f220000000200 */
[----:B------:R-:W-:Y:S02]  /*194f0*/  FSEL R48, R21, -INF , !P4 ;  /* 0xff80000015307808 */ /* 0x000fe40006000000 */
[----:B------:R-:W-:Y:S02]  /*19500*/  FSEL R55, R54, -INF , !P5 ;  /* 0xff80000036377808 */ /* 0x000fe40006800000 */
[-C--:B------:R-:W-:Y:S02]  /*19510*/  ISETP.GT.AND P4, PT, R237, R20.reuse, PT ;  /* 0x00000014ed00720c */ /* 0x080fe40003f84270 */
[----:B------:R-:W-:Y:S02]  /*19520*/  ISETP.GT.AND P0, PT, R235, R20, PT ;  /* 0x00000014eb00720c */ /* 0x000fe40003f04270 */
[----:B------:R-:W-:-:S02]  /*19530*/  ISETP.GE.AND P5, PT, R20, R236, PT ;  /* 0x000000ec1400720c */ /* 0x000fc40003fa6270 */
[----:B------:R-:W-:Y:S02]  /*19540*/  ISETP.GE.AND P2, PT, R20, R234, PT ;  /* 0x000000ea1400720c */ /* 0x000fe40003f46270 */
[----:B------:R-:W-:Y:S01]  /*19550*/  HMMA.16816.F32.BF16 R20, R4, R22, R80 ;  /* 0x000000160414723c */ /* 0x000fe20000041850 */
[--C-:B------:R-:W-:Y:S02]  /*19560*/  IADD3 R44, PT, PT, R165, 0x28, -R58.reuse ;  /* 0x00000028a52c7810 */ /* 0x100fe40007ffe83a */
[----:B------:R-:W-:Y:S02]  /*19570*/  FSEL R37, R37, -INF , !P1 ;  /* 0xff80000025257808 */ /* 0x000fe40004800000 */
[----:B------:R-:W-:Y:S02]  /*19580*/  IABS R44, R44 ;  /* 0x0000002c002c7213 */ /* 0x000fe40000000000 */
[----:B------:R-:W-:Y:S02]  /*19590*/  IADD3 R46, PT, PT, R2, 0x27, -R58 ;  /* 0x00000027022e7810 */ /* 0x000fe40007ffe83a */
[----:B------:R-:W-:-:S02]  /*195a0*/  FSEL R50, R50, -INF , !P6 ;  /* 0xff80000032327808 */ /* 0x000fc40007000000 */
[----:B------:R-:W-:Y:S02]  /*195b0*/  FSEL R59, R37, -INF , !P3 ;  /* 0xff800000253b7808 */ /* 0x000fe40005800000 */
[----:B------:R-:W-:Y:S02]  /*195c0*/  FSEL R31, R31, -INF , !P4 ;  /* 0xff8000001f1f7808 */ /* 0x000fe40006000000 */
[-C--:B------:R-:W-:Y:S02]  /*195d0*/  ISETP.GT.AND P6, PT, R237, R36.reuse, PT ;  /* 0x00000024ed00720c */ /* 0x080fe40003fc4270 */
[----:B------:R-:W-:Y:S02]  /*195e0*/  ISETP.GT.AND P1, PT, R235, R36, PT ;  /* 0x00000024eb00720c */ /* 0x000fe40003f24270 */
[----:B------:R-:W-:Y:S01]  /*195f0*/  I2FP.F32.S32 R44, R44 ;  /* 0x0000002c002c7245 */ /* 0x000fe20000201400 */
[----:B------:R-:W-:Y:S01]  /*19600*/  FMUL.FTZ R22, R22, UR9 ;  /* 0x0000000916167c20 */ /* 0x000fe20008410000 */
[----:B------:R-:W-:-:S02]  /*19610*/  ISETP.GE.AND P3, PT, R36, R236, PT ;  /* 0x000000ec2400720c */ /* 0x000fc40003f66270 */
[----:B------:R-:W-:Y:S01]  /*19620*/  ISETP.GE.AND P4, PT, R36, R234, PT ;  /* 0x000000ea2400720c */ /* 0x000fe20003f86270 */
[----:B---3--:R-:W-:Y:S01]  /*19630*/  FFMA.FTZ R29, R44, -UR14, R29 ;  /* 0x8000000e2c1d7c23 */ /* 0x008fe2000801001d */
[----:B------:R-:W-:Y:S01]  /*19640*/  IABS R46, R46 ;  /* 0x0000002e002e7213 */ /* 0x000fe20000000000 */
[----:B-1----:R-:W-:Y:S01]  /*19650*/  HMMA.16816.F32.BF16 R36, R24, R16, R40 ;  /* 0x000000101824723c */ /* 0x002fe20000041828 */
[----:B------:R-:W-:Y:S01]  /*19660*/  FMUL.FTZ R40, R20, UR9 ;  /* 0x0000000914287c20 */ /* 0x000fe20008410000 */
[----:B------:R-:W-:Y:S01]  /*19670*/  IADD3 R41, PT, PT, R165, 0x27, -R58 ;  /* 0x00000027a5297810 */ /* 0x000fe20007ffe83a */
[----:B------:R-:W-:Y:S01]  /*19680*/  VIADD R17, R28, 0x18 ;  /* 0x000000181c117836 */ /* 0x000fe20000000000 */
[----:B------:R-:W-:Y:S02]  /*19690*/  I2FP.F32.S32 R46, R46 ;  /* 0x0000002e002e7245 */ /* 0x000fe40000201400 */
[----:B------:R-:W-:Y:S01]  /*196a0*/  FSEL R29, R29, -INF , !P0 ;  /* 0xff8000001d1d7808 */ /* 0x000fe20004000000 */
[----:B------:R-:W1:Y:S01]  /*196b0*/  MUFU.TANH R40, R40 ;  /* 0x0000002800287308 */ /* 0x000e620000002400 */
[----:B------:R-:W-:Y:S01]  /*196c0*/  IABS R41, R41 ;  /* 0x0000002900297213 */ /* 0x000fe20000000000 */
[----:B------:R-:W-:Y:S01]  /*196d0*/  FFMA.FTZ R45, R46, -UR14, R45 ;  /* 0x8000000e2e2d7c23 */ /* 0x000fe2000801002d */
[----:B------:R-:W-:-:S02]  /*196e0*/  FSEL R16, R31, -INF , !P5 ;  /* 0xff8000001f107808 */ /* 0x000fc40006800000 */
[----:B------:R-:W-:Y:S02]  /*196f0*/  IADD3 R20, PT, PT, R2, 0x20, -R58 ;  /* 0x0000002002147810 */ /* 0x000fe40007ffe83a */
[----:B------:R-:W-:Y:S02]  /*19700*/  FSEL R31, R29, -INF , !P2 ;  /* 0xff8000001d1f7808 */ /* 0x000fe40005000000 */
[----:B------:R-:W-:Y:S02]  /*19710*/  FSEL R29, R45, -INF , !P6 ;  /* 0xff8000002d1d7808 */ /* 0x000fe40007000000 */
[-C--:B------:R-:W-:Y:S01]  /*19720*/  ISETP.GT.AND P5, PT, R237, R17.reuse, PT ;  /* 0x00000011ed00720c */ /* 0x080fe20003fa4270 */
[----:B------:R-:W-:Y:S01]  /*19730*/  HMMA.16816.F32.BF16 R44, R24, R18, R72 ;  /* 0x00000012182c723c */ /* 0x000fe20000041848 */
[----:B------:R-:W-:Y:S01]  /*19740*/  ISETP.GT.AND P0, PT, R235, R17, PT ;  /* 0x00000011eb00720c */ /* 0x000fe20003f04270 */
[----:B------:R-:W-:Y:S01]  /*19750*/  VIADD R19, R28, 0x20 ;  /* 0x000000201c137836 */ /* 0x000fe20000000000 */
[----:B------:R-:W-:-:S02]  /*19760*/  ISETP.GE.AND P2, PT, R17, R236, PT ;  /* 0x000000ec1100720c */ /* 0x000fc40003f46270 */
[----:B------:R-:W-:Y:S01]  /*19770*/  ISETP.GE.AND P6, PT, R17, R234, PT ;  /* 0x000000ea1100720c */ /* 0x000fe20003fc6270 */
[----:B------:R-:W-:Y:S01]  /*19780*/  IMAD.MOV.U32 R17, RZ, RZ, R41 ;  /* 0x000000ffff117224 */ /* 0x000fe200078e0029 */
[----:B------:R-:W-:Y:S01]  /*19790*/  IABS R20, R20 ;  /* 0x0000001400147213 */ /* 0x000fe20000000000 */
[----:B----4-:R-:W-:Y:S01]  /*197a0*/  HMMA.16816.F32.BF16 R36, R4, R32, R36 ;  /* 0x000000200424723c */ /* 0x010fe20000041824 */
[----:B------:R-:W-:Y:S01]  /*197b0*/  IADD3 R42, PT, PT, R2, 0x1f, -R58 ;  /* 0x0000001f022a7810 */ /* 0x000fe20007ffe83a */
[----:B------:R-:W-:Y:S01]  /*197c0*/  FMUL.FTZ R41, R21, UR9 ;  /* 0x0000000915297c20 */ /* 0x000fe20008410000 */
[----:B------:R-:W-:Y:S01]  /*197d0*/  I2FP.F32.S32 R32, R17 ;  /* 0x0000001100207245 */ /* 0x000fe20000201400 */
[----:B------:R-:W-:Y:S01]  /*197e0*/  FMUL.FTZ R21, R23, UR9 ;  /* 0x0000000917157c20 */ /* 0x000fe20008410000 */
[----:B------:R-:W-:Y:S01]  /*197f0*/  I2FP.F32.S32 R33, R20 ;  /* 0x0000001400217245 */ /* 0x000fe20000201400 */
[----:B------:R3:W-:Y:S01]  /*19800*/  MUFU.TANH R17, R22 ;  /* 0x0000001600117308 */ /* 0x0007e20000002400 */
[----:B------:R-:W-:Y:S01]  /*19810*/  IABS R42, R42 ;  /* 0x0000002a002a7213 */ /* 0x000fe20000000000 */
[----:B--2---:R-:W-:Y:S01]  /*19820*/  FFMA.FTZ R32, R32, -UR14, R51 ;  /* 0x8000000e20207c23 */ /* 0x004fe20008010033 */
[----:B------:R-:W-:-:S02]  /*19830*/  VIADD R23, R28, 0x19 ;  /* 0x000000191c177836 */ /* 0x000fc40000000000 */
[----:B-1----:R-:W-:Y:S01]  /*19840*/  FFMA.FTZ R20, R33, -UR14, R40 ;  /* 0x8000000e21147c23 */ /* 0x002fe20008010028 */
[----:B------:R-:W-:Y:S01]  /*19850*/  IADD3 R40, PT, PT, R165, 0x20, -R58 ;  /* 0x00000020a5287810 */ /* 0x000fe20007ffe83a */
[----:B------:R-:W-:Y:S01]  /*19860*/  HMMA.16816.F32.BF16 R44, R4, R34, R44 ;  /* 0x00000022042c723c */ /* 0x000fe2000004182c */
[----:B------:R-:W1:Y:S02]  /*19870*/  MUFU.TANH R33, R41 ;  /* 0x0000002900217308 */ /* 0x000e640000002400 */
[----:B------:R-:W-:Y:S02]  /*19880*/  IABS R40, R40 ;  /* 0x0000002800287213 */ /* 0x000fe40000000000 */
[----:B------:R-:W-:Y:S02]  /*19890*/  FSEL R20, R20, -INF , !P5 ;  /* 0xff80000014147808 */ /* 0x000fe40006800000 */
[----:B------:R-:W-:Y:S01]  /*198a0*/  I2FP.F32.S32 R40, R40 ;  /* 0x0000002800287245 */ /* 0x000fe20000201400 */
[----:B------:R-:W-:Y:S01]  /*198b0*/  FMUL.FTZ R39, R39, UR9 ;  /* 0x0000000927277c20 */ /* 0x000fe20008410000 */
[----:B------:R-:W-:Y:S01]  /*198c0*/  ISETP.GE.AND P5, PT, R23, R234, PT ;  /* 0x000000ea1700720c */ /* 0x000fe20003fa6270 */
[----:B------:R-:W2:Y:S01]  /*198d0*/  MUFU.TANH R21, R21 ;  /* 0x0000001500157308 */ /* 0x000ea20000002400 */
[----:B------:R-:W-:-:S02]  /*198e0*/  FSEL R18, R20, -INF , !P2 ;  /* 0xff80000014127808 */ /* 0x000fc40005000000 */
[----:B---3--:R-:W-:Y:S01]  /*198f0*/  FSEL R22, R29, -INF , !P3 ;  /* 0xff8000001d167808 */ /* 0x008fe20005800000 */
[----:B------:R-:W-:Y:S01]  /*19900*/  IMAD.MOV.U32 R29, RZ, RZ, R42 ;  /* 0x000000ffff1d7224 */ /* 0x000fe200078e002a */
[----:B------:R-:W-:Y:S02]  /*19910*/  FSEL R42, R32, -INF , !P1 ;  /* 0xff800000202a7808 */ /* 0x000fe40004800000 */
[----:B------:R-:W-:Y:S01]  /*19920*/  ISETP.GT.AND P3, PT, R237, R23, PT ;  /* 0x00000017ed00720c */ /* 0x000fe20003f64270 */
[----:B------:R-:W-:Y:S01]  /*19930*/  MUFU.TANH R39, R39 ;  /* 0x0000002700277308 */ /* 0x000fe20000002400 */
[----:B------:R-:W-:Y:S01]  /*19940*/  I2FP.F32.S32 R32, R29 ;  /* 0x0000001d00207245 */ /* 0x000fe20000201400 */
[----:B------:R-:W-:Y:S01]  /*19950*/  FMUL.FTZ R46, R46, UR9 ;  /* 0x000000092e2e7c20 */ /* 0x000fe20008410000 */
[----:B------:R-:W-:Y:S01]  /*19960*/  FSEL R29, R42, -INF , !P4 ;  /* 0xff8000002a1d7808 */ /* 0x000fe20006000000 */
[----:B------:R-:W-:Y:S01]  /*19970*/  FMUL.FTZ R45, R45, UR9 ;  /* 0x000000092d2d7c20 */ /* 0x000fe20008410000 */
[----:B------:R-:W-:Y:S01]  /*19980*/  ISETP.GT.AND P1, PT, R235, R23, PT ;  /* 0x00000017eb00720c */ /* 0x000fe20003f24270 */
[----:B-1----:R-:W-:Y:S01]  /*19990*/  FFMA.FTZ R33, R32, -UR14, R33 ;  /* 0x8000000e20217c23 */ /* 0x002fe20008010021 */
[----:B------:R-:W-:Y:S01]  /*199a0*/  ISETP.GE.AND P4, PT, R23, R236, PT ;  /* 0x000000ec1700720c */ /* 0x000fe20003f86270 */
[----:B------:R-:W-:Y:S01]  /*199b0*/  FFMA.FTZ R23, R40, -UR14, R17 ;  /* 0x8000000e28177c23 */ /* 0x000fe20008010011 */
[----:B------:R-:W-:Y:S01]  /*199c0*/  FMUL.FTZ R17, R36, UR9 ;  /* 0x0000000924117c20 */ /* 0x000fe20008410000 */
[----:B------:R1:W3:Y:S01]  /*199d0*/  LDSM.16.M88.4 R40, [R15+0xf800] ;  /* 0x00f800000f28783b */ /* 0x0002e20000000200 */
[--C-:B------:R-:W-:Y:S01]  /*199e0*/  IADD3 R32, PT, PT, R165, 0x1f, -R58.reuse ;  /* 0x0000001fa5207810 */ /* 0x100fe20007ffe83a */
[----:B------:R-:W-:Y:S01]  /*199f0*/  MUFU.TANH R46, R46 ;  /* 0x0000002e002e7308 */ /* 0x000fe20000002400 */
[----:B------:R-:W-:Y:S01]  /*19a00*/  IADD3 R36, PT, PT, R2, 0x18, -R58 ;  /* 0x0000001802247810 */ /* 0x000fe20007ffe83a */
[----:B------:R-:W-:Y:S01]  /*19a10*/  FMUL.FTZ R47, R47, UR9 ;  /* 0x000000092f2f7c20 */ /* 0x000fe20008410000 */
[----:B------:R-:W-:-:S02]  /*19a20*/  IABS R32, R32 ;  /* 0x0000002000207213 */ /* 0x000fc40000000000 */
[----:B------:R-:W-:Y:S02]  /*19a30*/  IABS R36, R36 ;  /* 0x0000002400247213 */ /* 0x000fe40000000000 */
[----:B------:R-:W-:Y:S01]  /*19a40*/  I2FP.F32.S32 R32, R32 ;  /* 0x0000002000207245 */ /* 0x000fe20000201400 */
[----:B------:R-:W4:Y:S01]  /*19a50*/  MUFU.TANH R17, R17 ;  /* 0x0000001100117308 */ /* 0x000f220000002400 */
[----:B------:R-:W-:Y:S02]  /*19a60*/  I2FP.F32.S32 R214, R36 ;  /* 0x0000002400d67245 */ /* 0x000fe40000201400 */
[----:B------:R-:W-:Y:S01]  /*19a70*/  FSEL R20, R33, -INF , !P3 ;  /* 0xff80000021147808 */ /* 0x000fe20005800000 */
[----:B--2---:R-:W-:Y:S01]  /*19a80*/  FFMA.FTZ R21, R32, -UR14, R21 ;  /* 0x8000000e20157c23 */ /* 0x004fe20008010015 */
[----:B------:R-:W-:Y:S01]  /*19a90*/  IADD3 R36, PT, PT, R2, 0x17, -R58 ;  /* 0x0000001702247810 */ /* 0x000fe20007ffe83a */
[----:B------:R2:W3:Y:S01]  /*19aa0*/  LDSM.16.M88.4 R32, [R14+0xf800] ;  /* 0x00f800000e20783b */ /* 0x0004e20000000200 */
[----:B------:R-:W-:Y:S01]  /*19ab0*/  FSEL R23, R23, -INF , !P0 ;  /* 0xff80000017177808 */ /* 0x000fe20004000000 */
[----:B------:R-:W-:Y:S01]  /*19ac0*/  MUFU.TANH R47, R47 ;  /* 0x0000002f002f7308 */ /* 0x000fe20000002400 */
[----:B------:R-:W-:Y:S01]  /*19ad0*/  IABS R36, R36 ;  /* 0x0000002400247213 */ /* 0x000fe20000000000 */
[----:B------:R-:W-:-:S04]  /*19ae0*/  DEPBAR.LE SB0, 0x0 ;  /* 0x000080000000791a */ /* 0x000fc80000000000 */
[----:B-1----:R-:W-:Y:S01]  /*19af0*/  FMUL.FTZ R15, R38, UR9 ;  /* 0x00000009260f7c20 */ /* 0x002fe20008410000 */
[----:B------:R-:W-:Y:S01]  /*19b00*/  FMUL.FTZ R38, R37, UR9 ;  /* 0x0000000925267c20 */ /* 0x000fe20008410000 */
[----:B------:R-:W-:Y:S01]  /*19b10*/  FSEL R23, R23, -INF , !P6 ;  /* 0xff80000017177808 */ /* 0x000fe20007000000 */
[----:B----4-:R-:W-:Y:S01]  /*19b20*/  FFMA.FTZ R214, R214, -UR14, R17 ;  /* 0x8000000ed6d67c23 */ /* 0x010fe20008010011 */
[----:B------:R-:W-:Y:S02]  /*19b30*/  IADD3 R17, PT, PT, R165, 0x18, -R58 ;  /* 0x00000018a5117810 */ /* 0x000fe40007ffe83a */
[----:B------:R-:W1:Y:S01]  /*19b40*/  MUFU.TANH R15, R15 ;  /* 0x0000000f000f7308 */ /* 0x000e620000002400 */
[----:B------:R-:W-:Y:S02]  /*19b50*/  ISETP.GT.AND P2, PT, R237, R19, PT ;  /* 0x00000013ed00720c */ /* 0x000fe40003f44270 */
[----:B------:R-:W-:Y:S02]  /*19b60*/  IABS R37, R17 ;  /* 0x0000001100257213 */ /* 0x000fe40000000000 */
[----:B------:R-:W-:-:S02]  /*19b70*/  ISETP.GT.AND P0, PT, R235, R19, PT ;  /* 0x00000013eb00720c */ /* 0x000fc40003f04270 */
[C---:B------:R-:W-:Y:S01]  /*19b80*/  ISETP.GE.AND P6, PT, R19.reuse, R236, PT ;  /* 0x000000ec1300720c */ /* 0x040fe20003fc6270 */
[----:B------:R-:W4:Y:S01]  /*19b90*/  MUFU.TANH R17, R38 ;  /* 0x0000002600117308 */ /* 0x000f220000002400 */
[----:B------:R-:W-:Y:S01]  /*19ba0*/  ISETP.GE.AND P3, PT, R19, R234, PT ;  /* 0x000000ea1300720c */ /* 0x000fe20003f66270 */
[----:B------:R-:W-:Y:S01]  /*19bb0*/  VIADD R19, R28, 0x21 ;  /* 0x000000211c137836 */ /* 0x000fe20000000000 */
[----:B--2---:R-:W-:Y:S01]  /*19bc0*/  I2FP.F32.S32 R14, R37 ;  /* 0x00000025000e7245 */ /* 0x004fe20000201400 */
[C---:B---3--:R-:W-:Y:S01]  /*19bd0*/  HMMA.16816.F32.BF16 R76, R24.reuse, R40, R76 ;  /* 0x00000028184c723c */ /* 0x048fe2000004184c */
[----:B------:R-:W-:Y:S02]  /*19be0*/  FSEL R21, R21, -INF , !P1 ;  /* 0xff80000015157808 */ /* 0x000fe40004800000 */
[----:B------:R-:W-:Y:S02]  /*19bf0*/  I2FP.F32.S32 R36, R36 ;  /* 0x0000002400247245 */ /* 0x000fe40000201400 */
[----:B------:R-:W-:Y:S01]  /*19c00*/  FSEL R20, R20, -INF , !P4 ;  /* 0xff80000014147808 */ /* 0x000fe20006000000 */
[----:B-1----:R-:W-:Y:S01]  /*19c10*/  FFMA.FTZ R15, R14, -UR14, R15 ;  /* 0x8000000e0e0f7c23 */ /* 0x002fe2000801000f */
[----:B------:R-:W-:Y:S01]  /*19c20*/  FSEL R21, R21, -INF , !P5 ;  /* 0xff80000015157808 */ /* 0x000fe20006800000 */
[----:B------:R-:W-:Y:S01]  /*19c30*/  VIADD R14, R28, 0x28 ;  /* 0x000000281c0e7836 */ /* 0x000fe20000000000 */
[----:B------:R-:W-:Y:S01]  /*19c40*/  FSEL R214, R214, -INF , !P2 ;  /* 0xff800000d6d67808 */ /* 0x000fe20005000000 */
[----:B------:R-:W-:Y:S01]  /*19c50*/  HMMA.16816.F32.BF16 R84, R24, R42, R84 ;  /* 0x0000002a1854723c */ /* 0x000fe20000041854 */
[----:B------:R-:W-:-:S02]  /*19c60*/  ISETP.GT.AND P4, PT, R237, R19, PT ;  /* 0x00000013ed00720c */ /* 0x000fc40003f84270 */
[----:B------:R-:W-:Y:S01]  /*19c70*/  ISETP.GT.AND P1, PT, R235, R19, PT ;  /* 0x00000013eb00720c */ /* 0x000fe20003f24270 */
[----:B----4-:R-:W-:Y:S01]  /*19c80*/  FFMA.FTZ R36, R36, -UR14, R17 ;  /* 0x8000000e24247c23 */ /* 0x010fe20008010011 */
[C---:B------:R-:W-:Y:S01]  /*19c90*/  ISETP.GE.AND P5, PT, R19.reuse, R236, PT ;  /* 0x000000ec1300720c */ /* 0x040fe20003fa6270 */
[----:B------:R-:W-:Y:S01]  /*19ca0*/  FMUL.FTZ R17, R44, UR9 ;  /* 0x000000092c117c20 */ /* 0x000fe20008410000 */
[----:B------:R-:W-:Y:S02]  /*19cb0*/  ISETP.GE.AND P2, PT, R19, R234, PT ;  /* 0x000000ea1300720c */ /* 0x000fe40003f46270 */
[----:B------:R-:W-:Y:S01]  /*19cc0*/  IADD3 R19, PT, PT, R165, 0x17, -R58 ;  /* 0x00000017a5137810 */ /* 0x000fe20007ffe83a */
[----:B------:R-:W-:Y:S01]  /*19cd0*/  HMMA.16816.F32.BF16 R76, R4, R32, R76 ;  /* 0x00000020044c723c */ /* 0x000fe2000004184c */
[----:B------:R-:W-:Y:S01]  /*19ce0*/  FSEL R205, R15, -INF , !P0 ;  /* 0xff8000000fcd7808 */ /* 0x000fe20004000000 */
[----:B------:R-:W1:Y:S01]  /*19cf0*/  MUFU.TANH R17, R17 ;  /* 0x0000001100117308 */ /* 0x000e620000002400 */
[----:B------:R-:W-:-:S02]  /*19d00*/  IABS R19, R19 ;  /* 0x0000001300137213 */ /* 0x000fc40000000000 */
[----:B------:R-:W-:Y:S02]  /*19d10*/  FSEL R214, R214, -INF , !P6 ;  /* 0xff800000d6d67808 */ /* 0x000fe40007000000 */
[----:B------:R-:W-:Y:S02]  /*19d20*/  FSEL R205, R205, -INF , !P3 ;  /* 0xff800000cdcd7808 */ /* 0x000fe40005800000 */
[----:B------:R-:W-:Y:S01]  /*19d30*/  FSEL R210, R36, -INF , !P4 ;  /* 0xff80000024d27808 */ /* 0x000fe20006000000 */
[----:B------:R-:W-:Y:S01]  /*19d40*/  HMMA.16816.F32.BF16 R84, R4, R34, R84 ;  /* 0x000000220454723c */ /* 0x000fe20000041854 */
[-C--:B------:R-:W-:Y:S01]  /*19d50*/  ISETP.GT.AND P6, PT, R237, R14.reuse, PT ;  /* 0x0000000eed00720c */ /* 0x080fe20003fc4270 */
[----:B------:R-:W-:Y:S01]  /*19d60*/  VIADD R5, R28, 0x31 ;  /* 0x000000311c057836 */ /* 0x000fe20000000000 */
[----:B------:R-:W-:Y:S02]  /*19d70*/  ISETP.GT.AND P0, PT, R235, R14, PT ;  /* 0x0000000eeb00720c */ /* 0x000fe40003f04270 */
[----:B------:R-:W-:-:S02]  /*19d80*/  ISETP.GE.AND P3, PT, R14, R236, PT ;  /* 0x000000ec0e00720c */ /* 0x000fc40003f66270 */
[----:B------:R-:W-:Y:S01]  /*19d90*/  ISETP.GE.AND P4, PT, R14, R234, PT ;  /* 0x000000ea0e00720c */ /* 0x000fe20003f86270 */
[----:B------:R-:W-:Y:S01]  /*19da0*/  IMAD.MOV.U32 R14, RZ, RZ, R19 ;  /* 0x000000ffff0e7224 */ /* 0x000fe200078e0013 */
[--C-:B------:R-:W-:Y:S01]  /*19db0*/  IADD3 R37, PT, PT, R2, 0x10, -R58.reuse ;  /* 0x0000001002257810 */ /* 0x100fe20007ffe83a */
[----:B------:R-:W-:Y:S02]  /*19dc0*/  VIADD R19, R28, 0x29 ;  /* 0x000000291c137836 */ /* 0x000fe40000000000 */
[----:B------:R-:W-:Y:S01]  /*19dd0*/  FMUL.FTZ R24, R78, UR9 ;  /* 0x000000094e187c20 */ /* 0x000fe20008410000 */
[----:B------:R-:W-:Y:S01]  /*19de0*/  FSEL R210, R210, -INF , !P5 ;  /* 0xff800000d2d27808 */ /* 0x000fe20006800000 */
[----:B------:R-:W-:Y:S01]  /*19df0*/  FMUL.FTZ R77, R77, UR9 ;  /* 0x000000094d4d7c20 */ /* 0x000fe20008410000 */
[----:B------:R-:W-:Y:S01]  /*19e00*/  I2FP.F32.S32 R14, R14 ;  /* 0x0000000e000e7245 */ /* 0x000fe20000201400 */
[----:B------:R-:W-:Y:S01]  /*19e10*/  FMUL.FTZ R79, R79, UR9 ;  /* 0x000000094f4f7c20 */ /* 0x000fe20008410000 */
[----:B------:R-:W-:Y:S01]  /*19e20*/  IABS R15, R37 ;  /* 0x00000025000f7213 */ /* 0x000fe20000000000 */
[----:B------:R-:W-:Y:S01]  /*19e30*/  MUFU.TANH R24, R24 ;  /* 0x0000001800187308 */ /* 0x000fe20000002400 */
[----:B------:R-:W-:Y:S01]  /*19e40*/  ISETP.GT.AND P5, PT, R237, R19, PT ;  /* 0x00000013ed00720c */ /* 0x000fe20003fa4270 */
[----:B------:R-:W-:Y:S01]  /*19e50*/  FFMA.FTZ R39, R14, -UR14, R39 ;  /* 0x8000000e0e277c23 */ /* 0x000fe20008010027 */
[----:B------:R-:W-:Y:S01]  /*19e60*/  I2FP.F32.S32 R200, R15 ;  /* 0x0000000f00c87245 */ /* 0x000fe20000201400 */
[----:B------:R-:W-:Y:S01]  /*19e70*/  FMUL.FTZ R85, R85, UR9 ;  /* 0x0000000955557c20 */ /* 0x000fe20008410000 */
[--C-:B------:R-:W-:Y:S01]  /*19e80*/  IADD3 R15, PT, PT, R165, 0x10, -R58.reuse ;  /* 0x00000010a50f7810 */ /* 0x100fe20007ffe83a */
[----:B------:R-:W-:Y:S01]  /*19e90*/  FMUL.FTZ R87, R87, UR9 ;  /* 0x0000000957577c20 */ /* 0x000fe20008410000 */
[----:B------:R-:W-:Y:S01]  /*19ea0*/  FSEL R39, R39, -INF , !P1 ;  /* 0xff80000027277808 */ /* 0x000fe20004800000 */
[----:B------:R-:W2:Y:S01]  /*19eb0*/  MUFU.TANH R14, R45 ;  /* 0x0000002d000e7308 */ /* 0x000ea20000002400 */
[----:B-1----:R-:W-:Y:S01]  /*19ec0*/  FFMA.FTZ R200, R200, -UR14, R17 ;  /* 0x8000000ec8c87c23 */ /* 0x002fe20008010011 */
[----:B------:R-:W-:-:S02]  /*19ed0*/  IADD3 R17, PT, PT, R2, 0xf, -R58 ;  /* 0x0000000f02117810 */ /* 0x000fc40007ffe83a */
[----:B------:R-:W-:Y:S02]  /*19ee0*/  IABS R15, R15 ;  /* 0x0000000f000f7213 */ /* 0x000fe40000000000 */
[----:B------:R-:W-:Y:S02]  /*19ef0*/  IABS R17, R17 ;  /* 0x0000001100117213 */ /* 0x000fe40000000000 */
[----:B------:R-:W-:Y:S01]  /*19f00*/  I2FP.F32.S32 R15, R15 ;  /* 0x0000000f000f7245 */ /* 0x000fe20000201400 */
[----:B------:R-:W1:Y:S01]  /*19f10*/  MUFU.TANH R77, R77 ;  /* 0x0000004d004d7308 */ /* 0x000e620000002400 */
[----:B------:R-:W-:Y:S02]  /*19f20*/  I2FP.F32.S32 R17, R17 ;  /* 0x0000001100117245 */ /* 0x000fe40000201400 */
[----:B------:R-:W-:Y:S01]  /*19f30*/  FSEL R200, R200, -INF , !P6 ;  /* 0xff800000c8c87808 */ /* 0x000fe20007000000 */
[----:B------:R-:W-:Y:S01]  /*19f40*/  FFMA.FTZ R46, R15, -UR14, R46 ;  /* 0x8000000e0f2e7c23 */ /* 0x000fe2000801002e */
[C---:B------:R-:W-:Y:S01]  /*19f50*/  VIADD R15, R28.reuse, 0x30 ;  /* 0x000000301c0f7836 */ /* 0x040fe20000000000 */
[----:B------:R-:W-:Y:S01]  /*19f60*/  FSEL R207, R39, -INF , !P2 ;  /* 0xff80000027cf7808 */ /* 0x000fe20005000000 */
[----:B------:R-:W-:Y:S01]  /*19f70*/  VIADD R28, R28, 0x39 ;  /* 0x000000391c1c7836 */ /* 0x000fe20000000000 */
[----:B------:R-:W-:Y:S01]  /*19f80*/  FSEL R200, R200, -INF , !P3 ;  /* 0xff800000c8c87808 */ /* 0x000fe20005800000 */
[----:B--2---:R-:W-:Y:S01]  /*19f90*/  FFMA.FTZ R17, R17, -UR14, R14 ;  /* 0x8000000e11117c23 */ /* 0x004fe2000801000e */
[----:B------:R-:W-:Y:S01]  /*19fa0*/  FSEL R46, R46, -INF , !P0 ;  /* 0xff8000002e2e7808 */ /* 0x000fe20004000000 */
[----:B------:R-:W-:Y:S01]  /*19fb0*/  FMUL.FTZ R14, R76, UR9 ;  /* 0x000000094c0e7c20 */ /* 0x000fe20008410000 */
[----:B------:R-:W-:Y:S01]  /*19fc0*/  ISETP.GT.AND P3, PT, R237, R15, PT ;  /* 0x0000000fed00720c */ /* 0x000fe20003f64270 */
[----:B------:R-:W-:Y:S01]  /*19fd0*/  MUFU.TANH R79, R79 ;  /* 0x0000004f004f7308 */ /* 0x000fe20000002400 */
[----:B------:R-:W-:-:S02]  /*19fe0*/  FSEL R211, R46, -INF , !P4 ;  /* 0xff8000002ed37808 */ /* 0x000fc40006000000 */
[----:B------:R-:W-:Y:S02]  /*19ff0*/  FSEL R208, R17, -INF , !P5 ;  /* 0xff80000011d07808 */ /* 0x000fe40006800000 */
[----:B------:R-:W-:Y:S02]  /*1a000*/  ISETP.GT.AND P0, PT, R235, R15, PT ;  /* 0x0000000feb00720c */ /* 0x000fe40003f04270 */
[C---:B------:R-:W-:Y:S01]  /*1a010*/  ISETP.GE.AND P4, PT, R15.reuse, R236, PT ;  /* 0x000000ec0f00720c */ /* 0x040fe20003f86270 */
[----:B------:R-:W2:Y:S01]  /*1a020*/  MUFU.TANH R14, R14 ;  /* 0x0000000e000e7308 */ /* 0x000ea20000002400 */
[----:B------:R-:W-:Y:S02]  /*1a030*/  ISETP.GE.AND P5, PT, R15, R234, PT ;  /* 0x000000ea0f00720c */ /* 0x000fe40003fa6270 */
[----:B------:R-:W-:Y:S02]  /*1a040*/  IADD3 R15, PT, PT, R165, 0x8, -R58 ;  /* 0x00000008a50f7810 */ /* 0x000fe40007ffe83a */
[----:B------:R-:W-:-:S02]  /*1a050*/  ISETP.GT.AND P1, PT, R235, R19, PT ;  /* 0x00000013eb00720c */ /* 0x000fc40003f24270 */
[----:B------:R-:W-:Y:S01]  /*1a060*/  IABS R15, R15 ;  /* 0x0000000f000f7213 */ /* 0x000fe20000000000 */
[----:B------:R-:W-:Y:S01]  /*1a070*/  MUFU.TANH R85, R85 ;  /* 0x0000005500557308 */ /* 0x000fe20000002400 */
[----:B------:R-:W-:Y:S01]  /*1a080*/  BAR.SYNC.DEFER_BLOCKING 0x0 ;  /* 0x0000000000007b1d */ /* 0x000fe20000010000 */
[C---:B------:R-:W-:Y:S02]  /*1a090*/  ISETP.GE.AND P2, PT, R19.reuse, R236, PT ;  /* 0x000000ec1300720c */ /* 0x040fe40003f46270 */
[----:B------:R-:W-:Y:S02]  /*1a0a0*/  ISETP.GE.AND P6, PT, R19, R234, PT ;  /* 0x000000ea1300720c */ /* 0x000fe40003fc6270 */
[C-C-:B------:R-:W-:Y:S02]  /*1a0b0*/  IADD3 R4, PT, PT, R2.reuse, 0x7, -R58.reuse ;  /* 0x0000000702047810 */ /* 0x140fe40007ffe83a */
[--C-:B------:R-:W-:Y:S01]  /*1a0c0*/  IADD3 R17, PT, PT, R165, 0xf, -R58.reuse ;  /* 0x0000000fa5117810 */ /* 0x100fe20007ffe83a */
[----:B------:R-:W-:Y:S01]  /*1a0d0*/  MUFU.TANH R87, R87 ;  /* 0x0000005700577308 */ /* 0x000fe20000002400 */
[----:B------:R-:W-:-:S02]  /*1a0e0*/  IADD3 R19, PT, PT, R2, 0x8, -R58 ;  /* 0x0000000802137810 */ /* 0x000fc40007ffe83a */
[----:B------:R-:W-:Y:S02]  /*1a0f0*/  I2FP.F32.S32 R15, R15 ;  /* 0x0000000f000f7245 */ /* 0x000fe40000201400 */
[----:B------:R-:W-:Y:S02]  /*1a100*/  IABS R4, R4 ;  /* 0x0000000400047213 */ /* 0x000fe40000000000 */
[----:B------:R-:W-:Y:S01]  /*1a110*/  IABS R17, R17 ;  /* 0x0000001100117213 */ /* 0x000fe20000000000 */
[----:B------:R-:W-:Y:S01]  /*1a120*/  FFMA.FTZ R15, R15, -UR14, R24 ;  /* 0x8000000e0f0f7c23 */ /* 0x000fe20008010018 */
[----:B------:R-:W-:Y:S02]  /*1a130*/  IABS R19, R19 ;  /* 0x0000001300137213 */ /* 0x000fe40000000000 */
[----:B------:R-:W-:Y:S02]  /*1a140*/  I2FP.F32.S32 R4, R4 ;  /* 0x0000000400047245 */ /* 0x000fe40000201400 */
[----:B------:R-:W-:-:S02]  /*1a150*/  I2FP.F32.S32 R6, R17 ;  /* 0x0000001100067245 */ /* 0x000fc40000201400 */
[----:B------:R-:W-:Y:S01]  /*1a160*/  I2FP.F32.S32 R19, R19 ;  /* 0x0000001300137245 */ /* 0x000fe20000201400 */
[----:B-1----:R-:W-:Y:S01]  /*1a170*/  FFMA.FTZ R77, R4, -UR14, R77 ;  /* 0x8000000e044d7c23 */ /* 0x002fe2000801004d */
[----:B------:R-:W-:Y:S01]  /*1a180*/  FSEL R15, R15, -INF , !P0 ;  /* 0xff8000000f0f7808 */ /* 0x000fe20004000000 */
[----:B------:R-:W-:Y:S01]  /*1a190*/  FFMA.FTZ R6, R6, -UR14, R47 ;  /* 0x8000000e06067c23 */ /* 0x000fe2000801002f */
[----:B------:R-:W-:Y:S01]  /*1a1a0*/  FMUL.FTZ R4, R84, UR9 ;  /* 0x0000000954047c20 */ /* 0x000fe20008410000 */
[----:B--2---:R-:W-:Y:S01]  /*1a1b0*/  FFMA.FTZ R14, R19, -UR14, R14 ;  /* 0x8000000e130e7c23 */ /* 0x004fe2000801000e */
[----:B------:R-:W-:Y:S01]  /*1a1c0*/  FSEL R199, R15, -INF , !P5 ;  /* 0xff8000000fc77808 */ /* 0x000fe20006800000 */
[----:B------:R-:W-:Y:S01]  /*1a1d0*/  FMUL.FTZ R15, R86, UR9 ;  /* 0x00000009560f7c20 */ /* 0x000fe20008410000 */
[----:B------:R-:W-:Y:S02]  /*1a1e0*/  FSEL R6, R6, -INF , !P1 ;  /* 0xff80000006067808 */ /* 0x000fe40004800000 */
[----:B------:R-:W-:Y:S01]  /*1a1f0*/  FSEL R14, R14, -INF , !P3 ;  /* 0xff8000000e0e7808 */ /* 0x000fe20005800000 */
[----:B------:R-:W1:Y:S01]  /*1a200*/  MUFU.TANH R4, R4 ;  /* 0x0000000400047308 */ /* 0x000e620000002400 */
[----:B------:R-:W-:-:S02]  /*1a210*/  FSEL R209, R6, -INF , !P6 ;  /* 0xff80000006d17808 */ /* 0x000fc40007000000 */
[----:B------:R-:W-:Y:S01]  /*1a220*/  FSEL R206, R14, -INF , !P4 ;  /* 0xff8000000ece7808 */ /* 0x000fe20006000000 */
[--C-:B------:R-:W-:Y:S01]  /*1a230*/  IMAD.IADD R14, R2, 0x1, -R58.reuse ;  /* 0x00000001020e7824 */ /* 0x100fe200078e0a3a */
[----:B------:R-:W-:Y:S02]  /*1a240*/  IADD3 R6, PT, PT, R165, 0x7, -R58 ;  /* 0x00000007a5067810 */ /* 0x000fe40007ffe83a */
[----:B------:R-:W-:Y:S01]  /*1a250*/  FSEL R208, R208, -INF , !P2 ;  /* 0xff800000d0d07808 */ /* 0x000fe20005000000 */
[----:B------:R-:W2:Y:S01]  /*1a260*/  MUFU.TANH R15, R15 ;  /* 0x0000000f000f7308 */ /* 0x000ea20000002400 */
[-C--:B------:R-:W-:Y:S02]  /*1a270*/  ISETP.GT.AND P2, PT, R237, R5.reuse, PT ;  /* 0x00000005ed00720c */ /* 0x080fe40003f44270 */
[----:B------:R-:W-:Y:S02]  /*1a280*/  ISETP.GT.AND P1, PT, R235, R5, PT ;  /* 0x00000005eb00720c */ /* 0x000fe40003f24270 */
[----:B------:R-:W-:-:S02]  /*1a290*/  ISETP.GE.AND P6, PT, R5, R236, PT ;  /* 0x000000ec0500720c */ /* 0x000fc40003fc6270 */
[----:B------:R-:W-:Y:S01]  /*1a2a0*/  ISETP.GE.AND P3, PT, R5, R234, PT ;  /* 0x000000ea0500720c */ /* 0x000fe20003f66270 */
[C-C-:B------:R-:W-:Y:S01]  /*1a2b0*/  IMAD.IADD R5, R165.reuse, 0x1, -R58.reuse ;  /* 0x00000001a5057824 */ /* 0x140fe200078e0a3a */
[----:B------:R-:W-:Y:S02]  /*1a2c0*/  IABS R6, R6 ;  /* 0x0000000600067213 */ /* 0x000fe40000000000 */
[--C-:B------:R-:W-:Y:S02]  /*1a2d0*/  IADD3 R7, PT, PT, R2, -0x1, -R58.reuse ;  /* 0xffffffff02077810 */ /* 0x100fe40007ffe83a */
[----:B------:R-:W-:Y:S02]  /*1a2e0*/  IABS R14, R14 ;  /* 0x0000000e000e7213 */ /* 0x000fe40000000000 */
[----:B------:R-:W-:Y:S02]  /*1a2f0*/  IADD3 R58, PT, PT, R165, -0x1, -R58 ;  /* 0xffffffffa53a7810 */ /* 0x000fe40007ffe83a */
[----:B------:R-:W-:-:S02]  /*1a300*/  I2FP.F32.S32 R6, R6 ;  /* 0x0000000600067245 */ /* 0x000fc40000201400 */
[----:B------:R-:W-:Y:S02]  /*1a310*/  IABS R5, R5 ;  /* 0x0000000500057213 */ /* 0x000fe40000000000 */
[----:B------:R-:W-:Y:S01]  /*1a320*/  IABS R7, R7 ;  /* 0x0000000700077213 */ /* 0x000fe20000000000 */
[----:B------:R-:W-:Y:S01]  /*1a330*/  FFMA.FTZ R6, R6, -UR14, R79 ;  /* 0x8000000e06067c23 */ /* 0x000fe2000801004f */
[----:B------:R-:W-:Y:S02]  /*1a340*/  I2FP.F32.S32 R17, R14 ;  /* 0x0000000e00117245 */ /* 0x000fe40000201400 */
[----:B------:R-:W-:Y:S02]  /*1a350*/  IABS R58, R58 ;  /* 0x0000003a003a7213 */ /* 0x000fe40000000000 */
[----:B------:R-:W-:Y:S01]  /*1a360*/  I2FP.F32.S32 R14, R5 ;  /* 0x00000005000e7245 */ /* 0x000fe20000201400 */
[----:B-1----:R-:W-:Y:S01]  /*1a370*/  FFMA.FTZ R4, R17, -UR14, R4 ;  /* 0x8000000e11047c23 */ /* 0x002fe20008010004 */
[----:B------:R-:W-:-:S02]  /*1a380*/  I2FP.F32.S32 R24, R7 ;  /* 0x0000000700187245 */ /* 0x000fc40000201400 */
[----:B------:R-:W-:Y:S01]  /*1a390*/  I2FP.F32.S32 R58, R58 ;  /* 0x0000003a003a7245 */ /* 0x000fe20000201400 */
[----:B--2---:R-:W-:Y:S01]  /*1a3a0*/  FFMA.FTZ R14, R14, -UR14, R15 ;  /* 0x8000000e0e0e7c23 */ /* 0x004fe2000801000f */
[-C--:B------:R-:W-:Y:S01]  /*1a3b0*/  ISETP.GT.AND P0, PT, R237, R56.reuse, PT ;  /* 0x00000038ed00720c */ /* 0x080fe20003f04270 */
[----:B------:R-:W-:Y:S01]  /*1a3c0*/  FFMA.FTZ R24, R24, -UR14, R85 ;  /* 0x8000000e18187c23 */ /* 0x000fe20008010055 */
[----:B------:R-:W-:Y:S01]  /*1a3d0*/  FSEL R6, R6, -INF , !P1 ;  /* 0xff80000006067808 */ /* 0x000fe20004800000 */
[----:B------:R-:W-:Y:S01]  /*1a3e0*/  FFMA.FTZ R87, R58, -UR14, R87 ;  /* 0x8000000e3a577c23 */ /* 0x000fe20008010057 */
[----:B------:R-:W-:Y:S02]  /*1a3f0*/  ISETP.GT.AND P4, PT, R235, R56, PT ;  /* 0x00000038eb00720c */ /* 0x000fe40003f84270 */
[----:B------:R-:W-:Y:S02]  /*1a400*/  ISETP.GT.AND P1, PT, R237, R28, PT ;  /* 0x0000001ced00720c */ /* 0x000fe40003f24270 */
[----:B------:R-:W-:-:S02]  /*1a410*/  FSEL R4, R4, -INF , !P0 ;  /* 0xff80000004047808 */ /* 0x000fc40004000000 */
[----:B------:R-:W-:Y:S02]  /*1a420*/  ISETP.GT.AND P0, PT, R235, R28, PT ;  /* 0x0000001ceb00720c */ /* 0x000fe40003f04270 */
[----:B------:R-:W-:Y:S02]  /*1a430*/  FSEL R204, R77, -INF , !P2 ;  /* 0xff8000004dcc7808 */ /* 0x000fe40005000000 */
[----:B------:R-:W-:Y:S02]  /*1a440*/  FSEL R14, R14, -INF , !P4 ;  /* 0xff8000000e0e7808 */ /* 0x000fe40006000000 */
[----:B------:R-:W-:Y:S02]  /*1a450*/  FSEL R24, R24, -INF , !P1 ;  /* 0xff80000018187808 */ /* 0x000fe40004800000 */
        /* <DEDUP_REMOVED lines=24> */
.L_x_6343:
        /* <DEDUP_REMOVED lines=62> */
.L_x_6344:
        /* <DEDUP_REMOVED lines=101> */
.L_x_6342:
        /* <DEDUP_REMOVED lines=15> */
[----:B------:R-:W-:Y:S02]  /*1b100*/  LOP3.LUT R218, R60, 0x200, R3, 0xf8, !PT ;  /* 0x000002003cda7812 */ /* 0x000fe400078ef803 */
[----:B------:R-:W-:Y:S02]  /*1b110*/  FMNMX.FTZ R10, R198, R5, !PT ;  /* 0x00000005c60a7209 */ /* 0x000fe40007810000 */
[----:B------:R-:W-:Y:S02]  /*1b120*/  FMNMX3.FTZ R5, R4, R197, R195, !PT ;  /* 0x000000c504057276 */ /* 0x000fe400078100c3 */
[----:B------:R-:W-:Y:S01]  /*1b130*/  LEA R218, R218, UR6, 0x1 ;  /* 0x00000006dada7c11 */ /* 0x000fe2000f8e08ff */
[----:B------:R-:W2:Y:S01]  /*1b140*/  SHFL.BFLY PT, R7, R10, 0x2, 0x1f ;  /* 0x0c401f000a077f89 */ /* 0x000ea200000e0000 */
[----:B------:R-:W-:-:S02]  /*1b150*/  FMNMX.FTZ R6, R194, R5, !PT ;  /* 0x00000005c2067209 */ /* 0x000fc40007810000 */
[-C--:B------:R-:W-:Y:S01]  /*1b160*/  IADD3 R192, PT, PT, R8, R218.reuse, RZ ;  /* 0x000000da08c07210 */ /* 0x080fe20007ffe0ff */
[----:B------:R-:W-:Y:S01]  /*1b170*/  LDSM.16.MT88.4 R156, [R218+0x10000] ;  /* 0x01000000da9c783b */ /* 0x000fe20000004200 */
[----:B------:R-:W-:-:S03]  /*1b180*/  IADD3 R201, PT, PT, R167, R218, RZ ;  /* 0x000000daa7c97210 */ /* 0x000fc60007ffe0ff */
[----:B------:R-:W3:Y:S01]  /*1b190*/  SHFL.BFLY PT, R5, R6, 0x2, 0x1f ;  /* 0x0c401f0006057f89 */ /* 0x000ee200000e0000 */
[----:B------:R-:W-:-:S03]  /*1b1a0*/  IADD3 R190, PT, PT, R8, R201, RZ ;  /* 0x000000c908be7210 */ /* 0x000fc60007ffe0ff */
[----:B------:R-:W-:Y:S04]  /*1b1b0*/  LDSM.16.MT88.4 R148, [R192+0x10000] ;  /* 0x01000000c094783b */ /* 0x000fe80000004200 */
        /* <DEDUP_REMOVED lines=17> */
[----:B------:R-:W-:Y:S01]  /*1b2d0*/  FSEL R203, R203, RZ, P0 ;  /* 0x000000ffcbcb7208 */ /* 0x000fe20000000000 */
[----:B------:R-:W-:Y:S01]  /*1b2e0*/  LDSM.16.MT88.4 R104, [R218+0x16000] ;  /* 0x01600000da68783b */ /* 0x000fe20000004200 */
[C---:B------:R-:W-:Y:S01]  /*1b2f0*/  FSETP.NEU.FTZ.AND P0, PT, R3.reuse, -INF , PT ;  /* 0xff8000000300780b */ /* 0x040fe20003f1d000 */
[----:B------:R-:W-:-:S02]  /*1b300*/  FMUL.FTZ R196, R3, UR4 ;  /* 0x0000000403c47c20 */ /* 0x000fc40008410000 */
[--C-:B------:R-:W-:Y:S01]  /*1b310*/  FFMA.FTZ R189, R48, UR4, -R203.reuse ;  /* 0x0000000430bd7c23 */ /* 0x100fe200080108cb */
[--C-:B------:R-:W-:Y:S01]  /*1b320*/  FFMA.FTZ R184, R50, UR4, -R203.reuse ;  /* 0x0000000432b87c23 */ /* 0x100fe200080108cb */
[----:B------:R-:W-:Y:S01]  /*1b330*/  LDSM.16.MT88.4 R120, [R201+0x16000] ;  /* 0x01600000c978783b */ /* 0x000fe20000004200 */
[----:B------:R-:W-:Y:S01]  /*1b340*/  FSEL R196, R196, RZ, P0 ;  /* 0x000000ffc4c47208 */ /* 0x000fe20000000000 */
[--C-:B------:R-:W-:Y:S01]  /*1b350*/  FFMA.FTZ R193, R30, UR4, -R203.reuse ;  /* 0x000000041ec17c23 */ /* 0x100fe200080108cb */
[--C-:B------:R-:W-:Y:S01]  /*1b360*/  FFMA.FTZ R188, R52, UR4, -R203.reuse ;  /* 0x0000000434bc7c23 */ /* 0x100fe200080108cb */
[----:B------:R-:W1:Y:S01]  /*1b370*/  LDSM.16.MT88.4 R48, [R192+0x12000] ;  /* 0x01200000c030783b */ /* 0x000e620000004200 */
[----:B------:R-:W-:Y:S01]  /*1b380*/  MUFU.EX2 R189, R189 ;  /* 0x000000bd00bd7308 */ /* 0x000fe20000000800 */
[--C-:B------:R-:W-:Y:S01]  /*1b390*/  FFMA.FTZ R191, R57, UR4, -R196.reuse ;  /* 0x0000000439bf7c23 */ /* 0x100fe200080108c4 */
[--C-:B------:R-:W-:Y:S01]  /*1b3a0*/  FFMA.FTZ R182, R59, UR4, -R196.reuse ;  /* 0x000000043bb67c23 */ /* 0x100fe200080108c4 */
[----:B------:R-:W-:Y:S01]  /*1b3b0*/  LDSM.16.MT88.4 R4, [R190+0x16000] ;  /* 0x01600000be04783b */ /* 0x000fe20000004200 */
[--C-:B------:R-:W-:Y:S01]  /*1b3c0*/  FFMA.FTZ R186, R53, UR4, -R196.reuse ;  /* 0x0000000435ba7c23 */ /* 0x100fe200080108c4 */
[--C-:B------:R-:W-:Y:S01]  /*1b3d0*/  FFMA.FTZ R187, R55, UR4, -R196.reuse ;  /* 0x0000000437bb7c23 */ /* 0x100fe200080108c4 */
[----:B------:R-:W-:Y:S01]  /*1b3e0*/  MUFU.EX2 R193, R193 ;  /* 0x000000c100c17308 */ /* 0x000fe20000000800 */
[----:B------:R-:W2:Y:S01]  /*1b3f0*/  LDSM.16.MT88.4 R56, [R201+0x12000] ;  /* 0x01200000c938783b */ /* 0x000ea20000004200 */
[--C-:B------:R-:W-:Y:S01]  /*1b400*/  FFMA.FTZ R185, R16, UR4, -R203.reuse ;  /* 0x0000000410b97c23 */ /* 0x100fe200080108cb */
[--C-:B------:R-:W-:Y:S01]  /*1b410*/  FFMA.FTZ R181, R18, UR4, -R203.reuse ;  /* 0x0000000412b57c23 */ /* 0x100fe200080108cb */
[----:B------:R-:W3:Y:S01]  /*1b420*/  MUFU.EX2 R188, R188 ;  /* 0x000000bc00bc7308 */ /* 0x000ee20000000800 */
[----:B------:R-:W4:Y:S01]  /*1b430*/  LDSM.16.MT88.4 R16, [R192+0x12800] ;  /* 0x01280000c010783b */ /* 0x000f220000004200 */
[--C-:B------:R-:W-:Y:S01]  /*1b440*/  FFMA.FTZ R180, R22, UR4, -R203.reuse ;  /* 0x0000000416b47c23 */ /* 0x100fe200080108cb */
[--C-:B------:R-:W-:Y:S01]  /*1b450*/  FFMA.FTZ R176, R20, UR4, -R203.reuse ;  /* 0x0000000414b07c23 */ /* 0x100fe200080108cb */
[----:B------:R-:W5:Y:S01]  /*1b460*/  MUFU.EX2 R184, R184 ;  /* 0x000000b800b87308 */ /* 0x000f620000000800 */
[--C-:B------:R-:W-:Y:S01]  /*1b470*/  FFMA.FTZ R183, R31, UR4, -R196.reuse ;  /* 0x000000041fb77c23 */ /* 0x100fe200080108c4 */
[--C-:B------:R-:W-:Y:S01]  /*1b480*/  FFMA.FTZ R178, R29, UR4, -R196.reuse ;  /* 0x000000041db27c23 */ /* 0x100fe200080108c4 */
[--C-:B------:R-:W-:Y:S01]  /*1b490*/  FFMA.FTZ R179, R23, UR4, -R196.reuse ;  /* 0x0000000417b37c23 */ /* 0x100fe200080108c4 */
[----:B------:R-:W-:Y:S01]  /*1b4a0*/  MUFU.EX2 R191, R191 ;  /* 0x000000bf00bf7308 */ /* 0x000fe20000000800 */
[--C-:B------:R-:W-:Y:S01]  /*1b4b0*/  FFMA.FTZ R166, R21, UR4, -R196.reuse ;  /* 0x0000000415a67c23 */ /* 0x100fe200080108c4 */
[----:B------:R-:W4:Y:S01]  /*1b4c0*/  LDSM.16.MT88.4 R12, [R192+0x14800] ;  /* 0x01480000c00c783b */ /* 0x000f220000004200 */
[--C-:B------:R-:W-:Y:S01]  /*1b4d0*/  FFMA.FTZ R210, R210, UR4, -R203.reuse ;  /* 0x00000004d2d27c23 */ /* 0x100fe200080108cb */
[----:B------:R-:W1:Y:S01]  /*1b4e0*/  MUFU.EX2 R186, R186 ;  /* 0x000000ba00ba7308 */ /* 0x000e620000000800 */
[--C-:B------:R-:W-:Y:S01]  /*1b4f0*/  FFMA.FTZ R209, R209, UR4, -R196.reuse ;  /* 0x00000004d1d17c23 */ /* 0x100fe200080108c4 */
[----:B---3--:R-:W-:Y:S01]  /*1b500*/  F2FP.BF16.F32.PACK_AB R128, R188, R193 ;  /* 0x000000c1bc80723e */ /* 0x008fe200000010ff */
[----:B------:R-:W3:Y:S01]  /*1b510*/  LDSM.16.MT88.4 R8, [R218+0x10800] ;  /* 0x01080000da08783b */ /* 0x000ee20000004200 */
[----:B------:R-:W-:Y:S01]  /*1b520*/  MUFU.EX2 R187, R187 ;  /* 0x000000bb00bb7308 */ /* 0x000fe20000000800 */
[--C-:B------:R-:W-:Y:S01]  /*1b530*/  FFMA.FTZ R243, R198, UR4, -R203.reuse ;  /* 0x00000004c6f37c23 */ /* 0x100fe200080108cb */
[----:B-----5:R-:W-:Y:S01]  /*1b540*/  F2FP.BF16.F32.PACK_AB R130, R184, R189 ;  /* 0x000000bdb882723e */ /* 0x020fe200000010ff */
[----:B------:R-:W5:Y:S01]  /*1b550*/  LDSM.16.MT88.4 R20, [R192+0x16800] ;  /* 0x01680000c014783b */ /* 0x000f620000004200 */
        /* <DEDUP_REMOVED lines=9> */
[----:B------:R-:W-:Y:S01]  /*1b5f0*/  FFMA.FTZ R195, R195, UR4, -R196 ;  /* 0x00000004c3c37c23 */ /* 0x000fe200080108c4 */
[----:B------:R-:W-:Y:S01]  /*1b600*/  FADD.FTZ R188, R193, R188 ;  /* 0x000000bcc1bc7221 */ /* 0x000fe20000010000 */
[----:B------:R-:W-:Y:S01]  /*1b610*/  LDSM.16.MT88.4 R172, [R190+0x10800] ;  /* 0x01080000beac783b */ /* 0x000fe20000004200 */
[----:B------:R-:W-:Y:S01]  /*1b620*/  MUFU.EX2 R181, R181 ;  /* 0x000000b500b57308 */ /* 0x000fe20000000800 */
[----:B------:R-:W-:Y:S01]  /*1b630*/  FADD.FTZ R186, R191, R186 ;  /* 0x000000babfba7221 */ /* 0x000fe20000010000 */
[----:B--2---:R-:W-:Y:S01]  /*1b640*/  F2FP.BF16.F32.PACK_AB R131, R182, R187 ;  /* 0x000000bbb683723e */ /* 0x004fe200000010ff */
        /* <DEDUP_REMOVED lines=8> */
[----:B------:R-:W-:Y:S01]  /*1b6d0*/  FADD.FTZ R182, R182, R187 ;  /* 0x000000bbb6b67221 */ /* 0x000fe20000010000 */
[----:B------:R-:W2:Y:S04]  /*1b6e0*/  MUFU.EX2 R178, R178 ;  /* 0x000000b200b27308 */ /* 0x000ea80000000800 */
[----:B------:R-:W-:Y:S01]  /*1b6f0*/  MUFU.EX2 R179, R179 ;  /* 0x000000b300b37308 */ /* 0x000fe20000000800 */
[C---:B------:R-:W-:Y:S03]  /*1b700*/  HMMA.16816.F32.BF16 R48, R128.reuse, R50, RZ ;  /* 0x000000328030723c */ /* 0x040fe600000418ff */
[----:B------:R-:W4:Y:S04]  /*1b710*/  MUFU.EX2 R166, R166 ;  /* 0x000000a600a67308 */ /* 0x000f280000000800 */
[----:B------:R-:W-:Y:S01]  /*1b720*/  MUFU.EX2 R209, R209 ;  /* 0x000000d100d17308 */ /* 0x000fe20000000800 */
[C---:B------:R-:W-:Y:S03]  /*1b730*/  HMMA.16816.F32.BF16 R152, R128.reuse, R148, RZ ;  /* 0x000000948098723c */ /* 0x040fe600000418ff */
[----:B------:R-:W-:Y:S04]  /*1b740*/  MUFU.EX2 R243, R243 ;  /* 0x000000f300f37308 */ /* 0x000fe80000000800 */
[----:B------:R1:W-:Y:S01]  /*1b750*/  MUFU.EX2 R194, R195 ;  /* 0x000000c300c27308 */ /* 0x0003e20000000800 */
[C---:B------:R-:W-:Y:S03]  /*1b760*/  HMMA.16816.F32.BF16 R76, R128.reuse, R80, RZ ;  /* 0x00000050804c723c */ /* 0x040fe600000418ff */
[----:B------:R-:W-:Y:S05]  /*1b770*/  MUFU.EX2 R241, R241 ;  /* 0x000000f100f17308 */ /* 0x000fea0000000800 */
[----:B------:R-:W-:Y:S01]  /*1b780*/  HMMA.16816.F32.BF16 R108, R128, R112, RZ ;  /* 0x00000070806c723c */ /* 0x000fe200000418ff */
[----:B-1----:R-:W-:-:S07]  /*1b790*/  IADD3 R195, PT, PT, R167, R218, RZ ;  /* 0x000000daa7c37210 */ /* 0x002fce0007ffe0ff */
        /* <DEDUP_REMOVED lines=28> */
[----:B--2---:R-:W-:Y:S01]  /*1b960*/  F2FP.BF16.F32.PACK_AB R5, R178, R183 ;  /* 0x000000b7b205723e */ /* 0x004fe200000010ff */
        /* <DEDUP_REMOVED lines=19> */
[C---:B-----5:R-:W-:Y:S08]  /*1baa0*/  HMMA.16816.F32.BF16 R108, R4.reuse, R20, R108 ;  /* 0x00000014046c723c */ /* 0x060ff0000004186c */
[C---:B------:R-:W-:Y:S01]  /*1bab0*/  HMMA.16816.F32.BF16 R112, R4.reuse, R22, R112 ;  /* 0x000000160470723c */ /* 0x040fe20000041870 */
[----:B------:R-:W4:Y:S07]  /*1bac0*/  LDSM.16.MT88.4 R20, [R190+0x14800] ;  /* 0x01480000be14783b */ /* 0x000f2e0000004200 */
[C---:B-1----:R-:W-:Y:S08]  /*1bad0*/  HMMA.16816.F32.BF16 R144, R4.reuse, R16, R144 ;  /* 0x000000100490723c */ /* 0x042ff00000041890 */
[C---:B------:R-:W-:Y:S01]  /*1bae0*/  HMMA.16816.F32.BF16 R140, R4.reuse, R18, R140 ;  /* 0x00000012048c723c */ /* 0x040fe2000004188c */
[----:B------:R-:W1:Y:S07]  /*1baf0*/  LDSM.16.MT88.4 R16, [R201+0x16800] ;  /* 0x01680000c910783b */ /* 0x000e6e0000004200 */
[C---:B------:R-:W-:Y:S08]  /*1bb00*/  HMMA.16816.F32.BF16 R152, R4.reuse, R24, R152 ;  /* 0x000000180498723c */ /* 0x040ff00000041898 */
[C---:B------:R-:W-:Y:S01]  /*1bb10*/  HMMA.16816.F32.BF16 R148, R4.reuse, R26, R148 ;  /* 0x0000001a0494723c */ /* 0x040fe20000041894 */
[----:B------:R5:W1:Y:S07]  /*1bb20*/  LDSM.16.MT88.4 R24, [R201+0x14800] ;  /* 0x01480000c918783b */ /* 0x000a6e0000004200 */
[C---:B--2---:R-:W-:Y:S08]  /*1bb30*/  HMMA.16816.F32.BF16 R60, R4.reuse, R12, R60 ;  /* 0x0000000c043c723c */ /* 0x044ff0000004183c */
[C---:B------:R-:W-:Y:S01]  /*1bb40*/  HMMA.16816.F32.BF16 R64, R4.reuse, R14, R64 ;  /* 0x0000000e0440723c */ /* 0x040fe20000041840 */
[----:B------:R-:W2:Y:S07]  /*1bb50*/  LDSM.16.MT88.4 R12, [R190+0x16800] ;  /* 0x01680000be0c783b */ /* 0x000eae0000004200 */
[----:B---3--:R-:W-:Y:S01]  /*1bb60*/  HMMA.16816.F32.BF16 R100, R4, R8, R100 ;  /* 0x000000080464723c */ /* 0x008fe20000041864 */
[----:B-----5:R-:W-:Y:S01]  /*1bb70*/  FFMA.FTZ R201, R214, UR4, -R203 ;  /* 0x00000004d6c97c23 */ /* 0x020fe200080108cb */
[----:B------:R-:W-:-:S05]  /*1bb80*/  FFMA.FTZ R214, R207, UR4, -R196 ;  /* 0x00000004cfd67c23 */ /* 0x000fca00080108c4 */
[----:B------:R-:W-:Y:S01]  /*1bb90*/  MUFU.EX2 R201, R201 ;  /* 0x000000c900c97308 */ /* 0x000fe20000000800 */
[C---:B------:R-:W-:Y:S01]  /*1bba0*/  HMMA.16816.F32.BF16 R104, R4.reuse, R10, R104 ;  /* 0x0000000a0468723c */ /* 0x040fe20000041868 */
[----:B------:R-:W3:Y:S02]  /*1bbb0*/  LDSM.16.MT88.4 R8, [R192+0x13000] ;  /* 0x01300000c008783b */ /* 0x000ee40000004200 */
[----:B------:R-:W-:Y:S05]  /*1bbc0*/  MUFU.EX2 R214, R214 ;  /* 0x000000d600d67308 */ /* 0x000fea0000000800 */
[C---:B----4-:R-:W-:Y:S01]  /*1bbd0*/  HMMA.16816.F32.BF16 R92, R4.reuse, R20, R92 ;  /* 0x00000014045c723c */ /* 0x050fe2000004185c */
[--C-:B------:R-:W-:Y:S01]  /*1bbe0*/  FFMA.FTZ R20, R200, UR4, -R203.reuse ;  /* 0x00000004c8147c23 */ /* 0x100fe200080108cb */
[----:B------:R-:W-:Y:S01]  /*1bbf0*/  FFMA.FTZ R21, R208, UR4, -R203 ;  /* 0x00000004d0157c23 */ /* 0x000fe200080108cb */
[----:B------:R4:W5:Y:S04]  /*1bc00*/  MUFU.EX2 R200, R210 ;  /* 0x000000d200c87308 */ /* 0x0009680000000800 */
[----:B------:R-:W-:Y:S01]  /*1bc10*/  MUFU.EX2 R208, R20 ;  /* 0x0000001400d07308 */ /* 0x000fe20000000800 */
[C---:B-1----:R-:W-:Y:S08]  /*1bc20*/  HMMA.16816.F32.BF16 R116, R4.reuse, R16, R116 ;  /* 0x000000100474723c */ /* 0x042ff00000041874 */
[----:B------:R-:W-:Y:S01]  /*1bc30*/  HMMA.16816.F32.BF16 R120, R4, R18, R120 ;  /* 0x000000120478723c */ /* 0x000fe20000041878 */
[----:B------:R-:W1:Y:S01]  /*1bc40*/  LDSM.16.MT88.4 R16, [R192+0x15000] ;  /* 0x01500000c010783b */ /* 0x000e620000004200 */
[----:B----4-:R-:W-:Y:S01]  /*1bc50*/  FFMA.FTZ R210, R211, UR4, -R196 ;  /* 0x00000004d3d27c23 */ /* 0x010fe200080108c4 */
[----:B------:R-:W-:-:S05]  /*1bc60*/  IADD3 R211, PT, PT, R167, R218, RZ ;  /* 0x000000daa7d37210 */ /* 0x000fca0007ffe0ff */
[C---:B------:R-:W-:Y:S01]  /*1bc70*/  HMMA.16816.F32.BF16 R68, R4.reuse, R28, R68 ;  /* 0x0000001c0444723c */ /* 0x040fe20000041844 */
[----:B------:R-:W-:Y:S01]  /*1bc80*/  FFMA.FTZ R28, R205, UR4, -R196 ;  /* 0x00000004cd1c7c23 */ /* 0x000fe200080108c4 */
[----:B------:R-:W-:Y:S04]  /*1bc90*/  MUFU.EX2 R210, R210 ;  /* 0x000000d200d27308 */ /* 0x000fe80000000800 */
[----:B------:R-:W-:Y:S02]  /*1bca0*/  MUFU.EX2 R205, R21 ;  /* 0x0000001500cd7308 */ /* 0x000fe40000000800 */
[C---:B------:R-:W-:Y:S02]  /*1bcb0*/  HMMA.16816.F32.BF16 R136, R4.reuse, R172, R136 ;  /* 0x000000ac0488723c */ /* 0x040fe40000041888 */
[----:B------:R4:W3:Y:S06]  /*1bcc0*/  MUFU.EX2 R207, R28 ;  /* 0x0000001c00cf7308 */ /* 0x0008ec0000000800 */
        /* <DEDUP_REMOVED lines=13> */
[C---:B------:R-:W-:Y:S01]  /*1bda0*/  HMMA.16816.F32.BF16 R96, R4.reuse, R22, R96 ;  /* 0x000000160460723c */ /* 0x040fe20000041860 */
[----:B------:R-:W-:Y:S07]  /*1bdb0*/  LDSM.16.MT88.4 R20, [R192+0x17000] ;  /* 0x01700000c014783b */ /* 0x000fee0000004200 */
[C---:B--2---:R-:W-:Y:S08]  /*1bdc0*/  HMMA.16816.F32.BF16 R124, R4.reuse, R12, R124 ;  /* 0x0000000c047c723c */ /* 0x044ff0000004187c */
[----:B------:R-:W-:Y:S01]  /*1bdd0*/  HMMA.16816.F32.BF16 R128, R4, R14, R128 ;  /* 0x0000000e0480723c */ /* 0x000fe20000041880 */
[----:B-----5:R-:W-:Y:S01]  /*1bde0*/  F2FP.BF16.F32.PACK_AB R4, R200, R201 ;  /* 0x000000c9c804723e */ /* 0x020fe200000010ff */
[----:B------:R-:W2:Y:S01]  /*1bdf0*/  LDSM.16.MT88.4 R12, [R211+0x11000] ;  /* 0x01100000d30c783b */ /* 0x000ea20000004200 */
[----:B---3--:R-:W-:-:S02]  /*1be00*/  F2FP.BF16.F32.PACK_AB R5, R214, R207 ;  /* 0x000000cfd605723e */ /* 0x008fc400000010ff */
[----:B------:R-:W-:Y:S02]  /*1be10*/  F2FP.BF16.F32.PACK_AB R6, R205, R208 ;  /* 0x000000d0cd06723e */ /* 0x000fe400000010ff */
[----:B------:R-:W-:-:S07]  /*1be20*/  F2FP.BF16.F32.PACK_AB R7, R209, R210 ;  /* 0x000000d2d107723e */ /* 0x000fce00000010ff */
[C---:B------:R-:W-:Y:S08]  /*1be30*/  HMMA.16816.F32.BF16 R44, R4.reuse, R8, R44 ;  /* 0x00000008042c723c */ /* 0x040ff0000004182c */
[C---:B------:R-:W-:Y:S01]  /*1be40*/  HMMA.16816.F32.BF16 R48, R4.reuse, R10, R48 ;  /* 0x0000000a0430723c */ /* 0x040fe20000041830 */
[----:B------:R3:W4:Y:S07]  /*1be50*/  LDSM.16.MT88.4 R8, [R211+0x13000] ;  /* 0x01300000d308783b */ /* 0x00072e0000004200 */
[C---:B-1----:R-:W-:Y:S08]  /*1be60*/  HMMA.16816.F32.BF16 R76, R4.reuse, R16, R76 ;  /* 0x00000010044c723c */ /* 0x042ff0000004184c */
[C---:B------:R-:W-:Y:S01]  /*1be70*/  HMMA.16816.F32.BF16 R80, R4.reuse, R18, R80 ;  /* 0x000000120450723c */ /* 0x040fe20000041850 */
[----:B------:R-:W1:Y:S07]  /*1be80*/  LDSM.16.MT88.4 R16, [R190+0x11000] ;  /* 0x01100000be10783b */ /* 0x000e6e0000004200 */
[----:B--2---:R-:W-:Y:S01]  /*1be90*/  HMMA.16816.F32.BF16 R144, R4, R12, R144 ;  /* 0x0000000c0490723c */ /* 0x004fe20000041890 */
[----:B---3--:R-:W-:-:S02]  /*1bea0*/  FFMA.FTZ R211, R204, UR4, -R203 ;  /* 0x00000004ccd37c23 */ /* 0x008fc400080108cb */
[----:B------:R-:W-:Y:S04]  /*1beb0*/  MUFU.EX2 R204, R206 ;  /* 0x000000ce00cc7308 */ /* 0x000fe80000000800 */
[----:B------:R-:W2:Y:S01]  /*1bec0*/  MUFU.EX2 R211, R211 ;  /* 0x000000d300d37308 */ /* 0x000ea20000000800 */
[C---:B------:R-:W-:Y:S01]  /*1bed0*/  HMMA.16816.F32.BF16 R140, R4.reuse, R14, R140 ;  /* 0x0000000e048c723c */ /* 0x040fe2000004188c */
[----:B------:R-:W-:Y:S07]  /*1bee0*/  LDSM.16.MT88.4 R12, [R190+0x15000] ;  /* 0x01500000be0c783b */ /* 0x000fee0000004200 */
[C---:B------:R-:W-:Y:S08]  /*1bef0*/  HMMA.16816.F32.BF16 R108, R4.reuse, R20, R108 ;  /* 0x00000014046c723c */ /* 0x040ff0000004186c */
[C---:B----4-:R-:W-:Y:S08]  /*1bf00*/  HMMA.16816.F32.BF16 R52, R4.reuse, R8, R52 ;  /* 0x000000080434723c */ /* 0x050ff00000041834 */
[C---:B------:R-:W-:Y:S01]  /*1bf10*/  HMMA.16816.F32.BF16 R56, R4.reuse, R10, R56 ;  /* 0x0000000a0438723c */ /* 0x040fe20000041838 */
[----:B------:R-:W3:Y:S07]  /*1bf20*/  LDSM.16.MT88.4 R8, [R218+0x17000] ;  /* 0x01700000da08783b */ /* 0x000eee0000004200 */
        /* <DEDUP_REMOVED lines=18> */
[----:B------:R-:W-:Y:S01]  /*1c050*/  FFMA.FTZ R20, R202, UR4, -R203 ;  /* 0x00000004ca147c23 */ /* 0x000fe200080108cb */
[----:B------:R-:W-:-:S02]  /*1c060*/  FFMA.FTZ R202, R197, UR4, -R196 ;  /* 0x00000004c5ca7c23 */ /* 0x000fc400080108c4 */
[----:B------:R-:W-:Y:S04]  /*1c070*/  MUFU.EX2 R197, R199 ;  /* 0x000000c700c57308 */ /* 0x000fe80000000800 */
[----:B------:R4:W-:Y:S01]  /*1c080*/  MUFU.EX2 R198, R20 ;  /* 0x0000001400c67308 */ /* 0x0009e20000000800 */
[C---:B------:R-:W-:Y:S03]  /*1c090*/  HMMA.16816.F32.BF16 R84, R4.reuse, R172, R84 ;  /* 0x000000ac0454723c */ /* 0x040fe60000041854 */
[----:B------:R-:W3:Y:S05]  /*1c0a0*/  MUFU.EX2 R202, R202 ;  /* 0x000000ca00ca7308 */ /* 0x000eea0000000800 */
        /* <DEDUP_REMOVED lines=14> */
[----:B------:R-:W-:Y:S01]  /*1c190*/  HMMA.16816.F32.BF16 R72, R4, R22, R72 ;  /* 0x000000160448723c */ /* 0x000fe20000041848 */
[----:B--2---:R-:W-:Y:S01]  /*1c1a0*/  F2FP.BF16.F32.PACK_AB R4, R211, R204 ;  /* 0x000000ccd304723e */ /* 0x004fe200000010ff */
[----:B----4-:R-:W2:Y:S01]  /*1c1b0*/  LDSM.16.MT88.4 R20, [R192+0x15800] ;  /* 0x01580000c014783b */ /* 0x010ea20000004200 */
[----:B---3--:R-:W-:-:S02]  /*1c1c0*/  F2FP.BF16.F32.PACK_AB R5, R202, R197 ;  /* 0x000000c5ca05723e */ /* 0x008fc400000010ff */
        /* <DEDUP_REMOVED lines=130> */
.L_x_6346:
        /* <DEDUP_REMOVED lines=8> */
.L_x_6347:
        /* <DEDUP_REMOVED lines=45> */
[----:B------:R-:W-:Y:S01]  /*1cd40*/  ISETP.NE.AND P0, PT, R4, RZ, PT ;  /* 0x000000ff0400720c */ /* 0x000fe20003f05270 */
[----:B------:R-:W-:Y:S02]  /*1cd50*/  IMAD.IADD R219, R167, 0x1, R222 ;  /* 0x00000001a7db7824 */ /* 0x000fe400078e02de */
        /* <DEDUP_REMOVED lines=73> */
[----:B------:R-:W-:Y:S04]  /*1d1f0*/  LDSM.16.M88.4 R180, [R220] ;  /* 0x00000000dcb4783b */ /* 0x000fe80000000200 */
[----:B-1----:R-:W1:Y:S04]  /*1d200*/  LDSM.16.M88.4 R8, [R217+0x8000] ;  /* 0x00800000d908783b */ /* 0x002e680000000200 */
[----:B------:R-:W5:Y:S04]  /*1d210*/  LDSM.16.M88.4 R24, [R221+0x8800] ;  /* 0x00880000dd18783b */ /* 0x000f680000000200 */
[----:B------:R-:W5:Y:S04]  /*1d220*/  LDSM.16.M88.4 R196, [R221+0x9000] ;  /* 0x00900000ddc4783b */ /* 0x000f680000000200 */
[----:B------:R-:W5:Y:S04]  /*1d230*/  LDSM.16.M88.4 R172, [R217+0x8800] ;  /* 0x00880000d9ac783b */ /* 0x000f680000000200 */
[----:B--2---:R-:W2:Y:S04]  /*1d240*/  LDSM.16.M88.4 R4, [R217+0x9000] ;  /* 0x00900000d904783b */ /* 0x004ea80000000200 */
[----:B------:R-:W2:Y:S04]  /*1d250*/  LDSM.16.M88.4 R184, [R217+0x9800] ;  /* 0x00980000d9b8783b */ /* 0x000ea80000000200 */
[----:B------:R-:W-:Y:S01]  /*1d260*/  LDSM.16.M88.4 R188, [R219] ;  /* 0x00000000dbbc783b */ /* 0x000fe20000000200 */
[C---:B---3--:R-:W-:Y:S03]  /*1d270*/  HMMA.16816.F32.BF16 R168, R16.reuse, R32, RZ ;  /* 0x0000002010a8723c */ /* 0x048fe600000418ff */
[----:B------:R-:W-:Y:S04]  /*1d280*/  LDSM.16.M88.4 R208, [R221+0xa800] ;  /* 0x00a80000ddd0783b */ /* 0x000fe80000000200 */
[----:B------:R-:W0:Y:S01]  /*1d290*/  LDGDEPBAR ;  /* 0x00000000000079af */ /* 0x000e220000000000 */
[C---:B------:R-:W-:Y:S08]  /*1d2a0*/  HMMA.16816.F32.BF16 R32, R16.reuse, R34, RZ ;  /* 0x000000221020723c */ /* 0x040ff000000418ff */
[----:B----4-:R-:W-:Y:S01]  /*1d2b0*/  HMMA.16816.F32.BF16 R192, R16, R12, RZ ;  /* 0x0000000c10c0723c */ /* 0x010fe200000418ff */
[----:B------:R-:W-:-:S04]  /*1d2c0*/  LOP3.LUT R12, R214, 0x4, RZ, 0xc0, !PT ;  /* 0x00000004d60c7812 */ /* 0x000fc800078ec0ff */
[----:B------:R-:W-:-:S03]  /*1d2d0*/  ISETP.NE.AND P0, PT, R12, RZ, PT ;  /* 0x000000ff0c00720c */ /* 0x000fc60003f05270 */
[----:B-1----:R-:W-:Y:S01]  /*1d2e0*/  HMMA.16816.F32.BF16 R168, R180, R8, R168 ;  /* 0x00000008b4a8723c */ /* 0x002fe200000418a8 */
[----:B------:R-:W-:-:S05]  /*1d2f0*/  IMAD.MOV.U32 R8, RZ, RZ, 0x40 ;  /* 0x00000040ff087424 */ /* 0x000fca00078e00ff */
[----:B------:R-:W-:Y:S02]  /*1d300*/  SEL R8, R8, 0xffffffc0, !P0 ;  /* 0xffffffc008087807 */ /* 0x000fe40004000000 */
[----:B-----5:R-:W-:Y:S03]  /*1d310*/  HMMA.16816.F32.BF16 R28, R16, R24, RZ ;  /* 0x00000018101c723c */ /* 0x020fe600000418ff */
[----:B------:R-:W-:-:S04]  /*1d320*/  IMAD.IADD R167, R221, 0x1, R8 ;  /* 0x00000001dda77824 */ /* 0x000fc800078e0208 */
[----:B------:R-:W-:Y:S01]  /*1d330*/  IMAD.IADD R215, R176, 0x1, R167 ;  /* 0x00000001b0d77824 */ /* 0x000fe200078e02a7 */
[C---:B------:R-:W-:Y:S01]  /*1d340*/  HMMA.16816.F32.BF16 R20, R16.reuse, R196, RZ ;  /* 0x000000c41014723c */ /* 0x040fe200000418ff */
[----:B------:R-:W-:Y:S04]  /*1d350*/  LDSM.16.M88.4 R204, [R167+0x9000] ;  /* 0x00900000a7cc783b */ /* 0x000fe80000000200 */
[----:B------:R-:W-:Y:S03]  /*1d360*/  LDSM.16.M88.4 R200, [R167+0x9800] ;  /* 0x00980000a7c8783b */ /* 0x000fe60000000200 */
[C---:B------:R-:W-:Y:S01]  /*1d370*/  HMMA.16816.F32.BF16 R24, R16.reuse, R26, RZ ;  /* 0x0000001a1018723c */ /* 0x040fe200000418ff */
[----:B------:R-:W-:Y:S07]  /*1d380*/  LDSM.16.M88.4 R176, [R216] ;  /* 0x00000000d8b0783b */ /* 0x000fee0000000200 */
[C---:B------:R-:W-:Y:S08]  /*1d390*/  HMMA.16816.F32.BF16 R196, R16.reuse, R198, RZ ;  /* 0x000000c610c4723c */ /* 0x040ff000000418ff */
[----:B------:R-:W-:Y:S01]  /*1d3a0*/  HMMA.16816.F32.BF16 R16, R16, R14, RZ ;  /* 0x0000000e1010723c */ /* 0x000fe200000418ff */
[----:B------:R-:W1:Y:S07]  /*1d3b0*/  LDSM.16.M88.4 R12, [R167+0x8000] ;  /* 0x00800000a70c783b */ /* 0x000e6e0000000200 */
[C---:B------:R-:W-:Y:S01]  /*1d3c0*/  HMMA.16816.F32.BF16 R32, R180.reuse, R10, R32 ;  /* 0x0000000ab420723c */ /* 0x040fe20000041820 */
[----:B------:R-:W3:Y:S07]  /*1d3d0*/  LDSM.16.M88.4 R8, [R167+0x8800] ;  /* 0x00880000a708783b */ /* 0x000eee0000000200 */
[C---:B------:R-:W-:Y:S08]  /*1d3e0*/  HMMA.16816.F32.BF16 R28, R180.reuse, R172, R28 ;  /* 0x000000acb41c723c */ /* 0x040ff0000004181c */
        /* <DEDUP_REMOVED lines=20> */
[----:B------:R-:W3:Y:S04]  /*1d530*/  LDSM.16.M88.4 R200, [R221+0xb800] ;  /* 0x00b80000ddc8783b */ /* 0x000ee80000000200 */
[----:B------:R-:W-:Y:S03]  /*1d540*/  LDSM.16.M88.4 R188, [R217+0xb000] ;  /* 0x00b00000d9bc783b */ /* 0x000fe60000000200 */
[C---:B----4-:R-:W-:Y:S08]  /*1d550*/  HMMA.16816.F32.BF16 R168, R176.reuse, R172, R168 ;  /* 0x000000acb0a8723c */ /* 0x050ff000000418a8 */
[C---:B------:R-:W-:Y:S01]  /*1d560*/  HMMA.16816.F32.BF16 R32, R176.reuse, R174, R32 ;  /* 0x000000aeb020723c */ /* 0x040fe20000041820 */
[----:B------:R-:W-:Y:S07]  /*1d570*/  LDSM.16.M88.4 R172, [R220+0x2000] ;  /* 0x00200000dcac783b */ /* 0x000fee0000000200 */
[C---:B--2---:R-:W-:Y:S08]  /*1d580*/  HMMA.16816.F32.BF16 R28, R176.reuse, R4, R28 ;  /* 0x00000004b01c723c */ /* 0x044ff0000004181c */
[C---:B------:R-:W-:Y:S01]  /*1d590*/  HMMA.16816.F32.BF16 R24, R176.reuse, R6, R24 ;  /* 0x00000006b018723c */ /* 0x040fe20000041818 */
[----:B------:R-:W2:Y:S07]  /*1d5a0*/  LDSM.16.M88.4 R4, [R217+0xa000] ;  /* 0x00a00000d904783b */ /* 0x000eae0000000200 */
[C---:B-----5:R-:W-:Y:S08]  /*1d5b0*/  HMMA.16816.F32.BF16 R20, R176.reuse, R184, R20 ;  /* 0x000000b8b014723c */ /* 0x060ff00000041814 */
[C---:B------:R-:W-:Y:S01]  /*1d5c0*/  HMMA.16816.F32.BF16 R196, R176.reuse, R186, R196 ;  /* 0x000000bab0c4723c */ /* 0x040fe200000418c4 */
[----:B------:R-:W4:Y:S07]  /*1d5d0*/  LDSM.16.M88.4 R184, [R217+0xa800] ;  /* 0x00a80000d9b8783b */ /* 0x000f2e0000000200 */
[C---:B------:R-:W-:Y:S08]  /*1d5e0*/  HMMA.16816.F32.BF16 R192, R176.reuse, R180, R192 ;  /* 0x000000b4b0c0723c */ /* 0x040ff000000418c0 */
        /* <DEDUP_REMOVED lines=41> */
[----:B------:R-:W4:Y:S03]  /*1d880*/  LDSM.16.M88.4 R184, [R221+0xc800] ;  /* 0x00c80000ddb8783b */ /* 0x000f260000000200 */
[C---:B-----5:R-:W-:Y:S08]  /*1d890*/  HMMA.16816.F32.BF16 R168, R200.reuse, R172, R168 ;  /* 0x000000acc8a8723c */ /* 0x060ff000000418a8 */
[C---:B------:R-:W-:Y:S01]  /*1d8a0*/  HMMA.16816.F32.BF16 R32, R200.reuse, R174, R32 ;  /* 0x000000aec820723c */ /* 0x040fe20000041820 */
[----:B------:R-:W-:Y:S07]  /*1d8b0*/  LDSM.16.M88.4 R172, [R220+0x4000] ;  /* 0x00400000dcac783b */ /* 0x000fee0000000200 */
[C---:B-1----:R-:W-:Y:S08]  /*1d8c0*/  HMMA.16816.F32.BF16 R28, R200.reuse, R8, R28 ;  /* 0x00000008c81c723c */ /* 0x042ff0000004181c */
[C---:B------:R-:W-:Y:S01]  /*1d8d0*/  HMMA.16816.F32.BF16 R24, R200.reuse, R10, R24 ;  /* 0x0000000ac818723c */ /* 0x040fe20000041818 */
[----:B------:R-:W1:Y:S07]  /*1d8e0*/  LDSM.16.M88.4 R8, [R217+0xc000] ;  /* 0x00c00000d908783b */ /* 0x000e6e0000000200 */
[C---:B---3--:R-:W-:Y:S08]  /*1d8f0*/  HMMA.16816.F32.BF16 R20, R200.reuse, R12, R20 ;  /* 0x0000000cc814723c */ /* 0x048ff00000041814 */
[----:B------:R-:W-:Y:S01]  /*1d900*/  HMMA.16816.F32.BF16 R196, R200, R14, R196 ;  /* 0x0000000ec8c4723c */ /* 0x000fe200000418c4 */
[----:B------:R-:W3:Y:S07]  /*1d910*/  LDSM.16.M88.4 R12, [R217+0xc800] ;  /* 0x00c80000d90c783b */ /* 0x000eee0000000200 */
[C---:B--2---:R-:W-:Y:S08]  /*1d920*/  HMMA.16816.F32.BF16 R168, R180.reuse, R4, R168 ;  /* 0x00000004b4a8723c */ /* 0x044ff000000418a8 */
[C---:B------:R-:W-:Y:S01]  /*1d930*/  HMMA.16816.F32.BF16 R32, R180.reuse, R6, R32 ;  /* 0x00000006b420723c */ /* 0x040fe20000041820 */
[----:B------:R-:W2:Y:S07]  /*1d940*/  LDSM.16.M88.4 R4, [R217+0xd000] ;  /* 0x00d00000d904783b */ /* 0x000eae0000000200 */
[C---:B----4-:R-:W-:Y:S08]  /*1d950*/  HMMA.16816.F32.BF16 R20, R180.reuse, R176, R20 ;  /* 0x000000b0b414723c */ /* 0x050ff00000041814 */
[----:B------:R-:W-:Y:S01]  /*1d960*/  HMMA.16816.F32.BF16 R196, R180, R178, R196 ;  /* 0x000000b2b4c4723c */ /* 0x000fe200000418c4 */
[----:B------:R-:W4:Y:S07]  /*1d970*/  LDSM.16.M88.4 R176, [R217+0xd800] ;  /* 0x00d80000d9b0783b */ /* 0x000f2e0000000200 */
[C---:B------:R-:W-:Y:S08]  /*1d980*/  HMMA.16816.F32.BF16 R192, R200.reuse, R204, R192 ;  /* 0x000000ccc8c0723c */ /* 0x040ff000000418c0 */
[----:B------:R-:W-:Y:S01]  /*1d990*/  HMMA.16816.F32.BF16 R16, R200, R206, R16 ;  /* 0x000000cec810723c */ /* 0x000fe20000041810 */
[----:B------:R-:W-:Y:S04]  /*1d9a0*/  LDSM.16.M88.4 R204, [R167+0xc000] ;  /* 0x00c00000a7cc783b */ /* 0x000fe80000000200 */
[----:B------:R-:W-:Y:S03]  /*1d9b0*/  LDSM.16.M88.4 R200, [R167+0xc800] ;  /* 0x00c80000a7c8783b */ /* 0x000fe60000000200 */
[C---:B------:R-:W-:Y:S08]  /*1d9c0*/  HMMA.16816.F32.BF16 R28, R180.reuse, R184, R28 ;  /* 0x000000b8b41c723c */ /* 0x040ff0000004181c */
[----:B------:R-:W-:Y:S01]  /*1d9d0*/  HMMA.16816.F32.BF16 R24, R180, R186, R24 ;  /* 0x000000bab418723c */ /* 0x000fe20000041818 */
[----:B------:R-:W5:Y:S07]  /*1d9e0*/  LDSM.16.M88.4 R184, [R219+0x4000] ;  /* 0x00400000dbb8783b */ /* 0x000f6e0000000200 */
[C---:B-1----:R-:W-:Y:S08]  /*1d9f0*/  HMMA.16816.F32.BF16 R168, R172.reuse, R8, R168 ;  /* 0x00000008aca8723c */ /* 0x042ff000000418a8 */
[----:B------:R-:W-:Y:S01]  /*1da00*/  HMMA.16816.F32.BF16 R32, R172, R10, R32 ;  /* 0x0000000aac20723c */ /* 0x000fe20000041820 */
[----:B------:R-:W1:Y:S07]  /*1da10*/  LDSM.16.M88.4 R8, [R167+0xd000] ;  /* 0x00d00000a708783b */ /* 0x000e6e0000000200 */
[C---:B------:R-:W-:Y:S08]  /*1da20*/  HMMA.16816.F32.BF16 R192, R180.reuse, R188, R192 ;  /* 0x000000bcb4c0723c */ /* 0x040ff000000418c0 */
[----:B------:R-:W-:Y:S01]  /*1da30*/  HMMA.16816.F32.BF16 R16, R180, R190, R16 ;  /* 0x000000beb410723c */ /* 0x000fe20000041810 */
[----:B------:R-:W1:Y:S04]  /*1da40*/  LDSM.16.M88.4 R188, [R167+0xd800] ;  /* 0x00d80000a7bc783b */ /* 0x000e680000000200 */
[----:B------:R-:W-:Y:S03]  /*1da50*/  LDSM.16.M88.4 R180, [R215+0xc800] ;  /* 0x00c80000d7b4783b */ /* 0x000fe60000000200 */
        /* <DEDUP_REMOVED lines=43> */
[C---:B------:R-:W-:Y:S08]  /*1dd10*/  HMMA.16816.F32.BF16 R20, R200.reuse, R208, R20 ;  /* 0x000000d0c814723c */ /* 0x040ff00000041814 */
[C---:B------:R-:W-:Y:S08]  /*1dd20*/  HMMA.16816.F32.BF16 R196, R200.reuse, R210, R196 ;  /* 0x000000d2c8c4723c */ /* 0x040ff000000418c4 */
[----:B------:R-:W-:Y:S08]  /*1dd30*/  HMMA.16816.F32.BF16 R192, R200, R204, R192 ;  /* 0x000000ccc8c0723c */ /* 0x000ff000000418c0 */
[C---:B------:R-:W-:Y:S08]  /*1dd40*/  HMMA.16816.F32.BF16 R168, R188.reuse, R184, R168 ;  /* 0x000000b8bca8723c */ /* 0x040ff000000418a8 */
[C---:B------:R-:W-:Y:S01]  /*1dd50*/  HMMA.16816.F32.BF16 R200, R188.reuse, R186, R32 ;  /* 0x000000babcc8723c */ /* 0x040fe20000041820 */
[----:B------:R-:W-:Y:S04]  /*1dd60*/  LDSM.16.M88.4 R184, [R216+0x6000] ;  /* 0x00600000d8b8783b */ /* 0x000fe80000000200 */
[----:B------:R-:W4:Y:S03]  /*1dd70*/  LDSM.16.M88.4 R32, [R215+0xe000] ;  /* 0x00e00000d720783b */ /* 0x000f260000000200 */
[----:B---3--:R-:W-:Y:S01]  /*1dd80*/  HMMA.16816.F32.BF16 R204, R188, R174, R16 ;  /* 0x000000aebccc723c */ /* 0x008fe20000041810 */
[----:B------:R-:W3:Y:S07]  /*1dd90*/  LDSM.16.M88.4 R16, [R215+0xf800] ;  /* 0x00f80000d710783b */ /* 0x000eee0000000200 */
[C---:B-1----:R-:W-:Y:S08]  /*1dda0*/  HMMA.16816.F32.BF16 R168, R12.reuse, R8, R168 ;  /* 0x000000080ca8723c */ /* 0x042ff000000418a8 */
[C---:B------:R-:W-:Y:S01]  /*1ddb0*/  HMMA.16816.F32.BF16 R200, R12.reuse, R10, R200 ;  /* 0x0000000a0cc8723c */ /* 0x040fe200000418c8 */
[----:B------:R-:W1:Y:S07]  /*1ddc0*/  LDSM.16.M88.4 R8, [R167+0xe800] ;  /* 0x00e80000a708783b */ /* 0x000e6e0000000200 */
[----:B--2---:R-:W-:Y:S01]  /*1ddd0*/  HMMA.16816.F32.BF16 R204, R12, R6, R204 ;  /* 0x000000060ccc723c */ /* 0x004fe200000418cc */
[----:B------:R-:W-:-:S05]  /*1dde0*/  IMAD.SHL.U32 R6, R214, 0x2, RZ ;  /* 0x00000002d6067824 */ /* 0x000fca00078e00ff */
[----:B------:R-:W-:Y:S02]  /*1ddf0*/  LOP3.LUT R6, R6, 0x6, RZ, 0xc0, !PT ;  /* 0x0000000606067812 */ /* 0x000fe400078ec0ff */
[----:B------:R-:W-:Y:S02]  /*1de00*/  HMMA.16816.F32.BF16 R28, R188, R180, R28 ;  /* 0x000000b4bc1c723c */ /* 0x000fe4000004181c */
[----:B------:R-:W-:Y:S01]  /*1de10*/  LOP3.LUT R6, R6, UR4, RZ, 0xfc, !PT ;  /* 0x0000000406067c12 */ /* 0x000fe2000f8efcff */
[----:B------:R-:W2:Y:S05]  /*1de20*/  LDCU UR4, c[0x0][0x50c] ;  /* 0x0000a180ff0477ac */ /* 0x000eaa0008000800 */
[----:B----4-:R-:W-:Y:S01]  /*1de30*/  HMMA.16816.F32.BF16 R168, R184, R32, R168 ;  /* 0x00000020b8a8723c */ /* 0x010fe200000418a8 */
[----:B------:R-:W-:-:S05]  /*1de40*/  VIADD R32, R6, UR22 ;  /* 0x0000001606207c36 */ /* 0x000fca0008000000 */
[C-C-:B------:R-:W-:Y:S02]  /*1de50*/  IADD3 R220, PT, PT, R2.reuse, 0x7f, -R32.reuse ;  /* 0x0000007f02dc7810 */ /* 0x140fe40007ffe820 */
[----:B---3--:R-:W-:Y:S01]  /*1de60*/  HMMA.16816.F32.BF16 R204, R184, R18, R204 ;  /* 0x00000012b8cc723c */ /* 0x008fe200000418cc */
[C-C-:B------:R-:W-:Y:S02]  /*1de70*/  IADD3 R18, PT, PT, R2.reuse, 0x80, -R32.reuse ;  /* 0x0000008002127810 */ /* 0x140fe40007ffe820 */
[C-C-:B------:R-:W-:Y:S02]  /*1de80*/  IADD3 R219, PT, PT, R2.reuse, 0x78, -R32.reuse ;  /* 0x0000007802db7810 */ /* 0x140fe40007ffe820 */
[C-C-:B------:R-:W-:Y:S02]  /*1de90*/  IADD3 R214, PT, PT, R2.reuse, 0x77, -R32.reuse ;  /* 0x0000007702d67810 */ /* 0x140fe40007ffe820 */
[C-C-:B------:R-:W-:Y:S01]  /*1dea0*/  IADD3 R210, PT, PT, R2.reuse, 0x70, -R32.reuse ;  /* 0x0000007002d27810 */ /* 0x140fe20007ffe820 */
[----:B------:R-:W-:Y:S01]  /*1deb0*/  HMMA.16816.F32.BF16 R24, R188, R182, R24 ;  /* 0x000000b6bc18723c */ /* 0x000fe20000041818 */
[----:B------:R-:W-:-:S02]  /*1dec0*/  IADD3 R175, PT, PT, R2, 0x68, -R32 ;  /* 0x0000006802af7810 */ /* 0x000fc40007ffe820 */
[----:B--2---:R-:W-:Y:S01]  /*1ded0*/  FMUL.FTZ R168, R168, UR4 ;  /* 0x00000004a8a87c20 */ /* 0x004fe20008410000 */
[----:B------:R-:W-:Y:S01]  /*1dee0*/  FMUL.FTZ R222, R170, UR4 ;  /* 0x00000004aade7c20 */ /* 0x000fe20008410000 */
[C-C-:B------:R-:W-:Y:S02]  /*1def0*/  IADD3 R182, PT, PT, R2.reuse, 0x60, -R32.reuse ;  /* 0x0000006002b67810 */ /* 0x140fe40007ffe820 */
[----:B------:R2:W3:Y:S01]  /*1df00*/  MUFU.TANH R221, R168 ;  /* 0x000000a800dd7308 */ /* 0x0004e20000002400 */
[C---:B------:R-:W-:Y:S01]  /*1df10*/  HMMA.16816.F32.BF16 R20, R188.reuse, R176, R20 ;  /* 0x000000b0bc14723c */ /* 0x040fe20000041814 */
[--C-:B------:R-:W-:Y:S02]  /*1df20*/  IADD3 R180, PT, PT, R2, 0x5f, -R32.reuse ;  /* 0x0000005f02b47810 */ /* 0x100fe40007ffe820 */
[----:B------:R-:W-:Y:S01]  /*1df30*/  FMUL.FTZ R33, R204, UR4 ;  /* 0x00000004cc217c20 */ /* 0x000fe20008410000 */
[C-C-:B------:R-:W-:Y:S01]  /*1df40*/  IADD3 R177, PT, PT, R2.reuse, 0x58, -R32.reuse ;  /* 0x0000005802b17810 */ /* 0x140fe20007ffe820 */
[----:B------:R-:W-:Y:S01]  /*1df50*/  FMUL.FTZ R205, R205, UR4 ;  /* 0x00000004cdcd7c20 */ /* 0x000fe20008410000 */
[C-C-:B------:R-:W-:Y:S01]  /*1df60*/  IADD3 R174, PT, PT, R2.reuse, 0x57, -R32.reuse ;  /* 0x0000005702ae7810 */ /* 0x140fe20007ffe820 */
[----:B------:R-:W-:Y:S01]  /*1df70*/  FMUL.FTZ R207, R207, UR4 ;  /* 0x00000004cfcf7c20 */ /* 0x000fe20008410000 */
[----:B------:R-:W-:Y:S01]  /*1df80*/  HMMA.16816.F32.BF16 R196, R188, R178, R196 ;  /* 0x000000b2bcc4723c */ /* 0x000fe200000418c4 */
[C-C-:B------:R-:W-:Y:S01]  /*1df90*/  IADD3 R19, PT, PT, R2.reuse, 0x50, -R32.reuse ;  /* 0x0000005002137810 */ /* 0x140fe20007ffe820 */
[----:B------:R-:W4:Y:S01]  /*1dfa0*/  MUFU.TANH R33, R33 ;  /* 0x0000002100217308 */ /* 0x000f220000002400 */
[----:B------:R-:W-:-:S02]  /*1dfb0*/  IADD3 R7, PT, PT, R2, 0x4f, -R32 ;  /* 0x0000004f02077810 */ /* 0x000fc40007ffe820 */
[----:B------:R-:W-:Y:S02]  /*1dfc0*/  IABS R204, R18 ;  /* 0x0000001200cc7213 */ /* 0x000fe40000000000 */
[C-C-:B------:R-:W-:Y:S01]  /*1dfd0*/  IADD3 R217, PT, PT, R165.reuse, 0x7f, -R32.reuse ;  /* 0x0000007fa5d97810 */ /* 0x140fe20007ffe820 */
[----:B------:R-:W-:Y:S01]  /*1dfe0*/  HMMA.16816.F32.BF16 R192, R188, R172, R192 ;  /* 0x000000acbcc0723c */ /* 0x000fe200000418c0 */
[C-C-:B------:R-:W-:Y:S01]  /*1dff0*/  IADD3 R173, PT, PT, R2.reuse, 0x6f, -R32.reuse ;  /* 0x0000006f02ad7810 */ /* 0x140fe20007ffe820 */
[----:B------:R-:W-:Y:S01]  /*1e000*/  MUFU.TANH R205, R205 ;  /* 0x000000cd00cd7308 */ /* 0x000fe20000002400 */
[C-C-:B------:R-:W-:Y:S02]  /*1e010*/  IADD3 R188, PT, PT, R2.reuse, 0x67, -R32.reuse ;  /* 0x0000006702bc7810 */ /* 0x140fe40007ffe820 */
[C-C-:B------:R-:W-:Y:S02]  /*1e020*/  IADD3 R189, PT, PT, R2.reuse, 0x48, -R32.reuse ;  /* 0x0000004802bd7810 */ /* 0x140fe40007ffe820 */
[--C-:B------:R-:W-:Y:S01]  /*1e030*/  IADD3 R2, PT, PT, R2, 0x47, -R32.reuse ;  /* 0x0000004702027810 */ /* 0x100fe20007ffe820 */
[----:B-1----:R-:W-:Y:S01]  /*1e040*/  HMMA.16816.F32.BF16 R28, R12, R8, R28 ;  /* 0x000000080c1c723c */ /* 0x002fe2000004181c */
[C-C-:B------:R-:W-:Y:S01]  /*1e050*/  IADD3 R191, PT, PT, R165.reuse, 0x80, -R32.reuse ;  /* 0x00000080a5bf7810 */ /* 0x140fe20007ffe820 */
[----:B------:R-:W-:Y:S01]  /*1e060*/  MUFU.TANH R207, R207 ;  /* 0x000000cf00cf7308 */ /* 0x000fe20000002400 */
[----:B------:R-:W-:-:S02]  /*1e070*/  IADD3 R216, PT, PT, R165, 0x78, -R32 ;  /* 0x00000078a5d87810 */ /* 0x000fc40007ffe820 */
[C-C-:B------:R-:W-:Y:S02]  /*1e080*/  IADD3 R211, PT, PT, R165.reuse, 0x77, -R32.reuse ;  /* 0x00000077a5d37810 */ /* 0x140fe40007ffe820 */
[C-C-:B------:R-:W-:Y:S01]  /*1e090*/  IADD3 R209, PT, PT, R165.reuse, 0x70, -R32.reuse ;  /* 0x00000070a5d17810 */ /* 0x140fe20007ffe820 */
[----:B------:R-:W-:Y:S01]  /*1e0a0*/  HMMA.16816.F32.BF16 R200, R184, R34, R200 ;  /* 0x00000022b8c8723c */ /* 0x000fe200000418c8 */
        /* <DEDUP_REMOVED lines=9> */
[----:B------:R-:W-:Y:S01]  /*1e140*/  HMMA.16816.F32.BF16 R192, R12, R4, R192 ;  /* 0x000000040cc0723c */ /* 0x000fe200000418c0 */
[C-C-:B------:R-:W-:Y:S01]  /*1e150*/  IADD3 R18, PT, PT, R165.reuse, 0x4f, -R32.reuse ;  /* 0x0000004fa5127810 */ /* 0x140fe20007ffe820 */
[C---:B------:R-:W-:Y:S01]  /*1e160*/  VIADD R5, R6.reuse, 0xffffff99 ;  /* 0xffffff9906057836 */ /* 0x040fe20000000000 */
[--C-:B------:R-:W-:Y:S01]  /*1e170*/  IADD3 R170, PT, PT, R165, 0x48, -R32.reuse ;  /* 0x00000048a5aa7810 */ /* 0x100fe20007ffe820 */
[----:B------:R-:W-:Y:S01]  /*1e180*/  FMUL.FTZ R201, R201, UR4 ;  /* 0x00000004c9c97c20 */ /* 0x000fe20008410000 */
[----:B--2---:R-:W-:Y:S01]  /*1e190*/  IADD3 R168, PT, PT, R165, 0x47, -R32 ;  /* 0x00000047a5a87810 */ /* 0x004fe20007ffe820 */
[----:B------:R-:W-:Y:S01]  /*1e1a0*/  VIADD R165, R6, 0xffffff80 ;  /* 0xffffff8006a57836 */ /* 0x000fe20000000000 */
[----:B------:R-:W1:Y:S01]  /*1e1b0*/  MUFU.TANH R32, R222 ;  /* 0x000000de00207308 */ /* 0x000e620000002400 */
[----:B------:R-:W-:-:S02]  /*1e1c0*/  I2FP.F32.S32 R204, R204 ;  /* 0x000000cc00cc7245 */ /* 0x000fc40000201400 */
[----:B------:R-:W-:Y:S02]  /*1e1d0*/  IABS R189, R189 ;  /* 0x000000bd00bd7213 */ /* 0x000fe40000000000 */
[----:B------:R-:W-:Y:S01]  /*1e1e0*/  IABS R191, R191 ;  /* 0x000000bf00bf7213 */ /* 0x000fe20000000000 */
[----:B---3--:R-:W-:Y:S01]  /*1e1f0*/  FFMA.FTZ R204, R204, -UR14, R221 ;  /* 0x8000000ecccc7c23 */ /* 0x008fe200080100dd */
[----:B------:R-:W-:Y:S01]  /*1e200*/  ISETP.GT.AND P6, PT, R237, R165, PT ;  /* 0x000000a5ed00720c */ /* 0x000fe20003fc4270 */
[----:B------:R-:W-:Y:S01]  /*1e210*/  FMUL.FTZ R221, R169, UR4 ;  /* 0x00000004a9dd7c20 */ /* 0x000fe20008410000 */
[----:B------:R-:W-:Y:S02]  /*1e220*/  I2FP.F32.S32 R8, R189 ;  /* 0x000000bd00087245 */ /* 0x000fe40000201400 */
[----:B------:R-:W-:Y:S02]  /*1e230*/  I2FP.F32.S32 R9, R191 ;  /* 0x000000bf00097245 */ /* 0x000fe40000201400 */
[----:B------:R-:W-:Y:S01]  /*1e240*/  FSEL R189, R204, -INF , !P6 ;  /* 0xff800000ccbd7808 */ /* 0x000fe20007000000 */
[----:B------:R-:W-:Y:S01]  /*1e250*/  FMUL.FTZ R204, R206, UR4 ;  /* 0x00000004cecc7c20 */ /* 0x000fe20008410000 */
[C---:B------:R-:W-:Y:S01]  /*1e260*/  ISETP.GE.AND P1, PT, R165.reuse, R236, PT ;  /* 0x000000eca500720c */ /* 0x040fe20003f26270 */
[----:B----4-:R-:W-:Y:S01]  /*1e270*/  FFMA.FTZ R206, R8, -UR14, R33 ;  /* 0x8000000e08ce7c23 */ /* 0x010fe20008010021 */
[----:B------:R-:W-:Y:S01]  /*1e280*/  ISETP.GE.AND P0, PT, R165, R234, PT ;  /* 0x000000eaa500720c */ /* 0x000fe20003f06270 */
[----:B------:R-:W2:Y:S01]  /*1e290*/  MUFU.TANH R8, R204 ;  /* 0x000000cc00087308 */ /* 0x000ea20000002400 */
[----:B------:R-:W-:Y:S01]  /*1e2a0*/  ISETP.GT.AND P6, PT, R235, R165, PT ;  /* 0x000000a5eb00720c */ /* 0x000fe20003fc4270 */
[----:B-1----:R-:W-:Y:S01]  /*1e2b0*/  FFMA.FTZ R165, R9, -UR14, R32 ;  /* 0x8000000e09a57c23 */ /* 0x002fe20008010020 */
[----:B------:R-:W-:Y:S01]  /*1e2c0*/  VIADD R9, R6, 0xffffffb8 ;  /* 0xffffffb806097836 */ /* 0x000fe20000000000 */
[----:B------:R-:W1:Y:S01]  /*1e2d0*/  LDSM.16.M88.4 R32, [R215+0xe800] ;  /* 0x00e80000d720783b */ /* 0x000e620000000200 */
[----:B------:R-:W-:Y:S01]  /*1e2e0*/  FSEL R189, R189, -INF , !P1 ;  /* 0xff800000bdbd7808 */ /* 0x000fe20004800000 */
[----:B------:R-:W-:Y:S01]  /*1e2f0*/  HMMA.16816.F32.BF16 R192, R184, R16, R192 ;  /* 0x00000010b8c0723c */ /* 0x000fe200000418c0 */
[----:B------:R-:W-:-:S02]  /*1e300*/  FSEL R191, R165, -INF , !P6 ;  /* 0xff800000a5bf7808 */ /* 0x000fc40007000000 */
[----:B------:R-:W-:Y:S01]  /*1e310*/  ISETP.GT.AND P1, PT, R237, R9, PT ;  /* 0x00000009ed00720c */ /* 0x000fe20003f24270 */
[----:B------:R-:W3:Y:S01]  /*1e320*/  MUFU.TANH R165, R221 ;  /* 0x000000dd00a57308 */ /* 0x000ee20000002400 */
[----:B------:R-:W-:Y:S02]  /*1e330*/  IABS R220, R220 ;  /* 0x000000dc00dc7213 */ /* 0x000fe40000000000 */
[----:B------:R-:W-:Y:S01]  /*1e340*/  IABS R169, R170 ;  /* 0x000000aa00a97213 */ /* 0x000fe20000000000 */
[----:B------:R-:W-:Y:S01]  /*1e350*/  FMUL.FTZ R170, R171, UR4 ;  /* 0x00000004abaa7c20 */ /* 0x000fe20008410000 */
[----:B------:R-:W-:Y:S01]  /*1e360*/  FSEL R191, R191, -INF , !P0 ;  /* 0xff800000bfbf7808 */ /* 0x000fe20004000000 */
[----:B------:R-:W-:Y:S01]  /*1e370*/  VIADD R171, R6, 0xffffff81 ;  /* 0xffffff8106ab7836 */ /* 0x000fe20000000000 */
[----:B------:R-:W-:Y:S02]  /*1e380*/  FSEL R206, R206, -INF , !P1 ;  /* 0xff800000cece7808 */ /* 0x000fe40004800000 */
[C---:B------:R-:W-:Y:S01]  /*1e390*/  ISETP.GE.AND P6, PT, R9.reuse, R236, PT ;  /* 0x000000ec0900720c */ /* 0x040fe20003fc6270 */
[----:B------:R-:W-:Y:S01]  /*1e3a0*/  MUFU.TANH R170, R170 ;  /* 0x000000aa00aa7308 */ /* 0x000fe20000002400 */
[----:B------:R-:W-:-:S02]  /*1e3b0*/  ISETP.GE.AND P0, PT, R9, R234, PT ;  /* 0x000000ea0900720c */ /* 0x000fc40003f06270 */
[----:B------:R-:W-:Y:S01]  /*1e3c0*/  ISETP.GT.AND P1, PT, R235, R9, PT ;  /* 0x00000009eb00720c */ /* 0x000fe20003f24270 */
[----:B------:R-:W-:Y:S01]  /*1e3d0*/  IMAD.MOV.U32 R9, RZ, RZ, R220 ;  /* 0x000000ffff097224 */ /* 0x000fe200078e00dc */
[----:B------:R-:W-:Y:S01]  /*1e3e0*/  I2FP.F32.S32 R169, R169 ;  /* 0x000000a900a97245 */ /* 0x000fe20000201400 */
[----:B------:R-:W-:Y:S01]  /*1e3f0*/  FMUL.FTZ R220, R200, UR4 ;  /* 0x00000004c8dc7c20 */ /* 0x000fe20008410000 */
[----:B------:R-:W-:Y:S01]  /*1e400*/  FSEL R206, R206, -INF , !P6 ;  /* 0xff800000cece7808 */ /* 0x000fe20007000000 */
[----:B------:R-:W-:Y:S01]  /*1e410*/  FMUL.FTZ R192, R192, UR4 ;  /* 0x00000004c0c07c20 */ /* 0x000fe20008410000 */
[----:B------:R-:W-:Y:S01]  /*1e420*/  I2FP.F32.S32 R200, R9 ;  /* 0x0000000900c87245 */ /* 0x000fe20000201400 */
[----:B--2---:R-:W-:Y:S01]  /*1e430*/  FFMA.FTZ R204, R169, -UR14, R8 ;  /* 0x8000000ea9cc7c23 */ /* 0x004fe20008010008 */
[----:B------:R-:W-:Y:S01]  /*1e440*/  ISETP.GT.AND P6, PT, R237, R171, PT ;  /* 0x000000abed00720c */ /* 0x000fe20003fc4270 */
[----:B------:R2:W4:Y:S01]  /*1e450*/  LDSM.16.M88.4 R8, [R167+0xf000] ;  /* 0x00f00000a708783b */ /* 0x0005220000000200 */
[----:B------:R-:W5:Y:S01]  /*1e460*/  MUFU.TANH R169, R220 ;  /* 0x000000dc00a97308 */ /* 0x000f620000002400 */
[----:B---3--:R-:W-:Y:S01]  /*1e470*/  FFMA.FTZ R165, R200, -UR14, R165 ;  /* 0x8000000ec8a57c23 */ /* 0x008fe200080100a5 */
[----:B------:R-:W-:Y:S01]  /*1e480*/  IABS R200, R219 ;  /* 0x000000db00c87213 */ /* 0x000fe20000000000 */
[----:B------:R-:W-:Y:S01]  /*1e490*/  FMUL.FTZ R193, R193, UR4 ;  /* 0x00000004c1c17c20 */ /* 0x000fe20008410000 */
[----:B------:R-:W-:Y:S01]  /*1e4a0*/  FSEL R204, R204, -INF , !P1 ;  /* 0xff800000cccc7808 */ /* 0x000fe20004800000 */
[----:B------:R-:W-:Y:S01]  /*1e4b0*/  FMUL.FTZ R194, R194, UR4 ;  /* 0x00000004c2c27c20 */ /* 0x000fe20008410000 */
[----:B------:R-:W-:Y:S01]  /*1e4c0*/  I2FP.F32.S32 R200, R200 ;  /* 0x000000c800c87245 */ /* 0x000fe20000201400 */
[----:B------:R-:W-:Y:S01]  /*1e4d0*/  FMUL.FTZ R195, R195, UR4 ;  /* 0x00000004c3c37c20 */ /* 0x000fe20008410000 */
[----:B------:R-:W-:Y:S01]  /*1e4e0*/  FSEL R247, R165, -INF , !P6 ;  /* 0xff800000a5f77808 */ /* 0x000fe20007000000 */
[----:B------:R-:W-:Y:S01]  /*1e4f0*/  MUFU.TANH R192, R192 ;  /* 0x000000c000c07308 */ /* 0x000fe20000002400 */
[----:B------:R-:W-:Y:S01]  /*1e500*/  FSEL R204, R204, -INF , !P0 ;  /* 0xff800000cccc7808 */ /* 0x000fe20004000000 */
[----:B-1----:R-:W-:Y:S01]  /*1e510*/  HMMA.16816.F32.BF16 R28, R184, R32, R28 ;  /* 0x00000020b81c723c */ /* 0x002fe2000004181c */
[----:B------:R-:W-:Y:S01]  /*1e520*/  FMUL.FTZ R33, R202, UR4 ;  /* 0x00000004ca217c20 */ /* 0x000fe20008410000 */
[----:B------:R-:W-:Y:S01]  /*1e530*/  FMUL.FTZ R32, R203, UR4 ;  /* 0x00000004cb207c20 */ /* 0x000fe20008410000 */
[----:B------:R-:W-:-:S02]  /*1e540*/  ISETP.GE.AND P1, PT, R171, R236, PT ;  /* 0x000000ecab00720c */ /* 0x000fc40003f26270 */
[----:B------:R-:W-:Y:S01]  /*1e550*/  ISETP.GE.AND P0, PT, R171, R234, PT ;  /* 0x000000eaab00720c */ /* 0x000fe20003f06270 */
[----:B------:R-:W-:Y:S01]  /*1e560*/  MUFU.TANH R165, R201 ;  /* 0x000000c900a57308 */ /* 0x000fe20000002400 */
[----:B------:R-:W-:Y:S01]  /*1e570*/  ISETP.GT.AND P6, PT, R235, R171, PT ;  /* 0x000000abeb00720c */ /* 0x000fe20003fc4270 */
[----:B-----5:R-:W-:Y:S01]  /*1e580*/  FFMA.FTZ R169, R200, -UR14, R169 ;  /* 0x8000000ec8a97c23 */ /* 0x020fe200080100a9 */
[----:B------:R-:W-:Y:S01]  /*1e590*/  VIADD R171, R6, 0xffffff88 ;  /* 0xffffff8806ab7836 */ /* 0x000fe20000000000 */
[----:B------:R-:W-:Y:S01]  /*1e5a0*/  IABS R200, R216 ;  /* 0x000000d800c87213 */ /* 0x000fe20000000000 */
[----:B------:R-:W-:Y:S01]  /*1e5b0*/  HMMA.16816.F32.BF16 R24, R184, R34, R24 ;  /* 0x00000022b818723c */ /* 0x000fe20000041818 */
[----:B--2---:R-:W-:Y:S02]  /*1e5c0*/  IABS R167, R217 ;  /* 0x000000d900a77213 */ /* 0x004fe40000000000 */
[----:B------:R-:W1:Y:S01]  /*1e5d0*/  MUFU.TANH R33, R33 ;  /* 0x0000002100217308 */ /* 0x000e620000002400 */
[----:B------:R-:W-:-:S02]  /*1e5e0*/  FSEL R247, R247, -INF , !P1 ;  /* 0xff800000f7f77808 */ /* 0x000fc40004800000 */
[----:B------:R-:W-:Y:S02]  /*1e5f0*/  I2FP.F32.S32 R167, R167 ;  /* 0x000000a700a77245 */ /* 0x000fe40000201400 */
[----:B------:R-:W-:Y:S01]  /*1e600*/  I2FP.F32.S32 R200, R200 ;  /* 0x000000c800c87245 */ /* 0x000fe20000201400 */
[----:B------:R-:W-:Y:S01]  /*1e610*/  FMUL.FTZ R30, R30, UR4 ;  /* 0x000000041e1e7c20 */ /* 0x000fe20008410000 */
[-C--:B------:R-:W-:Y:S01]  /*1e620*/  ISETP.GT.AND P1, PT, R237, R171.reuse, PT ;  /* 0x000000abed00720c */ /* 0x080fe20003f24270 */
[----:B------:R-:W2:Y:S01]  /*1e630*/  MUFU.TANH R32, R32 ;  /* 0x0000002000207308 */ /* 0x000ea20000002400 */
[----:B------:R-:W-:Y:S01]  /*1e640*/  IABS R214, R214 ;  /* 0x000000d600d67213 */ /* 0x000fe20000000000 */
[----:B------:R-:W-:Y:S01]  /*1e650*/  FFMA.FTZ R167, R167, -UR14, R170 ;  /* 0x8000000ea7a77c23 */ /* 0x000fe200080100aa */
[----:B------:R-:W-:Y:S01]  /*1e660*/  FSEL R169, R169, -INF , !P1 ;  /* 0xff800000a9a97808 */ /* 0x000fe20004800000 */
[----:B------:R-:W-:Y:S01]  /*1e670*/  FMUL.FTZ R29, R29, UR4 ;  /* 0x000000041d1d7c20 */ /* 0x000fe20008410000 */
[----:B------:R-:W-:Y:S01]  /*1e680*/  I2FP.F32.S32 R170, R214 ;  /* 0x000000d600aa7245 */ /* 0x000fe20000201400 */
[C---:B----4-:R-:W-:Y:S01]  /*1e690*/  HMMA.16816.F32.BF16 R20, R12.reuse, R8, R20 ;  /* 0x000000080c14723c */ /* 0x050fe20000041814 */
[----:B------:R-:W-:Y:S01]  /*1e6a0*/  FMUL.FTZ R8, R28, UR4 ;  /* 0x000000041c087c20 */ /* 0x000fe20008410000 */
[----:B------:R-:W-:Y:S01]  /*1e6b0*/  ISETP.GT.AND P1, PT, R235, R171, PT ;  /* 0x000000abeb00720c */ /* 0x000fe20003f24270 */
[----:B------:R-:W-:Y:S01]  /*1e6c0*/  MUFU.TANH R30, R30 ;  /* 0x0000001e001e7308 */ /* 0x000fe20000002400 */
[----:B-1----:R-:W-:Y:S01]  /*1e6d0*/  FFMA.FTZ R33, R200, -UR14, R33 ;  /* 0x8000000ec8217c23 */ /* 0x002fe20008010021 */
[----:B------:R-:W-:Y:S01]  /*1e6e0*/  IABS R211, R211 ;  /* 0x000000d300d37213 */ /* 0x000fe20000000000 */
[----:B------:R-:W-:Y:S01]  /*1e6f0*/  FFMA.FTZ R170, R170, -UR14, R165 ;  /* 0x8000000eaaaa7c23 */ /* 0x000fe200080100a5 */
[----:B------:R-:W-:Y:S01]  /*1e700*/  FSEL R167, R167, -INF , !P6 ;  /* 0xff800000a7a77808 */ /* 0x000fe20007000000 */
[C---:B------:R-:W-:Y:S01]  /*1e710*/  VIADD R165, R6.reuse, 0xffffff89 ;  /* 0xffffff8906a57836 */ /* 0x040fe20000000000 */
[----:B------:R-:W-:Y:S01]  /*1e720*/  FSEL R9, R33, -INF , !P1 ;  /* 0xff80000021097808 */ /* 0x000fe20004800000 */
[----:B------:R-:W-:Y:S01]  /*1e730*/  HMMA.16816.F32.BF16 R196, R12, R10, R196 ;  /* 0x0000000a0cc4723c */ /* 0x000fe200000418c4 */
[----:B------:R-:W1:Y:S01]  /*1e740*/  MUFU.TANH R8, R8 ;  /* 0x0000000800087308 */ /* 0x000e620000002400 */
[----:B------:R-:W-:Y:S01]  /*1e750*/  ISETP.GE.AND P6, PT, R171, R236, PT ;  /* 0x000000ecab00720c */ /* 0x000fe20003fc6270 */
[----:B------:R-:W-:Y:S01]  /*1e760*/  FMUL.FTZ R11, R31, UR4 ;  /* 0x000000041f0b7c20 */ /* 0x000fe20008410000 */
[----:B------:R-:W-:Y:S01]  /*1e770*/  I2FP.F32.S32 R33, R211 ;  /* 0x000000d300217245 */ /* 0x000fe20000201400 */
[----:B------:R-:W-:Y:S01]  /*1e780*/  VIADD R10, R6, 0xffffff91 ;  /* 0xffffff91060a7836 */ /* 0x000fe20000000000 */
[----:B------:R-:W-:Y:S01]  /*1e790*/  FSEL R249, R169, -INF , !P6 ;  /* 0xff800000a9f97808 */ /* 0x000fe20007000000 */
[----:B------:R-:W-:Y:S01]  /*1e7a0*/  FMUL.FTZ R24, R24, UR4 ;  /* 0x0000000418187c20 */ /* 0x000fe20008410000 */
[----:B------:R-:W-:Y:S01]  /*1e7b0*/  FSEL R203, R167, -INF , !P0 ;  /* 0xff800000a7cb7808 */ /* 0x000fe20004000000 */
[----:B--2---:R-:W-:Y:S01]  /*1e7c0*/  FFMA.FTZ R169, R33, -UR14, R32 ;  /* 0x8000000e21a97c23 */ /* 0x004fe20008010020 */
[----:B------:R-:W-:Y:S01]  /*1e7d0*/  ISETP.GE.AND P0, PT, R171, R234, PT ;  /* 0x000000eaab00720c */ /* 0x000fe20003f06270 */
[----:B------:R-:W2:Y:S01]  /*1e7e0*/  LDSM.16.M88.4 R32, [R215+0xf000] ;  /* 0x00f00000d720783b */ /* 0x000ea20000000200 */
[----:B------:R-:W-:Y:S01]  /*1e7f0*/  ISETP.GT.AND P6, PT, R237, R165, PT ;  /* 0x000000a5ed00720c */ /* 0x000fe20003fc4270 */
[----:B------:R-:W-:Y:S01]  /*1e800*/  VIADD R167, R6, 0xffffff90 ;  /* 0xffffff9006a77836 */ /* 0x000fe20000000000 */
[----:B------:R-:W-:Y:S01]  /*1e810*/  IABS R28, R210 ;  /* 0x000000d2001c7213 */ /* 0x000fe20000000000 */
[----:B------:R-:W-:Y:S01]  /*1e820*/  MUFU.TANH R11, R11 ;  /* 0x0000000b000b7308 */ /* 0x000fe20000002400 */
[----:B------:R-:W-:Y:S01]  /*1e830*/  FSEL R9, R9, -INF , !P0 ;  /* 0xff80000009097808 */ /* 0x000fe20004000000 */
[----:B------:R-:W-:Y:S01]  /*1e840*/  FMUL.FTZ R26, R26, UR4 ;  /* 0x000000041a1a7c20 */ /* 0x000fe20008410000 */
[----:B------:R-:W-:Y:S01]  /*1e850*/  FSEL R251, R170, -INF , !P6 ;  /* 0xff800000aafb7808 */ /* 0x000fe20007000000 */
[----:B------:R-:W-:Y:S01]  /*1e860*/  FMUL.FTZ R4, R27, UR4 ;  /* 0x000000041b047c20 */ /* 0x000fe20008410000 */
[----:B------:R-:W-:Y:S01]  /*1e870*/  ISETP.GE.AND P1, PT, R165, R236, PT ;  /* 0x000000eca500720c */ /* 0x000fe20003f26270 */
[----:B------:R-:W-:-:S04]  /*1e880*/  DEPBAR.LE SB0, 0x0 ;  /* 0x000080000000791a */ /* 0x000fc80000000000 */
[----:B------:R-:W-:Y:S01]  /*1e890*/  ISETP.GE.AND P0, PT, R165, R234, PT ;  /* 0x000000eaa500720c */ /* 0x000fe20003f06270 */
[----:B------:R-:W-:Y:S01]  /*1e8a0*/  MUFU.TANH R26, R26 ;  /* 0x0000001a001a7308 */ /* 0x000fe20000002400 */
[----:B------:R-:W-:Y:S02]  /*1e8b0*/  ISETP.GT.AND P6, PT, R235, R165, PT ;  /* 0x000000a5eb00720c */ /* 0x000fe40003fc4270 */
[----:B------:R-:W-:Y:S02]  /*1e8c0*/  I2FP.F32.S32 R165, R28 ;  /* 0x0000001c00a57245 */ /* 0x000fe40000201400 */
[----:B------:R-:W-:Y:S02]  /*1e8d0*/  FSEL R251, R251, -INF , !P1 ;  /* 0xff800000fbfb7808 */ /* 0x000fe40004800000 */
[----:B------:R-:W-:Y:S01]  /*1e8e0*/  ISETP.GT.AND P1, PT, R237, R167, PT ;  /* 0x000000a7ed00720c */ /* 0x000fe20003f24270 */
[----:B------:R3:W4:Y:S01]  /*1e8f0*/  MUFU.TANH R28, R29 ;  /* 0x0000001d001c7308 */ /* 0x0007220000002400 */
[----:B-1----:R-:W-:Y:S01]  /*1e900*/  FFMA.FTZ R8, R165, -UR14, R8 ;  /* 0x8000000ea5087c23 */ /* 0x002fe20008010008 */
[----:B------:R-:W-:-:S02]  /*1e910*/  IABS R165, R209 ;  /* 0x000000d100a57213 */ /* 0x000fc40000000000 */
[----:B------:R-:W-:Y:S02]  /*1e920*/  FSEL R170, R169, -INF , !P6 ;  /* 0xff800000a9aa7808 */ /* 0x000fe40007000000 */
[----:B------:R-:W-:Y:S02]  /*1e930*/  IABS R169, R173 ;  /* 0x000000ad00a97213 */ /* 0x000fe40000000000 */
[----:B------:R-:W-:Y:S01]  /*1e940*/  I2FP.F32.S32 R165, R165 ;  /* 0x000000a500a57245 */ /* 0x000fe20000201400 */
[----:B------:R-:W-:Y:S01]  /*1e950*/  MUFU.TANH R4, R4 ;  /* 0x0000000400047308 */ /* 0x000fe20000002400 */
[----:B------:R-:W-:Y:S02]  /*1e960*/  FSEL R173, R8, -INF , !P1 ;  /* 0xff80000008ad7808 */ /* 0x000fe40004800000 */
[----:B------:R-:W-:Y:S01]  /*1e970*/  ISETP.GE.AND P6, PT, R167, R236, PT ;  /* 0x000000eca700720c */ /* 0x000fe20003fc6270 */
[----:B------:R-:W-:Y:S01]  /*1e980*/  FFMA.FTZ R30, R165, -UR14, R30 ;  /* 0x8000000ea51e7c23 */ /* 0x000fe2000801001e */
[----:B------:R-:W-:-:S02]  /*1e990*/  ISETP.GT.AND P1, PT, R235, R167, PT ;  /* 0x000000a7eb00720c */ /* 0x000fc40003f24270 */
[----:B------:R-:W-:Y:S01]  /*1e9a0*/  FSEL R173, R173, -INF , !P6 ;  /* 0xff800000adad7808 */ /* 0x000fe20007000000 */
[----:B------:R1:W5:Y:S01]  /*1e9b0*/  MUFU.TANH R8, R24 ;  /* 0x0000001800087308 */ /* 0x0003620000002400 */
[----:B---3--:R-:W-:Y:S01]  /*1e9c0*/  FSEL R29, R170, -INF , !P0 ;  /* 0xff800000aa1d7808 */ /* 0x008fe20004000000 */
[C---:B--2---:R-:W-:Y:S01]  /*1e9d0*/  HMMA.16816.F32.BF16 R20, R184.reuse, R32, R20 ;  /* 0x00000020b814723c */ /* 0x044fe20000041814 */
[----:B------:R-:W-:Y:S02]  /*1e9e0*/  ISETP.GE.AND P0, PT, R167, R234, PT ;  /* 0x000000eaa700720c */ /* 0x000fe40003f06270 */
[----:B------:R-:W-:Y:S02]  /*1e9f0*/  I2FP.F32.S32 R167, R169 ;  /* 0x000000a900a77245 */ /* 0x000fe40000201400 */
[----:B------:R-:W-:Y:S01]  /*1ea00*/  ISETP.GT.AND P6, PT, R237, R10, PT ;  /* 0x0000000aed00720c */ /* 0x000fe20003fc4270 */
[----:B------:R-:W-:Y:S01]  /*1ea10*/  MUFU.TANH R193, R193 ;  /* 0x000000c100c17308 */ /* 0x000fe20000002400 */
[----:B------:R-:W-:Y:S01]  /*1ea20*/  FSEL R30, R30, -INF , !P1 ;  /* 0xff8000001e1e7808 */ /* 0x000fe20004800000 */
[----:B----4-:R-:W-:Y:S01]  /*1ea30*/  FFMA.FTZ R28, R167, -UR14, R28 ;  /* 0x8000000ea71c7c23 */ /* 0x010fe2000801001c */
[----:B------:R-:W-:Y:S01]  /*1ea40*/  ISETP.GE.AND P1, PT, R10, R236, PT ;  /* 0x000000ec0a00720c */ /* 0x000fe20003f26270 */
[----:B------:R-:W-:Y:S01]  /*1ea50*/  HMMA.16816.F32.BF16 R196, R184, R34, R196 ;  /* 0x00000022b8c4723c */ /* 0x000fe200000418c4 */
[----:B------:R-:W-:-:S02]  /*1ea60*/  FSEL R165, R30, -INF , !P0 ;  /* 0xff8000001ea57808 */ /* 0x000fc40004000000 */
[----:B------:R-:W-:Y:S01]  /*1ea70*/  FSEL R28, R28, -INF , !P6 ;  /* 0xff8000001c1c7808 */ /* 0x000fe20007000000 */
[----:B------:R-:W-:Y:S01]  /*1ea80*/  MUFU.TANH R194, R194 ;  /* 0x000000c200c27308 */ /* 0x000fe20000002400 */
[----:B------:R-:W-:Y:S02]  /*1ea90*/  ISETP.GE.AND P0, PT, R10, R234, PT ;  /* 0x000000ea0a00720c */ /* 0x000fe40003f06270 */
[----:B-1----:R-:W-:Y:S02]  /*1eaa0*/  IABS R24, R208 ;  /* 0x000000d000187213 */ /* 0x002fe40000000000 */
[----:B------:R-:W-:Y:S01]  /*1eab0*/  ISETP.GT.AND P6, PT, R235, R10, PT ;  /* 0x0000000aeb00720c */ /* 0x000fe20003fc4270 */
[----:B------:R-:W-:Y:S01]  /*1eac0*/  FMUL.FTZ R20, R20, UR4 ;  /* 0x0000000414147c20 */ /* 0x000fe20008410000 */
[----:B------:R-:W-:Y:S01]  /*1ead0*/  I2FP.F32.S32 R10, R24 ;  /* 0x00000018000a7245 */ /* 0x000fe20000201400 */
[----:B------:R-:W-:Y:S01]  /*1eae0*/  VIADD R24, R6, 0xffffff98 ;  /* 0xffffff9806187836 */ /* 0x000fe20000000000 */
[----:B------:R-:W-:Y:S01]  /*1eaf0*/  IABS R175, R175 ;  /* 0x000000af00af7213 */ /* 0x000fe20000000000 */
[----:B------:R-:W-:Y:S01]  /*1eb00*/  FMUL.FTZ R22, R22, UR4 ;  /* 0x0000000416167c20 */ /* 0x000fe20008410000 */
[----:B------:R-:W-:Y:S01]  /*1eb10*/  IABS R190, R190 ;  /* 0x000000be00be7213 */ /* 0x000fe20000000000 */
[----:B------:R-:W-:Y:S01]  /*1eb20*/  FFMA.FTZ R11, R10, -UR14, R11 ;  /* 0x8000000e0a0b7c23 */ /* 0x000fe2000801000b */
[----:B------:R-:W-:Y:S01]  /*1eb30*/  FMUL.FTZ R10, R25, UR4 ;  /* 0x00000004190a7c20 */ /* 0x000fe20008410000 */
[----:B------:R-:W-:Y:S01]  /*1eb40*/  I2FP.F32.S32 R31, R175 ;  /* 0x000000af001f7245 */ /* 0x000fe20000201400 */
[----:B------:R-:W-:Y:S01]  /*1eb50*/  MUFU.TANH R20, R20 ;  /* 0x0000001400147308 */ /* 0x000fe20000002400 */
[----:B------:R-:W-:Y:S01]  /*1eb60*/  FSEL R175, R28, -INF , !P1 ;  /* 0xff8000001caf7808 */ /* 0x000fe20004800000 */
[----:B------:R-:W-:Y:S01]  /*1eb70*/  FMUL.FTZ R21, R21, UR4 ;  /* 0x0000000415157c20 */ /* 0x000fe20008410000 */
[----:B------:R-:W-:Y:S01]  /*1eb80*/  FSEL R167, R11, -INF , !P6 ;  /* 0xff8000000ba77808 */ /* 0x000fe20007000000 */
[----:B-----5:R-:W-:Y:S01]  /*1eb90*/  FFMA.FTZ R8, R31, -UR14, R8 ;  /* 0x8000000e1f087c23 */ /* 0x020fe20008010008 */
[----:B------:R-:W-:Y:S01]  /*1eba0*/  I2FP.F32.S32 R25, R190 ;  /* 0x000000be00197245 */ /* 0x000fe20000201400 */
[----:B------:R-:W-:Y:S01]  /*1ebb0*/  FMUL.FTZ R23, R23, UR4 ;  /* 0x0000000417177c20 */ /* 0x000fe20008410000 */
[----:B------:R-:W-:Y:S01]  /*1ebc0*/  ISETP.GT.AND P1, PT, R237, R24, PT ;  /* 0x00000018ed00720c */ /* 0x000fe20003f24270 */
[----:B------:R-:W1:Y:S01]  /*1ebd0*/  MUFU.TANH R10, R10 ;  /* 0x0000000a000a7308 */ /* 0x000e620000002400 */
[----:B------:R-:W-:Y:S01]  /*1ebe0*/  IABS R11, R188 ;  /* 0x000000bc000b7213 */ /* 0x000fe20000000000 */
[----:B------:R-:W-:Y:S01]  /*1ebf0*/  FFMA.FTZ R25, R25, -UR14, R26 ;  /* 0x8000000e19197c23 */ /* 0x000fe2000801001a */
[----:B------:R-:W-:Y:S01]  /*1ec00*/  FSEL R8, R8, -INF , !P1 ;  /* 0xff80000008087808 */ /* 0x000fe20004800000 */
[----:B------:R-:W-:Y:S01]  /*1ec10*/  FMUL.FTZ R196, R196, UR4 ;  /* 0x00000004c4c47c20 */ /* 0x000fe20008410000 */
[----:B------:R-:W-:Y:S01]  /*1ec20*/  I2FP.F32.S32 R11, R11 ;  /* 0x0000000b000b7245 */ /* 0x000fe20000201400 */
[----:B------:R-:W-:Y:S01]  /*1ec30*/  FMUL.FTZ R198, R198, UR4 ;  /* 0x00000004c6c67c20 */ /* 0x000fe20008410000 */
[----:B------:R-:W-:Y:S01]  /*1ec40*/  ISETP.GT.AND P1, PT, R235, R24, PT ;  /* 0x00000018eb00720c */ /* 0x000fe20003f24270 */
[----:B------:R-:W2:Y:S01]  /*1ec50*/  MUFU.TANH R22, R22 ;  /* 0x0000001600167308 */ /* 0x000ea20000002400 */
[----:B------:R-:W-:Y:S01]  /*1ec60*/  FSEL R167, R167, -INF , !P0 ;  /* 0xff800000a7a77808 */ /* 0x000fe20004000000 */
[----:B------:R-:W-:Y:S01]  /*1ec70*/  FMUL.FTZ R197, R197, UR4 ;  /* 0x00000004c5c57c20 */ /* 0x000fe20008410000 */
[----:B------:R-:W-:Y:S01]  /*1ec80*/  FSEL R25, R25, -INF , !P1 ;  /* 0xff80000019197808 */ /* 0x000fe20004800000 */
[----:B------:R-:W-:Y:S01]  /*1ec90*/  FMUL.FTZ R199, R199, UR4 ;  /* 0x00000004c7c77c20 */ /* 0x000fe20008410000 */
[----:B------:R-:W-:-:S02]  /*1eca0*/  ISETP.GE.AND P6, PT, R24, R236, PT ;  /* 0x000000ec1800720c */ /* 0x000fc40003fc6270 */
[----:B------:R-:W-:Y:S01]  /*1ecb0*/  ISETP.GE.AND P0, PT, R24, R234, PT ;  /* 0x000000ea1800720c */ /* 0x000fe20003f06270 */
[----:B------:R-:W3:Y:S01]  /*1ecc0*/  MUFU.TANH R21, R21 ;  /* 0x0000001500157308 */ /* 0x000ee20000002400 */
[----:B------:R-:W-:Y:S01]  /*1ecd0*/  ISETP.GT.AND P1, PT, R237, R5, PT ;  /* 0x00000005ed00720c */ /* 0x000fe20003f24270 */
[----:B-1----:R-:W-:Y:S01]  /*1ece0*/  FFMA.FTZ R10, R11, -UR14, R10 ;  /* 0x8000000e0b0a7c23 */ /* 0x002fe2000801000a */
[----:B------:R-:W-:Y:S02]  /*1ecf0*/  IABS R183, R183 ;  /* 0x000000b700b77213 */ /* 0x000fe40000000000 */
[----:B------:R-:W-:Y:S02]  /*1ed00*/  FSEL R201, R8, -INF , !P6 ;  /* 0xff80000008c97808 */ /* 0x000fe40007000000 */
[----:B------:R-:W-:Y:S01]  /*1ed10*/  FSEL R169, R25, -INF , !P0 ;  /* 0xff80000019a97808 */ /* 0x000fe20004000000 */
[----:B------:R-:W1:Y:S01]  /*1ed20*/  MUFU.TANH R23, R23 ;  /* 0x0000001700177308 */ /* 0x000e620000002400 */
[----:B------:R-:W-:-:S02]  /*1ed30*/  FSEL R239, R10, -INF , !P1 ;  /* 0xff8000000aef7808 */ /* 0x000fc40004800000 */
[C---:B------:R-:W-:Y:S02]  /*1ed40*/  ISETP.GE.AND P6, PT, R5.reuse, R236, PT ;  /* 0x000000ec0500720c */ /* 0x040fe40003fc6270 */
[----:B------:R-:W-:Y:S02]  /*1ed50*/  ISETP.GE.AND P0, PT, R5, R234, PT ;  /* 0x000000ea0500720c */ /* 0x000fe40003f06270 */
[----:B------:R-:W-:Y:S01]  /*1ed60*/  ISETP.GT.AND P1, PT, R235, R5, PT ;  /* 0x00000005eb00720c */ /* 0x000fe20003f24270 */
[----:B------:R-:W-:Y:S01]  /*1ed70*/  IMAD.MOV.U32 R5, RZ, RZ, R183 ;  /* 0x000000ffff057224 */ /* 0x000fe200078e00b7 */
[----:B------:R-:W-:Y:S01]  /*1ed80*/  IABS R8, R182 ;  /* 0x000000b600087213 */ /* 0x000fe20000000000 */
[----:B------:R-:W4:Y:S01]  /*1ed90*/  MUFU.TANH R196, R196 ;  /* 0x000000c400c47308 */ /* 0x000f220000002400 */
[----:B------:R-:W-:Y:S02]  /*1eda0*/  FSEL R239, R239, -INF , !P6 ;  /* 0xff800000efef7808 */ /* 0x000fe40007000000 */
[----:B------:R-:W-:-:S02]  /*1edb0*/  I2FP.F32.S32 R5, R5 ;  /* 0x0000000500057245 */ /* 0x000fc40000201400 */
[----:B------:R-:W-:Y:S01]  /*1edc0*/  I2FP.F32.S32 R11, R8 ;  /* 0x00000008000b7245 */ /* 0x000fe20000201400 */
[----:B------:R-:W-:Y:S01]  /*1edd0*/  VIADD R8, R6, 0xffffffa0 ;  /* 0xffffffa006087836 */ /* 0x000fe20000000000 */
[----:B------:R-:W-:Y:S01]  /*1ede0*/  IABS R180, R180 ;  /* 0x000000b400b47213 */ /* 0x000fe20000000000 */
[----:B------:R-:W-:Y:S01]  /*1edf0*/  FFMA.FTZ R4, R5, -UR14, R4 ;  /* 0x8000000e05047c23 */ /* 0x000fe20008010004 */
[----:B------:R-:W-:Y:S01]  /*1ee00*/  IABS R5, R181 ;  /* 0x000000b500057213 */ /* 0x000fe20000000000 */
[----:B------:R-:W-:Y:S01]  /*1ee10*/  FFMA.FTZ R11, R11, -UR14, R20 ;  /* 0x8000000e0b0b7c23 */ /* 0x000fe20008010014 */
[----:B------:R-:W-:Y:S01]  /*1ee20*/  ISETP.GT.AND P6, PT, R237, R8, PT ;  /* 0x00000008ed00720c */ /* 0x000fe20003fc4270 */
[----:B------:R-:W5:Y:S01]  /*1ee30*/  MUFU.TANH R198, R198 ;  /* 0x000000c600c67308 */ /* 0x000f620000002400 */
[----:B------:R-:W-:Y:S02]  /*1ee40*/  FSEL R4, R4, -INF , !P1 ;  /* 0xff80000004047808 */ /* 0x000fe40004800000 */
[----:B------:R-:W-:-:S02]  /*1ee50*/  I2FP.F32.S32 R5, R5 ;  /* 0x0000000500057245 */ /* 0x000fc40000201400 */
[----:B------:R-:W-:Y:S02]  /*1ee60*/  FSEL R171, R4, -INF , !P0 ;  /* 0xff80000004ab7808 */ /* 0x000fe40004000000 */
[----:B------:R-:W-:Y:S01]  /*1ee70*/  FSEL R11, R11, -INF , !P6 ;  /* 0xff8000000b0b7808 */ /* 0x000fe20007000000 */
[----:B--2---:R-:W-:Y:S01]  /*1ee80*/  FFMA.FTZ R5, R5, -UR14, R22 ;  /* 0x8000000e05057c23 */ /* 0x004fe20008010016 */
[C---:B------:R-:W-:Y:S01]  /*1ee90*/  ISETP.GE.AND P1, PT, R8.reuse, R236, PT ;  /* 0x000000ec0800720c */ /* 0x040fe20003f26270 */
[----:B------:R-:W2:Y:S01]  /*1eea0*/  MUFU.TANH R197, R197 ;  /* 0x000000c500c57308 */ /* 0x000ea20000002400 */
[----:B------:R-:W-:Y:S02]  /*1eeb0*/  ISETP.GE.AND P0, PT, R8, R234, PT ;  /* 0x000000ea0800720c */ /* 0x000fe40003f06270 */
[----:B------:R-:W-:Y:S02]  /*1eec0*/  I2FP.F32.S32 R4, R180 ;  /* 0x000000b400047245 */ /* 0x000fe40000201400 */
[----:B------:R-:W-:Y:S01]  /*1eed0*/  ISETP.GT.AND P6, PT, R235, R8, PT ;  /* 0x00000008eb00720c */ /* 0x000fe20003fc4270 */
[----:B------:R-:W-:Y:S01]  /*1eee0*/  VIADD R8, R6, 0xffffffa1 ;  /* 0xffffffa106087836 */ /* 0x000fe20000000000 */
[----:B------:R-:W-:Y:S01]  /*1eef0*/  IABS R179, R179 ;  /* 0x000000b300b37213 */ /* 0x000fe20000000000 */
[----:B---3--:R-:W-:Y:S01]  /*1ef00*/  FFMA.FTZ R4, R4, -UR14, R21 ;  /* 0x8000000e04047c23 */ /* 0x008fe20008010015 */
[----:B------:R-:W-:Y:S01]  /*1ef10*/  FSEL R229, R11, -INF , !P1 ;  /* 0xff8000000be57808 */ /* 0x000fe20004800000 */
[----:B------:R-:W3:Y:S01]  /*1ef20*/  MUFU.TANH R199, R199 ;  /* 0x000000c700c77308 */ /* 0x000ee20000002400 */
[----:B------:R-:W-:-:S02]  /*1ef30*/  IABS R177, R177 ;  /* 0x000000b100b17213 */ /* 0x000fc40000000000 */
[----:B------:R-:W-:Y:S02]  /*1ef40*/  FSEL R5, R5, -INF , !P6 ;  /* 0xff80000005057808 */ /* 0x000fe40007000000 */
[----:B------:R-:W-:Y:S02]  /*1ef50*/  I2FP.F32.S32 R10, R179 ;  /* 0x000000b3000a7245 */ /* 0x000fe40000201400 */
[----:B------:R-:W-:Y:S01]  /*1ef60*/  ISETP.GT.AND P1, PT, R237, R8, PT ;  /* 0x00000008ed00720c */ /* 0x000fe20003f24270 */
[----:B------:R-:W3:Y:S01]  /*1ef70*/  MUFU.TANH R195, R195 ;  /* 0x000000c300c37308 */ /* 0x000ee20000002400 */
[----:B------:R-:W-:Y:S01]  /*1ef80*/  FSEL R183, R5, -INF , !P0 ;  /* 0xff80000005b77808 */ /* 0x000fe20004000000 */
[----:B-1----:R-:W-:Y:S01]  /*1ef90*/  FFMA.FTZ R10, R10, -UR14, R23 ;  /* 0x8000000e0a0a7c23 */ /* 0x002fe20008010017 */
[----:B------:R-:W-:Y:S01]  /*1efa0*/  I2FP.F32.S32 R177, R177 ;  /* 0x000000b100b17245 */ /* 0x000fe20000201400 */
[----:B------:R-:W-:Y:S01]  /*1efb0*/  VIADD R5, R6, 0xffffffa8 ;  /* 0xffffffa806057836 */ /* 0x000fe20000000000 */
[----:B------:R-:W-:-:S02]  /*1efc0*/  ISETP.GE.AND P6, PT, R8, R236, PT ;  /* 0x000000ec0800720c */ /* 0x000fc40003fc6270 */
[----:B------:R-:W-:Y:S01]  /*1efd0*/  FSEL R4, R4, -INF , !P1 ;  /* 0xff80000004047808 */ /* 0x000fe20004800000 */
[----:B----4-:R-:W-:Y:S01]  /*1efe0*/  FFMA.FTZ R177, R177, -UR14, R196 ;  /* 0x8000000eb1b17c23 */ /* 0x010fe200080100c4 */
[----:B------:R-:W-:Y:S02]  /*1eff0*/  ISETP.GT.AND P1, PT, R235, R8, PT ;  /* 0x00000008eb00720c */ /* 0x000fe40003f24270 */
[----:B------:R-:W-:Y:S01]  /*1f000*/  FSEL R225, R4, -INF , !P6 ;  /* 0xff80000004e17808 */ /* 0x000fe20007000000 */
[----:B------:R-:W-:Y:S01]  /*1f010*/  VIADD R4, R6, 0xffffffa9 ;  /* 0xffffffa906047836 */ /* 0x000fe20000000000 */
[----:B------:R-:W-:Y:S02]  /*1f020*/  ISETP.GE.AND P0, PT, R8, R234, PT ;  /* 0x000000ea0800720c */ /* 0x000fe40003f06270 */
[----:B------:R-:W-:Y:S02]  /*1f030*/  ISETP.GT.AND P6, PT, R237, R5, PT ;  /* 0x00000005ed00720c */ /* 0x000fe40003fc4270 */
[----:B------:R-:W-:-:S02]  /*1f040*/  FSEL R10, R10, -INF , !P1 ;  /* 0xff8000000a0a7808 */ /* 0x000fc40004800000 */
[----:B------:R-:W-:Y:S02]  /*1f050*/  IABS R178, R178 ;  /* 0x000000b200b27213 */ /* 0x000fe40000000000 */
[----:B------:R-:W-:Y:S02]  /*1f060*/  FSEL R181, R10, -INF , !P0 ;  /* 0xff8000000ab57808 */ /* 0x000fe40004000000 */
[----:B------:R-:W-:Y:S02]  /*1f070*/  FSEL R177, R177, -INF , !P6 ;  /* 0xff800000b1b17808 */ /* 0x000fe40007000000 */
[C---:B------:R-:W-:Y:S02]  /*1f080*/  ISETP.GE.AND P1, PT, R5.reuse, R236, PT ;  /* 0x000000ec0500720c */ /* 0x040fe40003f26270 */
[----:B------:R-:W-:Y:S02]  /*1f090*/  ISETP.GE.AND P0, PT, R5, R234, PT ;  /* 0x000000ea0500720c */ /* 0x000fe40003f06270 */
[----:B------:R-:W-:-:S02]  /*1f0a0*/  ISETP.GT.AND P6, PT, R235, R5, PT ;  /* 0x00000005eb00720c */ /* 0x000fc40003fc4270 */
[----:B------:R-:W-:Y:S02]  /*1f0b0*/  IABS R174, R174 ;  /* 0x000000ae00ae7213 */ /* 0x000fe40000000000 */
[----:B------:R-:W-:Y:S02]  /*1f0c0*/  I2FP.F32.S32 R5, R178 ;  /* 0x000000b200057245 */ /* 0x000fe40000201400 */
[----:B------:R-:W-:Y:S02]  /*1f0d0*/  I2FP.F32.S32 R174, R174 ;  /* 0x000000ae00ae7245 */ /* 0x000fe40000201400 */
[----:B------:R-:W-:Y:S01]  /*1f0e0*/  IABS R176, R176 ;  /* 0x000000b000b07213 */ /* 0x000fe20000000000 */
[----:B-----5:R-:W-:Y:S01]  /*1f0f0*/  FFMA.FTZ R5, R5, -UR14, R198 ;  /* 0x8000000e05057c23 */ /* 0x020fe200080100c6 */
[----:B------:R-:W-:Y:S01]  /*1f100*/  FSEL R223, R177, -INF , !P1 ;  /* 0xff800000b1df7808 */ /* 0x000fe20004800000 */
[----:B--2---:R-:W-:Y:S01]  /*1f110*/  FFMA.FTZ R174, R174, -UR14, R197 ;  /* 0x8000000eaeae7c23 */ /* 0x004fe200080100c5 */
[----:B------:R-:W-:-:S02]  /*1f120*/  ISETP.GT.AND P1, PT, R237, R4, PT ;  /* 0x00000004ed00720c */ /* 0x000fc40003f24270 */
[----:B------:R-:W-:Y:S02]  /*1f130*/  FSEL R5, R5, -INF , !P6 ;  /* 0xff80000005057808 */ /* 0x000fe40007000000 */
[----:B------:R-:W-:Y:S02]  /*1f140*/  IABS R19, R19 ;  /* 0x0000001300137213 */ /* 0x000fe40000000000 */
[----:B------:R-:W-:Y:S02]  /*1f150*/  I2FP.F32.S32 R176, R176 ;  /* 0x000000b000b07245 */ /* 0x000fe40000201400 */
[----:B------:R-:W-:Y:S02]  /*1f160*/  FSEL R179, R5, -INF , !P0 ;  /* 0xff80000005b37808 */ /* 0x000fe40004000000 */
[----:B------:R-:W-:Y:S01]  /*1f170*/  FSEL R174, R174, -INF , !P1 ;  /* 0xff800000aeae7808 */ /* 0x000fe20004800000 */
[----:B---3--:R-:W-:Y:S01]  /*1f180*/  FFMA.FTZ R176, R176, -UR14, R199 ;  /* 0x8000000eb0b07c23 */ /* 0x008fe200080100c7 */
[----:B------:R-:W-:-:S02]  /*1f190*/  ISETP.GE.AND P6, PT, R4, R236, PT ;  /* 0x000000ec0400720c */ /* 0x000fc40003fc6270 */
[----:B------:R-:W-:Y:S02]  /*1f1a0*/  ISETP.GE.AND P0, PT, R4, R234, PT ;  /* 0x000000ea0400720c */ /* 0x000fe40003f06270 */
[----:B------:R-:W-:Y:S02]  /*1f1b0*/  I2FP.F32.S32 R19, R19 ;  /* 0x0000001300137245 */ /* 0x000fe40000201400 */
[----:B------:R-:W-:Y:S01]  /*1f1c0*/  ISETP.GT.AND P1, PT, R235, R4, PT ;  /* 0x00000004eb00720c */ /* 0x000fe20003f24270 */
[----:B------:R-:W-:Y:S01]  /*1f1d0*/  VIADD R4, R6, 0xffffffb0 ;  /* 0xffffffb006047836 */ /* 0x000fe20000000000 */
[----:B------:R-:W-:Y:S01]  /*1f1e0*/  FSEL R221, R174, -INF , !P6 ;  /* 0xff800000aedd7808 */ /* 0x000fe20007000000 */
[----:B------:R-:W-:Y:S01]  /*1f1f0*/  FFMA.FTZ R19, R19, -UR14, R192 ;  /* 0x8000000e13137c23 */ /* 0x000fe200080100c0 */
[----:B------:R-:W-:Y:S02]  /*1f200*/  FSEL R176, R176, -INF , !P1 ;  /* 0xff800000b0b07808 */ /* 0x000fe40004800000 */
[----:B------:R-:W-:-:S02]  /*1f210*/  ISETP.GT.AND P6, PT, R237, R4, PT ;  /* 0x00000004ed00720c */ /* 0x000fc40003fc4270 */
[----:B------:R-:W-:Y:S02]  /*1f220*/  IABS R7, R7 ;  /* 0x0000000700077213 */ /* 0x000fe40000000000 */
[----:B------:R-:W-:Y:S02]  /*1f230*/  IABS R172, R172 ;  /* 0x000000ac00ac7213 */ /* 0x000fe40000000000 */
[----:B------:R-:W-:Y:S02]  /*1f240*/  FSEL R177, R176, -INF , !P0 ;  /* 0xff800000b0b17808 */ /* 0x000fe40004000000 */
[----:B------:R-:W-:Y:S02]  /*1f250*/  FSEL R19, R19, -INF , !P6 ;  /* 0xff80000013137808 */ /* 0x000fe40007000000 */
[C---:B------:R-:W-:Y:S02]  /*1f260*/  ISETP.GE.AND P1, PT, R4.reuse, R236, PT ;  /* 0x000000ec0400720c */ /* 0x040fe40003f26270 */
[----:B------:R-:W-:-:S02]  /*1f270*/  ISETP.GE.AND P0, PT, R4, R234, PT ;  /* 0x000000ea0400720c */ /* 0x000fc40003f06270 */
[----:B------:R-:W-:Y:S02]  /*1f280*/  I2FP.F32.S32 R8, R7 ;  /* 0x0000000700087245 */ /* 0x000fe40000201400 */
[----:B------:R-:W-:Y:S01]  /*1f290*/  I2FP.F32.S32 R5, R172 ;  /* 0x000000ac00057245 */ /* 0x000fe20000201400 */
[----:B------:R-:W-:Y:S01]  /*1f2a0*/  BAR.SYNC.DEFER_BLOCKING 0x0 ;  /* 0x0000000000007b1d */ /* 0x000fe20000010000 */
[----:B------:R-:W-:Y:S01]  /*1f2b0*/  ISETP.GT.AND P6, PT, R235, R4, PT ;  /* 0x00000004eb00720c */ /* 0x000fe20003fc4270 */
[----:B------:R-:W-:Y:S01]  /*1f2c0*/  VIADD R4, R6, 0xffffffb1 ;  /* 0xffffffb106047836 */ /* 0x000fe20000000000 */
[----:B------:R-:W-:Y:S01]  /*1f2d0*/  IABS R18, R18 ;  /* 0x0000001200127213 */ /* 0x000fe20000000000 */
[----:B------:R-:W-:Y:S01]  /*1f2e0*/  FFMA.FTZ R8, R8, -UR14, R193 ;  /* 0x8000000e08087c23 */ /* 0x000fe200080100c1 */
[----:B------:R-:W-:Y:S01]  /*1f2f0*/  FFMA.FTZ R5, R5, -UR14, R194 ;  /* 0x8000000e05057c23 */ /* 0x000fe200080100c2 */
[----:B------:R-:W-:Y:S01]  /*1f300*/  FSEL R219, R19, -INF , !P1 ;  /* 0xff80000013db7808 */ /* 0x000fe20004800000 */
[----:B------:R-:W-:Y:S01]  /*1f310*/  VIADD R6, R6, 0xffffffb9 ;  /* 0xffffffb906067836 */ /* 0x000fe20000000000 */
[----:B------:R-:W-:-:S02]  /*1f320*/  I2FP.F32.S32 R18, R18 ;  /* 0x0000001200127245 */ /* 0x000fc40000201400 */
[----:B------:R-:W-:Y:S02]  /*1f330*/  ISETP.GT.AND P1, PT, R237, R4, PT ;  /* 0x00000004ed00720c */ /* 0x000fe40003f24270 */
[----:B------:R-:W-:Y:S01]  /*1f340*/  IABS R2, R2 ;  /* 0x0000000200027213 */ /* 0x000fe20000000000 */
[----:B------:R-:W-:Y:S01]  /*1f350*/  FFMA.FTZ R18, R18, -UR14, R195 ;  /* 0x8000000e12127c23 */ /* 0x000fe200080100c3 */
[----:B------:R-:W-:Y:S02]  /*1f360*/  FSEL R5, R5, -INF , !P6 ;  /* 0xff80000005057808 */ /* 0x000fe40007000000 */
[----:B------:R-:W-:Y:S02]  /*1f370*/  IABS R168, R168 ;  /* 0x000000a800a87213 */ /* 0x000fe40000000000 */
[----:B------:R-:W-:Y:S02]  /*1f380*/  FSEL R8, R8, -INF , !P1 ;  /* 0xff80000008087808 */ /* 0x000fe40004800000 */
[----:B------:R-:W-:-:S02]  /*1f390*/  ISETP.GT.AND P1, PT, R235, R4, PT ;  /* 0x00000004eb00720c */ /* 0x000fc40003f24270 */
[----:B------:R-:W-:Y:S02]  /*1f3a0*/  I2FP.F32.S32 R2, R2 ;  /* 0x0000000200027245 */ /* 0x000fe40000201400 */
[----:B------:R-:W-:Y:S02]  /*1f3b0*/  FSEL R211, R5, -INF , !P0 ;  /* 0xff80000005d37808 */ /* 0x000fe40004000000 */
[----:B------:R-:W-:Y:S01]  /*1f3c0*/  I2FP.F32.S32 R168, R168 ;  /* 0x000000a800a87245 */ /* 0x000fe20000201400 */
[----:B------:R-:W-:Y:S01]  /*1f3d0*/  FFMA.FTZ R205, R2, -UR14, R205 ;  /* 0x8000000e02cd7c23 */ /* 0x000fe200080100cd */
[----:B------:R-:W-:Y:S02]  /*1f3e0*/  ISETP.GE.AND P0, PT, R4, R234, PT ;  /* 0x000000ea0400720c */ /* 0x000fe40003f06270 */
[----:B------:R-:W-:Y:S01]  /*1f3f0*/  FSEL R18, R18, -INF , !P1 ;  /* 0xff80000012127808 */ /* 0x000fe20004800000 */
[----:B------:R-:W-:Y:S01]  /*1f400*/  FFMA.FTZ R168, R168, -UR14, R207 ;  /* 0x8000000ea8a87c23 */ /* 0x000fe200080100cf */
[----:B------:R-:W-:-:S02]  /*1f410*/  ISETP.GE.AND P6, PT, R4, R236, PT ;  /* 0x000000ec0400720c */ /* 0x000fc40003fc6270 */
[-C--:B------:R-:W-:Y:S02]  /*1f420*/  ISETP.GT.AND P1, PT, R237, R6.reuse, PT ;  /* 0x00000006ed00720c */ /* 0x080fe40003f24270 */
[----:B------:R-:W-:Y:S02]  /*1f430*/  FSEL R209, R18, -INF , !P0 ;  /* 0xff80000012d17808 */ /* 0x000fe40004000000 */
[----:B------:R-:W-:Y:S02]  /*1f440*/  ISETP.GT.AND P0, PT, R235, R6, PT ;  /* 0x00000006eb00720c */ /* 0x000fe40003f04270 */
[----:B------:R-:W-:Y:S02]  /*1f450*/  FSEL R217, R8, -INF , !P6 ;  /* 0xff80000008d97808 */ /* 0x000fe40007000000 */
[----:B------:R-:W-:Y:S02]  /*1f460*/  FSEL R205, R205, -INF , !P1 ;  /* 0xff800000cdcd7808 */ /* 0x000fe40004800000 */
[----:B------:R-:W-:-:S02]  /*1f470*/  ISETP.GE.AND P6, PT, R6, R236, PT ;  /* 0x000000ec0600720c */ /* 0x000fc40003fc6270 */
        /* <DEDUP_REMOVED lines=71> */
.L_x_6349:
        /* <DEDUP_REMOVED lines=8> */
.L_x_6350:
        /* <DEDUP_REMOVED lines=95> */
.L_x_6348:
[----:B------:R-:W-:Y:S01]  /*1ff60*/  FMNMX3.FTZ R8, R164, R189, R247, !PT ;  /* 0x000000bda4087276 */ /* 0x000fe200078100f7 */
[----:B---3--:R-:W1:Y:S01]  /*1ff70*/  S2R R4, SR_TID.X ;  /* 0x0000000000047919 */ /* 0x008e620000002100 */
[----:B------:R-:W-:Y:S01]  /*1ff80*/  FMNMX3.FTZ R6, R3, R191, R203, !PT ;  /* 0x000000bf03067276 */ /* 0x000fe200078100cb */
[----:B------:R-:W2:Y:S01]  /*1ff90*/  LDCU UR4, c[0x0][0x45c] ;  /* 0x00008b80ff0477ac */ /* 0x000ea20008000800 */
[----:B------:R-:W-:Y:S01]  /*1ffa0*/  FMNMX3.FTZ R8, R8, R249, R251, !PT ;  /* 0x000000f908087276 */ /* 0x000fe200078100fb */
[----:B------:R-:W-:Y:S01]  /*1ffb0*/  LDSM.16.MT88.4 R12, [R218+0x10000] ;  /* 0x01000000da0c783b */ /* 0x000fe20000004200 */
        /* <DEDUP_REMOVED lines=14> */
[----:B------:R-:W-:Y:S01]  /*200a0*/  IADD3 R16, PT, PT, R218, 0x10000, RZ ;  /* 0x00010000da107810 */ /* 0x000fe20007ffe0ff */
[----:B------:R-:W3:Y:S04]  /*200b0*/  SHFL.BFLY PT, R7, R8, 0x2, 0x1f ;  /* 0x0c401f0008077f89 */ /* 0x000ee800000e0000 */
[----:B------:R-:W4:Y:S01]  /*200c0*/  SHFL.BFLY PT, R5, R6, 0x2, 0x1f ;  /* 0x0c401f0006057f89 */ /* 0x000f2200000e0000 */
[----:B---3--:R-:W-:-:S02]  /*200d0*/  FMNMX.FTZ R7, R8, R7, !PT ;  /* 0x0000000708077209 */ /* 0x008fc40007810000 */
        /* <DEDUP_REMOVED lines=20> */
[--C-:B------:R-:W-:Y:S01]  /*20220*/  FFMA.FTZ R186, R191, UR4, -R208.reuse ;  /* 0x00000004bfba7c23 */ /* 0x100fe200080108d0 */
[--C-:B------:R-:W-:Y:S01]  /*20230*/  FFMA.FTZ R185, R203, UR4, -R208.reuse ;  /* 0x00000004cbb97c23 */ /* 0x100fe200080108d0 */
[----:B------:R-:W-:Y:S01]  /*20240*/  FMUL.FTZ R191, R6, UR4 ;  /* 0x0000000406bf7c20 */ /* 0x000fe20008410000 */
[----:B------:R-:W-:Y:S01]  /*20250*/  FFMA.FTZ R29, R29, UR4, -R208 ;  /* 0x000000041d1d7c23 */ /* 0x000fe200080108d0 */
[----:B------:R-:W-:Y:S01]  /*20260*/  IADD3 R203, PT, PT, R218, 0x10040, RZ ;  /* 0x00010040dacb7810 */ /* 0x000fe20007ffe0ff */
[----:B------:R-:W1:Y:S01]  /*20270*/  MUFU.EX2 R194, R194 ;  /* 0x000000c200c27308 */ /* 0x000e620000000800 */
[----:B------:R-:W-:Y:S01]  /*20280*/  @P2 IADD3 R203, PT, PT, R16, -0x40, RZ ;  /* 0xffffffc010cb2810 */ /* 0x000fe20007ffe0ff */
[--C-:B------:R-:W-:Y:S01]  /*20290*/  FFMA.FTZ R188, R249, UR4, -R210.reuse ;  /* 0x00000004f9bc7c23 */ /* 0x100fe200080108d2 */
[----:B------:R-:W-:Y:S01]  /*202a0*/  IADD3 R205, PT, PT, R218, R166, RZ ;  /* 0x000000a6dacd7210 */ /* 0x000fe20007ffe0ff */
[----:B------:R-:W2:Y:S01]  /*202b0*/  MUFU.EX2 R191, R191 ;  /* 0x000000bf00bf7308 */ /* 0x000ea20000000800 */
[----:B------:R-:W-:Y:S01]  /*202c0*/  FFMA.FTZ R187, R251, UR4, -R210 ;  /* 0x00000004fbbb7c23 */ /* 0x000fe200080108d2 */
[----:B------:R-:W-:Y:S01]  /*202d0*/  FFMA.FTZ R190, R9, UR4, -R208 ;  /* 0x0000000409be7c23 */ /* 0x000fe200080108d0 */
[----:B------:R-:W-:Y:S01]  /*202e0*/  IADD3 R195, PT, PT, R166, R203, RZ ;  /* 0x000000cba6c37210 */ /* 0x000fe20007ffe0ff */
[----:B------:R3:W-:Y:S01]  /*202f0*/  MUFU.EX2 R3, R29 ;  /* 0x0000001d00037308 */ /* 0x0007e20000000800 */
[----:B------:R-:W-:Y:S01]  /*20300*/  LDSM.16.MT88.4 R20, [R205+0x10000] ;  /* 0x01000000cd14783b */ /* 0x000fe20000004200 */
[--C-:B------:R-:W-:Y:S01]  /*20310*/  FFMA.FTZ R198, R201, UR4, -R210.reuse ;  /* 0x00000004c9c67c23 */ /* 0x100fe200080108d2 */
[--C-:B------:R-:W-:Y:S01]  /*20320*/  FFMA.FTZ R200, R173, UR4, -R210.reuse ;  /* 0x00000004adc87c23 */ /* 0x100fe200080108d2 */
[----:B------:R-:W-:Y:S01]  /*20330*/  MUFU.EX2 R192, R192 ;  /* 0x000000c000c07308 */ /* 0x000fe20000000800 */
[--C-:B------:R-:W-:Y:S01]  /*20340*/  FFMA.FTZ R199, R175, UR4, -R210.reuse ;  /* 0x00000004afc77c23 */ /* 0x100fe200080108d2 */
        /* <DEDUP_REMOVED lines=10> */
[----:B------:R-:W4:Y:S01]  /*203f0*/  MUFU.EX2 R187, R187 ;  /* 0x000000bb00bb7308 */ /* 0x000f220000000800 */
[----:B---3--:R-:W3:Y:S01]  /*20400*/  LDSM.16.MT88.4 R28, [R203] ;  /* 0x00000000cb1c783b */ /* 0x008ee20000004200 */
        /* <DEDUP_REMOVED lines=9> */
[-C--:B------:R-:W-:Y:S01]  /*204a0*/  FMUL.FTZ R44, R44, R194.reuse ;  /* 0x000000c22c2c7220 */ /* 0x080fe20000410000 */
[----:B------:R-:W1:Y:S01]  /*204b0*/  MUFU.EX2 R190, R190 ;  /* 0x000000be00be7308 */ /* 0x000e620000000800 */
        /* <DEDUP_REMOVED lines=10> */
[----:B------:R-:W-:Y:S01]  /*20560*/  FMUL.FTZ R53, R53, R194 ;  /* 0x000000c235357220 */ /* 0x000fe20000410000 */
[-C--:B------:R-:W-:Y:S01]  /*20570*/  FMUL.FTZ R54, R54, R191.reuse ;  /* 0x000000bf36367220 */ /* 0x080fe20000410000 */
[-C--:B------:R-:W-:Y:S01]  /*20580*/  FMUL.FTZ R55, R55, R191.reuse ;  /* 0x000000bf37377220 */ /* 0x080fe20000410000 */
[----:B------:R-:W-:Y:S01]  /*20590*/  F2FP.BF16.F32.PACK_AB R7, R3, R190 ;  /* 0x000000be0307723e */ /* 0x000fe200000010ff */
[-C--:B------:R-:W-:Y:S01]  /*205a0*/  FMUL.FTZ R56, R56, R194.reuse ;  /* 0x000000c238387220 */ /* 0x080fe20000410000 */
        /* <DEDUP_REMOVED lines=30> */
[----:B------:R-:W-:Y:S01]  /*20790*/  LDSM.16.MT88.4 R152, [R195] ;  /* 0x00000000c398783b */ /* 0x000fe20000004200 */
        /* <DEDUP_REMOVED lines=63> */
[----:B------:R-:W-:Y:S01]  /*20b90*/  FFMA.FTZ R193, R239, UR4, -R210 ;  /* 0x00000004efc17c23 */ /* 0x000fe200080108d2 */
[--C-:B------:R-:W-:Y:S01]  /*20ba0*/  FFMA.FTZ R197, R165, UR4, -R208.reuse ;  /* 0x00000004a5c57c23 */ /* 0x100fe200080108d0 */
[--C-:B------:R-:W-:Y:S01]  /*20bb0*/  FFMA.FTZ R202, R167, UR4, -R208.reuse ;  /* 0x00000004a7ca7c23 */ /* 0x100fe200080108d0 */
[C---:B------:R-:W-:Y:S01]  /*20bc0*/  HMMA.16816.F32.BF16 R72, R4.reuse, R138, R72 ;  /* 0x0000008a0448723c */ /* 0x040fe20000041848 */
[----:B------:R-:W2:Y:S01]  /*20bd0*/  LDSM.16.MT88.4 R136, [R195+0x4000] ;  /* 0x00400000c388783b */ /* 0x000ea20000004200 */
[--C-:B------:R-:W-:Y:S01]  /*20be0*/  FFMA.FTZ R196, R169, UR4, -R208.reuse ;  /* 0x00000004a9c47c23 */ /* 0x100fe200080108d0 */
[----:B------:R-:W-:Y:S01]  /*20bf0*/  FFMA.FTZ R201, R171, UR4, -R208 ;  /* 0x00000004abc97c23 */ /* 0x000fe200080108d0 */
[----:B------:R-:W-:Y:S01]  /*20c00*/  MUFU.EX2 R200, R200 ;  /* 0x000000c800c87308 */ /* 0x000fe20000000800 */
[-C--:B------:R-:W-:Y:S01]  /*20c10*/  FMUL.FTZ R8, R160, R194.reuse ;  /* 0x000000c2a0087220 */ /* 0x080fe20000410000 */
[-C--:B------:R-:W-:Y:S01]  /*20c20*/  FMUL.FTZ R9, R161, R194.reuse ;  /* 0x000000c2a1097220 */ /* 0x080fe20000410000 */
[-C--:B------:R-:W-:Y:S01]  /*20c30*/  FMUL.FTZ R10, R162, R191.reuse ;  /* 0x000000bfa20a7220 */ /* 0x080fe20000410000 */
[C---:B---3--:R-:W-:Y:S01]  /*20c40*/  HMMA.16816.F32.BF16 R76, R4.reuse, R144, R76 ;  /* 0x00000090044c723c */ /* 0x048fe2000004184c */
[----:B------:R-:W3:Y:S01]  /*20c50*/  MUFU.EX2 R199, R199 ;  /* 0x000000c700c77308 */ /* 0x000ee20000000800 */
[-C--:B------:R-:W-:Y:S01]  /*20c60*/  FMUL.FTZ R11, R163, R191.reuse ;  /* 0x000000bfa30b7220 */ /* 0x080fe20000410000 */
[-C--:B------:R-:W-:Y:S01]  /*20c70*/  FMUL.FTZ R156, R156, R194.reuse ;  /* 0x000000c29c9c7220 */ /* 0x080fe20000410000 */
[-C--:B------:R-:W-:Y:S01]  /*20c80*/  FMUL.FTZ R157, R157, R194.reuse ;  /* 0x000000c29d9d7220 */ /* 0x080fe20000410000 */
[----:B------:R-:W-:Y:S01]  /*20c90*/  MUFU.EX2 R198, R198 ;  /* 0x000000c600c67308 */ /* 0x000fe20000000800 */
[-C--:B------:R-:W-:Y:S01]  /*20ca0*/  FMUL.FTZ R158, R158, R191.reuse ;  /* 0x000000bf9e9e7220 */ /* 0x080fe20000410000 */
[-C--:B------:R-:W-:Y:S01]  /*20cb0*/  FMUL.FTZ R159, R159, R191.reuse ;  /* 0x000000bf9f9f7220 */ /* 0x080fe20000410000 */
[C---:B------:R-:W-:Y:S01]  /*20cc0*/  HMMA.16816.F32.BF16 R80, R4.reuse, R146, R80 ;  /* 0x000000920450723c */ /* 0x040fe20000041850 */
[----:B------:R-:W4:Y:S01]  /*20cd0*/  LDSM.16.MT88.4 R144, [R218+0x16000] ;  /* 0x01600000da90783b */ /* 0x000f220000004200 */
[----:B------:R-:W-:Y:S01]  /*20ce0*/  MUFU.EX2 R193, R193 ;  /* 0x000000c100c17308 */ /* 0x000fe20000000800 */
[-C--:B------:R-:W-:Y:S01]  /*20cf0*/  FMUL.FTZ R36, R36, R194.reuse ;  /* 0x000000c224247220 */ /* 0x080fe20000410000 */
[-C--:B------:R-:W-:Y:S01]  /*20d00*/  FMUL.FTZ R37, R37, R194.reuse ;  /* 0x000000c225257220 */ /* 0x080fe20000410000 */
[-C--:B------:R-:W-:Y:S01]  /*20d10*/  FMUL.FTZ R38, R38, R191.reuse ;  /* 0x000000bf26267220 */ /* 0x080fe20000410000 */
[----:B------:R-:W-:Y:S01]  /*20d20*/  MUFU.EX2 R197, R197 ;  /* 0x000000c500c57308 */ /* 0x000fe20000000800 */
[-C--:B------:R-:W-:Y:S01]  /*20d30*/  FMUL.FTZ R39, R39, R191.reuse ;  /* 0x000000bf27277220 */ /* 0x080fe20000410000 */
[C---:B------:R-:W-:Y:S01]  /*20d40*/  HMMA.16816.F32.BF16 R20, R4.reuse, R22, R148 ;  /* 0x000000160414723c */ /* 0x040fe20000041894 */
[----:B------:R-:W-:Y:S01]  /*20d50*/  LDSM.16.MT88.4 R148, [R218+0x12000] ;  /* 0x01200000da94783b */ /* 0x000fe20000004200 */
[----:B------:R-:W5:Y:S01]  /*20d60*/  MUFU.EX2 R202, R202 ;  /* 0x000000ca00ca7308 */ /* 0x000f620000000800 */
[-C--:B------:R-:W-:Y:S01]  /*20d70*/  FMUL.FTZ R40, R40, R194.reuse ;  /* 0x000000c228287220 */ /* 0x080fe20000410000 */
[-C--:B------:R-:W-:Y:S01]  /*20d80*/  FMUL.FTZ R41, R41, R194.reuse ;  /* 0x000000c229297220 */ /* 0x080fe20000410000 */
[-C--:B------:R-:W-:Y:S01]  /*20d90*/  FMUL.FTZ R42, R42, R191.reuse ;  /* 0x000000bf2a2a7220 */ /* 0x080fe20000410000 */
[----:B------:R-:W-:Y:S01]  /*20da0*/  MUFU.EX2 R196, R196 ;  /* 0x000000c400c47308 */ /* 0x000fe20000000800 */
[-C--:B------:R-:W-:Y:S01]  /*20db0*/  FMUL.FTZ R43, R43, R191.reuse ;  /* 0x000000bf2b2b7220 */ /* 0x080fe20000410000 */
[C---:B-1----:R-:W-:Y:S01]  /*20dc0*/  HMMA.16816.F32.BF16 R84, R4.reuse, R140, R84 ;  /* 0x0000008c0454723c */ /* 0x042fe20000041854 */
[-C--:B------:R-:W-:Y:S01]  /*20dd0*/  FMUL.FTZ R124, R124, R194.reuse ;  /* 0x000000c27c7c7220 */ /* 0x080fe20000410000 */
[----:B------:R-:W1:Y:S01]  /*20de0*/  MUFU.EX2 R201, R201 ;  /* 0x000000c900c97308 */ /* 0x000e620000000800 */
        /* <DEDUP_REMOVED lines=9> */
[--C-:B------:R-:W-:Y:S01]  /*20e80*/  FFMA.FTZ R214, R229, UR4, -R210.reuse ;  /* 0x00000004e5d67c23 */ /* 0x100fe200080108d2 */
[----:B------:R-:W-:Y:S01]  /*20e90*/  LDSM.16.MT88.4 R172, [R218+0x12800] ;  /* 0x01280000daac783b */ /* 0x000fe20000004200 */
[----:B------:R-:W-:Y:S01]  /*20ea0*/  FFMA.FTZ R216, R221, UR4, -R210 ;  /* 0x00000004ddd87c23 */ /* 0x000fe200080108d2 */
[--C-:B------:R-:W-:Y:S01]  /*20eb0*/  FFMA.FTZ R222, R183, UR4, -R208.reuse ;  /* 0x00000004b7de7c23 */ /* 0x100fe200080108d0 */
[C---:B--2---:R-:W-:Y:S01]  /*20ec0*/  HMMA.16816.F32.BF16 R92, R4.reuse, R136, R92 ;  /* 0x00000088045c723c */ /* 0x044fe2000004185c */
[----:B------:R-:W-:Y:S01]  /*20ed0*/  LDSM.16.MT88.4 R168, [R205+0x12800] ;  /* 0x01280000cda8783b */ /* 0x000fe20000004200 */
[--C-:B------:R-:W-:Y:S01]  /*20ee0*/  FFMA.FTZ R220, R179, UR4, -R208.reuse ;  /* 0x00000004b3dc7c23 */ /* 0x100fe200080108d0 */
[--C-:B------:R-:W-:Y:S01]  /*20ef0*/  FFMA.FTZ R229, R177, UR4, -R208.reuse ;  /* 0x00000004b1e57c23 */ /* 0x100fe200080108d0 */
[----:B------:R-:W-:Y:S01]  /*20f00*/  MUFU.EX2 R214, R214 ;  /* 0x000000d600d67308 */ /* 0x000fe20000000800 */
[----:B------:R-:W-:Y:S01]  /*20f10*/  LDSM.16.MT88.4 R164, [R203+0x2800] ;  /* 0x00280000cba4783b */ /* 0x000fe20000004200 */
[--C-:B------:R-:W-:Y:S01]  /*20f20*/  FFMA.FTZ R209, R209, UR4, -R208.reuse ;  /* 0x00000004d1d17c23 */ /* 0x100fe200080108d0 */
[--C-:B------:R-:W-:Y:S01]  /*20f30*/  FFMA.FTZ R204, R204, UR4, -R208.reuse ;  /* 0x00000004cccc7c23 */ /* 0x100fe200080108d0 */
[C---:B------:R-:W-:Y:S01]  /*20f40*/  HMMA.16816.F32.BF16 R96, R4.reuse, R138, R96 ;  /* 0x0000008a0460723c */ /* 0x040fe20000041860 */
[----:B------:R-:W2:Y:S01]  /*20f50*/  LDSM.16.MT88.4 R136, [R203+0x6000] ;  /* 0x00600000cb88783b */ /* 0x000ea20000004200 */
[----:B------:R-:W-:Y:S01]  /*20f60*/  MUFU.EX2 R216, R216 ;  /* 0x000000d800d87308 */ /* 0x000fe20000000800 */
[----:B------:R-:W-:Y:S01]  /*20f70*/  FFMA.FTZ R207, R207, UR4, -R208 ;  /* 0x00000004cfcf7c23 */ /* 0x000fe200080108d0 */
[----:B------:R-:W-:Y:S01]  /*20f80*/  FFMA.FTZ R192, R243, R194, R192 ;  /* 0x000000c2f3c07223 */ /* 0x000fe200000100c0 */
[----:B------:R-:W-:Y:S01]  /*20f90*/  LDSM.16.MT88.4 R160, [R218+0x14800] ;  /* 0x01480000daa0783b */ /* 0x000fe20000004200 */
[----:B------:R-:W-:Y:S01]  /*20fa0*/  MUFU.EX2 R222, R222 ;  /* 0x000000de00de7308 */ /* 0x000fe20000000800 */
[----:B------:R-:W-:Y:S01]  /*20fb0*/  FFMA.FTZ R186, R241, R191, R186 ;  /* 0x000000bff1ba7223 */ /* 0x000fe200000100ba */
[C---:B------:R-:W-:Y:S01]  /*20fc0*/  HMMA.16816.F32.BF16 R32, R4.reuse, R152, R32 ;  /* 0x000000980420723c */ /* 0x040fe20000041820 */
[----:B------:R-:W-:Y:S01]  /*20fd0*/  LDSM.16.MT88.4 R176, [R195+0x1000] ;  /* 0x00100000c3b0783b */ /* 0x000fe20000004200 */
[----:B------:R-:W-:Y:S01]  /*20fe0*/  MUFU.EX2 R220, R220 ;  /* 0x000000dc00dc7308 */ /* 0x000fe20000000800 */
[----:B------:R-:W-:Y:S01]  /*20ff0*/  FADD.FTZ R189, R189, R192 ;  /* 0x000000c0bdbd7221 */ /* 0x000fe20000010000 */
[----:B------:R-:W-:Y:S01]  /*21000*/  FADD.FTZ R185, R185, R186 ;  /* 0x000000bab9b97221 */ /* 0x000fe20000010000 */
[----:B------:R-:W-:Y:S01]  /*21010*/  PLOP3.LUT P0, PT, PT, PT, UP1, 0x80, 0x8 ;  /* 0x000000000008781c */ /* 0x000fe20003f0f018 */
[----:B------:R-:W-:Y:S01]  /*21020*/  MUFU.EX2 R229, R229 ;  /* 0x000000e500e57308 */ /* 0x000fe20000000800 */
[----:B------:R-:W-:Y:S01]  /*21030*/  FADD.FTZ R188, R188, R189 ;  /* 0x000000bdbcbc7221 */ /* 0x000fe20000010000 */
[----:B------:R-:W-:Y:S01]  /*21040*/  HMMA.16816.F32.BF16 R132, R4, R154, R132 ;  /* 0x0000009a0484723c */ /* 0x000fe20000041884 */
[----:B------:R-:W5:Y:S01]  /*21050*/  LDSM.16.MT88.4 R152, [R195+0x6000] ;  /* 0x00600000c398783b */ /* 0x000f620000004200 */
[----:B------:R-:W-:Y:S01]  /*21060*/  MUFU.EX2 R209, R209 ;  /* 0x000000d100d17308 */ /* 0x000fe20000000800 */
[----:B------:R-:W-:-:S03]  /*21070*/  FADD.FTZ R187, R187, R188 ;  /* 0x000000bcbbbb7221 */ /* 0x000fc60000010000 */
[----:B------:R-:W-:Y:S02]  /*21080*/  MUFU.EX2 R204, R204 ;  /* 0x000000cc00cc7308 */ /* 0x000fe40000000800 */
[C---:B----4-:R-:W-:Y:S02]  /*21090*/  HMMA.16816.F32.BF16 R100, R4.reuse, R144, R100 ;  /* 0x000000900464723c */ /* 0x050fe40000041864 */
[----:B------:R-:W-:Y:S06]  /*210a0*/  MUFU.EX2 R207, R207 ;  /* 0x000000cf00cf7308 */ /* 0x000fec0000000800 */
        /* <DEDUP_REMOVED lines=14> */
[C---:B-----5:R-:W-:Y:S08]  /*21190*/  HMMA.16816.F32.BF16 R124, R4.reuse, R152, R124 ;  /* 0x00000098047c723c */ /* 0x060ff0000004187c */
[----:B------:R-:W-:Y:S01]  /*211a0*/  HMMA.16816.F32.BF16 R4, R4, R154, R128 ;  /* 0x0000009a0404723c */ /* 0x000fe20000041880 */
[----:B------:R-:W-:Y:S01]  /*211b0*/  F2FP.BF16.F32.PACK_AB R128, R199, R200 ;  /* 0x000000c8c780723e */ /* 0x000fe200000010ff */
[----:B------:R-:W5:Y:S01]  /*211c0*/  LDSM.16.MT88.4 R152, [R195+0x2800] ;  /* 0x00280000c398783b */ /* 0x000f620000004200 */
[----:B------:R-:W-:Y:S01]  /*211d0*/  F2FP.BF16.F32.PACK_AB R129, R202, R197 ;  /* 0x000000c5ca81723e */ /* 0x000fe200000010ff */
[----:B------:R-:W-:Y:S01]  /*211e0*/  FADD.FTZ R200, R200, R187 ;  /* 0x000000bbc8c87221 */ /* 0x000fe20000010000 */
[----:B------:R-:W-:-:S02]  /*211f0*/  F2FP.BF16.F32.PACK_AB R130, R193, R198 ;  /* 0x000000c6c182723e */ /* 0x000fc400000010ff */
[----:B-1----:R-:W-:Y:S01]  /*21200*/  F2FP.BF16.F32.PACK_AB R131, R201, R196 ;  /* 0x000000c4c983723e */ /* 0x002fe200000010ff */
[----:B------:R-:W-:-:S04]  /*21210*/  FADD.FTZ R199, R199, R200 ;  /* 0x000000c8c7c77221 */ /* 0x000fc80000010000 */
[----:B------:R-:W-:Y:S02]  /*21220*/  FADD.FTZ R198, R198, R199 ;  /* 0x000000c7c6c67221 */ /* 0x000fe40000010000 */
[----:B----4-:R-:W-:Y:S02]  /*21230*/  HMMA.16816.F32.BF16 R16, R128, R144, R16 ;  /* 0x000000908010723c */ /* 0x010fe40000041810 */
[----:B------:R-:W-:-:S06]  /*21240*/  FADD.FTZ R193, R193, R198 ;  /* 0x000000c6c1c17221 */ /* 0x000fcc0000010000 */
        /* <DEDUP_REMOVED lines=20> */
[C---:B------:R-:W-:Y:S08]  /*21390*/  HMMA.16816.F32.BF16 R76, R128.reuse, R156, R76 ;  /* 0x0000009c804c723c */ /* 0x040ff0000004184c */
[C---:B------:R-:W-:Y:S01]  /*213a0*/  HMMA.16816.F32.BF16 R80, R128.reuse, R158, R80 ;  /* 0x0000009e8050723c */ /* 0x040fe20000041850 */
[----:B------:R-:W3:Y:S07]  /*213b0*/  LDSM.16.MT88.4 R156, [R218+0x11000] ;  /* 0x01100000da9c783b */ /* 0x000eee0000004200 */
        /* <DEDUP_REMOVED lines=20> */
[C---:B------:R-:W-:Y:S01]  /*21500*/  HMMA.16816.F32.BF16 R88, R128.reuse, R150, R88 ;  /* 0x000000968058723c */ /* 0x040fe20000041858 */
[----:B------:R-:W-:Y:S07]  /*21510*/  LDSM.16.MT88.4 R148, [R205+0x15000] ;  /* 0x01500000cd94783b */ /* 0x000fee0000004200 */
[C---:B------:R-:W-:Y:S01]  /*21520*/  HMMA.16816.F32.BF16 R112, R128.reuse, R138, R112 ;  /* 0x0000008a8070723c */ /* 0x040fe20000041870 */
[----:B-----5:R-:W4:Y:S07]  /*21530*/  LDSM.16.MT88.4 R136, [R203+0x1000] ;  /* 0x00100000cb88783b */ /* 0x020f2e0000004200 */
[C---:B------:R-:W-:Y:S08]  /*21540*/  HMMA.16816.F32.BF16 R116, R128.reuse, R152, R116 ;  /* 0x000000988074723c */ /* 0x040ff00000041874 */
[C---:B------:R-:W-:Y:S01]  /*21550*/  HMMA.16816.F32.BF16 R120, R128.reuse, R154, R120 ;  /* 0x0000009a8078723c */ /* 0x040fe20000041878 */
[----:B------:R-:W-:Y:S07]  /*21560*/  LDSM.16.MT88.4 R152, [R218+0x15000] ;  /* 0x01500000da98783b */ /* 0x000fee0000004200 */
[C---:B-1----:R-:W-:Y:S08]  /*21570*/  HMMA.16816.F32.BF16 R124, R128.reuse, R144, R124 ;  /* 0x00000090807c723c */ /* 0x042ff0000004187c */
        /* <DEDUP_REMOVED lines=12> */
[----:B------:R-:W1:Y:S07]  /*21640*/  LDSM.16.MT88.4 R140, [R195+0x5000] ;  /* 0x00500000c38c783b */ /* 0x000e6e0000004200 */
[C---:B------:R-:W-:Y:S01]  /*21650*/  HMMA.16816.F32.BF16 R160, R4.reuse, R156, R8 ;  /* 0x0000009c04a0723c */ /* 0x040fe20000041808 */
[----:B------:R-:W2:Y:S07]  /*21660*/  LDSM.16.MT88.4 R8, [R205+0x17000] ;  /* 0x01700000cd08783b */ /* 0x000eae0000004200 */
[C---:B------:R-:W-:Y:S01]  /*21670*/  HMMA.16816.F32.BF16 R156, R4.reuse, R158, R12 ;  /* 0x0000009e049c723c */ /* 0x040fe2000004180c */
[----:B------:R-:W3:Y:S07]  /*21680*/  LDSM.16.MT88.4 R12, [R218+0x17000] ;  /* 0x01700000da0c783b */ /* 0x000eee0000004200 */
[C---:B----4-:R-:W-:Y:S08]  /*21690*/  HMMA.16816.F32.BF16 R24, R4.reuse, R136, R24 ;  /* 0x000000880418723c */ /* 0x050ff00000041818 */
        /* <DEDUP_REMOVED lines=26> */
[----:B------:R-:W3:Y:S07]  /*21840*/  LDSM.16.MT88.4 R148, [R205+0x11800] ;  /* 0x01180000cd94783b */ /* 0x000eee0000004200 */
        /* <DEDUP_REMOVED lines=16> */
[C---:B----4-:R-:W-:Y:S08]  /*21950*/  HMMA.16816.F32.BF16 R116, R4.reuse, R32, R116 ;  /* 0x000000200474723c */ /* 0x050ff00000041874 */
[C---:B------:R-:W-:Y:S01]  /*21960*/  HMMA.16816.F32.BF16 R120, R4.reuse, R34, R120 ;  /* 0x000000220478723c */ /* 0x040fe20000041878 */
[----:B------:R-:W-:Y:S07]  /*21970*/  LDSM.16.MT88.4 R32, [R195+0x1800] ;  /* 0x00180000c320783b */ /* 0x000fee0000004200 */
[C---:B-1----:R-:W-:Y:S08]  /*21980*/  HMMA.16816.F32.BF16 R124, R4.reuse, R140, R124 ;  /* 0x0000008c047c723c */ /* 0x042ff0000004187c */
[----:B------:R-:W-:Y:S01]  /*21990*/  HMMA.16816.F32.BF16 R128, R4, R142, R128 ;  /* 0x0000008e0480723c */ /* 0x000fe20000041880 */
[----:B-----5:R-:W-:Y:S01]  /*219a0*/  F2FP.BF16.F32.PACK_AB R4, R181, R180 ;  /* 0x000000b4b504723e */ /* 0x020fe200000010ff */
[----:B------:R-:W1:Y:S01]  /*219b0*/  LDSM.16.MT88.4 R140, [R203+0x1800] ;  /* 0x00180000cb8c783b */ /* 0x000e620000004200 */
[----:B--2---:R-:W-:Y:S01]  /*219c0*/  F2FP.BF16.F32.PACK_AB R5, R209, R206 ;  /* 0x000000ced105723e */ /* 0x004fe200000010ff */
        /* <DEDUP_REMOVED lines=64> */
.L_x_6345:
[----:B------:R-:W-:-:S12]  /*21dd0*/  UIADD3 UR23, UPT, UPT, UR35, -0x1, URZ ;  /* 0xffffffff23177890 */ /* 0x000fd8000fffe0ff */
.L_x_6351:
        /* <DEDUP_REMOVED lines=22> */
[----:B------:R-:W1:Y:S02]  /*21f40*/  LDCU UR15, c[0x0][0x50c] ;  /* 0x0000a180ff0f77ac */ /* 0x000e640008000800 */
        /* <DEDUP_REMOVED lines=22> */
[----:B------:R-:W1:Y:S01]  /*220b0*/  LDCU.64 UR16, c[0x0][0x3a8] ;  /* 0x00007500ff1077ac */ /* 0x000e620008000a00 */
[----:B------:R-:W-:Y:S02]  /*220c0*/  UIADD3 UR28, UPT, UPT, UR28, 0x40, URZ ;  /* 0x000000401c1c7890 */ /* 0x000fe4000fffe0ff */
[----:B--23--:R-:W-:-:S12]  /*220d0*/  ULEA UR6, UR6, UR26, 0x18 ;  /* 0x0000001a06067291 */ /* 0x00cfd8000f8ec0ff */
.L_x_6356:
        /* <DEDUP_REMOVED lines=44> */
[----:B----4-:R-:W-:Y:S05]  /*223a0*/  UMOV UR26, UR10 ;  /* 0x0000000a001a7c82 */ /* 0x010fea0008000000 */
        /* <DEDUP_REMOVED lines=44> */
[----:B-1----:R-:W2:Y:S04]  /*22670*/  LDG.E R7, desc[UR24][R16.64] ;  /* 0x0000001810077981 */ /* 0x002ea8000c1e1900 */
        /* <DEDUP_REMOVED lines=14> */
.L_x_6353:
        /* <DEDUP_REMOVED lines=8> */
[----:B------:R-:W-:Y:S01]  /*227e0*/  IADD3 R220, PT, PT, R225, UR6, RZ ;  /* 0x00000006e1dc7c10 */ /* 0x000fe2000fffe0ff */
[----:B------:R-:W-:Y:S01]  /*227f0*/  UIADD3 UR23, UPT, UPT, UR23, -0x1, URZ ;  /* 0xffffffff17177890 */ /* 0x000fe2000fffe0ff */
[----:B------:R-:W-:Y:S02]  /*22800*/  IADD3 R8, P0, PT, R230, UR20, RZ ;  /* 0x00000014e6087c10 */ /* 0x000fe4000ff1e0ff */
[----:B------:R-:W-:Y:S01]  /*22810*/  @!PT LDS RZ, [RZ] ;  /* 0x00000000fffff984 */ /* 0x000fe20000000800 */
[----:B------:R-:W-:Y:S01]  /*22820*/  @!PT LDS RZ, [RZ] ;  /* 0x00000000fffff984 */ /* 0x000fe20000000800 */
[----:B------:R-:W-:Y:S01]  /*22830*/  @!PT LDS RZ, [RZ] ;  /* 0x00000000fffff984 */ /* 0x000fe20000000800 */
[----:B------:R-:W-:Y:S01]  /*22840*/  @!P4 LDGSTS.E.BYPASS.LTC128B.128 [R245+0x12000], desc[UR24][R230.64+0x80] ;  /* 0x12000080e6f5cfae */ /* 0x000fe2000b981a18 */
[----:B------:R-:W-:Y:S01]  /*22850*/  LOP3.LUT P2, RZ, R3, 0x4, RZ, 0xc0, !PT ;  /* 0x0000000403ff7812 */ /* 0x000fe2000784c0ff */
[----:B------:R-:W-:Y:S01]  /*22860*/  UISETP.GT.AND UP2, UPT, UR23, UR7, UPT ;  /* 0x000000071700728c */ /* 0x000fe2000bf44270 */
[----:B------:R-:W-:Y:S02]  /*22870*/  IADD3.X R9, PT, PT, R231, UR26, RZ, P0, !PT ;  /* 0x0000001ae7097c10 */ /* 0x000fe400087fe4ff */
[----:B------:R-:W-:Y:S01]  /*22880*/  @P4 STS.128 [R245+0x12000], RZ ;  /* 0x012000fff5004388 */ /* 0x000fe20000000c00 */
[----:B------:R-:W-:Y:S04]  /*22890*/  IADD3 R6, P0, PT, R8, UR20, RZ ;  /* 0x0000001408067c10 */ /* 0x000fe8000ff1e0ff */
        /* <DEDUP_REMOVED lines=322> */
[----:B------:R-:W-:Y:S01]  /*23cc0*/  FMUL.FTZ R25, R25, UR15 ;  /* 0x0000000f19197c20 */ /* 0x000fe20008410000 */
[----:B------:R-:W-:Y:S06]  /*23cd0*/  FMUL.FTZ R26, R26, UR15 ;  /* 0x0000000f1a1a7c20 */ /* 0x000fec0008410000 */
[----:B------:R1:W1:Y:S01]  /*23ce0*/  MUFU.TANH R12, R175 ;  /* 0x000000af000c7308 */ /* 0x0002620000002400 */
[----:B------:R-:W-:Y:S09]  /*23cf0*/  FMUL.FTZ R27, R27, UR15 ;  /* 0x0000000f1b1b7c20 */ /* 0x000ff20008410000 */
        /* <DEDUP_REMOVED lines=25> */
[----:B------:R-:W1:Y:S10]  /*23e90*/  MUFU.TANH R8, R8 ;  /* 0x0000000800087308 */ /* 0x000e740000002400 */
[----:B------:R1:W1:Y:S10]  /*23ea0*/  MUFU.TANH R193, R30 ;  /* 0x0000001e00c17308 */ /* 0x0002740000002400 */
[----:B------:R1:W1:Y:S10]  /*23eb0*/  MUFU.TANH R183, R31 ;  /* 0x0000001f00b77308 */ /* 0x0002740000002400 */
[----:B------:R-:W1:Y:S10]  /*23ec0*/  MUFU.TANH R181, R181 ;  /* 0x000000b500b57308 */ /* 0x000e740000002400 */
[----:B------:R1:W1:Y:S10]  /*23ed0*/  MUFU.TANH R180, R33 ;  /* 0x0000002100b47308 */ /* 0x0002740000002400 */
[----:B------:R1:W1:Y:S10]  /*23ee0*/  MUFU.TANH R166, R34 ;  /* 0x0000002200a67308 */ /* 0x0002740000002400 */
        /* <DEDUP_REMOVED lines=18> */
[----:B-1----:R-:W-:Y:S02]  /*24010*/  MOV R25, UR20 ;  /* 0x0000001400197c02 */ /* 0x002fe40008000f00 */
[----:B------:R-:W-:Y:S02]  /*24020*/  IMAD.U32 R23, RZ, RZ, UR26 ;  /* 0x0000001aff177e24 */ /* 0x000fe4000f8e00ff */
[----:B------:R-:W-:Y:S03]  /*24030*/  IABS R25, R25 ;  /* 0x0000001900197213 */ /* 0x000fe60000000000 */
[----:B------:R-:W-:Y:S02]  /*24040*/  IABS R23, R23 ;  /* 0x0000001700177213 */ /* 0x000fe40000000000 */
[----:B--2---:R-:W-:Y:S04]  /*24050*/  IABS R11, R19 ;  /* 0x00000013000b7213 */ /* 0x004fe80000000000 */
        /* <DEDUP_REMOVED lines=56> */
.L_x_6355:
        /* <DEDUP_REMOVED lines=8> */
[----:B-1----:R-:W-:Y:S02]  /*24460*/  IADD3 R26, P0, PT, R228, UR20, RZ ;  /* 0x00000014e41a7c10 */ /* 0x002fe4000ff1e0ff */
[----:B------:R3:W-:Y:S02]  /*24470*/  @P5 STS.128 [R245+0x8000], RZ ;  /* 0x008000fff5005388 */ /* 0x0007e40000000c00 */
[----:B------:R-:W-:Y:S02]  /*24480*/  IADD3.X R27, PT, PT, R227, UR26, RZ, P0, !PT ;  /* 0x0000001ae31b7c10 */ /* 0x000fe400087fe4ff */
[----:B------:R-:W-:Y:S04]  /*24490*/  IADD3 R24, P0, PT, R26, UR20, RZ ;  /* 0x000000141a187c10 */ /* 0x000fe8000ff1e0ff */
[----:B------:R-:W-:Y:S02]  /*244a0*/  IADD3.X R25, PT, PT, R27, UR26, RZ, P0, !PT ;  /* 0x0000001a1b197c10 */ /* 0x000fe400087fe4ff */
[----:B------:R-:W-:Y:S04]  /*244b0*/  IADD3 R22, P0, PT, R24, UR20, RZ ;  /* 0x0000001418167c10 */ /* 0x000fe8000ff1e0ff */
[----:B------:R-:W-:Y:S01]  /*244c0*/  IADD3.X R23, PT, PT, R25, UR26, RZ, P0, !PT ;  /* 0x0000001a19177c10 */ /* 0x000fe200087fe4ff */
[--C-:B--2---:R-:W-:Y:S05]  /*244d0*/  @!P4 IMAD.MOV.U32 R226, RZ, RZ, R228.reuse ;  /* 0x000000ffffe2c224 */ /* 0x104fea00078e00e4 */
        /* <DEDUP_REMOVED lines=77> */
.L_x_6354:
[C---:B---3--:R-:W-:Y:S01]  /*249b0*/  IADD3 R23, PT, PT, R240.reuse, -0x8, RZ ;  /* 0xfffffff8f0177810 */ /* 0x048fe20007ffe0ff */
[C---:B------:R-:W-:Y:S01]  /*249c0*/  VIADD R24, R240.reuse, 0xfffffff7 ;  /* 0xfffffff7f0187836 */ /* 0x040fe20000000000 */
[----:B------:R-:W-:Y:S01]  /*249d0*/  IADD3 R19, PT, PT, R240, -0x1, RZ ;  /* 0xfffffffff0137810 */ /* 0x000fe20007ffe0ff */
[----:B------:R-:W-:Y:S01]  /*249e0*/  UISETP.GT.AND UP2, UPT, UR23, UR7, UPT ;  /* 0x000000071700728c */ /* 0x000fe2000bf44270 */
[----:B------:R-:W-:Y:S01]  /*249f0*/  IADD3 R22, PT, PT, R239, -0x20, RZ ;  /* 0xffffffe0ef167810 */ /* 0x000fe20007ffe0ff */
[----:B------:R-:W-:Y:S01]  /*24a00*/  UIADD3 UR28, UPT, UPT, UR28, -0x40, URZ ;  /* 0xffffffc01c1c7890 */ /* 0x000fe2000fffe0ff */
[----:B------:R-:W-:Y:S02]  /*24a10*/  IABS R23, R23 ;  /* 0x0000001700177213 */ /* 0x000fe40000000000 */
[----:B------:R-:W-:Y:S02]  /*24a20*/  IABS R19, R19 ;  /* 0x0000001300137213 */ /* 0x000fe40000000000 */
[----:B-1----:R-:W-:Y:S02]  /*24a30*/  IABS R25, R240 ;  /* 0x000000f000197213 */ /* 0x002fe40000000000 */
[C---:B------:R-:W-:Y:S02]  /*24a40*/  ISETP.GE.AND P0, PT, R22.reuse, R234, PT ;  /* 0x000000ea1600720c */ /* 0x040fe40003f06270 */
[-C--:B------:R-:W-:Y:S02]  /*24a50*/  ISETP.GT.AND P5, PT, R235, R22.reuse, PT ;  /* 0x00000016eb00720c */ /* 0x080fe40003fa4270 */
[----:B------:R-:W-:Y:S02]  /*24a60*/  ISETP.GT.AND P3, PT, R237, R22, PT ;  /* 0x00000016ed00720c */ /* 0x000fe40003f64270 */
[----:B------:R-:W-:Y:S02]  /*24a70*/  ISETP.GE.AND P6, PT, R22, R236, PT ;  /* 0x000000ec1600720c */ /* 0x000fe40003fc6270 */
[----:B------:R-:W-:Y:S02]  /*24a80*/  I2FP.F32.S32 R23, R23 ;  /* 0x0000001700177245 */ /* 0x000fe40000201400 */
[----:B------:R-:W-:Y:S02]  /*24a90*/  I2FP.F32.S32 R22, R19 ;  /* 0x0000001300167245 */ /* 0x000fe40000201400 */
[----:B------:R-:W-:Y:S01]  /*24aa0*/  I2FP.F32.S32 R25, R25 ;  /* 0x0000001900197245 */ /* 0x000fe20000201400 */
[----:B------:R-:W-:Y:S01]  /*24ab0*/  FFMA.FTZ R168, R23, -UR14, R168 ;  /* 0x8000000e17a87c23 */ /* 0x000fe200080100a8 */
[----:B------:R-:W-:Y:S01]  /*24ac0*/  IADD3 R11, PT, PT, R239, -0x1f, RZ ;  /* 0xffffffe1ef0b7810 */ /* 0x000fe20007ffe0ff */
[----:B------:R-:W-:Y:S01]  /*24ad0*/  FFMA.FTZ R171, R22, -UR14, R171 ;  /* 0x8000000e16ab7c23 */ /* 0x000fe200080100ab */
[C---:B------:R-:W-:Y:S01]  /*24ae0*/  IADD3 R22, PT, PT, R240.reuse, -0x11, RZ ;  /* 0xffffffeff0167810 */ /* 0x040fe20007ffe0ff */
[----:B------:R-:W-:Y:S01]  /*24af0*/  FFMA.FTZ R170, R25, -UR14, R170 ;  /* 0x8000000e19aa7c23 */ /* 0x000fe200080100aa */
[----:B------:R-:W-:Y:S01]  /*24b00*/  IADD3 R25, PT, PT, R240, -0x10, RZ ;  /* 0xfffffff0f0197810 */ /* 0x000fe20007ffe0ff */
[----:B------:R-:W-:Y:S01]  /*24b10*/  FFMA.FTZ R172, R23, -UR14, R172 ;  /* 0x8000000e17ac7c23 */ /* 0x000fe200080100ac */
[----:B------:R-:W-:Y:S02]  /*24b20*/  FSEL R19, R168, -INF , !P3 ;  /* 0xff800000a8137808 */ /* 0x000fe40005800000 */
[----:B------:R-:W-:Y:S02]  /*24b30*/  FSEL R170, R170, -INF , !P5 ;  /* 0xff800000aaaa7808 */ /* 0x000fe40006800000 */
[----:B------:R-:W-:Y:S02]  /*24b40*/  IABS R22, R22 ;  /* 0x0000001600167213 */ /* 0x000fe40000000000 */
[----:B------:R-:W-:Y:S02]  /*24b50*/  ISETP.GE.AND P3, PT, R11, R234, PT ;  /* 0x000000ea0b00720c */ /* 0x000fe40003f66270 */
[-C--:B------:R-:W-:Y:S02]  /*24b60*/  ISETP.GT.AND P4, PT, R237, R11.reuse, PT ;  /* 0x0000000bed00720c */ /* 0x080fe40003f84270 */
[----:B------:R-:W-:Y:S02]  /*24b70*/  ISETP.GT.AND P1, PT, R235, R11, PT ;  /* 0x0000000beb00720c */ /* 0x000fe40003f24270 */
[----:B------:R-:W-:Y:S02]  /*24b80*/  ISETP.GE.AND P5, PT, R11, R236, PT ;  /* 0x000000ec0b00720c */ /* 0x000fe40003fa6270 */
[C---:B------:R-:W-:Y:S02]  /*24b90*/  IADD3 R11, PT, PT, R240.reuse, -0x18, RZ ;  /* 0xffffffe8f00b7810 */ /* 0x040fe40007ffe0ff */
        /* <DEDUP_REMOVED lines=8> */
[----:B------:R-:W-:Y:S01]  /*24c20*/  IABS R24, R24 ;  /* 0x0000001800187213 */ /* 0x000fe20000000000 */
[C---:B------:R-:W-:Y:S01]  /*24c30*/  VIADD R22, R240.reuse, 0xffffffdf ;  /* 0xffffffdff0167836 */ /* 0x040fe20000000000 */
[----:B------:R-:W-:Y:S01]  /*24c40*/  I2FP.F32.S32 R11, R11 ;  /* 0x0000000b000b7245 */ /* 0x000fe20000201400 */
[C---:B------:R-:W-:Y:S01]  /*24c50*/  FFMA.FTZ R14, R23.reuse, -UR14, R14 ;  /* 0x8000000e170e7c23 */ /* 0x040fe2000801000e */
[----:B------:R-:W-:Y:S01]  /*24c60*/  I2FP.F32.S32 R26, R26 ;  /* 0x0000001a001a7245 */ /* 0x000fe20000201400 */
[----:B------:R-:W-:Y:S01]  /*24c70*/  FFMA.FTZ R164, R23, -UR14, R164 ;  /* 0x8000000e17a47c23 */ /* 0x000fe200080100a4 */
[----:B------:R-:W-:Y:S01]  /*24c80*/  I2FP.F32.S32 R24, R24 ;  /* 0x0000001800187245 */ /* 0x000fe20000201400 */
[C---:B------:R-:W-:Y:S01]  /*24c90*/  FFMA.FTZ R12, R11.reuse, -UR14, R12 ;  /* 0x8000000e0b0c7c23 */ /* 0x040fe2000801000c */
[----:B------:R-:W-:Y:S01]  /*24ca0*/  IADD3 R23, PT, PT, R240, -0x20, RZ ;  /* 0xffffffe0f0177810 */ /* 0x000fe20007ffe0ff */
[----:B------:R-:W-:Y:S01]  /*24cb0*/  FFMA.FTZ R16, R11, -UR14, R16 ;  /* 0x8000000e0b107c23 */ /* 0x000fe20008010010 */
[----:B------:R-:W-:Y:S01]  /*24cc0*/  IABS R22, R22 ;  /* 0x0000001600167213 */ /* 0x000fe20000000000 */
[----:B------:R-:W-:Y:S01]  /*24cd0*/  FFMA.FTZ R13, R26, -UR14, R13 ;  /* 0x8000000e1a0d7c23 */ /* 0x000fe2000801000d */
[C---:B------:R-:W-:Y:S01]  /*24ce0*/  FFMA.FTZ R169, R24.reuse, -UR14, R169 ;  /* 0x8000000e18a97c23 */ /* 0x040fe200080100a9 */
[----:B------:R-:W-:Y:S01]  /*24cf0*/  FFMA.FTZ R173, R24, -UR14, R173 ;  /* 0x8000000e18ad7c23 */ /* 0x000fe200080100ad */
[----:B------:R-:W-:Y:S01]  /*24d00*/  FFMA.FTZ R17, R26, -UR14, R17 ;  /* 0x8000000e1a117c23 */ /* 0x000fe20008010011 */
[C---:B------:R-:W-:Y:S02]  /*24d10*/  IADD3 R11, PT, PT, R240.reuse, -0x28, RZ ;  /* 0xffffffd8f00b7810 */ /* 0x040fe40007ffe0ff */
[----:B------:R-:W-:Y:S02]  /*24d20*/  IABS R23, R23 ;  /* 0x0000001700177213 */ /* 0x000fe40000000000 */
[C---:B------:R-:W-:Y:S02]  /*24d30*/  IADD3 R26, PT, PT, R240.reuse, -0x30, RZ ;  /* 0xffffffd0f01a7810 */ /* 0x040fe40007ffe0ff */
        /* <DEDUP_REMOVED lines=8> */
[C---:B------:R-:W-:Y:S01]  /*24dc0*/  FFMA.FTZ R4, R23.reuse, -UR14, R4 ;  /* 0x8000000e17047c23 */ /* 0x040fe20008010004 */
[----:B------:R-:W-:Y:S01]  /*24dd0*/  I2FP.F32.S32 R11, R11 ;  /* 0x0000000b000b7245 */ /* 0x000fe20000201400 */
[----:B------:R-:W-:Y:S01]  /*24de0*/  FFMA.FTZ R7, R23, -UR14, R7 ;  /* 0x8000000e17077c23 */ /* 0x000fe20008010007 */
[----:B------:R-:W-:Y:S01]  /*24df0*/  I2FP.F32.S32 R26, R26 ;  /* 0x0000001a001a7245 */ /* 0x000fe20000201400 */
[C---:B------:R-:W-:Y:S01]  /*24e00*/  VIADD R23, R240.reuse, 0xffffffcf ;  /* 0xffffffcff0177836 */ /* 0x040fe20000000000 */
[----:B------:R-:W-:Y:S01]  /*24e10*/  I2FP.F32.S32 R22, R24 ;  /* 0x0000001800167245 */ /* 0x000fe20000201400 */
[C---:B------:R-:W-:Y:S01]  /*24e20*/  FFMA.FTZ R6, R11.reuse, -UR14, R6 ;  /* 0x8000000e0b067c23 */ /* 0x040fe20008010006 */
[----:B------:R-:W-:Y:S01]  /*24e30*/  IADD3 R24, PT, PT, R240, -0x40, RZ ;  /* 0xffffffc0f0187810 */ /* 0x000fe20007ffe0ff */
[----:B------:R-:W-:Y:S01]  /*24e40*/  FFMA.FTZ R209, R11, -UR14, R209 ;  /* 0x8000000e0bd17c23 */ /* 0x000fe200080100d1 */
[----:B------:R-:W-:Y:S01]  /*24e50*/  FFMA.FTZ R225, R26, -UR14, R21 ;  /* 0x8000000e1ae17c23 */ /* 0x000fe20008010015 */
[----:B------:R-:W-:Y:S01]  /*24e60*/  FFMA.FTZ R3, R22, -UR14, R3 ;  /* 0x8000000e16037c23 */ /* 0x000fe20008010003 */
[----:B------:R-:W-:Y:S01]  /*24e70*/  FFMA.FTZ R193, R26, -UR14, R193 ;  /* 0x8000000e1ac17c23 */ /* 0x000fe200080100c1 */
[----:B------:R-:W-:Y:S01]  /*24e80*/  FFMA.FTZ R207, R22, -UR14, R207 ;  /* 0x8000000e16cf7c23 */ /* 0x000fe200080100cf */
[C---:B------:R-:W-:Y:S01]  /*24e90*/  IADD3 R11, PT, PT, R240.reuse, -0x41, RZ ;  /* 0xffffffbff00b7810 */ /* 0x040fe20007ffe0ff */
[C---:B------:R-:W-:Y:S01]  /*24ea0*/  VIADD R26, R239.reuse, 0xffffffe9 ;  /* 0xffffffe9ef1a7836 */ /* 0x040fe20000000000 */
[----:B------:R-:W-:Y:S01]  /*24eb0*/  IABS R24, R24 ;  /* 0x0000001800187213 */ /* 0x000fe20000000000 */
[C---:B------:R-:W-:Y:S01]  /*24ec0*/  VIADD R21, R239.reuse, 0xfffffff9 ;  /* 0xfffffff9ef157836 */ /* 0x040fe20000000000 */
[----:B------:R-:W-:Y:S02]  /*24ed0*/  IADD3 R27, PT, PT, R239, -0x18, RZ ;  /* 0xffffffe8ef1b7810 */ /* 0x000fe40007ffe0ff */
[----:B------:R-:W-:Y:S02]  /*24ee0*/  IADD3 R22, PT, PT, R240, -0x38, RZ ;  /* 0xffffffc8f0167810 */ /* 0x000fe40007ffe0ff */
[----:B------:R-:W-:Y:S02]  /*24ef0*/  IABS R23, R23 ;  /* 0x0000001700177213 */ /* 0x000fe40000000000 */
[----:B------:R-:W-:Y:S02]  /*24f00*/  FSEL R169, R169, -INF , !P4 ;  /* 0xff800000a9a97808 */ /* 0x000fe40006000000 */
[----:B------:R-:W-:Y:S02]  /*24f10*/  IABS R11, R11 ;  /* 0x0000000b000b7213 */ /* 0x000fe40000000000 */
[----:B------:R-:W-:Y:S02]  /*24f20*/  I2FP.F32.S32 R24, R24 ;  /* 0x0000001800187245 */ /* 0x000fe40000201400 */
[----:B------:R-:W-:Y:S02]  /*24f30*/  ISETP.GT.AND P4, PT, R237, R27, PT ;  /* 0x0000001bed00720c */ /* 0x000fe40003f84270 */
[----:B------:R-:W-:Y:S01]  /*24f40*/  FSEL R171, R171, -INF , !P1 ;  /* 0xff800000abab7808 */ /* 0x000fe20004800000 */
[----:B------:R-:W-:Y:S01]  /*24f50*/  FFMA.FTZ R181, R24, -UR14, R181 ;  /* 0x8000000e18b57c23 */ /* 0x000fe200080100b5 */
[----:B------:R-:W-:Y:S02]  /*24f60*/  IABS R22, R22 ;  /* 0x0000001600167213 */ /* 0x000fe40000000000 */
[----:B------:R-:W-:Y:S02]  /*24f70*/  I2FP.F32.S32 R23, R23 ;  /* 0x0000001700177245 */ /* 0x000fe40000201400 */
[----:B------:R-:W-:Y:S02]  /*24f80*/  ISETP.GT.AND P1, PT, R237, R26, PT ;  /* 0x0000001aed00720c */ /* 0x000fe40003f24270 */
[----:B------:R-:W-:Y:S01]  /*24f90*/  I2FP.F32.S32 R11, R11 ;  /* 0x0000000b000b7245 */ /* 0x000fe20000201400 */
[C---:B------:R-:W-:Y:S01]  /*24fa0*/  FFMA.FTZ R211, R23.reuse, -UR14, R20 ;  /* 0x8000000e17d37c23 */ /* 0x040fe20008010014 */
[----:B------:R-:W-:Y:S01]  /*24fb0*/  I2FP.F32.S32 R22, R22 ;  /* 0x0000001600167245 */ /* 0x000fe20000201400 */
[----:B------:R-:W-:Y:S01]  /*24fc0*/  FFMA.FTZ R183, R23, -UR14, R183 ;  /* 0x8000000e17b77c23 */ /* 0x000fe200080100b7 */
[----:B------:R-:W-:Y:S01]  /*24fd0*/  FSEL R164, R164, -INF , !P4 ;  /* 0xff800000a4a47808 */ /* 0x000fe20006000000 */
[----:B------:R-:W-:Y:S01]  /*24fe0*/  FFMA.FTZ R180, R11, -UR14, R180 ;  /* 0x8000000e0bb47c23 */ /* 0x000fe200080100b4 */
[----:B------:R-:W-:Y:S01]  /*24ff0*/  ISETP.GT.AND P4, PT, R235, R27, PT ;  /* 0x0000001beb00720c */ /* 0x000fe20003f84270 */
[C---:B------:R-:W-:Y:S01]  /*25000*/  FFMA.FTZ R197, R22.reuse, -UR14, R9 ;  /* 0x8000000e16c57c23 */ /* 0x040fe20008010009 */
[----:B------:R-:W-:Y:S01]  /*25010*/  FSEL R24, R165, -INF , !P1 ;  /* 0xff800000a5187808 */ /* 0x000fe20004800000 */
[----:B------:R-:W-:Y:S01]  /*25020*/  FFMA.FTZ R166, R22, -UR14, R166 ;  /* 0x8000000e16a67c23 */ /* 0x000fe200080100a6 */
[----:B------:R-:W-:Y:S02]  /*25030*/  IADD3 R25, PT, PT, R239, -0x10, RZ ;  /* 0xfffffff0ef197810 */ /* 0x000fe40007ffe0ff */
[----:B------:R-:W-:Y:S02]  /*25040*/  ISETP.GT.AND P1, PT, R235, R26, PT ;  /* 0x0000001aeb00720c */ /* 0x000fe40003f24270 */
[----:B------:R-:W-:Y:S02]  /*25050*/  IADD3 R23, PT, PT, R239, -0xf, RZ ;  /* 0xfffffff1ef177810 */ /* 0x000fe40007ffe0ff */
[----:B------:R-:W-:Y:S02]  /*25060*/  FSEL R11, R172, -INF , !P4 ;  /* 0xff800000ac0b7808 */ /* 0x000fe40006000000 */
[----:B------:R-:W-:Y:S02]  /*25070*/  ISETP.GT.AND P4, PT, R237, R25, PT ;  /* 0x00000019ed00720c */ /* 0x000fe40003f84270 */
[----:B------:R-:W-:Y:S02]  /*25080*/  FSEL R9, R173, -INF , !P1 ;  /* 0xff800000ad097808 */ /* 0x000fe40004800000 */
[----:B------:R-:W-:Y:S02]  /*25090*/  ISETP.GT.AND P1, PT, R237, R23, PT ;  /* 0x00000017ed00720c */ /* 0x000fe40003f24270 */
[----:B------:R-:W-:Y:S02]  /*250a0*/  FSEL R205, R12, -INF , !P4 ;  /* 0xff8000000ccd7808 */ /* 0x000fe40006000000 */
[----:B------:R-:W-:Y:S02]  /*250b0*/  ISETP.GT.AND P4, PT, R235, R25, PT ;  /* 0x00000019eb00720c */ /* 0x000fe40003f84270 */
[----:B------:R-:W-:Y:S02]  /*250c0*/  FSEL R199, R13, -INF , !P1 ;  /* 0xff8000000dc77808 */ /* 0x000fe40004800000 */
[----:B------:R-:W-:Y:S02]  /*250d0*/  IADD3 R22, PT, PT, R239, -0x8, RZ ;  /* 0xfffffff8ef167810 */ /* 0x000fe40007ffe0ff */
[----:B------:R-:W-:Y:S02]  /*250e0*/  ISETP.GT.AND P1, PT, R235, R23, PT ;  /* 0x00000017eb00720c */ /* 0x000fe40003f24270 */
[----:B------:R-:W-:Y:S02]  /*250f0*/  FSEL R14, R14, -INF , !P4 ;  /* 0xff8000000e0e7808 */ /* 0x000fe40006000000 */
[----:B------:R-:W-:Y:S02]  /*25100*/  ISETP.GT.AND P4, PT, R237, R22, PT ;  /* 0x00000016ed00720c */ /* 0x000fe40003f84270 */
[----:B------:R-:W-:Y:S02]  /*25110*/  FSEL R201, R15, -INF , !P1 ;  /* 0xff8000000fc97808 */ /* 0x000fe40004800000 */
[----:B------:R-:W-:Y:S02]  /*25120*/  IADD3 R28, PT, PT, R240, -0x39, RZ ;  /* 0xffffffc7f01c7810 */ /* 0x000fe40007ffe0ff */
[-C--:B------:R-:W-:Y:S02]  /*25130*/  ISETP.GT.AND P1, PT, R237, R21.reuse, PT ;  /* 0x00000015ed00720c */ /* 0x080fe40003f24270 */
[----:B------:R-:W-:Y:S02]  /*25140*/  FSEL R179, R4, -INF , !P4 ;  /* 0xff80000004b37808 */ /* 0x000fe40006000000 */
[----:B------:R-:W-:Y:S02]  /*25150*/  IABS R28, R28 ;  /* 0x0000001c001c7213 */ /* 0x000fe40000000000 */
[----:B------:R-:W-:Y:S02]  /*25160*/  ISETP.GT.AND P4, PT, R235, R22, PT ;  /* 0x00000016eb00720c */ /* 0x000fe40003f84270 */
[----:B------:R-:W-:Y:S02]  /*25170*/  FSEL R177, R5, -INF , !P1 ;  /* 0xff80000005b17808 */ /* 0x000fe40004800000 */
[----:B------:R-:W-:Y:S02]  /*25180*/  IADD3 R20, PT, PT, R239, 0x1, RZ ;  /* 0x00000001ef147810 */ /* 0x000fe40007ffe0ff */
[----:B------:R-:W-:Y:S02]  /*25190*/  ISETP.GT.AND P1, PT, R235, R21, PT ;  /* 0x00000015eb00720c */ /* 0x000fe40003f24270 */
[----:B------:R-:W-:Y:S02]  /*251a0*/  I2FP.F32.S32 R165, R28 ;  /* 0x0000001c00a57245 */ /* 0x000fe40000201400 */
[----:B------:R-:W-:Y:S02]  /*251b0*/  FSEL R16, R16, -INF , !P4 ;  /* 0xff80000010107808 */ /* 0x000fe40006000000 */
[-C--:B------:R-:W-:Y:S01]  /*251c0*/  ISETP.GT.AND P4, PT, R237, R20.reuse, PT ;  /* 0x00000014ed00720c */ /* 0x080fe20003f84270 */
[----:B------:R-:W-:Y:S01]  /*251d0*/  FFMA.FTZ R195, R165, -UR14, R8 ;  /* 0x8000000ea5c37c23 */ /* 0x000fe20008010008 */
[----:B------:R-:W-:Y:S01]  /*251e0*/  FSEL R173, R17, -INF , !P1 ;  /* 0xff80000011ad7808 */ /* 0x000fe20004800000 */
[----:B------:R-:W-:Y:S01]  /*251f0*/  FFMA.FTZ R165, R165, -UR14, R10 ;  /* 0x8000000ea5a57c23 */ /* 0x000fe2000801000a */
[-C--:B------:R-:W-:Y:S02]  /*25200*/  ISETP.GT.AND P1, PT, R237, R239.reuse, PT ;  /* 0x000000efed00720c */ /* 0x080fe40003f24270 */
[----:B------:R-:W-:Y:S02]  /*25210*/  FSEL R229, R3, -INF , !P4 ;  /* 0xff80000003e57808 */ /* 0x000fe40006000000 */
[----:B------:R-:W-:Y:S01]  /*25220*/  FSEL R247, R6, -INF , !P1 ;  /* 0xff80000006f77808 */ /* 0x000fe20004800000 */
[----:B------:R-:W-:Y:S01]  /*25230*/  VIADD R6, R239, 0x11 ;  /* 0x00000011ef067836 */ /* 0x000fe20000000000 */
[C---:B------:R-:W-:Y:S02]  /*25240*/  ISETP.GT.AND P4, PT, R235.reuse, R239, PT ;  /* 0x000000efeb00720c */ /* 0x040fe40003f84270 */
[----:B------:R-:W-:Y:S02]  /*25250*/  ISETP.GT.AND P1, PT, R235, R20, PT ;  /* 0x00000014eb00720c */ /* 0x000fe40003f24270 */
[C---:B------:R-:W-:Y:S02]  /*25260*/  IADD3 R10, PT, PT, R239.reuse, 0x9, RZ ;  /* 0x00000009ef0a7810 */ /* 0x040fe40007ffe0ff */
[----:B------:R-:W-:Y:S02]  /*25270*/  IADD3 R12, PT, PT, R239, 0x8, RZ ;  /* 0x00000008ef0c7810 */ /* 0x000fe40007ffe0ff */
[----:B------:R-:W-:Y:S02]  /*25280*/  FSEL R223, R7, -INF , !P4 ;  /* 0xff80000007df7808 */ /* 0x000fe40006000000 */
[----:B------:R-:W-:Y:S02]  /*25290*/  FSEL R18, R18, -INF , !P1 ;  /* 0xff80000012127808 */ /* 0x000fe40004800000 */
[C---:B------:R-:W-:Y:S02]  /*252a0*/  ISETP.GT.AND P4, PT, R237.reuse, R10, PT ;  /* 0x0000000aed00720c */ /* 0x040fe40003f84270 */
[----:B------:R-:W-:Y:S02]  /*252b0*/  ISETP.GT.AND P1, PT, R237, R12, PT ;  /* 0x0000000ced00720c */ /* 0x000fe40003f24270 */
[----:B------:R-:W-:Y:S02]  /*252c0*/  FSEL R211, R211, -INF , !P4 ;  /* 0xff800000d3d37808 */ /* 0x000fe40006000000 */
[----:B------:R-:W-:Y:S02]  /*252d0*/  FSEL R225, R225, -INF , !P1 ;  /* 0xff800000e1e17808 */ /* 0x000fe40004800000 */
[C---:B------:R-:W-:Y:S02]  /*252e0*/  ISETP.GT.AND P4, PT, R235.reuse, R10, PT ;  /* 0x0000000aeb00720c */ /* 0x040fe40003f84270 */
[----:B------:R-:W-:Y:S02]  /*252f0*/  ISETP.GT.AND P1, PT, R235, R12, PT ;  /* 0x0000000ceb00720c */ /* 0x000fe40003f24270 */
[----:B------:R-:W-:Y:S02]  /*25300*/  IADD3 R8, PT, PT, R239, 0x10, RZ ;  /* 0x00000010ef087810 */ /* 0x000fe40007ffe0ff */
[----:B------:R-:W-:Y:S02]  /*25310*/  FSEL R15, R170, -INF , !P0 ;  /* 0xff800000aa0f7808 */ /* 0x000fe40004000000 */
[----:B------:R-:W-:Y:S02]  /*25320*/  FSEL R207, R207, -INF , !P4 ;  /* 0xff800000cfcf7808 */ /* 0x000fe40006000000 */
[----:B------:R-:W-:Y:S02]  /*25330*/  ISETP.GT.AND P0, PT, R237, R6, PT ;  /* 0x00000006ed00720c */ /* 0x000fe40003f04270 */
[----:B------:R-:W-:Y:S02]  /*25340*/  FSEL R209, R209, -INF , !P1 ;  /* 0xff800000d1d17808 */ /* 0x000fe40004800000 */
[-C--:B------:R-:W-:Y:S02]  /*25350*/  ISETP.GT.AND P4, PT, R235, R8.reuse, PT ;  /* 0x00000008eb00720c */ /* 0x080fe40003f84270 */
[C---:B------:R-:W-:Y:S02]  /*25360*/  IADD3 R3, PT, PT, R239.reuse, 0x19, RZ ;  /* 0x00000019ef037810 */ /* 0x040fe40007ffe0ff */
[----:B------:R-:W-:Y:S02]  /*25370*/  IADD3 R4, PT, PT, R239, 0x18, RZ ;  /* 0x00000018ef047810 */ /* 0x000fe40007ffe0ff */
[----:B------:R-:W-:Y:S02]  /*25380*/  ISETP.GT.AND P1, PT, R237, R8, PT ;  /* 0x00000008ed00720c */ /* 0x000fe40003f24270 */
[----:B------:R-:W-:Y:S02]  /*25390*/  FSEL R193, R193, -INF , !P4 ;  /* 0xff800000c1c17808 */ /* 0x000fe40006000000 */
[----:B------:R-:W-:Y:S02]  /*253a0*/  FSEL R195, R195, -INF , !P0 ;  /* 0xff800000c3c37808 */ /* 0x000fe40004000000 */
[-C--:B------:R-:W-:Y:S02]  /*253b0*/  ISETP.GT.AND P4, PT, R237, R3.reuse, PT ;  /* 0x00000003ed00720c */ /* 0x080fe40003f84270 */
[----:B------:R-:W-:Y:S02]  /*253c0*/  FSEL R197, R197, -INF , !P1 ;  /* 0xff800000c5c57808 */ /* 0x000fe40004800000 */
[----:B------:R-:W-:Y:S02]  /*253d0*/  ISETP.GT.AND P0, PT, R237, R4, PT ;  /* 0x00000004ed00720c */ /* 0x000fe40003f04270 */
[----:B------:R-:W-:Y:S02]  /*253e0*/  ISETP.GT.AND P1, PT, R235, R6, PT ;  /* 0x00000006eb00720c */ /* 0x000fe40003f24270 */
[----:B------:R-:W-:Y:S02]  /*253f0*/  FSEL R181, R181, -INF , !P0 ;  /* 0xff800000b5b57808 */ /* 0x000fe40004000000 */
[----:B------:R-:W-:Y:S02]  /*25400*/  FSEL R180, R180, -INF , !P4 ;  /* 0xff800000b4b47808 */ /* 0x000fe40006000000 */
[----:B------:R-:W-:Y:S02]  /*25410*/  FSEL R183, R183, -INF , !P1 ;  /* 0xff800000b7b77808 */ /* 0x000fe40004800000 */
[----:B------:R-:W-:Y:S02]  /*25420*/  ISETP.GT.AND P0, PT, R235, R3, PT ;  /* 0x00000003eb00720c */ /* 0x000fe40003f04270 */
[----:B------:R-:W-:Y:S02]  /*25430*/  ISETP.GE.AND P4, PT, R27, R236, PT ;  /* 0x000000ec1b00720c */ /* 0x000fe40003f86270 */
[----:B------:R-:W-:Y:S02]  /*25440*/  ISETP.GT.AND P1, PT, R235, R4, PT ;  /* 0x00000004eb00720c */ /* 0x000fe40003f24270 */
[----:B------:R-:W-:Y:S02]  /*25450*/  FSEL R7, R164, -INF , !P4 ;  /* 0xff800000a4077808 */ /* 0x000fe40006000000 */
[----:B------:R-:W-:Y:S02]  /*25460*/  FSEL R165, R165, -INF , !P0 ;  /* 0xff800000a5a57808 */ /* 0x000fe40004000000 */
[----:B------:R-:W-:Y:S02]  /*25470*/  FSEL R13, R171, -INF , !P3 ;  /* 0xff800000ab0d7808 */ /* 0x000fe40005800000 */
[-C--:B------:R-:W-:Y:S02]  /*25480*/  ISETP.GE.AND P4, PT, R23, R236.reuse, PT ;  /* 0x000000ec1700720c */ /* 0x080fe40003f86270 */
[----:B------:R-:W-:Y:S02]  /*25490*/  ISETP.GE.AND P0, PT, R26, R236, PT ;  /* 0x000000ec1a00720c */ /* 0x000fe40003f06270 */
        /* <DEDUP_REMOVED lines=12> */
[----:B------:R-:W-:Y:S02]  /*25560*/  ISETP.GE.AND P3, PT, R20, R236, PT ;  /* 0x000000ec1400720c */ /* 0x000fe40003f66270 */
[----:B------:R-:W-:Y:S02]  /*25570*/  FSEL R17, R169, -INF , !P5 ;  /* 0xff800000a9117808 */ /* 0x000fe40006800000 */
[----:B------:R-:W-:Y:S02]  /*25580*/  FSEL R9, R9, -INF , !P6 ;  /* 0xff80000009097808 */ /* 0x000fe40007000000 */
[----:B------:R-:W-:Y:S02]  /*25590*/  ISETP.GE.AND P6, PT, R22, R234, PT ;  /* 0x000000ea1600720c */ /* 0x000fe40003fc6270 */
[----:B------:R-:W-:Y:S02]  /*255a0*/  ISETP.GE.AND P5, PT, R25, R236, PT ;  /* 0x000000ec1900720c */ /* 0x000fe40003fa6270 */
        /* <DEDUP_REMOVED lines=516> */
.L_x_6352:
        /* <DEDUP_REMOVED lines=349> */
.L_x_6358:
[----:B------:R-:W-:Y:S05]  /*28bc0*/  BSYNC.RECONVERGENT B0 ;  /* 0x0000000000007941 */ /* 0x000fea0003800200 */
.L_x_6357:
        /* <DEDUP_REMOVED lines=45> */
.L_x_6360:
[----:B------:R-:W-:Y:S05]  /*28ea0*/  BSYNC.RECONVERGENT B0 ;  /* 0x0000000000007941 */ /* 0x000fea0003800200 */
.L_x_6359:
        /* <DEDUP_REMOVED lines=26> */
.L_x_6362:
[----:B------:R-:W-:Y:S05]  /*29050*/  BSYNC.RECONVERGENT B0 ;  /* 0x0000000000007941 */ /* 0x000fea0003800200 */
.L_x_6361:
        /* <DEDUP_REMOVED lines=26> */
.L_x_6364:
[----:B------:R-:W-:Y:S05]  /*29200*/  BSYNC.RECONVERGENT B0 ;  /* 0x0000000000007941 */ /* 0x000fea0003800200 */
.L_x_6363:
        /* <DEDUP_REMOVED lines=26> */
.L_x_6365:
        /* <DEDUP_REMOVED lines=13> */
.L_x_7499:


//--------------------- .text._ZN5flash24flash_fwd_splitkv_kernelI23Flash_fwd_kernel_traitsILi256ELi64ELi64ELi4ELb0ELb0EN7cutlass10bfloat16_tE19Flash_kernel_traitsILi256ELi64ELi64ELi4ES3_EELb0ELb1ELb0ELb0ELb1ELb0ELb1ELb0EEEvNS_16Flash_fwd_paramsE --------------------------
	.section	.text._ZN5flash24flash_fwd_splitkv_kernelI23Flash_fwd_kernel_traitsILi256ELi64ELi64ELi4ELb0ELb0EN7cutlass10bfloat16_tE19Flash_kernel_traitsILi256ELi64ELi64ELi4ES3_EELb0ELb1ELb0ELb0ELb1ELb0ELb1ELb0EEEvNS_16Flash_fwd_paramsE,"ax",@progbits
	.align	128
        .global         _ZN5flash24flash_fwd_splitkv_kernelI23Flash_fwd_kernel_traitsILi256ELi64ELi64ELi4ELb0ELb0EN7cutlass10bfloat16_tE19Flash_kernel_traitsILi256ELi64ELi64ELi4ES3_EELb0ELb1ELb0ELb0ELb1ELb0ELb1ELb0EEEvNS_16Flash_fwd_paramsE
        .type           _ZN5flash24flash_fwd_splitkv_kernelI23Flash_fwd_kernel_traitsILi256ELi64ELi64ELi4ELb0ELb0EN7cutlass10bfloat16_tE19Flash_kernel_traitsILi256ELi64ELi64ELi4ES3_EELb0ELb1ELb0ELb0ELb1ELb0ELb1ELb0EEEvNS_16Flash_fwd_paramsE,@function
        .size           _ZN5flash24flash_fwd_splitkv_kernelI23Flash_fwd_kernel_traitsILi256ELi64ELi64ELi4ELb0ELb0EN7cutlass10bfloat16_tE19Flash_kernel_traitsILi256ELi64ELi64ELi4ES3_EELb0ELb1ELb0ELb0ELb1ELb0ELb1ELb0EEEvNS_16Flash_fwd_paramsE,(.L_x_7500 - _ZN5flash24flash_fwd_splitkv_kernelI23Flash_fwd_kernel_traitsILi256ELi64ELi64ELi4ELb0ELb0EN7cutlass10bfloat16_tE19Flash_kernel_traitsILi256ELi64ELi64ELi4ES3_EELb0ELb1ELb0ELb0ELb1ELb0ELb1ELb0EEEvNS_16Flash_fwd_paramsE)
        .other          _ZN5flash24flash_fwd_splitkv_kernelI23Flash_fwd_kernel_traitsILi256ELi64ELi64ELi4ELb0ELb0EN7cutlass10bfloat16_tE19Flash_kernel_traitsILi256ELi64ELi64ELi4ES3_EELb0ELb1ELb0ELb0ELb1ELb0ELb1ELb0EEEvNS_16Flash_fwd_paramsE,@"STO_CUDA_ENTRY STV_DEFAULT"
_ZN5flash24flash_fwd_splitkv_kernelI23Flash_fwd_kernel_traitsILi256ELi64ELi64ELi4ELb0ELb0EN7cutlass10bfloat16_tE19Flash_kernel_traitsILi256ELi64ELi64ELi4ES3_EELb0ELb1ELb0ELb0ELb1ELb0ELb1ELb0EEEvNS_16Flash_fwd_paramsE:
.text._ZN5flash24flash_fwd_splitkv_kernelI23Flash_fwd_kernel_traitsILi256ELi64ELi64ELi4ELb0ELb0EN7cutlass10bfloat16_tE19Flash_kernel_traitsILi256ELi64ELi64ELi4ES3_EELb0ELb1ELb0ELb0ELb1ELb0ELb1ELb0EEEvNS_16Flash_fwd_paramsE:
[----:B------:R-:W-:Y:S01]  /*0000*/  LDC R1, c[0x0][0x37c] ;  /* 0x0000df00ff017b82 */ /* 0x000fe20000000800 */
[----:B------:R-:W1:Y:S07]  /*0010*/  LDCU UR6, c[0x0][0x3e0] ;  /* 0x00007c00ff0677ac */ /* 0x000e6e0008000800 */
[----:B------:R-:W2:Y:S01]  /*0020*/  S2UR UR27, SR_CTAID.Z ;  /* 0x00000000001b79c3 */ /* 0x000ea20000002700 */
[----:B------:R-:W3:Y:S01]  /*0030*/  LDCU.64 UR10, c[0x0][0x470] ;  /* 0x00008e00ff0a77ac */ /* 0x000ee20008000a00 */
[----:B------:R-:W4:Y:S01]  /*0040*/  LDCU.64 UR8, c[0x0][0x460] ;  /* 0x00008c00ff0877ac */ /* 0x000f220008000a00 */
[----:B------:R-:W5:Y:S01]  /*0050*/  LDCU.64 UR14, c[0x0][0x460] ;  /* 0x00008c00ff0e77ac */ /* 0x000f620008000a00 */
[----:B------:R-:W5:Y:S01]  /*0060*/  LDCU.64 UR22, c[0x0][0x358] ;  /* 0x00006b00ff1677ac */ /* 0x000f620008000a00 */
[----:B-1----:R-:W1:Y:S01]  /*0070*/  I2F.U32.RP R2, UR6 ;  /* 0x0000000600027d06 */ /* 0x002e620008209000 */
[----:B------:R-:W-:-:S02]  /*0080*/  UISETP.NE.U32.AND UP0, UPT, UR6, URZ, UPT ;  /* 0x000000ff0600728c */ /* 0x000fc4000bf05070 */
[----:B---3--:R-:W-:-:S04]  /*0090*/  UISETP.NE.U32.AND UP2, UPT, UR10, URZ, UPT ;  /* 0x000000ff0a00728c */ /* 0x008fc8000bf45070 */
[----:B------:R-:W-:Y:S01]  /*00a0*/  UISETP.NE.AND.EX UP2, UPT, UR11, URZ, UPT, UP2 ;  /* 0x000000ff0b00728c */ /* 0x000fe2000bf45320 */
[----:B----4-:R-:W-:Y:S01]  /*00b0*/  ISETP.NE.U32.AND P3, PT, RZ, UR8, PT ;  /* 0x00000008ff007c0c */ /* 0x010fe2000bf65070 */
[----:B------:R-:W-:-:S03]  /*00c0*/  UISETP.NE.U32.AND UP3, UPT, UR8, URZ, UPT ;  /* 0x000000ff0800728c */ /* 0x000fc6000bf65070 */
[----:B------:R-:W-:Y:S01]  /*00d0*/  ISETP.NE.AND.EX P3, PT, RZ, UR9, PT, P3 ;  /* 0x00000009ff007c0c */ /* 0x000fe2000bf65330 */
[----:B------:R-:W-:Y:S01]  /*00e0*/  UISETP.NE.AND.EX UP3, UPT, UR9, URZ, UPT, UP3 ;  /* 0x000000ff0900728c */ /* 0x000fe2000bf65330 */
[----:B-1----:R-:W1:Y:S01]  /*00f0*/  MUFU.RCP R0, R2 ;  /* 0x0000000200007308 */ /* 0x002e620000001000 */
[----:B------:R-:W-:-:S04]  /*0100*/  PLOP3.LUT P0, PT, PT, PT, UP2, 0x80, 0x8 ;  /* 0x000000000008781c */ /* 0x000fc80003f0f028 */
[----:B------:R-:W-:Y:S01]  /*0110*/  PLOP3.LUT P1, PT, PT, PT, UP3, 0x80, 0x8 ;  /* 0x000000000008781c */ /* 0x000fe20003f2f038 */
[----:B-1----:R-:W-:-:S06]  /*0120*/  VIADD R0, R0, 0xffffffe ;  /* 0x0ffffffe00007836 */ /* 0x002fcc0000000000 */
[----:B------:R-:W1:Y:S02]  /*0130*/  F2I.FTZ.U32.TRUNC.NTZ R0, R0 ;  /* 0x0000000000007305 */ /* 0x000e64000021f000 */
[----:B-1----:R-:W-:-:S13]  /*0140*/  R2UR UR5, R0 ;  /* 0x00000000000572ca */ /* 0x002fda00000e0000 */
[----:B------:R-:W-:-:S04]  /*0150*/  UIADD3 UR4, UPT, UPT, URZ, -UR5, URZ ;  /* 0x80000005ff047290 */ /* 0x000fc8000fffe0ff */
[----:B------:R-:W-:-:S03]  /*0160*/  UIMAD UR7, UR4, UR6, URZ ;  /* 0x00000006040772a4 */ /* 0x000fc6000f8e02ff */
[----:B------:R-:W-:Y:S02]  /*0170*/  UMOV UR4, URZ ;  /* 0x000000ff00047c82 */ /* 0x000fe40008000000 */
[----:B------:R-:W-:-:S04]  /*0180*/  UIMAD.WIDE.U32 UR4, UR5, UR7, UR4 ;  /* 0x00000007050472a5 */ /* 0x000fc8000f8e0004 */
[----:B--2---:R-:W-:Y:S02]  /*0190*/  UIMAD.WIDE.U32 UR16, UR5, UR27, URZ ;  /* 0x0000001b051072a5 */ /* 0x004fe4000f8e00ff */
[----:B------:R-:W1:Y:S02]  /*01a0*/  LDCU.U8 UR7, c[0x0][0x532] ;  /* 0x0000a640ff0777ac */ /* 0x000e640008000000 */
        /* <DEDUP_REMOVED lines=8> */
[----:B-1----:R-:W-:-:S04]  /*0230*/  UISETP.NE.AND UP4, UPT, UR7, URZ, UPT ;  /* 0x000000ff0700728c */ /* 0x002fc8000bf85270 */
[----:B------:R-:W-:-:S05]  /*0240*/  UISETP.EQ.OR.EX UP5, UPT, UR5, URZ, !UP4, UP5 ;  /* 0x000000ff0500728c */ /* 0x000fca000e7a2750 */
[----:B------:R-:W-:Y:S01]  /*0250*/  @UP1 UIADD3 UR17, UPT, UPT, UR17, 0x1, URZ ;  /* 0x0000000111111890 */ /* 0x000fe2000fffe0ff */
[----:B------:R-:W-:Y:S01]  /*0260*/  PLOP3.LUT P2, PT, PT, PT, UP5, 0x80, 0x8 ;  /* 0x000000000008781c */ /* 0x000fe20003f4f058 */
[----:B------:R-:W-:-:S04]  /*0270*/  @!UP0 ULOP3.LUT UR17, URZ, UR6, URZ, 0x33, !UPT ;  /* 0x00000006ff118292 */ /* 0x000fc8000f8e33ff */
        /* <DEDUP_REMOVED lines=40> */
.L_x_6366:
        /* <DEDUP_REMOVED lines=26> */
[----:B------:R-:W5:Y:S01]  /*06a0*/  LDCU UR20, c[0x0][0x508] ;  /* 0x0000a100ff1477ac */ /* 0x000f620008000800 */
        /* <DEDUP_REMOVED lines=22> */
[----:B------:R-:W-:-:S06]  /*0810*/  R2UR UR14, R0 ;  /* 0x00000000000e72ca */ /* 0x000fcc00000e0000 */
[----:B------:R-:W-:Y:S02]  /*0820*/  UMOV UR11, UR19 ;  /* 0x00000013000b7c82 */ /* 0x000fe40008000000 */
[----:B------:R-:W-:-:S07]  /*0830*/  UIMAD.WIDE.U32 UR18, UR11, UR5, URZ ;  /* 0x000000050b1272a5 */ /* 0x000fce000f8e00ff */
[----:B------:R-:W-:Y:S02]  /*0840*/  UMOV UR11, UR19 ;  /* 0x00000013000b7c82 */ /* 0x000fe40008000000 */
[----:B------:R-:W-:Y:S02]  /*0850*/  UIMAD UR5, UR11, UR14, UR5 ;  /* 0x0000000e0b0572a4 */ /* 0x000fe4000f8e0205 */
[----:B------:R-:W1:Y:S02]  /*0860*/  LDCU UR19, c[0x0][0x504] ;  /* 0x0000a080ff1377ac */ /* 0x000e640008000800 */
[----:B------:R-:W-:-:S11]  /*0870*/  UISETP.GT.U32.AND UP0, UPT, UR13, UR5, UPT ;  /* 0x000000050d00728c */ /* 0x000fd6000bf04070 */
[----:B------:R-:W-:Y:S02]  /*0880*/  @!UP0 UIADD3 UR5, UPT, UPT, UR5, -UR13, URZ ;  /* 0x8000000d05058290 */ /* 0x000fe4000fffe0ff */
[----:B------:R-:W-:Y:S02]  /*0890*/  @!UP0 UIADD3 UR11, UPT, UPT, UR11, 0x1, URZ ;  /* 0x000000010b0b8890 */ /* 0x000fe4000fffe0ff */
[----:B------:R-:W-:Y:S02]  /*08a0*/  UISETP.GE.U32.AND UP2, UPT, UR5, UR13, UPT ;  /* 0x0000000d0500728c */ /* 0x000fe4000bf46070 */
[----:B------:R-:W-:Y:S02]  /*08b0*/  UIADD3 UR5, UPT, UPT, UR24, 0x3f, URZ ;  /* 0x0000003f18057890 */ /* 0x000fe4000fffe0ff */
[----:B------:R-:W-:Y:S02]  /*08c0*/  UISETP.GE.AND UP0, UPT, UR4, URZ, UPT ;  /* 0x000000ff0400728c */ /* 0x000fe4000bf06270 */
[----:B------:R-:W-:-:S02]  /*08d0*/  USHF.R.S32.HI UR4, URZ, 0x1f, UR5 ;  /* 0x0000001fff047899 */ /* 0x000fc40008011405 */
[----:B-1----:R-:W-:Y:S02]  /*08e0*/  UIADD3 UR19, UPT, UPT, UR25, UR19, URZ ;  /* 0x0000001319137290 */ /* 0x002fe4000fffe0ff */
[----:B------:R-:W-:Y:S02]  /*08f0*/  ULEA.HI UR4, UR4, UR5, URZ, 0x6 ;  /* 0x0000000504047291 */ /* 0x000fe4000f8f30ff */
[----:B------:R-:W-:Y:S02]  /*0900*/  @UP2 UIADD3 UR11, UPT, UPT, UR11, 0x1, URZ ;  /* 0x000000010b0b2890 */ /* 0x000fe4000fffe0ff */
[----:B------:R-:W-:Y:S02]  /*0910*/  USHF.R.S32.HI UR4, URZ, 0x6, UR4 ;  /* 0x00000006ff047899 */ /* 0x000fe40008011404 */
[----:B------:R-:W-:Y:S02]  /*0920*/  @!UP0 UIADD3 UR11, UPT, UPT, -UR11, URZ, URZ ;  /* 0x000000ff0b0b8290 */ /* 0x000fe4000fffe1ff */
[----:B------:R-:W-:-:S02]  /*0930*/  @!UP1 ULOP3.LUT UR11, URZ, UR12, URZ, 0x33, !UPT ;  /* 0x0000000cff0b9292 */ /* 0x000fc4000f8e33ff */
[----:B------:R-:W-:Y:S01]  /*0940*/  IMAD.U32 R3, RZ, RZ, UR4 ;  /* 0x00000004ff037e24 */ /* 0x000fe2000f8e00ff */
[----:B------:R-:W-:Y:S02]  /*0950*/  UIADD3 UR5, UPT, UPT, UR5, UR21, -UR25 ;  /* 0x0000001505057290 */ /* 0x000fe4000fffe819 */
[----:B------:R-:W-:Y:S01]  /*0960*/  UIMAD UR16, UR11, UR10, URZ ;  /* 0x0000000a0b1072a4 */ /* 0x000fe2000f8e02ff */
[----:B------:R-:W-:Y:S01]  /*0970*/  IMAD.U32 R0, RZ, RZ, UR11 ;  /* 0x0000000bff007e24 */ /* 0x000fe2000f8e00ff */
[----:B------:R-:W-:Y:S02]  /*0980*/  UIADD3 UR12, UPT, UPT, -UR19, UR21, UR24 ;  /* 0x00000015130c7290 */ /* 0x000fe4000fffe118 */
[----:B-----5:R-:W-:Y:S02]  /*0990*/  UIADD3 UR5, UPT, UPT, UR5, 0x40, UR20 ;  /* 0x0000004005057890 */ /* 0x020fe4000fffe014 */
[----:B------:R-:W-:Y:S01]  /*09a0*/  VIADDMNMX R0, R0, UR16, R3, PT ;  /* 0x0000001000007c46 */ /* 0x000fe2000b800103 */
[----:B------:R-:W-:-:S02]  /*09b0*/  USHF.R.S32.HI UR11, URZ, 0x1f, UR12 ;  /* 0x0000001fff0b7899 */ /* 0x000fc4000801140c */
[----:B------:R-:W-:Y:S01]  /*09c0*/  USHF.R.S32.HI UR4, URZ, 0x1f, UR5 ;  /* 0x0000001fff047899 */ /* 0x000fe20008011405 */
[----:B------:R-:W-:Y:S01]  /*09d0*/  R2UR UR18, R0 ;  /* 0x00000000001272ca */ /* 0x000fe200000e0000 */
[----:B------:R-:W-:Y:S02]  /*09e0*/  ULEA.HI UR11, UR11, UR12, URZ, 0x6 ;  /* 0x0000000c0b0b7291 */ /* 0x000fe4000f8f30ff */
[----:B------:R-:W-:Y:S02]  /*09f0*/  ULEA.HI UR4, UR4, UR5, URZ, 0x6 ;  /* 0x0000000504047291 */ /* 0x000fe4000f8f30ff */
[----:B------:R-:W-:Y:S02]  /*0a00*/  USHF.R.S32.HI UR11, URZ, 0x6, UR11 ;  /* 0x00000006ff0b7899 */ /* 0x000fe4000801140b */
[----:B------:R-:W-:Y:S02]  /*0a10*/  USHF.R.S32.HI UR4, URZ, 0x6, UR4 ;  /* 0x00000006ff047899 */ /* 0x000fe40008011404 */
[----:B------:R-:W-:-:S04]  /*0a20*/  UISETP.LT.AND UP1, UPT, UR16, UR11, UPT ;  /* 0x0000000b1000728c */ /* 0x000fc8000bf21270 */
[----:B------:R-:W-:Y:S02]  /*0a30*/  UISETP.LT.AND UP0, UPT, UR18, UR4, UPT ;  /* 0x000000041200728c */ /* 0x000fe4000bf01270 */
[----:B------:R-:W-:Y:S02]  /*0a40*/  USEL UR16, UR16, UR11, !UP1 ;  /* 0x0000000b10107287 */ /* 0x000fe4000c800000 */
[----:B------:R-:W-:-:S04]  /*0a50*/  USEL UR18, UR18, UR4, UP0 ;  /* 0x0000000412127287 */ /* 0x000fc80008000000 */
        /* <DEDUP_REMOVED lines=105> */
.L_x_6367:
[----:B------:R-:W1:Y:S01]  /*10f0*/  LDCU.64 UR4, c[0x0][0x4d8] ;  /* 0x00009b00ff0477ac */ /* 0x000e620008000a00 */
[----:B------:R-:W-:Y:S01]  /*1100*/  UMOV UR6, UR17 ;  /* 0x0000001100067c82 */ /* 0x000fe20008000000 */
[----:B-1----:R-:W-:-:S04]  /*1110*/  UISETP.NE.U32.AND UP0, UPT, UR4, URZ, UPT ;  /* 0x000000ff0400728c */ /* 0x002fc8000bf05070 */
[----:B------:R-:W-:-:S09]  /*1120*/  UISETP.NE.AND.EX UP0, UPT, UR5, URZ, UPT, UP0 ;  /* 0x000000ff0500728c */ /* 0x000fd2000bf05300 */
[----:B------:R-:W-:Y:S05]  /*1130*/  BRA.U !UP0, `(.L_x_6368) ;  /* 0x0000000108187547 */ /* 0x000fea000b800000 */
[----:B------:R-:W-:-:S04]  /*1140*/  UIADD3 UR4, UP0, UPT, UR9, UR4, URZ ;  /* 0x0000000409047290 */ /* 0x000fc8000ff1e0ff */
[----:B------:R-:W-:Y:S02]  /*1150*/  UIADD3.X UR5, UPT, UPT, UR8, UR5, URZ, UP0, !UPT ;  /* 0x0000000508057290 */ /* 0x000fe400087fe4ff */
[----:B------:R-:W-:-:S04]  /*1160*/  IMAD.U32 R2, RZ, RZ, UR4 ;  /* 0x00000004ff027e24 */ /* 0x000fc8000f8e00ff */
[----:B------:R-:W-:-:S05]  /*1170*/  MOV R3, UR5 ;  /* 0x0000000500037c02 */ /* 0x000fca0008000f00 */
[----:B------:R-:W2:Y:S02]  /*1180*/  LDG.E R2, desc[UR22][R2.64] ;  /* 0x0000001602027981 */ /* 0x000ea4000c1e1900 */
[----:B--2---:R-:W-:Y:S02]  /*1190*/  R2UR UR6, R2 ;  /* 0x00000000020672ca */ /* 0x004fe400000e0000 */
.L_x_6368:
[----:B------:R-:W1:Y:S02]  /*11a0*/  LDCU.64 UR12, c[0x0][0x4e0] ;  /* 0x00009c00ff0c77ac */ /* 0x000e640008000a00 */
[----:B-1----:R-:W-:-:S04]  /*11b0*/  UISETP.NE.U32.AND UP1, UPT, UR12, URZ, UPT ;  /* 0x000000ff0c00728c */ /* 0x002fc8000bf25070 */
[----:B------:R-:W-:-:S09]  /*11c0*/  UISETP.NE.AND.EX UP1, UPT, UR13, URZ, UPT, UP1 ;  /* 0x000000ff0d00728c */ /* 0x000fd2000bf25310 */
[----:B------:R-:W-:Y:S05]  /*11d0*/  BRA.U !UP1, `(.L_x_6369) ;  /* 0x0000000509887547 */ /* 0x000fea000b800000 */
[----:B------:R-:W1:Y:S01]  /*11e0*/  LDC R6, c[0x0][0x4f0] ;  /* 0x00013c00ff067b82 */ /* 0x000e620000000800 */
[----:B------:R-:W-:Y:S01]  /*11f0*/  ULEA UR8, UR18, 0xffffffc0, 0x6 ;  /* 0xffffffc012087891 */ /* 0x000fe2000f8e30ff */
[----:B------:R-:W2:Y:S05]  /*1200*/  LDCU.64 UR4, c[0x0][0x4e8] ;  /* 0x00009d00ff0477ac */ /* 0x000eaa0008000a00 */
[----:B------:R-:W-:Y:S01]  /*1210*/  IMAD.U32 R0, RZ, RZ, UR8 ;  /* 0x00000008ff007e24 */ /* 0x000fe2000f8e00ff */
[----:B------:R-:W3:Y:S04]  /*1220*/  LDCU.64 UR10, c[0x0][0x3b8] ;  /* 0x00007700ff0a77ac */ /* 0x000ee80008000a00 */
        /* <DEDUP_REMOVED lines=28> */
[----:B------:R-:W-:-:S04]  /*13f0*/  LOP3.LUT R0, R6, UR8, RZ, 0x3c, !PT ;  /* 0x0000000806007c12 */ /* 0x000fc8000f8e3cff */
[----:B------:R-:W-:-:S07]  /*1400*/  ISETP.GE.AND P0, PT, R0, RZ, PT ;  /* 0x000000ff0000720c */ /* 0x000fce0003f06270 */
[----:B------:R-:W-:-:S06]  /*1410*/  @P2 IADD3 R7, PT, PT, R7, 0x1, RZ ;  /* 0x0000000107072810 */ /* 0x000fcc0007ffe0ff */
[----:B------:R-:W-:Y:S01]  /*1420*/  @!P0 IMAD.MOV R7, RZ, RZ, -R7 ;  /* 0x000000ffff078224 */ /* 0x000fe200078e0a07 */
[----:B------:R-:W-:-:S05]  /*1430*/  @!P1 LOP3.LUT R7, RZ, R6, RZ, 0x33, !PT ;  /* 0x00000006ff079212 */ /* 0x000fca00078e33ff */
[----:B------:R-:W-:-:S06]  /*1440*/  IMAD.WIDE R2, R7, 0x4, R236 ;  /* 0x0000000407027825 */ /* 0x000fcc00078e02ec */
[----:B------:R5:W3:Y:S01]  /*1450*/  LDG.E R2, desc[UR22][R2.64] ;  /* 0x0000001602027981 */ /* 0x000ae2000c1e1900 */
[----:B-1----:R-:W-:Y:S02]  /*1460*/  IABS R5, R4 ;  /* 0x0000000400057213 */ /* 0x002fe40000000000 */
[----:B------:R-:W-:Y:S02]  /*1470*/  MOV R0, UR27 ;  /* 0x0000001b00007c02 */ /* 0x000fe40008000f00 */
[----:B------:R-:W1:Y:S01]  /*1480*/  I2F.RP R10, R5 ;  /* 0x00000005000a7306 */ /* 0x000e620000209400 */
[----:B------:R-:W-:Y:S02]  /*1490*/  IADD3 R7, PT, PT, -R7, RZ, RZ ;  /* 0x000000ff07077210 */ /* 0x000fe40007ffe1ff */
[----:B------:R-:W-:-:S03]  /*14a0*/  IABS R0, R0 ;  /* 0x0000000000007213 */ /* 0x000fc60000000000 */
[----:B------:R-:W-:Y:S01]  /*14b0*/  IMAD R6, R6, R7, UR8 ;  /* 0x0000000806067e24 */ /* 0x000fe2000f8e0207 */
[----:B------:R-:W4:Y:S01]  /*14c0*/  LDCU.64 UR8, c[0x0][0x3c0] ;  /* 0x00007800ff0877ac */ /* 0x000f220008000a00 */
[----:B-1----:R-:W1:Y:S02]  /*14d0*/  MUFU.RCP R9, R10 ;  /* 0x0000000a00097308 */ /* 0x002e640000001000 */
[----:B-1----:R-:W-:-:S06]  /*14e0*/  VIADD R9, R9, 0xffffffe ;  /* 0x0ffffffe09097836 */ /* 0x002fcc0000000000 */
[----:B------:R-:W1:Y:S02]  /*14f0*/  F2I.FTZ.U32.TRUNC.NTZ R9, R9 ;  /* 0x0000000900097305 */ /* 0x000e64000021f000 */
[----:B-1----:R-:W-:-:S05]  /*1500*/  IADD3 R8, PT, PT, RZ, -R9, RZ ;  /* 0x80000009ff087210 */ /* 0x002fca0007ffe0ff */
[----:B-----5:R-:W-:Y:S02]  /*1510*/  IMAD R3, R8, R5, RZ ;  /* 0x0000000508037224 */ /* 0x020fe400078e02ff */
[----:B------:R-:W-:-:S04]  /*1520*/  IMAD.MOV.U32 R8, RZ, RZ, RZ ;  /* 0x000000ffff087224 */ /* 0x000fc800078e00ff */
        /* <DEDUP_REMOVED lines=37> */
[----:B------:R-:W-:-:S04]  /*1780*/  IMAD.WIDE.U32 R8, R0, UR4, R8 ;  /* 0x0000000400087c25 */ /* 0x000fc8000f8e0008 */
[C---:B------:R-:W-:Y:S02]  /*1790*/  IMAD R5, R0.reuse, UR7, R5 ;  /* 0x0000000700057c24 */ /* 0x040fe4000f8e0205 */
[----:B------:R-:W-:Y:S01]  /*17a0*/  IMAD.WIDE.U32 R20, R0, UR6, R6 ;  /* 0x0000000600147c25 */ /* 0x000fe2000f8e0006 */
[----:B------:R-:W-:-:S03]  /*17b0*/  MOV R6, R8 ;  /* 0x0000000800067202 */ /* 0x000fc60000000f00 */
[----:B------:R-:W-:Y:S01]  /*17c0*/  IMAD R3, R0, UR5, R3 ;  /* 0x0000000500037c24 */ /* 0x000fe2000f8e0203 */
[----:B------:R-:W-:-:S03]  /*17d0*/  IADD3 R15, PT, PT, R21, R5, RZ ;  /* 0x00000005150f7210 */ /* 0x000fc60007ffe0ff */
[----:B------:R-:W-:Y:S01]  /*17e0*/  IMAD.IADD R4, R9, 0x1, R3 ;  /* 0x0000000109047824 */ /* 0x000fe200078e0203 */
[----:B------:R-:W-:Y:S06]  /*17f0*/  BRA `(.L_x_6370) ;  /* 0x0000000400807947 */ /* 0x000fec0003800000 */
.L_x_6369:
        /* <DEDUP_REMOVED lines=15> */
.L_x_6371:
[----:B------:R-:W1:Y:S01]  /*18f0*/  LDCU.64 UR10, c[0x0][0x3b8] ;  /* 0x00007700ff0a77ac */ /* 0x000e620008000a00 */
[----:B------:R-:W-:-:S04]  /*1900*/  UIADD3 UR15, UPT, UPT, UR7, UR28, URZ ;  /* 0x0000001c070f7290 */ /* 0x000fc8000fffe0ff */
[----:B-1----:R-:W-:Y:S02]  /*1910*/  UIMAD.WIDE.U32 UR4, UR15, UR10, URZ ;  /* 0x0000000a0f0472a5 */ /* 0x002fe4000f8e00ff */
[----:B------:R-:W-:-:S04]  /*1920*/  UIMAD UR15, UR15, UR11, URZ ;  /* 0x0000000b0f0f72a4 */ /* 0x000fc8000f8e02ff */
[----:B------:R-:W-:Y:S01]  /*1930*/  UIADD3 UR15, UPT, UPT, UR5, UR15, URZ ;  /* 0x0000000f050f7290 */ /* 0x000fe2000fffe0ff */
[----:B------:R-:W-:-:S11]  /*1940*/  UMOV UR14, UR4 ;  /* 0x00000004000e7c82 */ /* 0x000fd60008000000 */
.L_x_6372:
        /* <DEDUP_REMOVED lines=15> */
.L_x_6373:
[----:B------:R-:W1:Y:S01]  /*1a40*/  LDCU.64 UR8, c[0x0][0x3c0] ;  /* 0x00007800ff0877ac */ /* 0x000e620008000a00 */
[----:B------:R-:W-:-:S04]  /*1a50*/  UIADD3 UR7, UPT, UPT, UR7, UR28, URZ ;  /* 0x0000001c07077290 */ /* 0x000fc8000fffe0ff */
[----:B-1----:R-:W-:Y:S02]  /*1a60*/  UIMAD.WIDE.U32 UR28, UR7, UR8, URZ ;  /* 0x00000008071c72a5 */ /* 0x002fe4000f8e00ff */
[----:B------:R-:W-:-:S04]  /*1a70*/  UIMAD UR5, UR7, UR9, URZ ;  /* 0x00000009070572a4 */ /* 0x000fc8000f8e02ff */
[----:B------:R-:W-:-:S12]  /*1a80*/  UIADD3 UR5, UPT, UPT, UR29, UR5, URZ ;  /* 0x000000051d057290 */ /* 0x000fd8000fffe0ff */
.L_x_6374:
        /* <DEDUP_REMOVED lines=52> */
[----:B------:R-:W-:Y:S01]  /*1dd0*/  IMAD R5, R7, R5, R6 ;  /* 0x0000000507057224 */ /* 0x000fe200078e0206 */
[----:B------:R-:W-:-:S03]  /*1de0*/  MOV R6, R8 ;  /* 0x0000000800067202 */ /* 0x000fc60000000f00 */
[----:B------:R-:W-:-:S07]  /*1df0*/  IMAD.IADD R15, R21, 0x1, R5 ;  /* 0x00000001150f7824 */ /* 0x000fce00078e0205 */
.L_x_6370:
[----:B------:R-:W-:Y:S01]  /*1e00*/  UISETP.NE.AND UP0, UPT, UR26, -0x1, UPT ;  /* 0xffffffff1a00788c */ /* 0x000fe2000bf05270 */
[--C-:B------:R-:W-:Y:S01]  /*1e10*/  SHF.R.U32.HI R16, RZ, 0x3, R213.reuse ;  /* 0x00000003ff107819 */ /* 0x100fe200000116d5 */
[----:B------:R-:W-:Y:S01]  /*1e20*/  UIADD3 UR28, UPT, UPT, -UR21, UR25, URZ ;  /* 0x00000019151c7290 */ /* 0x000fe2000fffe1ff */
[C---:B------:R-:W-:Y:S01]  /*1e30*/  IMAD.SHL.U32 R3, R213.reuse, 0x8, RZ ;  /* 0x00000008d5037824 */ /* 0x040fe200078e00ff */
[----:B------:R-:W1:Y:S01]  /*1e40*/  S2R R29, SR_CTAID.X ;  /* 0x00000000001d7919 */ /* 0x000e620000002500 */
[----:B------:R-:W2:Y:S01]  /*1e50*/  LDCU.64 UR6, c[0x0][0x388] ;  /* 0x00007100ff0677ac */ /* 0x000ea20008000a00 */
[C---:B------:R-:W-:Y:S01]  /*1e60*/  VIADD R0, R16.reuse, 0x10 ;  /* 0x0000001010007836 */ /* 0x040fe20000000000 */
[--C-:B------:R-:W-:Y:S01]  /*1e70*/  SHF.R.U32.HI R216, RZ, 0x1, R213.reuse ;  /* 0x00000001ffd87819 */ /* 0x100fe200000116d5 */
[----:B------:R-:W-:Y:S01]  /*1e80*/  IMAD.SHL.U32 R183, R213, 0x40, RZ ;  /* 0x00000040d5b77824 */ /* 0x000fe200078e00ff */
[C---:B------:R-:W-:Y:S01]  /*1e90*/  ISETP.GE.AND P6, PT, R16.reuse, UR28, PT ;  /* 0x0000001c10007c0c */ /* 0x040fe2000bfc6270 */
[C---:B------:R-:W-:Y:S01]  /*1ea0*/  VIADD R14, R16.reuse, 0x20 ;  /* 0x00000020100e7836 */ /* 0x040fe20000000000 */
[----:B------:R-:W3:Y:S01]  /*1eb0*/  @!UP0 LDCU.64 UR4, c[0x0][0x398] ;  /* 0x00007300ff0487ac */ /* 0x000ee20008000a00 */
[C---:B------:R-:W-:Y:S01]  /*1ec0*/  LOP3.LUT R2, R3.reuse, 0x38, RZ, 0xc0, !PT ;  /* 0x0000003803027812 */ /* 0x040fe200078ec0ff */
[----:B------:R-:W-:Y:S01]  /*1ed0*/  VIADD R13, R16, 0x30 ;  /* 0x00000030100d7836 */ /* 0x000fe20000000000 */
[----:B------:R-:W-:Y:S01]  /*1ee0*/  ISETP.GE.AND P5, PT, R0, UR28, PT ;  /* 0x0000001c00007c0c */ /* 0x000fe2000bfa6270 */
[----:B------:R-:W4:Y:S01]  /*1ef0*/  @UP0 LDCU.64 UR14, c[0x0][0x3b0] ;  /* 0x00007600ff0e07ac */ /* 0x000f220008000a00 */
[C---:B------:R-:W-:Y:S01]  /*1f00*/  IADD3 R6, P0, PT, R2.reuse, R6, RZ ;  /* 0x0000000602067210 */ /* 0x040fe20007f1e0ff */
[----:B------:R-:W-:Y:S01]  /*1f10*/  IMAD.MOV.U32 R17, RZ, RZ, RZ ;  /* 0x000000ffff117224 */ /* 0x000fe200078e00ff */
[----:B------:R-:W-:Y:S01]  /*1f20*/  LOP3.LUT R166, R3, 0x1f8, RZ, 0xc0, !PT ;  /* 0x000001f803a67812 */ /* 0x000fe200078ec0ff */
[----:B------:R-:W-:Y:S01]  /*1f30*/  IMAD.SHL.U32 R215, R213, 0x20, RZ ;  /* 0x00000020d5d77824 */ /* 0x000fe200078e00ff */
[----:B------:R-:W-:Y:S01]  /*1f40*/  IADD3 R20, P4, PT, R2, R20, RZ ;  /* 0x0000001402147210 */ /* 0x000fe20007f9e0ff */
[----:B------:R-:W-:Y:S01]  /*1f50*/  IMAD.X R7, RZ, RZ, R4, P0 ;  /* 0x000000ffff077224 */ /* 0x000fe200000e0604 */
[----:B------:R-:W-:Y:S01]  /*1f60*/  LOP3.LUT R12, R183, 0x1c0, RZ, 0xc0, !PT ;  /* 0x000001c0b70c7812 */ /* 0x000fe200078ec0ff */
[----:B------:R-:W5:Y:S01]  /*1f70*/  @!P6 LDC.64 R4, c[0x0][0x3b0] ;  /* 0x0000ec00ff04eb82 */ /* 0x000f620000000a00 */
[----:B------:R-:W-:Y:S01]  /*1f80*/  LOP3.LUT R166, R166, 0x38, R213, 0x78, !PT ;  /* 0x00000038a6a67812 */ /* 0x000fe200078e78d5 */
[----:B------:R-:W-:Y:S01]  /*1f90*/  IMAD.WIDE.U32 R6, R16, UR10, R6 ;  /* 0x0000000a10067c25 */ /* 0x000fe2000f8e0006 */
[--C-:B------:R-:W-:Y:S01]  /*1fa0*/  LOP3.LUT R12, R12, 0x38, R3.reuse, 0xf8, !PT ;  /* 0x000000380c0c7812 */ /* 0x100fe200078ef803 */
[----:B------:R-:W-:Y:S01]  /*1fb0*/  UIADD3 UR20, UPT, UPT, UR24, UR20, -UR25 ;  /* 0x0000001418147290 */ /* 0x000fe2000fffe819 */
[----:B------:R-:W-:Y:S01]  /*1fc0*/  LOP3.LUT R166, R166, 0x1e00, R3, 0xf8, !PT ;  /* 0x00001e00a6a67812 */ /* 0x000fe200078ef803 */
[----:B---3--:R-:W-:Y:S01]  /*1fd0*/  @!UP0 UIMAD.WIDE.U32 UR30, UR17, UR4, URZ ;  /* 0x00000004111e82a5 */ /* 0x008fe2000f8e00ff */
[----:B------:R-:W-:Y:S01]  /*1fe0*/  IMAD R231, R16, UR11, R7 ;  /* 0x0000000b10e77c24 */ /* 0x000fe2000f8e0207 */
[----:B--2---:R-:W-:Y:S01]  /*1ff0*/  LEA R230, P0, R6, UR6, 0x1 ;  /* 0x0000000606e67c11 */ /* 0x004fe2000f8008ff */
[----:B------:R-:W2:Y:S01]  /*2000*/  @!P5 LDC.64 R10, c[0x0][0x3b0] ;  /* 0x0000ec00ff0adb82 */ /* 0x000ea20000000a00 */
[----:B------:R-:W-:Y:S01]  /*2010*/  @!UP0 UIMAD UR29, UR17, UR5, UR31 ;  /* 0x00000005111d82a4 */ /* 0x000fe2000f8e021f */
[----:B------:R-:W-:Y:S01]  /*2020*/  ISETP.GE.AND P1, PT, R14, UR28, PT ;  /* 0x0000001c0e007c0c */ /* 0x000fe2000bf26270 */
[----:B------:R-:W3:Y:S01]  /*2030*/  LDCU.64 UR4, c[0x0][0x3c8] ;  /* 0x00007900ff0477ac */ /* 0x000ee20008000a00 */
[----:B------:R-:W-:Y:S01]  /*2040*/  LEA.HI.X R231, R6, UR7, R231, 0x1, P0 ;  /* 0x0000000706e77c11 */ /* 0x000fe200080f0ce7 */
[----:B-1----:R-:W-:Y:S01]  /*2050*/  IMAD.WIDE.U32 R28, R29, 0x40, R16 ;  /* 0x000000401d1c7825 */ /* 0x002fe200078e0010 */
[----:B------:R-:W-:Y:S01]  /*2060*/  ISETP.GE.AND P0, PT, R13, UR28, PT ;  /* 0x0000001c0d007c0c */ /* 0x000fe2000bf06270 */
[----:B----4-:R-:W-:Y:S01]  /*2070*/  @UP0 UIMAD.WIDE.U32 UR32, UR26, UR14, URZ ;  /* 0x0000000e1a2002a5 */ /* 0x010fe2000f8e00ff */
[----:B------:R-:W1:Y:S01]  /*2080*/  @!P6 LDC.64 R6, c[0x0][0x380] ;  /* 0x0000e000ff06eb82 */ /* 0x000e620000000a00 */
[----:B------:R-:W-:Y:S01]  /*2090*/  USHF.R.S32.HI UR6, URZ, 0x1f, UR27 ;  /* 0x0000001fff067899 */ /* 0x000fe2000801141b */
[----:B------:R-:W-:Y:S01]  /*20a0*/  LOP3.LUT R215, R215, 0x7c00, RZ, 0xc0, !PT ;  /* 0x00007c00d7d77812 */ /* 0x000fe200078ec0ff */
[----:B------:R-:W-:Y:S01]  /*20b0*/  @UP0 UIMAD UR29, UR26, UR15, UR33 ;  /* 0x0000000f1a1d02a4 */ /* 0x000fe2000f8e0221 */
[----:B------:R-:W-:Y:S01]  /*20c0*/  IMAD.MOV.U32 R84, RZ, RZ, 0x20 ;  /* 0x00000020ff547424 */ /* 0x000fe200078e00ff */
[----:B------:R-:W-:Y:S01]  /*20d0*/  UIADD3 UR14, UPT, UPT, UR18, -0x1, URZ ;  /* 0xffffffff120e7890 */ /* 0x000fe2000fffe0ff */
[----:B------:R-:W-:Y:S01]  /*20e0*/  LOP3.LUT R181, R215, 0x200, R183, 0xf8, !PT ;  /* 0x00000200d7b57812 */ /* 0x000fe200078ef8b7 */
[----:B------:R-:W-:Y:S01]  /*20f0*/  @UP0 UMOV UR30, UR32 ;  /* 0x00000020001e0c82 */ /* 0x000fe20008000000 */
[----:B-----5:R-:W-:Y:S01]  /*2100*/  @!P6 IMAD R23, R29, R4, RZ ;  /* 0x000000041d17e224 */ /* 0x020fe200078e02ff */
[----:B------:R-:W-:Y:S01]  /*2110*/  IADD3 R2, P2, PT, R2, UR30, RZ ;  /* 0x0000001e02027c10 */ /* 0x000fe2000ff5e0ff */
[----:B------:R-:W4:Y:S01]  /*2120*/  S2UR UR7, SR_CgaCtaId ;  /* 0x00000000000779c3 */ /* 0x000f220000008800 */
[C---:B------:R-:W-:Y:S01]  /*2130*/  @!P1 IADD3 R17, P3, PT, R28.reuse, 0x20, RZ ;  /* 0x000000201c119810 */ /* 0x040fe20007f7e0ff */
[C---:B------:R-:W-:Y:S01]  /*2140*/  @!P6 IMAD R23, R28.reuse, R5, R23 ;  /* 0x000000051c17e224 */ /* 0x040fe200078e0217 */
[----:B---3--:R-:W-:Y:S01]  /*2150*/  UIMAD UR6, UR6, UR4, URZ ;  /* 0x00000004060672a4 */ /* 0x008fe2000f8e02ff */
[----:B------:R-:W-:Y:S01]  /*2160*/  IMAD.X R3, RZ, RZ, UR29, P2 ;  /* 0x0000001dff037e24 */ /* 0x000fe200090e06ff */
[----:B------:R-:W-:Y:S01]  /*2170*/  @!P5 IADD3 R22, P2, PT, R28, 0x10, RZ ;  /* 0x000000101c16d810 */ /* 0x000fe20007f5e0ff */
[----:B------:R-:W-:Y:S01]  /*2180*/  IMAD.U32 R24, RZ, RZ, UR4 ;  /* 0x00000004ff187e24 */ /* 0x000fe2000f8e00ff */
[----:B------:R-:W-:Y:S01]  /*2190*/  UIMAD UR5, UR27, UR5, UR6 ;  /* 0x000000051b0572a4 */ /* 0x000fe2000f8e0206 */
[----:B------:R-:W-:Y:S01]  /*21a0*/  @!P1 IMAD.X R21, RZ, RZ, R29, P3 ;  /* 0x000000ffff159224 */ /* 0x000fe200018e061d */
[----:B------:R-:W3:Y:S01]  /*21b0*/  @!P1 LDC.64 R8, c[0x0][0x3b0] ;  /* 0x0000ec00ff089b82 */ /* 0x000ee20000000a00 */
[----:B------:R-:W-:Y:S01]  /*21c0*/  IMAD.WIDE.U32 R24, R24, UR27, R2 ;  /* 0x0000001b18187c25 */ /* 0x000fe2000f8e0002 */
[----:B------:R-:W-:-:S03]  /*21d0*/  USHF.L.U32 UR4, UR14, 0x6, URZ ;  /* 0x000000060e047899 */ /* 0x000fc600080006ff */
[--C-:B------:R-:W-:Y:S01]  /*21e0*/  @!P5 IMAD.X R5, RZ, RZ, R29.reuse, P2 ;  /* 0x000000ffff05d224 */ /* 0x100fe200010e061d */
[C---:B------:R-:W-:Y:S01]  /*21f0*/  @!P0 IADD3 R18, P2, PT, R28.reuse, 0x30, RZ ;  /* 0x000000301c128810 */ /* 0x040fe20007f5e0ff */
[----:B------:R-:W-:Y:S01]  /*2200*/  VIADD R25, R25, UR5 ;  /* 0x0000000519197c36 */ /* 0x000fe20008000000 */
[----:B------:R-:W5:Y:S01]  /*2210*/  @!P5 LDC.64 R2, c[0x0][0x380] ;  /* 0x0000e000ff02db82 */ /* 0x000f620000000a00 */
[----:B--2---:R-:W-:Y:S01]  /*2220*/  @!P5 IMAD R5, R5, R10, RZ ;  /* 0x0000000a0505d224 */ /* 0x004fe200078e02ff */
[----:B------:R-:W-:Y:S01]  /*2230*/  UMOV UR5, 0x400 ;  /* 0x0000040000057882 */ /* 0x000fe20000000000 */
[----:B------:R-:W-:Y:S01]  /*2240*/  @!P0 IMAD.X R19, RZ, RZ, R29, P2 ;  /* 0x000000ffff138224 */ /* 0x000fe200010e061d */
[----:B------:R-:W-:Y:S01]  /*2250*/  UIADD3 UR15, UPT, UPT, -UR4, UR24, URZ ;  /* 0x00000018040f7290 */ /* 0x000fe2000fffe1ff */
[----:B------:R-:W-:Y:S01]  /*2260*/  @!P6 IMAD.WIDE.U32 R28, R28, R4, R24 ;  /* 0x000000041c1ce225 */ /* 0x000fe200078e0018 */
[----:B----4-:R-:W-:-:S03]  /*2270*/  ULEA UR5, UR7, UR5, 0x18 ;  /* 0x0000000507057291 */ /* 0x010fc6000f8ec0ff */
[----:B------:R-:W-:Y:S01]  /*2280*/  @!P5 IMAD.MOV.U32 R32, RZ, RZ, R24 ;  /* 0x000000ffff20d224 */ /* 0x000fe200078e0018 */
[----:B-1----:R-:W-:Y:S01]  /*2290*/  @!P6 LEA R30, P2, R28, R6, 0x1 ;  /* 0x000000061c1ee211 */ /* 0x002fe200078408ff */
[----:B------:R-:W-:Y:S01]  /*22a0*/  @!P5 IMAD.MOV.U32 R33, RZ, RZ, R25 ;  /* 0x000000ffff21d224 */ /* 0x000fe200078e0019 */
[----:B------:R-:W1:Y:S01]  /*22b0*/  LDCU.64 UR6, c[0x0][0x390] ;  /* 0x00007200ff0677ac */ /* 0x000e620008000a00 */
[----:B------:R-:W-:Y:S01]  /*22c0*/  @!P6 IMAD.IADD R26, R29, 0x1, R23 ;  /* 0x000000011d1ae824 */ /* 0x000fe200078e0217 */
[----:B------:R-:W-:Y:S01]  /*22d0*/  LEA R166, R166, UR5, 0x1 ;  /* 0x00000005a6a67c11 */ /* 0x000fe2000f8e08ff */
[C---:B------:R-:W-:Y:S02]  /*22e0*/  @!P5 IMAD R11, R22.reuse, R11, R5 ;  /* 0x0000000b160bd224 */ /* 0x040fe400078e0205 */
[----:B------:R-:W-:Y:S01]  /*22f0*/  @!P5 IMAD.WIDE.U32 R32, R22, R10, R32 ;  /* 0x0000000a1620d225 */ /* 0x000fe200078e0020 */
[----:B------:R-:W2:Y:S01]  /*2300*/  @!P0 LDC.64 R4, c[0x0][0x3b0] ;  /* 0x0000ec00ff048b82 */ /* 0x000ea20000000a00 */
[----:B------:R-:W-:-:S02]  /*2310*/  @!P6 LEA.HI.X R31, R28, R7, R26, 0x1, P2 ;  /* 0x000000071c1fe211 */ /* 0x000fc400010f0c1a */
[----:B---3--:R-:W-:Y:S01]  /*2320*/  @!P1 IMAD R10, R21, R8, RZ ;  /* 0x00000008150a9224 */ /* 0x008fe200078e02ff */
[----:B------:R-:W-:Y:S01]  /*2330*/  @!P5 IADD3 R11, PT, PT, R33, R11, RZ ;  /* 0x0000000b210bd210 */ /* 0x000fe20007ffe0ff */
[----:B------:R-:W-:Y:S01]  /*2340*/  IMAD.X R21, RZ, RZ, R15, P4 ;  /* 0x000000ffff157224 */ /* 0x000fe200020e060f */
[C---:B-----5:R-:W-:Y:S01]  /*2350*/  @!P5 LEA R26, P2, R32.reuse, R2, 0x1 ;  /* 0x00000002201ad211 */ /* 0x060fe200078408ff */
[----:B------:R-:W-:Y:S01]  /*2360*/  @!P1 IMAD.MOV.U32 R22, RZ, RZ, R24 ;  /* 0x000000ffff169224 */ /* 0x000fe200078e0018 */
[----:B------:R-:W3:Y:S01]  /*2370*/  @!P1 LDC.64 R6, c[0x0][0x380] ;  /* 0x0000e000ff069b82 */ /* 0x000ee20000000a00 */
[----:B------:R-:W-:Y:S01]  /*2380*/  @!P1 IMAD.MOV.U32 R23, RZ, RZ, R25 ;  /* 0x000000ffff179224 */ /* 0x000fe200078e0019 */
[----:B------:R-:W-:Y:S01]  /*2390*/  @!P5 LEA.HI.X R27, R32, R3, R11, 0x1, P2 ;  /* 0x00000003201bd211 */ /* 0x000fe200010f0c0b */
[----:B------:R-:W-:Y:S01]  /*23a0*/  @!PT LDS RZ, [RZ] ;  /* 0x00000000fffff984 */ /* 0x000fe20000000800 */
[----:B------:R-:W-:Y:S01]  /*23b0*/  @!PT LDS RZ, [RZ] ;  /* 0x00000000fffff984 */ /* 0x000fe20000000800 */
[----:B------:R-:W-:Y:S01]  /*23c0*/  @!PT LDS RZ, [RZ] ;  /* 0x00000000fffff984 */ /* 0x000fe20000000800 */
[----:B------:R-:W-:Y:S01]  /*23d0*/  @!P6 LDGSTS.E.BYPASS.LTC128B.128 [R166], desc[UR22][R30.64] ;  /* 0x000000001ea6efae */ /* 0x000fe2000b981a16 */
[----:B------:R-:W-:-:S03]  /*23e0*/  IMAD.WIDE.U32 R20, R16, UR8, R20 ;  /* 0x0000000810147c25 */ /* 0x000fc6000f8e0014 */
[----:B------:R-:W-:Y:S01]  /*23f0*/  @!P6 LDGSTS.E.BYPASS.LTC128B.128 [R166+0x2000], desc[UR22][R30.64+0x80] ;  /* 0x020000801ea6efae */ /* 0x000fe2000b981a16 */
[----:B------:R-:W4:Y:S01]  /*2400*/  @!P0 LDC.64 R2, c[0x0][0x380] ;  /* 0x0000e000ff028b82 */ /* 0x000f220000000a00 */
[C---:B------:R-:W-:Y:S01]  /*2410*/  @!P1 IMAD R9, R17.reuse, R9, R10 ;  /* 0x0000000911099224 */ /* 0x040fe200078e020a */
[----:B-1----:R-:W-:Y:S01]  /*2420*/  LEA R232, P4, R20, UR6, 0x1 ;  /* 0x0000000614e87c11 */ /* 0x002fe2000f8808ff */
[----:B------:R-:W-:Y:S01]  /*2430*/  @!P6 LDGSTS.E.BYPASS.LTC128B.128 [R166+0x4000], desc[UR22][R30.64+0x100] ;  /* 0x040001001ea6efae */ /* 0x000fe2000b981a16 */
[----:B------:R-:W-:Y:S01]  /*2440*/  @!P1 IMAD.WIDE.U32 R22, R17, R8, R22 ;  /* 0x0000000811169225 */ /* 0x000fe200078e0016 */
[----:B------:R-:W-:Y:S02]  /*2450*/  USHF.L.U64.HI UR6, UR10, 0x4, UR11 ;  /* 0x000000040a067899 */ /* 0x000fe4000801020b */
[----:B------:R-:W-:Y:S01]  /*2460*/  @!P6 LDGSTS.E.BYPASS.LTC128B.128 [R166+0x6000], desc[UR22][R30.64+0x180] ;  /* 0x060001801ea6efae */ /* 0x000fe2000b981a16 */
[-C--:B--2---:R-:W-:Y:S01]  /*2470*/  @!P0 IMAD R19, R19, R4.reuse, RZ ;  /* 0x0000000413138224 */ /* 0x084fe200078e02ff */
[----:B------:R-:W-:Y:S01]  /*2480*/  ISETP.GE.AND P6, PT, R16, UR15, PT ;  /* 0x0000000f10007c0c */ /* 0x000fe2000bfc6270 */
[C---:B------:R-:W-:Y:S01]  /*2490*/  @!P0 IMAD.WIDE.U32 R24, R18.reuse, R4, R24 ;  /* 0x0000000412188225 */ /* 0x040fe200078e0018 */
[----:B------:R-:W-:Y:S03]  /*24a0*/  @!P5 LDGSTS.E.BYPASS.LTC128B.128 [R166+0x800], desc[UR22][R26.64] ;  /* 0x008000001aa6dfae */ /* 0x000fe6000b981a16 */
[----:B------:R-:W-:Y:S01]  /*24b0*/  @!P0 IMAD R5, R18, R5, R19 ;  /* 0x0000000512058224 */ /* 0x000fe200078e0213 */
[----:B------:R-:W-:Y:S01]  /*24c0*/  @!P5 LDGSTS.E.BYPASS.LTC128B.128 [R166+0x2800], desc[UR22][R26.64+0x80] ;  /* 0x028000801aa6dfae */ /* 0x000fe2000b981a16 */
[----:B------:R-:W-:Y:S01]  /*24d0*/  IMAD R17, R16, UR9, R21 ;  /* 0x0000000910117c24 */ /* 0x000fe2000f8e0215 */
[----:B---3--:R-:W-:Y:S01]  /*24e0*/  @!P1 LEA R6, P2, R22, R6, 0x1 ;  /* 0x0000000616069211 */ /* 0x008fe200078408ff */
[----:B------:R-:W-:Y:S01]  /*24f0*/  @!P0 IMAD.IADD R5, R25, 0x1, R5 ;  /* 0x0000000119058824 */ /* 0x000fe200078e0205 */
[----:B------:R-:W-:Y:S01]  /*2500*/  @!P5 LDGSTS.E.BYPASS.LTC128B.128 [R166+0x4800], desc[UR22][R26.64+0x100] ;  /* 0x048001001aa6dfae */ /* 0x000fe2000b981a16 */
[----:B------:R-:W-:Y:S01]  /*2510*/  @!P1 IMAD.IADD R9, R23, 0x1, R9 ;  /* 0x0000000117099824 */ /* 0x000fe200078e0209 */
[----:B------:R-:W-:Y:S01]  /*2520*/  LEA.HI.X R233, R20, UR7, R17, 0x1, P4 ;  /* 0x0000000714e97c11 */ /* 0x000fe2000a0f0c11 */
[----:B------:R-:W-:Y:S01]  /*2530*/  USHF.L.U32 UR7, UR10, 0x4, URZ ;  /* 0x000000040a077899 */ /* 0x000fe200080006ff */
[----:B------:R-:W-:Y:S01]  /*2540*/  @!P5 LDGSTS.E.BYPASS.LTC128B.128 [R166+0x6800], desc[UR22][R26.64+0x180] ;  /* 0x068001801aa6dfae */ /* 0x000fe2000b981a16 */
[----:B----4-:R-:W-:Y:S01]  /*2550*/  @!P0 LEA R10, P3, R24, R2, 0x1 ;  /* 0x00000002180a8211 */ /* 0x010fe200078608ff */
[----:B------:R-:W-:Y:S01]  /*2560*/  IMAD.U32 R4, RZ, RZ, UR11 ;  /* 0x0000000bff047e24 */ /* 0x000fe2000f8e00ff */
[----:B------:R-:W-:Y:S01]  /*2570*/  ISETP.GE.AND P5, PT, R0, UR15, PT ;  /* 0x0000000f00007c0c */ /* 0x000fe2000bfa6270 */
[----:B------:R-:W-:Y:S01]  /*2580*/  IMAD.U32 R2, RZ, RZ, UR10 ;  /* 0x0000000aff027e24 */ /* 0x000fe2000f8e00ff */
[----:B------:R-:W-:Y:S01]  /*2590*/  @!P0 LEA.HI.X R11, R24, R3, R5, 0x1, P3 ;  /* 0x00000003180b8211 */ /* 0x000fe200018f0c05 */
[----:B------:R-:W-:Y:S01]  /*25a0*/  IMAD.U32 R3, RZ, RZ, UR7 ;  /* 0x00000007ff037e24 */ /* 0x000fe2000f8e00ff */
[----:B------:R-:W-:Y:S01]  /*25b0*/  ISETP.GE.AND P3, PT, R13, UR15, PT ;  /* 0x0000000f0d007c0c */ /* 0x000fe2000bf66270 */
[----:B------:R-:W-:Y:S01]  /*25c0*/  IMAD.U32 R5, RZ, RZ, UR10 ;  /* 0x0000000aff057e24 */ /* 0x000fe2000f8e00ff */
[----:B------:R-:W-:Y:S01]  /*25d0*/  @!P1 LEA.HI.X R7, R22, R7, R9, 0x1, P2 ;  /* 0x0000000716079211 */ /* 0x000fe200010f0c09 */
[----:B------:R-:W-:Y:S01]  /*25e0*/  IMAD.U32 R9, RZ, RZ, UR10 ;  /* 0x0000000aff097e24 */ /* 0x000fe2000f8e00ff */
[----:B------:R-:W-:Y:S01]  /*25f0*/  ISETP.GE.AND P4, PT, R14, UR15, PT ;  /* 0x0000000f0e007c0c */ /* 0x000fe2000bf86270 */
[----:B------:R-:W-:Y:S01]  /*2600*/  USHF.L.U64.HI UR7, UR8, 0x4, UR9 ;  /* 0x0000000408077899 */ /* 0x000fe20008010209 */
[----:B------:R-:W-:Y:S01]  /*2610*/  ISETP.GE.AND P2, PT, R0, UR15, PT ;  /* 0x0000000f00007c0c */ /* 0x000fe2000bf46270 */
[----:B------:R-:W-:Y:S01]  /*2620*/  @!P1 LDGSTS.E.BYPASS.LTC128B.128 [R166+0x1000], desc[UR22][R6.64] ;  /* 0x0100000006a69fae */ /* 0x000fe2000b981a16 */
[----:B------:R-:W-:-:S02]  /*2630*/  IMAD.U32 R0, RZ, RZ, UR6 ;  /* 0x00000006ff007e24 */ /* 0x000fc4000f8e00ff */
[----:B------:R-:W-:Y:S01]  /*2640*/  IMAD.U32 R15, RZ, RZ, UR8 ;  /* 0x00000008ff0f7e24 */ /* 0x000fe2000f8e00ff */
[----:B------:R-:W-:Y:S01]  /*2650*/  @!P1 LDGSTS.E.BYPASS.LTC128B.128 [R166+0x3000], desc[UR22][R6.64+0x80] ;  /* 0x0300008006a69fae */ /* 0x000fe2000b981a16 */
[----:B------:R-:W-:Y:S01]  /*2660*/  IMAD.MOV.U32 R167, RZ, RZ, 0x40 ;  /* 0x00000040ffa77424 */ /* 0x000fe200078e00ff */
[----:B------:R-:W-:Y:S01]  /*2670*/  VOTEU.ALL UP0, P3 ;  /* 0x0000000000ff7886 */ /* 0x000fe20001800000 */
[----:B------:R-:W-:Y:S01]  /*2680*/  IMAD.U32 R227, RZ, RZ, UR19 ;  /* 0x00000013ffe37e24 */ /* 0x000fe2000f8e00ff */
[----:B------:R-:W-:Y:S03]  /*2690*/  @!P1 LDGSTS.E.BYPASS.LTC128B.128 [R166+0x5000], desc[UR22][R6.64+0x100] ;  /* 0x0500010006a69fae */ /* 0x000fe6000b981a16 */
[----:B------:R-:W-:Y:S01]  /*26a0*/  @!UP0 UIMAD UR6, UR11, 0x60, URZ ;  /* 0x000000600b0688a4 */ /* 0x000fe2000f8e02ff */
[----:B------:R1:W-:Y:S01]  /*26b0*/  @!P1 LDGSTS.E.BYPASS.LTC128B.128 [R166+0x7000], desc[UR22][R6.64+0x180] ;  /* 0x0700018006a69fae */ /* 0x0003e2000b981a16 */
[----:B------:R-:W-:-:S03]  /*26c0*/  @!P5 LEA R8, P1, R3, R230, 0x1 ;  /* 0x000000e60308d211 */ /* 0x000fc600078208ff */
[----:B------:R-:W-:Y:S04]  /*26d0*/  @!P0 LDGSTS.E.BYPASS.LTC128B.128 [R166+0x1800], desc[UR22][R10.64] ;  /* 0x018000000aa68fae */ /* 0x000fe8000b981a16 */
[----:B------:R-:W-:Y:S04]  /*26e0*/  @!P0 LDGSTS.E.BYPASS.LTC128B.128 [R166+0x3800], desc[UR22][R10.64+0x80] ;  /* 0x038000800aa68fae */ /* 0x000fe8000b981a16 */
[----:B------:R-:W-:Y:S04]  /*26f0*/  @!P0 LDGSTS.E.BYPASS.LTC128B.128 [R166+0x5800], desc[UR22][R10.64+0x100] ;  /* 0x058001000aa68fae */ /* 0x000fe8000b981a16 */
[----:B------:R2:W-:Y:S04]  /*2700*/  @!P0 LDGSTS.E.BYPASS.LTC128B.128 [R166+0x7800], desc[UR22][R10.64+0x180] ;  /* 0x078001800aa68fae */ /* 0x0005e8000b981a16 */
[----:B------:R-:W-:Y:S04]  /*2710*/  @!P6 LDGSTS.E.BYPASS.LTC128B.128 [R166+0x8000], desc[UR22][R230.64] ;  /* 0x08000000e6a6efae */ /* 0x000fe8000b981a16 */
[----:B------:R-:W-:Y:S01]  /*2720*/  @!P6 LDGSTS.E.BYPASS.LTC128B.128 [R166+0xa000], desc[UR22][R230.64+0x80] ;  /* 0x0a000080e6a6efae */ /* 0x000fe2000b981a16 */
[----:B-1----:R-:W-:-:S03]  /*2730*/  @!P4 LEA R6, P0, R9, R230, 0x6 ;  /* 0x000000e60906c211 */ /* 0x002fc600078030ff */
[----:B------:R-:W-:Y:S01]  /*2740*/  @!P6 LDGSTS.E.BYPASS.LTC128B.128 [R166+0xc000], desc[UR22][R230.64+0x100] ;  /* 0x0c000100e6a6efae */ /* 0x000fe2000b981a16 */
[-C--:B------:R-:W-:Y:S02]  /*2750*/  @!P5 LEA.HI.X R9, R3, R231.reuse, R0, 0x1, P1 ;  /* 0x000000e70309d211 */ /* 0x080fe400008f0c00 */
[----:B------:R-:W-:Y:S01]  /*2760*/  @!P4 LEA.HI.X R7, R5, R231, R4, 0x6, P0 ;  /* 0x000000e70507c211 */ /* 0x000fe200000f3404 */
[----:B------:R-:W-:Y:S01]  /*2770*/  @!P3 IMAD.WIDE.U32 R4, R2, 0x60, R230 ;  /* 0x000000600204b825 */ /* 0x000fe200078e00e6 */
[----:B------:R-:W-:Y:S01]  /*2780*/  @!P6 LDGSTS.E.BYPASS.LTC128B.128 [R166+0xe000], desc[UR22][R230.64+0x180] ;  /* 0x0e000180e6a6efae */ /* 0x000fe2000b981a16 */
[----:B------:R-:W-:Y:S02]  /*2790*/  ISETP.GE.AND P1, PT, R13, UR15, PT ;  /* 0x0000000f0d007c0c */ /* 0x000fe4000bf26270 */
[----:B------:R-:W-:Y:S01]  /*27a0*/  @!P3 VIADD R17, R5, UR6 ;  /* 0x000000060511bc36 */ /* 0x000fe20008000000 */
[----:B------:R-:W-:Y:S01]  /*27b0*/  @!P5 LDGSTS.E.BYPASS.LTC128B.128 [R166+0x8800], desc[UR22][R8.64] ;  /* 0x0880000008a6dfae */ /* 0x000fe2000b981a16 */
[----:B------:R-:W-:Y:S01]  /*27c0*/  @!P3 IMAD.MOV.U32 R16, RZ, RZ, R4 ;  /* 0x000000ffff10b224 */ /* 0x000fe200078e0004 */
[----:B------:R-:W-:Y:S01]  /*27d0*/  ISETP.GE.AND P0, PT, R14, UR15, PT ;  /* 0x0000000f0e007c0c */ /* 0x000fe2000bf06270 */
[----:B------:R-:W-:Y:S01]  /*27e0*/  USHF.L.U32 UR15, UR8, 0x4, URZ ;  /* 0x00000004080f7899 */ /* 0x000fe200080006ff */
[----:B------:R-:W-:Y:S01]  /*27f0*/  @!P5 LDGSTS.E.BYPASS.LTC128B.128 [R166+0xa800], desc[UR22][R8.64+0x80] ;  /* 0x0a80008008a6dfae */ /* 0x000fe2000b981a16 */
[----:B------:R-:W-:Y:S01]  /*2800*/  MOV R5, UR8 ;  /* 0x0000000800057c02 */ /* 0x000fe20008000f00 */
[----:B------:R-:W-:Y:S01]  /*2810*/  IMAD.U32 R4, RZ, RZ, UR8 ;  /* 0x00000008ff047e24 */ /* 0x000fe2000f8e00ff */
[----:B--2---:R-:W-:Y:S01]  /*2820*/  LOP3.LUT R11, R216, 0x8, RZ, 0xc0, !PT ;  /* 0x00000008d80b7812 */ /* 0x004fe200078ec0ff */
[----:B------:R-:W-:Y:S01]  /*2830*/  @!P5 LDGSTS.E.BYPASS.LTC128B.128 [R166+0xc800], desc[UR22][R8.64+0x100] ;  /* 0x0c80010008a6dfae */ /* 0x000fe2000b981a16 */
[----:B------:R-:W-:Y:S01]  /*2840*/  IMAD.U32 R2, RZ, RZ, UR9 ;  /* 0x00000009ff027e24 */ /* 0x000fe2000f8e00ff */
[----:B------:R-:W-:Y:S01]  /*2850*/  VOTEU.ALL UP0, P1 ;  /* 0x0000000000ff7886 */ /* 0x000fe20000800000 */
[----:B------:R-:W-:Y:S01]  /*2860*/  LOP3.LUT R180, R12, R11, RZ, 0x3c, !PT ;  /* 0x0000000b0cb47212 */ /* 0x000fe200078e3cff */
[----:B------:R1:W-:Y:S01]  /*2870*/  @!P5 LDGSTS.E.BYPASS.LTC128B.128 [R166+0xe800], desc[UR22][R8.64+0x180] ;  /* 0x0e80018008a6dfae */ /* 0x0003e2000b981a16 */
[----:B------:R-:W-:-:S02]  /*2880*/  @!P1 IMAD.WIDE.U32 R14, R15, 0x60, R232 ;  /* 0x000000600f0e9825 */ /* 0x000fc400078e00e8 */
[----:B------:R-:W-:Y:S01]  /*2890*/  @!UP0 UIMAD UR6, UR9, 0x60, URZ ;  /* 0x00000060090688a4 */ /* 0x000fe2000f8e02ff */
[----:B------:R-:W-:Y:S01]  /*28a0*/  @!P4 LDGSTS.E.BYPASS.LTC128B.128 [R166+0x9000], desc[UR22][R6.64] ;  /* 0x0900000006a6cfae */ /* 0x000fe2000b981a16 */
[----:B------:R-:W-:Y:S01]  /*28b0*/  IMAD.IADD R77, R181, 0x1, R180 ;  /* 0x00000001b54d7824 */ /* 0x000fe200078e02b4 */
[----:B------:R-:W-:Y:S02]  /*28c0*/  UISETP.GT.AND UP0, UPT, UR14, UR16, UPT ;  /* 0x000000100e00728c */ /* 0x000fe4000bf04270 */
[----:B------:R-:W-:Y:S02]  /*28d0*/  @!P4 LDGSTS.E.BYPASS.LTC128B.128 [R166+0xb000], desc[UR22][R6.64+0x80] ;  /* 0x0b00008006a6cfae */ /* 0x000fe4000b981a16 */
[----:B------:R-:W-:Y:S02]  /*28e0*/  LEA R77, R77, UR5, 0x1 ;  /* 0x000000054d4d7c11 */ /* 0x000fe4000f8e08ff */
[----:B------:R-:W-:Y:S04]  /*28f0*/  @!P4 LDGSTS.E.BYPASS.LTC128B.128 [R166+0xd000], desc[UR22][R6.64+0x100] ;  /* 0x0d00010006a6cfae */ /* 0x000fe8000b981a16 */
[----:B------:R2:W-:Y:S04]  /*2900*/  @!P4 LDGSTS.E.BYPASS.LTC128B.128 [R166+0xf000], desc[UR22][R6.64+0x180] ;  /* 0x0f00018006a6cfae */ /* 0x0005e8000b981a16 */
[----:B------:R-:W-:Y:S04]  /*2910*/  @!P3 LDGSTS.E.BYPASS.LTC128B.128 [R166+0x9800], desc[UR22][R16.64] ;  /* 0x0980000010a6bfae */ /* 0x000fe8000b981a16 */
[----:B------:R-:W-:Y:S01]  /*2920*/  @!P3 LDGSTS.E.BYPASS.LTC128B.128 [R166+0xb800], desc[UR22][R16.64+0x80] ;  /* 0x0b80008010a6bfae */ /* 0x000fe2000b981a16 */
[----:B-1----:R-:W-:-:S03]  /*2930*/  IMAD.U32 R8, RZ, RZ, UR7 ;  /* 0x00000007ff087e24 */ /* 0x002fc6000f8e00ff */
[----:B------:R-:W-:Y:S01]  /*2940*/  @!P3 LDGSTS.E.BYPASS.LTC128B.128 [R166+0xd800], desc[UR22][R16.64+0x100] ;  /* 0x0d80010010a6bfae */ /* 0x000fe2000b981a16 */
[----:B------:R-:W-:-:S03]  /*2950*/  LOP3.LUT R9, R213, 0x8, RZ, 0xc0, !PT ;  /* 0x00000008d5097812 */ /* 0x000fc600078ec0ff */
[----:B------:R-:W-:Y:S01]  /*2960*/  @!P3 LDGSTS.E.BYPASS.LTC128B.128 [R166+0xf800], desc[UR22][R16.64+0x180] ;  /* 0x0f80018010a6bfae */ /* 0x000fe2000b981a16 */
[----:B------:R-:W-:Y:S02]  /*2970*/  LOP3.LUT R182, R12, R9, RZ, 0x3c, !PT ;  /* 0x000000090cb67212 */ /* 0x000fe400078e3cff */
[----:B------:R-:W-:Y:S01]  /*2980*/  LOP3.LUT R12, R213, 0x4, RZ, 0xc0, !PT ;  /* 0x00000004d50c7812 */ /* 0x000fe200078ec0ff */
[----:B------:R-:W0:Y:S02]  /*2990*/  LDGDEPBAR ;  /* 0x00000000000079af */ /* 0x000e240000000000 */
[----:B------:R-:W-:Y:S02]  /*29a0*/  IMAD.SHL.U32 R182, R182, 0x2, RZ ;  /* 0x00000002b6b67824 */ /* 0x000fe400078e00ff */
[----:B--2---:R-:W-:Y:S01]  /*29b0*/  IMAD.U32 R7, RZ, RZ, UR15 ;  /* 0x0000000fff077e24 */ /* 0x004fe2000f8e00ff */
[----:B------:R-:W-:Y:S01]  /*29c0*/  @!P0 LEA R6, P3, R5, R232, 0x6 ;  /* 0x000000e805068211 */ /* 0x000fe200078630ff */
[----:B------:R-:W-:-:S03]  /*29d0*/  @!P1 VIADD R5, R15, UR6 ;  /* 0x000000060f059c36 */ /* 0x000fc60008000000 */
[----:B------:R-:W-:-:S04]  /*29e0*/  @!P2 LEA R10, P4, R7, R232, 0x1 ;  /* 0x000000e8070aa211 */ /* 0x000fc800078808ff */
[-C--:B------:R-:W-:Y:S02]  /*29f0*/  @!P2 LEA.HI.X R11, R7, R233.reuse, R8, 0x1, P4 ;  /* 0x000000e9070ba211 */ /* 0x080fe400020f0c08 */
[----:B------:R-:W-:Y:S01]  /*2a00*/  @!P0 LEA.HI.X R7, R4, R233, R2, 0x6, P3 ;  /* 0x000000e904078211 */ /* 0x000fe200018f3402 */
[----:B------:R-:W-:Y:S01]  /*2a10*/  @!P1 IMAD.MOV.U32 R4, RZ, RZ, R14 ;  /* 0x000000ffff049224 */ /* 0x000fe200078e000e */
[----:B------:R-:W-:Y:S01]  /*2a20*/  SHF.R.U32.HI R2, RZ, 0x4, R213 ;  /* 0x00000004ff027819 */ /* 0x000fe200000116d5 */
[----:B------:R-:W-:-:S04]  /*2a30*/  DEPBAR.LE SB0, 0x0 ;  /* 0x000080000000791a */ /* 0x000fc80000000000 */
[----:B------:R-:W-:Y:S01]  /*2a40*/  BAR.SYNC.DEFER_BLOCKING 0x0 ;  /* 0x0000000000007b1d */ /* 0x000fe20000010000 */
[----:B------:R-:W-:-:S05]  /*2a50*/  IMAD.SHL.U32 R9, R2, 0x400, RZ ;  /* 0x0000040002097824 */ /* 0x000fca00078e00ff */
[----:B------:R-:W-:-:S04]  /*2a60*/  LOP3.LUT R80, R182, 0x400, R9, 0xf8, !PT ;  /* 0x00000400b6507812 */ /* 0x000fc800078ef809 */
[----:B------:R-:W-:Y:S01]  /*2a70*/  IADD3 R87, PT, PT, R80, UR5, RZ ;  /* 0x0000000550577c10 */ /* 0x000fe2000fffe0ff */
        /* <DEDUP_REMOVED lines=33> */
[----:B------:R-:W-:-:S03]  /*2c90*/  LOP3.LUT P0, R2, R213, 0x2, RZ, 0xc0, !PT ;  /* 0x00000002d5027812 */ /* 0x000fc6000780c0ff */
[----:B------:R-:W-:Y:S01]  /*2ca0*/  @P1 STS.128 [R166+0x11800], RZ ;  /* 0x011800ffa6001388 */ /* 0x000fe20000000c00 */
[----:B------:R-:W-:Y:S02]  /*2cb0*/  SEL R84, R84, 0xffffffe0, !P0 ;  /* 0xffffffe054547807 */ /* 0x000fe40004000000 */
[----:B------:R-:W-:Y:S01]  /*2cc0*/  ISETP.NE.AND P0, PT, R12, RZ, PT ;  /* 0x000000ff0c00720c */ /* 0x000fe20003f05270 */
[----:B------:R-:W-:Y:S02]  /*2cd0*/  @P1 STS.128 [R166+0x13800], RZ ;  /* 0x013800ffa6001388 */ /* 0x000fe40000000c00 */
[--C-:B------:R-:W-:Y:S01]  /*2ce0*/  IMAD.IADD R76, R77, 0x1, R84.reuse ;  /* 0x000000014d4c7824 */ /* 0x100fe200078e0254 */
[----:B------:R-:W-:Y:S01]  /*2cf0*/  SEL R167, R167, 0xffffffc0, !P0 ;  /* 0xffffffc0a7a77807 */ /* 0x000fe20004000000 */
[----:B------:R-:W-:Y:S01]  /*2d00*/  @P1 STS.128 [R166+0x15800], RZ ;  /* 0x015800ffa6001388 */ /* 0x000fe20000000c00 */
[----:B------:R-:W-:-:S03]  /*2d10*/  IMAD.IADD R88, R87, 0x1, R84 ;  /* 0x0000000157587824 */ /* 0x000fc600078e0254 */
[----:B------:R-:W-:Y:S01]  /*2d20*/  @P1 STS.128 [R166+0x17800], RZ ;  /* 0x017800ffa6001388 */ /* 0x000fe20000000c00 */
[--C-:B------:R-:W-:Y:S02]  /*2d30*/  IMAD.IADD R89, R77, 0x1, R167.reuse ;  /* 0x000000014d597824 */ /* 0x100fe400078e02a7 */
[----:B------:R-:W-:Y:S01]  /*2d40*/  IMAD.IADD R87, R87, 0x1, R167 ;  /* 0x0000000157577824 */ /* 0x000fe200078e02a7 */
[----:B------:R-:W-:Y:S01]  /*2d50*/  @!PT LDS RZ, [RZ] ;  /* 0x00000000fffff984 */ /* 0x000fe20000000800 */
[----:B------:R-:W-:Y:S01]  /*2d60*/  @!PT LDS RZ, [RZ] ;  /* 0x00000000fffff984 */ /* 0x000fe20000000800 */
[----:B------:R-:W-:Y:S01]  /*2d70*/  @!PT LDS RZ, [RZ] ;  /* 0x00000000fffff984 */ /* 0x000fe20000000800 */
[----:B------:R-:W-:Y:S01]  /*2d80*/  @!P1 LDGSTS.E.BYPASS.LTC128B.128 [R166+0x11800], desc[UR22][R4.64] ;  /* 0x1180000004a69fae */ /* 0x000fe2000b981a16 */
[C---:B------:R-:W-:Y:S02]  /*2d90*/  IMAD.IADD R86, R84.reuse, 0x1, R89 ;  /* 0x0000000154567824 */ /* 0x040fe400078e0259 */
[----:B------:R-:W-:Y:S01]  /*2da0*/  IMAD.IADD R85, R84, 0x1, R87 ;  /* 0x0000000154557824 */ /* 0x000fe200078e0257 */
[----:B------:R-:W-:Y:S04]  /*2db0*/  @!P1 LDGSTS.E.BYPASS.LTC128B.128 [R166+0x13800], desc[UR22][R4.64+0x80] ;  /* 0x1380008004a69fae */ /* 0x000fe8000b981a16 */
[----:B------:R-:W-:Y:S04]  /*2dc0*/  @!P1 LDGSTS.E.BYPASS.LTC128B.128 [R166+0x15800], desc[UR22][R4.64+0x100] ;  /* 0x1580010004a69fae */ /* 0x000fe8000b981a16 */
[----:B------:R2:W-:Y:S04]  /*2dd0*/  @!P1 LDGSTS.E.BYPASS.LTC128B.128 [R166+0x17800], desc[UR22][R4.64+0x180] ;  /* 0x1780018004a69fae */ /* 0x0005e8000b981a16 */
[----:B------:R-:W-:Y:S04]  /*2de0*/  LDSM.16.M88.4 R72, [R77] ;  /* 0x000000004d48783b */ /* 0x000fe80000000200 */
[----:B------:R-:W3:Y:S04]  /*2df0*/  LDSM.16.M88.4 R44, [R80+UR5+0x8000] ;  /* 0x00800005502c783b */ /* 0x000ee80008000200 */
[----:B------:R-:W4:Y:S04]  /*2e00*/  LDSM.16.M88.4 R36, [R80+UR5+0x8800] ;  /* 0x008800055024783b */ /* 0x000f280008000200 */
[----:B------:R-:W5:Y:S04]  /*2e10*/  LDSM.16.M88.4 R28, [R80+UR5+0x9000] ;  /* 0x00900005501c783b */ /* 0x000f680008000200 */
[----:B-1----:R-:W1:Y:S04]  /*2e20*/  LDSM.16.M88.4 R8, [R80+UR5+0x9800] ;  /* 0x009800055008783b */ /* 0x002e680008000200 */
[----:B------:R-:W-:Y:S04]  /*2e30*/  LDSM.16.M88.4 R20, [R76] ;  /* 0x000000004c14783b */ /* 0x000fe80000000200 */
[----:B--2---:R-:W2:Y:S04]  /*2e40*/  LDSM.16.M88.4 R4, [R88+0x8000] ;  /* 0x008000005804783b */ /* 0x004ea80000000200 */
        /* <DEDUP_REMOVED lines=8> */
[----:B------:R-:W-:Y:S04]  /*2ed0*/  LDSM.16.M88.4 R68, [R80+UR5+0xb000] ;  /* 0x00b000055044783b */ /* 0x000fe80008000200 */
        /* <DEDUP_REMOVED lines=10> */
[----:B------:R-:W2:Y:S07]  /*2f80*/  LDSM.16.M88.4 R4, [R87+0x9000] ;  /* 0x009000005704783b */ /* 0x000eae0000000200 */
[C---:B------:R-:W-:Y:S08]  /*2f90*/  HMMA.16816.F32.BF16 R40, R20.reuse, R56, R40 ;  /* 0x000000381428723c */ /* 0x040ff00000041828 */
[C---:B------:R-:W-:Y:S01]  /*2fa0*/  HMMA.16816.F32.BF16 R36, R20.reuse, R58, R36 ;  /* 0x0000003a1424723c */ /* 0x040fe20000041824 */
[----:B------:R-:W-:Y:S07]  /*2fb0*/  LDSM.16.M88.4 R56, [R86] ;  /* 0x000000005638783b */ /* 0x000fee0000000200 */
        /* <DEDUP_REMOVED lines=15> */
[----:B------:R-:W2:Y:S07]  /*30b0*/  LDSM.16.M88.4 R4, [R77+0x2000] ;  /* 0x002000004d04783b */ /* 0x000eae0000000200 */
[C---:B------:R-:W-:Y:S08]  /*30c0*/  HMMA.16816.F32.BF16 R24, R8.reuse, R64, R24 ;  /* 0x000000400818723c */ /* 0x040ff00000041818 */
[----:B------:R-:W-:Y:S01]  /*30d0*/  HMMA.16816.F32.BF16 R72, R8, R66, R72 ;  /* 0x000000420848723c */ /* 0x000fe20000041848 */
[----:B------:R-:W5:Y:S04]  /*30e0*/  LDSM.16.M88.4 R8, [R80+UR5+0xa800] ;  /* 0x00a800055008783b */ /* 0x000f680008000200 */
[----:B------:R-:W-:Y:S03]  /*30f0*/  LDSM.16.M88.4 R64, [R88+0xa800] ;  /* 0x00a800005840783b */ /* 0x000fe60000000200 */
[C---:B---3--:R-:W-:Y:S08]  /*3100*/  HMMA.16816.F32.BF16 R48, R56.reuse, R52, R48 ;  /* 0x000000343830723c */ /* 0x048ff00000041830 */
[C---:B------:R-:W-:Y:S01]  /*3110*/  HMMA.16816.F32.BF16 R44, R56.reuse, R54, R44 ;  /* 0x00000036382c723c */ /* 0x040fe2000004182c */
[----:B------:R-:W3:Y:S07]  /*3120*/  LDSM.16.M88.4 R52, [R80+UR5+0xb800] ;  /* 0x00b800055034783b */ /* 0x000eee0008000200 */
[C---:B----4-:R-:W-:Y:S08]  /*3130*/  HMMA.16816.F32.BF16 R40, R56.reuse, R20, R40 ;  /* 0x000000143828723c */ /* 0x050ff00000041828 */
[C---:B------:R-:W-:Y:S01]  /*3140*/  HMMA.16816.F32.BF16 R36, R56.reuse, R22, R36 ;  /* 0x000000163824723c */ /* 0x040fe20000041824 */
[----:B------:R-:W-:Y:S07]  /*3150*/  LDSM.16.M88.4 R20, [R76+0x2000] ;  /* 0x002000004c14783b */ /* 0x000fee0000000200 */
        /* <DEDUP_REMOVED lines=25> */
[----:B------:R-:W-:Y:S07]  /*32f0*/  LDSM.16.M88.4 R64, [R80+UR5+0xc800] ;  /* 0x00c800055040783b */ /* 0x000fee0008000200 */
        /* <DEDUP_REMOVED lines=10> */
[----:B------:R-:W-:Y:S01]  /*33a0*/  HMMA.16816.F32.BF16 R28, R20, R62, R28 ;  /* 0x0000003e141c723c */ /* 0x000fe2000004181c */
[----:B------:R-:W4:Y:S04]  /*33b0*/  LDSM.16.M88.4 R20, [R85+0xa000] ;  /* 0x00a000005514783b */ /* 0x000f280000000200 */
[----:B------:R-:W-:Y:S03]  /*33c0*/  LDSM.16.M88.4 R60, [R80+UR5+0xd000] ;  /* 0x00d00005503c783b */ /* 0x000fe60008000200 */
[C---:B-1----:R-:W-:Y:S08]  /*33d0*/  HMMA.16816.F32.BF16 R24, R12.reuse, R16, R24 ;  /* 0x000000100c18723c */ /* 0x042ff00000041818 */
[C---:B------:R-:W-:Y:S08]  /*33e0*/  HMMA.16816.F32.BF16 R32, R12.reuse, R52, R32 ;  /* 0x000000340c20723c */ /* 0x040ff00000041820 */
[C---:B------:R-:W-:Y:S01]  /*33f0*/  HMMA.16816.F32.BF16 R28, R12.reuse, R54, R28 ;  /* 0x000000360c1c723c */ /* 0x040fe2000004181c */
[----:B------:R-:W-:Y:S07]  /*3400*/  LDSM.16.M88.4 R52, [R80+UR5+0xd800] ;  /* 0x00d800055034783b */ /* 0x000fee0008000200 */
[----:B------:R-:W-:Y:S01]  /*3410*/  HMMA.16816.F32.BF16 R72, R12, R18, R72 ;  /* 0x000000120c48723c */ /* 0x000fe20000041848 */
[----:B------:R-:W-:Y:S04]  /*3420*/  LDSM.16.M88.4 R16, [R77+0x4000] ;  /* 0x004000004d10783b */ /* 0x000fe80000000200 */
[----:B------:R-:W1:Y:S03]  /*3430*/  LDSM.16.M88.4 R12, [R80+UR5+0xc000] ;  /* 0x00c00005500c783b */ /* 0x000e660008000200 */
[C---:B--2---:R-:W-:Y:S08]  /*3440*/  HMMA.16816.F32.BF16 R40, R56.reuse, R8, R40 ;  /* 0x000000083828723c */ /* 0x044ff00000041828 */
[C---:B------:R-:W-:Y:S01]  /*3450*/  HMMA.16816.F32.BF16 R36, R56.reuse, R10, R36 ;  /* 0x0000000a3824723c */ /* 0x040fe20000041824 */
[----:B------:R-:W-:Y:S07]  /*3460*/  LDSM.16.M88.4 R8, [R76+0x4000] ;  /* 0x004000004c08783b */ /* 0x000fee0000000200 */
[C---:B---3--:R-:W-:Y:S08]  /*3470*/  HMMA.16816.F32.BF16 R32, R56.reuse, R4, R32 ;  /* 0x000000043820723c */ /* 0x048ff00000041820 */
        /* <DEDUP_REMOVED lines=31> */
[C---:B-1----:R-:W-:Y:S08]  /*3670*/  HMMA.16816.F32.BF16 R24, R8.reuse, R12, R24 ;  /* 0x0000000c0818723c */ /* 0x042ff00000041818 */
[----:B------:R-:W-:Y:S01]  /*3680*/  HMMA.16816.F32.BF16 R72, R8, R14, R72 ;  /* 0x0000000e0848723c */ /* 0x000fe20000041848 */
[----:B------:R-:W-:Y:S04]  /*3690*/  LDSM.16.M88.4 R12, [R86+0x4000] ;  /* 0x00400000560c783b */ /* 0x000fe80000000200 */
[----:B------:R-:W1:Y:S03]  /*36a0*/  LDSM.16.M88.4 R8, [R85+0xc000] ;  /* 0x00c000005508783b */ /* 0x000e660000000200 */
[C---:B--2---:R-:W-:Y:S08]  /*36b0*/  HMMA.16816.F32.BF16 R48, R16.reuse, R4, R48 ;  /* 0x000000041030723c */ /* 0x044ff00000041830 */
        /* <DEDUP_REMOVED lines=8> */
[C---:B----4-:R-:W-:Y:S08]  /*3740*/  HMMA.16816.F32.BF16 R24, R16.reuse, R56, R24 ;  /* 0x000000381018723c */ /* 0x050ff00000041818 */
[----:B------:R-:W-:Y:S01]  /*3750*/  HMMA.16816.F32.BF16 R72, R16, R58, R72 ;  /* 0x0000003a1048723c */ /* 0x000fe20000041848 */
[----:B------:R-:W-:Y:S04]  /*3760*/  LDSM.16.M88.4 R16, [R77+0x6000] ;  /* 0x006000004d10783b */ /* 0x000fe80000000200 */
[----:B------:R-:W-:Y:S03]  /*3770*/  LDSM.16.M88.4 R76, [R76+0x6000] ;  /* 0x006000004c4c783b */ /* 0x000fe60000000200 */
[C---:B-1----:R-:W-:Y:S01]  /*3780*/  HMMA.16816.F32.BF16 R48, R12.reuse, R8, R48 ;  /* 0x000000080c30723c */ /* 0x042fe20000041830 */
[----:B------:R-:W-:Y:S07]  /*3790*/  LDSM.16.M88.4 R56, [R87+0xf000] ;  /* 0x00f000005738783b */ /* 0x000fee0000000200 */
[C---:B------:R-:W-:Y:S01]  /*37a0*/  HMMA.16816.F32.BF16 R44, R12.reuse, R10, R44 ;  /* 0x0000000a0c2c723c */ /* 0x040fe2000004182c */
[----:B------:R-:W1:Y:S07]  /*37b0*/  LDSM.16.M88.4 R8, [R80+UR5+0xe000] ;  /* 0x00e000055008783b */ /* 0x000e6e0008000200 */
[C---:B--2---:R-:W-:Y:S08]  /*37c0*/  HMMA.16816.F32.BF16 R40, R12.reuse, R4, R40 ;  /* 0x000000040c28723c */ /* 0x044ff00000041828 */
[C---:B------:R-:W-:Y:S01]  /*37d0*/  HMMA.16816.F32.BF16 R36, R12.reuse, R6, R36 ;  /* 0x000000060c24723c */ /* 0x040fe20000041824 */
[----:B------:R-:W2:Y:S07]  /*37e0*/  LDSM.16.M88.4 R4, [R80+UR5+0xe800] ;  /* 0x00e800055004783b */ /* 0x000eae0008000200 */
[C---:B-----5:R-:W-:Y:S08]  /*37f0*/  HMMA.16816.F32.BF16 R32, R12.reuse, R52, R32 ;  /* 0x000000340c20723c */ /* 0x060ff00000041820 */
[C---:B------:R-:W-:Y:S01]  /*3800*/  HMMA.16816.F32.BF16 R28, R12.reuse, R54, R28 ;  /* 0x000000360c1c723c */ /* 0x040fe2000004181c */
[----:B------:R-:W4:Y:S07]  /*3810*/  LDSM.16.M88.4 R52, [R80+UR5+0xf000] ;  /* 0x00f000055034783b */ /* 0x000f2e0008000200 */
[C---:B---3--:R-:W-:Y:S08]  /*3820*/  HMMA.16816.F32.BF16 R24, R12.reuse, R20, R24 ;  /* 0x000000140c18723c */ /* 0x048ff00000041818 */
[----:B------:R-:W-:Y:S01]  /*3830*/  HMMA.16816.F32.BF16 R72, R12, R22, R72 ;  /* 0x000000160c48723c */ /* 0x000fe20000041848 */
[----:B------:R-:W3:Y:S04]  /*3840*/  LDSM.16.M88.4 R20, [R80+UR5+0xf800] ;  /* 0x00f800055014783b */ /* 0x000ee80008000200 */
[----:B------:R-:W5:Y:S03]  /*3850*/  LDSM.16.M88.4 R12, [R88+0xe000] ;  /* 0x00e00000580c783b */ /* 0x000f660000000200 */
[C---:B-1----:R-:W-:Y:S01]  /*3860*/  HMMA.16816.F32.BF16 R48, R16.reuse, R8, R48 ;  /* 0x000000081030723c */ /* 0x042fe20000041830 */
[----:B------:R-:W-:Y:S07]  /*3870*/  LDSM.16.M88.4 R80, [R88+0xf800] ;  /* 0x00f800005850783b */ /* 0x000fee0000000200 */
[C---:B------:R-:W-:Y:S01]  /*3880*/  HMMA.16816.F32.BF16 R44, R16.reuse, R10, R44 ;  /* 0x0000000a102c723c */ /* 0x040fe2000004182c */
[----:B------:R-:W1:Y:S07]  /*3890*/  LDSM.16.M88.4 R8, [R88+0xe800] ;  /* 0x00e800005808783b */ /* 0x000e6e0000000200 */
[C---:B--2---:R-:W-:Y:S08]  /*38a0*/  HMMA.16816.F32.BF16 R40, R16.reuse, R4, R40 ;  /* 0x000000041028723c */ /* 0x044ff00000041828 */
[C---:B------:R-:W-:Y:S01]  /*38b0*/  HMMA.16816.F32.BF16 R36, R16.reuse, R6, R36 ;  /* 0x000000061024723c */ /* 0x040fe20000041824 */
[----:B------:R-:W2:Y:S07]  /*38c0*/  LDSM.16.M88.4 R4, [R88+0xf000] ;  /* 0x00f000005804783b */ /* 0x000eae0000000200 */
[C---:B----4-:R-:W-:Y:S08]  /*38d0*/  HMMA.16816.F32.BF16 R32, R16.reuse, R52, R32 ;  /* 0x000000341020723c */ /* 0x050ff00000041820 */
[C---:B------:R-:W-:Y:S01]  /*38e0*/  HMMA.16816.F32.BF16 R28, R16.reuse, R54, R28 ;  /* 0x00000036101c723c */ /* 0x040fe2000004181c */
[----:B------:R-:W4:Y:S07]  /*38f0*/  LDSM.16.M88.4 R52, [R87+0xf800] ;  /* 0x00f800005734783b */ /* 0x000f2e0000000200 */
[C---:B---3--:R-:W-:Y:S08]  /*3900*/  HMMA.16816.F32.BF16 R24, R16.reuse, R20, R24 ;  /* 0x000000141018723c */ /* 0x048ff00000041818 */
[----:B------:R-:W-:Y:S01]  /*3910*/  HMMA.16816.F32.BF16 R72, R16, R22, R72 ;  /* 0x000000161048723c */ /* 0x000fe20000041848 */
[----:B------:R-:W-:Y:S04]  /*3920*/  LDSM.16.M88.4 R20, [R86+0x6000] ;  /* 0x006000005614783b */ /* 0x000fe80000000200 */
[----:B------:R-:W3:Y:S03]  /*3930*/  LDSM.16.M88.4 R16, [R85+0xe000] ;  /* 0x00e000005510783b */ /* 0x000ee60000000200 */
        /* <DEDUP_REMOVED lines=8> */
[----:B------:R-:W2:Y:S01]  /*39c0*/  LDSM.16.M88.4 R4, [R85+0xf800] ;  /* 0x00f800005504783b */ /* 0x000ea20000000200 */
[----:B------:R-:W-:-:S06]  /*39d0*/  DEPBAR.LE SB0, 0x0 ;  /* 0x000080000000791a */ /* 0x000fcc0000000000 */
[C---:B------:R-:W-:Y:S08]  /*39e0*/  HMMA.16816.F32.BF16 R24, R76.reuse, R80, R24 ;  /* 0x000000504c18723c */ /* 0x040ff00000041818 */
[----:B------:R-:W-:Y:S08]  /*39f0*/  HMMA.16816.F32.BF16 R72, R76, R82, R72 ;  /* 0x000000524c48723c */ /* 0x000ff00000041848 */
[C---:B------:R-:W-:Y:S08]  /*3a00*/  HMMA.16816.F32.BF16 R48, R68.reuse, R64, R48 ;  /* 0x000000404430723c */ /* 0x040ff00000041830 */
[C---:B------:R-:W-:Y:S08]  /*3a10*/  HMMA.16816.F32.BF16 R44, R68.reuse, R66, R44 ;  /* 0x00000042442c723c */ /* 0x040ff0000004182c */
[C---:B------:R-:W-:Y:S08]  /*3a20*/  HMMA.16816.F32.BF16 R40, R68.reuse, R60, R40 ;  /* 0x0000003c4428723c */ /* 0x040ff00000041828 */
[C---:B------:R-:W-:Y:S08]  /*3a30*/  HMMA.16816.F32.BF16 R36, R68.reuse, R62, R36 ;  /* 0x0000003e4424723c */ /* 0x040ff00000041824 */
[C---:B------:R-:W-:Y:S08]  /*3a40*/  HMMA.16816.F32.BF16 R32, R68.reuse, R56, R32 ;  /* 0x000000384420723c */ /* 0x040ff00000041820 */
[C---:B------:R-:W-:Y:S08]  /*3a50*/  HMMA.16816.F32.BF16 R28, R68.reuse, R58, R28 ;  /* 0x0000003a441c723c */ /* 0x040ff0000004181c */
[C---:B----4-:R-:W-:Y:S08]  /*3a60*/  HMMA.16816.F32.BF16 R24, R68.reuse, R52, R24 ;  /* 0x000000344418723c */ /* 0x050ff00000041818 */
[----:B------:R-:W-:Y:S08]  /*3a70*/  HMMA.16816.F32.BF16 R72, R68, R54, R72 ;  /* 0x000000364448723c */ /* 0x000ff00000041848 */
[C---:B---3--:R-:W-:Y:S08]  /*3a80*/  HMMA.16816.F32.BF16 R48, R20.reuse, R16, R48 ;  /* 0x000000101430723c */ /* 0x048ff00000041830 */
[C---:B------:R-:W-:Y:S08]  /*3a90*/  HMMA.16816.F32.BF16 R44, R20.reuse, R18, R44 ;  /* 0x00000012142c723c */ /* 0x040ff0000004182c */
[C---:B-----5:R-:W-:Y:S08]  /*3aa0*/  HMMA.16816.F32.BF16 R40, R20.reuse, R12, R40 ;  /* 0x0000000c1428723c */ /* 0x060ff00000041828 */
[C---:B------:R-:W-:Y:S08]  /*3ab0*/  HMMA.16816.F32.BF16 R36, R20.reuse, R14, R36 ;  /* 0x0000000e1424723c */ /* 0x040ff00000041824 */
[----:B-1----:R-:W-:Y:S01]  /*3ac0*/  HMMA.16816.F32.BF16 R32, R20, R8, R32 ;  /* 0x000000081420723c */ /* 0x002fe20000041820 */
[----:B------:R-:W-:-:S04]  /*3ad0*/  SHF.R.U32.HI R8, RZ, 0x2, R213 ;  /* 0x00000002ff087819 */ /* 0x000fc800000116d5 */
[----:B------:R-:W-:-:S03]  /*3ae0*/  LOP3.LUT R8, R8, 0x7, RZ, 0xc0, !PT ;  /* 0x0000000708087812 */ /* 0x000fc600078ec0ff */
[C---:B------:R-:W-:Y:S08]  /*3af0*/  HMMA.16816.F32.BF16 R28, R20.reuse, R10, R28 ;  /* 0x0000000a141c723c */ /* 0x040ff0000004181c */
[----:B--2---:R-:W-:Y:S01]  /*3b00*/  HMMA.16816.F32.BF16 R24, R20, R4, R24 ;  /* 0x000000041418723c */ /* 0x004fe20000041818 */
[----:B------:R-:W-:-:S04]  /*3b10*/  LOP3.LUT R5, R216, 0x1f0, RZ, 0xc0, !PT ;  /* 0x000001f0d8057812 */ /* 0x000fc800078ec0ff */
[----:B------:R-:W-:Y:S01]  /*3b20*/  IADD3 R8, PT, PT, R8, UR21, R5 ;  /* 0x0000001508087c10 */ /* 0x000fe2000fffe005 */
[----:B------:R-:W-:Y:S02]  /*3b30*/  IMAD.U32 R5, RZ, RZ, UR24 ;  /* 0x00000018ff057e24 */ /* 0x000fe4000f8e00ff */
[----:B------:R-:W-:Y:S01]  /*3b40*/  HMMA.16816.F32.BF16 R72, R20, R6, R72 ;  /* 0x000000061448723c */ /* 0x000fe20000041848 */
[----:B------:R-:W-:Y:S01]  /*3b50*/  IMAD.U32 R7, RZ, RZ, UR20 ;  /* 0x00000014ff077e24 */ /* 0x000fe2000f8e00ff */
[----:B------:R-:W-:-:S04]  /*3b60*/  IADD3 R227, PT, PT, R8, UR24, -R227 ;  /* 0x0000001808e37c10 */ /* 0x000fc8000fffe8e3 */
[----:B------:R-:W-:Y:S02]  /*3b70*/  IADD3 R228, PT, PT, R8, 0x1, R7 ;  /* 0x0000000108e47810 */ /* 0x000fe40007ffe007 */
[----:B------:R-:W-:Y:S02]  /*3b80*/  VIMNMX R229, PT, PT, RZ, R227, !PT ;  /* 0x000000e3ffe57248 */ /* 0x000fe40007fe0100 */
[C---:B------:R-:W-:Y:S02]  /*3b90*/  VIADDMNMX R226, R228.reuse, 0x8, R5, PT ;  /* 0x00000008e4e27846 */ /* 0x040fe40003800105 */
[----:B------:R-:W-:Y:S02]  /*3ba0*/  VIMNMX R228, PT, PT, R228, UR24, PT ;  /* 0x00000018e4e47c48 */ /* 0x000fe4000bfe0100 */
[----:B------:R-:W-:Y:S01]  /*3bb0*/  VIADDMNMX R227, R227, 0x8, RZ, !PT ;  /* 0x00000008e3e37846 */ /* 0x000fe200078001ff */
        /* <DEDUP_REMOVED lines=13> */
.L_x_6376:
        /* <DEDUP_REMOVED lines=61> */
.L_x_6377:
        /* <DEDUP_REMOVED lines=28> */
.L_x_6375:
[----:B------:R-:W-:Y:S01]  /*4220*/  IMAD.SHL.U32 R0, R213, 0x2, RZ ;  /* 0x00000002d5007824 */ /* 0x000fe200078e00ff */
[----:B------:R-:W-:Y:S01]  /*4230*/  LOP3.LUT R165, R180, 0x200, R183, 0xf8, !PT ;  /* 0x00000200b4a57812 */ /* 0x000fe200078ef8b7 */
[----:B------:R-:W-:-:S03]  /*4240*/  UISETP.GT.AND UP0, UPT, UR14, UR16, UPT ;  /* 0x000000100e00728c */ /* 0x000fc6000bf04270 */
[----:B------:R-:W-:Y:S02]  /*4250*/  LOP3.LUT R0, R0, 0x6, RZ, 0xc0, !PT ;  /* 0x0000000600007812 */ /* 0x000fe400078ec0ff */
[----:B------:R-:W-:Y:S02]  /*4260*/  LEA R214, R165, UR5, 0x1 ;  /* 0x00000005a5d67c11 */ /* 0x000fe4000f8e08ff */
[----:B------:R-:W-:Y:S01]  /*4270*/  LOP3.LUT R21, R0, UR4, RZ, 0xfc, !PT ;  /* 0x0000000400157c12 */ /* 0x000fe2000f8efcff */
[----:B------:R-:W2:Y:S02]  /*4280*/  LDCU UR4, c[0x0][0x45c] ;  /* 0x00008b80ff0477ac */ /* 0x000ea40008000800 */
[--C-:B------:R-:W-:Y:S01]  /*4290*/  IMAD.IADD R202, R84, 0x1, R214.reuse ;  /* 0x0000000154ca7824 */ /* 0x100fe200078e02d6 */
[CC--:B------:R-:W-:Y:S01]  /*42a0*/  ISETP.GE.AND P5, PT, R21.reuse, R229.reuse, PT ;  /* 0x000000e51500720c */ /* 0x0c0fe20003fa6270 */
[C---:B------:R-:W-:Y:S01]  /*42b0*/  VIADD R3, R21.reuse, 0x1 ;  /* 0x0000000115037836 */ /* 0x040fe20000000000 */
[CC--:B------:R-:W-:Y:S01]  /*42c0*/  ISETP.GE.AND P6, PT, R21.reuse, R228.reuse, PT ;  /* 0x000000e41500720c */ /* 0x0c0fe20003fc6270 */
[C---:B------:R-:W-:Y:S01]  /*42d0*/  VIADD R22, R21.reuse, 0x8 ;  /* 0x0000000815167836 */ /* 0x040fe20000000000 */
[----:B------:R-:W-:Y:S01]  /*42e0*/  FSEL R52, R48, -INF , P5 ;  /* 0xff80000030347808 */ /* 0x000fe20002800000 */
[----:B------:R-:W-:Y:S01]  /*42f0*/  VIADD R20, R21, 0x9 ;  /* 0x0000000915147836 */ /* 0x000fe20000000000 */
[-C--:B------:R-:W-:Y:S01]  /*4300*/  ISETP.GE.AND P1, PT, R3, R229.reuse, PT ;  /* 0x000000e50300720c */ /* 0x080fe20003f26270 */
[----:B------:R-:W-:Y:S01]  /*4310*/  VIADD R18, R21, 0x10 ;  /* 0x0000001015127836 */ /* 0x000fe20000000000 */
[-C--:B------:R-:W-:Y:S01]  /*4320*/  ISETP.GE.AND P4, PT, R3, R228.reuse, PT ;  /* 0x000000e40300720c */ /* 0x080fe20003f86270 */
[----:B------:R-:W-:Y:S01]  /*4330*/  VIADD R16, R21, 0x11 ;  /* 0x0000001115107836 */ /* 0x000fe20000000000 */
[----:B------:R-:W-:Y:S01]  /*4340*/  FSEL R48, R49, -INF , P1 ;  /* 0xff80000031307808 */ /* 0x000fe20000800000 */
[C---:B------:R-:W-:Y:S01]  /*4350*/  VIADD R15, R21.reuse, 0x18 ;  /* 0x00000018150f7836 */ /* 0x040fe20000000000 */
[-C--:B------:R-:W-:Y:S01]  /*4360*/  ISETP.GE.AND P1, PT, R22, R229.reuse, PT ;  /* 0x000000e51600720c */ /* 0x080fe20003f26270 */
[C---:B------:R-:W-:Y:S01]  /*4370*/  VIADD R11, R21.reuse, 0x19 ;  /* 0x00000019150b7836 */ /* 0x040fe20000000000 */
[----:B------:R-:W-:Y:S01]  /*4380*/  FSEL R48, R48, -INF , !P4 ;  /* 0xff80000030307808 */ /* 0x000fe20006000000 */
[C---:B-1----:R-:W-:Y:S01]  /*4390*/  VIADD R7, R21.reuse, 0x20 ;  /* 0x0000002015077836 */ /* 0x042fe20000000000 */
[-C--:B------:R-:W-:Y:S01]  /*43a0*/  ISETP.GE.AND P4, PT, R20, R229.reuse, PT ;  /* 0x000000e51400720c */ /* 0x080fe20003f86270 */
[C---:B------:R-:W-:Y:S01]  /*43b0*/  VIADD R5, R21.reuse, 0x28 ;  /* 0x0000002815057836 */ /* 0x040fe20000000000 */
[----:B------:R-:W-:Y:S01]  /*43c0*/  FSEL R6, R44, -INF , P1 ;  /* 0xff8000002c067808 */ /* 0x000fe20000800000 */
[C---:B------:R-:W-:Y:S01]  /*43d0*/  VIADD R9, R21.reuse, 0x29 ;  /* 0x0000002915097836 */ /* 0x040fe20000000000 */
[-C--:B------:R-:W-:Y:S01]  /*43e0*/  ISETP.GE.AND P1, PT, R20, R228.reuse, PT ;  /* 0x000000e41400720c */ /* 0x080fe20003f26270 */
[----:B------:R-:W-:Y:S01]  /*43f0*/  VIADD R17, R21, 0x31 ;  /* 0x0000003115117836 */ /* 0x000fe20000000000 */
[----:B------:R-:W-:Y:S01]  /*4400*/  FSEL R4, R45, -INF , P4 ;  /* 0xff8000002d047808 */ /* 0x000fe20002000000 */
[C---:B------:R-:W-:Y:S01]  /*4410*/  VIADD R13, R21.reuse, 0x30 ;  /* 0x00000030150d7836 */ /* 0x040fe20000000000 */
[-C--:B------:R-:W-:Y:S01]  /*4420*/  ISETP.GE.AND P4, PT, R18, R229.reuse, PT ;  /* 0x000000e51200720c */ /* 0x080fe20003f86270 */
[----:B------:R-:W-:Y:S01]  /*4430*/  VIADD R19, R21, 0x38 ;  /* 0x0000003815137836 */ /* 0x000fe20000000000 */
[----:B------:R-:W-:Y:S01]  /*4440*/  FSEL R4, R4, -INF , !P1 ;  /* 0xff80000004047808 */ /* 0x000fe20004800000 */
[----:B------:R-:W-:Y:S01]  /*4450*/  IMAD.IADD R201, R167, 0x1, R214 ;  /* 0x00000001a7c97824 */ /* 0x000fe200078e02d6 */
[----:B------:R-:W-:Y:S01]  /*4460*/  ISETP.GE.AND P1, PT, R16, R229, PT ;  /* 0x000000e51000720c */ /* 0x000fe20003f26270 */
[----:B------:R-:W-:Y:S01]  /*4470*/  LDSM.16.MT88.4 R148, [R202+0x10000] ;  /* 0x01000000ca94783b */ /* 0x000fe20000004200 */
[----:B------:R-:W-:Y:S01]  /*4480*/  FSEL R14, R40, -INF , P4 ;  /* 0xff800000280e7808 */ /* 0x000fe20002000000 */
[----:B------:R-:W-:Y:S01]  /*4490*/  IMAD.IADD R200, R84, 0x1, R201 ;  /* 0x0000000154c87824 */ /* 0x000fe200078e02c9 */
[----:B------:R-:W-:Y:S01]  /*44a0*/  ISETP.GE.AND P4, PT, R16, R228, PT ;  /* 0x000000e41000720c */ /* 0x000fe20003f86270 */
[----:B------:R-:W-:Y:S01]  /*44b0*/  LDSM.16.MT88.4 R80, [R202+0x14000] ;  /* 0x01400000ca50783b */ /* 0x000fe20000004200 */
[----:B------:R-:W-:-:S02]  /*44c0*/  FSEL R12, R41, -INF , P1 ;  /* 0xff800000290c7808 */ /* 0x000fc40000800000 */
[-C--:B------:R-:W-:Y:S01]  /*44d0*/  ISETP.GE.AND P1, PT, R15, R229.reuse, PT ;  /* 0x000000e50f00720c */ /* 0x080fe20003f26270 */
[----:B------:R-:W-:Y:S01]  /*44e0*/  LDSM.16.MT88.4 R156, [R214+0x10000] ;  /* 0x01000000d69c783b */ /* 0x000fe20000004200 */
[----:B------:R-:W-:Y:S02]  /*44f0*/  FSEL R12, R12, -INF , !P4 ;  /* 0xff8000000c0c7808 */ /* 0x000fe40006000000 */
[----:B------:R-:W-:Y:S01]  /*4500*/  ISETP.GE.AND P4, PT, R11, R229, PT ;  /* 0x000000e50b00720c */ /* 0x000fe20003f86270 */
[----:B------:R-:W-:Y:S01]  /*4510*/  LDSM.16.MT88.4 R112, [R202+0x16000] ;  /* 0x01600000ca70783b */ /* 0x000fe20000004200 */
[C---:B------:R-:W-:Y:S02]  /*4520*/  ISETP.GE.AND P3, PT, R3.reuse, R227, PT ;  /* 0x000000e30300720c */ /* 0x040fe40003f66270 */
[----:B------:R-:W-:Y:S01]  /*4530*/  ISETP.GE.AND P2, PT, R3, R226, PT ;  /* 0x000000e20300720c */ /* 0x000fe20003f46270 */
[----:B------:R-:W-:Y:S01]  /*4540*/  VIADD R3, R21, 0x21 ;  /* 0x0000002115037836 */ /* 0x000fe20000000000 */
        /* <DEDUP_REMOVED lines=8> */
[----:B------:R-:W-:Y:S02]  /*45d0*/  FSEL R52, R52, -INF , !P6 ;  /* 0xff80000034347808 */ /* 0x000fe40007000000 */
[----:B------:R-:W-:Y:S01]  /*45e0*/  ISETP.GE.AND P1, PT, R3, R229, PT ;  /* 0x000000e50300720c */ /* 0x000fe20003f26270 */
[----:B------:R-:W-:Y:S01]  /*45f0*/  LDSM.16.MT88.4 R64, [R200+0x12000] ;  /* 0x01200000c840783b */ /* 0x000fe20000004200 */
[----:B------:R-:W-:-:S02]  /*4600*/  ISETP.GE.AND P6, PT, R22, R228, PT ;  /* 0x000000e41600720c */ /* 0x000fc40003fc6270 */
[----:B------:R-:W-:Y:S01]  /*4610*/  FSEL R32, R32, -INF , P4 ;  /* 0xff80000020207808 */ /* 0x000fe20002000000 */
[----:B------:R-:W-:Y:S01]  /*4620*/  LDSM.16.MT88.4 R88, [R201+0x14000] ;  /* 0x01400000c958783b */ /* 0x000fe20000004200 */
[-C--:B------:R-:W-:Y:S02]  /*4630*/  ISETP.GE.AND P4, PT, R3, R228.reuse, PT ;  /* 0x000000e40300720c */ /* 0x080fe40003f86270 */
[----:B------:R-:W-:Y:S01]  /*4640*/  FSEL R33, R33, -INF , P1 ;  /* 0xff80000021217808 */ /* 0x000fe20000800000 */
[----:B------:R-:W-:Y:S01]  /*4650*/  LDSM.16.MT88.4 R96, [R200+0x14000] ;  /* 0x01400000c860783b */ /* 0x000fe20000004200 */
[----:B------:R-:W-:Y:S02]  /*4660*/  FSEL R6, R6, -INF , !P6 ;  /* 0xff80000006067808 */ /* 0x000fe40007000000 */
[----:B------:R-:W-:Y:S01]  /*4670*/  ISETP.GE.AND P6, PT, R18, R228, PT ;  /* 0x000000e41200720c */ /* 0x000fe20003fc6270 */
[----:B------:R-:W-:Y:S01]  /*4680*/  LDSM.16.MT88.4 R104, [R214+0x16000] ;  /* 0x01600000d668783b */ /* 0x000fe20000004200 */
[----:B------:R-:W-:-:S02]  /*4690*/  ISETP.GE.AND P1, PT, R5, R229, PT ;  /* 0x000000e50500720c */ /* 0x000fc40003f26270 */
[----:B------:R-:W-:Y:S01]  /*46a0*/  FSEL R242, R33, -INF , !P4 ;  /* 0xff80000021f27808 */ /* 0x000fe20006000000 */
[----:B------:R-:W-:Y:S01]  /*46b0*/  LDSM.16.MT88.4 R120, [R201+0x16000] ;  /* 0x01600000c978783b */ /* 0x000fe20000004200 */
[----:B------:R-:W-:Y:S02]  /*46c0*/  ISETP.GE.AND P4, PT, R9, R229, PT ;  /* 0x000000e50900720c */ /* 0x000fe40003f86270 */
[----:B------:R-:W-:Y:S01]  /*46d0*/  FSEL R14, R14, -INF , !P6 ;  /* 0xff8000000e0e7808 */ /* 0x000fe20007000000 */
[----:B------:R-:W-:Y:S01]  /*46e0*/  LDSM.16.MT88.4 R172, [R201+0x10800] ;  /* 0x01080000c9ac783b */ /* 0x000fe20000004200 */
[-C--:B------:R-:W-:Y:S02]  /*46f0*/  ISETP.GE.AND P6, PT, R15, R228.reuse, PT ;  /* 0x000000e40f00720c */ /* 0x080fe40003fc6270 */
[----:B------:R-:W-:Y:S01]  /*4700*/  FSEL R28, R28, -INF , P1 ;  /* 0xff8000001c1c7808 */ /* 0x000fe20000800000 */
[----:B------:R-:W-:Y:S01]  /*4710*/  LDSM.16.MT88.4 R168, [R200+0x10800] ;  /* 0x01080000c8a8783b */ /* 0x000fe20000004200 */
[----:B------:R-:W-:-:S02]  /*4720*/  ISETP.GE.AND P1, PT, R9, R228, PT ;  /* 0x000000e40900720c */ /* 0x000fc40003f26270 */
[----:B------:R-:W-:Y:S02]  /*4730*/  FSEL R29, R29, -INF , P4 ;  /* 0xff8000001d1d7808 */ /* 0x000fe40002000000 */
[----:B------:R-:W-:Y:S02]  /*4740*/  FSEL R10, R10, -INF , !P6 ;  /* 0xff8000000a0a7808 */ /* 0x000fe40007000000 */
[----:B------:R-:W-:Y:S02]  /*4750*/  ISETP.GE.AND P6, PT, R7, R228, PT ;  /* 0x000000e40700720c */ /* 0x000fe40003fc6270 */
[----:B------:R-:W-:Y:S02]  /*4760*/  FSEL R234, R29, -INF , !P1 ;  /* 0xff8000001dea7808 */ /* 0x000fe40004800000 */
[----:B------:R-:W-:Y:S02]  /*4770*/  ISETP.GE.AND P1, PT, R17, R229, PT ;  /* 0x000000e51100720c */ /* 0x000fe40003f26270 */
[----:B------:R-:W-:-:S02]  /*4780*/  FSEL R244, R32, -INF , !P6 ;  /* 0xff80000020f47808 */ /* 0x000fc40007000000 */
[-C--:B------:R-:W-:Y:S02]  /*4790*/  ISETP.GE.AND P4, PT, R13, R229.reuse, PT ;  /* 0x000000e50d00720c */ /* 0x080fe40003f86270 */
[----:B------:R-:W-:Y:S02]  /*47a0*/  ISETP.GE.AND P6, PT, R5, R228, PT ;  /* 0x000000e40500720c */ /* 0x000fe40003fc6270 */
[----:B------:R-:W-:Y:S02]  /*47b0*/  FSEL R25, R25, -INF , P1 ;  /* 0xff80000019197808 */ /* 0x000fe40000800000 */
[----:B------:R-:W-:Y:S02]  /*47c0*/  ISETP.GE.AND P1, PT, R19, R229, PT ;  /* 0x000000e51300720c */ /* 0x000fe40003f26270 */
[----:B------:R-:W-:Y:S02]  /*47d0*/  FSEL R24, R24, -INF , P4 ;  /* 0xff80000018187808 */ /* 0x000fe40002000000 */
[----:B------:R-:W-:-:S02]  /*47e0*/  ISETP.GE.AND P0, PT, R21, R227, PT ;  /* 0x000000e31500720c */ /* 0x000fc40003f06270 */
[C---:B------:R-:W-:Y:S01]  /*47f0*/  ISETP.GE.AND P5, PT, R21.reuse, R226, PT ;  /* 0x000000e21500720c */ /* 0x040fe20003fa6270 */
[----:B------:R-:W-:Y:S01]  /*4800*/  VIADD R21, R21, 0x39 ;  /* 0x0000003915157836 */ /* 0x000fe20000000000 */
[----:B------:R-:W-:Y:S02]  /*4810*/  FSEL R206, R28, -INF , !P6 ;  /* 0xff8000001cce7808 */ /* 0x000fe40007000000 */
[-C--:B------:R-:W-:Y:S02]  /*4820*/  ISETP.GE.AND P4, PT, R17, R228.reuse, PT ;  /* 0x000000e41100720c */ /* 0x080fe40003f86270 */
[----:B------:R-:W-:Y:S02]  /*4830*/  ISETP.GE.AND P6, PT, R13, R228, PT ;  /* 0x000000e40d00720c */ /* 0x000fe40003fc6270 */
[----:B------:R-:W-:Y:S02]  /*4840*/  FSEL R72, R72, -INF , P1 ;  /* 0xff80000048487808 */ /* 0x000fe40000800000 */
[----:B------:R-:W-:-:S02]  /*4850*/  ISETP.GE.AND P1, PT, R22, R227, PT ;  /* 0x000000e31600720c */ /* 0x000fc40003f26270 */
[----:B------:R-:W-:Y:S02]  /*4860*/  FSEL R238, R25, -INF , !P4 ;  /* 0xff80000019ee7808 */ /* 0x000fe40006000000 */
[----:B------:R-:W-:Y:S02]  /*4870*/  FSEL R240, R24, -INF , !P6 ;  /* 0xff80000018f07808 */ /* 0x000fe40007000000 */
[----:B------:R-:W-:Y:S02]  /*4880*/  ISETP.GE.AND P4, PT, R19, R228, PT ;  /* 0x000000e41300720c */ /* 0x000fe40003f86270 */
[----:B------:R-:W-:Y:S02]  /*4890*/  ISETP.GE.AND P6, PT, R21, R229, PT ;  /* 0x000000e51500720c */ /* 0x000fe40003fc6270 */
[----:B------:R-:W-:Y:S02]  /*48a0*/  FSEL R32, R50, -INF , P0 ;  /* 0xff80000032207808 */ /* 0x000fe40000000000 */
[----:B------:R-:W-:-:S02]  /*48b0*/  ISETP.GE.AND P0, PT, R20, R227, PT ;  /* 0x000000e31400720c */ /* 0x000fc40003f06270 */
[----:B------:R-:W-:Y:S02]  /*48c0*/  FSEL R36, R51, -INF , P3 ;  /* 0xff80000033247808 */ /* 0x000fe40001800000 */
[----:B------:R-:W-:Y:S02]  /*48d0*/  FSEL R28, R46, -INF , P1 ;  /* 0xff8000002e1c7808 */ /* 0x000fe40000800000 */
[----:B------:R-:W-:Y:S02]  /*48e0*/  ISETP.GE.AND P1, PT, R16, R227, PT ;  /* 0x000000e31000720c */ /* 0x000fe40003f26270 */
[----:B------:R-:W-:Y:S02]  /*48f0*/  FSEL R222, R72, -INF , !P4 ;  /* 0xff80000048de7808 */ /* 0x000fe40006000000 */
[----:B------:R-:W-:Y:S02]  /*4900*/  FSEL R73, R73, -INF , P6 ;  /* 0xff80000049497808 */ /* 0x000fe40003000000 */
[----:B------:R-:W-:-:S02]  /*4910*/  ISETP.GE.AND P4, PT, R21, R228, PT ;  /* 0x000000e41500720c */ /* 0x000fc40003f86270 */
[----:B------:R-:W-:Y:S02]  /*4920*/  FSEL R32, R32, -INF , !P5 ;  /* 0xff80000020207808 */ /* 0x000fe40006800000 */
[-C--:B------:R-:W-:Y:S02]  /*4930*/  ISETP.GE.AND P5, PT, R20, R226.reuse, PT ;  /* 0x000000e21400720c */ /* 0x080fe40003fa6270 */
[----:B------:R-:W-:Y:S02]  /*4940*/  FSEL R36, R36, -INF , !P2 ;  /* 0xff80000024247808 */ /* 0x000fe40005000000 */
[----:B------:R-:W-:Y:S02]  /*4950*/  FSEL R24, R47, -INF , P0 ;  /* 0xff8000002f187808 */ /* 0x000fe40000000000 */
[----:B------:R-:W-:Y:S02]  /*4960*/  ISETP.GE.AND P2, PT, R16, R226, PT ;  /* 0x000000e21000720c */ /* 0x000fe40003f46270 */
[----:B------:R-:W-:-:S02]  /*4970*/  ISETP.GE.AND P0, PT, R15, R227, PT ;  /* 0x000000e30f00720c */ /* 0x000fc40003f06270 */
[----:B------:R-:W-:Y:S02]  /*4980*/  FSEL R20, R43, -INF , P1 ;  /* 0xff8000002b147808 */ /* 0x000fe40000800000 */
[----:B------:R-:W-:Y:S02]  /*4990*/  FSEL R220, R73, -INF , !P4 ;  /* 0xff80000049dc7808 */ /* 0x000fe40006000000 */
[C---:B------:R-:W-:Y:S02]  /*49a0*/  ISETP.GE.AND P3, PT, R18.reuse, R227, PT ;  /* 0x000000e31200720c */ /* 0x040fe40003f66270 */
[----:B------:R-:W-:Y:S02]  /*49b0*/  ISETP.GE.AND P4, PT, R18, R226, PT ;  /* 0x000000e21200720c */ /* 0x000fe40003f86270 */
[----:B------:R-:W-:Y:S02]  /*49c0*/  FSEL R18, R38, -INF , P0 ;  /* 0xff80000026127808 */ /* 0x000fe40000000000 */
[----:B------:R-:W-:-:S02]  /*49d0*/  FSEL R20, R20, -INF , !P2 ;  /* 0xff80000014147808 */ /* 0x000fc40005000000 */
[C---:B------:R-:W-:Y:S02]  /*49e0*/  ISETP.GE.AND P2, PT, R3.reuse, R227, PT ;  /* 0x000000e30300720c */ /* 0x040fe40003f46270 */
[----:B------:R-:W-:Y:S02]  /*49f0*/  ISETP.GE.AND P0, PT, R3, R226, PT ;  /* 0x000000e20300720c */ /* 0x000fe40003f06270 */
[----:B------:R-:W-:Y:S02]  /*4a00*/  FMNMX3.FTZ R3, R52, R48, R6, !PT ;  /* 0x0000003034037276 */ /* 0x000fe40007810006 */
[----:B------:R-:W-:Y:S02]  /*4a10*/  ISETP.GE.AND P6, PT, R22, R226, PT ;  /* 0x000000e21600720c */ /* 0x000fe40003fc6270 */
[----:B------:R-:W-:Y:S02]  /*4a20*/  FMNMX3.FTZ R3, R3, R4, R14, !PT ;  /* 0x0000000403037276 */ /* 0x000fe4000781000e */
[----:B------:R-:W-:-:S02]  /*4a30*/  FSEL R28, R28, -INF , !P6 ;  /* 0xff8000001c1c7808 */ /* 0x000fc40007000000 */
[----:B------:R-:W-:Y:S02]  /*4a40*/  FSEL R22, R42, -INF , P3 ;  /* 0xff8000002a167808 */ /* 0x000fe40001800000 */
[----:B------:R-:W-:Y:S01]  /*4a50*/  ISETP.GE.AND P6, PT, R15, R226, PT ;  /* 0x000000e20f00720c */ /* 0x000fe20003fc6270 */
[----:B------:R-:W-:Y:S01]  /*4a60*/  LDSM.16.MT88.4 R40, [R214+0x12000] ;  /* 0x01200000d628783b */ /* 0x000fe20000004200 */
[----:B------:R-:W-:Y:S02]  /*4a70*/  ISETP.GE.AND P3, PT, R11, R227, PT ;  /* 0x000000e30b00720c */ /* 0x000fe40003f66270 */
[----:B------:R-:W-:Y:S02]  /*4a80*/  FMNMX3.FTZ R3, R3, R12, R10, !PT ;  /* 0x0000000c03037276 */ /* 0x000fe4000781000a */
[----:B------:R-:W-:Y:S02]  /*4a90*/  FSEL R16, R39, -INF , P3 ;  /* 0xff80000027107808 */ /* 0x000fe40001800000 */
[----:B------:R-:W-:-:S02]  /*4aa0*/  FSEL R18, R18, -INF , !P6 ;  /* 0xff80000012127808 */ /* 0x000fc40007000000 */
[----:B------:R-:W-:Y:S02]  /*4ab0*/  FMNMX3.FTZ R3, R3, R8, R244, !PT ;  /* 0x0000000803037276 */ /* 0x000fe400078100f4 */
[CC--:B------:R-:W-:Y:S02]  /*4ac0*/  ISETP.GE.AND P3, PT, R5.reuse, R227.reuse, PT ;  /* 0x000000e30500720c */ /* 0x0c0fe40003f66270 */
[----:B------:R-:W-:Y:S02]  /*4ad0*/  ISETP.GE.AND P6, PT, R5, R226, PT ;  /* 0x000000e20500720c */ /* 0x000fe40003fc6270 */
[----:B------:R-:W-:Y:S02]  /*4ae0*/  FSEL R24, R24, -INF , !P5 ;  /* 0xff80000018187808 */ /* 0x000fe40006800000 */
[----:B------:R-:W-:Y:S02]  /*4af0*/  FSEL R22, R22, -INF , !P4 ;  /* 0xff80000016167808 */ /* 0x000fe40006000000 */
[----:B------:R-:W-:-:S02]  /*4b00*/  ISETP.GE.AND P1, PT, R7, R227, PT ;  /* 0x000000e30700720c */ /* 0x000fc40003f26270 */
[----:B------:R-:W-:Y:S02]  /*4b10*/  FMNMX3.FTZ R5, R32, R36, R28, !PT ;  /* 0x0000002420057276 */ /* 0x000fe4000781001c */
[----:B------:R-:W-:Y:S02]  /*4b20*/  FMNMX3.FTZ R3, R3, R242, R206, !PT ;  /* 0x000000f203037276 */ /* 0x000fe400078100ce */
[-C--:B------:R-:W-:Y:S02]  /*4b30*/  ISETP.GE.AND P5, PT, R11, R226.reuse, PT ;  /* 0x000000e20b00720c */ /* 0x080fe40003fa6270 */
[----:B------:R-:W-:Y:S02]  /*4b40*/  ISETP.GE.AND P4, PT, R7, R226, PT ;  /* 0x000000e20700720c */ /* 0x000fe40003f86270 */
[----:B------:R-:W-:Y:S02]  /*4b50*/  FSEL R34, R34, -INF , P1 ;  /* 0xff80000022227808 */ /* 0x000fe40000800000 */
[----:B------:R-:W-:-:S02]  /*4b60*/  FMNMX3.FTZ R5, R5, R24, R22, !PT ;  /* 0x0000001805057276 */ /* 0x000fc40007810016 */
[----:B------:R-:W-:Y:S02]  /*4b70*/  FSEL R35, R35, -INF , P2 ;  /* 0xff80000023237808 */ /* 0x000fe40001000000 */
[----:B------:R-:W-:Y:S02]  /*4b80*/  FMNMX3.FTZ R3, R3, R234, R240, !PT ;  /* 0x000000ea03037276 */ /* 0x000fe400078100f0 */
[-C--:B------:R-:W-:Y:S02]  /*4b90*/  ISETP.GE.AND P1, PT, R9, R227.reuse, PT ;  /* 0x000000e30900720c */ /* 0x080fe40003f26270 */
[----:B------:R-:W-:Y:S02]  /*4ba0*/  FSEL R16, R16, -INF , !P5 ;  /* 0xff80000010107808 */ /* 0x000fe40006800000 */
[----:B------:R-:W-:Y:S02]  /*4bb0*/  FSEL R204, R34, -INF , !P4 ;  /* 0xff80000022cc7808 */ /* 0x000fe40006000000 */
[----:B------:R-:W-:-:S02]  /*4bc0*/  ISETP.GE.AND P2, PT, R13, R227, PT ;  /* 0x000000e30d00720c */ /* 0x000fc40003f46270 */
[----:B------:R-:W-:Y:S02]  /*4bd0*/  FSEL R30, R30, -INF , P3 ;  /* 0xff8000001e1e7808 */ /* 0x000fe40001800000 */
[----:B------:R-:W-:Y:S02]  /*4be0*/  FMNMX3.FTZ R5, R5, R20, R18, !PT ;  /* 0x0000001405057276 */ /* 0x000fe40007810012 */
[----:B------:R-:W-:Y:S02]  /*4bf0*/  FSEL R224, R35, -INF , !P0 ;  /* 0xff80000023e07808 */ /* 0x000fe40004000000 */
[----:B------:R-:W-:Y:S02]  /*4c00*/  FMNMX3.FTZ R3, R3, R238, R222, !PT ;  /* 0x000000ee03037276 */ /* 0x000fe400078100de */
[----:B------:R-:W-:Y:S02]  /*4c10*/  ISETP.GE.AND P0, PT, R17, R227, PT ;  /* 0x000000e31100720c */ /* 0x000fe40003f06270 */
[----:B------:R-:W-:-:S02]  /*4c20*/  FSEL R31, R31, -INF , P1 ;  /* 0xff8000001f1f7808 */ /* 0x000fc40000800000 */
[-C--:B------:R-:W-:Y:S02]  /*4c30*/  ISETP.GE.AND P5, PT, R9, R226.reuse, PT ;  /* 0x000000e20900720c */ /* 0x080fe40003fa6270 */
[----:B------:R-:W-:Y:S02]  /*4c40*/  ISETP.GE.AND P4, PT, R13, R226, PT ;  /* 0x000000e20d00720c */ /* 0x000fe40003f86270 */
[----:B------:R-:W-:Y:S02]  /*4c50*/  ISETP.GE.AND P1, PT, R19, R227, PT ;  /* 0x000000e31300720c */ /* 0x000fe40003f26270 */
[----:B------:R-:W-:Y:S02]  /*4c60*/  FSEL R26, R26, -INF , P2 ;  /* 0xff8000001a1a7808 */ /* 0x000fe40001000000 */
[----:B------:R-:W-:Y:S02]  /*4c70*/  FSEL R178, R30, -INF , !P6 ;  /* 0xff8000001eb27808 */ /* 0x000fe40007000000 */
[----:B------:R-:W-:-:S02]  /*4c80*/  FMNMX3.FTZ R5, R5, R16, R204, !PT ;  /* 0x0000001005057276 */ /* 0x000fc400078100cc */
[----:B------:R-:W-:Y:S02]  /*4c90*/  FMNMX.FTZ R9, R220, R3, !PT ;  /* 0x00000003dc097209 */ /* 0x000fe40007810000 */
[----:B------:R-:W-:Y:S02]  /*4ca0*/  FSEL R27, R27, -INF , P0 ;  /* 0xff8000001b1b7808 */ /* 0x000fe40000000000 */
[-C--:B------:R-:W-:Y:S01]  /*4cb0*/  ISETP.GE.AND P3, PT, R17, R226.reuse, PT ;  /* 0x000000e21100720c */ /* 0x080fe20003f66270 */
[----:B------:R-:W1:Y:S01]  /*4cc0*/  SHFL.BFLY PT, R30, R9, 0x2, 0x1f ;  /* 0x0c401f00091e7f89 */ /* 0x000e6200000e0000 */
[----:B------:R-:W-:Y:S02]  /*4cd0*/  ISETP.GE.AND P2, PT, R19, R226, PT ;  /* 0x000000e21300720c */ /* 0x000fe40003f46270 */
[----:B------:R-:W-:Y:S02]  /*4ce0*/  ISETP.GE.AND P0, PT, R21, R227, PT ;  /* 0x000000e31500720c */ /* 0x000fe40003f06270 */
[----:B------:R-:W-:-:S02]  /*4cf0*/  FSEL R74, R74, -INF , P1 ;  /* 0xff8000004a4a7808 */ /* 0x000fc40000800000 */
[----:B------:R-:W-:Y:S02]  /*4d00*/  FSEL R176, R31, -INF , !P5 ;  /* 0xff8000001fb07808 */ /* 0x000fe40006800000 */
[----:B------:R-:W-:Y:S02]  /*4d10*/  FSEL R218, R26, -INF , !P4 ;  /* 0xff8000001ada7808 */ /* 0x000fe40006000000 */
[----:B------:R-:W-:Y:S02]  /*4d20*/  FMNMX3.FTZ R5, R5, R224, R178, !PT ;  /* 0x000000e005057276 */ /* 0x000fe400078100b2 */
[----:B------:R-:W-:Y:S02]  /*4d30*/  ISETP.GE.AND P1, PT, R21, R226, PT ;  /* 0x000000e21500720c */ /* 0x000fe40003f26270 */
[----:B------:R-:W-:Y:S02]  /*4d40*/  FSEL R75, R75, -INF , P0 ;  /* 0xff8000004b4b7808 */ /* 0x000fe40000000000 */
[----:B------:R-:W-:-:S02]  /*4d50*/  FSEL R212, R27, -INF , !P3 ;  /* 0xff8000001bd47808 */ /* 0x000fc40005800000 */
[----:B------:R-:W-:Y:S02]  /*4d60*/  FSEL R210, R74, -INF , !P2 ;  /* 0xff8000004ad27808 */ /* 0x000fe40005000000 */
[----:B------:R-:W-:Y:S02]  /*4d70*/  FMNMX3.FTZ R5, R5, R176, R218, !PT ;  /* 0x000000b005057276 */ /* 0x000fe400078100da */
[----:B------:R-:W-:Y:S02]  /*4d80*/  FSEL R208, R75, -INF , !P1 ;  /* 0xff8000004bd07808 */ /* 0x000fe40004800000 */
[----:B------:R-:W-:Y:S01]  /*4d90*/  FMNMX3.FTZ R5, R5, R212, R210, !PT ;  /* 0x000000d405057276 */ /* 0x000fe200078100d2 */
[----:B------:R-:W-:Y:S03]  /*4da0*/  LDSM.16.MT88.4 R72, [R214+0x14000] ;  /* 0x01400000d648783b */ /* 0x000fe60000004200 */
[----:B------:R-:W-:-:S02]  /*4db0*/  FMNMX.FTZ R7, R208, R5, !PT ;  /* 0x00000005d0077209 */ /* 0x000fc40007810000 */
[----:B-1----:R-:W-:-:S03]  /*4dc0*/  FMNMX.FTZ R5, R9, R30, !PT ;  /* 0x0000001e09057209 */ /* 0x002fc60007810000 */
[----:B------:R-:W1:Y:S04]  /*4dd0*/  SHFL.BFLY PT, R26, R7, 0x2, 0x1f ;  /* 0x0c401f00071a7f89 */ /* 0x000e6800000e0000 */
[----:B------:R-:W3:Y:S01]  /*4de0*/  SHFL.BFLY PT, R164, R5, 0x1, 0x1f ;  /* 0x0c201f0005a47f89 */ /* 0x000ee200000e0000 */
[----:B-1----:R-:W-:Y:S02]  /*4df0*/  FMNMX.FTZ R26, R7, R26, !PT ;  /* 0x0000001a071a7209 */ /* 0x002fe40007810000 */
[----:B---3--:R-:W-:-:S03]  /*4e00*/  FMNMX.FTZ R164, R5, R164, !PT ;  /* 0x000000a405a47209 */ /* 0x008fc60007810000 */
[----:B------:R-:W1:Y:S01]  /*4e10*/  SHFL.BFLY PT, R3, R26, 0x1, 0x1f ;  /* 0x0c201f001a037f89 */ /* 0x000e6200000e0000 */
[C---:B------:R-:W-:Y:S01]  /*4e20*/  FSETP.NEU.FTZ.AND P0, PT, R164.reuse, -INF , PT ;  /* 0xff800000a400780b */ /* 0x040fe20003f1d000 */
[----:B--2---:R-:W-:-:S05]  /*4e30*/  FMUL.FTZ R211, R164, UR4 ;  /* 0x00000004a4d37c20 */ /* 0x004fca0008410000 */
[----:B------:R-:W-:-:S05]  /*4e40*/  FSEL R211, R211, RZ, P0 ;  /* 0x000000ffd3d37208 */ /* 0x000fca0000000000 */
[--C-:B------:R-:W-:Y:S01]  /*4e50*/  FFMA.FTZ R198, R48, UR4, -R211.reuse ;  /* 0x0000000430c67c23 */ /* 0x100fe200080108d3 */
[--C-:B------:R-:W-:Y:S01]  /*4e60*/  FFMA.FTZ R195, R6, UR4, -R211.reuse ;  /* 0x0000000406c37c23 */ /* 0x100fe200080108d3 */
[----:B------:R-:W2:Y:S01]  /*4e70*/  LDSM.16.MT88.4 R48, [R202+0x12000] ;  /* 0x01200000ca30783b */ /* 0x000ea20000004200 */
[--C-:B------:R-:W-:Y:S01]  /*4e80*/  FFMA.FTZ R194, R4, UR4, -R211.reuse ;  /* 0x0000000404c27c23 */ /* 0x100fe200080108d3 */
[--C-:B------:R-:W-:Y:S01]  /*4e90*/  FFMA.FTZ R199, R52, UR4, -R211.reuse ;  /* 0x0000000434c77c23 */ /* 0x100fe200080108d3 */
[--C-:B------:R-:W-:Y:S01]  /*4ea0*/  FFMA.FTZ R187, R10, UR4, -R211.reuse ;  /* 0x000000040abb7c23 */ /* 0x100fe200080108d3 */
[----:B------:R-:W3:Y:S01]  /*4eb0*/  LDSM.16.MT88.4 R4, [R200+0x16000] ;  /* 0x01600000c804783b */ /* 0x000ee20000004200 */
[----:B------:R-:W-:Y:S01]  /*4ec0*/  MUFU.EX2 R198, R198 ;  /* 0x000000c600c67308 */ /* 0x000fe20000000800 */
[--C-:B------:R-:W-:Y:S01]  /*4ed0*/  FFMA.FTZ R186, R8, UR4, -R211.reuse ;  /* 0x0000000408ba7c23 */ /* 0x100fe200080108d3 */
[--C-:B------:R-:W-:Y:S01]  /*4ee0*/  FFMA.FTZ R191, R14, UR4, -R211.reuse ;  /* 0x000000040ebf7c23 */ /* 0x100fe200080108d3 */
[----:B-1----:R-:W-:Y:S01]  /*4ef0*/  FMNMX.FTZ R3, R26, R3, !PT ;  /* 0x000000031a037209 */ /* 0x002fe20007810000 */
[----:B------:R-:W1:Y:S01]  /*4f00*/  MUFU.EX2 R199, R199 ;  /* 0x000000c700c77308 */ /* 0x000e620000000800 */
[----:B------:R-:W4:Y:S01]  /*4f10*/  LDSM.16.MT88.4 R8, [R202+0x12800] ;  /* 0x01280000ca08783b */ /* 0x000f220000004200 */
[--C-:B------:R-:W-:Y:S01]  /*4f20*/  FFMA.FTZ R190, R12, UR4, -R211.reuse ;  /* 0x000000040cbe7c23 */ /* 0x100fe200080108d3 */
[C---:B------:R-:W-:Y:S01]  /*4f30*/  FSETP.NEU.FTZ.AND P0, PT, R3.reuse, -INF , PT ;  /* 0xff8000000300780b */ /* 0x040fe20003f1d000 */
[----:B------:R-:W-:Y:S01]  /*4f40*/  FMUL.FTZ R207, R3, UR4 ;  /* 0x0000000403cf7c20 */ /* 0x000fe20008410000 */
[----:B------:R-:W-:Y:S01]  /*4f50*/  MUFU.EX2 R195, R195 ;  /* 0x000000c300c37308 */ /* 0x000fe20000000800 */
[----:B------:R-:W5:Y:S01]  /*4f60*/  LDSM.16.MT88.4 R12, [R202+0x10800] ;  /* 0x01080000ca0c783b */ /* 0x000f620000004200 */
[--C-:B------:R-:W-:Y:S01]  /*4f70*/  FFMA.FTZ R203, R244, UR4, -R211.reuse ;  /* 0x00000004f4cb7c23 */ /* 0x100fe200080108d3 */
[--C-:B------:R-:W-:Y:S01]  /*4f80*/  FFMA.FTZ R205, R206, UR4, -R211.reuse ;  /* 0x00000004cecd7c23 */ /* 0x100fe200080108d3 */
[----:B------:R-:W-:Y:S01]  /*4f90*/  FSEL R207, R207, RZ, P0 ;  /* 0x000000ffcfcf7208 */ /* 0x000fe20000000000 */
[----:B------:R-:W1:Y:S01]  /*4fa0*/  MUFU.EX2 R194, R194 ;  /* 0x000000c200c27308 */ /* 0x000e620000000800 */
[--C-:B------:R-:W-:Y:S01]  /*4fb0*/  FFMA.FTZ R242, R242, UR4, -R211.reuse ;  /* 0x00000004f2f27c23 */ /* 0x100fe200080108d3 */
[----:B------:R-:W-:-:S02]  /*4fc0*/  FFMA.FTZ R241, R220, UR4, -R211 ;  /* 0x00000004dcf17c23 */ /* 0x000fc400080108d3 */
[--C-:B------:R-:W-:Y:S01]  /*4fd0*/  FFMA.FTZ R197, R32, UR4, -R207.reuse ;  /* 0x0000000420c57c23 */ /* 0x100fe200080108cf */
[--C-:B------:R-:W-:Y:S01]  /*4fe0*/  FFMA.FTZ R196, R36, UR4, -R207.reuse ;  /* 0x0000000424c47c23 */ /* 0x100fe200080108cf */
[--C-:B------:R-:W-:Y:S01]  /*4ff0*/  FFMA.FTZ R193, R28, UR4, -R207.reuse ;  /* 0x000000041cc17c23 */ /* 0x100fe200080108cf */
[--C-:B------:R-:W-:Y:S01]  /*5000*/  FFMA.FTZ R192, R24, UR4, -R207.reuse ;  /* 0x0000000418c07c23 */ /* 0x100fe200080108cf */
[----:B-1----:R-:W-:Y:S01]  /*5010*/  F2FP.BF16.F32.PACK_AB R128, R198, R199 ;  /* 0x000000c7c680723e */ /* 0x002fe200000010ff */
[--C-:B------:R-:W-:Y:S01]  /*5020*/  FFMA.FTZ R189, R22, UR4, -R207.reuse ;  /* 0x0000000416bd7c23 */ /* 0x100fe200080108cf */
[----:B------:R-:W-:Y:S01]  /*5030*/  MUFU.EX2 R197, R197 ;  /* 0x000000c500c57308 */ /* 0x000fe20000000800 */
[--C-:B------:R-:W-:Y:S01]  /*5040*/  FFMA.FTZ R188, R20, UR4, -R207.reuse ;  /* 0x0000000414bc7c23 */ /* 0x100fe200080108cf */
[--C-:B------:R-:W-:Y:S01]  /*5050*/  FFMA.FTZ R185, R18, UR4, -R207.reuse ;  /* 0x0000000412b97c23 */ /* 0x100fe200080108cf */
[--C-:B------:R-:W-:Y:S01]  /*5060*/  FFMA.FTZ R184, R16, UR4, -R207.reuse ;  /* 0x0000000410b87c23 */ /* 0x100fe200080108cf */
[----:B------:R-:W1:Y:S01]  /*5070*/  MUFU.EX2 R196, R196 ;  /* 0x000000c400c47308 */ /* 0x000e620000000800 */
[----:B------:R-:W-:Y:S01]  /*5080*/  F2FP.BF16.F32.PACK_AB R130, R194, R195 ;  /* 0x000000c3c282723e */ /* 0x000fe200000010ff */
[----:B------:R-:W5:Y:S01]  /*5090*/  LDSM.16.MT88.4 R16, [R202+0x16800] ;  /* 0x01680000ca10783b */ /* 0x000f620000004200 */
[--C-:B------:R-:W-:Y:S01]  /*50a0*/  FFMA.FTZ R217, R224, UR4, -R207.reuse ;  /* 0x00000004e0d97c23 */ /* 0x100fe200080108cf */
[----:B------:R-:W-:Y:S01]  /*50b0*/  MUFU.EX2 R193, R193 ;  /* 0x000000c100c17308 */ /* 0x000fe20000000800 */
[--C-:B------:R-:W-:Y:S01]  /*50c0*/  FFMA.FTZ R209, R178, UR4, -R207.reuse ;  /* 0x00000004b2d17c23 */ /* 0x100fe200080108cf */
[----:B------:R-:W5:Y:S01]  /*50d0*/  LDSM.16.MT88.4 R20, [R202+0x14800] ;  /* 0x01480000ca14783b */ /* 0x000f620000004200 */
[--C-:B------:R-:W-:Y:S01]  /*50e0*/  FFMA.FTZ R208, R208, UR4, -R207.reuse ;  /* 0x00000004d0d07c23 */ /* 0x100fe200080108cf */
[----:B------:R-:W2:Y:S01]  /*50f0*/  MUFU.EX2 R192, R192 ;  /* 0x000000c000c07308 */ /* 0x000ea20000000800 */
[----:B------:R-:W-:Y:S01]  /*5100*/  FFMA.FTZ R212, R212, UR4, -R207 ;  /* 0x00000004d4d47c23 */ /* 0x000fe200080108cf */
[----:B------:R-:W-:Y:S01]  /*5110*/  LDSM.16.MT88.4 R24, [R214+0x14800] ;  /* 0x01480000d618783b */ /* 0x000fe20000004200 */
[----:B------:R-:W-:Y:S01]  /*5120*/  FADD.FTZ R198, R199, R198 ;  /* 0x000000c6c7c67221 */ /* 0x000fe20000010000 */
[----:B------:R-:W-:Y:S01]  /*5130*/  MUFU.EX2 R191, R191 ;  /* 0x000000bf00bf7308 */ /* 0x000fe20000000800 */
[----:B-1----:R-:W-:Y:S01]  /*5140*/  F2FP.BF16.F32.PACK_AB R129, R196, R197 ;  /* 0x000000c5c481723e */ /* 0x002fe200000010ff */
[----:B------:R-:W-:Y:S02]  /*5150*/  LDSM.16.MT88.4 R28, [R200+0x12800] ;  /* 0x01280000c81c783b */ /* 0x000fe40000004200 */
[----:B------:R-:W1:Y:S01]  /*5160*/  MUFU.EX2 R190, R190 ;  /* 0x000000be00be7308 */ /* 0x000e620000000800 */
[----:B------:R-:W-:Y:S01]  /*5170*/  FADD.FTZ R196, R197, R196 ;  /* 0x000000c4c5c47221 */ /* 0x000fe20000010000 */
[----:B------:R-:W-:Y:S01]  /*5180*/  FADD.FTZ R195, R195, R198 ;  /* 0x000000c6c3c37221 */ /* 0x000fe20000010000 */
[----:B------:R-:W-:Y:S01]  /*5190*/  LDSM.16.MT88.4 R32, [R201+0x12800] ;  /* 0x01280000c920783b */ /* 0x000fe20000004200 */
[----:B------:R-:W-:Y:S01]  /*51a0*/  MUFU.EX2 R187, R187 ;  /* 0x000000bb00bb7308 */ /* 0x000fe20000000800 */
[----:B--2---:R-:W-:Y:S01]  /*51b0*/  F2FP.BF16.F32.PACK_AB R131, R192, R193 ;  /* 0x000000c1c083723e */ /* 0x004fe200000010ff */
[----:B------:R-:W-:-:S02]  /*51c0*/  FADD.FTZ R193, R193, R196 ;  /* 0x000000c4c1c17221 */ /* 0x000fc40000010000 */
[----:B------:R-:W-:Y:S01]  /*51d0*/  MUFU.EX2 R186, R186 ;  /* 0x000000ba00ba7308 */ /* 0x000fe20000000800 */
[----:B------:R-:W-:Y:S01]  /*51e0*/  FADD.FTZ R194, R194, R195 ;  /* 0x000000c3c2c27221 */ /* 0x000fe20000010000 */
[----:B------:R-:W-:Y:S02]  /*51f0*/  FADD.FTZ R192, R192, R193 ;  /* 0x000000c1c0c07221 */ /* 0x000fe40000010000 */
[----:B------:R-:W-:Y:S01]  /*5200*/  MUFU.EX2 R189, R189 ;  /* 0x000000bd00bd7308 */ /* 0x000fe20000000800 */
[C---:B------:R-:W-:Y:S03]  /*5210*/  HMMA.16816.F32.BF16 R44, R128.reuse, R48, RZ ;  /* 0x00000030802c723c */ /* 0x040fe600000418ff */
[----:B------:R-:W2:Y:S04]  /*5220*/  MUFU.EX2 R188, R188 ;  /* 0x000000bc00bc7308 */ /* 0x000ea80000000800 */
        /* <DEDUP_REMOVED lines=297> */
.L_x_6379:
[----:B------:R-:W-:Y:S01]  /*64c0*/  UMOV UR7, URZ ;  /* 0x000000ff00077c82 */ /* 0x000fe20008000000 */
[----:B------:R-:W-:Y:S01]  /*64d0*/  USHF.L.U32 UR6, UR8, 0x6, URZ ;  /* 0x0000000608067899 */ /* 0x000fe200080006ff */
[----:B------:R-:W-:-:S05]  /*64e0*/  IADD3 R5, P0, PT, RZ, -UR7, RZ ;  /* 0x80000007ff057c10 */ /* 0x000fca000ff1e0ff */
[----:B------:R-:W-:-:S05]  /*64f0*/  IMAD.X R4, RZ, RZ, ~UR6, P0 ;  /* 0x80000006ff047e24 */ /* 0x000fca00080e06ff */
[----:B------:R-:W-:-:S04]  /*6500*/  SHF.R.S64 R5, R5, 0x1f, R4 ;  /* 0x0000001f05057819 */ /* 0x000fc80000001004 */
[----:B------:R-:W-:-:S04]  /*6510*/  IADD3 R232, P0, PT, R5, R232, RZ ;  /* 0x000000e805e87210 */ /* 0x000fc80007f1e0ff */
[----:B------:R-:W-:-:S09]  /*6520*/  LEA.HI.X.SX32 R233, R4, R233, 0x1, P0 ;  /* 0x000000e904e97211 */ /* 0x000fd200000f0eff */
.L_x_6380:
        /* <DEDUP_REMOVED lines=10> */
[----:B------:R-:W-:Y:S01]  /*65d0*/  LOP3.LUT R224, R182, 0x400, R183, 0xf8, !PT ;  /* 0x00000400b6e07812 */ /* 0x000fe200078ef8b7 */
[----:B------:R-:W-:Y:S01]  /*65e0*/  LDGSTS.E.BYPASS.LTC128B.128 [R166+0x14000], desc[UR22][R232.64+0x100] ;  /* 0x14000100e8a67fae */ /* 0x000fe2000b981a16 */
[----:B------:R-:W-:Y:S01]  /*65f0*/  IADD3.X R5, PT, PT, R233, UR8, RZ, P0, !PT ;  /* 0x00000008e9057c10 */ /* 0x000fe200087fe4ff */
[----:B------:R-:W-:Y:S01]  /*6600*/  UISETP.GT.AND UP0, UPT, UR14, UR16, UPT ;  /* 0x000000100e00728c */ /* 0x000fe2000bf04270 */
[----:B------:R-:W-:Y:S01]  /*6610*/  IADD3 R8, P0, PT, R4, UR6, RZ ;  /* 0x0000000604087c10 */ /* 0x000fe2000ff1e0ff */
[----:B------:R-:W-:Y:S01]  /*6620*/  LDGSTS.E.BYPASS.LTC128B.128 [R166+0x16000], desc[UR22][R232.64+0x180] ;  /* 0x16000180e8a67fae */ /* 0x000fe2000b981a16 */
[----:B------:R-:W-:Y:S01]  /*6630*/  LEA R234, R234, UR5, 0x1 ;  /* 0x00000005eaea7c11 */ /* 0x000fe2000f8e08ff */
[----:B------:R-:W-:Y:S01]  /*6640*/  VIADD R214, R224, UR5 ;  /* 0x00000005e0d67c36 */ /* 0x000fe20008000000 */
[----:B------:R-:W-:Y:S01]  /*6650*/  IADD3.X R9, PT, PT, R5, UR8, RZ, P0, !PT ;  /* 0x0000000805097c10 */ /* 0x000fe200087fe4ff */
[----:B------:R-:W-:Y:S01]  /*6660*/  LDGSTS.E.BYPASS.LTC128B.128 [R166+0x10800], desc[UR22][R4.64] ;  /* 0x1080000004a67fae */ /* 0x000fe2000b981a16 */
[----:B------:R-:W-:Y:S01]  /*6670*/  IADD3 R6, P0, PT, R8, UR6, RZ ;  /* 0x0000000608067c10 */ /* 0x000fe2000ff1e0ff */
[----:B------:R-:W-:-:S02]  /*6680*/  IMAD.IADD R217, R167, 0x1, R234 ;  /* 0x00000001a7d97824 */ /* 0x000fc400078e02ea */
        /* <DEDUP_REMOVED lines=8> */
[----:B------:R-:W-:Y:S01]  /*6710*/  IMAD.IADD R219, R197, 0x1, R234 ;  /* 0x00000001c5db7824 */ /* 0x000fe200078e02ea */
[----:B------:R-:W-:Y:S01]  /*6720*/  LDGSTS.E.BYPASS.LTC128B.128 [R166+0x13000], desc[UR22][R8.64+0x80] ;  /* 0x1300008008a67fae */ /* 0x000fe2000b981a16 */
[----:B------:R-:W-:Y:S02]  /*6730*/  IMAD.IADD R218, R214, 0x1, R197 ;  /* 0x00000001d6da7824 */ /* 0x000fe400078e02c5 */
[----:B------:R-:W-:Y:S01]  /*6740*/  IMAD.IADD R214, R167, 0x1, R214 ;  /* 0x00000001a7d67824 */ /* 0x000fe200078e02d6 */
[----:B------:R-:W-:Y:S01]  /*6750*/  LDGSTS.E.BYPASS.LTC128B.128 [R166+0x15000], desc[UR22][R8.64+0x100] ;  /* 0x1500010008a67fae */ /* 0x000fe2000b981a16 */
[----:B------:R-:W-:-:S02]  /*6760*/  IMAD.IADD R212, R197, 0x1, R217 ;  /* 0x00000001c5d47824 */ /* 0x000fc400078e02d9 */
[----:B------:R-:W-:Y:S01]  /*6770*/  IMAD.IADD R167, R197, 0x1, R214 ;  /* 0x00000001c5a77824 */ /* 0x000fe200078e02d6 */
[----:B------:R1:W-:Y:S04]  /*6780*/  LDGSTS.E.BYPASS.LTC128B.128 [R166+0x17000], desc[UR22][R8.64+0x180] ;  /* 0x1700018008a67fae */ /* 0x0003e8000b981a16 */
[----:B------:R-:W-:Y:S04]  /*6790*/  LDGSTS.E.BYPASS.LTC128B.128 [R166+0x11800], desc[UR22][R6.64] ;  /* 0x1180000006a67fae */ /* 0x000fe8000b981a16 */
[----:B------:R-:W-:Y:S04]  /*67a0*/  LDGSTS.E.BYPASS.LTC128B.128 [R166+0x13800], desc[UR22][R6.64+0x80] ;  /* 0x1380008006a67fae */ /* 0x000fe8000b981a16 */
[----:B------:R-:W-:Y:S04]  /*67b0*/  LDGSTS.E.BYPASS.LTC128B.128 [R166+0x15800], desc[UR22][R6.64+0x100] ;  /* 0x1580010006a67fae */ /* 0x000fe8000b981a16 */
[----:B------:R2:W-:Y:S04]  /*67c0*/  LDGSTS.E.BYPASS.LTC128B.128 [R166+0x17800], desc[UR22][R6.64+0x180] ;  /* 0x1780018006a67fae */ /* 0x0005e8000b981a16 */
        /* <DEDUP_REMOVED lines=277> */
.L_x_6382:
[----:B------:R-:W-:Y:S01]  /*7920*/  UMOV UR5, URZ ;  /* 0x000000ff00057c82 */ /* 0x000fe20008000000 */
[----:B------:R-:W-:Y:S01]  /*7930*/  USHF.L.U32 UR4, UR10, 0x6, URZ ;  /* 0x000000060a047899 */ /* 0x000fe200080006ff */
[----:B------:R-:W-:-:S05]  /*7940*/  IADD3 R5, P0, PT, RZ, -UR5, RZ ;  /* 0x80000005ff057c10 */ /* 0x000fca000ff1e0ff */
[----:B------:R-:W-:-:S05]  /*7950*/  IMAD.X R4, RZ, RZ, ~UR4, P0 ;  /* 0x80000004ff047e24 */ /* 0x000fca00080e06ff */
[----:B------:R-:W-:-:S04]  /*7960*/  SHF.R.S64 R5, R5, 0x1f, R4 ;  /* 0x0000001f05057819 */ /* 0x000fc80000001004 */
[----:B------:R-:W-:-:S04]  /*7970*/  IADD3 R230, P0, PT, R5, R230, RZ ;  /* 0x000000e605e67210 */ /* 0x000fc80007f1e0ff */
[----:B------:R-:W-:-:S09]  /*7980*/  LEA.HI.X.SX32 R231, R4, R231, 0x1, P0 ;  /* 0x000000e704e77211 */ /* 0x000fd200000f0eff */
.L_x_6383:
[----:B------:R-:W-:Y:S01]  /*7990*/  USHF.L.U32 UR4, UR10, 0x5, URZ ;  /* 0x000000050a047899 */ /* 0x000fe200080006ff */
[----:B------:R-:W-:Y:S01]  /*79a0*/  @!PT LDS RZ, [RZ] ;  /* 0x00000000fffff984 */ /* 0x000fe20000000800 */
[----:B------:R-:W-:Y:S01]  /*79b0*/  @!PT LDS RZ, [RZ] ;  /* 0x00000000fffff984 */ /* 0x000fe20000000800 */
[----:B------:R-:W-:Y:S01]  /*79c0*/  @!PT LDS RZ, [RZ] ;  /* 0x00000000fffff984 */ /* 0x000fe20000000800 */
[----:B------:R1:W-:Y:S01]  /*79d0*/  LDGSTS.E.BYPASS.LTC128B.128 [R166+0x8000], desc[UR22][R230.64] ;  /* 0x08000000e6a67fae */ /* 0x0003e2000b981a16 */
[----:B------:R-:W-:-:S03]  /*79e0*/  USHF.L.U64.HI UR10, UR10, 0x5, UR11 ;  /* 0x000000050a0a7899 */ /* 0x000fc6000801020b */
[----:B------:R1:W-:Y:S01]  /*79f0*/  LDGSTS.E.BYPASS.LTC128B.128 [R166+0xa000], desc[UR22][R230.64+0x80] ;  /* 0x0a000080e6a67fae */ /* 0x0003e2000b981a16 */
[----:B------:R-:W-:-:S03]  /*7a00*/  IADD3 R8, P0, PT, R230, UR4, RZ ;  /* 0x00000004e6087c10 */ /* 0x000fc6000ff1e0ff */
[----:B------:R1:W-:Y:S01]  /*7a10*/  LDGSTS.E.BYPASS.LTC128B.128 [R166+0xc000], desc[UR22][R230.64+0x100] ;  /* 0x0c000100e6a67fae */ /* 0x0003e2000b981a16 */
[----:B------:R-:W-:Y:S02]  /*7a20*/  IADD3.X R9, PT, PT, R231, UR10, RZ, P0, !PT ;  /* 0x0000000ae7097c10 */ /* 0x000fe400087fe4ff */
        /* <DEDUP_REMOVED lines=18> */
.L_x_6381:
[----:B-1----:R-:W-:Y:S01]  /*7b50*/  MOV R5, UR18 ;  /* 0x0000001200057c02 */ /* 0x002fe20008000f00 */
[----:B------:R-:W1:Y:S01]  /*7b60*/  LDCU UR4, c[0x0][0x45c] ;  /* 0x00008b80ff0477ac */ /* 0x000e620008000800 */
[----:B------:R-:W2:Y:S02]  /*7b70*/  S2UR UR6, SR_CgaCtaId ;  /* 0x00000000000679c3 */ /* 0x000ea40000008800 */
[----:B------:R-:W-:Y:S01]  /*7b80*/  LEA R5, R5, R0, 0x6 ;  /* 0x0000000005057211 */ /* 0x000fe200078e30ff */
[----:B------:R-:W-:Y:S01]  /*7b90*/  UMOV UR5, 0x400 ;  /* 0x0000040000057882 */ /* 0x000fe20000000000 */
[----:B------:R-:W-:Y:S02]  /*7ba0*/  @UP0 UIADD3 UR18, UPT, UPT, UR18, -0x3, URZ ;  /* 0xfffffffd12120890 */ /* 0x000fe4000fffe0ff */
[C---:B------:R-:W-:Y:S02]  /*7bb0*/  IADD3 R6, PT, PT, R5.reuse, -0x80, RZ ;  /* 0xffffff8005067810 */ /* 0x040fe40007ffe0ff */
[----:B------:R-:W-:-:S02]  /*7bc0*/  IADD3 R4, PT, PT, R5, -0x7f, RZ ;  /* 0xffffff8105047810 */ /* 0x000fc40007ffe0ff */
[C---:B------:R-:W-:Y:S02]  /*7bd0*/  ISETP.GE.AND P1, PT, R6.reuse, R229, PT ;  /* 0x000000e50600720c */ /* 0x040fe40003f26270 */
[----:B------:R-:W-:Y:S02]  /*7be0*/  ISETP.GE.AND P2, PT, R6, R227, PT ;  /* 0x000000e30600720c */ /* 0x000fe40003f46270 */
[----:B------:R-:W-:Y:S02]  /*7bf0*/  FSEL R12, R180, -INF , P1 ;  /* 0xff800000b40c7808 */ /* 0x000fe40000800000 */
        /* <DEDUP_REMOVED lines=625> */
.L_x_6378:
[----:B------:R-:W-:-:S12]  /*a310*/  UIADD3 UR18, UPT, UPT, UR14, -0x1, URZ ;  /* 0xffffffff0e127890 */ /* 0x000fd8000fffe0ff */
.L_x_6384:
        /* <DEDUP_REMOVED lines=8> */
[----:B------:R-:W-:Y:S01]  /*a3a0*/  IMAD.MOV.U32 R234, RZ, RZ, RZ ;  /* 0x000000ffffea7224 */ /* 0x000fe200078e00ff */
[----:B------:R-:W-:Y:S01]  /*a3b0*/  UISETP.NE.AND.EX UP0, UPT, UR13, URZ, UPT, UP0 ;  /* 0x000000ff0d00728c */ /* 0x000fe2000bf05300 */
[----:B------:R-:W-:Y:S01]  /*a3c0*/  IMAD.U32 R235, RZ, RZ, UR11 ;  /* 0x0000000bffeb7e24 */ /* 0x000fe2000f8e00ff */
[----:B------:R-:W-:Y:S01]  /*a3d0*/  SEL R3, R3, 0xffffffe0, !P0 ;  /* 0xffffffe003037807 */ /* 0x000fe20004000000 */
[----:B------:R-:W-:Y:S01]  /*a3e0*/  UMOV UR10, 0x400 ;  /* 0x00000400000a7882 */ /* 0x000fe20000000000 */
[----:B------:R-:W-:Y:S01]  /*a3f0*/  IADD3 R225, PT, PT, R214, 0x10000, RZ ;  /* 0x00010000d6e17810 */ /* 0x000fe20007ffe0ff */
[----:B------:R-:W-:Y:S01]  /*a400*/  UIADD3 UR12, UPT, UPT, UR18, 0x1, URZ ;  /* 0x00000001120c7890 */ /* 0x000fe2000fffe0ff */
[----:B------:R-:W-:Y:S01]  /*a410*/  LOP3.LUT R235, R235, 0x20, R0, 0xfe, !PT ;  /* 0x00000020ebeb7812 */ /* 0x000fe200078efe00 */
[----:B------:R-:W2:Y:S01]  /*a420*/  LDCU UR4, c[0x0][0x45c] ;  /* 0x00008b80ff0477ac */ /* 0x000ea20008000800 */
[----:B------:R-:W-:-:S02]  /*a430*/  MOV R0, R164 ;  /* 0x000000a400007202 */ /* 0x000fc40000000f00 */
[----:B------:R-:W-:Y:S01]  /*a440*/  PLOP3.LUT P3, PT, PT, PT, UP0, 0x80, 0x8 ;  /* 0x000000000008781c */ /* 0x000fe20003f6f008 */
[----:B------:R-:W3:Y:S01]  /*a450*/  LDCU.64 UR6, c[0x0][0x3a0] ;  /* 0x00007400ff0677ac */ /* 0x000ee20008000a00 */
[----:B------:R-:W-:Y:S01]  /*a460*/  IADD3 R212, PT, PT, R214, R3, RZ ;  /* 0x00000003d6d47210 */ /* 0x000fe20007ffe0ff */
[----:B------:R-:W4:Y:S01]  /*a470*/  LDCU.64 UR8, c[0x0][0x3a8] ;  /* 0x00007500ff0877ac */ /* 0x000f220008000a00 */
[----:B------:R-:W-:Y:S02]  /*a480*/  UIADD3 UR13, UPT, UPT, UR11, 0x40, URZ ;  /* 0x000000400b0d7890 */ /* 0x000fe4000fffe0ff */
[----:B-1----:R-:W-:-:S12]  /*a490*/  ULEA UR5, UR5, UR10, 0x18 ;  /* 0x0000000a05057291 */ /* 0x002fd8000f8ec0ff */
.L_x_6389:
        /* <DEDUP_REMOVED lines=9> */
[C---:B------:R-:W-:Y:S02]  /*a530*/  IMAD.SHL.U32 R3, R213.reuse, 0x8, RZ ;  /* 0x00000008d5037824 */ /* 0x040fe400078e00ff */
[----:B------:R-:W-:Y:S02]  /*a540*/  @!P3 IMAD.X R8, RZ, RZ, ~R8, P0 ;  /* 0x000000ffff08b224 */ /* 0x000fe400000e0e08 */
[C---:B------:R-:W-:Y:S01]  /*a550*/  IMAD.SHL.U32 R168, R213.reuse, 0x40, RZ ;  /* 0x00000040d5a87824 */ /* 0x040fe200078e00ff */
[--C-:B------:R-:W-:Y:S01]  /*a560*/  LOP3.LUT R6, R6, 0x1f8, R3.reuse, 0x78, !PT ;  /* 0x000001f806067812 */ /* 0x100fe200078e7803 */
[----:B------:R-:W-:Y:S01]  /*a570*/  IMAD.SHL.U32 R210, R213, 0x20, RZ ;  /* 0x00000020d5d27824 */ /* 0x000fe200078e00ff */
[----:B------:R-:W-:Y:S02]  /*a580*/  @!P3 SHF.R.S64 R7, R7, 0x1f, R8 ;  /* 0x0000001f0707b819 */ /* 0x000fe40000001008 */
[----:B------:R-:W-:Y:S02]  /*a590*/  LOP3.LUT R4, R168, 0x1c0, RZ, 0xc0, !PT ;  /* 0x000001c0a8047812 */ /* 0x000fe400078ec0ff */
[----:B------:R-:W-:Y:S02]  /*a5a0*/  @!P3 IADD3 R232, P0, PT, R232, R7, RZ ;  /* 0x00000007e8e8b210 */ /* 0x000fe40007f1e0ff */
[----:B------:R-:W-:Y:S01]  /*a5b0*/  LOP3.LUT R243, R6, 0x1e00, R3, 0xf8, !PT ;  /* 0x00001e0006f37812 */ /* 0x000fe200078ef803 */
[----:B------:R-:W-:Y:S01]  /*a5c0*/  IMAD.MOV.U32 R6, RZ, RZ, R233 ;  /* 0x000000ffff067224 */ /* 0x000fe200078e00e9 */
[----:B------:R-:W-:Y:S02]  /*a5d0*/  LOP3.LUT R165, R4, 0x38, R3, 0xf8, !PT ;  /* 0x0000003804a57812 */ /* 0x000fe400078ef803 */
        /* <DEDUP_REMOVED lines=64> */
.L_x_6386:
[----:B------:R-:W-:Y:S01]  /*a9e0*/  LEA R243, R243, UR5, 0x1 ;  /* 0x00000005f3f37c11 */ /* 0x000fe2000f8e08ff */
[----:B------:R-:W-:Y:S01]  /*a9f0*/  IMAD.SHL.U32 R209, R208, 0x20, RZ ;  /* 0x00000020d0d17824 */ /* 0x000fe200078e00ff */
[----:B------:R-:W-:Y:S01]  /*aa00*/  LOP3.LUT R215, R210, 0x7c00, RZ, 0xc0, !PT ;  /* 0x00007c00d2d77812 */ /* 0x000fe200078ec0ff */
[----:B------:R-:W-:Y:S01]  /*aa10*/  IMAD.MOV.U32 R217, RZ, RZ, 0x20 ;  /* 0x00000020ffd97424 */ /* 0x000fe200078e00ff */
[----:B------:R-:W-:Y:S01]  /*aa20*/  SHF.L.U64.HI R208, R208, 0x5, R211 ;  /* 0x00000005d0d07819 */ /* 0x000fe200000102d3 */
[----:B------:R-:W-:Y:S01]  /*aa30*/  @!PT LDS RZ, [RZ] ;  /* 0x00000000fffff984 */ /* 0x000fe20000000800 */
[----:B------:R-:W-:Y:S01]  /*aa40*/  @!PT LDS RZ, [RZ] ;  /* 0x00000000fffff984 */ /* 0x000fe20000000800 */
[----:B------:R-:W-:Y:S01]  /*aa50*/  @!PT LDS RZ, [RZ] ;  /* 0x00000000fffff984 */ /* 0x000fe20000000800 */
[----:B------:R-:W-:Y:S01]  /*aa60*/  LDGSTS.E.BYPASS.LTC128B.128 [R243+0x10000], desc[UR22][R232.64] ;  /* 0x10000000e8f37fae */ /* 0x000fe2000b981a16 */
[C---:B------:R-:W-:Y:S01]  /*aa70*/  IADD3 R210, P0, PT, R209.reuse, R232, RZ ;  /* 0x000000e8d1d27210 */ /* 0x040fe20007f1e0ff */
[----:B------:R-:W-:Y:S01]  /*aa80*/  UIADD3 UR12, UPT, UPT, UR12, -0x1, URZ ;  /* 0xffffffff0c0c7890 */ /* 0x000fe2000fffe0ff */
[----:B------:R-:W-:Y:S01]  /*aa90*/  SHF.R.U32.HI R216, RZ, 0x1, R213 ;  /* 0x00000001ffd87819 */ /* 0x000fe200000116d5 */
[----:B------:R-:W-:Y:S01]  /*aaa0*/  LDGSTS.E.BYPASS.LTC128B.128 [R243+0x12000], desc[UR22][R232.64+0x80] ;  /* 0x12000080e8f37fae */ /* 0x000fe2000b981a16 */
[----:B------:R-:W-:Y:S01]  /*aab0*/  IADD3 R246, P1, PT, R209, R210, RZ ;  /* 0x000000d2d1f67210 */ /* 0x000fe20007f3e0ff */
[C---:B------:R-:W-:Y:S01]  /*aac0*/  IMAD.X R211, R208.reuse, 0x1, R233, P0 ;  /* 0x00000001d0d37824 */ /* 0x040fe200000e06e9 */
        /* <DEDUP_REMOVED lines=21> */
[----:B------:R1:W-:Y:S01]  /*ac20*/  LDGSTS.E.BYPASS.LTC128B.128 [R243+0x16800], desc[UR22][R210.64+0x180] ;  /* 0x16800180d2f37fae */ /* 0x0003e2000b981a16 */
[----:B------:R-:W-:Y:S02]  /*ac30*/  IMAD.MOV.U32 R3, RZ, RZ, 0x40 ;  /* 0x00000040ff037424 */ /* 0x000fe400078e00ff */
[C---:B------:R-:W-:Y:S01]  /*ac40*/  IMAD.IADD R222, R224.reuse, 0x1, R217 ;  /* 0x00000001e0de7824 */ /* 0x040fe200078e02d9 */
[----:B------:R2:W-:Y:S01]  /*ac50*/  LDGSTS.E.BYPASS.LTC128B.128 [R243+0x11000], desc[UR22][R246.64] ;  /* 0x11000000f6f37fae */ /* 0x0005e2000b981a16 */
[--C-:B------:R-:W-:Y:S01]  /*ac60*/  IMAD.IADD R221, R217, 0x1, R218.reuse ;  /* 0x00000001d9dd7824 */ /* 0x100fe200078e02da */
[----:B------:R-:W-:Y:S02]  /*ac70*/  SEL R3, R3, 0xffffffc0, !P2 ;  /* 0xffffffc003037807 */ /* 0x000fe40005000000 */
[----:B------:R2:W-:Y:S03]  /*ac80*/  LDGSTS.E.BYPASS.LTC128B.128 [R243+0x13000], desc[UR22][R246.64+0x80] ;  /* 0x13000080f6f37fae */ /* 0x0005e6000b981a16 */
[----:B------:R-:W-:Y:S01]  /*ac90*/  IMAD.IADD R220, R224, 0x1, R3 ;  /* 0x00000001e0dc7824 */ /* 0x000fe200078e0203 */
[----:B------:R2:W-:Y:S01]  /*aca0*/  LDGSTS.E.BYPASS.LTC128B.128 [R243+0x15000], desc[UR22][R246.64+0x100] ;  /* 0x15000100f6f37fae */ /* 0x0005e2000b981a16 */
[----:B------:R-:W-:Y:S02]  /*acb0*/  IMAD.IADD R218, R3, 0x1, R218 ;  /* 0x0000000103da7824 */ /* 0x000fe400078e02da */
[C---:B------:R-:W-:Y:S01]  /*acc0*/  IMAD.IADD R219, R217.reuse, 0x1, R220 ;  /* 0x00000001d9db7824 */ /* 0x040fe200078e02dc */
[----:B------:R2:W-:Y:S01]  /*acd0*/  LDGSTS.E.BYPASS.LTC128B.128 [R243+0x17000], desc[UR22][R246.64+0x180] ;  /* 0x17000180f6f37fae */ /* 0x0005e2000b981a16 */
[----:B------:R-:W-:Y:S03]  /*ace0*/  IMAD.IADD R3, R217, 0x1, R218 ;  /* 0x00000001d9037824 */ /* 0x000fe600078e02da */
        /* <DEDUP_REMOVED lines=13> */
[----:B------:R-:W-:Y:S04]  /*adc0*/  LDSM.16.M88.4 R196, [R220] ;  /* 0x00000000dcc4783b */ /* 0x000fe80000000200 */
[----:B------:R-:W-:Y:S01]  /*add0*/  LDSM.16.M88.4 R200, [R218+0x8000] ;  /* 0x00800000dac8783b */ /* 0x000fe20000000200 */
[C---:B-----5:R-:W-:Y:S03]  /*ade0*/  HMMA.16816.F32.BF16 R4, R164.reuse, R168, RZ ;  /* 0x000000a8a404723c */ /* 0x060fe600000418ff */
[----:B------:R-:W-:Y:S04]  /*adf0*/  LDSM.16.M88.4 R204, [R218+0x8800] ;  /* 0x00880000dacc783b */ /* 0x000fe80000000200 */
[----:B-1----:R-:W-:Y:S01]  /*ae00*/  LDSM.16.M88.4 R208, [R223+UR5+0xe000] ;  /* 0x00e00005dfd0783b */ /* 0x002fe20008000200 */
[C---:B------:R-:W-:Y:S03]  /*ae10*/  HMMA.16816.F32.BF16 R8, R164.reuse, R170, RZ ;  /* 0x000000aaa408723c */ /* 0x040fe600000418ff */
[----:B------:R-:W1:Y:S05]  /*ae20*/  LDSM.16.M88.4 R168, [R221+0x9000] ;  /* 0x00900000dda8783b */ /* 0x000e6a0000000200 */
[C---:B---3--:R-:W-:Y:S08]  /*ae30*/  HMMA.16816.F32.BF16 R12, R164.reuse, R172, RZ ;  /* 0x000000aca40c723c */ /* 0x048ff000000418ff */
[C---:B------:R-:W-:Y:S01]  /*ae40*/  HMMA.16816.F32.BF16 R16, R164.reuse, R174, RZ ;  /* 0x000000aea410723c */ /* 0x040fe200000418ff */
[----:B------:R-:W3:Y:S07]  /*ae50*/  LDSM.16.M88.4 R172, [R221+0x9800] ;  /* 0x00980000ddac783b */ /* 0x000eee0000000200 */
[C---:B----4-:R-:W-:Y:S08]  /*ae60*/  HMMA.16816.F32.BF16 R20, R164.reuse, R176, RZ ;  /* 0x000000b0a414723c */ /* 0x050ff000000418ff */
[C---:B------:R-:W-:Y:S01]  /*ae70*/  HMMA.16816.F32.BF16 R24, R164.reuse, R178, RZ ;  /* 0x000000b2a418723c */ /* 0x040fe200000418ff */
[----:B------:R-:W-:Y:S07]  /*ae80*/  LDSM.16.M88.4 R176, [R218+0x9800] ;  /* 0x00980000dab0783b */ /* 0x000fee0000000200 */
[C---:B--2---:R-:W-:Y:S08]  /*ae90*/  HMMA.16816.F32.BF16 R28, R164.reuse, R180, RZ ;  /* 0x000000b4a41c723c */ /* 0x044ff000000418ff */
[----:B------:R-:W-:Y:S01]  /*aea0*/  HMMA.16816.F32.BF16 R32, R164, R182, RZ ;  /* 0x000000b6a420723c */ /* 0x000fe200000418ff */
[----:B------:R-:W2:Y:S04]  /*aeb0*/  LDSM.16.M88.4 R164, [R218+0x9000] ;  /* 0x00900000daa4783b */ /* 0x000ea80000000200 */
        /* <DEDUP_REMOVED lines=13> */
[----:B------:R-:W-:Y:S03]  /*af90*/  LDSM.16.M88.4 R184, [R224+0x2000] ;  /* 0x00200000e0b8783b */ /* 0x000fe60000000200 */
[C---:B------:R-:W-:Y:S08]  /*afa0*/  HMMA.16816.F32.BF16 R4, R196.reuse, R200, R4 ;  /* 0x000000c8c404723c */ /* 0x040ff00000041804 */
        /* <DEDUP_REMOVED lines=8> */
[C---:B------:R-:W-:Y:S08]  /*b030*/  HMMA.16816.F32.BF16 R28, R196.reuse, R176, R28 ;  /* 0x000000b0c41c723c */ /* 0x040ff0000004181c */
[----:B------:R-:W-:Y:S01]  /*b040*/  HMMA.16816.F32.BF16 R32, R196, R178, R32 ;  /* 0x000000b2c420723c */ /* 0x000fe20000041820 */
[----:B------:R-:W2:Y:S04]  /*b050*/  LDSM.16.M88.4 R176, [R223+UR5+0xb800] ;  /* 0x00b80005dfb0783b */ /* 0x000ea80008000200 */
        /* <DEDUP_REMOVED lines=26> */
[----:B------:R-:W2:Y:S03]  /*b200*/  LDSM.16.M88.4 R184, [R218+0xb000] ;  /* 0x00b00000dab8783b */ /* 0x000ea60000000200 */
        /* <DEDUP_REMOVED lines=213> */
.L_x_6388:
        /* <DEDUP_REMOVED lines=28> */
.L_x_6387:
[C---:B------:R-:W-:Y:S01]  /*c120*/  IADD3 R170, PT, PT, R235.reuse, -0x1f, RZ ;  /* 0xffffffe1ebaa7810 */ /* 0x040fe20007ffe0ff */
[----:B------:R-:W-:Y:S01]  /*c130*/  UISETP.GT.AND UP0, UPT, UR12, UR16, UPT ;  /* 0x000000100c00728c */ /* 0x000fe2000bf04270 */
[C---:B------:R-:W-:Y:S01]  /*c140*/  IADD3 R172, PT, PT, R235.reuse, -0x20, RZ ;  /* 0xffffffe0ebac7810 */ /* 0x040fe20007ffe0ff */
[----:B------:R-:W-:Y:S01]  /*c150*/  UIADD3 UR13, UPT, UPT, UR13, -0x40, URZ ;  /* 0xffffffc00d0d7890 */ /* 0x000fe2000fffe0ff */
[C---:B------:R-:W-:Y:S02]  /*c160*/  ISETP.GE.AND P4, PT, R170.reuse, R229, PT ;  /* 0x000000e5aa00720c */ /* 0x040fe40003f86270 */
[----:B-1----:R-:W-:Y:S02]  /*c170*/  IADD3 R164, PT, PT, R235, -0x17, RZ ;  /* 0xffffffe9eba47810 */ /* 0x002fe40007ffe0ff */
[----:B------:R-:W-:Y:S02]  /*c180*/  ISETP.GE.AND P0, PT, R170, R227, PT ;  /* 0x000000e3aa00720c */ /* 0x000fe40003f06270 */
[----:B------:R-:W-:Y:S02]  /*c190*/  FSEL R169, R5, -INF , P4 ;  /* 0xff80000005a97808 */ /* 0x000fe40002000000 */
[-C--:B------:R-:W-:Y:S02]  /*c1a0*/  ISETP.GE.AND P5, PT, R172, R229.reuse, PT ;  /* 0x000000e5ac00720c */ /* 0x080fe40003fa6270 */
[----:B------:R-:W-:Y:S02]  /*c1b0*/  FSEL R7, R7, -INF , P0 ;  /* 0xff80000007077808 */ /* 0x000fe40000000000 */
[C---:B------:R-:W-:Y:S02]  /*c1c0*/  ISETP.GE.AND P4, PT, R164.reuse, R229, PT ;  /* 0x000000e5a400720c */ /* 0x040fe40003f86270 */
[-C--:B------:R-:W-:Y:S02]  /*c1d0*/  ISETP.GE.AND P0, PT, R164, R227.reuse, PT ;  /* 0x000000e3a400720c */ /* 0x080fe40003f06270 */
[C---:B------:R-:W-:Y:S02]  /*c1e0*/  IADD3 R165, PT, PT, R235.reuse, -0x18, RZ ;  /* 0xffffffe8eba57810 */ /* 0x040fe40007ffe0ff */
[----:B------:R-:W-:Y:S02]  /*c1f0*/  ISETP.GE.AND P1, PT, R172, R227, PT ;  /* 0x000000e3ac00720c */ /* 0x000fe40003f26270 */
[----:B------:R-:W-:Y:S02]  /*c200*/  IADD3 R166, PT, PT, R235, -0xf, RZ ;  /* 0xfffffff1eba67810 */ /* 0x000fe40007ffe0ff */
[----:B------:R-:W-:Y:S02]  /*c210*/  FSEL R171, R4, -INF , P5 ;  /* 0xff80000004ab7808 */ /* 0x000fe40002800000 */
[----:B------:R-:W-:Y:S02]  /*c220*/  FSEL R167, R9, -INF , P4 ;  /* 0xff80000009a77808 */ /* 0x000fe40002000000 */
[----:B------:R-:W-:Y:S02]  /*c230*/  ISETP.GE.AND P5, PT, R165, R229, PT ;  /* 0x000000e5a500720c */ /* 0x000fe40003fa6270 */
[----:B------:R-:W-:Y:S02]  /*c240*/  FSEL R9, R11, -INF , P0 ;  /* 0xff8000000b097808 */ /* 0x000fe40000000000 */
[----:B------:R-:W-:Y:S02]  /*c250*/  FSEL R5, R6, -INF , P1 ;  /* 0xff80000006057808 */ /* 0x000fe40000800000 */
[C---:B------:R-:W-:Y:S02]  /*c260*/  IADD3 R11, PT, PT, R235.reuse, -0x10, RZ ;  /* 0xfffffff0eb0b7810 */ /* 0x040fe40007ffe0ff */
[-C--:B------:R-:W-:Y:S02]  /*c270*/  ISETP.GE.AND P0, PT, R166, R227.reuse, PT ;  /* 0x000000e3a600720c */ /* 0x080fe40003f06270 */
[----:B------:R-:W-:Y:S02]  /*c280*/  IADD3 R3, PT, PT, R235, -0x7, RZ ;  /* 0xfffffff9eb037810 */ /* 0x000fe40007ffe0ff */
[----:B------:R-:W-:Y:S02]  /*c290*/  ISETP.GE.AND P1, PT, R165, R227, PT ;  /* 0x000000e3a500720c */ /* 0x000fe40003f26270 */
[----:B------:R-:W-:Y:S02]  /*c2a0*/  FSEL R168, R8, -INF , P5 ;  /* 0xff80000008a87808 */ /* 0x000fe40002800000 */
[----:B------:R-:W-:Y:S02]  /*c2b0*/  FSEL R201, R15, -INF , P0 ;  /* 0xff8000000fc97808 */ /* 0x000fe40000000000 */
[----:B------:R-:W-:Y:S02]  /*c2c0*/  ISETP.GE.AND P5, PT, R11, R229, PT ;  /* 0x000000e50b00720c */ /* 0x000fe40003fa6270 */
[----:B------:R-:W-:Y:S02]  /*c2d0*/  FSEL R10, R10, -INF , P1 ;  /* 0xff8000000a0a7808 */ /* 0x000fe40000800000 */
[----:B------:R-:W-:Y:S02]  /*c2e0*/  IADD3 R8, PT, PT, R235, -0x8, RZ ;  /* 0xfffffff8eb087810 */ /* 0x000fe40007ffe0ff */
[-C--:B------:R-:W-:Y:S02]  /*c2f0*/  ISETP.GE.AND P0, PT, R3, R227.reuse, PT ;  /* 0x000000e30300720c */ /* 0x080fe40003f06270 */
[----:B------:R-:W-:Y:S02]  /*c300*/  ISETP.GE.AND P1, PT, R11, R227, PT ;  /* 0x000000e30b00720c */ /* 0x000fe40003f26270 */
[----:B------:R-:W-:Y:S02]  /*c310*/  FSEL R205, R12, -INF , P5 ;  /* 0xff8000000ccd7808 */ /* 0x000fe40002800000 */
[-C--:B------:R-:W-:Y:S02]  /*c320*/  ISETP.GE.AND P5, PT, R8, R229.reuse, PT ;  /* 0x000000e50800720c */ /* 0x080fe40003fa6270 */
[----:B------:R-:W-:Y:S02]  /*c330*/  FSEL R173, R19, -INF , P0 ;  /* 0xff80000013ad7808 */ /* 0x000fe40000000000 */
[----:B------:R-:W-:Y:S02]  /*c340*/  ISETP.GE.AND P4, PT, R166, R229, PT ;  /* 0x000000e5a600720c */ /* 0x000fe40003f86270 */
[----:B------:R-:W-:Y:S02]  /*c350*/  FSEL R14, R14, -INF , P1 ;  /* 0xff8000000e0e7808 */ /* 0x000fe40000800000 */
[CC--:B------:R-:W-:Y:S02]  /*c360*/  ISETP.GE.AND P0, PT, R235.reuse, R227.reuse, PT ;  /* 0x000000e3eb00720c */ /* 0x0c0fe40003f06270 */
[----:B------:R-:W-:Y:S02]  /*c370*/  IADD3 R12, PT, PT, R235, 0x8, RZ ;  /* 0x00000008eb0c7810 */ /* 0x000fe40007ffe0ff */
[----:B------:R-:W-:Y:S02]  /*c380*/  ISETP.GE.AND P1, PT, R8, R227, PT ;  /* 0x000000e30800720c */ /* 0x000fe40003f26270 */
[----:B------:R-:W-:Y:S02]  /*c390*/  FSEL R199, R13, -INF , P4 ;  /* 0xff8000000dc77808 */ /* 0x000fe40002000000 */
[----:B------:R-:W-:Y:S02]  /*c3a0*/  FSEL R179, R16, -INF , P5 ;  /* 0xff80000010b37808 */ /* 0x000fe40002800000 */
[----:B------:R-:W-:Y:S02]  /*c3b0*/  FSEL R22, R22, -INF , P0 ;  /* 0xff80000016167808 */ /* 0x000fe40000000000 */
[-C--:B------:R-:W-:Y:S02]  /*c3c0*/  ISETP.GE.AND P4, PT, R3, R229.reuse, PT ;  /* 0x000000e50300720c */ /* 0x080fe40003f86270 */
[C---:B------:R-:W-:Y:S02]  /*c3d0*/  ISETP.GE.AND P6, PT, R172.reuse, R228, PT ;  /* 0x000000e4ac00720c */ /* 0x040fe40003fc6270 */
[----:B------:R-:W-:Y:S02]  /*c3e0*/  ISETP.GE.AND P5, PT, R172, R226, PT ;  /* 0x000000e2ac00720c */ /* 0x000fe40003fa6270 */
[C---:B------:R-:W-:Y:S02]  /*c3f0*/  IADD3 R172, PT, PT, R235.reuse, 0x1, RZ ;  /* 0x00000001ebac7810 */ /* 0x040fe40007ffe0ff */
[-C--:B------:R-:W-:Y:S02]  /*c400*/  ISETP.GE.AND P0, PT, R12, R229.reuse, PT ;  /* 0x000000e50c00720c */ /* 0x080fe40003f06270 */
[----:B------:R-:W-:Y:S02]  /*c410*/  FSEL R18, R18, -INF , P1 ;  /* 0xff80000012127808 */ /* 0x000fe40000800000 */
[CC--:B------:R-:W-:Y:S02]  /*c420*/  ISETP.GE.AND P1, PT, R235.reuse, R229.reuse, PT ;  /* 0x000000e5eb00720c */ /* 0x0c0fe40003f26270 */
[----:B------:R-:W-:Y:S02]  /*c430*/  IADD3 R6, PT, PT, R235, 0x9, RZ ;  /* 0x00000009eb067810 */ /* 0x000fe40007ffe0ff */
[----:B------:R-:W-:Y:S02]  /*c440*/  FSEL R177, R17, -INF , P4 ;  /* 0xff80000011b17808 */ /* 0x000fe40002000000 */
[----:B------:R-:W-:Y:S02]  /*c450*/  ISETP.GE.AND P4, PT, R172, R229, PT ;  /* 0x000000e5ac00720c */ /* 0x000fe40003f86270 */
[----:B------:R-:W-:Y:S02]  /*c460*/  FSEL R24, R24, -INF , P0 ;  /* 0xff80000018187808 */ /* 0x000fe40000000000 */
[----:B------:R-:W-:Y:S02]  /*c470*/  FSEL R245, R20, -INF , P1 ;  /* 0xff80000014f57808 */ /* 0x000fe40000800000 */
        /* <DEDUP_REMOVED lines=8> */
[-C--:B------:R-:W-:Y:S02]  /*c500*/  ISETP.GE.AND P1, PT, R12, R227.reuse, PT ;  /* 0x000000e30c00720c */ /* 0x080fe40003f26270 */
[----:B------:R-:W-:Y:S02]  /*c510*/  IADD3 R21, PT, PT, R235, 0x11, RZ ;  /* 0x00000011eb157810 */ /* 0x000fe40007ffe0ff */
[----:B------:R-:W-:Y:S02]  /*c520*/  FSEL R25, R25, -INF , P4 ;  /* 0xff80000019197808 */ /* 0x000fe40002000000 */
[-C--:B------:R-:W-:Y:S02]  /*c530*/  ISETP.GE.AND P4, PT, R20, R227.reuse, PT ;  /* 0x000000e31400720c */ /* 0x080fe40003f86270 */
[----:B------:R-:W-:Y:S02]  /*c540*/  FSEL R28, R28, -INF , P0 ;  /* 0xff8000001c1c7808 */ /* 0x000fe40000000000 */
[----:B------:R-:W-:Y:S02]  /*c550*/  FSEL R26, R26, -INF , P1 ;  /* 0xff8000001a1a7808 */ /* 0x000fe40000800000 */
[----:B------:R-:W-:Y:S02]  /*c560*/  ISETP.GE.AND P0, PT, R21, R227, PT ;  /* 0x000000e31500720c */ /* 0x000fe40003f06270 */
[C---:B------:R-:W-:Y:S02]  /*c570*/  IADD3 R4, PT, PT, R235.reuse, 0x18, RZ ;  /* 0x00000018eb047810 */ /* 0x040fe40007ffe0ff */
[----:B------:R-:W-:Y:S02]  /*c580*/  IADD3 R16, PT, PT, R235, 0x19, RZ ;  /* 0x00000019eb107810 */ /* 0x000fe40007ffe0ff */
[-C--:B------:R-:W-:Y:S02]  /*c590*/  ISETP.GE.AND P1, PT, R21, R229.reuse, PT ;  /* 0x000000e51500720c */ /* 0x080fe40003f26270 */
[----:B------:R-:W-:Y:S02]  /*c5a0*/  FSEL R30, R30, -INF , P4 ;  /* 0xff8000001e1e7808 */ /* 0x000fe40002000000 */
[----:B------:R-:W-:Y:S02]  /*c5b0*/  FSEL R31, R31, -INF , P0 ;  /* 0xff8000001f1f7808 */ /* 0x000fe40000000000 */
[----:B------:R-:W-:Y:S02]  /*c5c0*/  ISETP.GE.AND P4, PT, R4, R229, PT ;  /* 0x000000e50400720c */ /* 0x000fe40003f86270 */
[----:B------:R-:W-:Y:S02]  /*c5d0*/  FSEL R29, R29, -INF , P1 ;  /* 0xff8000001d1d7808 */ /* 0x000fe40000800000 */
[C---:B------:R-:W-:Y:S02]  /*c5e0*/  ISETP.GE.AND P0, PT, R16.reuse, R227, PT ;  /* 0x000000e31000720c */ /* 0x040fe40003f06270 */
[----:B------:R-:W-:Y:S02]  /*c5f0*/  ISETP.GE.AND P1, PT, R16, R229, PT ;  /* 0x000000e51000720c */ /* 0x000fe40003f26270 */
[----:B------:R-:W-:Y:S02]  /*c600*/  FSEL R32, R32, -INF , P4 ;  /* 0xff80000020207808 */ /* 0x000fe40002000000 */
[----:B------:R-:W-:Y:S02]  /*c610*/  FSEL R35, R35, -INF , P0 ;  /* 0xff80000023237808 */ /* 0x000fe40000000000 */
[----:B------:R-:W-:Y:S02]  /*c620*/  ISETP.GE.AND P4, PT, R235, R228, PT ;  /* 0x000000e4eb00720c */ /* 0x000fe40003f86270 */
[----:B------:R-:W-:Y:S02]  /*c630*/  FSEL R33, R33, -INF , P1 ;  /* 0xff80000021217808 */ /* 0x000fe40000800000 */
[-C--:B------:R-:W-:Y:S02]  /*c640*/  ISETP.GE.AND P0, PT, R235, R226.reuse, PT ;  /* 0x000000e2eb00720c */ /* 0x080fe40003f06270 */
[----:B------:R-:W-:Y:S02]  /*c650*/  ISETP.GE.AND P1, PT, R4, R227, PT ;  /* 0x000000e30400720c */ /* 0x000fe40003f26270 */
[----:B------:R-:W-:Y:S02]  /*c660*/  FSEL R245, R245, -INF , !P4 ;  /* 0xff800000f5f57808 */ /* 0x000fe40006000000 */
[----:B------:R-:W-:Y:S02]  /*c670*/  FSEL R221, R22, -INF , !P0 ;  /* 0xff80000016dd7808 */ /* 0x000fe40004000000 */
[----:B------:R-:W-:Y:S02]  /*c680*/  ISETP.GE.AND P4, PT, R170, R226, PT ;  /* 0x000000e2aa00720c */ /* 0x000fe40003f86270 */
[----:B------:R-:W-:Y:S02]  /*c690*/  FSEL R34, R34, -INF , P1 ;  /* 0xff80000022227808 */ /* 0x000fe40000800000 */
[-C--:B------:R-:W-:Y:S02]  /*c6a0*/  ISETP.GE.AND P0, PT, R165, R228.reuse, PT ;  /* 0x000000e4a500720c */ /* 0x080fe40003f06270 */
[----:B------:R-:W-:Y:S02]  /*c6b0*/  ISETP.GE.AND P1, PT, R170, R228, PT ;  /* 0x000000e4aa00720c */ /* 0x000fe40003f26270 */
[----:B------:R-:W-:Y:S02]  /*c6c0*/  FSEL R19, R171, -INF , !P6 ;  /* 0xff800000ab137808 */ /* 0x000fe40007000000 */
[-C--:B------:R-:W-:Y:S02]  /*c6d0*/  ISETP.GE.AND P6, PT, R165, R226.reuse, PT ;  /* 0x000000e2a500720c */ /* 0x080fe40003fc6270 */
[----:B------:R-:W-:Y:S02]  /*c6e0*/  FSEL R13, R7, -INF , !P4 ;  /* 0xff800000070d7808 */ /* 0x000fe40006000000 */
[----:B------:R-:W-:Y:S02]  /*c6f0*/  FSEL R15, R5, -INF , !P5 ;  /* 0xff800000050f7808 */ /* 0x000fe40006800000 */
[----:B------:R-:W-:Y:S02]  /*c700*/  FSEL R7, R168, -INF , !P0 ;  /* 0xff800000a8077808 */ /* 0x000fe40004000000 */
[----:B------:R-:W-:Y:S02]  /*c710*/  FSEL R17, R169, -INF , !P1 ;  /* 0xff800000a9117808 */ /* 0x000fe40004800000 */
[CC--:B------:R-:W-:Y:S02]  /*c720*/  ISETP.GE.AND P5, PT, R164.reuse, R226.reuse, PT ;  /* 0x000000e2a400720c */ /* 0x0c0fe40003fa6270 */
[C---:B------:R-:W-:Y:S02]  /*c730*/  ISETP.GE.AND P0, PT, R11.reuse, R226, PT ;  /* 0x000000e20b00720c */ /* 0x040fe40003f06270 */
[-C--:B------:R-:W-:Y:S02]  /*c740*/  ISETP.GE.AND P4, PT, R11, R228.reuse, PT ;  /* 0x000000e40b00720c */ /* 0x080fe40003f86270 */
[----:B------:R-:W-:Y:S02]  /*c750*/  ISETP.GE.AND P1, PT, R164, R228, PT ;  /* 0x000000e4a400720c */ /* 0x000fe40003f26270 */
[----:B------:R-:W-:Y:S02]  /*c760*/  FSEL R11, R10, -INF , !P6 ;  /* 0xff8000000a0b7808 */ /* 0x000fe40007000000 */
[----:B------:R-:W-:Y:S02]  /*c770*/  ISETP.GE.AND P6, PT, R166, R226, PT ;  /* 0x000000e2a600720c */ /* 0x000fe40003fc6270 */
[----:B------:R-:W-:Y:S02]  /*c780*/  FSEL R9, R9, -INF , !P5 ;  /* 0xff80000009097808 */ /* 0x000fe40006800000 */
[----:B------:R-:W-:Y:S02]  /*c790*/  FSEL R205, R205, -INF , !P4 ;  /* 0xff800000cdcd7808 */ /* 0x000fe40006000000 */
[C---:B------:R-:W-:Y:S02]  /*c7a0*/  ISETP.GE.AND P5, PT, R8.reuse, R228, PT ;  /* 0x000000e40800720c */ /* 0x040fe40003fa6270 */
[----:B------:R-:W-:Y:S02]  /*c7b0*/  ISETP.GE.AND P4, PT, R8, R226, PT ;  /* 0x000000e20800720c */ /* 0x000fe40003f86270 */
[----:B------:R-:W-:Y:S02]  /*c7c0*/  FSEL R5, R167, -INF , !P1 ;  /* 0xff800000a7057808 */ /* 0x000fe40004800000 */
[----:B------:R-:W-:Y:S02]  /*c7d0*/  FSEL R203, R14, -INF , !P0 ;  /* 0xff8000000ecb7808 */ /* 0x000fe40004000000 */
[----:B------:R-:W-:Y:S02]  /*c7e0*/  FMNMX3.FTZ R8, R2, R15, R13, !PT ;  /* 0x0000000f02087276 */ /* 0x000fe4000781000d */
[----:B------:R-:W-:Y:S02]  /*c7f0*/  FSEL R201, R201, -INF , !P6 ;  /* 0xff800000c9c97808 */ /* 0x000fe40007000000 */
[-C--:B------:R-:W-:Y:S02]  /*c800*/  ISETP.GE.AND P1, PT, R166, R228.reuse, PT ;  /* 0x000000e4a600720c */ /* 0x080fe40003f26270 */
[----:B------:R-:W-:Y:S02]  /*c810*/  ISETP.GE.AND P6, PT, R172, R228, PT ;  /* 0x000000e4ac00720c */ /* 0x000fe40003fc6270 */
[----:B------:R-:W-:Y:S02]  /*c820*/  ISETP.GE.AND P0, PT, R3, R226, PT ;  /* 0x000000e20300720c */ /* 0x000fe40003f06270 */
[----:B------:R-:W-:Y:S02]  /*c830*/  FMNMX3.FTZ R8, R8, R11, R9, !PT ;  /* 0x0000000b08087276 */ /* 0x000fe40007810009 */
[----:B------:R-:W-:Y:S02]  /*c840*/  FSEL R199, R199, -INF , !P1 ;  /* 0xff800000c7c77808 */ /* 0x000fe40004800000 */
[----:B------:R-:W-:Y:S02]  /*c850*/  FSEL R173, R173, -INF , !P0 ;  /* 0xff800000adad7808 */ /* 0x000fe40004000000 */
[-C--:B------:R-:W-:Y:S02]  /*c860*/  ISETP.GE.AND P1, PT, R3, R228.reuse, PT ;  /* 0x000000e40300720c */ /* 0x080fe40003f26270 */
[----:B------:R-:W-:Y:S02]  /*c870*/  FSEL R243, R243, -INF , !P6 ;  /* 0xff800000f3f37808 */ /* 0x000fe40007000000 */
[C---:B------:R-:W-:Y:S02]  /*c880*/  ISETP.GE.AND P0, PT, R6.reuse, R228, PT ;  /* 0x000000e40600720c */ /* 0x040fe40003f06270 */
[-C--:B------:R-:W-:Y:S02]  /*c890*/  ISETP.GE.AND P6, PT, R6, R226.reuse, PT ;  /* 0x000000e20600720c */ /* 0x080fe40003fc6270 */
[----:B------:R-:W-:Y:S02]  /*c8a0*/  FSEL R179, R179, -INF , !P5 ;  /* 0xff800000b3b37808 */ /* 0x000fe40006800000 */
[----:B------:R-:W-:Y:S02]  /*c8b0*/  FMNMX3.FTZ R6, R0, R19, R17, !PT ;  /* 0x0000001300067276 */ /* 0x000fe40007810011 */
[----:B------:R-:W-:Y:S02]  /*c8c0*/  ISETP.GE.AND P5, PT, R172, R226, PT ;  /* 0x000000e2ac00720c */ /* 0x000fe40003fa6270 */
[----:B------:R-:W-:Y:S02]  /*c8d0*/  FSEL R175, R18, -INF , !P4 ;  /* 0xff80000012af7808 */ /* 0x000fe40006000000 */
[----:B------:R-:W-:Y:S02]  /*c8e0*/  FMNMX3.FTZ R8, R8, R203, R201, !PT ;  /* 0x000000cb08087276 */ /* 0x000fe400078100c9 */
[----:B------:R-:W-:Y:S02]  /*c8f0*/  FSEL R177, R177, -INF , !P1 ;  /* 0xff800000b1b17808 */ /* 0x000fe40004800000 */
[C---:B------:R-:W-:Y:S02]  /*c900*/  ISETP.GE.AND P1, PT, R12.reuse, R228, PT ;  /* 0x000000e40c00720c */ /* 0x040fe40003f26270 */
[----:B------:R-:W-:Y:S02]  /*c910*/  ISETP.GE.AND P4, PT, R12, R226, PT ;  /* 0x000000e20c00720c */ /* 0x000fe40003f86270 */
[----:B------:R-:W-:Y:S02]  /*c920*/  FMNMX3.FTZ R6, R6, R7, R5, !PT ;  /* 0x0000000706067276 */ /* 0x000fe40007810005 */
[----:B------:R-:W-:Y:S02]  /*c930*/  FSEL R219, R23, -INF , !P5 ;  /* 0xff80000017db7808 */ /* 0x000fe40006800000 */
[----:B------:R-:W-:Y:S02]  /*c940*/  FMNMX3.FTZ R8, R8, R175, R173, !PT ;  /* 0x000000af08087276 */ /* 0x000fe400078100ad */
        /* <DEDUP_REMOVED lines=8> */
[----:B------:R-:W-:Y:S02]  /*c9d0*/  FSEL R197, R28, -INF , !P5 ;  /* 0xff8000001cc57808 */ /* 0x000fe40006800000 */
[----:B------:R-:W-:Y:S02]  /*c9e0*/  FMNMX3.FTZ R6, R6, R179, R177, !PT ;  /* 0x000000b306067276 */ /* 0x000fe400078100b1 */
[----:B------:R-:W-:Y:S02]  /*c9f0*/  FSEL R193, R30, -INF , !P1 ;  /* 0xff8000001ec17808 */ /* 0x000fe40004800000 */
[----:B------:R-:W-:Y:S02]  /*ca00*/  FSEL R183, R31, -INF , !P4 ;  /* 0xff8000001fb77808 */ /* 0x000fe40006000000 */
[----:B------:R-:W-:Y:S02]  /*ca10*/  FSEL R211, R25, -INF , !P0 ;  /* 0xff80000019d37808 */ /* 0x000fe40004000000 */
[-C--:B------:R-:W-:Y:S02]  /*ca20*/  ISETP.GE.AND P5, PT, R16, R226.reuse, PT ;  /* 0x000000e21000720c */ /* 0x080fe40003fa6270 */
[----:B------:R-:W-:Y:S02]  /*ca30*/  FMNMX3.FTZ R8, R8, R209, R207, !PT ;  /* 0x000000d108087276 */ /* 0x000fe400078100cf */
[----:B------:R-:W-:Y:S02]  /*ca40*/  ISETP.GE.AND P1, PT, R4, R226, PT ;  /* 0x000000e20400720c */ /* 0x000fe40003f26270 */
[-C--:B------:R-:W-:Y:S02]  /*ca50*/  ISETP.GE.AND P0, PT, R21, R228.reuse, PT ;  /* 0x000000e41500720c */ /* 0x080fe40003f06270 */
        /* <DEDUP_REMOVED lines=474> */
.L_x_6385:
        /* <DEDUP_REMOVED lines=20> */
[----:B------:R-:W-:Y:S01]  /*e940*/  LOP3.LUT R15, R216, 0x30, RZ, 0xc0, !PT ;  /* 0x00000030d80f7812 */ /* 0x000fe200078ec0ff */
[----:B-1----:R-:W-:Y:S01]  /*e950*/  FADD.FTZ R4, R4, R241 ;  /* 0x000000f104047221 */ /* 0x002fe20000010000 */
[----:B--2---:R-:W-:Y:S01]  /*e960*/  UIMAD UR6, UR12, UR6, UR17 ;  /* 0x000000060c0672a4 */ /* 0x004fe2000f8e0211 */
[----:B---3--:R-:W-:-:S03]  /*e970*/  FADD.FTZ R11, R0, R239 ;  /* 0x000000ef000b7221 */ /* 0x008fc60000010000 */
[----:B------:R-:W1:Y:S01]  /*e980*/  SHFL.BFLY PT, R9, R4, 0x1, 0x1f ;  /* 0x0c201f0004097f89 */ /* 0x000e6200000e0000 */
[----:B------:R-:W-:-:S03]  /*e990*/  SHF.R.U32.HI R0, RZ, 0x2, R213 ;  /* 0x00000002ff007819 */ /* 0x000fc600000116d5 */
        /* <DEDUP_REMOVED lines=10> */
[----:B------:R-:W-:Y:S01]  /*ea40*/  LOP3.LUT R11, R10, 0x1f8, RZ, 0xc0, !PT ;  /* 0x000001f80a0b7812 */ /* 0x000fe200078ec0ff */
[----:B------:R-:W-:Y:S01]  /*ea50*/  BAR.SYNC.DEFER_BLOCKING 0x0 ;  /* 0x0000000000007b1d */ /* 0x000fe20000010000 */
[----:B------:R-:W-:Y:S02]  /*ea60*/  FSETP.NE.FTZ.AND P1, PT, R9, RZ, PT ;  /* 0x000000ff0900720b */ /* 0x000fe40003f35000 */
[----:B------:R-:W-:Y:S02]  /*ea70*/  FSETP.NE.FTZ.AND P0, PT, R8, RZ, PT ;  /* 0x000000ff0800720b */ /* 0x000fe40003f15000 */
[----:B------:R-:W-:Y:S01]  /*ea80*/  LOP3.LUT R11, R11, 0x38, R216, 0x78, !PT ;  /* 0x000000380b0b7812 */ /* 0x000fe200078e78d8 */
[----:B------:R-:W2:Y:S01]  /*ea90*/  MUFU.RCP R7, R8 ;  /* 0x0000000800077308 */ /* 0x000ea20000001000 */
[----:B------:R-:W-:Y:S02]  /*eaa0*/  R2P PR, R213, 0x1c ;  /* 0x0000001cd5007804 */ /* 0x000fe40000000000 */
[----:B------:R-:W-:-:S02]  /*eab0*/  LEA R2, R11, R2, 0x2 ;  /* 0x000000020b027211 */ /* 0x000fc400078e10ff */
[----:B------:R-:W-:Y:S02]  /*eac0*/  MOV R11, 0x40 ;  /* 0x00000040000b7802 */ /* 0x000fe40000000f00 */
[----:B------:R-:W-:Y:S01]  /*ead0*/  LOP3.LUT R10, R13, 0x3c, R10, 0xf8, !PT ;  /* 0x0000003c0d0a7812 */ /* 0x000fe200078ef80a */
[----:B------:R-:W3:Y:S01]  /*eae0*/  @P1 LDC R21, c[0x0][0x458] ;  /* 0x00011600ff151b82 */ /* 0x000ee20000000800 */
[----:B------:R-:W-:Y:S01]  /*eaf0*/  LEA R13, R6, UR5, 0x2 ;  /* 0x00000005060d7c11 */ /* 0x000fe2000f8e10ff */
[----:B------:R-:W4:Y:S01]  /*eb00*/  @P1 MUFU.LG2 R9, R9 ;  /* 0x0000000900091308 */ /* 0x000f220000000c00 */
[----:B-1----:R-:W-:Y:S02]  /*eb10*/  FSEL R5, R5, 1, P1 ;  /* 0x3f80000005057808 */ /* 0x002fe40000800000 */
[----:B------:R-:W-:Y:S02]  /*eb20*/  SEL R14, R11, 0xffffffc0, !P3 ;  /* 0xffffffc00b0e7807 */ /* 0x000fe40005800000 */
[----:B------:R-:W-:Y:S01]  /*eb30*/  SEL R12, R12, 0xffffffe0, !P2 ;  /* 0xffffffe00c0c7807 */ /* 0x000fe20005000000 */
[----:B------:R-:W-:Y:S01]  /*eb40*/  FMUL.FTZ R160, R5, R160 ;  /* 0x000000a005a07220 */ /* 0x000fe20000410000 */
[----:B------:R-:W-:Y:S01]  /*eb50*/  IADD3 R17, PT, PT, R13, 0x80, RZ ;  /* 0x000000800d117810 */ /* 0x000fe20007ffe0ff */
[----:B------:R-:W-:Y:S01]  /*eb60*/  FMUL.FTZ R161, R5, R161 ;  /* 0x000000a105a17220 */ /* 0x000fe20000410000 */
[----:B--2---:R-:W-:Y:S01]  /*eb70*/  FSEL R7, R7, 1, P0 ;  /* 0x3f80000007077808 */ /* 0x004fe20000000000 */
[----:B------:R-:W-:Y:S01]  /*eb80*/  FMUL.FTZ R156, R5, R156 ;  /* 0x0000009c059c7220 */ /* 0x000fe20000410000 */
[----:B------:R-:W-:Y:S01]  /*eb90*/  IADD3 R15, PT, PT, R13, R14, RZ ;  /* 0x0000000e0d0f7210 */ /* 0x000fe20007ffe0ff */
[----:B------:R-:W-:Y:S01]  /*eba0*/  FMUL.FTZ R157, R5, R157 ;  /* 0x0000009d059d7220 */ /* 0x000fe20000410000 */
[----:B------:R-:W-:Y:S01]  /*ebb0*/  @P4 IADD3 R17, PT, PT, R13, -0x80, RZ ;  /* 0xffffff800d114810 */ /* 0x000fe20007ffe0ff */
[C---:B------:R-:W-:Y:S01]  /*ebc0*/  FMUL.FTZ R162, R7.reuse, R162 ;  /* 0x000000a207a27220 */ /* 0x040fe20000410000 */
[C---:B------:R-:W-:Y:S01]  /*ebd0*/  FMUL.FTZ R163, R7.reuse, R163 ;  /* 0x000000a307a37220 */ /* 0x040fe20000410000 */
[C---:B------:R-:W-:Y:S01]  /*ebe0*/  FMUL.FTZ R158, R7.reuse, R158 ;  /* 0x0000009e079e7220 */ /* 0x040fe20000410000 */
[----:B------:R-:W-:Y:S01]  /*ebf0*/  FMUL.FTZ R159, R7, R159 ;  /* 0x0000009f079f7220 */ /* 0x000fe20000410000 */
[----:B------:R-:W-:Y:S01]  /*ec00*/  IADD3 R11, PT, PT, R13, R12, RZ ;  /* 0x0000000c0d0b7210 */ /* 0x000fe20007ffe0ff */
        /* <DEDUP_REMOVED lines=9> */
[C---:B------:R-:W-:Y:S01]  /*eca0*/  FMUL.FTZ R144, R5.reuse, R144 ;  /* 0x0000009005907220 */ /* 0x040fe20000410000 */
        /* <DEDUP_REMOVED lines=9> */
[C---:B------:R-:W-:Y:S01]  /*ed40*/  IADD3 R14, PT, PT, R12.reuse, R17, RZ ;  /* 0x000000110c0e7210 */ /* 0x040fe20007ffe0ff */
        /* <DEDUP_REMOVED lines=131> */
[C---:B------:R-:W-:Y:S01]  /*f580*/  FMUL.FTZ R125, R5.reuse, R125 ;  /* 0x0000007d057d7220 */ /* 0x040fe20000410000 */
[----:B------:R-:W-:Y:S01]  /*f590*/  FMUL.FTZ R4, R5, R128 ;  /* 0x0000008005047220 */ /* 0x000fe20000410000 */
[C---:B------:R-:W-:Y:S01]  /*f5a0*/  FMUL.FTZ R126, R7.reuse, R126 ;  /* 0x0000007e077e7220 */ /* 0x040fe20000410000 */
[----:B------:R2:W-:Y:S01]  /*f5b0*/  STS.64 [R11+0x8000], R72 ;  /* 0x008000480b007388 */ /* 0x0005e20000000a00 */
[C---:B------:R-:W-:Y:S01]  /*f5c0*/  FMUL.FTZ R127, R7.reuse, R127 ;  /* 0x0000007f077f7220 */ /* 0x040fe20000410000 */
[----:B------:R-:W-:Y:S01]  /*f5d0*/  FMUL.FTZ R6, R7, R130 ;  /* 0x0000008207067220 */ /* 0x000fe20000410000 */
[----:B------:R-:W-:Y:S01]  /*f5e0*/  FMUL.FTZ R5, R5, R129 ;  /* 0x0000008105057220 */ /* 0x000fe20000410000 */
[----:B------:R2:W-:Y:S01]  /*f5f0*/  STS.64 [R11+0x8800], R74 ;  /* 0x0088004a0b007388 */ /* 0x0005e20000000a00 */
[----:B------:R-:W-:Y:S01]  /*f600*/  FMUL.FTZ R7, R7, R131 ;  /* 0x0000008307077220 */ /* 0x000fe20000410000 */
[----:B------:R-:W5:Y:S01]  /*f610*/  @P0 LDC R18, c[0x0][0x458] ;  /* 0x00011600ff120b82 */ /* 0x000f620000000800 */
[----:B------:R-:W2:Y:S01]  /*f620*/  @P0 MUFU.LG2 R8, R8 ;  /* 0x0000000800080308 */ /* 0x000ea20000000c00 */
[----:B------:R5:W-:Y:S01]  /*f630*/  STS.64 [R15+0x8000], R76 ;  /* 0x0080004c0f007388 */ /* 0x000be20000000a00 */
[----:B----4-:R-:W-:Y:S01]  /*f640*/  @P1 FMUL.FTZ R9, R9, 0.69314718246459960938 ;  /* 0x3f31721809091820 */ /* 0x010fe20000410000 */
[----:B-1----:R-:W-:-:S02]  /*f650*/  MOV R133, 0xff800000 ;  /* 0xff80000000857802 */ /* 0x002fc40000000f00 */
[----:B------:R1:W-:Y:S01]  /*f660*/  STS.64 [R15+0x8800], R78 ;  /* 0x0088004e0f007388 */ /* 0x0003e20000000a00 */
[----:B---3--:R-:W-:Y:S01]  /*f670*/  @P1 FFMA.FTZ R133, R164, R21, R9 ;  /* 0x00000015a4851223 */ /* 0x008fe20000010009 */
[----:B------:R-:W-:Y:S02]  /*f680*/  LOP3.LUT P1, RZ, R213, 0x3, RZ, 0xc0, !PT ;  /* 0x00000003d5ff7812 */ /* 0x000fe4000782c0ff */
[----:B------:R1:W-:Y:S01]  /*f690*/  STS.64 [R16+0x8000], R80 ;  /* 0x0080005010007388 */ /* 0x0003e20000000a00 */
[----:B------:R-:W-:-:S03]  /*f6a0*/  MOV R132, 0xff800000 ;  /* 0xff80000000847802 */ /* 0x000fc60000000f00 */
[----:B------:R1:W-:Y:S04]  /*f6b0*/  STS.64 [R16+0x8800], R82 ;  /* 0x0088005210007388 */ /* 0x0003e80000000a00 */
[----:B------:R1:W-:Y:S01]  /*f6c0*/  STS.64 [R17+0x8000], R84 ;  /* 0x0080005411007388 */ /* 0x0003e20000000a00 */
[----:B--2---:R-:W-:-:S03]  /*f6d0*/  @P0 FMUL.FTZ R8, R8, 0.69314718246459960938 ;  /* 0x3f31721808080820 */ /* 0x004fc60000410000 */
[----:B------:R1:W-:Y:S01]  /*f6e0*/  STS.64 [R17+0x8800], R86 ;  /* 0x0088005611007388 */ /* 0x0003e20000000a00 */
[----:B-----5:R-:W-:Y:S01]  /*f6f0*/  @P0 FFMA.FTZ R132, R3, R18, R8 ;  /* 0x0000001203840223 */ /* 0x020fe20000010008 */
[----:B------:R-:W-:Y:S02]  /*f700*/  IADD3 R134, P0, PT, R10, UR4, RZ ;  /* 0x000000040a867c10 */ /* 0x000fe4000ff1e0ff */
        /* <DEDUP_REMOVED lines=68> */
.L_x_6391:
[----:B------:R-:W-:Y:S05]  /*fb50*/  BSYNC.RECONVERGENT B0 ;  /* 0x0000000000007941 */ /* 0x000fea0003800200 */
.L_x_6390:
[----:B------:R-:W3:Y:S01]  /*fb60*/  LDCU.64 UR4, c[0x0][0x3f8] ;  /* 0x00007f00ff0477ac */ /* 0x000ee20008000a00 */
[----:B------:R-:W-:Y:S02]  /*fb70*/  SHF.R.U32.HI R213, RZ, 0x4, R213 ;  /* 0x00000004ffd57819 */ /* 0x000fe400000116d5 */
[----:B------:R-:W-:Y:S02]  /*fb80*/  LEA.HI.X.SX32 R3, R3, RZ, 0x1, P0 ;  /* 0x000000ff03037211 */ /* 0x000fe400000f0eff */
[C---:B------:R-:W-:Y:S01]  /*fb90*/  ISETP.GE.AND P0, PT, R213.reuse, UR28, PT ;  /* 0x0000001cd5007c0c */ /* 0x040fe2000bf06270 */
[C---:B-1----:R-:W-:Y:S02]  /*fba0*/  VIADD R2, R213.reuse, 0x8 ;  /* 0x00000008d5027836 */ /* 0x042fe40000000000 */
[C---:B------:R-:W-:Y:S02]  /*fbb0*/  VIADD R0, R213.reuse, 0x10 ;  /* 0x00000010d5007836 */ /* 0x040fe40000000000 */
[C---:B--2---:R-:W-:Y:S01]  /*fbc0*/  VIADD R132, R213.reuse, 0x18 ;  /* 0x00000018d5847836 */ /* 0x044fe20000000000 */
[----:B------:R-:W-:Y:S01]  /*fbd0*/  ISETP.GE.AND P6, PT, R2, UR28, PT ;  /* 0x0000001c02007c0c */ /* 0x000fe2000bfc6270 */
[C---:B------:R-:W-:Y:S01]  /*fbe0*/  VIADD R2, R213.reuse, 0x28 ;  /* 0x00000028d5027836 */ /* 0x040fe20000000000 */
[----:B------:R-:W-:Y:S01]  /*fbf0*/  ISETP.GE.AND P5, PT, R0, UR28, PT ;  /* 0x0000001c00007c0c */ /* 0x000fe2000bfa6270 */
[----:B------:R-:W-:Y:S01]  /*fc00*/  VIADD R0, R213, 0x30 ;  /* 0x00000030d5007836 */ /* 0x000fe20000000000 */
[----:B------:R-:W-:-:S02]  /*fc10*/  ISETP.GE.AND P4, PT, R132, UR28, PT ;  /* 0x0000001c84007c0c */ /* 0x000fc4000bf86270 */
[----:B------:R-:W-:Y:S02]  /*fc20*/  ISETP.GE.AND P2, PT, R2, UR28, PT ;  /* 0x0000001c02007c0c */ /* 0x000fe4000bf46270 */
[----:B---3--:R-:W-:-:S04]  /*fc30*/  LEA R136, P1, R134, UR4, 0x2 ;  /* 0x0000000486887c11 */ /* 0x008fc8000f8210ff */
[----:B------:R-:W-:Y:S01]  /*fc40*/  LEA.HI.X R137, R134, UR5, R3, 0x2, P1 ;  /* 0x0000000586897c11 */ /* 0x000fe200088f1403 */
[C---:B------:R-:W-:Y:S01]  /*fc50*/  VIADD R3, R213.reuse, 0x20 ;  /* 0x00000020d5037836 */ /* 0x040fe20000000000 */
        /* <DEDUP_REMOVED lines=38> */
.L_x_6392:
        /* <DEDUP_REMOVED lines=12> */
.L_x_7500:


//--------------------- .text._ZN5flash24flash_fwd_splitkv_kernelI23Flash_fwd_kernel_traitsILi256ELi64ELi64ELi4ELb0ELb0EN7cutlass10bfloat16_tE19Flash_kernel_traitsILi256ELi64ELi64ELi4ES3_EELb0ELb1ELb0ELb0ELb1ELb1ELb1ELb0EEEvNS_16Flash_fwd_paramsE --------------------------
	.section	.text._ZN5flash24flash_fwd_splitkv_kernelI23Flash_fwd_kernel_traitsILi256ELi64ELi64ELi4ELb0ELb0EN7cutlass10bfloat16_tE19Flash_kernel_traitsILi256ELi64ELi64ELi4ES3_EELb0ELb1ELb0ELb0ELb1ELb1ELb1ELb0EEEvNS_16Flash_fwd_paramsE,"ax",@progbits
	.align	128
        .global         _ZN5flash24flash_fwd_splitkv_kernelI23Flash_fwd_kernel_traitsILi256ELi64ELi64ELi4ELb0ELb0EN7cutlass10bfloat16_tE19Flash_kernel_traitsILi256ELi64ELi64ELi4ES3_EELb0ELb1ELb0ELb0ELb1ELb1ELb1ELb0EEEvNS_16Flash_fwd_paramsE
        .type           _ZN5flash24flash_fwd_splitkv_kernelI23Flash_fwd_kernel_traitsILi256ELi64ELi64ELi4ELb0ELb0EN7cutlass10bfloat16_tE19Flash_kernel_traitsILi256ELi64ELi64ELi4ES3_EELb0ELb1ELb0ELb0ELb1ELb1ELb1ELb0EEEvNS_16Flash_fwd_paramsE,@function
        .size           _ZN5flash24flash_fwd_splitkv_kernelI23Flash_fwd_kernel_traitsILi256ELi64ELi64ELi4ELb0ELb0EN7cutlass10bfloat16_tE19Flash_kernel_traitsILi256ELi64ELi64ELi4ES3_EELb0ELb1ELb0ELb0ELb1ELb1ELb1ELb0EEEvNS_16Flash_fwd_paramsE,(.L_x_7501 - _ZN5flash24flash_fwd_splitkv_kernelI23Flash_fwd_kernel_traitsILi256ELi64ELi64ELi4ELb0ELb0EN7cutlass10bfloat16_tE19Flash_kernel_traitsILi256ELi64ELi64ELi4ES3_EELb0ELb1ELb0ELb0ELb1ELb1ELb1ELb0EEEvNS_16Flash_fwd_paramsE)
        .other          _ZN5flash24flash_fwd_splitkv_kernelI23Flash_fwd_kernel_traitsILi256ELi64ELi64ELi4ELb0ELb0EN7cutlass10bfloat16_tE19Flash_kernel_traitsILi256ELi64ELi64ELi4ES3_EELb0ELb1ELb0ELb0ELb1ELb1ELb1ELb0EEEvNS_16Flash_fwd_paramsE,@"STO_CUDA_ENTRY STV_DEFAULT"
_ZN5flash24flash_fwd_splitkv_kernelI23Flash_fwd_kernel_traitsILi256ELi64ELi64ELi4ELb0ELb0EN7cutlass10bfloat16_tE19Flash_kernel_traitsILi256ELi64ELi64ELi4ES3_EELb0ELb1ELb0ELb0ELb1ELb1ELb1ELb0EEEvNS_16Flash_fwd_paramsE:
.text._ZN5flash24flash_fwd_splitkv_kernelI23Flash_fwd_kernel_traitsILi256ELi64ELi64ELi4ELb0ELb0EN7cutlass10bfloat16_tE19Flash_kernel_traitsILi256ELi64ELi64ELi4ES3_EELb0ELb1ELb0ELb0ELb1ELb1ELb1ELb0EEEvNS_16Flash_fwd_paramsE:
        /* <DEDUP_REMOVED lines=80> */
.L_x_6393:
        /* <DEDUP_REMOVED lines=191> */
.L_x_6394:
        /* <DEDUP_REMOVED lines=11> */
.L_x_6395:
        /* <DEDUP_REMOVED lines=102> */
.L_x_6396:
        /* <DEDUP_REMOVED lines=15> */
.L_x_6398:
[----:B------:R-:W1:Y:S01]  /*18f0*/  LDCU.64 UR10, c[0x0][0x3b8] ;  /* 0x00007700ff0a77ac */ /* 0x000e620008000a00 */
[----:B------:R-:W-:-:S04]  /*1900*/  UIADD3 UR15, UPT, UPT, UR7, UR28, URZ ;  /* 0x0000001c070f7290 */ /* 0x000fc8000fffe0ff */
[----:B-1----:R-:W-:Y:S02]  /*1910*/  UIMAD.WIDE.U32 UR4, UR15, UR10, URZ ;  /* 0x0000000a0f0472a5 */ /* 0x002fe4000f8e00ff */
[----:B------:R-:W-:-:S04]  /*1920*/  UIMAD UR15, UR15, UR11, URZ ;  /* 0x0000000b0f0f72a4 */ /* 0x000fc8000f8e02ff */
[----:B------:R-:W-:Y:S01]  /*1930*/  UIADD3 UR15, UPT, UPT, UR5, UR15, URZ ;  /* 0x0000000f050f7290 */ /* 0x000fe2000fffe0ff */
[----:B------:R-:W-:-:S11]  /*1940*/  UMOV UR14, UR4 ;  /* 0x00000004000e7c82 */ /* 0x000fd60008000000 */
.L_x_6399:
        /* <DEDUP_REMOVED lines=15> */
.L_x_6400:
[----:B------:R-:W1:Y:S01]  /*1a40*/  LDCU.64 UR8, c[0x0][0x3c0] ;  /* 0x00007800ff0877ac */ /* 0x000e620008000a00 */
[----:B------:R-:W-:-:S04]  /*1a50*/  UIADD3 UR7, UPT, UPT, UR7, UR28, URZ ;  /* 0x0000001c07077290 */ /* 0x000fc8000fffe0ff */
[----:B-1----:R-:W-:Y:S02]  /*1a60*/  UIMAD.WIDE.U32 UR28, UR7, UR8, URZ ;  /* 0x00000008071c72a5 */ /* 0x002fe4000f8e00ff */
[----:B------:R-:W-:-:S04]  /*1a70*/  UIMAD UR5, UR7, UR9, URZ ;  /* 0x00000009070572a4 */ /* 0x000fc8000f8e02ff */
[----:B------:R-:W-:-:S12]  /*1a80*/  UIADD3 UR5, UPT, UPT, UR29, UR5, URZ ;  /* 0x000000051d057290 */ /* 0x000fd8000fffe0ff */
.L_x_6401:
        /* <DEDUP_REMOVED lines=55> */
.L_x_6397:
[----:B------:R-:W-:Y:S01]  /*1e00*/  UISETP.NE.AND UP0, UPT, UR26, -0x1, UPT ;  /* 0xffffffff1a00788c */ /* 0x000fe2000bf05270 */
[--C-:B------:R-:W-:Y:S01]  /*1e10*/  SHF.R.U32.HI R16, RZ, 0x3, R213.reuse ;  /* 0x00000003ff107819 */ /* 0x100fe200000116d5 */
[----:B------:R-:W-:Y:S01]  /*1e20*/  UIADD3 UR28, UPT, UPT, -UR21, UR25, URZ ;  /* 0x00000019151c7290 */ /* 0x000fe2000fffe1ff */
[C---:B------:R-:W-:Y:S01]  /*1e30*/  IMAD.SHL.U32 R3, R213.reuse, 0x8, RZ ;  /* 0x00000008d5037824 */ /* 0x040fe200078e00ff */
[----:B------:R-:W1:Y:S01]  /*1e40*/  S2R R29, SR_CTAID.X ;  /* 0x00000000001d7919 */ /* 0x000e620000002500 */
[----:B------:R-:W2:Y:S01]  /*1e50*/  LDCU.64 UR6, c[0x0][0x388] ;  /* 0x00007100ff0677ac */ /* 0x000ea20008000a00 */
[C---:B------:R-:W-:Y:S01]  /*1e60*/  VIADD R0, R16.reuse, 0x10 ;  /* 0x0000001010007836 */ /* 0x040fe20000000000 */
[----:B------:R-:W-:Y:S01]  /*1e70*/  SHF.L.U32 R183, R213, 0x6, RZ ;  /* 0x00000006d5b77819 */ /* 0x000fe200000006ff */
[C---:B------:R-:W-:Y:S01]  /*1e80*/  VIADD R13, R16.reuse, 0x30 ;  /* 0x00000030100d7836 */ /* 0x040fe20000000000 */
[----:B------:R-:W-:Y:S01]  /*1e90*/  ISETP.GE.AND P6, PT, R16, UR28, PT ;  /* 0x0000001c10007c0c */ /* 0x000fe2000bfc6270 */
[----:B------:R-:W-:Y:S01]  /*1ea0*/  IMAD.MOV.U32 R17, RZ, RZ, RZ ;  /* 0x000000ffff117224 */ /* 0x000fe200078e00ff */
[----:B------:R-:W3:Y:S01]  /*1eb0*/  @!UP0 LDCU.64 UR4, c[0x0][0x398] ;  /* 0x00007300ff0487ac */ /* 0x000ee20008000a00 */
[----:B------:R-:W-:Y:S01]  /*1ec0*/  LOP3.LUT R2, R3, 0x38, RZ, 0xc0, !PT ;  /* 0x0000003803027812 */ /* 0x000fe200078ec0ff */
[----:B------:R-:W-:Y:S01]  /*1ed0*/  IMAD.SHL.U32 R215, R213, 0x20, RZ ;  /* 0x00000020d5d77824 */ /* 0x000fe200078e00ff */
[----:B------:R-:W-:Y:S01]  /*1ee0*/  ISETP.GE.AND P5, PT, R0, UR28, PT ;  /* 0x0000001c00007c0c */ /* 0x000fe2000bfa6270 */
[----:B------:R-:W4:Y:S01]  /*1ef0*/  @UP0 LDCU.64 UR14, c[0x0][0x3b0] ;  /* 0x00007600ff0e07ac */ /* 0x000f220008000a00 */
[C---:B------:R-:W-:Y:S01]  /*1f00*/  IADD3 R6, P0, PT, R2.reuse, R6, RZ ;  /* 0x0000000602067210 */ /* 0x040fe20007f1e0ff */
[----:B------:R-:W-:Y:S01]  /*1f10*/  IMAD.MOV.U32 R104, RZ, RZ, 0x20 ;  /* 0x00000020ff687424 */ /* 0x000fe200078e00ff */
[----:B------:R-:W-:Y:S01]  /*1f20*/  LOP3.LUT R166, R3, 0x1f8, RZ, 0xc0, !PT ;  /* 0x000001f803a67812 */ /* 0x000fe200078ec0ff */
[----:B------:R-:W-:Y:S01]  /*1f30*/  IMAD.MOV.U32 R167, RZ, RZ, 0x40 ;  /* 0x00000040ffa77424 */ /* 0x000fe200078e00ff */
[----:B------:R-:W-:Y:S01]  /*1f40*/  IADD3 R20, P4, PT, R2, R20, RZ ;  /* 0x0000001402147210 */ /* 0x000fe20007f9e0ff */
[----:B------:R-:W-:Y:S01]  /*1f50*/  IMAD.X R7, RZ, RZ, R4, P0 ;  /* 0x000000ffff077224 */ /* 0x000fe200000e0604 */
[----:B------:R-:W-:Y:S01]  /*1f60*/  LOP3.LUT R12, R183, 0x1c0, RZ, 0xc0, !PT ;  /* 0x000001c0b70c7812 */ /* 0x000fe200078ec0ff */
[----:B------:R-:W5:Y:S01]  /*1f70*/  @!P6 LDC.64 R4, c[0x0][0x3b0] ;  /* 0x0000ec00ff04eb82 */ /* 0x000f620000000a00 */
[----:B------:R-:W-:Y:S01]  /*1f80*/  LOP3.LUT R166, R166, 0x38, R213, 0x78, !PT ;  /* 0x00000038a6a67812 */ /* 0x000fe200078e78d5 */
[C---:B------:R-:W-:Y:S01]  /*1f90*/  IMAD.WIDE.U32 R6, R16.reuse, UR10, R6 ;  /* 0x0000000a10067c25 */ /* 0x040fe2000f8e0006 */
[----:B------:R-:W-:Y:S01]  /*1fa0*/  IADD3 R14, PT, PT, R16, 0x20, RZ ;  /* 0x00000020100e7810 */ /* 0x000fe20007ffe0ff */
[----:B------:R-:W-:Y:S01]  /*1fb0*/  UIADD3 UR20, UPT, UPT, UR24, UR20, -UR25 ;  /* 0x0000001418147290 */ /* 0x000fe2000fffe819 */
[----:B------:R-:W-:Y:S01]  /*1fc0*/  LOP3.LUT R12, R12, 0x38, R3, 0xf8, !PT ;  /* 0x000000380c0c7812 */ /* 0x000fe200078ef803 */
[----:B---3--:R-:W-:Y:S01]  /*1fd0*/  @!UP0 UIMAD.WIDE.U32 UR30, UR17, UR4, URZ ;  /* 0x00000004111e82a5 */ /* 0x008fe2000f8e00ff */
[----:B------:R-:W-:Y:S01]  /*1fe0*/  IMAD R231, R16, UR11, R7 ;  /* 0x0000000b10e77c24 */ /* 0x000fe2000f8e0207 */
[----:B--2---:R-:W-:Y:S01]  /*1ff0*/  LEA R230, P0, R6, UR6, 0x1 ;  /* 0x0000000606e67c11 */ /* 0x004fe2000f8008ff */
[----:B------:R-:W2:Y:S01]  /*2000*/  @!P5 LDC.64 R10, c[0x0][0x3b0] ;  /* 0x0000ec00ff0adb82 */ /* 0x000ea20000000a00 */
[----:B------:R-:W-:Y:S01]  /*2010*/  @!UP0 UIMAD UR29, UR17, UR5, UR31 ;  /* 0x00000005111d82a4 */ /* 0x000fe2000f8e021f */
[----:B------:R-:W-:Y:S01]  /*2020*/  LOP3.LUT R166, R166, 0x1e00, R3, 0xf8, !PT ;  /* 0x00001e00a6a67812 */ /* 0x000fe200078ef803 */
[----:B------:R-:W3:Y:S01]  /*2030*/  LDCU.64 UR4, c[0x0][0x3c8] ;  /* 0x00007900ff0477ac */ /* 0x000ee20008000a00 */
[----:B------:R-:W-:Y:S01]  /*2040*/  LEA.HI.X R231, R6, UR7, R231, 0x1, P0 ;  /* 0x0000000706e77c11 */ /* 0x000fe200080f0ce7 */
[----:B-1----:R-:W-:Y:S01]  /*2050*/  IMAD.WIDE.U32 R28, R29, 0x40, R16 ;  /* 0x000000401d1c7825 */ /* 0x002fe200078e0010 */
[----:B------:R-:W-:Y:S01]  /*2060*/  ISETP.GE.AND P0, PT, R13, UR28, PT ;  /* 0x0000001c0d007c0c */ /* 0x000fe2000bf06270 */
[----:B----4-:R-:W-:Y:S01]  /*2070*/  @UP0 UIMAD.WIDE.U32 UR32, UR26, UR14, URZ ;  /* 0x0000000e1a2002a5 */ /* 0x010fe2000f8e00ff */
[----:B------:R-:W1:Y:S01]  /*2080*/  @!P6 LDC.64 R6, c[0x0][0x380] ;  /* 0x0000e000ff06eb82 */ /* 0x000e620000000a00 */
[----:B------:R-:W-:Y:S01]  /*2090*/  USHF.R.S32.HI UR6, URZ, 0x1f, UR27 ;  /* 0x0000001fff067899 */ /* 0x000fe2000801141b */
[----:B------:R-:W-:Y:S01]  /*20a0*/  ISETP.GE.AND P1, PT, R14, UR28, PT ;  /* 0x0000001c0e007c0c */ /* 0x000fe2000bf26270 */
[----:B------:R-:W-:Y:S01]  /*20b0*/  @UP0 UIMAD UR29, UR26, UR15, UR33 ;  /* 0x0000000f1a1d02a4 */ /* 0x000fe2000f8e0221 */
[----:B------:R-:W-:Y:S01]  /*20c0*/  SHF.R.U32.HI R216, RZ, 0x1, R213 ;  /* 0x00000001ffd87819 */ /* 0x000fe200000116d5 */
[----:B------:R-:W-:Y:S01]  /*20d0*/  UIADD3 UR15, UPT, UPT, UR18, -0x1, URZ ;  /* 0xffffffff120f7890 */ /* 0x000fe2000fffe0ff */
[----:B------:R-:W-:Y:S01]  /*20e0*/  LOP3.LUT R215, R215, 0x7c00, RZ, 0xc0, !PT ;  /* 0x00007c00d7d77812 */ /* 0x000fe200078ec0ff */
[----:B------:R-:W-:Y:S01]  /*20f0*/  @UP0 UMOV UR30, UR32 ;  /* 0x00000020001e0c82 */ /* 0x000fe20008000000 */
[----:B-----5:R-:W-:Y:S01]  /*2100*/  @!P6 IMAD R23, R29, R4, RZ ;  /* 0x000000041d17e224 */ /* 0x020fe200078e02ff */
[----:B------:R-:W-:Y:S01]  /*2110*/  IADD3 R2, P2, PT, R2, UR30, RZ ;  /* 0x0000001e02027c10 */ /* 0x000fe2000ff5e0ff */
[----:B------:R-:W4:Y:S01]  /*2120*/  S2UR UR7, SR_CgaCtaId ;  /* 0x00000000000779c3 */ /* 0x000f220000008800 */
[----:B------:R-:W-:Y:S01]  /*2130*/  LOP3.LUT R181, R215, 0x200, R183, 0xf8, !PT ;  /* 0x00000200d7b57812 */ /* 0x000fe200078ef8b7 */
[C---:B------:R-:W-:Y:S01]  /*2140*/  @!P6 IMAD R23, R28.reuse, R5, R23 ;  /* 0x000000051c17e224 */ /* 0x040fe200078e0217 */
[----:B---3--:R-:W-:Y:S01]  /*2150*/  MOV R24, UR4 ;  /* 0x0000000400187c02 */ /* 0x008fe20008000f00 */
[----:B------:R-:W-:Y:S01]  /*2160*/  IMAD.X R3, RZ, RZ, UR29, P2 ;  /* 0x0000001dff037e24 */ /* 0x000fe200090e06ff */
[----:B------:R-:W-:Y:S01]  /*2170*/  UIMAD UR6, UR6, UR4, URZ ;  /* 0x00000004060672a4 */ /* 0x000fe2000f8e02ff */
[----:B------:R-:W-:Y:S01]  /*2180*/  @!P5 IADD3 R22, P2, PT, R28, 0x10, RZ ;  /* 0x000000101c16d810 */ /* 0x000fe20007f5e0ff */
[----:B------:R-:W-:Y:S01]  /*2190*/  USHF.L.U32 UR4, UR15, 0x6, URZ ;  /* 0x000000060f047899 */ /* 0x000fe200080006ff */
[----:B------:R-:W-:Y:S01]  /*21a0*/  IMAD.WIDE.U32 R24, R24, UR27, R2 ;  /* 0x0000001b18187c25 */ /* 0x000fe2000f8e0002 */
[----:B------:R-:W-:Y:S01]  /*21b0*/  UIMAD UR5, UR27, UR5, UR6 ;  /* 0x000000051b0572a4 */ /* 0x000fe2000f8e0206 */
[----:B------:R-:W3:Y:S01]  /*21c0*/  @!P5 LDC.64 R2, c[0x0][0x380] ;  /* 0x0000e000ff02db82 */ /* 0x000ee20000000a00 */
[C---:B------:R-:W-:Y:S01]  /*21d0*/  @!P1 IADD3 R17, P3, PT, R28.reuse, 0x20, RZ ;  /* 0x000000201c119810 */ /* 0x040fe20007f7e0ff */
[--C-:B------:R-:W-:Y:S01]  /*21e0*/  @!P5 IMAD.X R5, RZ, RZ, R29.reuse, P2 ;  /* 0x000000ffff05d224 */ /* 0x100fe200010e061d */
[C---:B------:R-:W-:Y:S01]  /*21f0*/  @!P0 IADD3 R18, P2, PT, R28.reuse, 0x30, RZ ;  /* 0x000000301c128810 */ /* 0x040fe20007f5e0ff */
[--C-:B------:R-:W-:Y:S01]  /*2200*/  @!P5 IMAD.MOV.U32 R32, RZ, RZ, R24.reuse ;  /* 0x000000ffff20d224 */ /* 0x100fe200078e0018 */
[----:B------:R-:W-:Y:S01]  /*2210*/  @!P1 IADD3.X R21, PT, PT, RZ, R29, RZ, P3, !PT ;  /* 0x0000001dff159210 */ /* 0x000fe20001ffe4ff */
[----:B------:R-:W-:Y:S01]  /*2220*/  VIADD R25, R25, UR5 ;  /* 0x0000000519197c36 */ /* 0x000fe20008000000 */
[----:B------:R-:W-:Y:S01]  /*2230*/  UMOV UR5, 0x400 ;  /* 0x0000040000057882 */ /* 0x000fe20000000000 */
[----:B------:R-:W-:Y:S01]  /*2240*/  @!P0 IMAD.X R19, RZ, RZ, R29, P2 ;  /* 0x000000ffff138224 */ /* 0x000fe200010e061d */
[----:B------:R-:W5:Y:S01]  /*2250*/  @!P1 LDC.64 R8, c[0x0][0x3b0] ;  /* 0x0000ec00ff089b82 */ /* 0x000f620000000a00 */
[----:B--2---:R-:W-:Y:S01]  /*2260*/  @!P5 IMAD R5, R5, R10, RZ ;  /* 0x0000000a0505d224 */ /* 0x004fe200078e02ff */
[----:B------:R-:W-:Y:S01]  /*2270*/  @!P5 MOV R33, R25 ;  /* 0x000000190021d202 */ /* 0x000fe20000000f00 */
[----:B------:R-:W-:Y:S01]  /*2280*/  @!P6 IMAD.WIDE.U32 R28, R28, R4, R24 ;  /* 0x000000041c1ce225 */ /* 0x000fe200078e0018 */
[----:B------:R-:W-:-:S02]  /*2290*/  UIADD3 UR14, UPT, UPT, -UR4, UR24, URZ ;  /* 0x00000018040e7290 */ /* 0x000fc4000fffe1ff */
[----:B----4-:R-:W-:Y:S01]  /*22a0*/  ULEA UR5, UR7, UR5, 0x18 ;  /* 0x0000000507057291 */ /* 0x010fe2000f8ec0ff */
[----:B------:R-:W-:Y:S01]  /*22b0*/  @!P6 IMAD.IADD R26, R29, 0x1, R23 ;  /* 0x000000011d1ae824 */ /* 0x000fe200078e0217 */
[----:B-1----:R-:W-:Y:S01]  /*22c0*/  @!P6 LEA R30, P2, R28, R6, 0x1 ;  /* 0x000000061c1ee211 */ /* 0x002fe200078408ff */
[C---:B------:R-:W-:Y:S01]  /*22d0*/  @!P5 IMAD R11, R22.reuse, R11, R5 ;  /* 0x0000000b160bd224 */ /* 0x040fe200078e0205 */
[----:B------:R-:W1:Y:S01]  /*22e0*/  LDCU.64 UR6, c[0x0][0x390] ;  /* 0x00007200ff0677ac */ /* 0x000e620008000a00 */
[----:B------:R-:W-:Y:S01]  /*22f0*/  @!P5 IMAD.WIDE.U32 R32, R22, R10, R32 ;  /* 0x0000000a1620d225 */ /* 0x000fe200078e0020 */
[----:B------:R-:W2:Y:S01]  /*2300*/  @!P0 LDC.64 R4, c[0x0][0x3b0] ;  /* 0x0000ec00ff048b82 */ /* 0x000ea20000000a00 */
[----:B------:R-:W-:Y:S02]  /*2310*/  @!P6 LEA.HI.X R31, R28, R7, R26, 0x1, P2 ;  /* 0x000000071c1fe211 */ /* 0x000fe400010f0c1a */
[----:B------:R-:W-:Y:S01]  /*2320*/  @!P5 IMAD.IADD R11, R33, 0x1, R11 ;  /* 0x00000001210bd824 */ /* 0x000fe200078e020b */
[----:B---3--:R-:W-:Y:S01]  /*2330*/  @!P5 LEA R26, P2, R32, R2, 0x1 ;  /* 0x00000002201ad211 */ /* 0x008fe200078408ff */
[----:B------:R-:W-:Y:S01]  /*2340*/  @!P1 IMAD.MOV.U32 R22, RZ, RZ, R24 ;  /* 0x000000ffff169224 */ /* 0x000fe200078e0018 */
[----:B------:R-:W-:Y:S01]  /*2350*/  LEA R166, R166, UR5, 0x1 ;  /* 0x00000005a6a67c11 */ /* 0x000fe2000f8e08ff */
[----:B------:R-:W-:Y:S01]  /*2360*/  IMAD.U32 R227, RZ, RZ, UR19 ;  /* 0x00000013ffe37e24 */ /* 0x000fe2000f8e00ff */
[----:B------:R-:W-:Y:S01]  /*2370*/  @!P5 LEA.HI.X R27, R32, R3, R11, 0x1, P2 ;  /* 0x00000003201bd211 */ /* 0x000fe200010f0c0b */
[----:B------:R-:W3:Y:S01]  /*2380*/  @!P1 LDC.64 R6, c[0x0][0x380] ;  /* 0x0000e000ff069b82 */ /* 0x000ee20000000a00 */
[----:B------:R-:W-:Y:S01]  /*2390*/  @!P1 MOV R23, R25 ;  /* 0x0000001900179202 */ /* 0x000fe20000000f00 */
[----:B------:R-:W-:Y:S01]  /*23a0*/  @!PT LDS RZ, [RZ] ;  /* 0x00000000fffff984 */ /* 0x000fe20000000800 */
[----:B------:R-:W-:Y:S01]  /*23b0*/  @!PT LDS RZ, [RZ] ;  /* 0x00000000fffff984 */ /* 0x000fe20000000800 */
[----:B------:R-:W-:Y:S01]  /*23c0*/  @!PT LDS RZ, [RZ] ;  /* 0x00000000fffff984 */ /* 0x000fe20000000800 */
[----:B------:R-:W-:Y:S01]  /*23d0*/  @!P6 LDGSTS.E.BYPASS.LTC128B.128 [R166], desc[UR22][R30.64] ;  /* 0x000000001ea6efae */ /* 0x000fe2000b981a16 */
[----:B-----5:R-:W-:-:S02]  /*23e0*/  @!P1 IMAD R10, R21, R8, RZ ;  /* 0x00000008150a9224 */ /* 0x020fc400078e02ff */
[----:B------:R-:W-:Y:S01]  /*23f0*/  IMAD.X R21, RZ, RZ, R15, P4 ;  /* 0x000000ffff157224 */ /* 0x000fe200020e060f */
[----:B------:R-:W-:Y:S01]  /*2400*/  @!P6 LDGSTS.E.BYPASS.LTC128B.128 [R166+0x2000], desc[UR22][R30.64+0x80] ;  /* 0x020000801ea6efae */ /* 0x000fe2000b981a16 */
[C---:B------:R-:W-:Y:S01]  /*2410*/  @!P1 IMAD R9, R17.reuse, R9, R10 ;  /* 0x0000000911099224 */ /* 0x040fe200078e020a */
[----:B------:R-:W4:Y:S01]  /*2420*/  @!P0 LDC.64 R2, c[0x0][0x380] ;  /* 0x0000e000ff028b82 */ /* 0x000f220000000a00 */
[----:B------:R-:W-:Y:S01]  /*2430*/  IMAD.WIDE.U32 R20, R16, UR8, R20 ;  /* 0x0000000810147c25 */ /* 0x000fe2000f8e0014 */
[----:B------:R-:W-:Y:S03]  /*2440*/  @!P6 LDGSTS.E.BYPASS.LTC128B.128 [R166+0x4000], desc[UR22][R30.64+0x100] ;  /* 0x040001001ea6efae */ /* 0x000fe6000b981a16 */
[----:B------:R-:W-:Y:S01]  /*2450*/  @!P1 IMAD.WIDE.U32 R22, R17, R8, R22 ;  /* 0x0000000811169225 */ /* 0x000fe200078e0016 */
[----:B------:R-:W-:Y:S01]  /*2460*/  @!P6 LDGSTS.E.BYPASS.LTC128B.128 [R166+0x6000], desc[UR22][R30.64+0x180] ;  /* 0x060001801ea6efae */ /* 0x000fe2000b981a16 */
[----:B-1----:R-:W-:Y:S01]  /*2470*/  LEA R232, P4, R20, UR6, 0x1 ;  /* 0x0000000614e87c11 */ /* 0x002fe2000f8808ff */
[----:B------:R-:W-:Y:S01]  /*2480*/  USHF.L.U64.HI UR6, UR10, 0x4, UR11 ;  /* 0x000000040a067899 */ /* 0x000fe2000801020b */
[-C--:B--2---:R-:W-:Y:S01]  /*2490*/  @!P0 IMAD R19, R19, R4.reuse, RZ ;  /* 0x0000000413138224 */ /* 0x084fe200078e02ff */
[----:B------:R-:W-:Y:S01]  /*24a0*/  @!P5 LDGSTS.E.BYPASS.LTC128B.128 [R166+0x800], desc[UR22][R26.64] ;  /* 0x008000001aa6dfae */ /* 0x000fe2000b981a16 */
[----:B------:R-:W-:Y:S01]  /*24b0*/  @!P0 IMAD.WIDE.U32 R24, R18, R4, R24 ;  /* 0x0000000412188225 */ /* 0x000fe200078e0018 */
[----:B------:R-:W-:-:S02]  /*24c0*/  @!P1 IADD3 R9, PT, PT, R23, R9, RZ ;  /* 0x0000000917099210 */ /* 0x000fc40007ffe0ff */
[----:B------:R-:W-:Y:S01]  /*24d0*/  @!P5 LDGSTS.E.BYPASS.LTC128B.128 [R166+0x2800], desc[UR22][R26.64+0x80] ;  /* 0x028000801aa6dfae */ /* 0x000fe2000b981a16 */
[----:B------:R-:W-:Y:S01]  /*24e0*/  @!P0 IMAD R5, R18, R5, R19 ;  /* 0x0000000512058224 */ /* 0x000fe200078e0213 */
[----:B---3--:R-:W-:Y:S01]  /*24f0*/  @!P1 LEA R6, P2, R22, R6, 0x1 ;  /* 0x0000000616069211 */ /* 0x008fe200078408ff */
[----:B------:R-:W-:Y:S01]  /*2500*/  IMAD R17, R16, UR9, R21 ;  /* 0x0000000910117c24 */ /* 0x000fe2000f8e0215 */
[----:B------:R-:W-:Y:S01]  /*2510*/  @!P5 LDGSTS.E.BYPASS.LTC128B.128 [R166+0x4800], desc[UR22][R26.64+0x100] ;  /* 0x048001001aa6dfae */ /* 0x000fe2000b981a16 */
[----:B------:R-:W-:Y:S01]  /*2520*/  @!P0 IMAD.IADD R5, R25, 0x1, R5 ;  /* 0x0000000119058824 */ /* 0x000fe200078e0205 */
[----:B------:R-:W-:Y:S01]  /*2530*/  @!P1 LEA.HI.X R7, R22, R7, R9, 0x1, P2 ;  /* 0x0000000716079211 */ /* 0x000fe200010f0c09 */
[----:B------:R-:W-:Y:S01]  /*2540*/  IMAD.U32 R9, RZ, RZ, UR10 ;  /* 0x0000000aff097e24 */ /* 0x000fe2000f8e00ff */
[----:B------:R-:W-:Y:S01]  /*2550*/  @!P5 LDGSTS.E.BYPASS.LTC128B.128 [R166+0x6800], desc[UR22][R26.64+0x180] ;  /* 0x068001801aa6dfae */ /* 0x000fe2000b981a16 */
[----:B------:R-:W-:Y:S01]  /*2560*/  ISETP.GE.AND P5, PT, R0, UR14, PT ;  /* 0x0000000e00007c0c */ /* 0x000fe2000bfa6270 */
[----:B------:R-:W-:Y:S01]  /*2570*/  IMAD.U32 R4, RZ, RZ, UR11 ;  /* 0x0000000bff047e24 */ /* 0x000fe2000f8e00ff */
[----:B----4-:R-:W-:Y:S01]  /*2580*/  @!P0 LEA R10, P3, R24, R2, 0x1 ;  /* 0x00000002180a8211 */ /* 0x010fe200078608ff */
[----:B------:R-:W-:Y:S01]  /*2590*/  @!P1 LDGSTS.E.BYPASS.LTC128B.128 [R166+0x1000], desc[UR22][R6.64] ;  /* 0x0100000006a69fae */ /* 0x000fe2000b981a16 */
[----:B------:R-:W-:Y:S01]  /*25a0*/  LEA.HI.X R233, R20, UR7, R17, 0x1, P4 ;  /* 0x0000000714e97c11 */ /* 0x000fe2000a0f0c11 */
[----:B------:R-:W-:Y:S01]  /*25b0*/  USHF.L.U32 UR7, UR10, 0x4, URZ ;  /* 0x000000040a077899 */ /* 0x000fe200080006ff */
[----:B------:R-:W-:Y:S01]  /*25c0*/  @!P0 LEA.HI.X R11, R24, R3, R5, 0x1, P3 ;  /* 0x00000003180b8211 */ /* 0x000fe200018f0c05 */
[----:B------:R-:W-:Y:S01]  /*25d0*/  @!P1 LDGSTS.E.BYPASS.LTC128B.128 [R166+0x3000], desc[UR22][R6.64+0x80] ;  /* 0x0300008006a69fae */ /* 0x000fe2000b981a16 */
[----:B------:R-:W-:Y:S01]  /*25e0*/  ISETP.GE.AND P3, PT, R13, UR14, PT ;  /* 0x0000000e0d007c0c */ /* 0x000fe2000bf66270 */
[----:B------:R-:W-:Y:S01]  /*25f0*/  IMAD.U32 R5, RZ, RZ, UR10 ;  /* 0x0000000aff057e24 */ /* 0x000fe2000f8e00ff */
[----:B------:R-:W-:Y:S01]  /*2600*/  ISETP.GE.AND P4, PT, R14, UR14, PT ;  /* 0x0000000e0e007c0c */ /* 0x000fe2000bf86270 */
[----:B------:R-:W-:Y:S01]  /*2610*/  @!P1 LDGSTS.E.BYPASS.LTC128B.128 [R166+0x5000], desc[UR22][R6.64+0x100] ;  /* 0x0500010006a69fae */ /* 0x000fe2000b981a16 */
[----:B------:R-:W-:Y:S01]  /*2620*/  ISETP.GE.AND P6, PT, R16, UR14, PT ;  /* 0x0000000e10007c0c */ /* 0x000fe2000bfc6270 */
[----:B------:R-:W-:Y:S01]  /*2630*/  IMAD.U32 R2, RZ, RZ, UR10 ;  /* 0x0000000aff027e24 */ /* 0x000fe2000f8e00ff */
[----:B------:R-:W-:Y:S01]  /*2640*/  MOV R3, UR7 ;  /* 0x0000000700037c02 */ /* 0x000fe20008000f00 */
[----:B------:R1:W-:Y:S01]  /*2650*/  @!P1 LDGSTS.E.BYPASS.LTC128B.128 [R166+0x7000], desc[UR22][R6.64+0x180] ;  /* 0x0700018006a69fae */ /* 0x0003e2000b981a16 */
[----:B------:R-:W-:Y:S01]  /*2660*/  ISETP.GE.AND P2, PT, R0, UR14, PT ;  /* 0x0000000e00007c0c */ /* 0x000fe2000bf46270 */
[----:B------:R-:W-:Y:S01]  /*2670*/  USHF.L.U64.HI UR7, UR8, 0x4, UR9 ;  /* 0x0000000408077899 */ /* 0x000fe20008010209 */
[----:B------:R-:W-:Y:S01]  /*2680*/  MOV R0, UR6 ;  /* 0x0000000600007c02 */ /* 0x000fe20008000f00 */
[----:B------:R-:W-:Y:S01]  /*2690*/  @!P0 LDGSTS.E.BYPASS.LTC128B.128 [R166+0x1800], desc[UR22][R10.64] ;  /* 0x018000000aa68fae */ /* 0x000fe2000b981a16 */
[-C--:B------:R-:W-:Y:S01]  /*26a0*/  @!P5 LEA R8, P1, R3, R230.reuse, 0x1 ;  /* 0x000000e60308d211 */ /* 0x080fe200078208ff */
[----:B------:R-:W-:Y:S01]  /*26b0*/  VOTEU.ALL UP0, P3 ;  /* 0x0000000000ff7886 */ /* 0x000fe20001800000 */
[----:B------:R-:W-:Y:S01]  /*26c0*/  IMAD.U32 R15, RZ, RZ, UR8 ;  /* 0x00000008ff0f7e24 */ /* 0x000fe2000f8e00ff */
[----:B------:R-:W-:Y:S03]  /*26d0*/  @!P0 LDGSTS.E.BYPASS.LTC128B.128 [R166+0x3800], desc[UR22][R10.64+0x80] ;  /* 0x038000800aa68fae */ /* 0x000fe6000b981a16 */
[----:B------:R-:W-:Y:S01]  /*26e0*/  @!UP0 UIMAD UR6, UR11, 0x60, URZ ;  /* 0x000000600b0688a4 */ /* 0x000fe2000f8e02ff */
        /* <DEDUP_REMOVED lines=11> */
[----:B------:R-:W-:Y:S01]  /*27a0*/  @!P3 IMAD.MOV.U32 R16, RZ, RZ, R4 ;  /* 0x000000ffff10b224 */ /* 0x000fe200078e0004 */
[----:B------:R-:W-:Y:S01]  /*27b0*/  @!P5 LDGSTS.E.BYPASS.LTC128B.128 [R166+0x8800], desc[UR22][R8.64] ;  /* 0x0880000008a6dfae */ /* 0x000fe2000b981a16 */
[----:B------:R-:W-:Y:S01]  /*27c0*/  @!P3 IADD3 R17, PT, PT, R5, UR6, RZ ;  /* 0x000000060511bc10 */ /* 0x000fe2000fffe0ff */
[----:B------:R-:W-:Y:S01]  /*27d0*/  IMAD.U32 R5, RZ, RZ, UR8 ;  /* 0x00000008ff057e24 */ /* 0x000fe2000f8e00ff */
[----:B------:R-:W-:Y:S01]  /*27e0*/  ISETP.GE.AND P0, PT, R14, UR14, PT ;  /* 0x0000000e0e007c0c */ /* 0x000fe2000bf06270 */
[----:B------:R-:W-:Y:S01]  /*27f0*/  @!P5 LDGSTS.E.BYPASS.LTC128B.128 [R166+0xa800], desc[UR22][R8.64+0x80] ;  /* 0x0a80008008a6dfae */ /* 0x000fe2000b981a16 */
[----:B------:R-:W-:Y:S01]  /*2800*/  USHF.L.U32 UR14, UR8, 0x4, URZ ;  /* 0x00000004080e7899 */ /* 0x000fe200080006ff */
[----:B--2---:R-:W-:Y:S01]  /*2810*/  LOP3.LUT R11, R216, 0x8, RZ, 0xc0, !PT ;  /* 0x00000008d80b7812 */ /* 0x004fe200078ec0ff */
[----:B------:R-:W-:Y:S01]  /*2820*/  IMAD.U32 R2, RZ, RZ, UR9 ;  /* 0x00000009ff027e24 */ /* 0x000fe2000f8e00ff */
[----:B------:R-:W-:Y:S01]  /*2830*/  @!P5 LDGSTS.E.BYPASS.LTC128B.128 [R166+0xc800], desc[UR22][R8.64+0x100] ;  /* 0x0c80010008a6dfae */ /* 0x000fe2000b981a16 */
[----:B------:R-:W-:Y:S01]  /*2840*/  MOV R4, UR8 ;  /* 0x0000000800047c02 */ /* 0x000fe20008000f00 */
[----:B------:R-:W-:Y:S01]  /*2850*/  VOTEU.ALL UP0, P1 ;  /* 0x0000000000ff7886 */ /* 0x000fe20000800000 */
[----:B------:R-:W-:Y:S01]  /*2860*/  LOP3.LUT R180, R12, R11, RZ, 0x3c, !PT ;  /* 0x0000000b0cb47212 */ /* 0x000fe200078e3cff */
[----:B------:R1:W-:Y:S01]  /*2870*/  @!P5 LDGSTS.E.BYPASS.LTC128B.128 [R166+0xe800], desc[UR22][R8.64+0x180] ;  /* 0x0e80018008a6dfae */ /* 0x0003e2000b981a16 */
[----:B------:R-:W-:-:S02]  /*2880*/  @!P1 IMAD.WIDE.U32 R14, R15, 0x60, R232 ;  /* 0x000000600f0e9825 */ /* 0x000fc400078e00e8 */
[----:B------:R-:W-:Y:S01]  /*2890*/  @!UP0 UIMAD UR6, UR9, 0x60, URZ ;  /* 0x00000060090688a4 */ /* 0x000fe2000f8e02ff */
[----:B------:R-:W-:Y:S01]  /*28a0*/  @!P4 LDGSTS.E.BYPASS.LTC128B.128 [R166+0x9000], desc[UR22][R6.64] ;  /* 0x0900000006a6cfae */ /* 0x000fe2000b981a16 */
[----:B------:R-:W-:Y:S01]  /*28b0*/  IADD3 R112, PT, PT, R181, R180, RZ ;  /* 0x000000b4b5707210 */ /* 0x000fe20007ffe0ff */
[----:B------:R-:W-:Y:S02]  /*28c0*/  UISETP.GT.AND UP0, UPT, UR15, UR16, UPT ;  /* 0x000000100f00728c */ /* 0x000fe4000bf04270 */
[----:B------:R-:W-:Y:S01]  /*28d0*/  @!P4 LDGSTS.E.BYPASS.LTC128B.128 [R166+0xb000], desc[UR22][R6.64+0x80] ;  /* 0x0b00008006a6cfae */ /* 0x000fe2000b981a16 */
[----:B------:R-:W-:-:S03]  /*28e0*/  LEA R112, R112, UR5, 0x1 ;  /* 0x0000000570707c11 */ /* 0x000fc6000f8e08ff */
[----:B------:R-:W-:Y:S04]  /*28f0*/  @!P4 LDGSTS.E.BYPASS.LTC128B.128 [R166+0xd000], desc[UR22][R6.64+0x100] ;  /* 0x0d00010006a6cfae */ /* 0x000fe8000b981a16 */
[----:B------:R2:W-:Y:S04]  /*2900*/  @!P4 LDGSTS.E.BYPASS.LTC128B.128 [R166+0xf000], desc[UR22][R6.64+0x180] ;  /* 0x0f00018006a6cfae */ /* 0x0005e8000b981a16 */
[----:B------:R-:W-:Y:S04]  /*2910*/  @!P3 LDGSTS.E.BYPASS.LTC128B.128 [R166+0x9800], desc[UR22][R16.64] ;  /* 0x0980000010a6bfae */ /* 0x000fe8000b981a16 */
[----:B------:R-:W-:Y:S01]  /*2920*/  @!P3 LDGSTS.E.BYPASS.LTC128B.128 [R166+0xb800], desc[UR22][R16.64+0x80] ;  /* 0x0b80008010a6bfae */ /* 0x000fe2000b981a16 */
[----:B-1----:R-:W-:-:S03]  /*2930*/  MOV R8, UR7 ;  /* 0x0000000700087c02 */ /* 0x002fc60008000f00 */
[----:B------:R-:W-:Y:S01]  /*2940*/  @!P3 LDGSTS.E.BYPASS.LTC128B.128 [R166+0xd800], desc[UR22][R16.64+0x100] ;  /* 0x0d80010010a6bfae */ /* 0x000fe2000b981a16 */
[----:B------:R-:W-:-:S03]  /*2950*/  LOP3.LUT R9, R213, 0x8, RZ, 0xc0, !PT ;  /* 0x00000008d5097812 */ /* 0x000fc600078ec0ff */
[----:B------:R-:W-:Y:S01]  /*2960*/  @!P3 LDGSTS.E.BYPASS.LTC128B.128 [R166+0xf800], desc[UR22][R16.64+0x180] ;  /* 0x0f80018010a6bfae */ /* 0x000fe2000b981a16 */
[----:B------:R-:W-:-:S03]  /*2970*/  LOP3.LUT R182, R12, R9, RZ, 0x3c, !PT ;  /* 0x000000090cb67212 */ /* 0x000fc600078e3cff */
[----:B------:R-:W0:Y:S02]  /*2980*/  LDGDEPBAR ;  /* 0x00000000000079af */ /* 0x000e240000000000 */
[----:B------:R-:W-:Y:S02]  /*2990*/  IMAD.SHL.U32 R182, R182, 0x2, RZ ;  /* 0x00000002b6b67824 */ /* 0x000fe400078e00ff */
[----:B--2---:R-:W-:Y:S01]  /*29a0*/  IMAD.U32 R7, RZ, RZ, UR14 ;  /* 0x0000000eff077e24 */ /* 0x004fe2000f8e00ff */
[-C--:B------:R-:W-:Y:S01]  /*29b0*/  @!P0 LEA R6, P3, R5, R232.reuse, 0x6 ;  /* 0x000000e805068211 */ /* 0x080fe200078630ff */
[----:B------:R-:W-:Y:S01]  /*29c0*/  @!P1 VIADD R5, R15, UR6 ;  /* 0x000000060f059c36 */ /* 0x000fe20008000000 */
[----:B------:R-:W1:Y:S02]  /*29d0*/  LDCU UR14, c[0x0][0x50c] ;  /* 0x0000a180ff0e77ac */ /* 0x000e640008000800 */
[----:B------:R-:W-:-:S04]  /*29e0*/  @!P2 LEA R10, P4, R7, R232, 0x1 ;  /* 0x000000e8070aa211 */ /* 0x000fc800078808ff */
[-C--:B------:R-:W-:Y:S02]  /*29f0*/  @!P2 LEA.HI.X R11, R7, R233.reuse, R8, 0x1, P4 ;  /* 0x000000e9070ba211 */ /* 0x080fe400020f0c08 */
[----:B------:R-:W-:Y:S02]  /*2a00*/  @!P0 LEA.HI.X R7, R4, R233, R2, 0x6, P3 ;  /* 0x000000e904078211 */ /* 0x000fe400018f3402 */
[----:B------:R-:W-:Y:S02]  /*2a10*/  SHF.R.U32.HI R2, RZ, 0x4, R213 ;  /* 0x00000004ff027819 */ /* 0x000fe400000116d5 */
[----:B------:R-:W-:Y:S01]  /*2a20*/  @!P1 MOV R4, R14 ;  /* 0x0000000e00049202 */ /* 0x000fe20000000f00 */
[----:B------:R-:W-:-:S04]  /*2a30*/  DEPBAR.LE SB0, 0x0 ;  /* 0x000080000000791a */ /* 0x000fc80000000000 */
[----:B------:R-:W-:Y:S01]  /*2a40*/  BAR.SYNC.DEFER_BLOCKING 0x0 ;  /* 0x0000000000007b1d */ /* 0x000fe20000010000 */
[----:B------:R-:W-:-:S05]  /*2a50*/  IMAD.SHL.U32 R9, R2, 0x400, RZ ;  /* 0x0000040002097824 */ /* 0x000fca00078e00ff */
[----:B------:R-:W-:-:S05]  /*2a60*/  LOP3.LUT R108, R182, 0x400, R9, 0xf8, !PT ;  /* 0x00000400b66c7812 */ /* 0x000fca00078ef809 */
[----:B------:R-:W-:Y:S01]  /*2a70*/  VIADD R107, R108, UR5 ;  /* 0x000000056c6b7c36 */ /* 0x000fe20008000000 */
        /* <DEDUP_REMOVED lines=35> */
[----:B------:R-:W-:-:S03]  /*2cb0*/  SEL R104, R104, 0xffffffe0, !P0 ;  /* 0xffffffe068687807 */ /* 0x000fc60004000000 */
[----:B------:R-:W-:Y:S01]  /*2cc0*/  @P1 STS.128 [R166+0x13800], RZ ;  /* 0x013800ffa6001388 */ /* 0x000fe20000000c00 */
[----:B------:R-:W-:Y:S01]  /*2cd0*/  IADD3 R110, PT, PT, R112, R104, RZ ;  /* 0x00000068706e7210 */ /* 0x000fe20007ffe0ff */
        /* <DEDUP_REMOVED lines=15> */
[----:B--2---:R-:W-:Y:S01]  /*2dd0*/  LDSM.16.M88.4 R8, [R110] ;  /* 0x000000006e08783b */ /* 0x004fe20000000200 */
[----:B---3--:R-:W-:-:S03]  /*2de0*/  LOP3.LUT R4, R213, 0x4, RZ, 0xc0, !PT ;  /* 0x00000004d5047812 */ /* 0x008fc600078ec0ff */
[----:B------:R-:W2:Y:S01]  /*2df0*/  LDSM.16.M88.4 R44, [R106+0x8000] ;  /* 0x008000006a2c783b */ /* 0x000ea20000000200 */
[----:B------:R-:W-:-:S03]  /*2e00*/  ISETP.NE.AND P0, PT, R4, RZ, PT ;  /* 0x000000ff0400720c */ /* 0x000fc60003f05270 */
[----:B------:R-:W3:Y:S01]  /*2e10*/  LDSM.16.M88.4 R20, [R106+0x8800] ;  /* 0x008800006a14783b */ /* 0x000ee20000000200 */
[----:B------:R-:W-:-:S03]  /*2e20*/  SEL R167, R167, 0xffffffc0, !P0 ;  /* 0xffffffc0a7a77807 */ /* 0x000fc60004000000 */
[----:B------:R-:W3:Y:S01]  /*2e30*/  LDSM.16.M88.4 R16, [R106+0x9000] ;  /* 0x009000006a10783b */ /* 0x000ee20000000200 */
[----:B------:R-:W-:-:S03]  /*2e40*/  IADD3 R111, PT, PT, R112, R167, RZ ;  /* 0x000000a7706f7210 */ /* 0x000fc60007ffe0ff */
[----:B------:R-:W3:Y:S01]  /*2e50*/  LDSM.16.M88.4 R32, [R106+0x9800] ;  /* 0x009800006a20783b */ /* 0x000ee20000000200 */
[----:B------:R-:W-:Y:S01]  /*2e60*/  IMAD.IADD R107, R107, 0x1, R167 ;  /* 0x000000016b6b7824 */ /* 0x000fe200078e02a7 */
[C---:B------:R-:W-:Y:S02]  /*2e70*/  IADD3 R109, PT, PT, R104.reuse, R111, RZ ;  /* 0x0000006f686d7210 */ /* 0x040fe40007ffe0ff */
[----:B------:R-:W-:Y:S01]  /*2e80*/  LDSM.16.M88.4 R40, [R111] ;  /* 0x000000006f28783b */ /* 0x000fe20000000200 */
[----:B------:R-:W-:Y:S01]  /*2e90*/  IMAD.IADD R105, R104, 0x1, R107 ;  /* 0x0000000168697824 */ /* 0x000fe200078e026b */
[C---:B----4-:R-:W-:Y:S02]  /*2ea0*/  HMMA.16816.F32.BF16 R12, R64.reuse, R24, RZ ;  /* 0x00000018400c723c */ /* 0x050fe400000418ff */
[----:B------:R-:W4:Y:S04]  /*2eb0*/  LDSM.16.M88.4 R28, [R107+0x8000] ;  /* 0x008000006b1c783b */ /* 0x000f280000000200 */
[----:B------:R-:W4:Y:S02]  /*2ec0*/  LDSM.16.M88.4 R4, [R107+0x8800] ;  /* 0x008800006b04783b */ /* 0x000f240000000200 */
[C---:B-----5:R-:W-:Y:S02]  /*2ed0*/  HMMA.16816.F32.BF16 R36, R64.reuse, R48, RZ ;  /* 0x000000304024723c */ /* 0x060fe400000418ff */
[----:B------:R-:W5:Y:S04]  /*2ee0*/  LDSM.16.M88.4 R56, [R107+0x9000] ;  /* 0x009000006b38783b */ /* 0x000f680000000200 */
[----:B------:R-:W-:Y:S02]  /*2ef0*/  LDSM.16.M88.4 R88, [R112+0x4000] ;  /* 0x004000007058783b */ /* 0x000fe40000000200 */
[C---:B-1----:R-:W-:Y:S02]  /*2f00*/  HMMA.16816.F32.BF16 R76, R64.reuse, R72, RZ ;  /* 0x00000048404c723c */ /* 0x042fe400000418ff */
[----:B------:R-:W-:Y:S04]  /*2f10*/  LDSM.16.M88.4 R60, [R110+0x4000] ;  /* 0x004000006e3c783b */ /* 0x000fe80000000200 */
[----:B------:R-:W-:Y:S02]  /*2f20*/  LDSM.16.M88.4 R100, [R108+UR5+0xc800] ;  /* 0x00c800056c64783b */ /* 0x000fe40008000200 */
[C---:B------:R-:W-:Y:S02]  /*2f30*/  HMMA.16816.F32.BF16 R24, R64.reuse, R26, RZ ;  /* 0x0000001a4018723c */ /* 0x040fe400000418ff */
[----:B------:R-:W-:Y:S04]  /*2f40*/  LDSM.16.M88.4 R96, [R106+0xc800] ;  /* 0x00c800006a60783b */ /* 0x000fe80000000200 */
[----:B------:R-:W-:Y:S02]  /*2f50*/  LDSM.16.M88.4 R92, [R105+0xc000] ;  /* 0x00c00000695c783b */ /* 0x000fe40000000200 */
[C---:B------:R-:W-:Y:S02]  /*2f60*/  HMMA.16816.F32.BF16 R48, R64.reuse, R50, RZ ;  /* 0x000000324030723c */ /* 0x040fe400000418ff */
[----:B------:R-:W-:Y:S04]  /*2f70*/  LDSM.16.M88.4 R84, [R108+UR5+0xd000] ;  /* 0x00d000056c54783b */ /* 0x000fe80008000200 */
[----:B------:R-:W-:Y:S02]  /*2f80*/  LDSM.16.M88.4 R80, [R108+UR5+0xd800] ;  /* 0x00d800056c50783b */ /* 0x000fe40008000200 */
[C---:B------:R-:W-:Y:S02]  /*2f90*/  HMMA.16816.F32.BF16 R72, R64.reuse, R74, RZ ;  /* 0x0000004a4048723c */ /* 0x040fe400000418ff */
[----:B------:R-:W0:Y:S06]  /*2fa0*/  LDGDEPBAR ;  /* 0x00000000000079af */ /* 0x000e2c0000000000 */
[C---:B------:R-:W-:Y:S08]  /*2fb0*/  HMMA.16816.F32.BF16 R68, R64.reuse, R52, RZ ;  /* 0x000000344044723c */ /* 0x040ff000000418ff */
[----:B------:R-:W-:Y:S01]  /*2fc0*/  HMMA.16816.F32.BF16 R64, R64, R54, RZ ;  /* 0x000000364040723c */ /* 0x000fe200000418ff */
[----:B------:R-:W1:Y:S07]  /*2fd0*/  LDSM.16.M88.4 R52, [R107+0x9800] ;  /* 0x009800006b34783b */ /* 0x000e6e0000000200 */
[C---:B--2---:R-:W-:Y:S08]  /*2fe0*/  HMMA.16816.F32.BF16 R12, R8.reuse, R44, R12 ;  /* 0x0000002c080c723c */ /* 0x044ff0000004180c */
[C---:B------:R-:W-:Y:S01]  /*2ff0*/  HMMA.16816.F32.BF16 R24, R8.reuse, R46, R24 ;  /* 0x0000002e0818723c */ /* 0x040fe20000041818 */
[----:B------:R-:W-:Y:S07]  /*3000*/  LDSM.16.M88.4 R44, [R112+0x2000] ;  /* 0x00200000702c783b */ /* 0x000fee0000000200 */
[C---:B---3--:R-:W-:Y:S08]  /*3010*/  HMMA.16816.F32.BF16 R36, R8.reuse, R20, R36 ;  /* 0x000000140824723c */ /* 0x048ff00000041824 */
[C---:B------:R-:W-:Y:S01]  /*3020*/  HMMA.16816.F32.BF16 R48, R8.reuse, R22, R48 ;  /* 0x000000160830723c */ /* 0x040fe20000041830 */
[----:B------:R-:W-:Y:S07]  /*3030*/  LDSM.16.M88.4 R20, [R105+0x8000] ;  /* 0x008000006914783b */ /* 0x000fee0000000200 */
[C---:B------:R-:W-:Y:S08]  /*3040*/  HMMA.16816.F32.BF16 R76, R8.reuse, R16, R76 ;  /* 0x00000010084c723c */ /* 0x040ff0000004184c */
[C---:B------:R-:W-:Y:S01]  /*3050*/  HMMA.16816.F32.BF16 R72, R8.reuse, R18, R72 ;  /* 0x000000120848723c */ /* 0x040fe20000041848 */
[----:B------:R-:W2:Y:S07]  /*3060*/  LDSM.16.M88.4 R16, [R109] ;  /* 0x000000006d10783b */ /* 0x000eae0000000200 */
[C---:B------:R-:W-:Y:S08]  /*3070*/  HMMA.16816.F32.BF16 R68, R8.reuse, R32, R68 ;  /* 0x000000200844723c */ /* 0x040ff00000041844 */
        /* <DEDUP_REMOVED lines=8> */
[----:B------:R-:W4:Y:S07]  /*3100*/  LDSM.16.M88.4 R4, [R108+UR5+0xa000] ;  /* 0x00a000056c04783b */ /* 0x000f2e0008000200 */
[C---:B-----5:R-:W-:Y:S08]  /*3110*/  HMMA.16816.F32.BF16 R76, R40.reuse, R56, R76 ;  /* 0x00000038284c723c */ /* 0x060ff0000004184c */
[C---:B------:R-:W-:Y:S01]  /*3120*/  HMMA.16816.F32.BF16 R72, R40.reuse, R58, R72 ;  /* 0x0000003a2848723c */ /* 0x040fe20000041848 */
[----:B------:R-:W-:Y:S07]  /*3130*/  LDSM.16.M88.4 R56, [R108+UR5+0xb800] ;  /* 0x00b800056c38783b */ /* 0x000fee0008000200 */
[C---:B-1----:R-:W-:Y:S08]  /*3140*/  HMMA.16816.F32.BF16 R68, R40.reuse, R52, R68 ;  /* 0x000000342844723c */ /* 0x042ff00000041844 */
[----:B------:R-:W-:Y:S01]  /*3150*/  HMMA.16816.F32.BF16 R64, R40, R54, R64 ;  /* 0x000000362840723c */ /* 0x000fe20000041840 */
[----:B------:R-:W-:Y:S04]  /*3160*/  LDSM.16.M88.4 R40, [R110+0x2000] ;  /* 0x002000006e28783b */ /* 0x000fe80000000200 */
[----:B------:R-:W-:Y:S03]  /*3170*/  LDSM.16.M88.4 R52, [R106+0xb800] ;  /* 0x00b800006a34783b */ /* 0x000fe60000000200 */
[C---:B--2---:R-:W-:Y:S08]  /*3180*/  HMMA.16816.F32.BF16 R12, R16.reuse, R20, R12 ;  /* 0x00000014100c723c */ /* 0x044ff0000004180c */
[C---:B------:R-:W-:Y:S01]  /*3190*/  HMMA.16816.F32.BF16 R24, R16.reuse, R22, R24 ;  /* 0x000000161018723c */ /* 0x040fe20000041818 */
[----:B------:R-:W1:Y:S07]  /*31a0*/  LDSM.16.M88.4 R20, [R108+UR5+0xa800] ;  /* 0x00a800056c14783b */ /* 0x000e6e0008000200 */
[C---:B---3--:R-:W-:Y:S08]  /*31b0*/  HMMA.16816.F32.BF16 R36, R16.reuse, R8, R36 ;  /* 0x000000081024723c */ /* 0x048ff00000041824 */
[C---:B------:R-:W-:Y:S01]  /*31c0*/  HMMA.16816.F32.BF16 R48, R16.reuse, R10, R48 ;  /* 0x0000000a1030723c */ /* 0x040fe20000041830 */
[----:B------:R-:W2:Y:S07]  /*31d0*/  LDSM.16.M88.4 R8, [R108+UR5+0xb000] ;  /* 0x00b000056c08783b */ /* 0x000eae0008000200 */
[C---:B------:R-:W-:Y:S08]  /*31e0*/  HMMA.16816.F32.BF16 R76, R16.reuse, R32, R76 ;  /* 0x00000020104c723c */ /* 0x040ff0000004184c */
[C---:B------:R-:W-:Y:S01]  /*31f0*/  HMMA.16816.F32.BF16 R72, R16.reuse, R34, R72 ;  /* 0x000000221048723c */ /* 0x040fe20000041848 */
[----:B------:R-:W-:Y:S07]  /*3200*/  LDSM.16.M88.4 R32, [R107+0xa000] ;  /* 0x00a000006b20783b */ /* 0x000fee0000000200 */
[C---:B----4-:R-:W-:Y:S08]  /*3210*/  HMMA.16816.F32.BF16 R68, R16.reuse, R28, R68 ;  /* 0x0000001c1044723c */ /* 0x050ff00000041844 */
        /* <DEDUP_REMOVED lines=9> */
[C---:B--2---:R-:W-:Y:S08]  /*32b0*/  HMMA.16816.F32.BF16 R76, R44.reuse, R8, R76 ;  /* 0x000000082c4c723c */ /* 0x044ff0000004184c */
[----:B------:R-:W-:Y:S01]  /*32c0*/  HMMA.16816.F32.BF16 R72, R44, R10, R72 ;  /* 0x0000000a2c48723c */ /* 0x000fe20000041848 */
        /* <DEDUP_REMOVED lines=9> */
[----:B------:R-:W3:Y:S07]  /*3360*/  LDSM.16.M88.4 R4, [R109+0x2000] ;  /* 0x002000006d04783b */ /* 0x000eee0000000200 */
[C---:B------:R-:W-:Y:S08]  /*3370*/  HMMA.16816.F32.BF16 R68, R44.reuse, R56, R68 ;  /* 0x000000382c44723c */ /* 0x040ff00000041844 */
[----:B------:R-:W-:Y:S01]  /*3380*/  HMMA.16816.F32.BF16 R64, R44, R58, R64 ;  /* 0x0000003a2c40723c */ /* 0x000fe20000041840 */
[----:B------:R-:W4:Y:S04]  /*3390*/  LDSM.16.M88.4 R44, [R107+0xb800] ;  /* 0x00b800006b2c783b */ /* 0x000f280000000200 */
[----:B------:R-:W-:Y:S03]  /*33a0*/  LDSM.16.M88.4 R56, [R106+0xd000] ;  /* 0x00d000006a38783b */ /* 0x000fe60000000200 */
[C---:B-1----:R-:W-:Y:S08]  /*33b0*/  HMMA.16816.F32.BF16 R12, R8.reuse, R32, R12 ;  /* 0x00000020080c723c */ /* 0x042ff0000004180c */
[----:B------:R-:W-:Y:S01]  /*33c0*/  HMMA.16816.F32.BF16 R24, R8, R34, R24 ;  /* 0x000000220818723c */ /* 0x000fe20000041818 */
[----:B------:R-:W1:Y:S07]  /*33d0*/  LDSM.16.M88.4 R32, [R108+UR5+0xc000] ;  /* 0x00c000056c20783b */ /* 0x000e6e0008000200 */
[C---:B------:R-:W-:Y:S08]  /*33e0*/  HMMA.16816.F32.BF16 R68, R40.reuse, R52, R68 ;  /* 0x000000342844723c */ /* 0x040ff00000041844 */
[----:B------:R-:W-:Y:S01]  /*33f0*/  HMMA.16816.F32.BF16 R64, R40, R54, R64 ;  /* 0x000000362840723c */ /* 0x000fe20000041840 */
[----:B------:R-:W5:Y:S04]  /*3400*/  LDSM.16.M88.4 R40, [R105+0xa800] ;  /* 0x00a800006928783b */ /* 0x000f680000000200 */
[----:B------:R-:W-:Y:S03]  /*3410*/  LDSM.16.M88.4 R52, [R106+0xd800] ;  /* 0x00d800006a34783b */ /* 0x000fe60000000200 */
[C---:B--2---:R-:W-:Y:S08]  /*3420*/  HMMA.16816.F32.BF16 R76, R8.reuse, R16, R76 ;  /* 0x00000010084c723c */ /* 0x044ff0000004184c */
[----:B------:R-:W-:Y:S01]  /*3430*/  HMMA.16816.F32.BF16 R72, R8, R18, R72 ;  /* 0x000000120848723c */ /* 0x000fe20000041848 */
[----:B------:R-:W2:Y:S07]  /*3440*/  LDSM.16.M88.4 R16, [R106+0xc000] ;  /* 0x00c000006a10783b */ /* 0x000eae0000000200 */
[C---:B---3--:R-:W-:Y:S08]  /*3450*/  HMMA.16816.F32.BF16 R12, R4.reuse, R28, R12 ;  /* 0x0000001c040c723c */ /* 0x048ff0000004180c */
[----:B------:R-:W-:Y:S01]  /*3460*/  HMMA.16816.F32.BF16 R24, R4, R30, R24 ;  /* 0x0000001e0418723c */ /* 0x000fe20000041818 */
[----:B------:R-:W-:Y:S07]  /*3470*/  LDSM.16.M88.4 R28, [R105+0xb800] ;  /* 0x00b80000691c783b */ /* 0x000fee0000000200 */
[C---:B------:R-:W-:Y:S08]  /*3480*/  HMMA.16816.F32.BF16 R36, R8.reuse, R20, R36 ;  /* 0x000000140824723c */ /* 0x040ff00000041824 */
[C---:B------:R-:W-:Y:S01]  /*3490*/  HMMA.16816.F32.BF16 R48, R8.reuse, R22, R48 ;  /* 0x000000160830723c */ /* 0x040fe20000041830 */
[----:B------:R-:W3:Y:S07]  /*34a0*/  LDSM.16.M88.4 R20, [R105+0xb000] ;  /* 0x00b000006914783b */ /* 0x000eee0000000200 */
[C---:B----4-:R-:W-:Y:S08]  /*34b0*/  HMMA.16816.F32.BF16 R68, R8.reuse, R44, R68 ;  /* 0x0000002c0844723c */ /* 0x050ff00000041844 */
[----:B------:R-:W-:Y:S01]  /*34c0*/  HMMA.16816.F32.BF16 R64, R8, R46, R64 ;  /* 0x0000002e0840723c */ /* 0x000fe20000041840 */
[----:B------:R-:W-:Y:S04]  /*34d0*/  LDSM.16.M88.4 R44, [R111+0x4000] ;  /* 0x004000006f2c783b */ /* 0x000fe80000000200 */
[----:B------:R-:W4:Y:S03]  /*34e0*/  LDSM.16.M88.4 R8, [R107+0xc000] ;  /* 0x00c000006b08783b */ /* 0x000f260000000200 */
[C---:B-1----:R-:W-:Y:S08]  /*34f0*/  HMMA.16816.F32.BF16 R12, R88.reuse, R32, R12 ;  /* 0x00000020580c723c */ /* 0x042ff0000004180c */
[----:B------:R-:W-:Y:S01]  /*3500*/  HMMA.16816.F32.BF16 R24, R88, R34, R24 ;  /* 0x000000225818723c */ /* 0x000fe20000041818 */
[----:B------:R-:W1:Y:S07]  /*3510*/  LDSM.16.M88.4 R32, [R109+0x4000] ;  /* 0x004000006d20783b */ /* 0x000e6e0000000200 */
[C---:B-----5:R-:W-:Y:S08]  /*3520*/  HMMA.16816.F32.BF16 R36, R4.reuse, R40, R36 ;  /* 0x000000280424723c */ /* 0x060ff00000041824 */
[----:B------:R-:W-:Y:S01]  /*3530*/  HMMA.16816.F32.BF16 R48, R4, R42, R48 ;  /* 0x0000002a0430723c */ /* 0x000fe20000041830 */
[----:B------:R-:W5:Y:S07]  /*3540*/  LDSM.16.M88.4 R40, [R107+0xc800] ;  /* 0x00c800006b28783b */ /* 0x000f6e0000000200 */
[C---:B--2---:R-:W-:Y:S08]  /*3550*/  HMMA.16816.F32.BF16 R12, R60.reuse, R16, R12 ;  /* 0x000000103c0c723c */ /* 0x044ff0000004180c */
[----:B------:R-:W-:Y:S01]  /*3560*/  HMMA.16816.F32.BF16 R24, R60, R18, R24 ;  /* 0x000000123c18723c */ /* 0x000fe20000041818 */
[----:B------:R-:W-:Y:S07]  /*3570*/  LDSM.16.M88.4 R16, [R108+UR5+0xe000] ;  /* 0x00e000056c10783b */ /* 0x000fee0008000200 */
[C---:B------:R-:W-:Y:S08]  /*3580*/  HMMA.16816.F32.BF16 R36, R88.reuse, R100, R36 ;  /* 0x000000645824723c */ /* 0x040ff00000041824 */
[----:B------:R-:W-:Y:S08]  /*3590*/  HMMA.16816.F32.BF16 R48, R88, R102, R48 ;  /* 0x000000665830723c */ /* 0x000ff00000041830 */
[C---:B---3--:R-:W-:Y:S08]  /*35a0*/  HMMA.16816.F32.BF16 R76, R4.reuse, R20, R76 ;  /* 0x00000014044c723c */ /* 0x048ff0000004184c */
[C---:B------:R-:W-:Y:S01]  /*35b0*/  HMMA.16816.F32.BF16 R72, R4.reuse, R22, R72 ;  /* 0x000000160448723c */ /* 0x040fe20000041848 */
[----:B------:R-:W2:Y:S07]  /*35c0*/  LDSM.16.M88.4 R20, [R112+0x6000] ;  /* 0x006000007014783b */ /* 0x000eae0000000200 */
[----:B------:R-:W-:Y:S08]  /*35d0*/  HMMA.16816.F32.BF16 R68, R4, R28, R68 ;  /* 0x0000001c0444723c */ /* 0x000ff00000041844 */
[----:B----4-:R-:W-:Y:S08]  /*35e0*/  HMMA.16816.F32.BF16 R12, R44, R8, R12 ;  /* 0x000000082c0c723c */ /* 0x010ff0000004180c */
[----:B------:R-:W-:Y:S01]  /*35f0*/  HMMA.16816.F32.BF16 R64, R4, R30, R64 ;  /* 0x0000001e0440723c */ /* 0x000fe20000041840 */
[----:B------:R-:W3:Y:S04]  /*3600*/  LDSM.16.M88.4 R28, [R105+0xc800] ;  /* 0x00c80000691c783b */ /* 0x000ee80000000200 */
[----:B------:R-:W-:Y:S03]  /*3610*/  LDSM.16.M88.4 R4, [R106+0xe000] ;  /* 0x00e000006a04783b */ /* 0x000fe60000000200 */
[----:B------:R-:W-:Y:S01]  /*3620*/  HMMA.16816.F32.BF16 R24, R44, R10, R24 ;  /* 0x0000000a2c18723c */ /* 0x000fe20000041818 */
[----:B------:R-:W4:Y:S07]  /*3630*/  LDSM.16.M88.4 R8, [R110+0x6000] ;  /* 0x006000006e08783b */ /* 0x000f2e0000000200 */
[C---:B------:R-:W-:Y:S08]  /*3640*/  HMMA.16816.F32.BF16 R36, R60.reuse, R96, R36 ;  /* 0x000000603c24723c */ /* 0x040ff00000041824 */
[----:B------:R-:W-:Y:S01]  /*3650*/  HMMA.16816.F32.BF16 R48, R60, R98, R48 ;  /* 0x000000623c30723c */ /* 0x000fe20000041830 */
[----:B------:R-:W-:Y:S07]  /*3660*/  LDSM.16.M88.4 R96, [R106+0xe800] ;  /* 0x00e800006a60783b */ /* 0x000fee0000000200 */
[----:B-1----:R-:W-:Y:S08]  /*3670*/  HMMA.16816.F32.BF16 R12, R32, R92, R12 ;  /* 0x0000005c200c723c */ /* 0x002ff0000004180c */
[C---:B------:R-:W-:Y:S08]  /*3680*/  HMMA.16816.F32.BF16 R76, R88.reuse, R84, R76 ;  /* 0x00000054584c723c */ /* 0x040ff0000004184c */
[C---:B------:R-:W-:Y:S01]  /*3690*/  HMMA.16816.F32.BF16 R72, R88.reuse, R86, R72 ;  /* 0x000000565848723c */ /* 0x040fe20000041848 */
[----:B------:R-:W-:Y:S07]  /*36a0*/  LDSM.16.M88.4 R84, [R107+0xd800] ;  /* 0x00d800006b54783b */ /* 0x000fee0000000200 */
[C---:B------:R-:W-:Y:S08]  /*36b0*/  HMMA.16816.F32.BF16 R68, R88.reuse, R80, R68 ;  /* 0x000000505844723c */ /* 0x040ff00000041844 */
[----:B------:R-:W-:Y:S01]  /*36c0*/  HMMA.16816.F32.BF16 R64, R88, R82, R64 ;  /* 0x000000525840723c */ /* 0x000fe20000041840 */
[----:B------:R-:W1:Y:S04]  /*36d0*/  LDSM.16.M88.4 R88, [R107+0xd000] ;  /* 0x00d000006b58783b */ /* 0x000e680000000200 */
[----:B------:R-:W1:Y:S03]  /*36e0*/  LDSM.16.M88.4 R80, [R108+UR5+0xe800] ;  /* 0x00e800056c50783b */ /* 0x000e660008000200 */
[----:B------:R-:W-:Y:S01]  /*36f0*/  HMMA.16816.F32.BF16 R24, R32, R94, R24 ;  /* 0x0000005e2018723c */ /* 0x000fe20000041818 */
[----:B------:R-:W-:Y:S07]  /*3700*/  LDSM.16.M88.4 R92, [R111+0x6000] ;  /* 0x006000006f5c783b */ /* 0x000fee0000000200 */
[C---:B-----5:R-:W-:Y:S08]  /*3710*/  HMMA.16816.F32.BF16 R36, R44.reuse, R40, R36 ;  /* 0x000000282c24723c */ /* 0x060ff00000041824 */
[----:B------:R-:W-:Y:S01]  /*3720*/  HMMA.16816.F32.BF16 R48, R44, R42, R48 ;  /* 0x0000002a2c30723c */ /* 0x000fe20000041830 */
[----:B------:R-:W-:Y:S07]  /*3730*/  LDSM.16.M88.4 R40, [R107+0xe800] ;  /* 0x00e800006b28783b */ /* 0x000fee0000000200 */
[----:B--2---:R-:W-:Y:S01]  /*3740*/  HMMA.16816.F32.BF16 R100, R20, R16, R12 ;  /* 0x000000101464723c */ /* 0x004fe2000004180c */
[----:B------:R-:W2:Y:S07]  /*3750*/  LDSM.16.M88.4 R12, [R107+0xe000] ;  /* 0x00e000006b0c783b */ /* 0x000eae0000000200 */
[C---:B------:R-:W-:Y:S08]  /*3760*/  HMMA.16816.F32.BF16 R68, R60.reuse, R52, R68 ;  /* 0x000000343c44723c */ /* 0x040ff00000041844 */
[----:B------:R-:W-:Y:S01]  /*3770*/  HMMA.16816.F32.BF16 R64, R60, R54, R64 ;  /* 0x000000363c40723c */ /* 0x000fe20000041840 */
[----:B------:R-:W5:Y:S07]  /*3780*/  LDSM.16.M88.4 R52, [R105+0xd000] ;  /* 0x00d000006934783b */ /* 0x000f6e0000000200 */
[----:B------:R-:W-:Y:S01]  /*3790*/  HMMA.16816.F32.BF16 R24, R20, R18, R24 ;  /* 0x000000121418723c */ /* 0x000fe20000041818 */
[----:B------:R-:W5:Y:S07]  /*37a0*/  LDSM.16.M88.4 R16, [R105+0xd800] ;  /* 0x00d800006910783b */ /* 0x000f6e0000000200 */
[C---:B------:R-:W-:Y:S08]  /*37b0*/  HMMA.16816.F32.BF16 R76, R60.reuse, R56, R76 ;  /* 0x000000383c4c723c */ /* 0x040ff0000004184c */
[----:B------:R-:W-:Y:S01]  /*37c0*/  HMMA.16816.F32.BF16 R72, R60, R58, R72 ;  /* 0x0000003a3c48723c */ /* 0x000fe20000041848 */
[----:B------:R-:W-:Y:S04]  /*37d0*/  LDSM.16.M88.4 R60, [R109+0x6000] ;  /* 0x006000006d3c783b */ /* 0x000fe80000000200 */
[----:B------:R-:W-:Y:S03]  /*37e0*/  LDSM.16.M88.4 R56, [R105+0xe000] ;  /* 0x00e000006938783b */ /* 0x000fe60000000200 */
[C---:B---3--:R-:W-:Y:S08]  /*37f0*/  HMMA.16816.F32.BF16 R36, R32.reuse, R28, R36 ;  /* 0x0000001c2024723c */ /* 0x048ff00000041824 */
[----:B------:R-:W-:Y:S01]  /*3800*/  HMMA.16816.F32.BF16 R48, R32, R30, R48 ;  /* 0x0000001e2030723c */ /* 0x000fe20000041830 */
[----:B------:R-:W-:Y:S07]  /*3810*/  LDSM.16.M88.4 R28, [R106+0xf800] ;  /* 0x00f800006a1c783b */ /* 0x000fee0000000200 */
[C---:B----4-:R-:W-:Y:S08]  /*3820*/  HMMA.16816.F32.BF16 R100, R8.reuse, R4, R100 ;  /* 0x000000040864723c */ /* 0x050ff00000041864 */
[----:B------:R-:W-:Y:S01]  /*3830*/  HMMA.16816.F32.BF16 R24, R8, R6, R24 ;  /* 0x000000060818723c */ /* 0x000fe20000041818 */
[----:B------:R-:W3:Y:S07]  /*3840*/  LDSM.16.M88.4 R4, [R108+UR5+0xf000] ;  /* 0x00f000056c04783b */ /* 0x000eee0008000200 */
[C---:B-1----:R-:W-:Y:S08]  /*3850*/  HMMA.16816.F32.BF16 R76, R44.reuse, R88, R76 ;  /* 0x000000582c4c723c */ /* 0x042ff0000004184c */
[C---:B------:R-:W-:Y:S08]  /*3860*/  HMMA.16816.F32.BF16 R72, R44.reuse, R90, R72 ;  /* 0x0000005a2c48723c */ /* 0x040ff00000041848 */
[C---:B------:R-:W-:Y:S08]  /*3870*/  HMMA.16816.F32.BF16 R68, R44.reuse, R84, R68 ;  /* 0x000000542c44723c */ /* 0x040ff00000041844 */
[----:B------:R-:W-:Y:S01]  /*3880*/  HMMA.16816.F32.BF16 R64, R44, R86, R64 ;  /* 0x000000562c40723c */ /* 0x000fe20000041840 */
[----:B------:R-:W-:Y:S07]  /*3890*/  LDSM.16.M88.4 R44, [R108+UR5+0xf800] ;  /* 0x00f800056c2c783b */ /* 0x000fee0008000200 */
[C---:B------:R-:W-:Y:S08]  /*38a0*/  HMMA.16816.F32.BF16 R36, R20.reuse, R80, R36 ;  /* 0x000000501424723c */ /* 0x040ff00000041824 */
[----:B------:R-:W-:Y:S08]  /*38b0*/  HMMA.16816.F32.BF16 R48, R20, R82, R48 ;  /* 0x000000521430723c */ /* 0x000ff00000041830 */
[----:B--2---:R-:W-:Y:S08]  /*38c0*/  HMMA.16816.F32.BF16 R100, R92, R12, R100 ;  /* 0x0000000c5c64723c */ /* 0x004ff00000041864 */
[C---:B-----5:R-:W-:Y:S08]  /*38d0*/  HMMA.16816.F32.BF16 R76, R32.reuse, R52, R76 ;  /* 0x00000034204c723c */ /* 0x060ff0000004184c */
[C---:B------:R-:W-:Y:S08]  /*38e0*/  HMMA.16816.F32.BF16 R72, R32.reuse, R54, R72 ;  /* 0x000000362048723c */ /* 0x040ff00000041848 */
[C---:B------:R-:W-:Y:S08]  /*38f0*/  HMMA.16816.F32.BF16 R68, R32.reuse, R16, R68 ;  /* 0x000000102044723c */ /* 0x040ff00000041844 */
[----:B------:R-:W-:Y:S01]  /*3900*/  HMMA.16816.F32.BF16 R64, R32, R18, R64 ;  /* 0x000000122040723c */ /* 0x000fe20000041840 */
[----:B------:R-:W-:Y:S04]  /*3910*/  LDSM.16.M88.4 R16, [R105+0xe800] ;  /* 0x00e800006910783b */ /* 0x000fe80000000200 */
[----:B------:R-:W-:Y:S03]  /*3920*/  LDSM.16.M88.4 R32, [R105+0xf000] ;  /* 0x00f000006920783b */ /* 0x000fe60000000200 */
[----:B------:R-:W-:Y:S01]  /*3930*/  HMMA.16816.F32.BF16 R24, R92, R14, R24 ;  /* 0x0000000e5c18723c */ /* 0x000fe20000041818 */
[----:B------:R-:W1:Y:S07]  /*3940*/  LDSM.16.M88.4 R12, [R106+0xf000] ;  /* 0x00f000006a0c783b */ /* 0x000e6e0000000200 */
[C---:B------:R-:W-:Y:S08]  /*3950*/  HMMA.16816.F32.BF16 R36, R8.reuse, R96, R36 ;  /* 0x000000600824723c */ /* 0x040ff00000041824 */
[----:B------:R-:W-:Y:S08]  /*3960*/  HMMA.16816.F32.BF16 R48, R8, R98, R48 ;  /* 0x000000620830723c */ /* 0x000ff00000041830 */
[C---:B---3--:R-:W-:Y:S08]  /*3970*/  HMMA.16816.F32.BF16 R76, R20.reuse, R4, R76 ;  /* 0x00000004144c723c */ /* 0x048ff0000004184c */
[----:B------:R-:W-:Y:S01]  /*3980*/  HMMA.16816.F32.BF16 R72, R20, R6, R72 ;  /* 0x000000061448723c */ /* 0x000fe20000041848 */
[----:B------:R-:W2:Y:S07]  /*3990*/  LDSM.16.M88.4 R4, [R107+0xf000] ;  /* 0x00f000006b04783b */ /* 0x000eae0000000200 */
[C---:B------:R-:W-:Y:S08]  /*39a0*/  HMMA.16816.F32.BF16 R36, R92.reuse, R40, R36 ;  /* 0x000000285c24723c */ /* 0x040ff00000041824 */
[----:B------:R-:W-:Y:S01]  /*39b0*/  HMMA.16816.F32.BF16 R48, R92, R42, R48 ;  /* 0x0000002a5c30723c */ /* 0x000fe20000041830 */
[----:B------:R-:W-:-:S07]  /*39c0*/  MOV R43, UR20 ;  /* 0x00000014002b7c02 */ /* 0x000fce0008000f00 */
[----:B-1----:R-:W-:Y:S08]  /*39d0*/  HMMA.16816.F32.BF16 R76, R8, R12, R76 ;  /* 0x0000000c084c723c */ /* 0x002ff0000004184c */
[C---:B------:R-:W-:Y:S08]  /*39e0*/  HMMA.16816.F32.BF16 R36, R60.reuse, R16, R36 ;  /* 0x000000103c24723c */ /* 0x040ff00000041824 */
[----:B------:R-:W-:Y:S01]  /*39f0*/  HMMA.16816.F32.BF16 R48, R60, R18, R48 ;  /* 0x000000123c30723c */ /* 0x000fe20000041830 */
[----:B------:R-:W1:Y:S07]  /*3a00*/  LDSM.16.M88.4 R16, [R107+0xf800] ;  /* 0x00f800006b10783b */ /* 0x000e6e0000000200 */
[----:B------:R-:W-:Y:S03]  /*3a10*/  HMMA.16816.F32.BF16 R72, R8, R14, R72 ;  /* 0x0000000e0848723c */ /* 0x000fe60000041848 */
[----:B------:R-:W-:-:S05]  /*3a20*/  FMUL.FTZ R15, R38, UR14 ;  /* 0x0000000e260f7c20 */ /* 0x000fca0008410000 */
[C---:B------:R-:W-:Y:S01]  /*3a30*/  HMMA.16816.F32.BF16 R68, R20.reuse, R44, R68 ;  /* 0x0000002c1444723c */ /* 0x040fe20000041844 */
[----:B------:R-:W3:Y:S07]  /*3a40*/  MUFU.TANH R15, R15 ;  /* 0x0000000f000f7308 */ /* 0x000eee0000002400 */
[----:B------:R-:W-:Y:S01]  /*3a50*/  HMMA.16816.F32.BF16 R64, R20, R46, R64 ;  /* 0x0000002e1440723c */ /* 0x000fe20000041840 */
[----:B------:R-:W-:Y:S01]  /*3a60*/  FMUL.FTZ R21, R36, UR14 ;  /* 0x0000000e24157c20 */ /* 0x000fe20008410000 */
[----:B------:R-:W-:Y:S01]  /*3a70*/  FMUL.FTZ R22, R37, UR14 ;  /* 0x0000000e25167c20 */ /* 0x000fe20008410000 */
[----:B------:R-:W-:Y:S01]  /*3a80*/  FMUL.FTZ R23, R39, UR14 ;  /* 0x0000000e27177c20 */ /* 0x000fe20008410000 */
[----:B------:R-:W-:-:S03]  /*3a90*/  LOP3.LUT R39, R216, 0x1f0, RZ, 0xc0, !PT ;  /* 0x000001f0d8277812 */ /* 0x000fc600078ec0ff */
[----:B------:R-:W4:Y:S01]  /*3aa0*/  MUFU.TANH R21, R21 ;  /* 0x0000001500157308 */ /* 0x000f220000002400 */
[C---:B--2---:R-:W-:Y:S07]  /*3ab0*/  HMMA.16816.F32.BF16 R76, R92.reuse, R4, R76 ;  /* 0x000000045c4c723c */ /* 0x044fee000004184c */
[----:B------:R-:W2:Y:S01]  /*3ac0*/  MUFU.TANH R22, R22 ;  /* 0x0000001600167308 */ /* 0x000ea20000002400 */
[----:B------:R-:W-:Y:S01]  /*3ad0*/  HMMA.16816.F32.BF16 R72, R92, R6, R72 ;  /* 0x000000065c48723c */ /* 0x000fe20000041848 */
[----:B------:R-:W5:Y:S01]  /*3ae0*/  LDSM.16.M88.4 R4, [R105+0xf800] ;  /* 0x00f800006904783b */ /* 0x000f620000000200 */
[----:B------:R-:W-:-:S05]  /*3af0*/  DEPBAR.LE SB0, 0x0 ;  /* 0x000080000000791a */ /* 0x000fca0000000000 */
[----:B------:R-:W1:Y:S01]  /*3b00*/  MUFU.TANH R23, R23 ;  /* 0x0000001700177308 */ /* 0x000e620000002400 */
[----:B------:R-:W-:Y:S01]  /*3b10*/  HMMA.16816.F32.BF16 R68, R8, R28, R68 ;  /* 0x0000001c0844723c */ /* 0x000fe20000041844 */
[----:B------:R-:W-:-:S06]  /*3b20*/  FMUL.FTZ R28, R49, UR14 ;  /* 0x0000000e311c7c20 */ /* 0x000fcc0008410000 */
[----:B------:R-:W2:Y:S01]  /*3b30*/  MUFU.TANH R28, R28 ;  /* 0x0000001c001c7308 */ /* 0x000ea20000002400 */
[----:B------:R-:W-:Y:S01]  /*3b40*/  HMMA.16816.F32.BF16 R64, R8, R30, R64 ;  /* 0x0000001e0840723c */ /* 0x000fe20000041840 */
[----:B------:R-:W-:-:S06]  /*3b50*/  FMUL.FTZ R9, R51, UR14 ;  /* 0x0000000e33097c20 */ /* 0x000fcc0008410000 */
[----:B------:R-:W2:Y:S01]  /*3b60*/  MUFU.TANH R9, R9 ;  /* 0x0000000900097308 */ /* 0x000ea20000002400 */
[----:B------:R-:W-:Y:S08]  /*3b70*/  HMMA.16816.F32.BF16 R24, R60, R58, R24 ;  /* 0x0000003a3c18723c */ /* 0x000ff00000041818 */
[C---:B-1----:R-:W-:Y:S08]  /*3b80*/  HMMA.16816.F32.BF16 R68, R92.reuse, R16, R68 ;  /* 0x000000105c44723c */ /* 0x042ff00000041844 */
[----:B------:R-:W-:Y:S03]  /*3b90*/  HMMA.16816.F32.BF16 R64, R92, R18, R64 ;  /* 0x000000125c40723c */ /* 0x000fe60000041840 */
[----:B------:R-:W-:Y:S01]  /*3ba0*/  FMUL.FTZ R12, R24, UR14 ;  /* 0x0000000e180c7c20 */ /* 0x000fe20008410000 */
[----:B------:R-:W-:Y:S01]  /*3bb0*/  FMUL.FTZ R24, R26, UR14 ;  /* 0x0000000e1a187c20 */ /* 0x000fe20008410000 */
[----:B------:R-:W-:Y:S01]  /*3bc0*/  FMUL.FTZ R20, R27, UR14 ;  /* 0x0000000e1b147c20 */ /* 0x000fe20008410000 */
[----:B------:R-:W-:Y:S01]  /*3bd0*/  FMUL.FTZ R25, R25, UR14 ;  /* 0x0000000e19197c20 */ /* 0x000fe20008410000 */
[----:B------:R-:W-:Y:S01]  /*3be0*/  FMUL.FTZ R27, R48, UR14 ;  /* 0x0000000e301b7c20 */ /* 0x000fe20008410000 */
[C---:B------:R-:W-:Y:S01]  /*3bf0*/  HMMA.16816.F32.BF16 R100, R60.reuse, R56, R100 ;  /* 0x000000383c64723c */ /* 0x040fe20000041864 */
[----:B------:R-:W-:Y:S01]  /*3c00*/  FMUL.FTZ R26, R50, UR14 ;  /* 0x0000000e321a7c20 */ /* 0x000fe20008410000 */
[----:B------:R-:W1:Y:S06]  /*3c10*/  MUFU.TANH R12, R12 ;  /* 0x0000000c000c7308 */ /* 0x000e6c0000002400 */
[C---:B------:R-:W-:Y:S02]  /*3c20*/  HMMA.16816.F32.BF16 R76, R60.reuse, R32, R76 ;  /* 0x000000203c4c723c */ /* 0x040fe4000004184c */
[----:B------:R-:W1:Y:S06]  /*3c30*/  MUFU.TANH R25, R25 ;  /* 0x0000001900197308 */ /* 0x000e6c0000002400 */
[----:B------:R-:W-:Y:S02]  /*3c40*/  HMMA.16816.F32.BF16 R72, R60, R34, R72 ;  /* 0x000000223c48723c */ /* 0x000fe40000041848 */
[----:B------:R-:W1:Y:S01]  /*3c50*/  MUFU.TANH R24, R24 ;  /* 0x0000001800187308 */ /* 0x000e620000002400 */
[----:B------:R-:W-:Y:S01]  /*3c60*/  FMUL.FTZ R40, R100, UR14 ;  /* 0x0000000e64287c20 */ /* 0x000fe20008410000 */
[----:B------:R-:W-:Y:S01]  /*3c70*/  FMUL.FTZ R44, R101, UR14 ;  /* 0x0000000e652c7c20 */ /* 0x000fe20008410000 */
[----:B------:R-:W-:Y:S01]  /*3c80*/  FMUL.FTZ R41, R102, UR14 ;  /* 0x0000000e66297c20 */ /* 0x000fe20008410000 */
[----:B------:R-:W-:-:S02]  /*3c90*/  FMUL.FTZ R13, R103, UR14 ;  /* 0x0000000e670d7c20 */ /* 0x000fc40008410000 */
[C---:B-----5:R-:W-:Y:S02]  /*3ca0*/  HMMA.16816.F32.BF16 R68, R60.reuse, R4, R68 ;  /* 0x000000043c44723c */ /* 0x060fe40000041844 */
[----:B------:R-:W1:Y:S01]  /*3cb0*/  MUFU.TANH R40, R40 ;  /* 0x0000002800287308 */ /* 0x000e620000002400 */
[----:B------:R-:W-:Y:S01]  /*3cc0*/  FMUL.FTZ R8, R76, UR14 ;  /* 0x0000000e4c087c20 */ /* 0x000fe20008410000 */
[----:B------:R-:W-:Y:S01]  /*3cd0*/  FMUL.FTZ R16, R77, UR14 ;  /* 0x0000000e4d107c20 */ /* 0x000fe20008410000 */
[----:B------:R-:W-:Y:S01]  /*3ce0*/  FMUL.FTZ R11, R78, UR14 ;  /* 0x0000000e4e0b7c20 */ /* 0x000fe20008410000 */
[----:B------:R-:W-:Y:S02]  /*3cf0*/  FMUL.FTZ R17, R79, UR14 ;  /* 0x0000000e4f117c20 */ /* 0x000fe40008410000 */
[----:B------:R-:W-:Y:S01]  /*3d00*/  HMMA.16816.F32.BF16 R64, R60, R6, R64 ;  /* 0x000000063c40723c */ /* 0x000fe20000041840 */
[----:B------:R-:W-:Y:S01]  /*3d10*/  SHF.R.U32.HI R6, RZ, 0x2, R213 ;  /* 0x00000002ff067819 */ /* 0x000fe200000116d5 */
[----:B------:R-:W1:Y:S01]  /*3d20*/  MUFU.TANH R44, R44 ;  /* 0x0000002c002c7308 */ /* 0x000e620000002400 */
[----:B------:R-:W-:Y:S01]  /*3d30*/  FMUL.FTZ R18, R72, UR14 ;  /* 0x0000000e48127c20 */ /* 0x000fe20008410000 */
[----:B------:R-:W-:Y:S01]  /*3d40*/  FMUL.FTZ R19, R73, UR14 ;  /* 0x0000000e49137c20 */ /* 0x000fe20008410000 */
[----:B------:R-:W-:Y:S01]  /*3d50*/  FMUL.FTZ R4, R74, UR14 ;  /* 0x0000000e4a047c20 */ /* 0x000fe20008410000 */
[----:B------:R-:W-:Y:S01]  /*3d60*/  FMUL.FTZ R5, R75, UR14 ;  /* 0x0000000e4b057c20 */ /* 0x000fe20008410000 */
[----:B------:R-:W-:-:S03]  /*3d70*/  LOP3.LUT R6, R6, 0x7, RZ, 0xc0, !PT ;  /* 0x0000000706067812 */ /* 0x000fc600078ec0ff */
[----:B------:R-:W1:Y:S01]  /*3d80*/  MUFU.TANH R41, R41 ;  /* 0x0000002900297308 */ /* 0x000e620000002400 */
[----:B------:R-:W-:Y:S01]  /*3d90*/  FMUL.FTZ R35, R68, UR14 ;  /* 0x0000000e44237c20 */ /* 0x000fe20008410000 */
[----:B------:R-:W-:Y:S01]  /*3da0*/  FMUL.FTZ R36, R69, UR14 ;  /* 0x0000000e45247c20 */ /* 0x000fe20008410000 */
[----:B------:R-:W-:Y:S01]  /*3db0*/  FMUL.FTZ R7, R70, UR14 ;  /* 0x0000000e46077c20 */ /* 0x000fe20008410000 */
[----:B------:R-:W-:Y:S01]  /*3dc0*/  FMUL.FTZ R29, R71, UR14 ;  /* 0x0000000e471d7c20 */ /* 0x000fe20008410000 */
[----:B------:R-:W-:Y:S02]  /*3dd0*/  IADD3 R6, PT, PT, R6, UR21, R39 ;  /* 0x0000001506067c10 */ /* 0x000fe4000fffe027 */
[----:B------:R-:W-:Y:S01]  /*3de0*/  MOV R39, UR24 ;  /* 0x0000001800277c02 */ /* 0x000fe20008000f00 */
[----:B------:R-:W1:Y:S01]  /*3df0*/  MUFU.TANH R13, R13 ;  /* 0x0000000d000d7308 */ /* 0x000e620000002400 */
[----:B------:R-:W-:Y:S01]  /*3e00*/  FMUL.FTZ R37, R64, UR14 ;  /* 0x0000000e40257c20 */ /* 0x000fe20008410000 */
[----:B------:R-:W-:Y:S01]  /*3e10*/  FMUL.FTZ R38, R65, UR14 ;  /* 0x0000000e41267c20 */ /* 0x000fe20008410000 */
[----:B------:R-:W-:Y:S01]  /*3e20*/  FMUL.FTZ R31, R66, UR14 ;  /* 0x0000000e421f7c20 */ /* 0x000fe20008410000 */
[----:B------:R-:W-:Y:S01]  /*3e30*/  FMUL.FTZ R33, R67, UR14 ;  /* 0x0000000e43217c20 */ /* 0x000fe20008410000 */
[----:B------:R-:W-:-:S02]  /*3e40*/  IADD3 R228, PT, PT, R6, 0x1, R43 ;  /* 0x0000000106e47810 */ /* 0x000fc40007ffe02b */
[----:B------:R-:W-:Y:S01]  /*3e50*/  IADD3 R227, PT, PT, R6, UR24, -R227 ;  /* 0x0000001806e37c10 */ /* 0x000fe2000fffe8e3 */
[----:B------:R-:W1:Y:S01]  /*3e60*/  MUFU.TANH R20, R20 ;  /* 0x0000001400147308 */ /* 0x000e620000002400 */
[C---:B------:R-:W-:Y:S02]  /*3e70*/  VIADDMNMX R226, R228.reuse, 0x8, R39, PT ;  /* 0x00000008e4e27846 */ /* 0x040fe40003800127 */
[----:B------:R-:W-:Y:S02]  /*3e80*/  VIMNMX R229, PT, PT, RZ, R227, !PT ;  /* 0x000000e3ffe57248 */ /* 0x000fe40007fe0100 */
[----:B------:R-:W-:Y:S02]  /*3e90*/  VIMNMX R228, PT, PT, R228, UR24, PT ;  /* 0x00000018e4e47c48 */ /* 0x000fe4000bfe0100 */
[----:B------:R-:W-:Y:S01]  /*3ea0*/  VIADDMNMX R227, R227, 0x8, RZ, !PT ;  /* 0x00000008e3e37846 */ /* 0x000fe200078001ff */
        /* <DEDUP_REMOVED lines=31> */
.L_x_6403:
        /* <DEDUP_REMOVED lines=61> */
.L_x_6404:
        /* <DEDUP_REMOVED lines=28> */
.L_x_6402:
[----:B------:R-:W-:Y:S01]  /*4630*/  IMAD.SHL.U32 R0, R213, 0x2, RZ ;  /* 0x00000002d5007824 */ /* 0x000fe200078e00ff */
[----:B------:R-:W-:Y:S01]  /*4640*/  LOP3.LUT R165, R180, 0x200, R183, 0xf8, !PT ;  /* 0x00000200b4a57812 */ /* 0x000fe200078ef8b7 */
[----:B------:R-:W-:-:S03]  /*4650*/  UISETP.GT.AND UP0, UPT, UR15, UR16, UPT ;  /* 0x000000100f00728c */ /* 0x000fc6000bf04270 */
[----:B------:R-:W-:Y:S02]  /*4660*/  LOP3.LUT R0, R0, 0x6, RZ, 0xc0, !PT ;  /* 0x0000000600007812 */ /* 0x000fe400078ec0ff */
[----:B------:R-:W-:Y:S02]  /*4670*/  LEA R214, R165, UR5, 0x1 ;  /* 0x00000005a5d67c11 */ /* 0x000fe4000f8e08ff */
[----:B--2---:R-:W-:Y:S01]  /*4680*/  LOP3.LUT R49, R0, UR4, RZ, 0xfc, !PT ;  /* 0x0000000400317c12 */ /* 0x004fe2000f8efcff */
[----:B------:R-:W2:Y:S02]  /*4690*/  LDCU UR4, c[0x0][0x45c] ;  /* 0x00008b80ff0477ac */ /* 0x000ea40008000800 */
[--C-:B------:R-:W-:Y:S01]  /*46a0*/  IMAD.IADD R202, R104, 0x1, R214.reuse ;  /* 0x0000000168ca7824 */ /* 0x100fe200078e02d6 */
[CC--:B------:R-:W-:Y:S01]  /*46b0*/  ISETP.GE.AND P5, PT, R49.reuse, R229.reuse, PT ;  /* 0x000000e53100720c */ /* 0x0c0fe20003fa6270 */
[C---:B------:R-:W-:Y:S01]  /*46c0*/  VIADD R3, R49.reuse, 0x1 ;  /* 0x0000000131037836 */ /* 0x040fe20000000000 */
[CC--:B------:R-:W-:Y:S01]  /*46d0*/  ISETP.GE.AND P6, PT, R49.reuse, R228.reuse, PT ;  /* 0x000000e43100720c */ /* 0x0c0fe20003fc6270 */
[C---:B------:R-:W-:Y:S01]  /*46e0*/  VIADD R48, R49.reuse, 0x8 ;  /* 0x0000000831307836 */ /* 0x040fe20000000000 */
[----:B-1----:R-:W-:Y:S01]  /*46f0*/  FSEL R34, R40, -INF , P5 ;  /* 0xff80000028227808 */ /* 0x002fe20002800000 */
[----:B------:R-:W-:Y:S01]  /*4700*/  VIADD R47, R49, 0x9 ;  /* 0x00000009312f7836 */ /* 0x000fe20000000000 */
[-C--:B------:R-:W-:Y:S01]  /*4710*/  ISETP.GE.AND P1, PT, R3, R229.reuse, PT ;  /* 0x000000e50300720c */ /* 0x080fe20003f26270 */
[----:B------:R-:W-:Y:S01]  /*4720*/  VIADD R46, R49, 0x10 ;  /* 0x00000010312e7836 */ /* 0x000fe20000000000 */
[-C--:B------:R-:W-:Y:S01]  /*4730*/  ISETP.GE.AND P4, PT, R3, R228.reuse, PT ;  /* 0x000000e40300720c */ /* 0x080fe20003f86270 */
[C---:B------:R-:W-:Y:S01]  /*4740*/  VIADD R45, R49.reuse, 0x11 ;  /* 0x00000011312d7836 */ /* 0x040fe20000000000 */
[----:B------:R-:W-:Y:S01]  /*4750*/  FSEL R32, R44, -INF , P1 ;  /* 0xff8000002c207808 */ /* 0x000fe20000800000 */
[C---:B------:R-:W-:Y:S01]  /*4760*/  VIADD R43, R49.reuse, 0x18 ;  /* 0x00000018312b7836 */ /* 0x040fe20000000000 */
[-C--:B------:R-:W-:Y:S01]  /*4770*/  ISETP.GE.AND P1, PT, R48, R229.reuse, PT ;  /* 0x000000e53000720c */ /* 0x080fe20003f26270 */
[C---:B------:R-:W-:Y:S01]  /*4780*/  VIADD R42, R49.reuse, 0x19 ;  /* 0x00000019312a7836 */ /* 0x040fe20000000000 */
[----:B------:R-:W-:Y:S01]  /*4790*/  FSEL R32, R32, -INF , !P4 ;  /* 0xff80000020207808 */ /* 0x000fe20006000000 */
[----:B------:R-:W-:Y:S01]  /*47a0*/  VIADD R40, R49, 0x20 ;  /* 0x0000002031287836 */ /* 0x000fe20000000000 */
[-C--:B------:R-:W-:Y:S01]  /*47b0*/  ISETP.GE.AND P4, PT, R47, R229.reuse, PT ;  /* 0x000000e52f00720c */ /* 0x080fe20003f86270 */
[C---:B------:R-:W-:Y:S01]  /*47c0*/  VIADD R39, R49.reuse, 0x28 ;  /* 0x0000002831277836 */ /* 0x040fe20000000000 */
[----:B------:R-:W-:Y:S01]  /*47d0*/  FSEL R12, R12, -INF , P1 ;  /* 0xff8000000c0c7808 */ /* 0x000fe20000800000 */
[----:B------:R-:W-:Y:S01]  /*47e0*/  VIADD R44, R49, 0x38 ;  /* 0x00000038312c7836 */ /* 0x000fe20000000000 */
[-C--:B------:R-:W-:Y:S01]  /*47f0*/  ISETP.GE.AND P1, PT, R47, R228.reuse, PT ;  /* 0x000000e42f00720c */ /* 0x080fe20003f26270 */
[----:B------:R-:W-:Y:S01]  /*4800*/  IMAD.IADD R201, R167, 0x1, R214 ;  /* 0x00000001a7c97824 */ /* 0x000fe200078e02d6 */
[----:B------:R-:W-:Y:S01]  /*4810*/  FSEL R6, R25, -INF , P4 ;  /* 0xff80000019067808 */ /* 0x000fe20002000000 */
[----:B------:R-:W-:Y:S01]  /*4820*/  VIADD R25, R49, 0x30 ;  /* 0x0000003031197836 */ /* 0x000fe20000000000 */
[----:B------:R-:W-:Y:S01]  /*4830*/  FSEL R34, R34, -INF , !P6 ;  /* 0xff80000022227808 */ /* 0x000fe20007000000 */
[----:B------:R-:W-:Y:S01]  /*4840*/  IMAD.IADD R200, R104, 0x1, R201 ;  /* 0x0000000168c87824 */ /* 0x000fe200078e02c9 */
        /* <DEDUP_REMOVED lines=8> */
[----:B------:R-:W-:Y:S01]  /*48d0*/  FSEL R14, R21, -INF , P4 ;  /* 0xff800000150e7808 */ /* 0x000fe20002000000 */
[----:B------:R-:W-:Y:S01]  /*48e0*/  VIADD R21, R49, 0x29 ;  /* 0x0000002931157836 */ /* 0x000fe20000000000 */
[----:B------:R-:W-:Y:S01]  /*48f0*/  ISETP.GE.AND P4, PT, R45, R228, PT ;  /* 0x000000e42d00720c */ /* 0x000fe20003f86270 */
[----:B------:R-:W-:Y:S01]  /*4900*/  LDSM.16.MT88.4 R112, [R202+0x16000] ;  /* 0x01600000ca70783b */ /* 0x000fe20000004200 */
[----:B------:R-:W-:-:S02]  /*4910*/  FSEL R12, R22, -INF , P1 ;  /* 0xff800000160c7808 */ /* 0x000fc40000800000 */
[-C--:B------:R-:W-:Y:S01]  /*4920*/  ISETP.GE.AND P1, PT, R43, R229.reuse, PT ;  /* 0x000000e52b00720c */ /* 0x080fe20003f26270 */
[----:B------:R-:W-:Y:S01]  /*4930*/  LDSM.16.MT88.4 R140, [R201+0x10000] ;  /* 0x01000000c98c783b */ /* 0x000fe20000004200 */
[----:B------:R-:W-:Y:S02]  /*4940*/  FSEL R12, R12, -INF , !P4 ;  /* 0xff8000000c0c7808 */ /* 0x000fe40006000000 */
[C---:B------:R-:W-:Y:S01]  /*4950*/  ISETP.GE.AND P4, PT, R42.reuse, R229, PT ;  /* 0x000000e52a00720c */ /* 0x040fe20003f86270 */
[----:B------:R-:W-:Y:S01]  /*4960*/  LDSM.16.MT88.4 R132, [R200+0x10000] ;  /* 0x01000000c884783b */ /* 0x000fe20000004200 */
[C---:B------:R-:W-:Y:S02]  /*4970*/  ISETP.GE.AND P3, PT, R3.reuse, R227, PT ;  /* 0x000000e30300720c */ /* 0x040fe40003f66270 */
[----:B------:R-:W-:Y:S01]  /*4980*/  ISETP.GE.AND P2, PT, R3, R226, PT ;  /* 0x000000e20300720c */ /* 0x000fe20003f46270 */
[----:B------:R-:W-:Y:S01]  /*4990*/  VIADD R3, R49, 0x21 ;  /* 0x0000002131037836 */ /* 0x000fe20000000000 */
        /* <DEDUP_REMOVED lines=10> */
[-C--:B------:R-:W-:Y:S02]  /*4a40*/  ISETP.GE.AND P6, PT, R46, R228.reuse, PT ;  /* 0x000000e42e00720c */ /* 0x080fe40003fc6270 */
        /* <DEDUP_REMOVED lines=18> */
[----:B------:R-:W-:Y:S02]  /*4b70*/  FSEL R19, R19, -INF , P4 ;  /* 0xff80000013137808 */ /* 0x000fe40002000000 */
[----:B------:R-:W-:-:S02]  /*4b80*/  FSEL R244, R8, -INF , !P6 ;  /* 0xff80000008f47808 */ /* 0x000fc40007000000 */
[----:B------:R-:W-:Y:S02]  /*4b90*/  ISETP.GE.AND P6, PT, R39, R228, PT ;  /* 0x000000e42700720c */ /* 0x000fe40003fc6270 */
[-C--:B------:R-:W-:Y:S02]  /*4ba0*/  ISETP.GE.AND P4, PT, R25, R229.reuse, PT ;  /* 0x000000e51900720c */ /* 0x080fe40003f86270 */
[----:B------:R-:W-:Y:S01]  /*4bb0*/  FSEL R234, R19, -INF , !P1 ;  /* 0xff80000013ea7808 */ /* 0x000fe20004800000 */
[----:B------:R-:W-:Y:S01]  /*4bc0*/  VIADD R19, R49, 0x39 ;  /* 0x0000003931137836 */ /* 0x000fe20000000000 */
[----:B------:R-:W-:Y:S02]  /*4bd0*/  ISETP.GE.AND P1, PT, R27, R229, PT ;  /* 0x000000e51b00720c */ /* 0x000fe40003f26270 */
[----:B------:R-:W-:Y:S02]  /*4be0*/  FSEL R206, R18, -INF , !P6 ;  /* 0xff80000012ce7808 */ /* 0x000fe40007000000 */
[----:B------:R-:W-:-:S02]  /*4bf0*/  FSEL R35, R35, -INF , P4 ;  /* 0xff80000023237808 */ /* 0x000fc40002000000 */
[-C--:B------:R-:W-:Y:S02]  /*4c00*/  ISETP.GE.AND P6, PT, R25, R228.reuse, PT ;  /* 0x000000e41900720c */ /* 0x080fe40003fc6270 */
[----:B------:R-:W-:Y:S02]  /*4c10*/  ISETP.GE.AND P4, PT, R27, R228, PT ;  /* 0x000000e41b00720c */ /* 0x000fe40003f86270 */
[----:B------:R-:W-:Y:S02]  /*4c20*/  FSEL R36, R36, -INF , P1 ;  /* 0xff80000024247808 */ /* 0x000fe40000800000 */
[----:B------:R-:W-:Y:S02]  /*4c30*/  ISETP.GE.AND P1, PT, R44, R229, PT ;  /* 0x000000e52c00720c */ /* 0x000fe40003f26270 */
[----:B------:R-:W-:Y:S02]  /*4c40*/  ISETP.GE.AND P0, PT, R49, R227, PT ;  /* 0x000000e33100720c */ /* 0x000fe40003f06270 */
[----:B------:R-:W-:-:S02]  /*4c50*/  FSEL R240, R35, -INF , !P6 ;  /* 0xff80000023f07808 */ /* 0x000fc40007000000 */
[----:B------:R-:W-:Y:S02]  /*4c60*/  FSEL R238, R36, -INF , !P4 ;  /* 0xff80000024ee7808 */ /* 0x000fe40006000000 */
[----:B------:R-:W-:Y:S02]  /*4c70*/  ISETP.GE.AND P6, PT, R19, R229, PT ;  /* 0x000000e51300720c */ /* 0x000fe40003fc6270 */
[----:B------:R-:W-:Y:S02]  /*4c80*/  ISETP.GE.AND P4, PT, R44, R228, PT ;  /* 0x000000e42c00720c */ /* 0x000fe40003f86270 */
[----:B------:R-:W-:Y:S02]  /*4c90*/  FSEL R37, R37, -INF , P1 ;  /* 0xff80000025257808 */ /* 0x000fe40000800000 */
[----:B------:R-:W-:Y:S02]  /*4ca0*/  ISETP.GE.AND P5, PT, R49, R226, PT ;  /* 0x000000e23100720c */ /* 0x000fe40003fa6270 */
[----:B------:R-:W-:-:S02]  /*4cb0*/  ISETP.GE.AND P1, PT, R48, R227, PT ;  /* 0x000000e33000720c */ /* 0x000fc40003f26270 */
[----:B------:R-:W-:Y:S02]  /*4cc0*/  FSEL R36, R41, -INF , P0 ;  /* 0xff80000029247808 */ /* 0x000fe40000000000 */
[----:B------:R-:W-:Y:S02]  /*4cd0*/  ISETP.GE.AND P0, PT, R47, R227, PT ;  /* 0x000000e32f00720c */ /* 0x000fe40003f06270 */
[----:B------:R-:W-:Y:S02]  /*4ce0*/  FSEL R38, R38, -INF , P6 ;  /* 0xff80000026267808 */ /* 0x000fe40003000000 */
[----:B------:R-:W-:Y:S02]  /*4cf0*/  FSEL R222, R37, -INF , !P4 ;  /* 0xff80000025de7808 */ /* 0x000fe40006000000 */
[----:B------:R-:W-:Y:S02]  /*4d00*/  ISETP.GE.AND P6, PT, R48, R226, PT ;  /* 0x000000e23000720c */ /* 0x000fe40003fc6270 */
[----:B------:R-:W-:Y:S01]  /*4d10*/  ISETP.GE.AND P4, PT, R19, R228, PT ;  /* 0x000000e41300720c */ /* 0x000fe20003f86270 */
[----:B------:R-:W-:Y:S01]  /*4d20*/  LDSM.16.MT88.4 R48, [R202+0x12000] ;  /* 0x01200000ca30783b */ /* 0x000fe20000004200 */
[----:B------:R-:W-:-:S02]  /*4d30*/  FSEL R36, R36, -INF , !P5 ;  /* 0xff80000024247808 */ /* 0x000fc40006800000 */
[----:B------:R-:W-:Y:S02]  /*4d40*/  FSEL R24, R24, -INF , P1 ;  /* 0xff80000018187808 */ /* 0x000fe40000800000 */
[----:B------:R-:W-:Y:S02]  /*4d50*/  ISETP.GE.AND P5, PT, R47, R226, PT ;  /* 0x000000e22f00720c */ /* 0x000fe40003fa6270 */
[----:B------:R-:W-:Y:S02]  /*4d60*/  FSEL R13, R13, -INF , P3 ;  /* 0xff8000000d0d7808 */ /* 0x000fe40001800000 */
[----:B------:R-:W-:Y:S02]  /*4d70*/  FSEL R20, R20, -INF , P0 ;  /* 0xff80000014147808 */ /* 0x000fe40000000000 */
[-C--:B------:R-:W-:Y:S02]  /*4d80*/  ISETP.GE.AND P1, PT, R45, R227.reuse, PT ;  /* 0x000000e32d00720c */ /* 0x080fe40003f26270 */
[----:B------:R-:W-:-:S02]  /*4d90*/  ISETP.GE.AND P3, PT, R46, R227, PT ;  /* 0x000000e32e00720c */ /* 0x000fc40003f66270 */
[----:B------:R-:W-:Y:S02]  /*4da0*/  FSEL R220, R38, -INF , !P4 ;  /* 0xff80000026dc7808 */ /* 0x000fe40006000000 */
[----:B------:R-:W-:Y:S02]  /*4db0*/  FSEL R28, R24, -INF , !P6 ;  /* 0xff800000181c7808 */ /* 0x000fe40007000000 */
[----:B------:R-:W-:Y:S02]  /*4dc0*/  FSEL R38, R13, -INF , !P2 ;  /* 0xff8000000d267808 */ /* 0x000fe40005000000 */
[----:B------:R-:W-:Y:S02]  /*4dd0*/  FSEL R24, R20, -INF , !P5 ;  /* 0xff80000014187808 */ /* 0x000fe40006800000 */
[----:B------:R-:W-:Y:S02]  /*4de0*/  ISETP.GE.AND P2, PT, R45, R226, PT ;  /* 0x000000e22d00720c */ /* 0x000fe40003f46270 */
[----:B------:R-:W-:-:S02]  /*4df0*/  ISETP.GE.AND P0, PT, R43, R227, PT ;  /* 0x000000e32b00720c */ /* 0x000fc40003f06270 */
[----:B------:R-:W-:Y:S02]  /*4e00*/  FSEL R20, R23, -INF , P1 ;  /* 0xff80000017147808 */ /* 0x000fe40000800000 */
[----:B------:R-:W-:Y:S02]  /*4e10*/  FSEL R8, R15, -INF , P3 ;  /* 0xff8000000f087808 */ /* 0x000fe40001800000 */
[-C--:B------:R-:W-:Y:S02]  /*4e20*/  ISETP.GE.AND P3, PT, R42, R227.reuse, PT ;  /* 0x000000e32a00720c */ /* 0x080fe40003f66270 */
[----:B------:R-:W-:Y:S02]  /*4e30*/  FSEL R18, R26, -INF , P0 ;  /* 0xff8000001a127808 */ /* 0x000fe40000000000 */
[----:B------:R-:W-:Y:S02]  /*4e40*/  FSEL R20, R20, -INF , !P2 ;  /* 0xff80000014147808 */ /* 0x000fe40005000000 */
[----:B------:R-:W-:-:S02]  /*4e50*/  ISETP.GE.AND P2, PT, R3, R227, PT ;  /* 0x000000e30300720c */ /* 0x000fc40003f46270 */
[-C--:B------:R-:W-:Y:S02]  /*4e60*/  ISETP.GE.AND P0, PT, R3, R226.reuse, PT ;  /* 0x000000e20300720c */ /* 0x080fe40003f06270 */
[----:B------:R-:W-:Y:S02]  /*4e70*/  ISETP.GE.AND P5, PT, R42, R226, PT ;  /* 0x000000e22a00720c */ /* 0x000fe40003fa6270 */
[----:B------:R-:W-:Y:S02]  /*4e80*/  FSEL R9, R9, -INF , P3 ;  /* 0xff80000009097808 */ /* 0x000fe40001800000 */
[----:B------:R-:W-:Y:S02]  /*4e90*/  FMNMX3.FTZ R3, R34, R32, R30, !PT ;  /* 0x0000002022037276 */ /* 0x000fe4000781001e */
[----:B------:R-:W-:Y:S02]  /*4ea0*/  ISETP.GE.AND P4, PT, R46, R226, PT ;  /* 0x000000e22e00720c */ /* 0x000fe40003f86270 */
[----:B------:R-:W-:-:S02]  /*4eb0*/  FSEL R16, R9, -INF , !P5 ;  /* 0xff80000009107808 */ /* 0x000fc40006800000 */
[----:B------:R-:W-:Y:S02]  /*4ec0*/  FMNMX3.FTZ R3, R3, R6, R14, !PT ;  /* 0x0000000603037276 */ /* 0x000fe4000781000e */
[----:B------:R-:W-:Y:S02]  /*4ed0*/  ISETP.GE.AND P6, PT, R43, R226, PT ;  /* 0x000000e22b00720c */ /* 0x000fe40003fc6270 */
[----:B------:R-:W-:Y:S02]  /*4ee0*/  FSEL R8, R8, -INF , !P4 ;  /* 0xff80000008087808 */ /* 0x000fe40006000000 */
[----:B------:R-:W-:Y:S02]  /*4ef0*/  ISETP.GE.AND P1, PT, R40, R227, PT ;  /* 0x000000e32800720c */ /* 0x000fe40003f26270 */
[----:B------:R-:W-:Y:S02]  /*4f00*/  FMNMX3.FTZ R9, R36, R38, R28, !PT ;  /* 0x0000002624097276 */ /* 0x000fe4000781001c */
[----:B------:R-:W-:-:S02]  /*4f10*/  FMNMX3.FTZ R3, R3, R12, R22, !PT ;  /* 0x0000000c03037276 */ /* 0x000fc40007810016 */
[----:B------:R-:W-:Y:S02]  /*4f20*/  ISETP.GE.AND P4, PT, R40, R226, PT ;  /* 0x000000e22800720c */ /* 0x000fe40003f86270 */
[----:B------:R-:W-:Y:S01]  /*4f30*/  FSEL R18, R18, -INF , !P6 ;  /* 0xff80000012127808 */ /* 0x000fe20007000000 */
[----:B------:R-:W-:Y:S01]  /*4f40*/  LDSM.16.MT88.4 R40, [R214+0x12000] ;  /* 0x01200000d628783b */ /* 0x000fe20000004200 */
[----:B------:R-:W-:Y:S02]  /*4f50*/  ISETP.GE.AND P3, PT, R39, R227, PT ;  /* 0x000000e32700720c */ /* 0x000fe40003f66270 */
[----:B------:R-:W-:Y:S02]  /*4f60*/  FSEL R11, R11, -INF , P1 ;  /* 0xff8000000b0b7808 */ /* 0x000fe40000800000 */
[----:B------:R-:W-:Y:S02]  /*4f70*/  FMNMX3.FTZ R9, R9, R24, R8, !PT ;  /* 0x0000001809097276 */ /* 0x000fe40007810008 */
[----:B------:R-:W-:-:S02]  /*4f80*/  FSEL R17, R17, -INF , P2 ;  /* 0xff80000011117808 */ /* 0x000fc40001000000 */
[-C--:B------:R-:W-:Y:S02]  /*4f90*/  ISETP.GE.AND P1, PT, R21, R227.reuse, PT ;  /* 0x000000e31500720c */ /* 0x080fe40003f26270 */
[----:B------:R-:W-:Y:S02]  /*4fa0*/  FMNMX3.FTZ R3, R3, R10, R244, !PT ;  /* 0x0000000a03037276 */ /* 0x000fe400078100f4 */
[----:B------:R-:W-:Y:S02]  /*4fb0*/  ISETP.GE.AND P6, PT, R39, R226, PT ;  /* 0x000000e22700720c */ /* 0x000fe40003fc6270 */
[----:B------:R-:W-:Y:S02]  /*4fc0*/  FSEL R204, R11, -INF , !P4 ;  /* 0xff8000000bcc7808 */ /* 0x000fe40006000000 */
[----:B------:R-:W-:Y:S02]  /*4fd0*/  ISETP.GE.AND P2, PT, R25, R227, PT ;  /* 0x000000e31900720c */ /* 0x000fe40003f46270 */
[----:B------:R-:W-:-:S02]  /*4fe0*/  FSEL R4, R4, -INF , P3 ;  /* 0xff80000004047808 */ /* 0x000fc40001800000 */
[----:B------:R-:W-:Y:S02]  /*4ff0*/  FMNMX3.FTZ R9, R9, R20, R18, !PT ;  /* 0x0000001409097276 */ /* 0x000fe40007810012 */
[----:B------:R-:W-:Y:S02]  /*5000*/  FSEL R224, R17, -INF , !P0 ;  /* 0xff80000011e07808 */ /* 0x000fe40004000000 */
[----:B------:R-:W-:Y:S02]  /*5010*/  ISETP.GE.AND P0, PT, R27, R227, PT ;  /* 0x000000e31b00720c */ /* 0x000fe40003f06270 */
[----:B------:R-:W-:Y:S02]  /*5020*/  FSEL R5, R5, -INF , P1 ;  /* 0xff80000005057808 */ /* 0x000fe40000800000 */
[----:B------:R-:W-:Y:S02]  /*5030*/  FMNMX3.FTZ R3, R3, R242, R206, !PT ;  /* 0x000000f203037276 */ /* 0x000fe400078100ce */
[----:B------:R-:W-:-:S02]  /*5040*/  ISETP.GE.AND P5, PT, R21, R226, PT ;  /* 0x000000e21500720c */ /* 0x000fc40003fa6270 */
[----:B------:R-:W-:Y:S02]  /*5050*/  ISETP.GE.AND P4, PT, R25, R226, PT ;  /* 0x000000e21900720c */ /* 0x000fe40003f86270 */
[----:B------:R-:W-:Y:S02]  /*5060*/  ISETP.GE.AND P1, PT, R44, R227, PT ;  /* 0x000000e32c00720c */ /* 0x000fe40003f26270 */
[----:B------:R-:W-:Y:S02]  /*5070*/  FSEL R7, R7, -INF , P2 ;  /* 0xff80000007077808 */ /* 0x000fe40001000000 */
[----:B------:R-:W-:Y:S02]  /*5080*/  FSEL R178, R4, -INF , !P6 ;  /* 0xff80000004b27808 */ /* 0x000fe40007000000 */
[----:B------:R-:W-:Y:S02]  /*5090*/  FMNMX3.FTZ R9, R9, R16, R204, !PT ;  /* 0x0000001009097276 */ /* 0x000fe400078100cc */
[----:B------:R-:W-:-:S02]  /*50a0*/  FSEL R29, R29, -INF , P0 ;  /* 0xff8000001d1d7808 */ /* 0x000fc40000000000 */
[----:B------:R-:W-:Y:S02]  /*50b0*/  FMNMX3.FTZ R3, R3, R234, R240, !PT ;  /* 0x000000ea03037276 */ /* 0x000fe400078100f0 */
[-C--:B------:R-:W-:Y:S02]  /*50c0*/  ISETP.GE.AND P3, PT, R27, R226.reuse, PT ;  /* 0x000000e21b00720c */ /* 0x080fe40003f66270 */
[----:B------:R-:W-:Y:S02]  /*50d0*/  ISETP.GE.AND P2, PT, R44, R226, PT ;  /* 0x000000e22c00720c */ /* 0x000fe40003f46270 */
[----:B------:R-:W-:Y:S02]  /*50e0*/  ISETP.GE.AND P0, PT, R19, R227, PT ;  /* 0x000000e31300720c */ /* 0x000fe40003f06270 */
[----:B------:R-:W-:Y:S02]  /*50f0*/  FSEL R31, R31, -INF , P1 ;  /* 0xff8000001f1f7808 */ /* 0x000fe40000800000 */
[----:B------:R-:W-:-:S02]  /*5100*/  FSEL R176, R5, -INF , !P5 ;  /* 0xff80000005b07808 */ /* 0x000fc40006800000 */
[----:B------:R-:W-:Y:S02]  /*5110*/  FSEL R218, R7, -INF , !P4 ;  /* 0xff80000007da7808 */ /* 0x000fe40006000000 */
[----:B------:R-:W-:Y:S02]  /*5120*/  FMNMX3.FTZ R9, R9, R224, R178, !PT ;  /* 0x000000e009097276 */ /* 0x000fe400078100b2 */
[----:B------:R-:W-:Y:S02]  /*5130*/  FMNMX3.FTZ R3, R3, R238, R222, !PT ;  /* 0x000000ee03037276 */ /* 0x000fe400078100de */
[----:B------:R-:W-:Y:S02]  /*5140*/  ISETP.GE.AND P1, PT, R19, R226, PT ;  /* 0x000000e21300720c */ /* 0x000fe40003f26270 */
[----:B------:R-:W-:Y:S02]  /*5150*/  FSEL R33, R33, -INF , P0 ;  /* 0xff80000021217808 */ /* 0x000fe40000000000 */
[----:B------:R-:W-:-:S02]  /*5160*/  FSEL R212, R29, -INF , !P3 ;  /* 0xff8000001dd47808 */ /* 0x000fc40005800000 */
[----:B------:R-:W-:Y:S02]  /*5170*/  FSEL R210, R31, -INF , !P2 ;  /* 0xff8000001fd27808 */ /* 0x000fe40005000000 */
[----:B------:R-:W-:Y:S02]  /*5180*/  FMNMX3.FTZ R5, R9, R176, R218, !PT ;  /* 0x000000b009057276 */ /* 0x000fe400078100da */
        /* <DEDUP_REMOVED lines=28> */
[--C-:B------:R-:W-:Y:S01]  /*5350*/  FFMA.FTZ R192, R24, UR4, -R207.reuse ;  /* 0x0000000418c07c23 */ /* 0x100fe200080108cf */
[----:B------:R-:W-:Y:S01]  /*5360*/  MUFU.EX2 R199, R199 ;  /* 0x000000c700c77308 */ /* 0x000fe20000000800 */
[----:B------:R-:W-:Y:S01]  /*5370*/  FFMA.FTZ R189, R8, UR4, -R207 ;  /* 0x0000000408bd7c23 */ /* 0x000fe200080108cf */
[--C-:B------:R-:W-:Y:S01]  /*5380*/  FFMA.FTZ R191, R14, UR4, -R211.reuse ;  /* 0x000000040ebf7c23 */ /* 0x100fe200080108d3 */
[----:B------:R-:W2:Y:S01]  /*5390*/  LDSM.16.MT88.4 R8, [R202+0x12800] ;  /* 0x01280000ca08783b */ /* 0x000ea20000004200 */
[----:B------:R-:W3:Y:S01]  /*53a0*/  MUFU.EX2 R198, R198 ;  /* 0x000000c600c67308 */ /* 0x000ee20000000800 */
[--C-:B------:R-:W-:Y:S01]  /*53b0*/  FFMA.FTZ R190, R12, UR4, -R211.reuse ;  /* 0x000000040cbe7c23 */ /* 0x100fe200080108d3 */
[----:B------:R-:W-:Y:S01]  /*53c0*/  FFMA.FTZ R187, R22, UR4, -R211 ;  /* 0x0000000416bb7c23 */ /* 0x000fe200080108d3 */
[----:B------:R-:W4:Y:S01]  /*53d0*/  LDSM.16.MT88.4 R12, [R202+0x10800] ;  /* 0x01080000ca0c783b */ /* 0x000f220000004200 */
[----:B------:R-:W5:Y:S01]  /*53e0*/  MUFU.EX2 R195, R195 ;  /* 0x000000c300c37308 */ /* 0x000f620000000800 */
[--C-:B------:R-:W-:Y:S01]  /*53f0*/  FFMA.FTZ R188, R20, UR4, -R207.reuse ;  /* 0x0000000414bc7c23 */ /* 0x100fe200080108cf */
[--C-:B------:R-:W-:Y:S01]  /*5400*/  FFMA.FTZ R185, R18, UR4, -R207.reuse ;  /* 0x0000000412b97c23 */ /* 0x100fe200080108cf */
[----:B------:R-:W-:Y:S01]  /*5410*/  FFMA.FTZ R184, R16, UR4, -R207 ;  /* 0x0000000410b87c23 */ /* 0x000fe200080108cf */
[----:B------:R-:W-:Y:S01]  /*5420*/  MUFU.EX2 R197, R197 ;  /* 0x000000c500c57308 */ /* 0x000fe20000000800 */
[----:B------:R-:W4:Y:S01]  /*5430*/  LDSM.16.MT88.4 R16, [R202+0x16800] ;  /* 0x01680000ca10783b */ /* 0x000f220000004200 */
[--C-:B------:R-:W-:Y:S01]  /*5440*/  FFMA.FTZ R203, R244, UR4, -R211.reuse ;  /* 0x00000004f4cb7c23 */ /* 0x100fe200080108d3 */
[----:B------:R-:W-:Y:S01]  /*5450*/  FFMA.FTZ R205, R206, UR4, -R211 ;  /* 0x00000004cecd7c23 */ /* 0x000fe200080108d3 */
[----:B------:R-:W1:Y:S01]  /*5460*/  MUFU.EX2 R196, R196 ;  /* 0x000000c400c47308 */ /* 0x000e620000000800 */
[----:B------:R-:W4:Y:S01]  /*5470*/  LDSM.16.MT88.4 R20, [R202+0x14800] ;  /* 0x01480000ca14783b */ /* 0x000f220000004200 */
[----:B---3--:R-:W-:Y:S01]  /*5480*/  F2FP.BF16.F32.PACK_AB R128, R198, R199 ;  /* 0x000000c7c680723e */ /* 0x008fe200000010ff */
[--C-:B------:R-:W-:Y:S01]  /*5490*/  FFMA.FTZ R217, R224, UR4, -R207.reuse ;  /* 0x00000004e0d97c23 */ /* 0x100fe200080108cf */
[----:B------:R-:W-:Y:S01]  /*54a0*/  MUFU.EX2 R193, R193 ;  /* 0x000000c100c17308 */ /* 0x000fe20000000800 */
[----:B------:R-:W-:Y:S01]  /*54b0*/  LDSM.16.MT88.4 R24, [R214+0x14800] ;  /* 0x01480000d618783b */ /* 0x000fe20000004200 */
[----:B-----5:R-:W-:Y:S01]  /*54c0*/  F2FP.BF16.F32.PACK_AB R130, R194, R195 ;  /* 0x000000c3c282723e */ /* 0x020fe200000010ff */
[----:B------:R-:W-:Y:S01]  /*54d0*/  FFMA.FTZ R209, R178, UR4, -R207 ;  /* 0x00000004b2d17c23 */ /* 0x000fe200080108cf */
[----:B------:R-:W3:Y:S01]  /*54e0*/  MUFU.EX2 R192, R192 ;  /* 0x000000c000c07308 */ /* 0x000ee20000000800 */
        /* <DEDUP_REMOVED lines=12> */
[----:B---3--:R-:W-:Y:S01]  /*55b0*/  F2FP.BF16.F32.PACK_AB R131, R192, R193 ;  /* 0x000000c1c083723e */ /* 0x008fe200000010ff */
[----:B------:R-:W-:-:S02]  /*55c0*/  FADD.FTZ R195, R195, R198 ;  /* 0x000000c6c3c37221 */ /* 0x000fc40000010000 */
[----:B------:R-:W-:Y:S01]  /*55d0*/  MUFU.EX2 R186, R186 ;  /* 0x000000ba00ba7308 */ /* 0x000fe20000000800 */
[----:B------:R-:W-:Y:S01]  /*55e0*/  FADD.FTZ R193, R193, R196 ;  /* 0x000000c4c1c17221 */ /* 0x000fe20000010000 */
[----:B------:R-:W-:Y:S02]  /*55f0*/  FADD.FTZ R194, R194, R195 ;  /* 0x000000c3c2c27221 */ /* 0x000fe40000010000 */
[----:B------:R-:W-:Y:S01]  /*5600*/  MUFU.EX2 R189, R189 ;  /* 0x000000bd00bd7308 */ /* 0x000fe20000000800 */
[C---:B------:R-:W-:Y:S01]  /*5610*/  HMMA.16816.F32.BF16 R44, R128.reuse, R48, RZ ;  /* 0x00000030802c723c */ /* 0x040fe200000418ff */
[----:B------:R-:W-:Y:S02]  /*5620*/  FADD.FTZ R192, R192, R193 ;  /* 0x000000c1c0c07221 */ /* 0x000fe40000010000 */
[----:B------:R-:W3:Y:S04]  /*5630*/  MUFU.EX2 R188, R188 ;  /* 0x000000bc00bc7308 */ /* 0x000ee80000000800 */
        /* <DEDUP_REMOVED lines=50> */
[C---:B--2---:R-:W-:Y:S08]  /*5960*/  HMMA.16816.F32.BF16 R44, R4.reuse, R8, R44 ;  /* 0x00000008042c723c */ /* 0x044ff0000004182c */
        /* <DEDUP_REMOVED lines=246> */
.L_x_6406:
[----:B------:R-:W-:Y:S01]  /*68d0*/  UMOV UR7, URZ ;  /* 0x000000ff00077c82 */ /* 0x000fe20008000000 */
[----:B------:R-:W-:Y:S01]  /*68e0*/  USHF.L.U32 UR6, UR8, 0x6, URZ ;  /* 0x0000000608067899 */ /* 0x000fe200080006ff */
[----:B------:R-:W-:-:S05]  /*68f0*/  IADD3 R5, P0, PT, RZ, -UR7, RZ ;  /* 0x80000007ff057c10 */ /* 0x000fca000ff1e0ff */
[----:B------:R-:W-:-:S05]  /*6900*/  IMAD.X R4, RZ, RZ, ~UR6, P0 ;  /* 0x80000006ff047e24 */ /* 0x000fca00080e06ff */
[----:B------:R-:W-:-:S04]  /*6910*/  SHF.R.S64 R5, R5, 0x1f, R4 ;  /* 0x0000001f05057819 */ /* 0x000fc80000001004 */
[----:B------:R-:W-:-:S04]  /*6920*/  IADD3 R232, P0, PT, R5, R232, RZ ;  /* 0x000000e805e87210 */ /* 0x000fc80007f1e0ff */
[----:B------:R-:W-:-:S09]  /*6930*/  LEA.HI.X.SX32 R233, R4, R233, 0x1, P0 ;  /* 0x000000e904e97211 */ /* 0x000fd200000f0eff */
.L_x_6407:
        /* <DEDUP_REMOVED lines=16> */
[----:B------:R-:W-:-:S02]  /*6a40*/  LEA R218, R218, UR5, 0x1 ;  /* 0x00000005dada7c11 */ /* 0x000fc4000f8e08ff */
[----:B------:R-:W-:Y:S01]  /*6a50*/  IADD3.X R9, PT, PT, R5, UR8, RZ, P0, !PT ;  /* 0x0000000805097c10 */ /* 0x000fe200087fe4ff */
[----:B------:R-:W-:Y:S01]  /*6a60*/  LDGSTS.E.BYPASS.LTC128B.128 [R166+0x10800], desc[UR22][R4.64] ;  /* 0x1080000004a67fae */ /* 0x000fe2000b981a16 */
[----:B------:R-:W-:Y:S02]  /*6a70*/  IADD3 R6, P0, PT, R8, UR6, RZ ;  /* 0x0000000608067c10 */ /* 0x000fe4000ff1e0ff */
[----:B------:R-:W-:Y:S01]  /*6a80*/  IADD3 R208, PT, PT, R210, UR5, RZ ;  /* 0x00000005d2d07c10 */ /* 0x000fe2000fffe0ff */
[----:B------:R-:W-:Y:S01]  /*6a90*/  LDGSTS.E.BYPASS.LTC128B.128 [R166+0x12800], desc[UR22][R4.64+0x80] ;  /* 0x1280008004a67fae */ /* 0x000fe2000b981a16 */
[----:B------:R-:W-:Y:S02]  /*6aa0*/  IADD3.X R7, PT, PT, R9, UR8, RZ, P0, !PT ;  /* 0x0000000809077c10 */ /* 0x000fe400087fe4ff */
[----:B------:R-:W-:Y:S01]  /*6ab0*/  ISETP.NE.AND P0, PT, R2, RZ, PT ;  /* 0x000000ff0200720c */ /* 0x000fe20003f05270 */
[----:B------:R-:W-:Y:S01]  /*6ac0*/  LDGSTS.E.BYPASS.LTC128B.128 [R166+0x14800], desc[UR22][R4.64+0x100] ;  /* 0x1480010004a67fae */ /* 0x000fe2000b981a16 */
[----:B------:R-:W-:-:S02]  /*6ad0*/  MOV R2, 0x20 ;  /* 0x0000002000027802 */ /* 0x000fc40000000f00 */
[----:B------:R-:W-:Y:S01]  /*6ae0*/  IADD3 R211, PT, PT, R167, R218, RZ ;  /* 0x000000daa7d37210 */ /* 0x000fe20007ffe0ff */
[----:B------:R-:W-:Y:S01]  /*6af0*/  LDGSTS.E.BYPASS.LTC128B.128 [R166+0x16800], desc[UR22][R4.64+0x180] ;  /* 0x1680018004a67fae */ /* 0x000fe2000b981a16 */
[----:B------:R-:W-:-:S03]  /*6b00*/  SEL R173, R2, 0xffffffe0, !P0 ;  /* 0xffffffe002ad7807 */ /* 0x000fc60004000000 */
[----:B------:R-:W-:Y:S01]  /*6b10*/  LDGSTS.E.BYPASS.LTC128B.128 [R166+0x11000], desc[UR22][R8.64] ;  /* 0x1100000008a67fae */ /* 0x000fe2000b981a16 */
[----:B------:R-:W-:Y:S02]  /*6b20*/  IADD3 R214, PT, PT, R173, R218, RZ ;  /* 0x000000daadd67210 */ /* 0x000fe40007ffe0ff */
[----:B------:R-:W-:Y:S01]  /*6b30*/  IADD3 R209, PT, PT, R208, R173, RZ ;  /* 0x000000add0d17210 */ /* 0x000fe20007ffe0ff */
[----:B------:R-:W-:Y:S01]  /*6b40*/  LDGSTS.E.BYPASS.LTC128B.128 [R166+0x13000], desc[UR22][R8.64+0x80] ;  /* 0x1300008008a67fae */ /* 0x000fe2000b981a16 */
[----:B------:R-:W-:Y:S02]  /*6b50*/  IADD3 R208, PT, PT, R167, R208, RZ ;  /* 0x000000d0a7d07210 */ /* 0x000fe40007ffe0ff */
[C---:B------:R-:W-:Y:S01]  /*6b60*/  IADD3 R212, PT, PT, R173.reuse, R211, RZ ;  /* 0x000000d3add47210 */ /* 0x040fe20007ffe0ff */
[----:B------:R-:W-:Y:S01]  /*6b70*/  LDGSTS.E.BYPASS.LTC128B.128 [R166+0x15000], desc[UR22][R8.64+0x100] ;  /* 0x1500010008a67fae */ /* 0x000fe2000b981a16 */
[----:B------:R-:W-:-:S03]  /*6b80*/  IADD3 R167, PT, PT, R173, R208, RZ ;  /* 0x000000d0ada77210 */ /* 0x000fc60007ffe0ff */
[----:B------:R-:W-:Y:S04]  /*6b90*/  LDGSTS.E.BYPASS.LTC128B.128 [R166+0x17000], desc[UR22][R8.64+0x180] ;  /* 0x1700018008a67fae */ /* 0x000fe8000b981a16 */
[----:B------:R-:W-:Y:S04]  /*6ba0*/  LDGSTS.E.BYPASS.LTC128B.128 [R166+0x11800], desc[UR22][R6.64] ;  /* 0x1180000006a67fae */ /* 0x000fe8000b981a16 */
[----:B------:R-:W-:Y:S04]  /*6bb0*/  LDGSTS.E.BYPASS.LTC128B.128 [R166+0x13800], desc[UR22][R6.64+0x80] ;  /* 0x1380008006a67fae */ /* 0x000fe8000b981a16 */
[----:B------:R-:W-:Y:S04]  /*6bc0*/  LDGSTS.E.BYPASS.LTC128B.128 [R166+0x15800], desc[UR22][R6.64+0x100] ;  /* 0x1580010006a67fae */ /* 0x000fe8000b981a16 */
[----:B------:R1:W-:Y:S04]  /*6bd0*/  LDGSTS.E.BYPASS.LTC128B.128 [R166+0x17800], desc[UR22][R6.64+0x180] ;  /* 0x1780018006a67fae */ /* 0x0003e8000b981a16 */
[----:B------:R-:W-:Y:S04]  /*6be0*/  LDSM.16.M88.4 R180, [R218] ;  /* 0x00000000dab4783b */ /* 0x000fe80000000200 */
[----:B------:R-:W2:Y:S04]  /*6bf0*/  LDSM.16.M88.4 R20, [R210+UR5+0x8000] ;  /* 0x00800005d214783b */ /* 0x000ea80008000200 */
[----:B------:R-:W3:Y:S04]  /*6c00*/  LDSM.16.M88.4 R12, [R210+UR5+0x8800] ;  /* 0x00880005d20c783b */ /* 0x000ee80008000200 */
[----:B------:R-:W4:Y:S04]  /*6c10*/  LDSM.16.M88.4 R188, [R210+UR5+0x9000] ;  /* 0x00900005d2bc783b */ /* 0x000f280008000200 */
[----:B------:R-:W5:Y:S04]  /*6c20*/  LDSM.16.M88.4 R28, [R210+UR5+0x9800] ;  /* 0x00980005d21c783b */ /* 0x000f680008000200 */
        /* <DEDUP_REMOVED lines=92> */
[----:B------:R-:W5:Y:S07]  /*71f0*/  LDSM.16.M88.4 R168, [R210+UR5+0xc800] ;  /* 0x00c80005d2a8783b */ /* 0x000f6e0008000200 */
        /* <DEDUP_REMOVED lines=36> */
[C---:B------:R-:W-:Y:S08]  /*7440*/  HMMA.16816.F32.BF16 R188, R8.reuse, R202, R188 ;  /* 0x000000ca08bc723c */ /* 0x040ff000000418bc */
        /* <DEDUP_REMOVED lines=10> */
[C---:B------:R-:W-:Y:S01]  /*74f0*/  HMMA.16816.F32.BF16 R200, R32.reuse, R168, R192 ;  /* 0x000000a820c8723c */ /* 0x040fe200000418c0 */
[----:B------:R-:W4:Y:S07]  /*7500*/  LDSM.16.M88.4 R192, [R218+0x6000] ;  /* 0x00600000dac0783b */ /* 0x000f2e0000000200 */
[C---:B------:R-:W-:Y:S01]  /*7510*/  HMMA.16816.F32.BF16 R188, R32.reuse, R170, R188 ;  /* 0x000000aa20bc723c */ /* 0x040fe200000418bc */
[----:B------:R-:W-:Y:S07]  /*7520*/  LDSM.16.M88.4 R168, [R214+0x6000] ;  /* 0x00600000d6a8783b */ /* 0x000fee0000000200 */
[C---:B------:R-:W-:Y:S08]  /*7530*/  HMMA.16816.F32.BF16 R184, R32.reuse, R176, R184 ;  /* 0x000000b020b8723c */ /* 0x040ff000000418b8 */
[----:B------:R-:W-:Y:S01]  /*7540*/  HMMA.16816.F32.BF16 R196, R32, R178, R196 ;  /* 0x000000b220c4723c */ /* 0x000fe200000418c4 */
[----:B------:R-:W5:Y:S07]  /*7550*/  LDSM.16.M88.4 R32, [R167+0xd800] ;  /* 0x00d80000a720783b */ /* 0x000f6e0000000200 */
[C---:B--2---:R-:W-:Y:S01]  /*7560*/  HMMA.16816.F32.BF16 R176, R172.reuse, R8, R24 ;  /* 0x00000008acb0723c */ /* 0x044fe20000041818 */
[----:B------:R-:W2:Y:S07]  /*7570*/  LDSM.16.M88.4 R24, [R209+0xe000] ;  /* 0x00e00000d118783b */ /* 0x000eae0000000200 */
[C---:B------:R-:W-:Y:S01]  /*7580*/  HMMA.16816.F32.BF16 R20, R172.reuse, R10, R20 ;  /* 0x0000000aac14723c */ /* 0x040fe20000041814 */
[----:B------:R-:W2:Y:S07]  /*7590*/  LDSM.16.M88.4 R8, [R210+UR5+0xe800] ;  /* 0x00e80005d208783b */ /* 0x000eae0008000200 */
[C---:B---3--:R-:W-:Y:S08]  /*75a0*/  HMMA.16816.F32.BF16 R16, R172.reuse, R28, R16 ;  /* 0x0000001cac10723c */ /* 0x048ff00000041810 */
[C---:B------:R-:W-:Y:S01]  /*75b0*/  HMMA.16816.F32.BF16 R12, R172.reuse, R30, R12 ;  /* 0x0000001eac0c723c */ /* 0x040fe2000004180c */
[----:B------:R-:W-:Y:S07]  /*75c0*/  LDSM.16.M88.4 R28, [R208+0xe000] ;  /* 0x00e00000d01c783b */ /* 0x000fee0000000200 */
[----:B-1----:R-:W-:Y:S08]  /*75d0*/  HMMA.16816.F32.BF16 R200, R172, R4, R200 ;  /* 0x00000004acc8723c */ /* 0x002ff000000418c8 */
[----:B----4-:R-:W-:Y:S01]  /*75e0*/  HMMA.16816.F32.BF16 R204, R192, R180, R176 ;  /* 0x000000b4c0cc723c */ /* 0x010fe200000418b0 */
[----:B------:R-:W1:Y:S07]  /*75f0*/  LDSM.16.M88.4 R176, [R211+0x6000] ;  /* 0x00600000d3b0783b */ /* 0x000e6e0000000200 */
        /* <DEDUP_REMOVED lines=8> */
[C---:B--2---:R-:W-:Y:S08]  /*7680*/  HMMA.16816.F32.BF16 R204, R168.reuse, R24, R204 ;  /* 0x00000018a8cc723c */ /* 0x044ff000000418cc */
[----:B------:R-:W-:Y:S01]  /*7690*/  HMMA.16816.F32.BF16 R20, R168, R26, R20 ;  /* 0x0000001aa814723c */ /* 0x000fe20000041814 */
[----:B------:R-:W2:Y:S07]  /*76a0*/  LDSM.16.M88.4 R24, [R210+UR5+0xf800] ;  /* 0x00f80005d218783b */ /* 0x000eae0008000200 */
[C---:B------:R-:W-:Y:S08]  /*76b0*/  HMMA.16816.F32.BF16 R16, R192.reuse, R8, R16 ;  /* 0x00000008c010723c */ /* 0x040ff00000041810 */
[----:B------:R-:W-:Y:S01]  /*76c0*/  HMMA.16816.F32.BF16 R12, R192, R10, R12 ;  /* 0x0000000ac00c723c */ /* 0x000fe2000004180c */
[----:B------:R-:W2:Y:S07]  /*76d0*/  LDSM.16.M88.4 R8, [R208+0xe800] ;  /* 0x00e80000d008783b */ /* 0x000eae0000000200 */
[----:B-1----:R-:W-:Y:S08]  /*76e0*/  HMMA.16816.F32.BF16 R204, R176, R28, R204 ;  /* 0x0000001cb0cc723c */ /* 0x002ff000000418cc */
[----:B---3--:R-:W-:Y:S08]  /*76f0*/  HMMA.16816.F32.BF16 R200, R192, R4, R200 ;  /* 0x00000004c0c8723c */ /* 0x008ff000000418c8 */
[----:B------:R-:W-:Y:S08]  /*7700*/  HMMA.16816.F32.BF16 R20, R176, R30, R20 ;  /* 0x0000001eb014723c */ /* 0x000ff00000041814 */
[----:B------:R-:W-:Y:S01]  /*7710*/  HMMA.16816.F32.BF16 R188, R192, R6, R188 ;  /* 0x00000006c0bc723c */ /* 0x000fe200000418bc */
[----:B------:R-:W1:Y:S07]  /*7720*/  LDSM.16.M88.4 R4, [R209+0xf000] ;  /* 0x00f00000d104783b */ /* 0x000e6e0000000200 */
        /* <DEDUP_REMOVED lines=8> */
[----:B--2---:R-:W-:Y:S03]  /*77b0*/  HMMA.16816.F32.BF16 R184, R192, R24, R184 ;  /* 0x00000018c0b8723c */ /* 0x004fe600000418b8 */
[----:B------:R-:W-:Y:S01]  /*77c0*/  FMUL.FTZ R204, R204, UR14 ;  /* 0x0000000ecccc7c20 */ /* 0x000fe20008410000 */
[----:B------:R-:W-:Y:S01]  /*77d0*/  FMUL.FTZ R205, R205, UR14 ;  /* 0x0000000ecdcd7c20 */ /* 0x000fe20008410000 */
[----:B------:R-:W-:Y:S01]  /*77e0*/  FMUL.FTZ R206, R206, UR14 ;  /* 0x0000000ecece7c20 */ /* 0x000fe20008410000 */
[----:B------:R-:W-:-:S02]  /*77f0*/  FMUL.FTZ R207, R207, UR14 ;  /* 0x0000000ecfcf7c20 */ /* 0x000fc40008410000 */
[----:B------:R-:W-:Y:S01]  /*7800*/  HMMA.16816.F32.BF16 R196, R192, R26, R196 ;  /* 0x0000001ac0c4723c */ /* 0x000fe200000418c4 */
[----:B------:R-:W2:Y:S02]  /*7810*/  MUFU.TANH R204, R204 ;  /* 0x000000cc00cc7308 */ /* 0x000ea40000002400 */
[----:B------:R-:W-:-:S05]  /*7820*/  FMUL.FTZ R20, R20, UR14 ;  /* 0x0000000e14147c20 */ /* 0x000fca0008410000 */
[C---:B------:R-:W-:Y:S01]  /*7830*/  HMMA.16816.F32.BF16 R28, R176.reuse, R8, R28 ;  /* 0x00000008b01c723c */ /* 0x040fe2000004181c */
[----:B------:R-:W2:Y:S07]  /*7840*/  MUFU.TANH R205, R205 ;  /* 0x000000cd00cd7308 */ /* 0x000eae0000002400 */
[----:B------:R-:W-:Y:S01]  /*7850*/  HMMA.16816.F32.BF16 R12, R176, R10, R12 ;  /* 0x0000000ab00c723c */ /* 0x000fe2000004180c */
[----:B------:R-:W2:Y:S01]  /*7860*/  LDSM.16.M88.4 R8, [R167+0xf000] ;  /* 0x00f00000a708783b */ /* 0x000ea20000000200 */
[----:B------:R-:W2:Y:S06]  /*7870*/  MUFU.TANH R206, R206 ;  /* 0x000000ce00ce7308 */ /* 0x000eac0000002400 */
[C---:B-1----:R-:W-:Y:S02]  /*7880*/  HMMA.16816.F32.BF16 R200, R168.reuse, R4, R200 ;  /* 0x00000004a8c8723c */ /* 0x042fe400000418c8 */
[----:B------:R-:W1:Y:S06]  /*7890*/  MUFU.TANH R207, R207 ;  /* 0x000000cf00cf7308 */ /* 0x000e6c0000002400 */
[----:B------:R-:W-:Y:S01]  /*78a0*/  HMMA.16816.F32.BF16 R188, R168, R6, R188 ;  /* 0x00000006a8bc723c */ /* 0x000fe200000418bc */
[----:B------:R-:W1:Y:S01]  /*78b0*/  LDSM.16.M88.4 R4, [R167+0xf800] ;  /* 0x00f80000a704783b */ /* 0x000e620000000200 */
        /* <DEDUP_REMOVED lines=25> */
[----:B------:R-:W4:Y:S01]  /*7a50*/  MUFU.TANH R21, R21 ;  /* 0x0000001500157308 */ /* 0x000f220000002400 */
        /* <DEDUP_REMOVED lines=110> */
.L_x_6409:
[----:B------:R-:W-:Y:S01]  /*8140*/  UMOV UR5, URZ ;  /* 0x000000ff00057c82 */ /* 0x000fe20008000000 */
[----:B------:R-:W-:Y:S01]  /*8150*/  USHF.L.U32 UR4, UR10, 0x6, URZ ;  /* 0x000000060a047899 */ /* 0x000fe200080006ff */
[----:B------:R-:W-:-:S05]  /*8160*/  IADD3 R169, P0, PT, RZ, -UR5, RZ ;  /* 0x80000005ffa97c10 */ /* 0x000fca000ff1e0ff */
[----:B------:R-:W-:-:S05]  /*8170*/  IMAD.X R6, RZ, RZ, ~UR4, P0 ;  /* 0x80000004ff067e24 */ /* 0x000fca00080e06ff */
[----:B------:R-:W-:-:S04]  /*8180*/  SHF.R.S64 R169, R169, 0x1f, R6 ;  /* 0x0000001fa9a97819 */ /* 0x000fc80000001006 */
[----:B------:R-:W-:-:S04]  /*8190*/  IADD3 R230, P0, PT, R169, R230, RZ ;  /* 0x000000e6a9e67210 */ /* 0x000fc80007f1e0ff */
[----:B------:R-:W-:-:S09]  /*81a0*/  LEA.HI.X.SX32 R231, R6, R231, 0x1, P0 ;  /* 0x000000e706e77211 */ /* 0x000fd200000f0eff */
.L_x_6410:
        /* <DEDUP_REMOVED lines=28> */
.L_x_6408:
[----:B--2---:R-:W-:Y:S01]  /*8370*/  MOV R169, UR18 ;  /* 0x0000001200a97c02 */ /* 0x004fe20008000f00 */
[----:B------:R-:W2:Y:S01]  /*8380*/  S2UR UR6, SR_CgaCtaId ;  /* 0x00000000000679c3 */ /* 0x000ea20000008800 */
[----:B------:R-:W3:Y:S02]  /*8390*/  LDCU UR4, c[0x0][0x45c] ;  /* 0x00008b80ff0477ac */ /* 0x000ee40008000800 */
        /* <DEDUP_REMOVED lines=31> */
[----:B------:R-:W-:Y:S02]  /*8590*/  FSEL R17, R17, -INF , P4 ;  /* 0xff80000011117808 */ /* 0x000fe40002000000 */
        /* <DEDUP_REMOVED lines=17> */
[----:B-1----:R-:W-:Y:S02]  /*86b0*/  FSEL R22, R22, -INF , P4 ;  /* 0xff80000016167808 */ /* 0x002fe40002000000 */
        /* <DEDUP_REMOVED lines=583> */
.L_x_6405:
[----:B------:R-:W-:-:S12]  /*ab30*/  UIADD3 UR18, UPT, UPT, UR15, -0x1, URZ ;  /* 0xffffffff0f127890 */ /* 0x000fd8000fffe0ff */
.L_x_6411:
        /* <DEDUP_REMOVED lines=19> */
[----:B------:R-:W3:Y:S01]  /*ac70*/  LDCU UR11, c[0x0][0x50c] ;  /* 0x0000a180ff0b77ac */ /* 0x000ee20008000800 */
[----:B------:R-:W-:Y:S01]  /*ac80*/  IADD3 R212, PT, PT, R214, R3, RZ ;  /* 0x00000003d6d47210 */ /* 0x000fe20007ffe0ff */
[----:B------:R-:W4:Y:S01]  /*ac90*/  LDCU.64 UR6, c[0x0][0x3a0] ;  /* 0x00007400ff0677ac */ /* 0x000f220008000a00 */
[----:B------:R-:W2:Y:S01]  /*aca0*/  LDCU.64 UR8, c[0x0][0x3a8] ;  /* 0x00007500ff0877ac */ /* 0x000ea20008000a00 */
[----:B------:R-:W-:Y:S02]  /*acb0*/  UIADD3 UR14, UPT, UPT, UR14, 0x40, URZ ;  /* 0x000000400e0e7890 */ /* 0x000fe4000fffe0ff */
[----:B-1----:R-:W-:-:S12]  /*acc0*/  ULEA UR5, UR5, UR10, 0x18 ;  /* 0x0000000a05057291 */ /* 0x002fd8000f8ec0ff */
.L_x_6416:
        /* <DEDUP_REMOVED lines=84> */
.L_x_6413:
[----:B------:R-:W-:Y:S01]  /*b210*/  LEA R243, R243, UR5, 0x1 ;  /* 0x00000005f3f37c11 */ /* 0x000fe2000f8e08ff */
[----:B------:R-:W-:Y:S01]  /*b220*/  UIADD3 UR13, UPT, UPT, UR13, -0x1, URZ ;  /* 0xffffffff0d0d7890 */ /* 0x000fe2000fffe0ff */
[----:B------:R-:W-:Y:S02]  /*b230*/  SHF.L.U32 R197, R196, 0x5, RZ ;  /* 0x00000005c4c57819 */ /* 0x000fe400000006ff */
[----:B------:R-:W-:Y:S01]  /*b240*/  LOP3.LUT R215, R198, 0x7c00, RZ, 0xc0, !PT ;  /* 0x00007c00c6d77812 */ /* 0x000fe200078ec0ff */
[----:B------:R-:W-:Y:S01]  /*b250*/  @!PT LDS RZ, [RZ] ;  /* 0x00000000fffff984 */ /* 0x000fe20000000800 */
[----:B------:R-:W-:Y:S01]  /*b260*/  @!PT LDS RZ, [RZ] ;  /* 0x00000000fffff984 */ /* 0x000fe20000000800 */
[----:B------:R-:W-:Y:S01]  /*b270*/  @!PT LDS RZ, [RZ] ;  /* 0x00000000fffff984 */ /* 0x000fe20000000800 */
[----:B------:R-:W-:Y:S01]  /*b280*/  LDGSTS.E.BYPASS.LTC128B.128 [R243+0x10000], desc[UR22][R232.64] ;  /* 0x10000000e8f37fae */ /* 0x000fe2000b981a16 */
[----:B------:R-:W-:Y:S01]  /*b290*/  SHF.L.U64.HI R196, R196, 0x5, R199 ;  /* 0x00000005c4c47819 */ /* 0x000fe200000102c7 */
[----:B------:R-:W-:Y:S01]  /*b2a0*/  UISETP.GT.AND UP0, UPT, UR13, UR16, UPT ;  /* 0x000000100d00728c */ /* 0x000fe2000bf04270 */
[C---:B------:R-:W-:Y:S02]  /*b2b0*/  IADD3 R198, P0, PT, R197.reuse, R232, RZ ;  /* 0x000000e8c5c67210 */ /* 0x040fe40007f1e0ff */
[----:B------:R-:W-:Y:S01]  /*b2c0*/  LDGSTS.E.BYPASS.LTC128B.128 [R243+0x12000], desc[UR22][R232.64+0x80] ;  /* 0x12000080e8f37fae */ /* 0x000fe2000b981a16 */
[----:B------:R-:W-:Y:S02]  /*b2d0*/  SHF.R.U32.HI R216, RZ, 0x1, R213 ;  /* 0x00000001ffd87819 */ /* 0x000fe400000116d5 */
[C---:B------:R-:W-:Y:S02]  /*b2e0*/  IADD3.X R199, PT, PT, R196.reuse, R233, RZ, P0, !PT ;  /* 0x000000e9c4c77210 */ /* 0x040fe400007fe4ff */
[----:B------:R-:W-:Y:S01]  /*b2f0*/  LDGSTS.E.BYPASS.LTC128B.128 [R243+0x14000], desc[UR22][R232.64+0x100] ;  /* 0x14000100e8f37fae */ /* 0x000fe2000b981a16 */
[----:B------:R-:W-:Y:S02]  /*b300*/  IADD3 R202, P1, PT, R197, R198, RZ ;  /* 0x000000c6c5ca7210 */ /* 0x000fe40007f3e0ff */
[----:B------:R-:W-:Y:S02]  /*b310*/  LOP3.LUT R164, R215, 0x200, R168, 0xf8, !PT ;  /* 0x00000200d7a47812 */ /* 0x000fe400078ef8a8 */
[----:B------:R-:W-:Y:S01]  /*b320*/  LDGSTS.E.BYPASS.LTC128B.128 [R243+0x16000], desc[UR22][R232.64+0x180] ;  /* 0x16000180e8f37fae */ /* 0x000fe2000b981a16 */
[C---:B------:R-:W-:Y:S02]  /*b330*/  IADD3.X R203, PT, PT, R196.reuse, R199, RZ, P1, !PT ;  /* 0x000000c7c4cb7210 */ /* 0x040fe40000ffe4ff */
[----:B------:R-:W-:Y:S02]  /*b340*/  IADD3 R200, P0, PT, R197, R202, RZ ;  /* 0x000000cac5c87210 */ /* 0x000fe40007f1e0ff */
[----:B------:R-:W-:Y:S01]  /*b350*/  LDGSTS.E.BYPASS.LTC128B.128 [R243+0x10800], desc[UR22][R198.64] ;  /* 0x10800000c6f37fae */ /* 0x000fe2000b981a16 */
[----:B------:R-:W-:Y:S02]  /*b360*/  LOP3.LUT R166, R213, 0x8, RZ, 0xc0, !PT ;  /* 0x00000008d5a67812 */ /* 0x000fe400078ec0ff */
[----:B------:R-:W-:Y:S02]  /*b370*/  IADD3.X R201, PT, PT, R196, R203, RZ, P0, !PT ;  /* 0x000000cbc4c97210 */ /* 0x000fe400007fe4ff */
[----:B------:R-:W-:Y:S01]  /*b380*/  LDGSTS.E.BYPASS.LTC128B.128 [R243+0x12800], desc[UR22][R198.64+0x80] ;  /* 0x12800080c6f37fae */ /* 0x000fe2000b981a16 */
[----:B------:R-:W-:Y:S02]  /*b390*/  LOP3.LUT R3, R216, 0x8, RZ, 0xc0, !PT ;  /* 0x00000008d8037812 */ /* 0x000fe400078ec0ff */
[----:B------:R-:W-:Y:S02]  /*b3a0*/  LOP3.LUT R223, R168, 0x400, RZ, 0xc0, !PT ;  /* 0x00000400a8df7812 */ /* 0x000fe400078ec0ff */
[----:B------:R-:W-:Y:S01]  /*b3b0*/  LDGSTS.E.BYPASS.LTC128B.128 [R243+0x14800], desc[UR22][R198.64+0x100] ;  /* 0x14800100c6f37fae */ /* 0x000fe2000b981a16 */
[----:B------:R-:W-:Y:S02]  /*b3c0*/  LOP3.LUT R166, R165, R166, RZ, 0x3c, !PT ;  /* 0x000000a6a5a67212 */ /* 0x000fe400078e3cff */
[----:B------:R-:W-:Y:S02]  /*b3d0*/  LOP3.LUT R3, R164, R165, R3, 0xf6, !PT ;  /* 0x000000a5a4037212 */ /* 0x000fe400078ef603 */
[----:B------:R1:W-:Y:S01]  /*b3e0*/  LDGSTS.E.BYPASS.LTC128B.128 [R243+0x16800], desc[UR22][R198.64+0x180] ;  /* 0x16800180c6f37fae */ /* 0x0003e2000b981a16 */
        /* <DEDUP_REMOVED lines=12> */
[-C--:B------:R-:W-:Y:S02]  /*b4b0*/  IADD3 R220, PT, PT, R217, R218.reuse, RZ ;  /* 0x000000dad9dc7210 */ /* 0x080fe40007ffe0ff */
[----:B------:R-:W-:Y:S02]  /*b4c0*/  LOP3.LUT P2, RZ, R213, 0x4, RZ, 0xc0, !PT ;  /* 0x00000004d5ff7812 */ /* 0x000fe4000784c0ff */
[----:B------:R-:W-:Y:S02]  /*b4d0*/  LDGSTS.E.BYPASS.LTC128B.128 [R243+0x11800], desc[UR22][R200.64] ;  /* 0x11800000c8f37fae */ /* 0x000fe4000b981a16 */
[----:B------:R-:W-:Y:S03]  /*b4e0*/  SEL R3, R3, 0xffffffc0, !P2 ;  /* 0xffffffc003037807 */ /* 0x000fe60005000000 */
[----:B------:R-:W-:Y:S01]  /*b4f0*/  LDGSTS.E.BYPASS.LTC128B.128 [R243+0x13800], desc[UR22][R200.64+0x80] ;  /* 0x13800080c8f37fae */ /* 0x000fe2000b981a16 */
[----:B------:R-:W-:Y:S04]  /*b500*/  IADD3 R222, PT, PT, R224, R3, RZ ;  /* 0x00000003e0de7210 */ /* 0x000fe80007ffe0ff */
[----:B------:R-:W-:Y:S01]  /*b510*/  LDGSTS.E.BYPASS.LTC128B.128 [R243+0x15800], desc[UR22][R200.64+0x100] ;  /* 0x15800100c8f37fae */ /* 0x000fe2000b981a16 */
[----:B------:R-:W-:Y:S02]  /*b520*/  IADD3 R218, PT, PT, R3, R218, RZ ;  /* 0x000000da03da7210 */ /* 0x000fe40007ffe0ff */
[C---:B------:R-:W-:Y:S02]  /*b530*/  IADD3 R219, PT, PT, R217.reuse, R222, RZ ;  /* 0x000000ded9db7210 */ /* 0x040fe40007ffe0ff */
[----:B------:R2:W-:Y:S01]  /*b540*/  LDGSTS.E.BYPASS.LTC128B.128 [R243+0x17800], desc[UR22][R200.64+0x180] ;  /* 0x17800180c8f37fae */ /* 0x0005e2000b981a16 */
[----:B------:R-:W-:Y:S04]  /*b550*/  IADD3 R3, PT, PT, R217, R218, RZ ;  /* 0x000000dad9037210 */ /* 0x000fe80007ffe0ff */
        /* <DEDUP_REMOVED lines=238> */
[----:B------:R5:W1:Y:S01]  /*c440*/  MUFU.TANH R244, R249 ;  /* 0x000000f900f47308 */ /* 0x000a620000002400 */
        /* <DEDUP_REMOVED lines=9> */
[----:B-----5:R-:W-:Y:S01]  /*c4e0*/  FMUL.FTZ R249, R32, UR11 ;  /* 0x0000000b20f97c20 */ /* 0x020fe20008410000 */
        /* <DEDUP_REMOVED lines=105> */
.L_x_6415:
        /* <DEDUP_REMOVED lines=28> */
.L_x_6414:
[C---:B------:R-:W-:Y:S01]  /*cd40*/  ISETP.GE.AND P4, PT, R235.reuse, R229, PT ;  /* 0x000000e5eb00720c */ /* 0x040fe20003f86270 */
[----:B------:R-:W-:Y:S01]  /*cd50*/  UISETP.GT.AND UP0, UPT, UR13, UR16, UPT ;  /* 0x000000100d00728c */ /* 0x000fe2000bf04270 */
[----:B------:R-:W-:Y:S01]  /*cd60*/  IADD3 R16, PT, PT, R235, -0x1f, RZ ;  /* 0xffffffe1eb107810 */ /* 0x000fe20007ffe0ff */
[----:B------:R-:W-:Y:S01]  /*cd70*/  UIADD3 UR14, UPT, UPT, UR14, -0x40, URZ ;  /* 0xffffffc00e0e7890 */ /* 0x000fe2000fffe0ff */
[----:B-1----:R-:W-:Y:S02]  /*cd80*/  FSEL R24, R9, -INF , P4 ;  /* 0xff80000009187808 */ /* 0x002fe40002000000 */
[C---:B------:R-:W-:Y:S02]  /*cd90*/  ISETP.GE.AND P4, PT, R235.reuse, R227, PT ;  /* 0x000000e3eb00720c */ /* 0x040fe40003f86270 */
[C---:B------:R-:W-:Y:S02]  /*cda0*/  IADD3 R3, PT, PT, R235.reuse, -0x20, RZ ;  /* 0xffffffe0eb037810 */ /* 0x040fe40007ffe0ff */
[----:B------:R-:W-:Y:S02]  /*cdb0*/  FSEL R221, R238, -INF , P4 ;  /* 0xff800000eedd7808 */ /* 0x000fe40002000000 */
[-C--:B------:R-:W-:Y:S02]  /*cdc0*/  ISETP.GE.AND P4, PT, R16, R229.reuse, PT ;  /* 0x000000e51000720c */ /* 0x080fe40003f86270 */
[----:B--2---:R-:W-:Y:S02]  /*cdd0*/  IADD3 R15, PT, PT, R235, -0x18, RZ ;  /* 0xffffffe8eb0f7810 */ /* 0x004fe40007ffe0ff */
[-C--:B------:R-:W-:Y:S02]  /*cde0*/  ISETP.GE.AND P1, PT, R3, R229.reuse, PT ;  /* 0x000000e50300720c */ /* 0x080fe40003f26270 */
[----:B------:R-:W-:Y:S02]  /*cdf0*/  FSEL R17, R197, -INF , P4 ;  /* 0xff800000c5117808 */ /* 0x000fe40002000000 */
[----:B------:R-:W-:Y:S02]  /*ce00*/  ISETP.GE.AND P4, PT, R15, R229, PT ;  /* 0x000000e50f00720c */ /* 0x000fe40003f86270 */
[----:B------:R-:W-:Y:S02]  /*ce10*/  IADD3 R7, PT, PT, R235, -0x17, RZ ;  /* 0xffffffe9eb077810 */ /* 0x000fe40007ffe0ff */
[----:B------:R-:W-:Y:S02]  /*ce20*/  FSEL R19, R196, -INF , P1 ;  /* 0xff800000c4137808 */ /* 0x000fe40000800000 */
[-C--:B------:R-:W-:Y:S02]  /*ce30*/  ISETP.GE.AND P1, PT, R16, R227.reuse, PT ;  /* 0x000000e31000720c */ /* 0x080fe40003f26270 */
[-C--:B------:R-:W-:Y:S02]  /*ce40*/  ISETP.GE.AND P0, PT, R3, R227.reuse, PT ;  /* 0x000000e30300720c */ /* 0x080fe40003f06270 */
[----:B------:R-:W-:Y:S02]  /*ce50*/  FSEL R200, R200, -INF , P4 ;  /* 0xff800000c8c87808 */ /* 0x000fe40002000000 */
[----:B------:R-:W-:Y:S02]  /*ce60*/  ISETP.GE.AND P4, PT, R7, R227, PT ;  /* 0x000000e30700720c */ /* 0x000fe40003f86270 */
[----:B------:R-:W-:Y:S02]  /*ce70*/  IADD3 R5, PT, PT, R235, -0x10, RZ ;  /* 0xfffffff0eb057810 */ /* 0x000fe40007ffe0ff */
        /* <DEDUP_REMOVED lines=8> */
[----:B------:R-:W-:Y:S02]  /*cf00*/  FSEL R23, R201, -INF , P0 ;  /* 0xff800000c9177808 */ /* 0x000fe40000000000 */
[----:B------:R-:W-:Y:S02]  /*cf10*/  FSEL R202, R202, -INF , P1 ;  /* 0xff800000caca7808 */ /* 0x000fe40000800000 */
[-C--:B------:R-:W-:Y:S02]  /*cf20*/  ISETP.GE.AND P0, PT, R5, R229.reuse, PT ;  /* 0x000000e50500720c */ /* 0x080fe40003f06270 */
[-C--:B------:R-:W-:Y:S02]  /*cf30*/  ISETP.GE.AND P1, PT, R9, R229.reuse, PT ;  /* 0x000000e50900720c */ /* 0x080fe40003f26270 */
[C---:B------:R-:W-:Y:S02]  /*cf40*/  IADD3 R14, PT, PT, R235.reuse, -0x8, RZ ;  /* 0xfffffff8eb0e7810 */ /* 0x040fe40007ffe0ff */
[----:B------:R-:W-:Y:S02]  /*cf50*/  FSEL R203, R206, -INF , P4 ;  /* 0xff800000cecb7808 */ /* 0x000fe40002000000 */
[-C--:B------:R-:W-:Y:S02]  /*cf60*/  ISETP.GE.AND P4, PT, R12, R229.reuse, PT ;  /* 0x000000e50c00720c */ /* 0x080fe40003f86270 */
[----:B------:R-:W-:Y:S02]  /*cf70*/  IADD3 R10, PT, PT, R235, 0x1, RZ ;  /* 0x00000001eb0a7810 */ /* 0x000fe40007ffe0ff */
[----:B------:R-:W-:Y:S02]  /*cf80*/  FSEL R22, R205, -INF , P1 ;  /* 0xff800000cd167808 */ /* 0x000fe40000800000 */
[----:B------:R-:W-:Y:S02]  /*cf90*/  FSEL R204, R204, -INF , P0 ;  /* 0xff800000cccc7808 */ /* 0x000fe40000000000 */
[----:B------:R-:W-:Y:S02]  /*cfa0*/  ISETP.GE.AND P1, PT, R14, R229, PT ;  /* 0x000000e50e00720c */ /* 0x000fe40003f26270 */
[----:B------:R-:W-:Y:S02]  /*cfb0*/  ISETP.GE.AND P0, PT, R9, R227, PT ;  /* 0x000000e30900720c */ /* 0x000fe40003f06270 */
[----:B------:R-:W-:Y:S02]  /*cfc0*/  FSEL R177, R209, -INF , P4 ;  /* 0xff800000d1b17808 */ /* 0x000fe40002000000 */
[----:B------:R-:W-:Y:S02]  /*cfd0*/  ISETP.GE.AND P4, PT, R10, R229, PT ;  /* 0x000000e50a00720c */ /* 0x000fe40003f86270 */
[----:B------:R-:W-:Y:S02]  /*cfe0*/  IADD3 R6, PT, PT, R235, 0x9, RZ ;  /* 0x00000009eb067810 */ /* 0x000fe40007ffe0ff */
[----:B------:R-:W-:Y:S02]  /*cff0*/  FSEL R201, R207, -INF , P0 ;  /* 0xff800000cfc97808 */ /* 0x000fe40000000000 */
[----:B------:R-:W-:Y:S02]  /*d000*/  FSEL R179, R208, -INF , P1 ;  /* 0xff800000d0b37808 */ /* 0x000fe40000800000 */
[-C--:B------:R-:W-:Y:S02]  /*d010*/  ISETP.GE.AND P0, PT, R14, R227.reuse, PT ;  /* 0x000000e30e00720c */ /* 0x080fe40003f06270 */
[----:B------:R-:W-:Y:S02]  /*d020*/  ISETP.GE.AND P1, PT, R12, R227, PT ;  /* 0x000000e30c00720c */ /* 0x000fe40003f26270 */
[----:B------:R-:W-:Y:S02]  /*d030*/  IADD3 R8, PT, PT, R235, 0x8, RZ ;  /* 0x00000008eb087810 */ /* 0x000fe40007ffe0ff */
[----:B------:R-:W-:Y:S02]  /*d040*/  FSEL R243, R219, -INF , P4 ;  /* 0xff800000dbf37808 */ /* 0x000fe40002000000 */
        /* <DEDUP_REMOVED lines=10> */
[C---:B------:R-:W-:Y:S02]  /*d0f0*/  ISETP.GE.AND P5, PT, R3.reuse, R226, PT ;  /* 0x000000e20300720c */ /* 0x040fe40003fa6270 */
[-C--:B------:R-:W-:Y:S02]  /*d100*/  ISETP.GE.AND P0, PT, R8, R227.reuse, PT ;  /* 0x000000e30800720c */ /* 0x080fe40003f06270 */
[-C--:B------:R-:W-:Y:S02]  /*d110*/  ISETP.GE.AND P1, PT, R6, R227.reuse, PT ;  /* 0x000000e30600720c */ /* 0x080fe40003f26270 */
[-C--:B------:R-:W-:Y:S02]  /*d120*/  ISETP.GE.AND P6, PT, R3, R228.reuse, PT ;  /* 0x000000e40300720c */ /* 0x080fe40003fc6270 */
[----:B------:R-:W-:Y:S02]  /*d130*/  IADD3 R3, PT, PT, R235, 0x11, RZ ;  /* 0x00000011eb037810 */ /* 0x000fe40007ffe0ff */
[----:B------:R-:W-:Y:S02]  /*d140*/  FSEL R197, R247, -INF , P4 ;  /* 0xff800000f7c57808 */ /* 0x000fe40002000000 */
[----:B------:R-:W-:Y:S02]  /*d150*/  ISETP.GE.AND P4, PT, R4, R227, PT ;  /* 0x000000e30400720c */ /* 0x000fe40003f86270 */
[----:B------:R-:W-:Y:S02]  /*d160*/  FSEL R209, R245, -INF , P0 ;  /* 0xff800000f5d17808 */ /* 0x000fe40000000000 */
[----:B------:R-:W-:Y:S02]  /*d170*/  FSEL R207, R246, -INF , P1 ;  /* 0xff800000f6cf7808 */ /* 0x000fe40000800000 */
[----:B------:R-:W-:Y:S02]  /*d180*/  ISETP.GE.AND P0, PT, R3, R229, PT ;  /* 0x000000e50300720c */ /* 0x000fe40003f06270 */
[C---:B------:R-:W-:Y:S02]  /*d190*/  ISETP.GE.AND P1, PT, R235.reuse, R228, PT ;  /* 0x000000e4eb00720c */ /* 0x040fe40003f26270 */
[----:B------:R-:W-:Y:S02]  /*d1a0*/  IADD3 R21, PT, PT, R235, 0x19, RZ ;  /* 0x00000019eb157810 */ /* 0x000fe40007ffe0ff */
[----:B------:R-:W-:Y:S02]  /*d1b0*/  FSEL R193, R251, -INF , P4 ;  /* 0xff800000fbc17808 */ /* 0x000fe40002000000 */
[----:B------:R-:W-:Y:S02]  /*d1c0*/  ISETP.GE.AND P4, PT, R3, R227, PT ;  /* 0x000000e30300720c */ /* 0x000fe40003f86270 */
[----:B------:R-:W-:Y:S02]  /*d1d0*/  IADD3 R18, PT, PT, R235, 0x18, RZ ;  /* 0x00000018eb127810 */ /* 0x000fe40007ffe0ff */
[----:B------:R-:W-:Y:S02]  /*d1e0*/  FSEL R245, R24, -INF , !P1 ;  /* 0xff80000018f57808 */ /* 0x000fe40004800000 */
[----:B------:R-:W-:Y:S02]  /*d1f0*/  FSEL R195, R248, -INF , P0 ;  /* 0xff800000f8c37808 */ /* 0x000fe40000000000 */
[-C--:B------:R-:W-:Y:S02]  /*d200*/  ISETP.GE.AND P1, PT, R21, R229.reuse, PT ;  /* 0x000000e51500720c */ /* 0x080fe40003f26270 */
[----:B------:R-:W-:Y:S02]  /*d210*/  ISETP.GE.AND P0, PT, R235, R226, PT ;  /* 0x000000e2eb00720c */ /* 0x000fe40003f06270 */
[----:B------:R-:W-:Y:S02]  /*d220*/  FSEL R183, R250, -INF , P4 ;  /* 0xff800000fab77808 */ /* 0x000fe40002000000 */
[----:B------:R-:W-:Y:S02]  /*d230*/  ISETP.GE.AND P4, PT, R18, R229, PT ;  /* 0x000000e51200720c */ /* 0x000fe40003f86270 */
[----:B------:R-:W-:Y:S02]  /*d240*/  FSEL R180, R252, -INF , P1 ;  /* 0xff800000fcb47808 */ /* 0x000fe40000800000 */
[----:B------:R-:W-:Y:S02]  /*d250*/  FSEL R221, R221, -INF , !P0 ;  /* 0xff800000dddd7808 */ /* 0x000fe40004000000 */
[-C--:B------:R-:W-:Y:S02]  /*d260*/  ISETP.GE.AND P1, PT, R18, R227.reuse, PT ;  /* 0x000000e31200720c */ /* 0x080fe40003f26270 */
[----:B------:R-:W-:Y:S02]  /*d270*/  ISETP.GE.AND P0, PT, R21, R227, PT ;  /* 0x000000e31500720c */ /* 0x000fe40003f06270 */
[----:B------:R-:W-:Y:S02]  /*d280*/  FSEL R181, R249, -INF , P4 ;  /* 0xff800000f9b57808 */ /* 0x000fe40002000000 */
[C---:B------:R-:W-:Y:S02]  /*d290*/  ISETP.GE.AND P4, PT, R16.reuse, R228, PT ;  /* 0x000000e41000720c */ /* 0x040fe40003f86270 */
[----:B------:R-:W-:Y:S02]  /*d2a0*/  FSEL R165, R13, -INF , P0 ;  /* 0xff8000000da57808 */ /* 0x000fe40000000000 */
[----:B------:R-:W-:Y:S02]  /*d2b0*/  FSEL R19, R19, -INF , !P6 ;  /* 0xff80000013137808 */ /* 0x000fe40007000000 */
[----:B------:R-:W-:Y:S02]  /*d2c0*/  FSEL R166, R11, -INF , P1 ;  /* 0xff8000000ba67808 */ /* 0x000fe40000800000 */
[----:B------:R-:W-:Y:S02]  /*d2d0*/  ISETP.GE.AND P0, PT, R16, R226, PT ;  /* 0x000000e21000720c */ /* 0x000fe40003f06270 */
        /* <DEDUP_REMOVED lines=8> */
[----:B------:R-:W-:Y:S02]  /*d360*/  FSEL R11, R202, -INF , !P6 ;  /* 0xff800000ca0b7808 */ /* 0x000fe40007000000 */
[C---:B------:R-:W-:Y:S02]  /*d370*/  ISETP.GE.AND P0, PT, R5.reuse, R228, PT ;  /* 0x000000e40500720c */ /* 0x040fe40003f06270 */
[-C--:B------:R-:W-:Y:S02]  /*d380*/  ISETP.GE.AND P1, PT, R5, R226.reuse, PT ;  /* 0x000000e20500720c */ /* 0x080fe40003f26270 */
[----:B------:R-:W-:Y:S02]  /*d390*/  ISETP.GE.AND P6, PT, R9, R226, PT ;  /* 0x000000e20900720c */ /* 0x000fe40003fc6270 */
[----:B------:R-:W-:Y:S02]  /*d3a0*/  FSEL R5, R23, -INF , !P4 ;  /* 0xff80000017057808 */ /* 0x000fe40006000000 */
[----:B------:R-:W-:Y:S02]  /*d3b0*/  ISETP.GE.AND P4, PT, R9, R228, PT ;  /* 0x000000e40900720c */ /* 0x000fe40003f86270 */
[----:B------:R-:W-:Y:S02]  /*d3c0*/  FSEL R203, R203, -INF , !P1 ;  /* 0xff800000cbcb7808 */ /* 0x000fe40004800000 */
[----:B------:R-:W-:Y:S02]  /*d3d0*/  FSEL R201, R201, -INF , !P6 ;  /* 0xff800000c9c97808 */ /* 0x000fe40007000000 */
[----:B------:R-:W-:Y:S02]  /*d3e0*/  ISETP.GE.AND P1, PT, R12, R226, PT ;  /* 0x000000e20c00720c */ /* 0x000fe40003f26270 */
        /* <DEDUP_REMOVED lines=8> */
[-C--:B------:R-:W-:Y:S02]  /*d470*/  ISETP.GE.AND P6, PT, R6, R226.reuse, PT ;  /* 0x000000e20600720c */ /* 0x080fe40003fc6270 */
[----:B------:R-:W-:Y:S02]  /*d480*/  FSEL R179, R179, -INF , !P5 ;  /* 0xff800000b3b37808 */ /* 0x000fe40006800000 */
[----:B------:R-:W-:Y:S02]  /*d490*/  FSEL R177, R177, -INF , !P4 ;  /* 0xff800000b1b17808 */ /* 0x000fe40006000000 */
[----:B------:R-:W-:Y:S02]  /*d4a0*/  FMNMX3.FTZ R6, R2, R15, R13, !PT ;  /* 0x0000000f02067276 */ /* 0x000fe4000781000d */
[----:B------:R-:W-:Y:S02]  /*d4b0*/  ISETP.GE.AND P5, PT, R10, R226, PT ;  /* 0x000000e20a00720c */ /* 0x000fe40003fa6270 */
[----:B------:R-:W-:Y:S02]  /*d4c0*/  ISETP.GE.AND P4, PT, R8, R228, PT ;  /* 0x000000e40800720c */ /* 0x000fe40003f86270 */
[----:B------:R-:W-:Y:S02]  /*d4d0*/  FSEL R205, R204, -INF , !P0 ;  /* 0xff800000cccd7808 */ /* 0x000fe40004000000 */
[----:B------:R-:W-:Y:S02]  /*d4e0*/  ISETP.GE.AND P0, PT, R14, R226, PT ;  /* 0x000000e20e00720c */ /* 0x000fe40003f06270 */
[----:B------:R-:W-:Y:S02]  /*d4f0*/  FMNMX3.FTZ R6, R6, R11, R9, !PT ;  /* 0x0000000b06067276 */ /* 0x000fe40007810009 */
[----:B------:R-:W-:Y:S02]  /*d500*/  FSEL R219, R219, -INF , !P5 ;  /* 0xff800000dbdb7808 */ /* 0x000fe40006800000 */
[----:B------:R-:W-:Y:S02]  /*d510*/  FSEL R223, R223, -INF , !P4 ;  /* 0xff800000dfdf7808 */ /* 0x000fe40006000000 */
[C---:B------:R-:W-:Y:S02]  /*d520*/  ISETP.GE.AND P5, PT, R4.reuse, R228, PT ;  /* 0x000000e40400720c */ /* 0x040fe40003fa6270 */
[-C--:B------:R-:W-:Y:S02]  /*d530*/  ISETP.GE.AND P4, PT, R4, R226.reuse, PT ;  /* 0x000000e20400720c */ /* 0x080fe40003f86270 */
[----:B------:R-:W-:Y:S02]  /*d540*/  FMNMX3.FTZ R4, R0, R19, R17, !PT ;  /* 0x0000001300047276 */ /* 0x000fe40007810011 */
[----:B------:R-:W-:Y:S02]  /*d550*/  FSEL R175, R175, -INF , !P0 ;  /* 0xff800000afaf7808 */ /* 0x000fe40004000000 */
[----:B------:R-:W-:Y:S02]  /*d560*/  FMNMX3.FTZ R6, R6, R203, R201, !PT ;  /* 0x000000cb06067276 */ /* 0x000fe400078100c9 */
[-C--:B------:R-:W-:Y:S02]  /*d570*/  ISETP.GE.AND P0, PT, R8, R226.reuse, PT ;  /* 0x000000e20800720c */ /* 0x080fe40003f06270 */
[----:B------:R-:W-:Y:S02]  /*d580*/  FMNMX3.FTZ R4, R4, R7, R5, !PT ;  /* 0x0000000704047276 */ /* 0x000fe40007810005 */
[----:B------:R-:W-:Y:S02]  /*d590*/  FMNMX3.FTZ R8, R6, R175, R173, !PT ;  /* 0x000000af06087276 */ /* 0x000fe400078100ad */
[----:B------:R-:W-:Y:S02]  /*d5a0*/  FSEL R209, R209, -INF , !P0 ;  /* 0xff800000d1d17808 */ /* 0x000fe40004000000 */
[----:B------:R-:W-:Y:S02]  /*d5b0*/  FMNMX3.FTZ R4, R4, R205, R199, !PT ;  /* 0x000000cd04047276 */ /* 0x000fe400078100c7 */
[-C--:B------:R-:W-:Y:S02]  /*d5c0*/  ISETP.GE.AND P0, PT, R3, R226.reuse, PT ;  /* 0x000000e20300720c */ /* 0x080fe40003f06270 */
[----:B------:R-:W-:Y:S02]  /*d5d0*/  FSEL R207, R207, -INF , !P6 ;  /* 0xff800000cfcf7808 */ /* 0x000fe40007000000 */
[----:B------:R-:W-:Y:S02]  /*d5e0*/  FMNMX3.FTZ R8, R8, R221, R219, !PT ;  /* 0x000000dd08087276 */ /* 0x000fe400078100db */
[----:B------:R-:W-:Y:S02]  /*d5f0*/  FMNMX3.FTZ R4, R4, R179, R177, !PT ;  /* 0x000000b304047276 */ /* 0x000fe400078100b1 */
[----:B------:R-:W-:Y:S02]  /*d600*/  FSEL R197, R197, -INF , !P5 ;  /* 0xff800000c5c57808 */ /* 0x000fe40006800000 */
[----:B------:R-:W-:Y:S02]  /*d610*/  FSEL R193, R193, -INF , !P4 ;  /* 0xff800000c1c17808 */ /* 0x000fe40006000000 */
[----:B------:R-:W-:Y:S02]  /*d620*/  FSEL R183, R183, -INF , !P0 ;  /* 0xff800000b7b77808 */ /* 0x000fe40004000000 */
[-C--:B------:R-:W-:Y:S02]  /*d630*/  ISETP.GE.AND P4, PT, R18, R226.reuse, PT ;  /* 0x000000e21200720c */ /* 0x080fe40003f86270 */
        /* <DEDUP_REMOVED lines=478> */
.L_x_6412:
        /* <DEDUP_REMOVED lines=309> */
.L_x_6418:
[----:B------:R-:W-:Y:S05]  /*10770*/  BSYNC.RECONVERGENT B0 ;  /* 0x0000000000007941 */ /* 0x000fea0003800200 */
.L_x_6417:
        /* <DEDUP_REMOVED lines=54> */
.L_x_6419:
        /* <DEDUP_REMOVED lines=10> */
.L_x_7501:


//--------------------- .text._ZN5flash24flash_fwd_splitkv_kernelI23Flash_fwd_kernel_traitsILi256ELi64ELi64ELi4ELb0ELb0EN7cutlass10bfloat16_tE19Flash_kernel_traitsILi256ELi64ELi64ELi4ES3_EELb0ELb1ELb1ELb0ELb0ELb0ELb1ELb0EEEvNS_16Flash_fwd_paramsE --------------------------
	.section	.text._ZN5flash24flash_fwd_splitkv_kernelI23Flash_fwd_kernel_traitsILi256ELi64ELi64ELi4ELb0ELb0EN7cutlass10bfloat16_tE19Flash_kernel_traitsILi256ELi64ELi64ELi4ES3_EELb0ELb1ELb1ELb0ELb0ELb0ELb1ELb0EEEvNS_16Flash_fwd_paramsE,"ax",@progbits
	.align	128
        .global         _ZN5flash24flash_fwd_splitkv_kernelI23Flash_fwd_kernel_traitsILi256ELi64ELi64ELi4ELb0ELb0EN7cutlass10bfloat16_tE19Flash_kernel_traitsILi256ELi64ELi64ELi4ES3_EELb0ELb1ELb1ELb0ELb0ELb0ELb1ELb0EEEvNS_16Flash_fwd_paramsE
        .type           _ZN5flash24flash_fwd_splitkv_kernelI23Flash_fwd_kernel_traitsILi256ELi64ELi64ELi4ELb0ELb0EN7cutlass10bfloat16_tE19Flash_kernel_traitsILi256ELi64ELi64ELi4ES3_EELb0ELb1ELb1ELb0ELb0ELb0ELb1ELb0EEEvNS_16Flash_fwd_paramsE,@function
        .size           _ZN5flash24flash_fwd_splitkv_kernelI23Flash_fwd_kernel_traitsILi256ELi64ELi64ELi4ELb0ELb0EN7cutlass10bfloat16_tE19Flash_kernel_traitsILi256ELi64ELi64ELi4ES3_EELb0ELb1ELb1ELb0ELb0ELb0ELb1ELb0EEEvNS_16Flash_fwd_paramsE,(.L_x_7502 - _ZN5flash24flash_fwd_splitkv_kernelI23Flash_fwd_kernel_traitsILi256ELi64ELi64ELi4ELb0ELb0EN7cutlass10bfloat16_tE19Flash_kernel_traitsILi256ELi64ELi64ELi4ES3_EELb0ELb1ELb1ELb0ELb0ELb0ELb1ELb0EEEvNS_16Flash_fwd_paramsE)
        .other          _ZN5flash24flash_fwd_splitkv_kernelI23Flash_fwd_kernel_traitsILi256ELi64ELi64ELi4ELb0ELb0EN7cutlass10bfloat16_tE19Flash_kernel_traitsILi256ELi64ELi64ELi4ES3_EELb0ELb1ELb1ELb0ELb0ELb0ELb1ELb0EEEvNS_16Flash_fwd_paramsE,@"STO_CUDA_ENTRY STV_DEFAULT"
_ZN5flash24flash_fwd_splitkv_kernelI23Flash_fwd_kernel_traitsILi256ELi64ELi64ELi4ELb0ELb0EN7cutlass10bfloat16_tE19Flash_kernel_traitsILi256ELi64ELi64ELi4ES3_EELb0ELb1ELb1ELb0ELb0ELb0ELb1ELb0EEEvNS_16Flash_fwd_paramsE:
.text._ZN5flash24flash_fwd_splitkv_kernelI23Flash_fwd_kernel_traitsILi256ELi64ELi64ELi4ELb0ELb0EN7cutlass10bfloat16_tE19Flash_kernel_traitsILi256ELi64ELi64ELi4ES3_EELb0ELb1ELb1ELb0ELb0ELb0ELb1ELb0EEEvNS_16Flash_fwd_paramsE:
        /* <DEDUP_REMOVED lines=87> */
.L_x_6420:
        /* <DEDUP_REMOVED lines=46> */
[----:B------:R-:W-:Y:S02]  /*0850*/  UIADD3 UR5, UPT, UPT, UR28, 0x3f, URZ ;  /* 0x0000003f1c057890 */ /* 0x000fe4000fffe0ff */
[----:B------:R-:W-:Y:S02]  /*0860*/  UIADD3 UR20, UPT, UPT, UR27, UR28, URZ ;  /* 0x0000001c1b147290 */ /* 0x000fe4000fffe0ff */
[----:B------:R-:W-:Y:S02]  /*0870*/  @!UP1 UIADD3 UR15, UPT, UPT, UR15, -UR13, URZ ;  /* 0x8000000d0f0f9290 */ /* 0x000fe4000fffe0ff */
[----:B------:R-:W-:Y:S02]  /*0880*/  @!UP1 UIADD3 UR11, UPT, UPT, UR11, 0x1, URZ ;  /* 0x000000010b0b9890 */ /* 0x000fe4000fffe0ff */
[----:B------:R-:W-:Y:S02]  /*0890*/  UISETP.GE.U32.AND UP2, UPT, UR15, UR13, UPT ;  /* 0x0000000d0f00728c */ /* 0x000fe4000bf46070 */
[----:B------:R-:W-:-:S02]  /*08a0*/  UISETP.GE.AND UP1, UPT, UR12, URZ, UPT ;  /* 0x000000ff0c00728c */ /* 0x000fc4000bf26270 */
[----:B------:R-:W-:Y:S02]  /*08b0*/  USHF.R.S32.HI UR13, URZ, 0x1f, UR5 ;  /* 0x0000001fff0d7899 */ /* 0x000fe40008011405 */
[----:B--2---:R-:W-:Y:S02]  /*08c0*/  UIADD3 UR25, UPT, UPT, UR19, UR25, URZ ;  /* 0x0000001913197290 */ /* 0x004fe4000fffe0ff */
        /* <DEDUP_REMOVED lines=10> */
[----:B------:R-:W-:-:S02]  /*0970*/  UIADD3 UR12, UPT, UPT, UR20, -UR25, URZ ;  /* 0x80000019140c7290 */ /* 0x000fc4000fffe0ff */
        /* <DEDUP_REMOVED lines=58> */
.L_x_6423:
[----:B------:R-:W-:Y:S05]  /*0d20*/  BSYNC.RECONVERGENT B0 ;  /* 0x0000000000007941 */ /* 0x000fea0003800200 */
.L_x_6422:
        /* <DEDUP_REMOVED lines=31> */
.L_x_6425:
[----:B------:R-:W-:Y:S05]  /*0f20*/  BSYNC.RECONVERGENT B0 ;  /* 0x0000000000007941 */ /* 0x000fea0003800200 */
.L_x_6424:
        /* <DEDUP_REMOVED lines=24> */
.L_x_6427:
[----:B------:R-:W-:Y:S05]  /*10b0*/  BSYNC.RECONVERGENT B0 ;  /* 0x0000000000007941 */ /* 0x000fea0003800200 */
.L_x_6426:
        /* <DEDUP_REMOVED lines=24> */
.L_x_6429:
[----:B------:R-:W-:Y:S05]  /*1240*/  BSYNC.RECONVERGENT B0 ;  /* 0x0000000000007941 */ /* 0x000fea0003800200 */
.L_x_6428:
        /* <DEDUP_REMOVED lines=24> */
.L_x_6431:
[----:B------:R-:W-:Y:S05]  /*13d0*/  BSYNC.RECONVERGENT B0 ;  /* 0x0000000000007941 */ /* 0x000fea0003800200 */
.L_x_6430:
        /* <DEDUP_REMOVED lines=24> */
.L_x_6433:
[----:B------:R-:W-:Y:S05]  /*1560*/  BSYNC.RECONVERGENT B0 ;  /* 0x0000000000007941 */ /* 0x000fea0003800200 */
.L_x_6432:
        /* <DEDUP_REMOVED lines=23> */
.L_x_6435:
[----:B------:R-:W-:Y:S05]  /*16e0*/  BSYNC.RECONVERGENT B0 ;  /* 0x0000000000007941 */ /* 0x000fea0003800200 */
.L_x_6434:
        /* <DEDUP_REMOVED lines=23> */
.L_x_6437:
[----:B------:R-:W-:Y:S05]  /*1860*/  BSYNC.RECONVERGENT B0 ;  /* 0x0000000000007941 */ /* 0x000fea0003800200 */
.L_x_6436:
        /* <DEDUP_REMOVED lines=33> */
.L_x_6421:
        /* <DEDUP_REMOVED lines=14> */
.L_x_6438:
        /* <DEDUP_REMOVED lines=39> */
[----:B------:R-:W-:-:S06]  /*1dd0*/  IMAD.WIDE R2, R7, 0x4, R236 ;  /* 0x0000000407027825 */ /* 0x000fcc00078e02ec */
[----:B------:R5:W3:Y:S01]  /*1de0*/  LDG.E R2, desc[UR22][R2.64] ;  /* 0x0000001602027981 */ /* 0x000ae2000c1e1900 */
[----:B-1----:R-:W-:Y:S01]  /*1df0*/  IABS R5, R4 ;  /* 0x0000000400057213 */ /* 0x002fe20000000000 */
[----:B------:R-:W-:Y:S01]  /*1e00*/  IMAD.MOV R7, RZ, RZ, -R7 ;  /* 0x000000ffff077224 */ /* 0x000fe200078e0a07 */
[----:B------:R-:W-:Y:S02]  /*1e10*/  MOV R0, UR30 ;  /* 0x0000001e00007c02 */ /* 0x000fe40008000f00 */
[----:B------:R-:W1:Y:S01]  /*1e20*/  I2F.RP R10, R5 ;  /* 0x00000005000a7306 */ /* 0x000e620000209400 */
[----:B------:R-:W-:Y:S01]  /*1e30*/  IMAD R6, R6, R7, UR8 ;  /* 0x0000000806067e24 */ /* 0x000fe2000f8e0207 */
[----:B------:R-:W-:Y:S01]  /*1e40*/  IABS R0, R0 ;  /* 0x0000000000007213 */ /* 0x000fe20000000000 */
[----:B------:R-:W4:Y:S05]  /*1e50*/  LDCU.64 UR8, c[0x0][0x3c0] ;  /* 0x00007800ff0877ac */ /* 0x000f2a0008000a00 */
[----:B-1----:R-:W1:Y:S02]  /*1e60*/  MUFU.RCP R9, R10 ;  /* 0x0000000a00097308 */ /* 0x002e640000001000 */
[----:B-1----:R-:W-:-:S06]  /*1e70*/  IADD3 R9, PT, PT, R9, 0xffffffe, RZ ;  /* 0x0ffffffe09097810 */ /* 0x002fcc0007ffe0ff */
[----:B------:R-:W1:Y:S02]  /*1e80*/  F2I.FTZ.U32.TRUNC.NTZ R9, R9 ;  /* 0x0000000900097305 */ /* 0x000e64000021f000 */
[----:B-1----:R-:W-:-:S04]  /*1e90*/  IMAD.MOV R8, RZ, RZ, -R9 ;  /* 0x000000ffff087224 */ /* 0x002fc800078e0a09 */
[----:B-----5:R-:W-:Y:S01]  /*1ea0*/  IMAD R3, R8, R5, RZ ;  /* 0x0000000508037224 */ /* 0x020fe200078e02ff */
[----:B------:R-:W-:-:S05]  /*1eb0*/  MOV R8, RZ ;  /* 0x000000ff00087202 */ /* 0x000fca0000000f00 */
[----:B------:R-:W-:-:S04]  /*1ec0*/  IMAD.HI.U32 R8, R9, R3, R8 ;  /* 0x0000000309087227 */ /* 0x000fc800078e0008 */
[----:B------:R-:W-:-:S04]  /*1ed0*/  IMAD.MOV.U32 R3, RZ, RZ, R0 ;  /* 0x000000ffff037224 */ /* 0x000fc800078e0000 */
[----:B------:R-:W-:-:S05]  /*1ee0*/  IMAD.HI.U32 R0, R8, R3, RZ ;  /* 0x0000000308007227 */ /* 0x000fca00078e00ff */
[----:B------:R-:W-:-:S05]  /*1ef0*/  IADD3 R8, PT, PT, -R0, RZ, RZ ;  /* 0x000000ff00087210 */ /* 0x000fca0007ffe1ff */
[----:B------:R-:W-:Y:S01]  /*1f00*/  IMAD R8, R5, R8, R3 ;  /* 0x0000000805087224 */ /* 0x000fe200078e0203 */
[----:B------:R-:W-:-:S04]  /*1f10*/  LOP3.LUT R3, R4, UR30, RZ, 0x3c, !PT ;  /* 0x0000001e04037c12 */ /* 0x000fc8000f8e3cff */
[----:B------:R-:W-:Y:S02]  /*1f20*/  ISETP.GT.U32.AND P1, PT, R5, R8, PT ;  /* 0x000000080500720c */ /* 0x000fe40003f24070 */
[----:B------:R-:W-:-:S11]  /*1f30*/  ISETP.GE.AND P0, PT, R3, RZ, PT ;  /* 0x000000ff0300720c */ /* 0x000fd60003f06270 */
[-C--:B------:R-:W-:Y:S02]  /*1f40*/  @!P1 IADD3 R8, PT, PT, R8, -R5.reuse, RZ ;  /* 0x8000000508089210 */ /* 0x080fe40007ffe0ff */
[----:B------:R-:W-:Y:S02]  /*1f50*/  @!P1 IADD3 R0, PT, PT, R0, 0x1, RZ ;  /* 0x0000000100009810 */ /* 0x000fe40007ffe0ff */
[----:B------:R-:W-:Y:S02]  /*1f60*/  ISETP.GE.U32.AND P2, PT, R8, R5, PT ;  /* 0x000000050800720c */ /* 0x000fe40003f46070 */
[----:B------:R-:W-:-:S11]  /*1f70*/  ISETP.NE.AND P1, PT, R4, RZ, PT ;  /* 0x000000ff0400720c */ /* 0x000fd60003f25270 */
[----:B------:R-:W-:-:S05]  /*1f80*/  @P2 IADD3 R0, PT, PT, R0, 0x1, RZ ;  /* 0x0000000100002810 */ /* 0x000fca0007ffe0ff */
[----:B------:R-:W-:Y:S01]  /*1f90*/  @!P0 IMAD.MOV R0, RZ, RZ, -R0 ;  /* 0x000000ffff008224 */ /* 0x000fe200078e0a00 */
        /* <DEDUP_REMOVED lines=10> */
[----:B------:R-:W-:Y:S02]  /*2040*/  IADD3 R9, PT, PT, R9, R5, RZ ;  /* 0x0000000509097210 */ /* 0x000fe40007ffe0ff */
[----:B------:R-:W-:Y:S01]  /*2050*/  IADD3 R11, PT, PT, R11, R3, RZ ;  /* 0x000000030b0b7210 */ /* 0x000fe20007ffe0ff */
[C---:B------:R-:W-:Y:S02]  /*2060*/  IMAD R3, R2.reuse, UR10, RZ ;  /* 0x0000000a02037c24 */ /* 0x040fe4000f8e02ff */
[----:B------:R-:W-:Y:S01]  /*2070*/  IMAD R5, R2, UR8, RZ ;  /* 0x0000000802057c24 */ /* 0x000fe2000f8e02ff */
[----:B------:R-:W-:Y:S01]  /*2080*/  SHF.R.S32.HI R2, RZ, 0x1f, R0 ;  /* 0x0000001fff027819 */ /* 0x000fe20000011400 */
[C---:B------:R-:W-:Y:S02]  /*2090*/  IMAD R3, R6.reuse, UR11, R3 ;  /* 0x0000000b06037c24 */ /* 0x040fe4000f8e0203 */
[----:B------:R-:W-:-:S04]  /*20a0*/  IMAD.WIDE.U32 R8, R6, UR10, R8 ;  /* 0x0000000a06087c25 */ /* 0x000fc8000f8e0008 */
[C---:B------:R-:W-:Y:S02]  /*20b0*/  IMAD R5, R6.reuse, UR9, R5 ;  /* 0x0000000906057c24 */ /* 0x040fe4000f8e0205 */
[----:B------:R-:W-:-:S04]  /*20c0*/  IMAD.WIDE.U32 R6, R6, UR8, R10 ;  /* 0x0000000806067c25 */ /* 0x000fc8000f8e000a */
        /* <DEDUP_REMOVED lines=13> */
.L_x_6439:
        /* <DEDUP_REMOVED lines=15> */
.L_x_6441:
[----:B------:R-:W1:Y:S01]  /*2290*/  LDCU.64 UR10, c[0x0][0x3b8] ;  /* 0x00007700ff0a77ac */ /* 0x000e620008000a00 */
[----:B------:R-:W-:-:S04]  /*22a0*/  UIADD3 UR15, UPT, UPT, UR7, UR16, URZ ;  /* 0x00000010070f7290 */ /* 0x000fc8000fffe0ff */
[----:B-1----:R-:W-:Y:S02]  /*22b0*/  UIMAD.WIDE.U32 UR4, UR15, UR10, URZ ;  /* 0x0000000a0f0472a5 */ /* 0x002fe4000f8e00ff */
[----:B------:R-:W-:-:S04]  /*22c0*/  UIMAD UR15, UR15, UR11, URZ ;  /* 0x0000000b0f0f72a4 */ /* 0x000fc8000f8e02ff */
[----:B------:R-:W-:Y:S01]  /*22d0*/  UIADD3 UR15, UPT, UPT, UR5, UR15, URZ ;  /* 0x0000000f050f7290 */ /* 0x000fe2000fffe0ff */
[----:B------:R-:W-:-:S11]  /*22e0*/  UMOV UR14, UR4 ;  /* 0x00000004000e7c82 */ /* 0x000fd60008000000 */
.L_x_6442:
        /* <DEDUP_REMOVED lines=15> */
.L_x_6443:
[----:B------:R-:W1:Y:S01]  /*23e0*/  LDCU.64 UR8, c[0x0][0x3c0] ;  /* 0x00007800ff0877ac */ /* 0x000e620008000a00 */
[----:B------:R-:W-:-:S04]  /*23f0*/  UIADD3 UR7, UPT, UPT, UR7, UR16, URZ ;  /* 0x0000001007077290 */ /* 0x000fc8000fffe0ff */
[----:B-1----:R-:W-:Y:S02]  /*2400*/  UIMAD.WIDE.U32 UR16, UR7, UR8, URZ ;  /* 0x00000008071072a5 */ /* 0x002fe4000f8e00ff */
[----:B------:R-:W-:-:S04]  /*2410*/  UIMAD UR5, UR7, UR9, URZ ;  /* 0x00000009070572a4 */ /* 0x000fc8000f8e02ff */
[----:B------:R-:W-:-:S12]  /*2420*/  UIADD3 UR5, UPT, UPT, UR17, UR5, URZ ;  /* 0x0000000511057290 */ /* 0x000fd8000fffe0ff */
.L_x_6444:
[----:B------:R-:W1:Y:S01]  /*2430*/  LDC R0, c[0x0][0x3e8] ;  /* 0x0000fa00ff007b82 */ /* 0x000e620000000800 */
[----:B------:R-:W-:Y:S01]  /*2440*/  IMAD.U32 R3, RZ, RZ, UR30 ;  /* 0x0000001eff037e24 */ /* 0x000fe2000f8e00ff */
[----:B------:R-:W-:Y:S01]  /*2450*/  ULEA UR4, UR24, 0xffffffc0, 0x6 ;  /* 0xffffffc018047891 */ /* 0x000fe2000f8e30ff */
[----:B------:R-:W-:Y:S01]  /*2460*/  CS2R R236, SRZ ;  /* 0x0000000000ec7805 */ /* 0x000fe2000001ff00 */
[----:B------:R-:W-:Y:S02]  /*2470*/  UMOV UR17, UR5 ;  /* 0x0000000500117c82 */ /* 0x000fe40008000000 */
[----:B------:R-:W-:Y:S01]  /*2480*/  IABS R3, R3 ;  /* 0x0000000300037213 */ /* 0x000fe20000000000 */
[----:B------:R-:W-:Y:S02]  /*2490*/  USHF.R.S32.HI UR5, URZ, 0x1f, UR4 ;  /* 0x0000001fff057899 */ /* 0x000fe40008011404 */
[----:B------:R-:W-:Y:S02]  /*24a0*/  UIMAD.WIDE.U32 UR16, UR4, UR8, UR16 ;  /* 0x00000008041072a5 */ /* 0x000fe4000f8e0010 */
[----:B------:R-:W-:-:S02]  /*24b0*/  UIMAD UR6, UR5, UR8, URZ ;  /* 0x00000008050672a4 */ /* 0x000fc4000f8e02ff */
[----:B------:R-:W-:Y:S02]  /*24c0*/  UIMAD UR5, UR5, UR10, URZ ;  /* 0x0000000a050572a4 */ /* 0x000fe4000f8e02ff */
[----:B------:R-:W-:Y:S01]  /*24d0*/  UIMAD UR6, UR4, UR9, UR6 ;  /* 0x00000009040672a4 */ /* 0x000fe2000f8e0206 */
[----:B------:R-:W-:Y:S01]  /*24e0*/  IMAD.U32 R13, RZ, RZ, UR17 ;  /* 0x00000011ff0d7e24 */ /* 0x000fe2000f8e00ff */
[----:B------:R-:W-:Y:S01]  /*24f0*/  UIMAD.WIDE.U32 UR14, UR4, UR10, UR14 ;  /* 0x0000000a040e72a5 */ /* 0x000fe2000f8e000e */
[----:B------:R-:W-:Y:S01]  /*2500*/  MOV R12, UR16 ;  /* 0x00000010000c7c02 */ /* 0x000fe20008000f00 */
[----:B------:R-:W-:Y:S02]  /*2510*/  UIMAD UR5, UR4, UR11, UR5 ;  /* 0x0000000b040572a4 */ /* 0x000fe4000f8e0205 */
[----:B------:R-:W-:Y:S02]  /*2520*/  UIADD3 UR6, UPT, UPT, UR17, UR6, URZ ;  /* 0x0000000611067290 */ /* 0x000fe4000fffe0ff */
[----:B------:R-:W-:Y:S01]  /*2530*/  UIADD3 UR5, UPT, UPT, UR15, UR5, URZ ;  /* 0x000000050f057290 */ /* 0x000fe2000fffe0ff */
[----:B-1----:R-:W-:Y:S01]  /*2540*/  IABS R2, R0 ;  /* 0x0000000000027213 */ /* 0x002fe20000000000 */
[----:B------:R-:W-:-:S02]  /*2550*/  IMAD.U32 R9, RZ, RZ, UR15 ;  /* 0x0000000fff097e24 */ /* 0x000fc4000f8e00ff */
[----:B------:R-:W-:Y:S01]  /*2560*/  MOV R13, UR6 ;  /* 0x00000006000d7c02 */ /* 0x000fe20008000f00 */
[----:B------:R-:W1:Y:S01]  /*2570*/  I2F.RP R8, R2 ;  /* 0x0000000200087306 */ /* 0x000e620000209400 */
[----:B------:R-:W-:-:S07]  /*2580*/  IMAD.U32 R9, RZ, RZ, UR5 ;  /* 0x00000005ff097e24 */ /* 0x000fce000f8e00ff */
[----:B-1----:R-:W1:Y:S02]  /*2590*/  MUFU.RCP R6, R8 ;  /* 0x0000000800067308 */ /* 0x002e640000001000 */
[----:B-1----:R-:W-:Y:S02]  /*25a0*/  IADD3 R6, PT, PT, R6, 0xffffffe, RZ ;  /* 0x0ffffffe06067810 */ /* 0x002fe40007ffe0ff */
[----:B------:R-:W-:-:S04]  /*25b0*/  MOV R8, UR14 ;  /* 0x0000000e00087c02 */ /* 0x000fc80008000f00 */
[----:B------:R-:W1:Y:S02]  /*25c0*/  F2I.FTZ.U32.TRUNC.NTZ R7, R6 ;  /* 0x0000000600077305 */ /* 0x000e64000021f000 */
[----:B-1----:R-:W-:Y:S02]  /*25d0*/  IADD3 R5, PT, PT, RZ, -R7, RZ ;  /* 0x80000007ff057210 */ /* 0x002fe40007ffe0ff */
[----:B------:R-:W-:-:S03]  /*25e0*/  MOV R6, RZ ;  /* 0x000000ff00067202 */ /* 0x000fc60000000f00 */
[----:B------:R-:W-:-:S04]  /*25f0*/  IMAD R4, R5, R2, RZ ;  /* 0x0000000205047224 */ /* 0x000fc800078e02ff */
[----:B------:R-:W-:-:S06]  /*2600*/  IMAD.HI.U32 R4, R7, R4, R6 ;  /* 0x0000000407047227 */ /* 0x000fcc00078e0006 */
        /* <DEDUP_REMOVED lines=9> */
[----:B------:R-:W-:Y:S02]  /*26a0*/  ISETP.GE.U32.AND P2, PT, R5, R2, PT ;  /* 0x000000020500720c */ /* 0x000fe40003f46070 */
[----:B------:R-:W1:Y:S08]  /*26b0*/  LDC.64 R4, c[0x0][0x3d8] ;  /* 0x0000f600ff047b82 */ /* 0x000e700000000a00 */
[----:B------:R-:W2:Y:S03]  /*26c0*/  LDC.64 R2, c[0x0][0x3d0] ;  /* 0x0000f400ff027b82 */ /* 0x000ea60000000a00 */
[----:B------:R-:W-:-:S05]  /*26d0*/  @P2 IADD3 R7, PT, PT, R7, 0x1, RZ ;  /* 0x0000000107072810 */ /* 0x000fca0007ffe0ff */
[----:B------:R-:W-:Y:S01]  /*26e0*/  @!P1 IMAD.MOV R7, RZ, RZ, -R7 ;  /* 0x000000ffff079224 */ /* 0x000fe200078e0a07 */
[----:B------:R-:W-:-:S04]  /*26f0*/  @!P0 LOP3.LUT R7, RZ, R0, RZ, 0x33, !PT ;  /* 0x00000000ff078212 */ /* 0x000fc800078e33ff */
        /* <DEDUP_REMOVED lines=8> */
[----:B------:R-:W-:Y:S02]  /*2780*/  IMAD R3, R7, R3, R0 ;  /* 0x0000000307037224 */ /* 0x000fe400078e0200 */
[----:B------:R-:W-:Y:S02]  /*2790*/  IMAD.IADD R0, R13, 0x1, R5 ;  /* 0x000000010d007824 */ /* 0x000fe400078e0205 */
[----:B------:R-:W-:-:S07]  /*27a0*/  IMAD.IADD R2, R9, 0x1, R3 ;  /* 0x0000000109027824 */ /* 0x000fce00078e0203 */
.L_x_6440:
[----:B------:R-:W-:Y:S01]  /*27b0*/  UISETP.NE.AND UP0, UPT, UR29, -0x1, UPT ;  /* 0xffffffff1d00788c */ /* 0x000fe2000bf05270 */
[----:B------:R-:W-:Y:S01]  /*27c0*/  IMAD.SHL.U32 R212, R214, 0x8, RZ ;  /* 0x00000008d6d47824 */ /* 0x000fe200078e00ff */
[----:B------:R-:W1:Y:S01]  /*27d0*/  LDCU.64 UR14, c[0x0][0x388] ;  /* 0x00007100ff0e77ac */ /* 0x000e620008000a00 */
[----:B------:R-:W-:Y:S01]  /*27e0*/  SHF.R.U32.HI R16, RZ, 0x3, R214 ;  /* 0x00000003ff107819 */ /* 0x000fe200000116d6 */
[----:B------:R-:W2:Y:S01]  /*27f0*/  S2R R15, SR_CTAID.X ;  /* 0x00000000000f7919 */ /* 0x000ea20000002500 */
        /* <DEDUP_REMOVED lines=10> */
[C---:B------:R-:W-:Y:S01]  /*28a0*/  IADD3 R4, P0, PT, R181.reuse, R4, RZ ;  /* 0x00000004b5047210 */ /* 0x040fe20007f1e0ff */
[----:B------:R-:W-:Y:S01]  /*28b0*/  USHF.R.S32.HI UR31, URZ, 0x1f, UR30 ;  /* 0x0000001fff1f7899 */ /* 0x000fe2000801141e */
[----:B------:R-:W-:Y:S01]  /*28c0*/  IMAD.WIDE.U32 R2, R16, UR10, R6 ;  /* 0x0000000a10027c25 */ /* 0x000fe2000f8e0006 */
[----:B------:R-:W-:-:S03]  /*28d0*/  LOP3.LUT R176, R181, 0xc0, RZ, 0xfc, !PT ;  /* 0x000000c0b5b07812 */ /* 0x000fc600078efcff */
[----:B------:R-:W-:Y:S01]  /*28e0*/  IMAD R229, R16, UR11, R3 ;  /* 0x0000000b10e57c24 */ /* 0x000fe2000f8e0203 */
[----:B-1----:R-:W-:Y:S01]  /*28f0*/  LEA R230, P1, R2, UR14, 0x1 ;  /* 0x0000000e02e67c11 */ /* 0x002fe2000f8208ff */
[----:B------:R-:W-:Y:S02]  /*2900*/  IMAD.X R5, RZ, RZ, R0, P0 ;  /* 0x000000ffff057224 */ /* 0x000fe400000e0600 */
[----:B------:R-:W-:Y:S01]  /*2910*/  VIADD R6, R16, 0x10 ;  /* 0x0000001010067836 */ /* 0x000fe20000000000 */
[----:B----4-:R-:W-:Y:S01]  /*2920*/  @!UP0 UIMAD.WIDE.U32 UR34, UR21, UR4, URZ ;  /* 0x00000004152282a5 */ /* 0x010fe2000f8e00ff */
[----:B------:R-:W-:Y:S01]  /*2930*/  LEA.HI.X R229, R2, UR15, R229, 0x1, P1 ;  /* 0x0000000f02e57c11 */ /* 0x000fe200088f0ce5 */
[C---:B------:R-:W-:Y:S01]  /*2940*/  IMAD.WIDE.U32 R4, R16.reuse, UR8, R4 ;  /* 0x0000000810047c25 */ /* 0x040fe2000f8e0004 */
[----:B------:R-:W-:Y:S01]  /*2950*/  UMOV UR15, 0x400 ;  /* 0x00000400000f7882 */ /* 0x000fe20000000000 */
[----:B-----5:R-:W-:Y:S02]  /*2960*/  @UP0 UIMAD.WIDE.U32 UR36, UR29, UR16, URZ ;  /* 0x000000101d2402a5 */ /* 0x020fe4000f8e00ff */
[----:B------:R-:W-:Y:S01]  /*2970*/  @!UP0 UIMAD UR32, UR21, UR5, UR35 ;  /* 0x00000005152082a4 */ /* 0x000fe2000f8e0223 */
[----:B------:R-:W-:Y:S01]  /*2980*/  IMAD R233, R16, UR9, R5 ;  /* 0x0000000910e97c24 */ /* 0x000fe2000f8e0205 */
[----:B------:R-:W1:Y:S01]  /*2990*/  LDCU.64 UR4, c[0x0][0x3c8] ;  /* 0x00007900ff0477ac */ /* 0x000e620008000a00 */
[----:B---3--:R-:W-:Y:S01]  /*29a0*/  LEA R232, P1, R4, UR6, 0x1 ;  /* 0x0000000604e87c11 */ /* 0x008fe2000f8208ff */
[----:B------:R-:W-:Y:S01]  /*29b0*/  VIADD R5, R16, 0x20 ;  /* 0x0000002010057836 */ /* 0x000fe20000000000 */
[----:B------:R-:W-:Y:S01]  /*29c0*/  @UP0 UIMAD UR32, UR29, UR17, UR37 ;  /* 0x000000111d2002a4 */ /* 0x000fe2000f8e0225 */
[----:B------:R-:W3:Y:S01]  /*29d0*/  S2UR UR17, SR_CgaCtaId ;  /* 0x00000000001179c3 */ /* 0x000ee20000008800 */
[----:B------:R-:W-:Y:S01]  /*29e0*/  @UP0 UMOV UR34, UR36 ;  /* 0x0000002400220c82 */ /* 0x000fe20008000000 */
[----:B------:R-:W-:Y:S01]  /*29f0*/  UIADD3 UR16, UPT, UPT, -UR27, UR19, URZ ;  /* 0x000000131b107290 */ /* 0x000fe2000fffe1ff */
[----:B------:R-:W-:Y:S01]  /*2a00*/  IADD3 R2, P0, PT, R181, UR34, RZ ;  /* 0x00000022b5027c10 */ /* 0x000fe2000ff1e0ff */
[----:B------:R-:W-:Y:S01]  /*2a10*/  UIADD3 UR29, UPT, UPT, UR24, -0x1, URZ ;  /* 0xffffffff181d7890 */ /* 0x000fe2000fffe0ff */
[----:B------:R-:W-:Y:S01]  /*2a20*/  LEA.HI.X R233, R4, UR7, R233, 0x1, P1 ;  /* 0x0000000704e97c11 */ /* 0x000fe200088f0ce9 */
[----:B--2---:R-:W-:-:S02]  /*2a30*/  IMAD.WIDE.U32 R14, R15, 0x40, R16 ;  /* 0x000000400f0e7825 */ /* 0x004fc400078e0010 */
[----:B------:R-:W-:Y:S02]  /*2a40*/  ISETP.GE.AND P2, PT, R16, UR16, PT ;  /* 0x0000001010007c0c */ /* 0x000fe4000bf46270 */
[----:B------:R-:W-:Y:S01]  /*2a50*/  IMAD.X R3, RZ, RZ, UR32, P0 ;  /* 0x00000020ff037e24 */ /* 0x000fe200080e06ff */
[----:B------:R-:W-:Y:S01]  /*2a60*/  ISETP.GE.AND P0, PT, R6, UR16, PT ;  /* 0x0000001006007c0c */ /* 0x000fe2000bf06270 */
[----:B-1----:R-:W-:Y:S01]  /*2a70*/  IMAD.U32 R8, RZ, RZ, UR4 ;  /* 0x00000004ff087e24 */ /* 0x002fe2000f8e00ff */
[----:B------:R-:W-:Y:S01]  /*2a80*/  UIMAD UR14, UR31, UR4, URZ ;  /* 0x000000041f0e72a4 */ /* 0x000fe2000f8e02ff */
[----:B------:R-:W-:Y:S02]  /*2a90*/  ISETP.GE.AND P1, PT, R5, UR16, PT ;  /* 0x0000001005007c0c */ /* 0x000fe4000bf26270 */
[----:B------:R-:W-:Y:S01]  /*2aa0*/  IMAD.WIDE.U32 R8, R8, UR30, R2 ;  /* 0x0000001e08087c25 */ /* 0x000fe2000f8e0002 */
[----:B------:R-:W-:Y:S01]  /*2ab0*/  LOP3.LUT R3, R212, 0x1f8, RZ, 0xc0, !PT ;  /* 0x000001f8d4037812 */ /* 0x000fe200078ec0ff */
[----:B------:R-:W-:-:S03]  /*2ac0*/  UIMAD UR14, UR30, UR5, UR14 ;  /* 0x000000051e0e72a4 */ /* 0x000fc6000f8e020e */
[----:B------:R-:W-:Y:S01]  /*2ad0*/  LOP3.LUT R3, R3, 0x38, R214, 0x78, !PT ;  /* 0x0000003803037812 */ /* 0x000fe200078e78d6 */
[----:B---3--:R-:W-:Y:S02]  /*2ae0*/  ULEA UR5, UR17, UR15, 0x18 ;  /* 0x0000000f11057291 */ /* 0x008fe4000f8ec0ff */
[----:B------:R-:W-:Y:S01]  /*2af0*/  VIADD R13, R9, UR14 ;  /* 0x0000000e090d7c36 */ /* 0x000fe20008000000 */
[----:B------:R-:W-:Y:S01]  /*2b00*/  USHF.L.U32 UR17, UR29, 0x6, URZ ;  /* 0x000000061d117899 */ /* 0x000fe200080006ff */
[----:B------:R-:W-:-:S03]  /*2b10*/  LOP3.LUT R220, R3, 0x1e00, R212, 0xf8, !PT ;  /* 0x00001e0003dc7812 */ /* 0x000fc600078ef8d4 */
[----:B------:R-:W-:Y:S01]  /*2b20*/  UIADD3 UR4, UPT, UPT, -UR17, UR28, URZ ;  /* 0x0000001c11047290 */ /* 0x000fe2000fffe1ff */
        /* <DEDUP_REMOVED lines=36> */
.L_x_6446:
[----:B------:R-:W-:Y:S05]  /*2d70*/  BSYNC.RECONVERGENT B0 ;  /* 0x0000000000007941 */ /* 0x000fea0003800200 */
.L_x_6445:
        /* <DEDUP_REMOVED lines=41> */
.L_x_6448:
[----:B------:R-:W-:Y:S05]  /*3010*/  BSYNC.RECONVERGENT B0 ;  /* 0x0000000000007941 */ /* 0x000fea0003800200 */
.L_x_6447:
[----:B------:R-:W-:Y:S01]  /*3020*/  USHF.L.U64.HI UR32, UR10, 0x4, UR11 ;  /* 0x000000040a207899 */ /* 0x000fe2000801020b */
        /* <DEDUP_REMOVED lines=40> */
.L_x_6450:
[----:B------:R-:W-:Y:S05]  /*32b0*/  BSYNC.RECONVERGENT B0 ;  /* 0x0000000000007941 */ /* 0x000fea0003800200 */
.L_x_6449:
        /* <DEDUP_REMOVED lines=9> */
[----:B-123--:R-:W-:Y:S01]  /*3350*/  IMAD.X R3, RZ, RZ, R15, P0 ;  /* 0x000000ffff037224 */ /* 0x00efe200000e060f */
        /* <DEDUP_REMOVED lines=31> */
.L_x_6452:
[----:B------:R-:W-:Y:S05]  /*3550*/  BSYNC.RECONVERGENT B0 ;  /* 0x0000000000007941 */ /* 0x000fea0003800200 */
.L_x_6451:
        /* <DEDUP_REMOVED lines=32> */
.L_x_6454:
[----:B------:R-:W-:Y:S05]  /*3760*/  BSYNC.RECONVERGENT B0 ;  /* 0x0000000000007941 */ /* 0x000fea0003800200 */
.L_x_6453:
        /* <DEDUP_REMOVED lines=31> */
.L_x_6456:
[----:B------:R-:W-:Y:S05]  /*3960*/  BSYNC.RECONVERGENT B0 ;  /* 0x0000000000007941 */ /* 0x000fea0003800200 */
.L_x_6455:
[----:B------:R-:W-:Y:S01]  /*3970*/  BSSY.RECONVERGENT B0, `(.L_x_6457) ;  /* 0x0000021000007945 */ /* 0x000fe20003800200 */
[----:B------:R-:W-:-:S03]  /*3980*/  ISETP.GE.AND P0, PT, R4, UR4, PT ;  /* 0x0000000404007c0c */ /* 0x000fc6000bf06270 */
[----:B------:R-:W-:Y:S10]  /*3990*/  @P4 BRA `(.L_x_6458) ;  /* 0x0000000000784947 */ /* 0x000ff40003800000 */
[----:B------:R-:W5:Y:S01]  /*39a0*/  LDCU UR6, c[0x0][0x440] ;  /* 0x00008800ff0677ac */ /* 0x000f620008000800 */
[----:B-1234-:R-:W-:Y:S02]  /*39b0*/  IMAD.U32 R3, RZ, RZ, UR10 ;  /* 0x0000000aff037e24 */ /* 0x01efe4000f8e00ff */
        /* <DEDUP_REMOVED lines=28> */
.L_x_6458:
[----:B------:R-:W-:Y:S05]  /*3b80*/  BSYNC.RECONVERGENT B0 ;  /* 0x0000000000007941 */ /* 0x000fea0003800200 */
.L_x_6457:
[----:B------:R-:W-:Y:S04]  /*3b90*/  BSSY.RECONVERGENT B0, `(.L_x_6459) ;  /* 0x0000020000007945 */ /* 0x000fe80003800200 */
[----:B------:R-:W-:Y:S05]  /*3ba0*/  @P0 BRA `(.L_x_6460) ;  /* 0x0000000000780947 */ /* 0x000fea0003800000 */
[----:B------:R-:W5:Y:S01]  /*3bb0*/  LDCU UR6, c[0x0][0x440] ;  /* 0x00008800ff0677ac */ /* 0x000f620008000800 */
[----:B------:R-:W-:Y:S02]  /*3bc0*/  IMAD.U32 R0, RZ, RZ, UR10 ;  /* 0x0000000aff007e24 */ /* 0x000fe4000f8e00ff */
[----:B--2---:R-:W-:Y:S01]  /*3bd0*/  IMAD.MOV.U32 R228, RZ, RZ, R230 ;  /* 0x000000ffffe47224 */ /* 0x004fe200078e00e6 */
[----:B------:R-:W-:-:S03]  /*3be0*/  UIMAD UR7, UR11, 0x60, URZ ;  /* 0x000000600b0778a4 */ /* 0x000fc6000f8e02ff */
[----:B-1-34-:R-:W-:-:S04]  /*3bf0*/  IMAD.WIDE.U32 R2, R0, 0x60, R228 ;  /* 0x0000006000027825 */ /* 0x01afc800078e00e4 */
        /* <DEDUP_REMOVED lines=25> */
.L_x_6460:
[----:B------:R-:W-:Y:S05]  /*3d90*/  BSYNC.RECONVERGENT B0 ;  /* 0x0000000000007941 */ /* 0x000fea0003800200 */
.L_x_6459:
[----:B------:R-:W5:Y:S01]  /*3da0*/  LDCU.64 UR14, c[0x0][0x540] ;  /* 0x0000a800ff0e77ac */ /* 0x000f620008000a00 */
[----:B------:R-:W0:Y:S01]  /*3db0*/  LDGDEPBAR ;  /* 0x00000000000079af */ /* 0x000e220000000000 */
[----:B------:R-:W2:Y:S01]  /*3dc0*/  LDCU.64 UR6, c[0x0][0x538] ;  /* 0x0000a700ff0677ac */ /* 0x000ea20008000a00 */
[----:B-----5:R-:W-:-:S04]  /*3dd0*/  UIMAD.WIDE.U32 UR30, UR21, UR14, UR30 ;  /* 0x0000000e151e72a5 */ /* 0x020fc8000f8e001e */
[----:B------:R-:W-:Y:S02]  /*3de0*/  UIMAD UR15, UR21, UR15, UR31 ;  /* 0x0000000f150f72a4 */ /* 0x000fe4000f8e021f */
[----:B--2---:R-:W-:Y:S01]  /*3df0*/  ULEA UR6, UP0, UR30, UR6, 0x2 ;  /* 0x000000061e067291 */ /* 0x004fe2000f8010ff */
[C---:B------:R-:W-:Y:S01]  /*3e00*/  IMAD.SHL.U32 R218, R214.reuse, 0x40, RZ ;  /* 0x00000040d6da7824 */ /* 0x040fe200078e00ff */
[----:B------:R-:W-:Y:S01]  /*3e10*/  SHF.R.U32.HI R216, RZ, 0x1, R214 ;  /* 0x00000001ffd87819 */ /* 0x000fe200000116d6 */
[----:B------:R-:W-:Y:S01]  /*3e20*/  IMAD.SHL.U32 R215, R214, 0x20, RZ ;  /* 0x00000020d6d77824 */ /* 0x000fe200078e00ff */
[----:B------:R-:W-:Y:S01]  /*3e30*/  ULEA.HI.X UR7, UR30, UR7, UR15, 0x2, UP0 ;  /* 0x000000071e077291 */ /* 0x000fe200080f140f */
[----:B------:R-:W-:-:S04]  /*3e40*/  DEPBAR.LE SB0, 0x0 ;  /* 0x000080000000791a */ /* 0x000fc80000000000 */
[----:B-1----:R-:W-:Y:S02]  /*3e50*/  IMAD.U32 R8, RZ, RZ, UR6 ;  /* 0x00000006ff087e24 */ /* 0x002fe4000f8e00ff */
[----:B------:R-:W-:Y:S01]  /*3e60*/  IMAD.U32 R9, RZ, RZ, UR7 ;  /* 0x00000007ff097e24 */ /* 0x000fe2000f8e00ff */
[----:B------:R-:W1:Y:S04]  /*3e70*/  LDCU UR6, c[0x0][0x458] ;  /* 0x00008b00ff0677ac */ /* 0x000e680008000800 */
[----:B---34-:R-:W2:Y:S01]  /*3e80*/  LDG.E R3, desc[UR22][R8.64] ;  /* 0x0000001608037981 */ /* 0x018ea2000c1e1900 */
[----:B------:R-:W-:Y:S01]  /*3e90*/  LOP3.LUT R215, R215, 0x7c00, RZ, 0xc0, !PT ;  /* 0x00007c00d7d77812 */ /* 0x000fe200078ec0ff */
[----:B------:R-:W-:Y:S01]  /*3ea0*/  BSSY.RECONVERGENT B0, `(.L_x_6461) ;  /* 0x000002f000007945 */ /* 0x000fe20003800200 */
[----:B------:R-:W-:-:S02]  /*3eb0*/  LOP3.LUT R217, R216, 0x8, RZ, 0xc0, !PT ;  /* 0x00000008d8d97812 */ /* 0x000fc400078ec0ff */
[----:B------:R-:W-:Y:S02]  /*3ec0*/  LOP3.LUT R2, R214, 0x4, RZ, 0xc0, !PT ;  /* 0x00000004d6027812 */ /* 0x000fe400078ec0ff */
[----:B------:R-:W-:Y:S01]  /*3ed0*/  LOP3.LUT R180, R215, 0x200, R218, 0xf8, !PT ;  /* 0x00000200d7b47812 */ /* 0x000fe200078ef8da */
[----:B-1----:R-:W2:Y:S01]  /*3ee0*/  MUFU.RCP R0, UR6 ;  /* 0x0000000600007d08 */ /* 0x002ea20008001000 */
[----:B------:R-:W-:Y:S01]  /*3ef0*/  BAR.SYNC.DEFER_BLOCKING 0x0 ;  /* 0x0000000000007b1d */ /* 0x000fe20000010000 */
[----:B--2---:R-:W-:Y:S01]  /*3f00*/  FMUL.FTZ R0, R3, R0 ;  /* 0x0000000003007220 */ /* 0x004fe20000410000 */
[----:B------:R-:W-:-:S04]  /*3f10*/  LOP3.LUT R3, R218, 0x1c0, RZ, 0xc0, !PT ;  /* 0x000001c0da037812 */ /* 0x000fc800078ec0ff */
[----:B------:R-:W-:Y:S02]  /*3f20*/  LOP3.LUT R212, R3, 0x38, R212, 0xf8, !PT ;  /* 0x0000003803d47812 */ /* 0x000fe400078ef8d4 */
[----:B------:R-:W-:Y:S01]  /*3f30*/  R2UR UR14, R0 ;  /* 0x00000000000e72ca */ /* 0x000fe200000e0000 */
[----:B------:R-:W-:Y:S01]  /*3f40*/  IMAD.SHL.U32 R0, R214, 0x2, RZ ;  /* 0x00000002d6007824 */ /* 0x000fe200078e00ff */
        /* <DEDUP_REMOVED lines=32> */
.L_x_6462:
[----:B------:R2:W-:Y:S04]  /*4150*/  STS.128 [R220+0x10000], RZ ;  /* 0x010000ffdc007388 */ /* 0x0005e80000000c00 */
[----:B------:R2:W-:Y:S04]  /*4160*/  STS.128 [R220+0x12000], RZ ;  /* 0x012000ffdc007388 */ /* 0x0005e80000000c00 */
[----:B------:R2:W-:Y:S04]  /*4170*/  STS.128 [R220+0x14000], RZ ;  /* 0x014000ffdc007388 */ /* 0x0005e80000000c00 */
[----:B------:R2:W-:Y:S02]  /*4180*/  STS.128 [R220+0x16000], RZ ;  /* 0x016000ffdc007388 */ /* 0x0005e40000000c00 */
.L_x_6463:
[----:B------:R-:W-:Y:S05]  /*4190*/  BSYNC.RECONVERGENT B0 ;  /* 0x0000000000007941 */ /* 0x000fea0003800200 */
.L_x_6461:
[----:B------:R-:W-:Y:S01]  /*41a0*/  ISETP.GE.AND P0, PT, R6, UR4, PT ;  /* 0x0000000406007c0c */ /* 0x000fe2000bf06270 */
[----:B------:R-:W-:Y:S01]  /*41b0*/  IMAD.IADD R100, R180, 0x1, R3 ;  /* 0x00000001b4647824 */ /* 0x000fe200078e0203 */
[----:B------:R-:W-:Y:S01]  /*41c0*/  LOP3.LUT R177, R214, 0x8, RZ, 0xc0, !PT ;  /* 0x00000008d6b17812 */ /* 0x000fe200078ec0ff */
[----:B------:R-:W-:Y:S01]  /*41d0*/  BSSY.RECONVERGENT B0, `(.L_x_6464) ;  /* 0x000002c000007945 */ /* 0x000fe20003800200 */
[----:B------:R-:W-:Y:S02]  /*41e0*/  SHF.R.U32.HI R98, RZ, 0x4, R214 ;  /* 0x00000004ff627819 */ /* 0x000fe400000116d6 */
[----:B------:R-:W-:Y:S02]  /*41f0*/  LOP3.LUT R177, R212, R177, RZ, 0x3c, !PT ;  /* 0x000000b1d4b17212 */ /* 0x000fe400078e3cff */
[----:B------:R-:W-:Y:S01]  /*4200*/  ISETP.GE.AND P6, PT, R5, UR4, PT ;  /* 0x0000000405007c0c */ /* 0x000fe2000bfc6270 */
[----:B------:R-:W-:Y:S01]  /*4210*/  IMAD.SHL.U32 R98, R98, 0x400, RZ ;  /* 0x0000040062627824 */ /* 0x000fe200078e00ff */
[----:B------:R-:W-:Y:S01]  /*4220*/  ISETP.GE.AND P5, PT, R4, UR4, PT ;  /* 0x0000000404007c0c */ /* 0x000fe2000bfa6270 */
[----:B------:R-:W-:Y:S01]  /*4230*/  IMAD.SHL.U32 R177, R177, 0x2, RZ ;  /* 0x00000002b1b17824 */ /* 0x000fe200078e00ff */
        /* <DEDUP_REMOVED lines=11> */
[----:B------:R-:W-:Y:S02]  /*42f0*/  LEA R6, P4, R5, R232, 0x1 ;  /* 0x000000e805067211 */ /* 0x000fe400078808ff */
        /* <DEDUP_REMOVED lines=25> */
.L_x_6465:
[----:B------:R-:W-:Y:S05]  /*4490*/  BSYNC.RECONVERGENT B0 ;  /* 0x0000000000007941 */ /* 0x000fea0003800200 */
.L_x_6464:
        /* <DEDUP_REMOVED lines=37> */
.L_x_6467:
[----:B------:R-:W-:Y:S05]  /*46f0*/  BSYNC.RECONVERGENT B0 ;  /* 0x0000000000007941 */ /* 0x000fea0003800200 */
.L_x_6466:
        /* <DEDUP_REMOVED lines=35> */
.L_x_6469:
[----:B------:R-:W-:Y:S05]  /*4930*/  BSYNC.RECONVERGENT B0 ;  /* 0x0000000000007941 */ /* 0x000fea0003800200 */
.L_x_6468:
[----:B------:R-:W-:Y:S01]  /*4940*/  LDSM.16.M88.4 R76, [R100] ;  /* 0x00000000644c783b */ /* 0x000fe20000000200 */
[----:B------:R-:W-:Y:S01]  /*4950*/  IMAD.MOV.U32 R93, RZ, RZ, 0x20 ;  /* 0x00000020ff5d7424 */ /* 0x000fe200078e00ff */
[----:B------:R-:W-:Y:S01]  /*4960*/  LOP3.LUT P0, R165, R214, 0x2, RZ, 0xc0, !PT ;  /* 0x00000002d6a57812 */ /* 0x000fe2000780c0ff */
[----:B------:R-:W-:Y:S01]  /*4970*/  VIADD R94, R98, UR5 ;  /* 0x00000005625e7c36 */ /* 0x000fe20008000000 */
[----:B------:R-:W5:Y:S01]  /*4980*/  LDSM.16.M88.4 R56, [R98+UR5+0x8000] ;  /* 0x008000056238783b */ /* 0x000f620008000200 */
[----:B------:R-:W-:Y:S01]  /*4990*/  IMAD.MOV.U32 R185, RZ, RZ, 0x40 ;  /* 0x00000040ffb97424 */ /* 0x000fe200078e00ff */
[----:B------:R-:W-:Y:S01]  /*49a0*/  SEL R93, R93, 0xffffffe0, !P0 ;  /* 0xffffffe05d5d7807 */ /* 0x000fe20004000000 */
[----:B------:R-:W-:Y:S01]  /*49b0*/  UIADD3 UR26, UPT, UPT, UR28, UR26, -UR19 ;  /* 0x0000001a1c1a7290 */ /* 0x000fe2000fffe813 */
[----:B------:R-:W2:Y:S01]  /*49c0*/  LDSM.16.M88.4 R48, [R98+UR5+0x8800] ;  /* 0x008800056230783b */ /* 0x000ea20008000200 */
[----:B------:R-:W-:Y:S01]  /*49d0*/  ISETP.NE.AND P0, PT, R2, RZ, PT ;  /* 0x000000ff0200720c */ /* 0x000fe20003f05270 */
[----:B------:R-:W-:Y:S01]  /*49e0*/  IMAD.U32 R225, RZ, RZ, UR28 ;  /* 0x0000001cffe17e24 */ /* 0x000fe2000f8e00ff */
[----:B------:R-:W-:Y:S01]  /*49f0*/  SHF.R.U32.HI R213, RZ, 0x2, R214 ;  /* 0x00000002ffd57819 */ /* 0x000fe200000116d6 */
[----:B------:R-:W3:Y:S01]  /*4a00*/  LDSM.16.M88.4 R40, [R98+UR5+0x9000] ;  /* 0x009000056228783b */ /* 0x000ee20008000200 */
[--C-:B------:R-:W-:Y:S01]  /*4a10*/  IMAD.IADD R97, R100, 0x1, R93.reuse ;  /* 0x0000000164617824 */ /* 0x100fe200078e025d */
[----:B------:R-:W-:Y:S01]  /*4a20*/  SEL R185, R185, 0xffffffc0, !P0 ;  /* 0xffffffc0b9b97807 */ /* 0x000fe20004000000 */
[----:B------:R-:W-:Y:S01]  /*4a30*/  IMAD.IADD R95, R94, 0x1, R93 ;  /* 0x000000015e5f7824 */ /* 0x000fe200078e025d */
[----:B------:R-:W3:Y:S01]  /*4a40*/  LDSM.16.M88.4 R16, [R98+UR5+0x9800] ;  /* 0x009800056210783b */ /* 0x000ee20008000200 */
[----:B------:R-:W-:Y:S01]  /*4a50*/  LOP3.LUT R213, R213, 0x7, RZ, 0xc0, !PT ;  /* 0x00000007d5d57812 */ /* 0x000fe200078ec0ff */
[----:B------:R-:W-:Y:S01]  /*4a60*/  UISETP.GT.AND UP0, UPT, UR29, UR18, UPT ;  /* 0x000000121d00728c */ /* 0x000fe2000bf04270 */
[--C-:B------:R-:W-:Y:S01]  /*4a70*/  IMAD.IADD R96, R100, 0x1, R185.reuse ;  /* 0x0000000164607824 */ /* 0x100fe200078e02b9 */
[----:B-1--4-:R-:W-:Y:S01]  /*4a80*/  LDSM.16.M88.4 R4, [R97] ;  /* 0x000000006104783b */ /* 0x012fe20000000200 */
[----:B------:R-:W-:Y:S01]  /*4a90*/  IMAD.IADD R94, R94, 0x1, R185 ;  /* 0x000000015e5e7824 */ /* 0x000fe200078e02b9 */
[----:B------:R-:W-:Y:S01]  /*4aa0*/  LOP3.LUT R0, R0, 0x6, RZ, 0xc0, !PT ;  /* 0x0000000600007812 */ /* 0x000fe200078ec0ff */
[C---:B------:R-:W-:Y:S01]  /*4ab0*/  IMAD.IADD R2, R93.reuse, 0x1, R96 ;  /* 0x000000015d027824 */ /* 0x040fe200078e0260 */
[----:B------:R-:W1:Y:S01]  /*4ac0*/  LDSM.16.M88.4 R12, [R95+0x8000] ;  /* 0x008000005f0c783b */ /* 0x000e620000000200 */
[----:B------:R-:W-:-:S03]  /*4ad0*/  IMAD.IADD R92, R93, 0x1, R94 ;  /* 0x000000015d5c7824 */ /* 0x000fc600078e025e */
[----:B------:R-:W4:Y:S04]  /*4ae0*/  LDSM.16.M88.4 R8, [R95+0x8800] ;  /* 0x008800005f08783b */ /* 0x000f280000000200 */
[----:B------:R-:W4:Y:S04]  /*4af0*/  LDSM.16.M88.4 R24, [R95+0x9000] ;  /* 0x009000005f18783b */ /* 0x000f280000000200 */
[----:B------:R-:W-:Y:S04]  /*4b00*/  LDSM.16.M88.4 R60, [R96] ;  /* 0x00000000603c783b */ /* 0x000fe80000000200 */
[----:B------:R-:W-:Y:S01]  /*4b10*/  LDSM.16.M88.4 R72, [R94+0x9000] ;  /* 0x009000005e48783b */ /* 0x000fe20000000200 */
[C---:B-----5:R-:W-:Y:S03]  /*4b20*/  HMMA.16816.F32.BF16 R20, R76.reuse, R56, RZ ;  /* 0x000000384c14723c */ /* 0x060fe600000418ff */
[----:B------:R-:W-:Y:S04]  /*4b30*/  LDSM.16.M88.4 R64, [R94+0x9800] ;  /* 0x009800005e40783b */ /* 0x000fe80000000200 */
[----:B------:R-:W-:Y:S01]  /*4b40*/  LDSM.16.M88.4 R68, [R92+0x9000] ;  /* 0x009000005c44783b */ /* 0x000fe20000000200 */
[C---:B--2---:R-:W-:Y:S03]  /*4b50*/  HMMA.16816.F32.BF16 R52, R76.reuse, R48, RZ ;  /* 0x000000304c34723c */ /* 0x044fe600000418ff */
[----:B------:R-:W-:Y:S04]  /*4b60*/  LDSM.16.M88.4 R28, [R92+0x9800] ;  /* 0x009800005c1c783b */ /* 0x000fe80000000200 */
[----:B------:R-:W-:Y:S01]  /*4b70*/  LDSM.16.M88.4 R32, [R100+0x2000] ;  /* 0x002000006420783b */ /* 0x000fe20000000200 */
[C---:B---3--:R-:W-:Y:S03]  /*4b80*/  HMMA.16816.F32.BF16 R44, R76.reuse, R40, RZ ;  /* 0x000000284c2c723c */ /* 0x048fe600000418ff */
[----:B------:R-:W-:Y:S04]  /*4b90*/  LDSM.16.M88.4 R80, [R98+UR5+0xb000] ;  /* 0x00b000056250783b */ /* 0x000fe80008000200 */
[----:B------:R-:W-:Y:S01]  /*4ba0*/  LDSM.16.M88.4 R88, [R92+0xd800] ;  /* 0x00d800005c58783b */ /* 0x000fe20000000200 */
[C---:B------:R-:W-:Y:S03]  /*4bb0*/  HMMA.16816.F32.BF16 R56, R76.reuse, R58, RZ ;  /* 0x0000003a4c38723c */ /* 0x040fe600000418ff */
[----:B------:R-:W-:Y:S04]  /*4bc0*/  LDSM.16.M88.4 R84, [R98+UR5+0xe000] ;  /* 0x00e000056254783b */ /* 0x000fe80008000200 */
[----:B------:R-:W0:Y:S01]  /*4bd0*/  LDGDEPBAR ;  /* 0x00000000000079af */ /* 0x000e220000000000 */
[C---:B------:R-:W-:Y:S08]  /*4be0*/  HMMA.16816.F32.BF16 R48, R76.reuse, R50, RZ ;  /* 0x000000324c30723c */ /* 0x040ff000000418ff */
[C---:B------:R-:W-:Y:S08]  /*4bf0*/  HMMA.16816.F32.BF16 R40, R76.reuse, R42, RZ ;  /* 0x0000002a4c28723c */ /* 0x040ff000000418ff */
[C---:B------:R-:W-:Y:S08]  /*4c00*/  HMMA.16816.F32.BF16 R36, R76.reuse, R16, RZ ;  /* 0x000000104c24723c */ /* 0x040ff000000418ff */
[----:B------:R-:W-:Y:S01]  /*4c10*/  HMMA.16816.F32.BF16 R76, R76, R18, RZ ;  /* 0x000000124c4c723c */ /* 0x000fe200000418ff */
[----:B------:R-:W2:Y:S07]  /*4c20*/  LDSM.16.M88.4 R16, [R95+0x9800] ;  /* 0x009800005f10783b */ /* 0x000eae0000000200 */
[C---:B-1----:R-:W-:Y:S08]  /*4c30*/  HMMA.16816.F32.BF16 R20, R4.reuse, R12, R20 ;  /* 0x0000000c0414723c */ /* 0x042ff00000041814 */
[C---:B------:R-:W-:Y:S01]  /*4c40*/  HMMA.16816.F32.BF16 R56, R4.reuse, R14, R56 ;  /* 0x0000000e0438723c */ /* 0x040fe20000041838 */
[----:B------:R-:W1:Y:S07]  /*4c50*/  LDSM.16.M88.4 R12, [R94+0x8000] ;  /* 0x008000005e0c783b */ /* 0x000e6e0000000200 */
[C---:B----4-:R-:W-:Y:S08]  /*4c60*/  HMMA.16816.F32.BF16 R52, R4.reuse, R8, R52 ;  /* 0x000000080434723c */ /* 0x050ff00000041834 */
[C---:B------:R-:W-:Y:S01]  /*4c70*/  HMMA.16816.F32.BF16 R48, R4.reuse, R10, R48 ;  /* 0x0000000a0430723c */ /* 0x040fe20000041830 */
[----:B------:R-:W3:Y:S07]  /*4c80*/  LDSM.16.M88.4 R8, [R94+0x8800] ;  /* 0x008800005e08783b */ /* 0x000eee0000000200 */
[C---:B------:R-:W-:Y:S08]  /*4c90*/  HMMA.16816.F32.BF16 R44, R4.reuse, R24, R44 ;  /* 0x00000018042c723c */ /* 0x040ff0000004182c */
[C---:B------:R-:W-:Y:S01]  /*4ca0*/  HMMA.16816.F32.BF16 R40, R4.reuse, R26, R40 ;  /* 0x0000001a0428723c */ /* 0x040fe20000041828 */
[----:B------:R-:W-:Y:S07]  /*4cb0*/  LDSM.16.M88.4 R24, [R92+0x8000] ;  /* 0x008000005c18783b */ /* 0x000fee0000000200 */
[C---:B--2---:R-:W-:Y:S08]  /*4cc0*/  HMMA.16816.F32.BF16 R36, R4.reuse, R16, R36 ;  /* 0x000000100424723c */ /* 0x044ff00000041824 */
[----:B------:R-:W-:Y:S01]  /*4cd0*/  HMMA.16816.F32.BF16 R76, R4, R18, R76 ;  /* 0x00000012044c723c */ /* 0x000fe2000004184c */
[----:B------:R-:W2:Y:S04]  /*4ce0*/  LDSM.16.M88.4 R16, [R2] ;  /* 0x000000000210783b */ /* 0x000ea80000000200 */
[----:B------:R-:W4:Y:S03]  /*4cf0*/  LDSM.16.M88.4 R4, [R92+0x8800] ;  /* 0x008800005c04783b */ /* 0x000f260000000200 */
[C---:B-1----:R-:W-:Y:S08]  /*4d00*/  HMMA.16816.F32.BF16 R20, R60.reuse, R12, R20 ;  /* 0x0000000c3c14723c */ /* 0x042ff00000041814 */
[C---:B------:R-:W-:Y:S01]  /*4d10*/  HMMA.16816.F32.BF16 R56, R60.reuse, R14, R56 ;  /* 0x0000000e3c38723c */ /* 0x040fe20000041838 */
[----:B------:R-:W1:Y:S07]  /*4d20*/  LDSM.16.M88.4 R12, [R98+UR5+0xa000] ;  /* 0x00a00005620c783b */ /* 0x000e6e0008000200 */
[C---:B---3--:R-:W-:Y:S08]  /*4d30*/  HMMA.16816.F32.BF16 R52, R60.reuse, R8, R52 ;  /* 0x000000083c34723c */ /* 0x048ff00000041834 */
[C---:B------:R-:W-:Y:S01]  /*4d40*/  HMMA.16816.F32.BF16 R48, R60.reuse, R10, R48 ;  /* 0x0000000a3c30723c */ /* 0x040fe20000041830 */
[----:B------:R-:W3:Y:S07]  /*4d50*/  LDSM.16.M88.4 R8, [R98+UR5+0xa800] ;  /* 0x00a800056208783b */ /* 0x000eee0008000200 */
[C---:B------:R-:W-:Y:S08]  /*4d60*/  HMMA.16816.F32.BF16 R44, R60.reuse, R72, R44 ;  /* 0x000000483c2c723c */ /* 0x040ff0000004182c */
[C---:B------:R-:W-:Y:S01]  /*4d70*/  HMMA.16816.F32.BF16 R40, R60.reuse, R74, R40 ;  /* 0x0000004a3c28723c */ /* 0x040fe20000041828 */
[----:B------:R-:W-:Y:S07]  /*4d80*/  LDSM.16.M88.4 R72, [R95+0xb000] ;  /* 0x00b000005f48783b */ /* 0x000fee0000000200 */
[C---:B------:R-:W-:Y:S08]  /*4d90*/  HMMA.16816.F32.BF16 R36, R60.reuse, R64, R36 ;  /* 0x000000403c24723c */ /* 0x040ff00000041824 */
[----:B------:R-:W-:Y:S01]  /*4da0*/  HMMA.16816.F32.BF16 R76, R60, R66, R76 ;  /* 0x000000423c4c723c */ /* 0x000fe2000004184c */
[----:B------:R-:W5:Y:S04]  /*4db0*/  LDSM.16.M88.4 R60, [R98+UR5+0xb800] ;  /* 0x00b80005623c783b */ /* 0x000f680008000200 */
        /* <DEDUP_REMOVED lines=22> */
[----:B------:R-:W-:Y:S07]  /*4f20*/  LDSM.16.M88.4 R80, [R98+UR5+0xc000] ;  /* 0x00c000056250783b */ /* 0x000fee0008000200 */
[C---:B-----5:R-:W-:Y:S08]  /*4f30*/  HMMA.16816.F32.BF16 R36, R32.reuse, R60, R36 ;  /* 0x0000003c2024723c */ /* 0x060ff00000041824 */
[----:B------:R-:W-:Y:S01]  /*4f40*/  HMMA.16816.F32.BF16 R76, R32, R62, R76 ;  /* 0x0000003e204c723c */ /* 0x000fe2000004184c */
[----:B------:R-:W5:Y:S04]  /*4f50*/  LDSM.16.M88.4 R32, [R94+0xb800] ;  /* 0x00b800005e20783b */ /* 0x000f680000000200 */
        /* <DEDUP_REMOVED lines=8> */
[----:B------:R-:W-:Y:S01]  /*4fe0*/  HMMA.16816.F32.BF16 R40, R64, R74, R40 ;  /* 0x0000004a4028723c */ /* 0x000fe20000041828 */
[----:B------:R-:W-:Y:S07]  /*4ff0*/  LDSM.16.M88.4 R72, [R95+0xc000] ;  /* 0x00c000005f48783b */ /* 0x000fee0000000200 */
[C---:B------:R-:W-:Y:S08]  /*5000*/  HMMA.16816.F32.BF16 R20, R28.reuse, R16, R20 ;  /* 0x000000101c14723c */ /* 0x040ff00000041814 */
[C---:B------:R-:W-:Y:S01]  /*5010*/  HMMA.16816.F32.BF16 R56, R28.reuse, R18, R56 ;  /* 0x000000121c38723c */ /* 0x040fe20000041838 */
[----:B------:R-:W4:Y:S07]  /*5020*/  LDSM.16.M88.4 R16, [R92+0xb000] ;  /* 0x00b000005c10783b */ /* 0x000f2e0000000200 */
[C---:B-1----:R-:W-:Y:S08]  /*5030*/  HMMA.16816.F32.BF16 R52, R28.reuse, R12, R52 ;  /* 0x0000000c1c34723c */ /* 0x042ff00000041834 */
[----:B------:R-:W-:Y:S01]  /*5040*/  HMMA.16816.F32.BF16 R48, R28, R14, R48 ;  /* 0x0000000e1c30723c */ /* 0x000fe20000041830 */
[----:B------:R-:W1:Y:S07]  /*5050*/  LDSM.16.M88.4 R12, [R92+0xb800] ;  /* 0x00b800005c0c783b */ /* 0x000e6e0000000200 */
[C---:B------:R-:W-:Y:S08]  /*5060*/  HMMA.16816.F32.BF16 R36, R64.reuse, R68, R36 ;  /* 0x000000444024723c */ /* 0x040ff00000041824 */
[----:B------:R-:W-:Y:S01]  /*5070*/  HMMA.16816.F32.BF16 R76, R64, R70, R76 ;  /* 0x00000046404c723c */ /* 0x000fe2000004184c */
[----:B------:R-:W-:Y:S04]  /*5080*/  LDSM.16.M88.4 R68, [R95+0xd800] ;  /* 0x00d800005f44783b */ /* 0x000fe80000000200 */
[----:B------:R-:W-:Y:S03]  /*5090*/  LDSM.16.M88.4 R64, [R94+0xc000] ;  /* 0x00c000005e40783b */ /* 0x000fe60000000200 */
[C---:B---3--:R-:W-:Y:S08]  /*50a0*/  HMMA.16816.F32.BF16 R44, R28.reuse, R8, R44 ;  /* 0x000000081c2c723c */ /* 0x048ff0000004182c */
[C---:B------:R-:W-:Y:S01]  /*50b0*/  HMMA.16816.F32.BF16 R40, R28.reuse, R10, R40 ;  /* 0x0000000a1c28723c */ /* 0x040fe20000041828 */
[----:B------:R-:W3:Y:S07]  /*50c0*/  LDSM.16.M88.4 R8, [R100+0x4000] ;  /* 0x004000006408783b */ /* 0x000eee0000000200 */
[C---:B-----5:R-:W-:Y:S08]  /*50d0*/  HMMA.16816.F32.BF16 R36, R28.reuse, R32, R36 ;  /* 0x000000201c24723c */ /* 0x060ff00000041824 */
[----:B------:R-:W-:Y:S01]  /*50e0*/  HMMA.16816.F32.BF16 R76, R28, R34, R76 ;  /* 0x000000221c4c723c */ /* 0x000fe2000004184c */
[----:B------:R-:W5:Y:S04]  /*50f0*/  LDSM.16.M88.4 R32, [R98+UR5+0xc800] ;  /* 0x00c800056220783b */ /* 0x000f680008000200 */
[----:B------:R-:W5:Y:S03]  /*5100*/  LDSM.16.M88.4 R28, [R98+UR5+0xd000] ;  /* 0x00d00005621c783b */ /* 0x000f660008000200 */
[C---:B--2---:R-:W-:Y:S08]  /*5110*/  HMMA.16816.F32.BF16 R20, R4.reuse, R24, R20 ;  /* 0x000000180414723c */ /* 0x044ff00000041814 */
[C---:B------:R-:W-:Y:S01]  /*5120*/  HMMA.16816.F32.BF16 R56, R4.reuse, R26, R56 ;  /* 0x0000001a0438723c */ /* 0x040fe20000041838 */
[----:B------:R-:W2:Y:S07]  /*5130*/  LDSM.16.M88.4 R24, [R98+UR5+0xd800] ;  /* 0x00d800056218783b */ /* 0x000eae0008000200 */
[C---:B------:R-:W-:Y:S08]  /*5140*/  HMMA.16816.F32.BF16 R52, R4.reuse, R60, R52 ;  /* 0x0000003c0434723c */ /* 0x040ff00000041834 */
[C---:B------:R-:W-:Y:S01]  /*5150*/  HMMA.16816.F32.BF16 R48, R4.reuse, R62, R48 ;  /* 0x0000003e0430723c */ /* 0x040fe20000041830 */
[----:B------:R-:W2:Y:S07]  /*5160*/  LDSM.16.M88.4 R60, [R97+0x4000] ;  /* 0x00400000613c783b */ /* 0x000eae0000000200 */
[C---:B----4-:R-:W-:Y:S08]  /*5170*/  HMMA.16816.F32.BF16 R44, R4.reuse, R16, R44 ;  /* 0x00000010042c723c */ /* 0x050ff0000004182c */
        /* <DEDUP_REMOVED lines=9> */
[C---:B-----5:R-:W-:Y:S08]  /*5210*/  HMMA.16816.F32.BF16 R52, R8.reuse, R32, R52 ;  /* 0x000000200834723c */ /* 0x060ff00000041834 */
        /* <DEDUP_REMOVED lines=18> */
[----:B------:R-:W-:Y:S08]  /*5340*/  HMMA.16816.F32.BF16 R36, R60, R68, R36 ;  /* 0x000000443c24723c */ /* 0x000ff00000041824 */
[----:B------:R-:W-:Y:S08]  /*5350*/  HMMA.16816.F32.BF16 R20, R16, R64, R20 ;  /* 0x000000401014723c */ /* 0x000ff00000041814 */
[----:B------:R-:W-:Y:S01]  /*5360*/  HMMA.16816.F32.BF16 R76, R60, R70, R76 ;  /* 0x000000463c4c723c */ /* 0x000fe2000004184c */
[----:B------:R-:W4:Y:S04]  /*5370*/  LDSM.16.M88.4 R68, [R98+UR5+0xe800] ;  /* 0x00e800056244783b */ /* 0x000f280008000200 */
[----:B------:R-:W-:Y:S03]  /*5380*/  LDSM.16.M88.4 R60, [R98+UR5+0xf800] ;  /* 0x00f80005623c783b */ /* 0x000fe60008000200 */
[C---:B------:R-:W-:Y:S01]  /*5390*/  HMMA.16816.F32.BF16 R56, R16.reuse, R66, R56 ;  /* 0x000000421038723c */ /* 0x040fe20000041838 */
[----:B------:R-:W4:Y:S07]  /*53a0*/  LDSM.16.M88.4 R64, [R98+UR5+0xf000] ;  /* 0x00f000056240783b */ /* 0x000f2e0008000200 */
[C---:B---3--:R-:W-:Y:S08]  /*53b0*/  HMMA.16816.F32.BF16 R52, R16.reuse, R32, R52 ;  /* 0x000000201034723c */ /* 0x048ff00000041834 */
[C---:B------:R-:W-:Y:S01]  /*53c0*/  HMMA.16816.F32.BF16 R48, R16.reuse, R34, R48 ;  /* 0x000000221030723c */ /* 0x040fe20000041830 */
[----:B------:R-:W-:Y:S07]  /*53d0*/  LDSM.16.M88.4 R32, [R95+0xe000] ;  /* 0x00e000005f20783b */ /* 0x000fee0000000200 */
[C---:B--2---:R-:W-:Y:S08]  /*53e0*/  HMMA.16816.F32.BF16 R44, R16.reuse, R8, R44 ;  /* 0x00000008102c723c */ /* 0x044ff0000004182c */
[C---:B------:R-:W-:Y:S01]  /*53f0*/  HMMA.16816.F32.BF16 R40, R16.reuse, R10, R40 ;  /* 0x0000000a1028723c */ /* 0x040fe20000041828 */
[----:B------:R-:W2:Y:S07]  /*5400*/  LDSM.16.M88.4 R8, [R97+0x6000] ;  /* 0x006000006108783b */ /* 0x000eae0000000200 */
[----:B------:R-:W-:Y:S08]  /*5410*/  HMMA.16816.F32.BF16 R36, R16, R28, R36 ;  /* 0x0000001c1024723c */ /* 0x000ff00000041824 */
[----:B-----5:R-:W-:Y:S08]  /*5420*/  HMMA.16816.F32.BF16 R20, R80, R24, R20 ;  /* 0x000000185014723c */ /* 0x020ff00000041814 */
        /* <DEDUP_REMOVED lines=9> */
[----:B------:R-:W-:Y:S08]  /*54c0*/  HMMA.16816.F32.BF16 R36, R80, R88, R36 ;  /* 0x000000585024723c */ /* 0x000ff00000041824 */
[----:B------:R-:W-:Y:S08]  /*54d0*/  HMMA.16816.F32.BF16 R20, R72, R84, R20 ;  /* 0x000000544814723c */ /* 0x000ff00000041814 */
[C---:B------:R-:W-:Y:S01]  /*54e0*/  HMMA.16816.F32.BF16 R56, R80.reuse, R26, R56 ;  /* 0x0000001a5038723c */ /* 0x040fe20000041838 */
[----:B------:R-:W3:Y:S07]  /*54f0*/  LDSM.16.M88.4 R24, [R95+0xf000] ;  /* 0x00f000005f18783b */ /* 0x000eee0000000200 */
[----:B------:R-:W-:Y:S08]  /*5500*/  HMMA.16816.F32.BF16 R76, R80, R90, R76 ;  /* 0x0000005a504c723c */ /* 0x000ff0000004184c */
[C---:B------:R-:W-:Y:S08]  /*5510*/  HMMA.16816.F32.BF16 R52, R72.reuse, R68, R52 ;  /* 0x000000444834723c */ /* 0x040ff00000041834 */
[C---:B------:R-:W-:Y:S08]  /*5520*/  HMMA.16816.F32.BF16 R48, R72.reuse, R70, R48 ;  /* 0x000000464830723c */ /* 0x040ff00000041830 */
[C---:B------:R-:W-:Y:S08]  /*5530*/  HMMA.16816.F32.BF16 R44, R72.reuse, R64, R44 ;  /* 0x00000040482c723c */ /* 0x040ff0000004182c */
[C---:B------:R-:W-:Y:S08]  /*5540*/  HMMA.16816.F32.BF16 R40, R72.reuse, R66, R40 ;  /* 0x000000424828723c */ /* 0x040ff00000041828 */
[----:B------:R-:W-:Y:S01]  /*5550*/  HMMA.16816.F32.BF16 R64, R72, R60, R36 ;  /* 0x0000003c4840723c */ /* 0x000fe20000041824 */
[----:B------:R-:W-:Y:S07]  /*5560*/  LDSM.16.M88.4 R36, [R92+0xe000] ;  /* 0x00e000005c24783b */ /* 0x000fee0000000200 */
[----:B--2---:R-:W-:Y:S01]  /*5570*/  HMMA.16816.F32.BF16 R68, R8, R32, R20 ;  /* 0x000000200844723c */ /* 0x004fe20000041814 */
[----:B------:R2:W4:Y:S07]  /*5580*/  LDSM.16.M88.4 R20, [R2+0x6000] ;  /* 0x006000000214783b */ /* 0x00052e0000000200 */
[C---:B------:R-:W-:Y:S08]  /*5590*/  HMMA.16816.F32.BF16 R56, R72.reuse, R86, R56 ;  /* 0x000000564838723c */ /* 0x040ff00000041838 */
[----:B------:R-:W-:Y:S01]  /*55a0*/  HMMA.16816.F32.BF16 R76, R72, R62, R76 ;  /* 0x0000003e484c723c */ /* 0x000fe2000004184c */
[----:B--2---:R-:W-:-:S07]  /*55b0*/  LOP3.LUT R2, R216, 0x1f0, RZ, 0xc0, !PT ;  /* 0x000001f0d8027812 */ /* 0x004fce00078ec0ff */
[----:B-1----:R-:W-:Y:S01]  /*55c0*/  HMMA.16816.F32.BF16 R68, R4, R12, R68 ;  /* 0x0000000c0444723c */ /* 0x002fe20000041844 */
[----:B------:R-:W-:-:S07]  /*55d0*/  IADD3 R167, PT, PT, R213, UR27, R2 ;  /* 0x0000001bd5a77c10 */ /* 0x000fce000fffe002 */
[C---:B------:R-:W-:Y:S08]  /*55e0*/  HMMA.16816.F32.BF16 R56, R8.reuse, R34, R56 ;  /* 0x000000220838723c */ /* 0x040ff00000041838 */
[----:B------:R-:W-:Y:S01]  /*55f0*/  HMMA.16816.F32.BF16 R52, R8, R28, R52 ;  /* 0x0000001c0834723c */ /* 0x000fe20000041834 */
[----:B------:R-:W-:-:S04]  /*5600*/  VIADD R28, R0, UR17 ;  /* 0x00000011001c7c36 */ /* 0x000fc80008000000 */
[----:B------:R-:W-:-:S03]  /*5610*/  VIADD R12, R28, 0x1 ;  /* 0x000000011c0c7836 */ /* 0x000fc60000000000 */
[----:B------:R-:W-:Y:S01]  /*5620*/  HMMA.16816.F32.BF16 R48, R8, R30, R48 ;  /* 0x0000001e0830723c */ /* 0x000fe20000041830 */
[----:B------:R-:W-:-:S04]  /*5630*/  VIADD R30, R28, 0x38 ;  /* 0x000000381c1e7836 */ /* 0x000fc80000000000 */
[----:B------:R-:W-:-:S03]  /*5640*/  VIADD R32, R30, UR19 ;  /* 0x000000131e207c36 */ /* 0x000fc60008000000 */
[C---:B---3--:R-:W-:Y:S08]  /*5650*/  HMMA.16816.F32.BF16 R44, R8.reuse, R24, R44 ;  /* 0x00000018082c723c */ /* 0x048ff0000004182c */
[C---:B------:R-:W-:Y:S08]  /*5660*/  HMMA.16816.F32.BF16 R40, R8.reuse, R26, R40 ;  /* 0x0000001a0828723c */ /* 0x040ff00000041828 */
[C---:B------:R-:W-:Y:S08]  /*5670*/  HMMA.16816.F32.BF16 R64, R8.reuse, R16, R64 ;  /* 0x000000100840723c */ /* 0x040ff00000041840 */
[----:B------:R-:W-:Y:S01]  /*5680*/  HMMA.16816.F32.BF16 R76, R8, R18, R76 ;  /* 0x00000012084c723c */ /* 0x000fe2000004184c */
[----:B------:R-:W-:-:S02]  /*5690*/  VIADD R8, R167, UR26 ;  /* 0x0000001aa7087c36 */ /* 0x000fc40008000000 */
[----:B------:R-:W-:Y:S02]  /*56a0*/  VIADD R167, R167, UR28 ;  /* 0x0000001ca7a77c36 */ /* 0x000fe40008000000 */
[----:B------:R-:W-:Y:S01]  /*56b0*/  VIADD R19, R28, 0x8 ;  /* 0x000000081c137836 */ /* 0x000fe20000000000 */
[C-C-:B------:R-:W-:Y:S01]  /*56c0*/  VIADDMNMX R227, R8.reuse, 0x1, R225.reuse, PT ;  /* 0x0000000108e37846 */ /* 0x140fe200038001e1 */
[C---:B------:R-:W-:Y:S01]  /*56d0*/  VIADD R166, R167.reuse, 0x8 ;  /* 0x00000008a7a67836 */ /* 0x040fe20000000000 */
[----:B------:R-:W-:Y:S01]  /*56e0*/  VIADDMNMX R225, R8, 0x9, R225, PT ;  /* 0x0000000908e17846 */ /* 0x000fe200038001e1 */
[----:B------:R-:W-:Y:S01]  /*56f0*/  VIADD R8, R28, UR19 ;  /* 0x000000131c087c36 */ /* 0x000fe20008000000 */
[----:B----4-:R-:W-:Y:S01]  /*5700*/  HMMA.16816.F32.BF16 R68, R20, R36, R68 ;  /* 0x000000241444723c */ /* 0x010fe20000041844 */
[C---:B------:R-:W-:Y:S02]  /*5710*/  VIADDMNMX R228, R167.reuse, -UR25, RZ, !PT ;  /* 0x80000019a7e47c46 */ /* 0x040fe4000f8001ff */
[--C-:B------:R-:W-:Y:S01]  /*5720*/  IMAD.IADD R13, R167, 0x1, -R8.reuse ;  /* 0x00000001a70d7824 */ /* 0x100fe200078e0a08 */
[C---:B------:R-:W-:Y:S01]  /*5730*/  VIADDMNMX R226, R166.reuse, -UR25, RZ, !PT ;  /* 0x80000019a6e27c46 */ /* 0x040fe2000f8001ff */
[----:B------:R-:W-:Y:S01]  /*5740*/  IMAD.IADD R61, R166, 0x1, -R8 ;  /* 0x00000001a63d7824 */ /* 0x000fe200078e0a08 */
[C---:B------:R-:W-:Y:S01]  /*5750*/  ISETP.GE.AND P5, PT, R12.reuse, R228, PT ;  /* 0x000000e40c00720c */ /* 0x040fe20003fa6270 */
[----:B------:R-:W1:Y:S01]  /*5760*/  LDSM.16.M88.4 R8, [R94+0xe800] ;  /* 0x00e800005e08783b */ /* 0x000e620000000200 */
[----:B------:R-:W-:Y:S01]  /*5770*/  IABS R13, R13 ;  /* 0x0000000d000d7213 */ /* 0x000fe20000000000 */
[----:B------:R-:W-:Y:S01]  /*5780*/  HMMA.16816.F32.BF16 R56, R4, R14, R56 ;  /* 0x0000000e0438723c */ /* 0x000fe20000041838 */
[----:B------:R-:W-:-:S02]  /*5790*/  ISETP.GE.AND P2, PT, R12, R226, PT ;  /* 0x000000e20c00720c */ /* 0x000fc40003f46270 */
[----:B------:R-:W-:Y:S02]  /*57a0*/  I2FP.F32.S32 R13, R13 ;  /* 0x0000000d000d7245 */ /* 0x000fe40000201400 */
[C---:B------:R-:W-:Y:S02]  /*57b0*/  ISETP.GE.AND P3, PT, R12.reuse, R227, PT ;  /* 0x000000e30c00720c */ /* 0x040fe40003f66270 */
[----:B------:R-:W-:Y:S02]  /*57c0*/  ISETP.GE.AND P6, PT, R12, R225, PT ;  /* 0x000000e10c00720c */ /* 0x000fe40003fc6270 */
[----:B------:R-:W-:Y:S01]  /*57d0*/  IADD3 R18, PT, PT, R167, 0x37, -R32 ;  /* 0x00000037a7127810 */ /* 0x000fe20007ffe820 */
[----:B------:R-:W-:Y:S01]  /*57e0*/  FFMA.FTZ R68, R13, -UR14, R68 ;  /* 0x8000000e0d447c23 */ /* 0x000fe20008010044 */
[----:B------:R-:W-:Y:S01]  /*57f0*/  IABS R61, R61 ;  /* 0x0000003d003d7213 */ /* 0x000fe20000000000 */
[----:B------:R-:W2:Y:S01]  /*5800*/  LDSM.16.M88.4 R12, [R92+0xe800] ;  /* 0x00e800005c0c783b */ /* 0x000ea20000000200 */
[----:B------:R-:W-:-:S02]  /*5810*/  IABS R18, R18 ;  /* 0x0000001200127213 */ /* 0x000fc40000000000 */
[----:B------:R-:W-:Y:S02]  /*5820*/  I2FP.F32.S32 R61, R61 ;  /* 0x0000003d003d7245 */ /* 0x000fe40000201400 */
[----:B------:R-:W-:Y:S02]  /*5830*/  IADD3 R16, PT, PT, R166, 0x37, -R32 ;  /* 0x00000037a6107810 */ /* 0x000fe40007ffe820 */
[----:B------:R-:W-:Y:S01]  /*5840*/  ISETP.GE.AND P0, PT, R28, R228, PT ;  /* 0x000000e41c00720c */ /* 0x000fe20003f06270 */
[----:B------:R-:W-:Y:S01]  /*5850*/  HMMA.16816.F32.BF16 R56, R20, R38, R56 ;  /* 0x000000261438723c */ /* 0x000fe20000041838 */
[----:B------:R-:W-:Y:S01]  /*5860*/  I2FP.F32.S32 R18, R18 ;  /* 0x0000001200127245 */ /* 0x000fe20000201400 */
[----:B------:R-:W-:Y:S01]  /*5870*/  FFMA.FTZ R61, R61, -UR14, R70 ;  /* 0x8000000e3d3d7c23 */ /* 0x000fe20008010046 */
[----:B------:R-:W-:Y:S02]  /*5880*/  IADD3 R17, PT, PT, R167, 0x30, -R32 ;  /* 0x00000030a7117810 */ /* 0x000fe40007ffe820 */
[----:B------:R-:W-:Y:S01]  /*5890*/  IABS R16, R16 ;  /* 0x0000001000107213 */ /* 0x000fe20000000000 */
[----:B------:R-:W-:Y:S01]  /*58a0*/  FFMA.FTZ R18, R18, -UR14, R69 ;  /* 0x8000000e12127c23 */ /* 0x000fe20008010045 */
[----:B------:R-:W-:-:S02]  /*58b0*/  ISETP.GE.AND P1, PT, R28, R227, PT ;  /* 0x000000e31c00720c */ /* 0x000fc40003f26270 */
[----:B------:R-:W-:Y:S02]  /*58c0*/  FSEL R68, R68, -INF , P0 ;  /* 0xff80000044447808 */ /* 0x000fe40000000000 */
[----:B------:R-:W-:Y:S02]  /*58d0*/  ISETP.GE.AND P0, PT, R28, R226, PT ;  /* 0x000000e21c00720c */ /* 0x000fe40003f06270 */
[----:B------:R-:W-:Y:S02]  /*58e0*/  IABS R17, R17 ;  /* 0x0000001100117213 */ /* 0x000fe40000000000 */
[----:B------:R-:W-:Y:S02]  /*58f0*/  I2FP.F32.S32 R16, R16 ;  /* 0x0000001000107245 */ /* 0x000fe40000201400 */
[----:B------:R-:W-:Y:S01]  /*5900*/  FSEL R69, R68, -INF , !P1 ;  /* 0xff80000044457808 */ /* 0x000fe20004800000 */
[----:B-1----:R-:W-:Y:S01]  /*5910*/  HMMA.16816.F32.BF16 R52, R4, R8, R52 ;  /* 0x000000080434723c */ /* 0x002fe20000041834 */
[----:B------:R-:W-:Y:S01]  /*5920*/  ISETP.GE.AND P1, PT, R28, R225, PT ;  /* 0x000000e11c00720c */ /* 0x000fe20003f26270 */
[----:B------:R-:W-:Y:S01]  /*5930*/  FFMA.FTZ R16, R16, -UR14, R71 ;  /* 0x8000000e10107c23 */ /* 0x000fe20008010047 */
[----:B------:R-:W-:Y:S01]  /*5940*/  FSEL R61, R61, -INF , P0 ;  /* 0xff8000003d3d7808 */ /* 0x000fe20000000000 */
[----:B------:R-:W-:Y:S01]  /*5950*/  VIADD R8, R28, 0x9 ;  /* 0x000000091c087836 */ /* 0x000fe20000000000 */
[----:B------:R-:W-:-:S02]  /*5960*/  I2FP.F32.S32 R17, R17 ;  /* 0x0000001100117245 */ /* 0x000fc40000201400 */
[----:B------:R-:W-:Y:S01]  /*5970*/  IADD3 R9, PT, PT, R166, 0x30, -R32 ;  /* 0x00000030a6097810 */ /* 0x000fe20007ffe820 */
[----:B------:R-:W-:Y:S01]  /*5980*/  HMMA.16816.F32.BF16 R24, R4, R10, R48 ;  /* 0x0000000a0418723c */ /* 0x000fe20000041830 */
[----:B------:R-:W-:Y:S01]  /*5990*/  FSEL R61, R61, -INF , !P1 ;  /* 0xff8000003d3d7808 */ /* 0x000fe20004800000 */
[----:B------:R-:W-:Y:S01]  /*59a0*/  FFMA.FTZ R17, R17, -UR14, R56 ;  /* 0x8000000e11117c23 */ /* 0x000fe20008010038 */
[----:B------:R-:W-:Y:S02]  /*59b0*/  FSEL R18, R18, -INF , P5 ;  /* 0xff80000012127808 */ /* 0x000fe40002800000 */
[C---:B------:R-:W-:Y:S02]  /*59c0*/  ISETP.GE.AND P4, PT, R19.reuse, R228, PT ;  /* 0x000000e41300720c */ /* 0x040fe40003f86270 */
[C---:B------:R-:W-:Y:S02]  /*59d0*/  ISETP.GE.AND P0, PT, R19.reuse, R226, PT ;  /* 0x000000e21300720c */ /* 0x040fe40003f06270 */
[----:B------:R-:W-:-:S02]  /*59e0*/  ISETP.GE.AND P1, PT, R19, R227, PT ;  /* 0x000000e31300720c */ /* 0x000fc40003f26270 */
[----:B------:R-:W-:Y:S01]  /*59f0*/  ISETP.GE.AND P5, PT, R19, R225, PT ;  /* 0x000000e11300720c */ /* 0x000fe20003fa6270 */
[C---:B--2---:R-:W-:Y:S01]  /*5a00*/  HMMA.16816.F32.BF16 R52, R20.reuse, R12, R52 ;  /* 0x0000000c1434723c */ /* 0x044fe20000041834 */
[----:B------:R-:W-:Y:S02]  /*5a10*/  IADD3 R19, PT, PT, R167, 0x2f, -R32 ;  /* 0x0000002fa7137810 */ /* 0x000fe40007ffe820 */
[----:B------:R-:W-:Y:S02]  /*5a20*/  IABS R9, R9 ;  /* 0x0000000900097213 */ /* 0x000fe40000000000 */
[----:B------:R-:W-:Y:S02]  /*5a30*/  FSEL R16, R16, -INF , P2 ;  /* 0xff80000010107808 */ /* 0x000fe40001000000 */
[----:B------:R-:W-:Y:S01]  /*5a40*/  IABS R19, R19 ;  /* 0x0000001300137213 */ /* 0x000fe20000000000 */
[----:B------:R-:W-:Y:S01]  /*5a50*/  HMMA.16816.F32.BF16 R24, R20, R14, R24 ;  /* 0x0000000e1418723c */ /* 0x000fe20000041818 */
[----:B------:R-:W-:-:S02]  /*5a60*/  I2FP.F32.S32 R9, R9 ;  /* 0x0000000900097245 */ /* 0x000fc40000201400 */
[----:B------:R-:W-:Y:S02]  /*5a70*/  FSEL R71, R18, -INF , !P3 ;  /* 0xff80000012477808 */ /* 0x000fe40005800000 */
[----:B------:R-:W-:Y:S01]  /*5a80*/  FSEL R63, R16, -INF , !P6 ;  /* 0xff800000103f7808 */ /* 0x000fe20007000000 */
[----:B------:R-:W-:Y:S01]  /*5a90*/  FFMA.FTZ R58, R9, -UR14, R58 ;  /* 0x8000000e093a7c23 */ /* 0x000fe2000801003a */
[----:B------:R-:W-:Y:S01]  /*5aa0*/  FSEL R73, R17, -INF , P4 ;  /* 0xff80000011497808 */ /* 0x000fe20002000000 */
[----:B------:R-:W-:Y:S01]  /*5ab0*/  VIADD R9, R28, 0x10 ;  /* 0x000000101c097836 */ /* 0x000fe20000000000 */
[----:B------:R-:W-:Y:S02]  /*5ac0*/  IADD3 R13, PT, PT, R166, 0x2f, -R32 ;  /* 0x0000002fa60d7810 */ /* 0x000fe40007ffe820 */
[C---:B------:R-:W-:Y:S02]  /*5ad0*/  ISETP.GE.AND P3, PT, R8.reuse, R228, PT ;  /* 0x000000e40800720c */ /* 0x040fe40003f66270 */
[----:B------:R-:W-:-:S02]  /*5ae0*/  ISETP.GE.AND P2, PT, R8, R226, PT ;  /* 0x000000e20800720c */ /* 0x000fc40003f46270 */
[C---:B------:R-:W-:Y:S02]  /*5af0*/  ISETP.GE.AND P6, PT, R8.reuse, R227, PT ;  /* 0x000000e30800720c */ /* 0x040fe40003fc6270 */
[----:B------:R-:W-:Y:S02]  /*5b00*/  ISETP.GE.AND P4, PT, R8, R225, PT ;  /* 0x000000e10800720c */ /* 0x000fe40003f86270 */
[----:B------:R-:W-:Y:S02]  /*5b10*/  I2FP.F32.S32 R8, R19 ;  /* 0x0000001300087245 */ /* 0x000fe40000201400 */
[----:B------:R-:W-:Y:S02]  /*5b20*/  IABS R13, R13 ;  /* 0x0000000d000d7213 */ /* 0x000fe40000000000 */
[----:B------:R-:W-:Y:S01]  /*5b30*/  FSEL R73, R73, -INF , !P1 ;  /* 0xff80000049497808 */ /* 0x000fe20004800000 */
[----:B------:R-:W-:Y:S01]  /*5b40*/  FFMA.FTZ R12, R8, -UR14, R57 ;  /* 0x8000000e080c7c23 */ /* 0x000fe20008010039 */
[----:B------:R-:W-:-:S02]  /*5b50*/  FSEL R57, R58, -INF , P0 ;  /* 0xff8000003a397808 */ /* 0x000fc40000000000 */
[----:B------:R-:W-:Y:S02]  /*5b60*/  I2FP.F32.S32 R8, R13 ;  /* 0x0000000d00087245 */ /* 0x000fe40000201400 */
[----:B------:R-:W-:Y:S02]  /*5b70*/  FSEL R57, R57, -INF , !P5 ;  /* 0xff80000039397808 */ /* 0x000fe40006800000 */
[----:B------:R-:W-:Y:S01]  /*5b80*/  FSEL R12, R12, -INF , P3 ;  /* 0xff8000000c0c7808 */ /* 0x000fe20001800000 */
[----:B------:R-:W-:Y:S01]  /*5b90*/  FFMA.FTZ R59, R8, -UR14, R59 ;  /* 0x8000000e083b7c23 */ /* 0x000fe2000801003b */
[C---:B------:R-:W-:Y:S02]  /*5ba0*/  ISETP.GE.AND P1, PT, R9.reuse, R228, PT ;  /* 0x000000e40900720c */ /* 0x040fe40003f26270 */
[C---:B------:R-:W-:Y:S02]  /*5bb0*/  ISETP.GE.AND P0, PT, R9.reuse, R226, PT ;  /* 0x000000e20900720c */ /* 0x040fe40003f06270 */
[----:B------:R-:W-:-:S02]  /*5bc0*/  ISETP.GE.AND P5, PT, R9, R227, PT ;  /* 0x000000e30900720c */ /* 0x000fc40003fa6270 */
[----:B------:R-:W-:Y:S02]  /*5bd0*/  ISETP.GE.AND P3, PT, R9, R225, PT ;  /* 0x000000e10900720c */ /* 0x000fe40003f66270 */
[--C-:B------:R-:W-:Y:S01]  /*5be0*/  IADD3 R16, PT, PT, R167, 0x28, -R32.reuse ;  /* 0x00000028a7107810 */ /* 0x100fe20007ffe820 */
[----:B------:R-:W1:Y:S01]  /*5bf0*/  LDSM.16.M88.4 R8, [R94+0xf000] ;  /* 0x00f000005e08783b */ /* 0x000e620000000200 */
[----:B------:R-:W-:Y:S02]  /*5c00*/  FSEL R59, R59, -INF , P2 ;  /* 0xff8000003b3b7808 */ /* 0x000fe40001000000 */
[----:B------:R-:W-:Y:S01]  /*5c10*/  IABS R29, R16 ;  /* 0x00000010001d7213 */ /* 0x000fe20000000000 */
[----:B------:R-:W-:Y:S01]  /*5c20*/  VIADD R16, R28, 0x11 ;  /* 0x000000111c107836 */ /* 0x000fe20000000000 */
[----:B------:R-:W-:Y:S02]  /*5c30*/  IADD3 R13, PT, PT, R166, 0x28, -R32 ;  /* 0x00000028a60d7810 */ /* 0x000fe40007ffe820 */
[----:B------:R-:W-:-:S02]  /*5c40*/  I2FP.F32.S32 R29, R29 ;  /* 0x0000001d001d7245 */ /* 0x000fc40000201400 */
[----:B------:R-:W-:Y:S02]  /*5c50*/  FSEL R49, R12, -INF , !P6 ;  /* 0xff8000000c317808 */ /* 0x000fe40007000000 */
[----:B------:R-:W-:Y:S01]  /*5c60*/  FSEL R59, R59, -INF , !P4 ;  /* 0xff8000003b3b7808 */ /* 0x000fe20006000000 */
[----:B------:R-:W-:Y:S01]  /*5c70*/  FFMA.FTZ R29, R29, -UR14, R52 ;  /* 0x8000000e1d1d7c23 */ /* 0x000fe20008010034 */
[C---:B------:R-:W-:Y:S02]  /*5c80*/  ISETP.GE.AND P6, PT, R16.reuse, R228, PT ;  /* 0x000000e41000720c */ /* 0x040fe40003fc6270 */
[C---:B------:R-:W-:Y:S02]  /*5c90*/  ISETP.GE.AND P2, PT, R16.reuse, R226, PT ;  /* 0x000000e21000720c */ /* 0x040fe40003f46270 */
[----:B------:R-:W-:Y:S02]  /*5ca0*/  FSEL R29, R29, -INF , P1 ;  /* 0xff8000001d1d7808 */ /* 0x000fe40000800000 */
[----:B------:R-:W-:-:S02]  /*5cb0*/  ISETP.GE.AND P4, PT, R16, R227, PT ;  /* 0x000000e31000720c */ /* 0x000fc40003f86270 */
[----:B------:R-:W-:Y:S02]  /*5cc0*/  ISETP.GE.AND P1, PT, R16, R225, PT ;  /* 0x000000e11000720c */ /* 0x000fe40003f26270 */
[----:B------:R-:W2:Y:S01]  /*5cd0*/  LDSM.16.M88.4 R16, [R92+0xf000] ;  /* 0x00f000005c10783b */ /* 0x000ea20000000200 */
[--C-:B------:R-:W-:Y:S02]  /*5ce0*/  IADD3 R34, PT, PT, R167, 0x27, -R32.reuse ;  /* 0x00000027a7227810 */ /* 0x100fe40007ffe820 */
[----:B------:R-:W-:Y:S02]  /*5cf0*/  IABS R13, R13 ;  /* 0x0000000d000d7213 */ /* 0x000fe40000000000 */
[----:B------:R-:W-:Y:S02]  /*5d00*/  IABS R34, R34 ;  /* 0x0000002200227213 */ /* 0x000fe40000000000 */
[----:B------:R-:W-:Y:S02]  /*5d10*/  I2FP.F32.S32 R13, R13 ;  /* 0x0000000d000d7245 */ /* 0x000fe40000201400 */
[----:B------:R-:W-:-:S02]  /*5d20*/  IADD3 R12, PT, PT, R166, 0x27, -R32 ;  /* 0x00000027a60c7810 */ /* 0x000fc40007ffe820 */
[----:B------:R-:W-:Y:S01]  /*5d30*/  I2FP.F32.S32 R34, R34 ;  /* 0x0000002200227245 */ /* 0x000fe20000201400 */
[----:B------:R-:W-:Y:S01]  /*5d40*/  FFMA.FTZ R15, R13, -UR14, R54 ;  /* 0x8000000e0d0f7c23 */ /* 0x000fe20008010036 */
[----:B------:R-:W-:Y:S01]  /*5d50*/  IABS R12, R12 ;  /* 0x0000000c000c7213 */ /* 0x000fe20000000000 */
[----:B------:R-:W-:Y:S01]  /*5d60*/  VIADD R13, R28, 0x18 ;  /* 0x000000181c0d7836 */ /* 0x000fe20000000000 */
[----:B------:R-:W-:Y:S01]  /*5d70*/  IADD3 R14, PT, PT, R167, 0x20, -R32 ;  /* 0x00000020a70e7810 */ /* 0x000fe20007ffe820 */
[----:B------:R-:W-:Y:S01]  /*5d80*/  FFMA.FTZ R31, R34, -UR14, R53 ;  /* 0x8000000e221f7c23 */ /* 0x000fe20008010035 */
[----:B------:R-:W-:Y:S01]  /*5d90*/  I2FP.F32.S32 R12, R12 ;  /* 0x0000000c000c7245 */ /* 0x000fe20000201400 */
[----:B-1----:R-:W-:Y:S01]  /*5da0*/  HMMA.16816.F32.BF16 R36, R4, R8, R44 ;  /* 0x000000080424723c */ /* 0x002fe2000004182c */
[----:B------:R-:W-:Y:S01]  /*5db0*/  FSEL R15, R15, -INF , P0 ;  /* 0xff8000000f0f7808 */ /* 0x000fe20000000000 */
[----:B------:R-:W-:Y:S01]  /*5dc0*/  VIADD R8, R28, 0x19 ;  /* 0x000000191c087836 */ /* 0x000fe20000000000 */
[----:B------:R-:W-:Y:S01]  /*5dd0*/  IABS R14, R14 ;  /* 0x0000000e000e7213 */ /* 0x000fe20000000000 */
[----:B------:R-:W-:Y:S01]  /*5de0*/  FFMA.FTZ R12, R12, -UR14, R55 ;  /* 0x8000000e0c0c7c23 */ /* 0x000fe20008010037 */
[----:B------:R-:W-:-:S02]  /*5df0*/  FSEL R29, R29, -INF , !P5 ;  /* 0xff8000001d1d7808 */ /* 0x000fc40006800000 */
[----:B------:R-:W-:Y:S01]  /*5e00*/  FSEL R15, R15, -INF , !P3 ;  /* 0xff8000000f0f7808 */ /* 0x000fe20005800000 */
[----:B------:R-:W-:Y:S01]  /*5e10*/  HMMA.16816.F32.BF16 R40, R4, R10, R40 ;  /* 0x0000000a0428723c */ /* 0x000fe20000041828 */
[----:B------:R-:W-:Y:S01]  /*5e20*/  FSEL R31, R31, -INF , P6 ;  /* 0xff8000001f1f7808 */ /* 0x000fe20003000000 */
[----:B------:R-:W-:Y:S01]  /*5e30*/  VIADD R10, R28, 0x21 ;  /* 0x000000211c0a7836 */ /* 0x000fe20000000000 */
[C---:B------:R-:W-:Y:S02]  /*5e40*/  ISETP.GE.AND P5, PT, R13.reuse, R228, PT ;  /* 0x000000e40d00720c */ /* 0x040fe40003fa6270 */
[C---:B------:R-:W-:Y:S02]  /*5e50*/  ISETP.GE.AND P0, PT, R13.reuse, R226, PT ;  /* 0x000000e20d00720c */ /* 0x040fe40003f06270 */
[C---:B------:R-:W-:Y:S02]  /*5e60*/  ISETP.GE.AND P3, PT, R13.reuse, R227, PT ;  /* 0x000000e30d00720c */ /* 0x040fe40003f66270 */
[----:B------:R-:W-:-:S02]  /*5e70*/  ISETP.GE.AND P6, PT, R13, R225, PT ;  /* 0x000000e10d00720c */ /* 0x000fc40003fc6270 */
[----:B------:R-:W-:Y:S02]  /*5e80*/  I2FP.F32.S32 R13, R14 ;  /* 0x0000000e000d7245 */ /* 0x000fe40000201400 */
[----:B------:R-:W-:Y:S01]  /*5e90*/  IADD3 R9, PT, PT, R166, 0x20, -R32 ;  /* 0x00000020a6097810 */ /* 0x000fe20007ffe820 */
[C---:B--2---:R-:W-:Y:S01]  /*5ea0*/  HMMA.16816.F32.BF16 R36, R20.reuse, R16, R36 ;  /* 0x000000101424723c */ /* 0x044fe20000041824 */
[----:B------:R-:W-:Y:S01]  /*5eb0*/  FSEL R12, R12, -INF , P2 ;  /* 0xff8000000c0c7808 */ /* 0x000fe20001000000 */
[----:B------:R-:W-:Y:S01]  /*5ec0*/  FFMA.FTZ R24, R13, -UR14, R24 ;  /* 0x8000000e0d187c23 */ /* 0x000fe20008010018 */
[----:B------:R-:W-:Y:S02]  /*5ed0*/  IABS R9, R9 ;  /* 0x0000000900097213 */ /* 0x000fe40000000000 */
[----:B------:R-:W-:Y:S02]  /*5ee0*/  FSEL R13, R12, -INF , !P1 ;  /* 0xff8000000c0d7808 */ /* 0x000fe40004800000 */
[--C-:B------:R-:W-:Y:S01]  /*5ef0*/  IADD3 R14, PT, PT, R167, 0x1f, -R32.reuse ;  /* 0x0000001fa70e7810 */ /* 0x100fe20007ffe820 */
[----:B------:R-:W-:Y:S01]  /*5f00*/  HMMA.16816.F32.BF16 R44, R20, R18, R40 ;  /* 0x00000012142c723c */ /* 0x000fe20000041828 */
[----:B------:R-:W-:Y:S01]  /*5f10*/  IADD3 R12, PT, PT, R166, 0x1f, -R32 ;  /* 0x0000001fa60c7810 */ /* 0x000fe20007ffe820 */
[----:B------:R-:W-:Y:S01]  /*5f20*/  LDSM.16.M88.4 R40, [R92+0xf800] ;  /* 0x00f800005c28783b */ /* 0x000fe20000000200 */
[----:B------:R-:W-:-:S02]  /*5f30*/  I2FP.F32.S32 R9, R9 ;  /* 0x0000000900097245 */ /* 0x000fc40000201400 */
[----:B------:R-:W-:Y:S02]  /*5f40*/  IABS R14, R14 ;  /* 0x0000000e000e7213 */ /* 0x000fe40000000000 */
[----:B------:R-:W-:Y:S01]  /*5f50*/  IABS R12, R12 ;  /* 0x0000000c000c7213 */ /* 0x000fe20000000000 */
[----:B------:R-:W-:Y:S01]  /*5f60*/  FFMA.FTZ R26, R9, -UR14, R26 ;  /* 0x8000000e091a7c23 */ /* 0x000fe2000801001a */
[----:B------:R-:W-:Y:S02]  /*5f70*/  FSEL R31, R31, -INF , !P4 ;  /* 0xff8000001f1f7808 */ /* 0x000fe40006000000 */
[----:B------:R-:W-:Y:S02]  /*5f80*/  FSEL R35, R24, -INF , P5 ;  /* 0xff80000018237808 */ /* 0x000fe40002800000 */
[C---:B------:R-:W-:Y:S02]  /*5f90*/  ISETP.GE.AND P4, PT, R8.reuse, R228, PT ;  /* 0x000000e40800720c */ /* 0x040fe40003f86270 */
[----:B------:R-:W-:-:S02]  /*5fa0*/  ISETP.GE.AND P2, PT, R8, R226, PT ;  /* 0x000000e20800720c */ /* 0x000fc40003f46270 */
[C---:B------:R-:W-:Y:S02]  /*5fb0*/  ISETP.GE.AND P1, PT, R8.reuse, R227, PT ;  /* 0x000000e30800720c */ /* 0x040fe40003f26270 */
[----:B------:R-:W-:Y:S02]  /*5fc0*/  ISETP.GE.AND P5, PT, R8, R225, PT ;  /* 0x000000e10800720c */ /* 0x000fe40003fa6270 */
[----:B------:R-:W-:Y:S01]  /*5fd0*/  I2FP.F32.S32 R8, R14 ;  /* 0x0000000e00087245 */ /* 0x000fe20000201400 */
[----:B------:R-:W-:Y:S01]  /*5fe0*/  VIADD R14, R28, 0x20 ;  /* 0x000000201c0e7836 */ /* 0x000fe20000000000 */
[----:B------:R-:W-:Y:S02]  /*5ff0*/  I2FP.F32.S32 R12, R12 ;  /* 0x0000000c000c7245 */ /* 0x000fe40000201400 */
[----:B------:R-:W-:Y:S01]  /*6000*/  FSEL R17, R26, -INF , P0 ;  /* 0xff8000001a117808 */ /* 0x000fe20000000000 */
[----:B------:R-:W-:Y:S01]  /*6010*/  FFMA.FTZ R9, R8, -UR14, R25 ;  /* 0x8000000e08097c23 */ /* 0x000fe20008010019 */
[----:B------:R-:W-:Y:S01]  /*6020*/  IADD3 R16, PT, PT, R167, 0x18, -R32 ;  /* 0x00000018a7107810 */ /* 0x000fe20007ffe820 */
[----:B------:R-:W-:Y:S01]  /*6030*/  FFMA.FTZ R12, R12, -UR14, R27 ;  /* 0x8000000e0c0c7c23 */ /* 0x000fe2000801001b */
[----:B------:R-:W-:Y:S01]  /*6040*/  FSEL R35, R35, -INF , !P3 ;  /* 0xff80000023237808 */ /* 0x000fe20005800000 */
[----:B------:R-:W1:Y:S01]  /*6050*/  LDSM.16.M88.4 R24, [R94+0xf800] ;  /* 0x00f800005e18783b */ /* 0x000e620000000200 */
[----:B------:R-:W-:Y:S01]  /*6060*/  IABS R8, R16 ;  /* 0x0000001000087213 */ /* 0x000fe20000000000 */
[----:B------:R-:W-:-:S04]  /*6070*/  DEPBAR.LE SB0, 0x0 ;  /* 0x000080000000791a */ /* 0x000fc80000000000 */
[----:B------:R-:W-:Y:S02]  /*6080*/  I2FP.F32.S32 R11, R8 ;  /* 0x00000008000b7245 */ /* 0x000fe40000201400 */
[----:B------:R-:W-:Y:S02]  /*6090*/  IADD3 R8, PT, PT, R166, 0x18, -R32 ;  /* 0x00000018a6087810 */ /* 0x000fe40007ffe820 */
[----:B------:R-:W-:Y:S01]  /*60a0*/  FSEL R17, R17, -INF , !P6 ;  /* 0xff80000011117808 */ /* 0x000fe20007000000 */
[----:B------:R-:W-:Y:S01]  /*60b0*/  FFMA.FTZ R36, R11, -UR14, R36 ;  /* 0x8000000e0b247c23 */ /* 0x000fe20008010024 */
[----:B------:R-:W-:Y:S02]  /*60c0*/  IABS R8, R8 ;  /* 0x0000000800087213 */ /* 0x000fe40000000000 */
[----:B------:R-:W-:Y:S02]  /*60d0*/  FSEL R9, R9, -INF , P4 ;  /* 0xff80000009097808 */ /* 0x000fe40002000000 */
[C---:B------:R-:W-:Y:S01]  /*60e0*/  ISETP.GE.AND P3, PT, R14.reuse, R228, PT ;  /* 0x000000e40e00720c */ /* 0x040fe20003f66270 */
[----:B------:R-:W-:Y:S01]  /*60f0*/  IMAD.MOV.U32 R11, RZ, RZ, R8 ;  /* 0x000000ffff0b7224 */ /* 0x000fe200078e0008 */
[----:B------:R-:W-:-:S02]  /*6100*/  ISETP.GE.AND P0, PT, R14, R226, PT ;  /* 0x000000e20e00720c */ /* 0x000fc40003f06270 */
[C---:B------:R-:W-:Y:S02]  /*6110*/  ISETP.GE.AND P6, PT, R14.reuse, R227, PT ;  /* 0x000000e30e00720c */ /* 0x040fe40003fc6270 */
[----:B------:R-:W-:Y:S02]  /*6120*/  ISETP.GE.AND P4, PT, R14, R225, PT ;  /* 0x000000e10e00720c */ /* 0x000fe40003f86270 */
[----:B------:R-:W-:Y:S02]  /*6130*/  IADD3 R14, PT, PT, R167, 0x17, -R32 ;  /* 0x00000017a70e7810 */ /* 0x000fe40007ffe820 */
[----:B------:R-:W-:Y:S02]  /*6140*/  I2FP.F32.S32 R11, R11 ;  /* 0x0000000b000b7245 */ /* 0x000fe40000201400 */
[----:B------:R-:W-:Y:S02]  /*6150*/  IABS R14, R14 ;  /* 0x0000000e000e7213 */ /* 0x000fe40000000000 */
[----:B------:R-:W-:Y:S01]  /*6160*/  FSEL R12, R12, -INF , P2 ;  /* 0xff8000000c0c7808 */ /* 0x000fe20001000000 */
[----:B------:R-:W-:Y:S01]  /*6170*/  FFMA.FTZ R11, R11, -UR14, R38 ;  /* 0x8000000e0b0b7c23 */ /* 0x000fe20008010026 */
[----:B------:R-:W-:Y:S01]  /*6180*/  ISETP.GE.AND P2, PT, R10, R226, PT ;  /* 0x000000e20a00720c */ /* 0x000fe20003f46270 */
[----:B------:R-:W-:Y:S01]  /*6190*/  IMAD.MOV.U32 R8, RZ, RZ, R14 ;  /* 0x000000ffff087224 */ /* 0x000fe200078e000e */
[----:B------:R-:W-:-:S02]  /*61a0*/  FSEL R33, R12, -INF , !P5 ;  /* 0xff8000000c217808 */ /* 0x000fc40006800000 */
[--C-:B------:R-:W-:Y:S02]  /*61b0*/  IADD3 R12, PT, PT, R166, 0x17, -R32.reuse ;  /* 0x00000017a60c7810 */ /* 0x100fe40007ffe820 */
[----:B------:R-:W-:Y:S02]  /*61c0*/  IADD3 R14, PT, PT, R167, 0x10, -R32 ;  /* 0x00000010a70e7810 */ /* 0x000fe40007ffe820 */
[----:B------:R-:W-:Y:S01]  /*61d0*/  I2FP.F32.S32 R8, R8 ;  /* 0x0000000800087245 */ /* 0x000fe20000201400 */
[----:B-1----:R-:W-:Y:S01]  /*61e0*/  HMMA.16816.F32.BF16 R64, R4, R24, R64 ;  /* 0x000000180440723c */ /* 0x002fe20000041840 */
[----:B------:R-:W-:Y:S02]  /*61f0*/  IABS R12, R12 ;  /* 0x0000000c000c7213 */ /* 0x000fe40000000000 */
[----:B------:R-:W-:Y:S01]  /*6200*/  FSEL R11, R11, -INF , P0 ;  /* 0xff8000000b0b7808 */ /* 0x000fe20000000000 */
[----:B------:R-:W-:Y:S01]  /*6210*/  FFMA.FTZ R37, R8, -UR14, R37 ;  /* 0x8000000e08257c23 */ /* 0x000fe20008010025 */
[----:B------:R-:W-:-:S02]  /*6220*/  IABS R14, R14 ;  /* 0x0000000e000e7213 */ /* 0x000fc40000000000 */
[----:B------:R-:W-:Y:S01]  /*6230*/  I2FP.F32.S32 R8, R12 ;  /* 0x0000000c00087245 */ /* 0x000fe20000201400 */
[----:B------:R-:W-:Y:S01]  /*6240*/  HMMA.16816.F32.BF16 R76, R4, R26, R76 ;  /* 0x0000001a044c723c */ /* 0x000fe2000004184c */
[----:B------:R-:W-:Y:S01]  /*6250*/  FSEL R203, R11, -INF , !P4 ;  /* 0xff8000000bcb7808 */ /* 0x000fe20006000000 */
[----:B------:R-:W-:Y:S01]  /*6260*/  VIADD R4, R28, 0x31 ;  /* 0x000000311c047836 */ /* 0x000fe20000000000 */
[----:B------:R-:W-:Y:S01]  /*6270*/  I2FP.F32.S32 R11, R14 ;  /* 0x0000000e000b7245 */ /* 0x000fe20000201400 */
[----:B------:R-:W-:Y:S01]  /*6280*/  FFMA.FTZ R8, R8, -UR14, R39 ;  /* 0x8000000e08087c23 */ /* 0x000fe20008010027 */
[--C-:B------:R-:W-:Y:S01]  /*6290*/  IADD3 R14, PT, PT, R167, 0xf, -R32.reuse ;  /* 0x0000000fa70e7810 */ /* 0x100fe20007ffe820 */
[----:B------:R-:W-:Y:S01]  /*62a0*/  IMAD.IADD R7, R166, 0x1, -R32 ;  /* 0x00000001a6077824 */ /* 0x000fe200078e0a20 */
[----:B------:R-:W-:Y:S01]  /*62b0*/  FSEL R9, R9, -INF , !P1 ;  /* 0xff80000009097808 */ /* 0x000fe20004800000 */
[----:B------:R-:W-:Y:S01]  /*62c0*/  FFMA.FTZ R44, R11, -UR14, R44 ;  /* 0x8000000e0b2c7c23 */ /* 0x000fe2000801002c */
[----:B------:R-:W-:-:S02]  /*62d0*/  IABS R11, R14 ;  /* 0x0000000e000b7213 */ /* 0x000fc40000000000 */
[----:B------:R-:W-:Y:S01]  /*62e0*/  FSEL R209, R8, -INF , P2 ;  /* 0xff80000008d17808 */ /* 0x000fe20001000000 */
[C---:B------:R-:W-:Y:S01]  /*62f0*/  HMMA.16816.F32.BF16 R64, R20.reuse, R40, R64 ;  /* 0x000000281440723c */ /* 0x040fe20000041840 */
[----:B------:R-:W-:Y:S02]  /*6300*/  I2FP.F32.S32 R8, R11 ;  /* 0x0000000b00087245 */ /* 0x000fe40000201400 */
[----:B------:R-:W-:Y:S02]  /*6310*/  FSEL R239, R36, -INF , P3 ;  /* 0xff80000024ef7808 */ /* 0x000fe40001800000 */
[----:B------:R-:W-:Y:S01]  /*6320*/  ISETP.GE.AND P1, PT, R10, R228, PT ;  /* 0x000000e40a00720c */ /* 0x000fe20003f26270 */
[----:B------:R-:W-:Y:S01]  /*6330*/  FFMA.FTZ R45, R8, -UR14, R45 ;  /* 0x8000000e082d7c23 */ /* 0x000fe2000801002d */
[C---:B------:R-:W-:Y:S01]  /*6340*/  ISETP.GE.AND P5, PT, R10.reuse, R227, PT ;  /* 0x000000e30a00720c */ /* 0x040fe20003fa6270 */
[----:B------:R-:W-:Y:S01]  /*6350*/  HMMA.16816.F32.BF16 R76, R20, R42, R76 ;  /* 0x0000002a144c723c */ /* 0x000fe2000004184c */
[----:B------:R-:W-:Y:S01]  /*6360*/  ISETP.GE.AND P3, PT, R10, R225, PT ;  /* 0x000000e10a00720c */ /* 0x000fe20003f66270 */
[----:B------:R-:W-:Y:S01]  /*6370*/  VIADD R10, R28, 0x28 ;  /* 0x000000281c0a7836 */ /* 0x000fe20000000000 */
[----:B------:R-:W-:-:S02]  /*6380*/  IADD3 R8, PT, PT, R166, 0xf, -R32 ;  /* 0x0000000fa6087810 */ /* 0x000fc40007ffe820 */
[--C-:B------:R-:W-:Y:S02]  /*6390*/  IADD3 R19, PT, PT, R167, 0x8, -R32.reuse ;  /* 0x00000008a7137810 */ /* 0x100fe40007ffe820 */
[----:B------:R-:W-:Y:S02]  /*63a0*/  IABS R8, R8 ;  /* 0x0000000800087213 */ /* 0x000fe40000000000 */
[----:B------:R-:W-:Y:S02]  /*63b0*/  FSEL R239, R239, -INF , !P6 ;  /* 0xff800000efef7808 */ /* 0x000fe40007000000 */
[----:B------:R-:W-:Y:S02]  /*63c0*/  FSEL R235, R37, -INF , P1 ;  /* 0xff80000025eb7808 */ /* 0x000fe40000800000 */
[----:B------:R-:W-:Y:S02]  /*63d0*/  IADD3 R12, PT, PT, R166, 0x10, -R32 ;  /* 0x00000010a60c7810 */ /* 0x000fe40007ffe820 */
[----:B------:R-:W-:-:S02]  /*63e0*/  ISETP.GE.AND P6, PT, R10, R228, PT ;  /* 0x000000e40a00720c */ /* 0x000fc40003fc6270 */
[C---:B------:R-:W-:Y:S02]  /*63f0*/  ISETP.GE.AND P0, PT, R10.reuse, R226, PT ;  /* 0x000000e20a00720c */ /* 0x040fe40003f06270 */
[C---:B------:R-:W-:Y:S02]  /*6400*/  ISETP.GE.AND P4, PT, R10.reuse, R227, PT ;  /* 0x000000e30a00720c */ /* 0x040fe40003f86270 */
[----:B------:R-:W-:Y:S01]  /*6410*/  ISETP.GE.AND P1, PT, R10, R225, PT ;  /* 0x000000e10a00720c */ /* 0x000fe20003f26270 */
[----:B------:R-:W-:Y:S01]  /*6420*/  VIADD R10, R28, 0x29 ;  /* 0x000000291c0a7836 */ /* 0x000fe20000000000 */
[----:B------:R-:W-:Y:S02]  /*6430*/  IABS R19, R19 ;  /* 0x0000001300137213 */ /* 0x000fe40000000000 */
[----:B------:R-:W-:Y:S02]  /*6440*/  I2FP.F32.S32 R8, R8 ;  /* 0x0000000800087245 */ /* 0x000fe40000201400 */
[----:B------:R-:W-:-:S02]  /*6450*/  IABS R12, R12 ;  /* 0x0000000c000c7213 */ /* 0x000fc40000000000 */
[----:B------:R-:W-:Y:S01]  /*6460*/  FSEL R235, R235, -INF , !P5 ;  /* 0xff800000ebeb7808 */ /* 0x000fe20006800000 */
[----:B------:R-:W-:Y:S01]  /*6470*/  FFMA.FTZ R8, R8, -UR14, R47 ;  /* 0x8000000e08087c23 */ /* 0x000fe2000801002f */
[----:B------:R-:W-:Y:S02]  /*6480*/  FSEL R209, R209, -INF , !P3 ;  /* 0xff800000d1d17808 */ /* 0x000fe40005800000 */
[----:B------:R-:W-:Y:S02]  /*6490*/  FSEL R201, R44, -INF , P6 ;  /* 0xff8000002cc97808 */ /* 0x000fe40003000000 */
[C---:B------:R-:W-:Y:S02]  /*64a0*/  ISETP.GE.AND P5, PT, R10.reuse, R228, PT ;  /* 0x000000e40a00720c */ /* 0x040fe40003fa6270 */
[C---:B------:R-:W-:Y:S02]  /*64b0*/  ISETP.GE.AND P2, PT, R10.reuse, R226, PT ;  /* 0x000000e20a00720c */ /* 0x040fe40003f46270 */
[----:B------:R-:W-:-:S02]  /*64c0*/  ISETP.GE.AND P3, PT, R10, R227, PT ;  /* 0x000000e30a00720c */ /* 0x000fc40003f66270 */
[----:B------:R-:W-:Y:S01]  /*64d0*/  ISETP.GE.AND P6, PT, R10, R225, PT ;  /* 0x000000e10a00720c */ /* 0x000fe20003fc6270 */
[C---:B------:R-:W-:Y:S01]  /*64e0*/  VIADD R10, R28.reuse, 0x30 ;  /* 0x000000301c0a7836 */ /* 0x040fe20000000000 */
[----:B------:R-:W-:Y:S01]  /*64f0*/  I2FP.F32.S32 R19, R19 ;  /* 0x0000001300137245 */ /* 0x000fe20000201400 */
[----:B------:R-:W-:Y:S01]  /*6500*/  VIADD R28, R28, 0x39 ;  /* 0x000000391c1c7836 */ /* 0x000fe20000000000 */
[----:B------:R-:W-:Y:S02]  /*6510*/  I2FP.F32.S32 R11, R12 ;  /* 0x0000000c000b7245 */ /* 0x000fe40000201400 */
[----:B------:R-:W-:Y:S01]  /*6520*/  FSEL R201, R201, -INF , !P4 ;  /* 0xff800000c9c97808 */ /* 0x000fe20006000000 */
[----:B------:R-:W-:Y:S01]  /*6530*/  FFMA.FTZ R19, R19, -UR14, R64 ;  /* 0x8000000e13137c23 */ /* 0x000fe20008010040 */
[----:B------:R-:W-:Y:S01]  /*6540*/  ISETP.GE.AND P4, PT, R10, R228, PT ;  /* 0x000000e40a00720c */ /* 0x000fe20003f86270 */
[----:B------:R-:W-:Y:S01]  /*6550*/  FFMA.FTZ R11, R11, -UR14, R46 ;  /* 0x8000000e0b0b7c23 */ /* 0x000fe2000801002e */
[----:B------:R-:W-:-:S02]  /*6560*/  FSEL R231, R45, -INF , P5 ;  /* 0xff8000002de77808 */ /* 0x000fc40002800000 */
[----:B------:R-:W-:Y:S02]  /*6570*/  FSEL R8, R8, -INF , P2 ;  /* 0xff80000008087808 */ /* 0x000fe40001000000 */
[----:B------:R-:W-:Y:S02]  /*6580*/  IADD3 R12, PT, PT, R166, 0x8, -R32 ;  /* 0x00000008a60c7810 */ /* 0x000fe40007ffe820 */
[----:B------:R-:W-:Y:S02]  /*6590*/  FSEL R231, R231, -INF , !P3 ;  /* 0xff800000e7e77808 */ /* 0x000fe40005800000 */
[----:B------:R-:W-:Y:S02]  /*65a0*/  FSEL R211, R8, -INF , !P6 ;  /* 0xff80000008d37808 */ /* 0x000fe40007000000 */
[----:B------:R-:W-:Y:S02]  /*65b0*/  FSEL R19, R19, -INF , P4 ;  /* 0xff80000013137808 */ /* 0x000fe40002000000 */
[----:B------:R-:W-:-:S02]  /*65c0*/  FSEL R223, R11, -INF , P0 ;  /* 0xff8000000bdf7808 */ /* 0x000fc40000000000 */
[C---:B------:R-:W-:Y:S02]  /*65d0*/  ISETP.GE.AND P3, PT, R4.reuse, R228, PT ;  /* 0x000000e40400720c */ /* 0x040fe40003f66270 */
[C---:B------:R-:W-:Y:S02]  /*65e0*/  ISETP.GE.AND P2, PT, R4.reuse, R226, PT ;  /* 0x000000e20400720c */ /* 0x040fe40003f46270 */
[C---:B------:R-:W-:Y:S02]  /*65f0*/  ISETP.GE.AND P6, PT, R4.reuse, R227, PT ;  /* 0x000000e30400720c */ /* 0x040fe40003fc6270 */
[----:B------:R-:W-:Y:S01]  /*6600*/  ISETP.GE.AND P4, PT, R4, R225, PT ;  /* 0x000000e10400720c */ /* 0x000fe20003f86270 */
[--C-:B------:R-:W-:Y:S01]  /*6610*/  IMAD.IADD R4, R167, 0x1, -R32.reuse ;  /* 0x00000001a7047824 */ /* 0x100fe200078e0a20 */
[----:B------:R-:W-:Y:S02]  /*6620*/  IABS R11, R12 ;  /* 0x0000000c000b7213 */ /* 0x000fe40000000000 */
[----:B------:R-:W-:-:S02]  /*6630*/  IADD3 R5, PT, PT, R166, 0x7, -R32 ;  /* 0x00000007a6057810 */ /* 0x000fc40007ffe820 */
[----:B------:R-:W-:Y:S02]  /*6640*/  FSEL R223, R223, -INF , !P1 ;  /* 0xff800000dfdf7808 */ /* 0x000fe40004800000 */
[C---:B------:R-:W-:Y:S01]  /*6650*/  ISETP.GE.AND P0, PT, R10.reuse, R226, PT ;  /* 0x000000e20a00720c */ /* 0x040fe20003f06270 */
[----:B------:R-:W-:Y:S01]  /*6660*/  BAR.SYNC.DEFER_BLOCKING 0x0 ;  /* 0x0000000000007b1d */ /* 0x000fe20000010000 */
[C---:B------:R-:W-:Y:S02]  /*6670*/  ISETP.GE.AND P1, PT, R10.reuse, R227, PT ;  /* 0x000000e30a00720c */ /* 0x040fe40003f26270 */
[----:B------:R-:W-:Y:S02]  /*6680*/  ISETP.GE.AND P5, PT, R10, R225, PT ;  /* 0x000000e10a00720c */ /* 0x000fe40003fa6270 */
[----:B------:R-:W-:Y:S02]  /*6690*/  I2FP.F32.S32 R11, R11 ;  /* 0x0000000b000b7245 */ /* 0x000fe40000201400 */
[----:B------:R-:W-:-:S02]  /*66a0*/  IABS R5, R5 ;  /* 0x0000000500057213 */ /* 0x000fc40000000000 */
[----:B------:R-:W-:Y:S01]  /*66b0*/  IADD3 R10, PT, PT, R167, 0x7, -R32 ;  /* 0x00000007a70a7810 */ /* 0x000fe20007ffe820 */
        /* <DEDUP_REMOVED lines=16> */
[----:B------:R-:W-:Y:S01]  /*67c0*/  FSEL R11, R11, -INF , P0 ;  /* 0xff8000000b0b7808 */ /* 0x000fe20000000000 */
[----:B------:R-:W-:Y:S01]  /*67d0*/  FFMA.FTZ R6, R6, -UR14, R77 ;  /* 0x8000000e06067c23 */ /* 0x000fe2000801004d */
[----:B------:R-:W-:Y:S01]  /*67e0*/  I2FP.F32.S32 R32, R32 ;  /* 0x0000002000207245 */ /* 0x000fe20000201400 */
[----:B------:R-:W-:Y:S01]  /*67f0*/  FFMA.FTZ R7, R7, -UR14, R78 ;  /* 0x8000000e07077c23 */ /* 0x000fe2000801004e */
[----:B------:R-:W-:Y:S02]  /*6800*/  ISETP.GE.AND P0, PT, R30, R228, PT ;  /* 0x000000e41e00720c */ /* 0x000fe40003f06270 */
[----:B------:R-:W-:Y:S01]  /*6810*/  FSEL R221, R19, -INF , !P1 ;  /* 0xff80000013dd7808 */ /* 0x000fe20004800000 */
[----:B------:R-:W-:Y:S01]  /*6820*/  FFMA.FTZ R79, R32, -UR14, R79 ;  /* 0x8000000e204f7c23 */ /* 0x000fe2000801004f */
[----:B------:R-:W-:-:S02]  /*6830*/  FSEL R8, R8, -INF , P2 ;  /* 0xff80000008087808 */ /* 0x000fc40001000000 */
[----:B------:R-:W-:Y:S02]  /*6840*/  ISETP.GE.AND P1, PT, R30, R226, PT ;  /* 0x000000e21e00720c */ /* 0x000fe40003f26270 */
[C---:B------:R-:W-:Y:S02]  /*6850*/  ISETP.GE.AND P2, PT, R28.reuse, R228, PT ;  /* 0x000000e41c00720c */ /* 0x040fe40003f46270 */
[----:B------:R-:W-:Y:S02]  /*6860*/  FSEL R5, R5, -INF , P0 ;  /* 0xff80000005057808 */ /* 0x000fe40000000000 */
[----:B------:R-:W-:Y:S02]  /*6870*/  ISETP.GE.AND P0, PT, R28, R226, PT ;  /* 0x000000e21c00720c */ /* 0x000fe40003f06270 */
[----:B------:R-:W-:Y:S02]  /*6880*/  FSEL R205, R11, -INF , !P5 ;  /* 0xff8000000bcd7808 */ /* 0x000fe40006800000 */
[----:B------:R-:W-:-:S02]  /*6890*/  FSEL R219, R10, -INF , P3 ;  /* 0xff8000000adb7808 */ /* 0x000fc40001800000 */
[----:B------:R-:W-:Y:S02]  /*68a0*/  FSEL R7, R7, -INF , P1 ;  /* 0xff80000007077808 */ /* 0x000fe40000800000 */
[----:B------:R-:W-:Y:S02]  /*68b0*/  FSEL R6, R6, -INF , P2 ;  /* 0xff80000006067808 */ /* 0x000fe40001000000 */
[C---:B------:R-:W-:Y:S02]  /*68c0*/  ISETP.GE.AND P5, PT, R30.reuse, R227, PT ;  /* 0x000000e31e00720c */ /* 0x040fe40003fa6270 */
[----:B------:R-:W-:Y:S02]  /*68d0*/  ISETP.GE.AND P3, PT, R30, R225, PT ;  /* 0x000000e11e00720c */ /* 0x000fe40003f66270 */
[C---:B------:R-:W-:Y:S02]  /*68e0*/  ISETP.GE.AND P1, PT, R28.reuse, R227, PT ;  /* 0x000000e31c00720c */ /* 0x040fe40003f26270 */
[----:B------:R-:W-:-:S02]  /*68f0*/  ISETP.GE.AND P2, PT, R28, R225, PT ;  /* 0x000000e11c00720c */ /* 0x000fc40003f46270 */
[----:B------:R-:W-:Y:S02]  /*6900*/  FSEL R173, R79, -INF , P0 ;  /* 0xff8000004fad7808 */ /* 0x000fe40000000000 */
        /* <DEDUP_REMOVED lines=18> */
.L_x_6471:
        /* <DEDUP_REMOVED lines=61> */
.L_x_6472:
        /* <DEDUP_REMOVED lines=13> */
[----:B------:R-:W-:Y:S01]  /*6ed0*/  IADD3.X R21, PT, PT, R7, UR4, RZ, P0, !PT ;  /* 0x0000000407157c10 */ /* 0x000fe200087fe4ff */
[--C-:B------:R-:W-:Y:S01]  /*6ee0*/  @!P4 IMAD.MOV.U32 R5, RZ, RZ, R229.reuse ;  /* 0x000000ffff05c224 */ /* 0x100fe200078e00e5 */
[----:B------:R-:W-:Y:S01]  /*6ef0*/  IADD3 R18, P0, PT, R20, UR6, RZ ;  /* 0x0000000614127c10 */ /* 0x000fe2000ff1e0ff */
[----:B------:R-:W-:Y:S02]  /*6f00*/  @!P2 IMAD.MOV.U32 R10, RZ, RZ, R230 ;  /* 0x000000ffff0aa224 */ /* 0x000fe400078e00e6 */
[----:B------:R-:W-:Y:S01]  /*6f10*/  @!P2 IMAD.MOV.U32 R11, RZ, RZ, R229 ;  /* 0x000000ffff0ba224 */ /* 0x000fe200078e00e5 */
[----:B------:R-:W-:Y:S01]  /*6f20*/  @!PT LDS RZ, [RZ] ;  /* 0x00000000fffff984 */ /* 0x000fe20000000800 */
[----:B------:R-:W-:Y:S01]  /*6f30*/  @!PT LDS RZ, [RZ] ;  /* 0x00000000fffff984 */ /* 0x000fe20000000800 */
[----:B------:R-:W-:Y:S01]  /*6f40*/  @!PT LDS RZ, [RZ] ;  /* 0x00000000fffff984 */ /* 0x000fe20000000800 */
[----:B------:R1:W-:Y:S01]  /*6f50*/  @!P4 LDGSTS.E.BYPASS.LTC128B.128 [R220+0x8000], desc[UR22][R4.64] ;  /* 0x0800000004dccfae */ /* 0x0003e2000b981a16 */
[----:B------:R-:W-:-:S03]  /*6f60*/  IADD3.X R19, PT, PT, R21, UR4, RZ, P0, !PT ;  /* 0x0000000415137c10 */ /* 0x000fc600087fe4ff */
[----:B------:R2:W-:Y:S01]  /*6f70*/  @P4 STS.128 [R220+0x8000], RZ ;  /* 0x008000ffdc004388 */ /* 0x0005e20000000c00 */
[----:B-1----:R-:W-:Y:S02]  /*6f80*/  @!P3 IMAD.MOV.U32 R4, RZ, RZ, R230 ;  /* 0x000000ffff04b224 */ /* 0x002fe400078e00e6 */
[----:B------:R-:W-:-:S05]  /*6f90*/  @!P3 IMAD.MOV.U32 R5, RZ, RZ, R229 ;  /* 0x000000ffff05b224 */ /* 0x000fca00078e00e5 */
        /* <DEDUP_REMOVED lines=10> */
[----:B-1----:R-:W-:-:S02]  /*7040*/  @!P1 IMAD.MOV.U32 R4, RZ, RZ, R230 ;  /* 0x000000ffff049224 */ /* 0x002fc400078e00e6 */
        /* <DEDUP_REMOVED lines=67> */
.L_x_6470:
[----:B------:R-:W-:Y:S01]  /*7480*/  FMNMX3.FTZ R8, R69, R71, R73, !PT ;  /* 0x0000004745087276 */ /* 0x000fe20007810049 */
[----:B------:R-:W1:Y:S01]  /*7490*/  LDCU UR4, c[0x0][0x45c] ;  /* 0x00008b80ff0477ac */ /* 0x000e620008000800 */
[----:B--2---:R-:W-:Y:S02]  /*74a0*/  FMNMX3.FTZ R6, R61, R63, R57, !PT ;  /* 0x0000003f3d067276 */ /* 0x004fe40007810039 */
        /* <DEDUP_REMOVED lines=73> */
[----:B------:R-:W-:Y:S01]  /*7940*/  FFMA.FTZ R206, R201, UR4, -R210 ;  /* 0x00000004c9ce7c23 */ /* 0x000fe200080108d2 */
[----:B---3--:R-:W-:Y:S01]  /*7950*/  F2FP.BF16.F32.PACK_AB R128, R196, R199 ;  /* 0x000000c7c480723e */ /* 0x008fe200000010ff */
[----:B------:R-:W3:Y:S01]  /*7960*/  LDSM.16.MT88.4 R24, [R172+0x12800] ;  /* 0x01280000ac18783b */ /* 0x000ee20000004200 */
[----:B------:R-:W1:Y:S01]  /*7970*/  MUFU.EX2 R194, R194 ;  /* 0x000000c200c27308 */ /* 0x000e620000000800 */
[--C-:B------:R-:W-:Y:S01]  /*7980*/  FFMA.FTZ R222, R209, UR4, -R204.reuse ;  /* 0x00000004d1de7c23 */ /* 0x100fe200080108cc */
[----:B------:R-:W-:Y:S01]  /*7990*/  FFMA.FTZ R224, R211, UR4, -R204 ;  /* 0x00000004d3e07c23 */ /* 0x000fe200080108cc */
[----:B------:R-:W3:Y:S01]  /*79a0*/  LDSM.16.MT88.4 R28, [R172+0x10800] ;  /* 0x01080000ac1c783b */ /* 0x000ee20000004200 */
[----:B------:R-:W-:Y:S01]  /*79b0*/  MUFU.EX2 R193, R193 ;  /* 0x000000c100c17308 */ /* 0x000fe20000000800 */
[--C-:B------:R-:W-:Y:S01]  /*79c0*/  FFMA.FTZ R235, R235, UR4, -R210.reuse ;  /* 0x00000004ebeb7c23 */ /* 0x100fe200080108d2 */
        /* <DEDUP_REMOVED lines=94> */
[----:B------:R5:W4:Y:S07]  /*7fb0*/  LDSM.16.MT88.4 R20, [R202+0x14800] ;  /* 0x01480000ca14783b */ /* 0x000b2e0000004200 */
[C---:B------:R-:W-:Y:S08]  /*7fc0*/  HMMA.16816.F32.BF16 R144, R4.reuse, R12, R144 ;  /* 0x0000000c0490723c */ /* 0x040ff00000041890 */
[C---:B------:R-:W-:Y:S01]  /*7fd0*/  HMMA.16816.F32.BF16 R140, R4.reuse, R14, R140 ;  /* 0x0000000e048c723c */ /* 0x040fe2000004188c */
[----:B------:R-:W4:Y:S07]  /*7fe0*/  LDSM.16.MT88.4 R12, [R200+0x16800] ;  /* 0x01680000c80c783b */ /* 0x000f2e0000004200 */
[----:B------:R-:W-:Y:S01]  /*7ff0*/  HMMA.16816.F32.BF16 R36, R4, R32, R36 ;  /* 0x000000200424723c */ /* 0x000fe20000041824 */
[----:B-----5:R-:W-:-:S06]  /*8000*/  FFMA.FTZ R202, R239, UR4, -R210 ;  /* 0x00000004efca7c23 */ /* 0x020fcc00080108d2 */
[----:B------:R-:W5:Y:S01]  /*8010*/  MUFU.EX2 R202, R202 ;  /* 0x000000ca00ca7308 */ /* 0x000f620000000800 */
        /* <DEDUP_REMOVED lines=14> */
[C---:B-1----:R-:W-:Y:S03]  /*8100*/  HMMA.16816.F32.BF16 R116, R4.reuse, R8, R116 ;  /* 0x000000080474723c */ /* 0x042fe60000041874 */
[----:B------:R1:W2:Y:S04]  /*8110*/  MUFU.EX2 R211, R168 ;  /* 0x000000a800d37308 */ /* 0x0002a80000000800 */
[----:B------:R-:W-:Y:S01]  /*8120*/  MUFU.EX2 R204, R174 ;  /* 0x000000ae00cc7308 */ /* 0x000fe20000000800 */
[C---:B------:R-:W-:Y:S01]  /*8130*/  HMMA.16816.F32.BF16 R120, R4.reuse, R10, R120 ;  /* 0x0000000a0478723c */ /* 0x040fe20000041878 */
[----:B------:R-:W3:Y:S07]  /*8140*/  LDSM.16.MT88.4 R8, [R223+0x13000] ;  /* 0x01300000df08783b */ /* 0x000eee0000004200 */
[C---:B------:R-:W-:Y:S01]  /*8150*/  HMMA.16816.F32.BF16 R132, R4.reuse, R170, R132 ;  /* 0x000000aa0484723c */ /* 0x040fe20000041884 */
[----:B-1----:R-:W-:Y:S07]  /*8160*/  LDSM.16.MT88.4 R168, [R223+0x15000] ;  /* 0x01500000dfa8783b */ /* 0x002fee0000004200 */
[C---:B----4-:R-:W-:Y:S08]  /*8170*/  HMMA.16816.F32.BF16 R60, R4.reuse, R28, R60 ;  /* 0x0000001c043c723c */ /* 0x050ff0000004183c */
[C---:B------:R-:W-:Y:S01]  /*8180*/  HMMA.16816.F32.BF16 R64, R4.reuse, R30, R64 ;  /* 0x0000001e0440723c */ /* 0x040fe20000041840 */
[----:B------:R-:W-:Y:S07]  /*8190*/  LDSM.16.MT88.4 R28, [R172+0x11000] ;  /* 0x01100000ac1c783b */ /* 0x000fee0000004200 */
[C---:B------:R-:W-:Y:S08]  /*81a0*/  HMMA.16816.F32.BF16 R84, R4.reuse, R20, R84 ;  /* 0x000000140454723c */ /* 0x040ff00000041854 */
[C---:B------:R-:W-:Y:S01]  /*81b0*/  HMMA.16816.F32.BF16 R88, R4.reuse, R22, R88 ;  /* 0x000000160458723c */ /* 0x040fe20000041858 */
[----:B------:R-:W1:Y:S07]  /*81c0*/  LDSM.16.MT88.4 R20, [R172+0x15000] ;  /* 0x01500000ac14783b */ /* 0x000e6e0000004200 */
[C---:B------:R-:W-:Y:S08]  /*81d0*/  HMMA.16816.F32.BF16 R100, R4.reuse, R12, R100 ;  /* 0x0000000c0464723c */ /* 0x040ff00000041864 */
[C---:B------:R-:W-:Y:S01]  /*81e0*/  HMMA.16816.F32.BF16 R104, R4.reuse, R14, R104 ;  /* 0x0000000e0468723c */ /* 0x040fe20000041868 */
[----:B------:R-:W4:Y:S07]  /*81f0*/  LDSM.16.MT88.4 R12, [R223+0x11000] ;  /* 0x01100000df0c783b */ /* 0x000f2e0000004200 */
        /* <DEDUP_REMOVED lines=37> */
[----:B------:R-:W5:Y:S07]  /*8450*/  LDSM.16.MT88.4 R8, [R172+0x13800] ;  /* 0x01380000ac08783b */ /* 0x000f6e0000004200 */
[C---:B-1----:R-:W-:Y:S01]  /*8460*/  HMMA.16816.F32.BF16 R60, R4.reuse, R20, R60 ;  /* 0x00000014043c723c */ /* 0x042fe2000004183c */
[--C-:B------:R-:W-:Y:S01]  /*8470*/  FFMA.FTZ R20, R219, UR4, -R210.reuse ;  /* 0x00000004db147c23 */ /* 0x100fe200080108d2 */
[--C-:B------:R-:W-:Y:S01]  /*8480*/  FFMA.FTZ R21, R208, UR4, -R210.reuse ;  /* 0x00000004d0157c23 */ /* 0x100fe200080108d2 */
[----:B------:R-:W-:Y:S01]  /*8490*/  FFMA.FTZ R210, R207, UR4, -R210 ;  /* 0x00000004cfd27c23 */ /* 0x000fe200080108d2 */
[----:B------:R-:W-:Y:S04]  /*84a0*/  MUFU.EX2 R219, R221 ;  /* 0x000000dd00db7308 */ /* 0x000fe80000000800 */
[C---:B----4-:R-:W-:Y:S01]  /*84b0*/  HMMA.16816.F32.BF16 R68, R4.reuse, R12, R68 ;  /* 0x0000000c0444723c */ /* 0x050fe20000041844 */
[----:B------:R-:W1:Y:S04]  /*84c0*/  MUFU.EX2 R208, R20 ;  /* 0x0000001400d07308 */ /* 0x000e680000000800 */
[----:B------:R4:W-:Y:S03]  /*84d0*/  MUFU.EX2 R207, R21 ;  /* 0x0000001500cf7308 */ /* 0x0009e60000000800 */
[C---:B------:R-:W-:Y:S01]  /*84e0*/  HMMA.16816.F32.BF16 R72, R4.reuse, R14, R72 ;  /* 0x0000000e0448723c */ /* 0x040fe20000041848 */
[----:B------:R-:W5:Y:S01]  /*84f0*/  LDSM.16.MT88.4 R12, [R172+0x11800] ;  /* 0x01180000ac0c783b */ /* 0x000f620000004200 */
[----:B------:R-:W1:Y:S06]  /*8500*/  MUFU.EX2 R210, R210 ;  /* 0x000000d200d27308 */ /* 0x000e6c0000000800 */
        /* <DEDUP_REMOVED lines=13> */
[----:B----4-:R-:W4:Y:S04]  /*85e0*/  LDSM.16.MT88.4 R20, [R172+0x15800] ;  /* 0x01580000ac14783b */ /* 0x010f280000004200 */
[----:B------:R-:W-:Y:S03]  /*85f0*/  LDSM.16.MT88.4 R172, [R223+0x13800] ;  /* 0x01380000dfac783b */ /* 0x000fe60000004200 */
[C---:B---3--:R-:W-:Y:S08]  /*8600*/  HMMA.16816.F32.BF16 R124, R4.reuse, R24, R124 ;  /* 0x00000018047c723c */ /* 0x048ff0000004187c */
[----:B------:R-:W-:Y:S01]  /*8610*/  HMMA.16816.F32.BF16 R128, R4, R26, R128 ;  /* 0x0000001a0480723c */ /* 0x000fe20000041880 */
[----:B-1----:R-:W-:Y:S01]  /*8620*/  F2FP.BF16.F32.PACK_AB R4, R208, R219 ;  /* 0x000000dbd004723e */ /* 0x002fe200000010ff */
[----:B------:R-:W-:Y:S01]  /*8630*/  LDSM.16.MT88.4 R24, [R200+0x15800] ;  /* 0x01580000c818783b */ /* 0x000fe20000004200 */
[----:B------:R-:W-:Y:S01]  /*8640*/  F2FP.BF16.F32.PACK_AB R5, R234, R205 ;  /* 0x000000cdea05723e */ /* 0x000fe200000010ff */
[----:B------:R-:W-:Y:S01]  /*8650*/  FADD.FTZ R205, R205, R224 ;  /* 0x000000e0cdcd7221 */ /* 0x000fe20000010000 */
[----:B------:R-:W-:-:S02]  /*8660*/  F2FP.BF16.F32.PACK_AB R6, R210, R207 ;  /* 0x000000cfd206723e */ /* 0x000fc400000010ff */
[----:B------:R-:W-:Y:S01]  /*8670*/  F2FP.BF16.F32.PACK_AB R7, R241, R204 ;  /* 0x000000ccf107723e */ /* 0x000fe200000010ff */
[----:B------:R-:W-:-:S04]  /*8680*/  FADD.FTZ R205, R234, R205 ;  /* 0x000000cdeacd7221 */ /* 0x000fc80000010000 */
[----:B------:R-:W-:Y:S02]  /*8690*/  FADD.FTZ R204, R204, R205 ;  /* 0x000000cdcccc7221 */ /* 0x000fe40000010000 */
[----:B-----5:R-:W-:Y:S02]  /*86a0*/  HMMA.16816.F32.BF16 R44, R4, R8, R44 ;  /* 0x00000008042c723c */ /* 0x020fe4000004182c */
[----:B------:R-:W-:-:S06]  /*86b0*/  FADD.FTZ R241, R241, R204 ;  /* 0x000000ccf1f17221 */ /* 0x000fcc0000010000 */
        /* <DEDUP_REMOVED lines=118> */
.L_x_6474:
[----:B------:R-:W-:Y:S01]  /*8e20*/  UMOV UR6, URZ ;  /* 0x000000ff00067c82 */ /* 0x000fe20008000000 */
[----:B------:R-:W-:Y:S01]  /*8e30*/  USHF.L.U32 UR4, UR8, 0x6, URZ ;  /* 0x0000000608047899 */ /* 0x000fe200080006ff */
[----:B------:R-:W-:-:S05]  /*8e40*/  IADD3 R5, P0, PT, RZ, -UR6, RZ ;  /* 0x80000006ff057c10 */ /* 0x000fca000ff1e0ff */
[----:B------:R-:W-:-:S05]  /*8e50*/  IMAD.X R4, RZ, RZ, ~UR4, P0 ;  /* 0x80000004ff047e24 */ /* 0x000fca00080e06ff */
[----:B------:R-:W-:-:S04]  /*8e60*/  SHF.R.S64 R5, R5, 0x1f, R4 ;  /* 0x0000001f05057819 */ /* 0x000fc80000001004 */
[----:B------:R-:W-:-:S04]  /*8e70*/  IADD3 R232, P0, PT, R5, R232, RZ ;  /* 0x000000e805e87210 */ /* 0x000fc80007f1e0ff */
[----:B------:R-:W-:-:S09]  /*8e80*/  LEA.HI.X.SX32 R233, R4, R233, 0x1, P0 ;  /* 0x000000e904e97211 */ /* 0x000fd200000f0eff */
.L_x_6475:
[----:B------:R-:W1:Y:S01]  /*8e90*/  LDCU UR4, c[0x0][0x440] ;  /* 0x00008800ff0477ac */ /* 0x000e620008000800 */
[----:B------:R-:W-:Y:S02]  /*8ea0*/  LOP3.LUT R208, R180, R212, R217, 0xf6, !PT ;  /* 0x000000d4b4d07212 */ /* 0x000fe400078ef6d9 */
[----:B------:R-:W-:Y:S01]  /*8eb0*/  LOP3.LUT R234, R177, 0x400, R218, 0xf8, !PT ;  /* 0x00000400b1ea7812 */ /* 0x000fe200078ef8da */
[----:B------:R-:W-:Y:S01]  /*8ec0*/  USHF.L.U32 UR6, UR8, 0x5, URZ ;  /* 0x0000000508067899 */ /* 0x000fe200080006ff */
[----:B------:R-:W-:Y:S01]  /*8ed0*/  LEA R208, R208, UR5, 0x1 ;  /* 0x00000005d0d07c11 */ /* 0x000fe2000f8e08ff */
[----:B------:R-:W-:Y:S02]  /*8ee0*/  USHF.L.U64.HI UR8, UR8, 0x5, UR9 ;  /* 0x0000000508087899 */ /* 0x000fe40008010209 */
[----:B------:R-:W-:Y:S02]  /*8ef0*/  UISETP.GT.AND UP0, UPT, UR29, UR18, UPT ;  /* 0x000000121d00728c */ /* 0x000fe4000bf04270 */
        /* <DEDUP_REMOVED lines=29> */
[----:B------:R-:W-:-:S03]  /*90d0*/  IMAD.IADD R224, R221, 0x1, R222 ;  /* 0x00000001dde07824 */ /* 0x000fc600078e02de */
        /* <DEDUP_REMOVED lines=60> */
[----:B-1----:R-:W-:-:S03]  /*94a0*/  VIADD R4, R234, UR5 ;  /* 0x00000005ea047c36 */ /* 0x002fc60008000000 */
[----:B------:R-:W-:Y:S01]  /*94b0*/  @P2 STS.128 [R220+0x15800], RZ ;  /* 0x015800ffdc002388 */ /* 0x000fe20000000c00 */
[----:B------:R-:W-:-:S03]  /*94c0*/  IMAD.IADD R223, R4, 0x1, R221 ;  /* 0x0000000104df7824 */ /* 0x000fc600078e02dd */
[----:B------:R-:W-:Y:S01]  /*94d0*/  @!PT LDS RZ, [RZ] ;  /* 0x00000000fffff984 */ /* 0x000fe20000000800 */
[----:B------:R-:W-:Y:S01]  /*94e0*/  @!PT LDS RZ, [RZ] ;  /* 0x00000000fffff984 */ /* 0x000fe20000000800 */
[----:B------:R-:W-:Y:S01]  /*94f0*/  @!PT LDS RZ, [RZ] ;  /* 0x00000000fffff984 */ /* 0x000fe20000000800 */
[----:B------:R1:W-:Y:S01]  /*9500*/  @!P1 LDGSTS.E.BYPASS.LTC128B.128 [R220+0x17800], desc[UR22][R6.64+0x180] ;  /* 0x1780018006dc9fae */ /* 0x0003e2000b981a16 */
[----:B------:R-:W-:-:S03]  /*9510*/  IMAD.IADD R219, R185, 0x1, R4 ;  /* 0x00000001b9db7824 */ /* 0x000fc600078e0204 */
[----:B------:R-:W-:Y:S01]  /*9520*/  @P1 STS.128 [R220+0x17800], RZ ;  /* 0x017800ffdc001388 */ /* 0x000fe20000000c00 */
[----:B------:R-:W-:-:S03]  /*9530*/  IMAD.IADD R221, R221, 0x1, R219 ;  /* 0x00000001dddd7824 */ /* 0x000fc600078e02db */
[----:B------:R-:W-:Y:S04]  /*9540*/  LDSM.16.M88.4 R16, [R208] ;  /* 0x00000000d010783b */ /* 0x000fe80000000200 */
[----:B------:R-:W2:Y:S04]  /*9550*/  LDSM.16.M88.4 R28, [R234+UR5+0x8000] ;  /* 0x00800005ea1c783b */ /* 0x000ea80008000200 */
[----:B------:R-:W3:Y:S04]  /*9560*/  LDSM.16.M88.4 R20, [R234+UR5+0x8800] ;  /* 0x00880005ea14783b */ /* 0x000ee80008000200 */
[----:B------:R-:W4:Y:S04]  /*9570*/  LDSM.16.M88.4 R188, [R234+UR5+0x9000] ;  /* 0x00900005eabc783b */ /* 0x000f280008000200 */
[----:B------:R-:W5:Y:S04]  /*9580*/  LDSM.16.M88.4 R196, [R234+UR5+0x9800] ;  /* 0x00980005eac4783b */ /* 0x000f680008000200 */
[----:B------:R-:W-:Y:S04]  /*9590*/  LDSM.16.M88.4 R8, [R231] ;  /* 0x00000000e708783b */ /* 0x000fe80000000200 */
[----:B------:R-:W5:Y:S04]  /*95a0*/  LDSM.16.M88.4 R180, [R223+0x8000] ;  /* 0x00800000dfb4783b */ /* 0x000f680000000200 */
[----:B------:R-:W5:Y:S04]  /*95b0*/  LDSM.16.M88.4 R176, [R223+0x8800] ;  /* 0x00880000dfb0783b */ /* 0x000f680000000200 */
[----:B------:R-:W5:Y:S04]  /*95c0*/  LDSM.16.M88.4 R168, [R223+0x9000] ;  /* 0x00900000dfa8783b */ /* 0x000f680000000200 */
[----:B------:R-:W5:Y:S04]  /*95d0*/  LDSM.16.M88.4 R12, [R223+0x9800] ;  /* 0x00980000df0c783b */ /* 0x000f680000000200 */
[----:B------:R-:W-:Y:S01]  /*95e0*/  LDSM.16.M88.4 R172, [R222] ;  /* 0x00000000deac783b */ /* 0x000fe20000000200 */
[C---:B--2---:R-:W-:Y:S03]  /*95f0*/  HMMA.16816.F32.BF16 R32, R16.reuse, R28, RZ ;  /* 0x0000001c1020723c */ /* 0x044fe600000418ff */
[----:B-1----:R-:W1:Y:S04]  /*9600*/  LDSM.16.M88.4 R4, [R219+0x8000] ;  /* 0x00800000db04783b */ /* 0x002e680000000200 */
[----:B------:R-:W-:Y:S01]  /*9610*/  LDSM.16.M88.4 R200, [R221+0x9800] ;  /* 0x00980000ddc8783b */ /* 0x000fe20000000200 */
[C---:B---3--:R-:W-:Y:S03]  /*9620*/  HMMA.16816.F32.BF16 R24, R16.reuse, R20, RZ ;  /* 0x000000141018723c */ /* 0x048fe600000418ff */
[----:B------:R-:W-:Y:S04]  /*9630*/  LDSM.16.M88.4 R204, [R223+0xb000] ;  /* 0x00b00000dfcc783b */ /* 0x000fe80000000200 */
[----:B------:R-:W0:Y:S01]  /*9640*/  LDGDEPBAR ;  /* 0x00000000000079af */ /* 0x000e220000000000 */
[C---:B------:R-:W-:Y:S08]  /*9650*/  HMMA.16816.F32.BF16 R28, R16.reuse, R30, RZ ;  /* 0x0000001e101c723c */ /* 0x040ff000000418ff */
[C---:B------:R-:W-:Y:S08]  /*9660*/  HMMA.16816.F32.BF16 R20, R16.reuse, R22, RZ ;  /* 0x000000161014723c */ /* 0x040ff000000418ff */
[C---:B----4-:R-:W-:Y:S08]  /*9670*/  HMMA.16816.F32.BF16 R192, R16.reuse, R188, RZ ;  /* 0x000000bc10c0723c */ /* 0x050ff000000418ff */
[C---:B------:R-:W-:Y:S08]  /*9680*/  HMMA.16816.F32.BF16 R188, R16.reuse, R190, RZ ;  /* 0x000000be10bc723c */ /* 0x040ff000000418ff */
[----:B-----5:R-:W-:Y:S08]  /*9690*/  HMMA.16816.F32.BF16 R184, R16, R196, RZ ;  /* 0x000000c410b8723c */ /* 0x020ff000000418ff */
[C---:B------:R-:W-:Y:S08]  /*96a0*/  HMMA.16816.F32.BF16 R32, R8.reuse, R180, R32 ;  /* 0x000000b40820723c */ /* 0x040ff00000041820 */
[C---:B------:R-:W-:Y:S01]  /*96b0*/  HMMA.16816.F32.BF16 R28, R8.reuse, R182, R28 ;  /* 0x000000b6081c723c */ /* 0x040fe2000004181c */
[----:B------:R-:W2:Y:S07]  /*96c0*/  LDSM.16.M88.4 R180, [R219+0x8800] ;  /* 0x00880000dbb4783b */ /* 0x000eae0000000200 */
[C---:B------:R-:W-:Y:S08]  /*96d0*/  HMMA.16816.F32.BF16 R24, R8.reuse, R176, R24 ;  /* 0x000000b00818723c */ /* 0x040ff00000041818 */
[----:B------:R-:W-:Y:S01]  /*96e0*/  HMMA.16816.F32.BF16 R20, R8, R178, R20 ;  /* 0x000000b20814723c */ /* 0x000fe20000041814 */
[----:B------:R-:W3:Y:S07]  /*96f0*/  LDSM.16.M88.4 R176, [R219+0x9000] ;  /* 0x00900000dbb0783b */ /* 0x000eee0000000200 */
[----:B------:R-:W-:Y:S01]  /*9700*/  HMMA.16816.F32.BF16 R16, R16, R198, RZ ;  /* 0x000000c61010723c */ /* 0x000fe200000418ff */
[----:B------:R-:W4:Y:S07]  /*9710*/  LDSM.16.M88.4 R196, [R219+0x9800] ;  /* 0x00980000dbc4783b */ /* 0x000f2e0000000200 */
[C---:B------:R-:W-:Y:S08]  /*9720*/  HMMA.16816.F32.BF16 R192, R8.reuse, R168, R192 ;  /* 0x000000a808c0723c */ /* 0x040ff000000418c0 */
[C---:B------:R-:W-:Y:S01]  /*9730*/  HMMA.16816.F32.BF16 R188, R8.reuse, R170, R188 ;  /* 0x000000aa08bc723c */ /* 0x040fe200000418bc */
[----:B------:R-:W-:Y:S07]  /*9740*/  LDSM.16.M88.4 R168, [R221+0x8000] ;  /* 0x00800000dda8783b */ /* 0x000fee0000000200 */
[C---:B------:R-:W-:Y:S08]  /*9750*/  HMMA.16816.F32.BF16 R184, R8.reuse, R12, R184 ;  /* 0x0000000c08b8723c */ /* 0x040ff000000418b8 */
[----:B------:R-:W-:Y:S01]  /*9760*/  HMMA.16816.F32.BF16 R16, R8, R14, R16 ;  /* 0x0000000e0810723c */ /* 0x000fe20000041810 */
[----:B------:R-:W5:Y:S04]  /*9770*/  LDSM.16.M88.4 R8, [R224] ;  /* 0x00000000e008783b */ /* 0x000f680000000200 */
[----:B------:R-:W5:Y:S03]  /*9780*/  LDSM.16.M88.4 R12, [R221+0x8800] ;  /* 0x00880000dd0c783b */ /* 0x000f660000000200 */
[C---:B-1----:R-:W-:Y:S08]  /*9790*/  HMMA.16816.F32.BF16 R32, R172.reuse, R4, R32 ;  /* 0x00000004ac20723c */ /* 0x042ff00000041820 */
[C---:B------:R-:W-:Y:S01]  /*97a0*/  HMMA.16816.F32.BF16 R28, R172.reuse, R6, R28 ;  /* 0x00000006ac1c723c */ /* 0x040fe2000004181c */
[----:B------:R-:W1:Y:S07]  /*97b0*/  LDSM.16.M88.4 R4, [R221+0x9000] ;  /* 0x00900000dd04783b */ /* 0x000e6e0000000200 */
[C---:B--2---:R-:W-:Y:S08]  /*97c0*/  HMMA.16816.F32.BF16 R24, R172.reuse, R180, R24 ;  /* 0x000000b4ac18723c */ /* 0x044ff00000041818 */
[C---:B------:R-:W-:Y:S01]  /*97d0*/  HMMA.16816.F32.BF16 R20, R172.reuse, R182, R20 ;  /* 0x000000b6ac14723c */ /* 0x040fe20000041814 */
[----:B------:R-:W-:Y:S07]  /*97e0*/  LDSM.16.M88.4 R180, [R208+0x2000] ;  /* 0x00200000d0b4783b */ /* 0x000fee0000000200 */
[C---:B---3--:R-:W-:Y:S08]  /*97f0*/  HMMA.16816.F32.BF16 R192, R172.reuse, R176, R192 ;  /* 0x000000b0acc0723c */ /* 0x048ff000000418c0 */
[C---:B------:R-:W-:Y:S01]  /*9800*/  HMMA.16816.F32.BF16 R188, R172.reuse, R178, R188 ;  /* 0x000000b2acbc723c */ /* 0x040fe200000418bc */
[----:B------:R-:W2:Y:S07]  /*9810*/  LDSM.16.M88.4 R176, [R234+UR5+0xa000] ;  /* 0x00a00005eab0783b */ /* 0x000eae0008000200 */
[C---:B----4-:R-:W-:Y:S08]  /*9820*/  HMMA.16816.F32.BF16 R184, R172.reuse, R196, R184 ;  /* 0x000000c4acb8723c */ /* 0x050ff000000418b8 */
[----:B------:R-:W-:Y:S01]  /*9830*/  HMMA.16816.F32.BF16 R16, R172, R198, R16 ;  /* 0x000000c6ac10723c */ /* 0x000fe20000041810 */
[----:B------:R-:W3:Y:S04]  /*9840*/  LDSM.16.M88.4 R172, [R234+UR5+0xa800] ;  /* 0x00a80005eaac783b */ /* 0x000ee80008000200 */
[----:B------:R-:W-:Y:S03]  /*9850*/  LDSM.16.M88.4 R196, [R234+UR5+0xb800] ;  /* 0x00b80005eac4783b */ /* 0x000fe60008000200 */
[C---:B-----5:R-:W-:Y:S08]  /*9860*/  HMMA.16816.F32.BF16 R32, R8.reuse, R168, R32 ;  /* 0x000000a80820723c */ /* 0x060ff00000041820 */
[C---:B------:R-:W-:Y:S01]  /*9870*/  HMMA.16816.F32.BF16 R28, R8.reuse, R170, R28 ;  /* 0x000000aa081c723c */ /* 0x040fe2000004181c */
[----:B------:R-:W-:Y:S07]  /*9880*/  LDSM.16.M88.4 R168, [R223+0xa000] ;  /* 0x00a00000dfa8783b */ /* 0x000fee0000000200 */
[C---:B------:R-:W-:Y:S08]  /*9890*/  HMMA.16816.F32.BF16 R24, R8.reuse, R12, R24 ;  /* 0x0000000c0818723c */ /* 0x040ff00000041818 */
[C---:B------:R-:W-:Y:S01]  /*98a0*/  HMMA.16816.F32.BF16 R20, R8.reuse, R14, R20 ;  /* 0x0000000e0814723c */ /* 0x040fe20000041814 */
[----:B------:R-:W4:Y:S07]  /*98b0*/  LDSM.16.M88.4 R12, [R234+UR5+0xb000] ;  /* 0x00b00005ea0c783b */ /* 0x000f2e0008000200 */
        /* <DEDUP_REMOVED lines=25> */
[----:B------:R-:W1:Y:S07]  /*9a50*/  LDSM.16.M88.4 R8, [R221+0xa000] ;  /* 0x00a00000dd08783b */ /* 0x000e6e0000000200 */
[C---:B------:R-:W-:Y:S08]  /*9a60*/  HMMA.16816.F32.BF16 R192, R4.reuse, R204, R192 ;  /* 0x000000cc04c0723c */ /* 0x040ff000000418c0 */
[C---:B------:R-:W-:Y:S01]  /*9a70*/  HMMA.16816.F32.BF16 R188, R4.reuse, R206, R188 ;  /* 0x000000ce04bc723c */ /* 0x040fe200000418bc */
[----:B------:R-:W-:Y:S07]  /*9a80*/  LDSM.16.M88.4 R204, [R234+UR5+0xd800] ;  /* 0x00d80005eacc783b */ /* 0x000fee0008000200 */
[C---:B--2---:R-:W-:Y:S08]  /*9a90*/  HMMA.16816.F32.BF16 R184, R4.reuse, R176, R184 ;  /* 0x000000b004b8723c */ /* 0x044ff000000418b8 */
        /* <DEDUP_REMOVED lines=11> */
[----:B------:R-:W-:Y:S07]  /*9b50*/  LDSM.16.M88.4 R180, [R208+0x4000] ;  /* 0x00400000d0b4783b */ /* 0x000fee0000000200 */
[C---:B-1----:R-:W-:Y:S08]  /*9b60*/  HMMA.16816.F32.BF16 R32, R168.reuse, R8, R32 ;  /* 0x00000008a820723c */ /* 0x042ff00000041820 */
[C---:B------:R-:W-:Y:S01]  /*9b70*/  HMMA.16816.F32.BF16 R28, R168.reuse, R10, R28 ;  /* 0x0000000aa81c723c */ /* 0x040fe2000004181c */
[----:B------:R-:W1:Y:S07]  /*9b80*/  LDSM.16.M88.4 R8, [R234+UR5+0xc800] ;  /* 0x00c80005ea08783b */ /* 0x000e6e0008000200 */
[C---:B--2---:R-:W-:Y:S08]  /*9b90*/  HMMA.16816.F32.BF16 R24, R168.reuse, R4, R24 ;  /* 0x00000004a818723c */ /* 0x044ff00000041818 */
[----:B------:R-:W-:Y:S01]  /*9ba0*/  HMMA.16816.F32.BF16 R20, R168, R6, R20 ;  /* 0x00000006a814723c */ /* 0x000fe20000041814 */
[----:B------:R-:W2:Y:S07]  /*9bb0*/  LDSM.16.M88.4 R4, [R234+UR5+0xd000] ;  /* 0x00d00005ea04783b */ /* 0x000eae0008000200 */
[C---:B------:R-:W-:Y:S08]  /*9bc0*/  HMMA.16816.F32.BF16 R192, R12.reuse, R196, R192 ;  /* 0x000000c40cc0723c */ /* 0x040ff000000418c0 */
[----:B------:R-:W-:Y:S01]  /*9bd0*/  HMMA.16816.F32.BF16 R188, R12, R198, R188 ;  /* 0x000000c60cbc723c */ /* 0x000fe200000418bc */
[----:B------:R-:W4:Y:S04]  /*9be0*/  LDSM.16.M88.4 R12, [R234+UR5+0xc000] ;  /* 0x00c00005ea0c783b */ /* 0x000f280008000200 */
[----:B------:R-:W-:Y:S03]  /*9bf0*/  LDSM.16.M88.4 R196, [R223+0xd000] ;  /* 0x00d00000dfc4783b */ /* 0x000fe60000000200 */
[C---:B---3--:R-:W-:Y:S08]  /*9c00*/  HMMA.16816.F32.BF16 R184, R168.reuse, R172, R184 ;  /* 0x000000aca8b8723c */ /* 0x048ff000000418b8 */
[C---:B------:R-:W-:Y:S08]  /*9c10*/  HMMA.16816.F32.BF16 R192, R168.reuse, R176, R192 ;  /* 0x000000b0a8c0723c */ /* 0x040ff000000418c0 */
[C---:B------:R-:W-:Y:S01]  /*9c20*/  HMMA.16816.F32.BF16 R188, R168.reuse, R178, R188 ;  /* 0x000000b2a8bc723c */ /* 0x040fe200000418bc */
[----:B------:R-:W-:Y:S07]  /*9c30*/  LDSM.16.M88.4 R176, [R223+0xc000] ;  /* 0x00c00000dfb0783b */ /* 0x000fee0000000200 */
[----:B------:R-:W-:Y:S01]  /*9c40*/  HMMA.16816.F32.BF16 R16, R168, R174, R16 ;  /* 0x000000aea810723c */ /* 0x000fe20000041810 */
[----:B------:R-:W3:Y:S04]  /*9c50*/  LDSM.16.M88.4 R168, [R231+0x4000] ;  /* 0x00400000e7a8783b */ /* 0x000ee80000000200 */
[----:B------:R-:W5:Y:S03]  /*9c60*/  LDSM.16.M88.4 R172, [R223+0xd800] ;  /* 0x00d80000dfac783b */ /* 0x000f660000000200 */
[C---:B-1----:R-:W-:Y:S08]  /*9c70*/  HMMA.16816.F32.BF16 R24, R180.reuse, R8, R24 ;  /* 0x00000008b418723c */ /* 0x042ff00000041818 */
[C---:B------:R-:W-:Y:S01]  /*9c80*/  HMMA.16816.F32.BF16 R20, R180.reuse, R10, R20 ;  /* 0x0000000ab414723c */ /* 0x040fe20000041814 */
[----:B------:R-:W-:Y:S07]  /*9c90*/  LDSM.16.M88.4 R8, [R222+0x4000] ;  /* 0x00400000de08783b */ /* 0x000fee0000000200 */
[C---:B--2---:R-:W-:Y:S08]  /*9ca0*/  HMMA.16816.F32.BF16 R192, R180.reuse, R4, R192 ;  /* 0x00000004b4c0723c */ /* 0x044ff000000418c0 */
[C---:B------:R-:W-:Y:S01]  /*9cb0*/  HMMA.16816.F32.BF16 R188, R180.reuse, R6, R188 ;  /* 0x00000006b4bc723c */ /* 0x040fe200000418bc */
[----:B------:R-:W1:Y:S07]  /*9cc0*/  LDSM.16.M88.4 R4, [R219+0xc000] ;  /* 0x00c00000db04783b */ /* 0x000e6e0000000200 */
[C---:B----4-:R-:W-:Y:S08]  /*9cd0*/  HMMA.16816.F32.BF16 R32, R180.reuse, R12, R32 ;  /* 0x0000000cb420723c */ /* 0x050ff00000041820 */
[C---:B------:R-:W-:Y:S01]  /*9ce0*/  HMMA.16816.F32.BF16 R28, R180.reuse, R14, R28 ;  /* 0x0000000eb41c723c */ /* 0x040fe2000004181c */
[----:B------:R-:W2:Y:S07]  /*9cf0*/  LDSM.16.M88.4 R12, [R219+0xc800] ;  /* 0x00c80000db0c783b */ /* 0x000eae0000000200 */
[C---:B------:R-:W-:Y:S08]  /*9d00*/  HMMA.16816.F32.BF16 R184, R180.reuse, R204, R184 ;  /* 0x000000ccb4b8723c */ /* 0x040ff000000418b8 */
[----:B------:R-:W-:Y:S01]  /*9d10*/  HMMA.16816.F32.BF16 R16, R180, R206, R16 ;  /* 0x000000ceb410723c */ /* 0x000fe20000041810 */
[----:B------:R-:W4:Y:S04]  /*9d20*/  LDSM.16.M88.4 R180, [R219+0xd000] ;  /* 0x00d00000dbb4783b */ /* 0x000f280000000200 */
        /* <DEDUP_REMOVED lines=26> */
[----:B------:R-:W3:Y:S03]  /*9ed0*/  LDSM.16.M88.4 R176, [R234+UR5+0xe000] ;  /* 0x00e00005eab0783b */ /* 0x000ee60008000200 */
[C---:B-1----:R-:W-:Y:S01]  /*9ee0*/  HMMA.16816.F32.BF16 R24, R4.reuse, R168, R24 ;  /* 0x000000a80418723c */ /* 0x042fe20000041818 */
[----:B------:R-:W-:Y:S07]  /*9ef0*/  LDSM.16.M88.4 R208, [R223+0xe800] ;  /* 0x00e80000dfd0783b */ /* 0x000fee0000000200 */
[C---:B------:R-:W-:Y:S01]  /*9f00*/  HMMA.16816.F32.BF16 R20, R4.reuse, R170, R20 ;  /* 0x000000aa0414723c */ /* 0x040fe20000041814 */
[----:B------:R-:W1:Y:S07]  /*9f10*/  LDSM.16.M88.4 R168, [R234+UR5+0xf000] ;  /* 0x00f00005eaa8783b */ /* 0x000e6e0008000200 */
[C---:B--2---:R-:W-:Y:S08]  /*9f20*/  HMMA.16816.F32.BF16 R192, R4.reuse, R12, R192 ;  /* 0x0000000c04c0723c */ /* 0x044ff000000418c0 */
[C---:B------:R-:W-:Y:S01]  /*9f30*/  HMMA.16816.F32.BF16 R188, R4.reuse, R14, R188 ;  /* 0x0000000e04bc723c */ /* 0x040fe200000418bc */
[----:B------:R-:W2:Y:S07]  /*9f40*/  LDSM.16.M88.4 R12, [R234+UR5+0xf800] ;  /* 0x00f80005ea0c783b */ /* 0x000eae0008000200 */
[C---:B------:R-:W-:Y:S08]  /*9f50*/  HMMA.16816.F32.BF16 R32, R4.reuse, R172, R32 ;  /* 0x000000ac0420723c */ /* 0x040ff00000041820 */
[C---:B------:R-:W-:Y:S01]  /*9f60*/  HMMA.16816.F32.BF16 R28, R4.reuse, R174, R28 ;  /* 0x000000ae041c723c */ /* 0x040fe2000004181c */
[----:B------:R-:W5:Y:S07]  /*9f70*/  LDSM.16.M88.4 R172, [R234+UR5+0xe800] ;  /* 0x00e80005eaac783b */ /* 0x000f6e0008000200 */
[C---:B----4-:R-:W-:Y:S08]  /*9f80*/  HMMA.16816.F32.BF16 R184, R4.reuse, R180, R184 ;  /* 0x000000b404b8723c */ /* 0x050ff000000418b8 */
[----:B------:R-:W-:Y:S01]  /*9f90*/  HMMA.16816.F32.BF16 R16, R4, R182, R16 ;  /* 0x000000b60410723c */ /* 0x000fe20000041810 */
[----:B------:R-:W4:Y:S04]  /*9fa0*/  LDSM.16.M88.4 R4, [R223+0xe000] ;  /* 0x00e00000df04783b */ /* 0x000f280000000200 */
[----:B------:R-:W-:Y:S03]  /*9fb0*/  LDSM.16.M88.4 R180, [R222+0x6000] ;  /* 0x00600000deb4783b */ /* 0x000fe60000000200 */
[C---:B---3--:R-:W-:Y:S08]  /*9fc0*/  HMMA.16816.F32.BF16 R32, R8.reuse, R176, R32 ;  /* 0x000000b00820723c */ /* 0x048ff00000041820 */
[C---:B------:R-:W-:Y:S01]  /*9fd0*/  HMMA.16816.F32.BF16 R28, R8.reuse, R178, R28 ;  /* 0x000000b2081c723c */ /* 0x040fe2000004181c */
[----:B------:R-:W3:Y:S07]  /*9fe0*/  LDSM.16.M88.4 R176, [R219+0xe000] ;  /* 0x00e00000dbb0783b */ /* 0x000eee0000000200 */
[C---:B-1----:R-:W-:Y:S08]  /*9ff0*/  HMMA.16816.F32.BF16 R192, R8.reuse, R168, R192 ;  /* 0x000000a808c0723c */ /* 0x042ff000000418c0 */
[C---:B------:R-:W-:Y:S01]  /*a000*/  HMMA.16816.F32.BF16 R188, R8.reuse, R170, R188 ;  /* 0x000000aa08bc723c */ /* 0x040fe200000418bc */
[----:B------:R-:W1:Y:S07]  /*a010*/  LDSM.16.M88.4 R168, [R219+0xf800] ;  /* 0x00f80000dba8783b */ /* 0x000e6e0000000200 */
[C---:B--2---:R-:W-:Y:S08]  /*a020*/  HMMA.16816.F32.BF16 R16, R8.reuse, R14, R16 ;  /* 0x0000000e0810723c */ /* 0x044ff00000041810 */
[C---:B-----5:R-:W-:Y:S08]  /*a030*/  HMMA.16816.F32.BF16 R24, R8.reuse, R172, R24 ;  /* 0x000000ac0818723c */ /* 0x060ff00000041818 */
[C---:B------:R-:W-:Y:S01]  /*a040*/  HMMA.16816.F32.BF16 R20, R8.reuse, R174, R20 ;  /* 0x000000ae0814723c */ /* 0x040fe20000041814 */
[----:B------:R-:W-:Y:S07]  /*a050*/  LDSM.16.M88.4 R172, [R219+0xe800] ;  /* 0x00e80000dbac783b */ /* 0x000fee0000000200 */
[----:B------:R-:W-:Y:S01]  /*a060*/  HMMA.16816.F32.BF16 R184, R8, R12, R184 ;  /* 0x0000000c08b8723c */ /* 0x000fe200000418b8 */
[----:B------:R-:W-:Y:S04]  /*a070*/  LDSM.16.M88.4 R12, [R224+0x6000] ;  /* 0x00600000e00c783b */ /* 0x000fe80000000200 */
[----:B------:R-:W2:Y:S03]  /*a080*/  LDSM.16.M88.4 R8, [R221+0xe000] ;  /* 0x00e00000dd08783b */ /* 0x000ea60000000200 */
[C---:B----4-:R-:W-:Y:S08]  /*a090*/  HMMA.16816.F32.BF16 R32, R200.reuse, R4, R32 ;  /* 0x00000004c820723c */ /* 0x050ff00000041820 */
[C---:B------:R-:W-:Y:S01]  /*a0a0*/  HMMA.16816.F32.BF16 R28, R200.reuse, R6, R28 ;  /* 0x00000006c81c723c */ /* 0x040fe2000004181c */
[----:B------:R-:W4:Y:S07]  /*a0b0*/  LDSM.16.M88.4 R4, [R221+0xf800] ;  /* 0x00f80000dd04783b */ /* 0x000f2e0000000200 */
[----:B------:R-:W-:Y:S08]  /*a0c0*/  HMMA.16816.F32.BF16 R16, R200, R206, R16 ;  /* 0x000000cec810723c */ /* 0x000ff00000041810 */
[----:B---3--:R-:W-:Y:S08]  /*a0d0*/  HMMA.16816.F32.BF16 R32, R180, R176, R32 ;  /* 0x000000b0b420723c */ /* 0x008ff00000041820 */
[----:B------:R-:W-:Y:S08]  /*a0e0*/  HMMA.16816.F32.BF16 R24, R200, R208, R24 ;  /* 0x000000d0c818723c */ /* 0x000ff00000041818 */
[----:B-1----:R-:W-:Y:S01]  /*a0f0*/  HMMA.16816.F32.BF16 R16, R180, R170, R16 ;  /* 0x000000aab410723c */ /* 0x002fe20000041810 */
[----:B------:R-:W-:-:S04]  /*a100*/  IMAD.U32 R171, RZ, RZ, UR24 ;  /* 0x00000018ffab7e24 */ /* 0x000fc8000f8e00ff */
[----:B------:R-:W-:-:S03]  /*a110*/  IMAD R170, R171, 0x40, R0 ;  /* 0x00000040abaa7824 */ /* 0x000fc600078e0200 */
[----:B--2---:R-:W-:Y:S01]  /*a120*/  HMMA.16816.F32.BF16 R32, R12, R8, R32 ;  /* 0x000000080c20723c */ /* 0x004fe20000041820 */
[----:B------:R-:W-:-:S05]  /*a130*/  VIADD R8, R170, UR19 ;  /* 0x00000013aa087c36 */ /* 0x000fca0008000000 */
[C-C-:B------:R-:W-:Y:S02]  /*a140*/  IADD3 R231, PT, PT, R167.reuse, 0x80, -R8.reuse ;  /* 0x00000080a7e77810 */ /* 0x140fe40007ffe808 */
[----:B------:R-:W-:Y:S01]  /*a150*/  HMMA.16816.F32.BF16 R20, R200, R210, R20 ;  /* 0x000000d2c814723c */ /* 0x000fe20000041814 */
[C-C-:B------:R-:W-:Y:S02]  /*a160*/  IADD3 R223, PT, PT, R167.reuse, 0x77, -R8.reuse ;  /* 0x00000077a7df7810 */ /* 0x140fe40007ffe808 */
[----:B------:R-:W-:Y:S02]  /*a170*/  IABS R231, R231 ;  /* 0x000000e700e77213 */ /* 0x000fe40000000000 */
[C-C-:B------:R-:W-:Y:S02]  /*a180*/  IADD3 R211, PT, PT, R167.reuse, 0x70, -R8.reuse ;  /* 0x00000070a7d37810 */ /* 0x140fe40007ffe808 */
[C-C-:B------:R-:W-:Y:S01]  /*a190*/  IADD3 R171, PT, PT, R167.reuse, 0x60, -R8.reuse ;  /* 0x00000060a7ab7810 */ /* 0x140fe20007ffe808 */
[----:B----4-:R-:W-:Y:S01]  /*a1a0*/  HMMA.16816.F32.BF16 R16, R12, R6, R16 ;  /* 0x000000060c10723c */ /* 0x010fe20000041810 */
[----:B------:R-:W-:-:S02]  /*a1b0*/  IADD3 R7, PT, PT, R167, 0x7f, -R8 ;  /* 0x0000007fa7077810 */ /* 0x000fc40007ffe808 */
[C-C-:B------:R-:W-:Y:S02]  /*a1c0*/  IADD3 R206, PT, PT, R167.reuse, 0x5f, -R8.reuse ;  /* 0x0000005fa7ce7810 */ /* 0x140fe40007ffe808 */
[C-C-:B------:R-:W-:Y:S02]  /*a1d0*/  IADD3 R176, PT, PT, R167.reuse, 0x48, -R8.reuse ;  /* 0x00000048a7b07810 */ /* 0x140fe40007ffe808 */
[C-C-:B------:R-:W-:Y:S01]  /*a1e0*/  IADD3 R177, PT, PT, R166.reuse, 0x80, -R8.reuse ;  /* 0x00000080a6b17810 */ /* 0x140fe20007ffe808 */
[----:B------:R-:W-:Y:S01]  /*a1f0*/  HMMA.16816.F32.BF16 R192, R200, R196, R192 ;  /* 0x000000c4c8c0723c */ /* 0x000fe200000418c0 */
[--C-:B------:R-:W-:Y:S02]  /*a200*/  IADD3 R197, PT, PT, R167, 0x67, -R8.reuse ;  /* 0x00000067a7c57810 */ /* 0x100fe40007ffe808 */
[C-C-:B------:R-:W-:Y:S02]  /*a210*/  IADD3 R224, PT, PT, R166.reuse, 0x78, -R8.reuse ;  /* 0x00000078a6e07810 */ /* 0x140fe40007ffe808 */
[----:B------:R-:W-:-:S02]  /*a220*/  IADD3 R222, PT, PT, R166, 0x77, -R8 ;  /* 0x00000077a6de7810 */ /* 0x000fc40007ffe808 */
[C-C-:B------:R-:W-:Y:S01]  /*a230*/  IADD3 R210, PT, PT, R166.reuse, 0x70, -R8.reuse ;  /* 0x00000070a6d27810 */ /* 0x140fe20007ffe808 */
[C---:B------:R-:W-:Y:S01]  /*a240*/  HMMA.16816.F32.BF16 R188, R200.reuse, R198, R188 ;  /* 0x000000c6c8bc723c */ /* 0x040fe200000418bc */
[C-C-:B------:R-:W-:Y:S02]  /*a250*/  IADD3 R199, PT, PT, R167.reuse, 0x6f, -R8.reuse ;  /* 0x0000006fa7c77810 */ /* 0x140fe40007ffe808 */
[C-C-:B------:R-:W-:Y:S02]  /*a260*/  IADD3 R198, PT, PT, R167.reuse, 0x50, -R8.reuse ;  /* 0x00000050a7c67810 */ /* 0x140fe40007ffe808 */
[C-C-:B------:R-:W-:Y:S02]  /*a270*/  IADD3 R209, PT, PT, R166.reuse, 0x68, -R8.reuse ;  /* 0x00000068a6d17810 */ /* 0x140fe40007ffe808 */
[--C-:B------:R-:W-:Y:S01]  /*a280*/  IADD3 R208, PT, PT, R166, 0x67, -R8.reuse ;  /* 0x00000067a6d07810 */ /* 0x100fe20007ffe808 */
[----:B------:R-:W-:Y:S01]  /*a290*/  HMMA.16816.F32.BF16 R184, R200, R204, R184 ;  /* 0x000000ccc8b8723c */ /* 0x000fe200000418b8 */
[----:B------:R-:W-:-:S02]  /*a2a0*/  IADD3 R201, PT, PT, R167, 0x68, -R8 ;  /* 0x00000068a7c97810 */ /* 0x000fc40007ffe808 */
[C-C-:B------:R-:W-:Y:S02]  /*a2b0*/  IADD3 R204, PT, PT, R167.reuse, 0x58, -R8.reuse ;  /* 0x00000058a7cc7810 */ /* 0x140fe40007ffe808 */
[C-C-:B------:R-:W-:Y:S02]  /*a2c0*/  IADD3 R202, PT, PT, R167.reuse, 0x57, -R8.reuse ;  /* 0x00000057a7ca7810 */ /* 0x140fe40007ffe808 */
[C-C-:B------:R-:W-:Y:S01]  /*a2d0*/  IADD3 R207, PT, PT, R166.reuse, 0x60, -R8.reuse ;  /* 0x00000060a6cf7810 */ /* 0x140fe20007ffe808 */
[----:B------:R-:W-:Y:S01]  /*a2e0*/  HMMA.16816.F32.BF16 R28, R180, R178, R28 ;  /* 0x000000b2b41c723c */ /* 0x000fe2000004181c */
[C-C-:B------:R-:W-:Y:S02]  /*a2f0*/  IADD3 R179, PT, PT, R167.reuse, 0x4f, -R8.reuse ;  /* 0x0000004fa7b37810 */ /* 0x140fe40007ffe808 */
[--C-:B------:R-:W-:Y:S02]  /*a300*/  IADD3 R178, PT, PT, R167, 0x47, -R8.reuse ;  /* 0x00000047a7b27810 */ /* 0x100fe40007ffe808 */
[----:B------:R-:W-:-:S02]  /*a310*/  IADD3 R205, PT, PT, R166, 0x5f, -R8 ;  /* 0x0000005fa6cd7810 */ /* 0x000fc40007ffe808 */
[C-C-:B------:R-:W-:Y:S01]  /*a320*/  IADD3 R203, PT, PT, R166.reuse, 0x58, -R8.reuse ;  /* 0x00000058a6cb7810 */ /* 0x140fe20007ffe808 */
[C---:B------:R-:W-:Y:S01]  /*a330*/  HMMA.16816.F32.BF16 R24, R180.reuse, R172, R24 ;  /* 0x000000acb418723c */ /* 0x040fe20000041818 */
[--C-:B------:R-:W-:Y:S02]  /*a340*/  IADD3 R172, PT, PT, R167, 0x78, -R8.reuse ;  /* 0x00000078a7ac7810 */ /* 0x100fe40007ffe808 */
[C-C-:B------:R-:W-:Y:S02]  /*a350*/  IADD3 R173, PT, PT, R166.reuse, 0x7f, -R8.reuse ;  /* 0x0000007fa6ad7810 */ /* 0x140fe40007ffe808 */
[C-C-:B------:R-:W-:Y:S02]  /*a360*/  IADD3 R167, PT, PT, R166.reuse, 0x6f, -R8.reuse ;  /* 0x0000006fa6a77810 */ /* 0x140fe40007ffe808 */
[C-C-:B------:R-:W-:Y:S01]  /*a370*/  IADD3 R200, PT, PT, R166.reuse, 0x57, -R8.reuse ;  /* 0x00000057a6c87810 */ /* 0x140fe20007ffe808 */
[----:B------:R-:W-:Y:S01]  /*a380*/  HMMA.16816.F32.BF16 R20, R180, R174, R20 ;  /* 0x000000aeb414723c */ /* 0x000fe20000041814 */
[----:B------:R-:W-:-:S02]  /*a390*/  IADD3 R196, PT, PT, R166, 0x50, -R8 ;  /* 0x00000050a6c47810 */ /* 0x000fc40007ffe808 */
[C-C-:B------:R-:W-:Y:S02]  /*a3a0*/  IADD3 R6, PT, PT, R166.reuse, 0x4f, -R8.reuse ;  /* 0x0000004fa6067810 */ /* 0x140fe40007ffe808 */
[C-C-:B------:R-:W-:Y:S02]  /*a3b0*/  IADD3 R9, PT, PT, R166.reuse, 0x48, -R8.reuse ;  /* 0x00000048a6097810 */ /* 0x140fe40007ffe808 */
[----:B------:R-:W-:Y:S01]  /*a3c0*/  I2FP.F32.S32 R231, R231 ;  /* 0x000000e700e77245 */ /* 0x000fe20000201400 */
[----:B------:R-:W-:Y:S01]  /*a3d0*/  HMMA.16816.F32.BF16 R28, R12, R10, R28 ;  /* 0x0000000a0c1c723c */ /* 0x000fe2000004181c */
[----:B------:R-:W-:Y:S01]  /*a3e0*/  IADD3 R166, PT, PT, R166, 0x47, -R8 ;  /* 0x00000047a6a67810 */ /* 0x000fe20007ffe808 */
[----:B------:R-:W-:Y:S01]  /*a3f0*/  VIADD R8, R170, 0xffffff80 ;  /* 0xffffff80aa087836 */ /* 0x000fe20000000000 */
[----:B------:R-:W-:Y:S01]  /*a400*/  IABS R177, R177 ;  /* 0x000000b100b17213 */ /* 0x000fe20000000000 */
[----:B------:R-:W-:Y:S01]  /*a410*/  FFMA.FTZ R32, R231, -UR14, R32 ;  /* 0x8000000ee7207c23 */ /* 0x000fe20008010020 */
[----:B------:R-:W-:-:S02]  /*a420*/  IABS R176, R176 ;  /* 0x000000b000b07213 */ /* 0x000fc40000000000 */
[----:B------:R-:W-:Y:S01]  /*a430*/  ISETP.GE.AND P6, PT, R8, R228, PT ;  /* 0x000000e40800720c */ /* 0x000fe20003fc6270 */
[----:B------:R-:W-:Y:S01]  /*a440*/  HMMA.16816.F32.BF16 R184, R180, R168, R184 ;  /* 0x000000a8b4b8723c */ /* 0x000fe200000418b8 */
[----:B------:R-:W-:Y:S02]  /*a450*/  I2FP.F32.S32 R177, R177 ;  /* 0x000000b100b17245 */ /* 0x000fe40000201400 */
[----:B------:R-:W-:Y:S02]  /*a460*/  IABS R7, R7 ;  /* 0x0000000700077213 */ /* 0x000fe40000000000 */
[----:B------:R-:W-:Y:S01]  /*a470*/  I2FP.F32.S32 R231, R176 ;  /* 0x000000b000e77245 */ /* 0x000fe20000201400 */
[----:B------:R-:W-:Y:S01]  /*a480*/  FFMA.FTZ R34, R177, -UR14, R34 ;  /* 0x8000000eb1227c23 */ /* 0x000fe20008010022 */
[----:B------:R-:W-:Y:S01]  /*a490*/  FSEL R247, R32, -INF , P6 ;  /* 0xff80000020f77808 */ /* 0x000fe20003000000 */
[----:B------:R-:W-:Y:S01]  /*a4a0*/  VIADD R32, R170, 0xffffffb8 ;  /* 0xffffffb8aa207836 */ /* 0x000fe20000000000 */
[C---:B------:R-:W-:Y:S01]  /*a4b0*/  ISETP.GE.AND P5, PT, R8.reuse, R227, PT ;  /* 0x000000e30800720c */ /* 0x040fe20003fa6270 */
[----:B------:R-:W-:Y:S01]  /*a4c0*/  FFMA.FTZ R16, R231, -UR14, R16 ;  /* 0x8000000ee7107c23 */ /* 0x000fe20008010010 */
[----:B------:R-:W-:-:S02]  /*a4d0*/  ISETP.GE.AND P0, PT, R8, R225, PT ;  /* 0x000000e10800720c */ /* 0x000fc40003f06270 */
[----:B------:R-:W-:Y:S01]  /*a4e0*/  ISETP.GE.AND P6, PT, R8, R226, PT ;  /* 0x000000e20800720c */ /* 0x000fe20003fc6270 */
[----:B------:R-:W-:Y:S01]  /*a4f0*/  IMAD.MOV.U32 R8, RZ, RZ, R7 ;  /* 0x000000ffff087224 */ /* 0x000fe200078e0007 */
[----:B------:R-:W-:Y:S02]  /*a500*/  IABS R9, R9 ;  /* 0x0000000900097213 */ /* 0x000fe40000000000 */
[----:B------:R-:W-:Y:S02]  /*a510*/  FSEL R247, R247, -INF , !P5 ;  /* 0xff800000f7f77808 */ /* 0x000fe40006800000 */
[----:B------:R-:W-:Y:S01]  /*a520*/  ISETP.GE.AND P5, PT, R32, R228, PT ;  /* 0x000000e42000720c */ /* 0x000fe20003fa6270 */
[----:B------:R-:W-:Y:S01]  /*a530*/  HMMA.16816.F32.BF16 R184, R12, R4, R184 ;  /* 0x000000040cb8723c */ /* 0x000fe200000418b8 */
[----:B------:R-:W-:Y:S01]  /*a540*/  FSEL R34, R34, -INF , P6 ;  /* 0xff80000022227808 */ /* 0x000fe20003000000 */
[----:B------:R-:W-:Y:S01]  /*a550*/  VIADD R4, R170, 0xffffffa9 ;  /* 0xffffffa9aa047836 */ /* 0x000fe20000000000 */
[----:B------:R-:W-:-:S02]  /*a560*/  I2FP.F32.S32 R9, R9 ;  /* 0x0000000900097245 */ /* 0x000fc40000201400 */
[----:B------:R-:W-:Y:S02]  /*a570*/  I2FP.F32.S32 R8, R8 ;  /* 0x0000000800087245 */ /* 0x000fe40000201400 */
[----:B------:R-:W-:Y:S02]  /*a580*/  FSEL R7, R34, -INF , !P0 ;  /* 0xff80000022077808 */ /* 0x000fe40004000000 */
[----:B------:R-:W-:Y:S01]  /*a590*/  FSEL R177, R16, -INF , P5 ;  /* 0xff80000010b17808 */ /* 0x000fe20002800000 */
[----:B------:R-:W-:Y:S01]  /*a5a0*/  FFMA.FTZ R16, R8, -UR14, R33 ;  /* 0x8000000e08107c23 */ /* 0x000fe20008010021 */
[C---:B------:R-:W-:Y:S02]  /*a5b0*/  ISETP.GE.AND P6, PT, R32.reuse, R227, PT ;  /* 0x000000e32000720c */ /* 0x040fe40003fc6270 */
[C---:B------:R-:W-:Y:S02]  /*a5c0*/  ISETP.GE.AND P0, PT, R32.reuse, R225, PT ;  /* 0x000000e12000720c */ /* 0x040fe40003f06270 */
[----:B------:R-:W-:Y:S01]  /*a5d0*/  ISETP.GE.AND P5, PT, R32, R226, PT ;  /* 0x000000e22000720c */ /* 0x000fe20003fa6270 */
[----:B------:R-:W-:Y:S01]  /*a5e0*/  FFMA.FTZ R32, R9, -UR14, R18 ;  /* 0x8000000e09207c23 */ /* 0x000fe20008010012 */
[----:B------:R-:W-:Y:S01]  /*a5f0*/  VIADD R18, R170, 0xffffff81 ;  /* 0xffffff81aa127836 */ /* 0x000fe20000000000 */
[----:B------:R-:W1:Y:S01]  /*a600*/  LDSM.16.M88.4 R8, [R221+0xe800] ;  /* 0x00e80000dd08783b */ /* 0x000e620000000200 */
[----:B------:R-:W-:-:S02]  /*a610*/  IABS R172, R172 ;  /* 0x000000ac00ac7213 */ /* 0x000fc40000000000 */
[----:B------:R-:W-:Y:S02]  /*a620*/  FSEL R32, R32, -INF , P5 ;  /* 0xff80000020207808 */ /* 0x000fe40002800000 */
[----:B------:R-:W-:Y:S02]  /*a630*/  ISETP.GE.AND P5, PT, R18, R228, PT ;  /* 0x000000e41200720c */ /* 0x000fe40003fa6270 */
[----:B------:R-:W-:Y:S02]  /*a640*/  IABS R173, R173 ;  /* 0x000000ad00ad7213 */ /* 0x000fe40000000000 */
[----:B------:R-:W-:Y:S02]  /*a650*/  FSEL R177, R177, -INF , !P6 ;  /* 0xff800000b1b17808 */ /* 0x000fe40007000000 */
[----:B------:R-:W-:Y:S01]  /*a660*/  FSEL R176, R32, -INF , !P0 ;  /* 0xff80000020b07808 */ /* 0x000fe20004000000 */
[----:B------:R-:W-:Y:S01]  /*a670*/  IMAD.MOV.U32 R32, RZ, RZ, R173 ;  /* 0x000000ffff207224 */ /* 0x000fe200078e00ad */
[----:B------:R-:W-:-:S02]  /*a680*/  FSEL R16, R16, -INF , P5 ;  /* 0xff80000010107808 */ /* 0x000fc40002800000 */
[C---:B------:R-:W-:Y:S02]  /*a690*/  ISETP.GE.AND P6, PT, R18.reuse, R227, PT ;  /* 0x000000e31200720c */ /* 0x040fe40003fc6270 */
[C---:B------:R-:W-:Y:S02]  /*a6a0*/  ISETP.GE.AND P0, PT, R18.reuse, R225, PT ;  /* 0x000000e11200720c */ /* 0x040fe40003f06270 */
[----:B------:R-:W-:Y:S01]  /*a6b0*/  ISETP.GE.AND P5, PT, R18, R226, PT ;  /* 0x000000e21200720c */ /* 0x000fe20003fa6270 */
[----:B------:R-:W-:Y:S01]  /*a6c0*/  IMAD.MOV.U32 R18, RZ, RZ, R172 ;  /* 0x000000ffff127224 */ /* 0x000fe200078e00ac */
[----:B------:R-:W-:Y:S01]  /*a6d0*/  I2FP.F32.S32 R32, R32 ;  /* 0x0000002000207245 */ /* 0x000fe20000201400 */
[----:B------:R2:W3:Y:S01]  /*a6e0*/  LDSM.16.M88.4 R172, [R219+0xf000] ;  /* 0x00f00000dbac783b */ /* 0x0004e20000000200 */
[----:B------:R-:W-:Y:S02]  /*a6f0*/  IABS R223, R223 ;  /* 0x000000df00df7213 */ /* 0x000fe40000000000 */
[----:B------:R-:W-:Y:S01]  /*a700*/  I2FP.F32.S32 R33, R18 ;  /* 0x0000001200217245 */ /* 0x000fe20000201400 */
[----:B------:R-:W-:-:S02]  /*a710*/  VIADD R18, R170, 0xffffff88 ;  /* 0xffffff88aa127836 */ /* 0x000fc40000000000 */
[----:B------:R-:W-:Y:S01]  /*a720*/  FFMA.FTZ R32, R32, -UR14, R35 ;  /* 0x8000000e20207c23 */ /* 0x000fe20008010023 */
[----:B------:R-:W-:Y:S01]  /*a730*/  IABS R224, R224 ;  /* 0x000000e000e07213 */ /* 0x000fe20000000000 */
[----:B------:R-:W-:Y:S01]  /*a740*/  FFMA.FTZ R28, R33, -UR14, R28 ;  /* 0x8000000e211c7c23 */ /* 0x000fe2000801001c */
[----:B------:R-:W-:Y:S02]  /*a750*/  FSEL R35, R16, -INF , !P6 ;  /* 0xff80000010237808 */ /* 0x000fe40007000000 */
[----:B------:R-:W-:Y:S02]  /*a760*/  ISETP.GE.AND P6, PT, R18, R228, PT ;  /* 0x000000e41200720c */ /* 0x000fe40003fc6270 */
[----:B------:R-:W-:Y:S02]  /*a770*/  FSEL R32, R32, -INF , P5 ;  /* 0xff80000020207808 */ /* 0x000fe40002800000 */
[----:B------:R-:W-:Y:S02]  /*a780*/  I2FP.F32.S32 R16, R223 ;  /* 0x000000df00107245 */ /* 0x000fe40000201400 */
[----:B------:R-:W-:Y:S01]  /*a790*/  IABS R211, R211 ;  /* 0x000000d300d37213 */ /* 0x000fe20000000000 */
[C---:B-1----:R-:W-:Y:S01]  /*a7a0*/  HMMA.16816.F32.BF16 R24, R12.reuse, R8, R24 ;  /* 0x000000080c18723c */ /* 0x042fe20000041818 */
[----:B------:R-:W-:Y:S01]  /*a7b0*/  IABS R222, R222 ;  /* 0x000000de00de7213 */ /* 0x000fe20000000000 */
[----:B------:R-:W-:Y:S01]  /*a7c0*/  FFMA.FTZ R16, R16, -UR14, R29 ;  /* 0x8000000e10107c23 */ /* 0x000fe2000801001d */
[----:B------:R-:W-:Y:S01]  /*a7d0*/  FSEL R33, R32, -INF , !P0 ;  /* 0xff80000020217808 */ /* 0x000fe20004000000 */
[C---:B------:R-:W-:Y:S01]  /*a7e0*/  VIADD R8, R170.reuse, 0xffffff89 ;  /* 0xffffff89aa087836 */ /* 0x040fe20000000000 */
[----:B--2---:R-:W-:Y:S01]  /*a7f0*/  I2FP.F32.S32 R219, R224 ;  /* 0x000000e000db7245 */ /* 0x004fe20000201400 */
[----:B------:R-:W-:Y:S01]  /*a800*/  VIADD R32, R170, 0xffffff90 ;  /* 0xffffff90aa207836 */ /* 0x000fe20000000000 */
[----:B------:R-:W-:Y:S01]  /*a810*/  FSEL R251, R28, -INF , P6 ;  /* 0xff8000001cfb7808 */ /* 0x000fe20003000000 */
[----:B------:R-:W-:Y:S01]  /*a820*/  HMMA.16816.F32.BF16 R20, R12, R10, R20 ;  /* 0x0000000a0c14723c */ /* 0x000fe20000041814 */
[C---:B------:R-:W-:Y:S01]  /*a830*/  ISETP.GE.AND P5, PT, R18.reuse, R227, PT ;  /* 0x000000e31200720c */ /* 0x040fe20003fa6270 */
[----:B------:R-:W-:Y:S01]  /*a840*/  FFMA.FTZ R30, R219, -UR14, R30 ;  /* 0x8000000edb1e7c23 */ /* 0x000fe2000801001e */
[----:B------:R-:W-:Y:S01]  /*a850*/  ISETP.GE.AND P0, PT, R18, R225, PT ;  /* 0x000000e11200720c */ /* 0x000fe20003f06270 */
[----:B------:R-:W-:Y:S01]  /*a860*/  VIADD R10, R170, 0xffffff91 ;  /* 0xffffff91aa0a7836 */ /* 0x000fe20000000000 */
[----:B------:R-:W-:-:S02]  /*a870*/  ISETP.GE.AND P6, PT, R18, R226, PT ;  /* 0x000000e21200720c */ /* 0x000fc40003fc6270 */
[----:B------:R-:W-:Y:S02]  /*a880*/  I2FP.F32.S32 R29, R211 ;  /* 0x000000d3001d7245 */ /* 0x000fe40000201400 */
[----:B------:R-:W-:Y:S02]  /*a890*/  I2FP.F32.S32 R18, R222 ;  /* 0x000000de00127245 */ /* 0x000fe40000201400 */
[----:B------:R-:W-:Y:S01]  /*a8a0*/  FSEL R9, R30, -INF , P6 ;  /* 0xff8000001e097808 */ /* 0x000fe20003000000 */
[----:B------:R-:W-:Y:S01]  /*a8b0*/  FFMA.FTZ R24, R29, -UR14, R24 ;  /* 0x8000000e1d187c23 */ /* 0x000fe20008010018 */
[----:B------:R-:W-:Y:S01]  /*a8c0*/  FSEL R251, R251, -INF , !P5 ;  /* 0xff800000fbfb7808 */ /* 0x000fe20006800000 */
[----:B------:R-:W-:Y:S01]  /*a8d0*/  FFMA.FTZ R18, R18, -UR14, R31 ;  /* 0x8000000e12127c23 */ /* 0x000fe2000801001f */
[C---:B------:R-:W-:Y:S01]  /*a8e0*/  ISETP.GE.AND P5, PT, R8.reuse, R228, PT ;  /* 0x000000e40800720c */ /* 0x040fe20003fa6270 */
[----:B------:R-:W1:Y:S01]  /*a8f0*/  LDSM.16.M88.4 R28, [R221+0xf000] ;  /* 0x00f00000dd1c783b */ /* 0x000e620000000200 */
[----:B---3--:R-:W-:Y:S01]  /*a900*/  HMMA.16816.F32.BF16 R192, R180, R172, R192 ;  /* 0x000000acb4c0723c */ /* 0x008fe200000418c0 */
[----:B------:R-:W-:Y:S01]  /*a910*/  ISETP.GE.AND P6, PT, R8, R227, PT ;  /* 0x000000e30800720c */ /* 0x000fe20003fc6270 */
[----:B------:R-:W-:-:S04]  /*a920*/  DEPBAR.LE SB0, 0x0 ;  /* 0x000080000000791a */ /* 0x000fc80000000000 */
[----:B------:R-:W-:Y:S02]  /*a930*/  FSEL R16, R16, -INF , P5 ;  /* 0xff80000010107808 */ /* 0x000fe40002800000 */
[----:B------:R-:W-:Y:S01]  /*a940*/  IABS R173, R210 ;  /* 0x000000d200ad7213 */ /* 0x000fe20000000000 */
[----:B------:R-:W-:Y:S01]  /*a950*/  HMMA.16816.F32.BF16 R188, R180, R174, R188 ;  /* 0x000000aeb4bc723c */ /* 0x000fe200000418bc */
[C---:B------:R-:W-:Y:S02]  /*a960*/  ISETP.GE.AND P5, PT, R8.reuse, R226, PT ;  /* 0x000000e20800720c */ /* 0x040fe40003fa6270 */
[----:B------:R-:W-:Y:S02]  /*a970*/  FSEL R9, R9, -INF , !P0 ;  /* 0xff80000009097808 */ /* 0x000fe40004000000 */
[----:B------:R-:W-:Y:S02]  /*a980*/  ISETP.GE.AND P0, PT, R8, R225, PT ;  /* 0x000000e10800720c */ /* 0x000fe40003f06270 */
[----:B------:R-:W-:-:S02]  /*a990*/  FSEL R8, R16, -INF , !P6 ;  /* 0xff80000010087808 */ /* 0x000fc40007000000 */
[----:B------:R-:W-:Y:S02]  /*a9a0*/  IABS R199, R199 ;  /* 0x000000c700c77213 */ /* 0x000fe40000000000 */
[----:B------:R-:W-:Y:S02]  /*a9b0*/  I2FP.F32.S32 R173, R173 ;  /* 0x000000ad00ad7245 */ /* 0x000fe40000201400 */
[----:B------:R-:W-:Y:S02]  /*a9c0*/  ISETP.GE.AND P6, PT, R32, R228, PT ;  /* 0x000000e42000720c */ /* 0x000fe40003fc6270 */
[----:B------:R-:W-:Y:S01]  /*a9d0*/  FSEL R18, R18, -INF , P5 ;  /* 0xff80000012127808 */ /* 0x000fe20002800000 */
[----:B------:R-:W-:Y:S01]  /*a9e0*/  FFMA.FTZ R26, R173, -UR14, R26 ;  /* 0x8000000ead1a7c23 */ /* 0x000fe2000801001a */
[----:B------:R-:W-:Y:S02]  /*a9f0*/  IABS R167, R167 ;  /* 0x000000a700a77213 */ /* 0x000fe40000000000 */
[----:B------:R-:W-:-:S02]  /*aa00*/  I2FP.F32.S32 R16, R199 ;  /* 0x000000c700107245 */ /* 0x000fc40000201400 */
[----:B------:R-:W-:Y:S02]  /*aa10*/  ISETP.GE.AND P5, PT, R32, R227, PT ;  /* 0x000000e32000720c */ /* 0x000fe40003fa6270 */
[----:B------:R-:W-:Y:S01]  /*aa20*/  FSEL R249, R18, -INF , !P0 ;  /* 0xff80000012f97808 */ /* 0x000fe20004000000 */
[----:B------:R-:W-:Y:S01]  /*aa30*/  IMAD.MOV.U32 R18, RZ, RZ, R167 ;  /* 0x000000ffff127224 */ /* 0x000fe200078e00a7 */
[----:B------:R-:W-:Y:S01]  /*aa40*/  FSEL R24, R24, -INF , P6 ;  /* 0xff80000018187808 */ /* 0x000fe20003000000 */
[----:B------:R-:W-:Y:S01]  /*aa50*/  FFMA.FTZ R16, R16, -UR14, R25 ;  /* 0x8000000e10107c23 */ /* 0x000fe20008010019 */
[----:B------:R-:W-:Y:S02]  /*aa60*/  ISETP.GE.AND P6, PT, R32, R226, PT ;  /* 0x000000e22000720c */ /* 0x000fe40003fc6270 */
[----:B------:R-:W-:Y:S01]  /*aa70*/  FSEL R199, R24, -INF , !P5 ;  /* 0xff80000018c77808 */ /* 0x000fe20006800000 */
[----:B-1----:R-:W-:Y:S01]  /*aa80*/  HMMA.16816.F32.BF16 R192, R12, R28, R192 ;  /* 0x0000001c0cc0723c */ /* 0x002fe200000418c0 */
[----:B------:R-:W-:-:S02]  /*aa90*/  ISETP.GE.AND P0, PT, R32, R225, PT ;  /* 0x000000e12000720c */ /* 0x000fc40003f06270 */
[----:B------:R-:W-:Y:S02]  /*aaa0*/  ISETP.GE.AND P5, PT, R10, R228, PT ;  /* 0x000000e40a00720c */ /* 0x000fe40003fa6270 */
[----:B------:R-:W-:Y:S02]  /*aab0*/  FSEL R26, R26, -INF , P6 ;  /* 0xff8000001a1a7808 */ /* 0x000fe40003000000 */
[----:B------:R-:W-:Y:S01]  /*aac0*/  IABS R201, R201 ;  /* 0x000000c900c97213 */ /* 0x000fe20000000000 */
[----:B------:R-:W-:Y:S01]  /*aad0*/  HMMA.16816.F32.BF16 R188, R12, R30, R188 ;  /* 0x0000001e0cbc723c */ /* 0x000fe200000418bc */
[----:B------:R-:W-:Y:S02]  /*aae0*/  I2FP.F32.S32 R18, R18 ;  /* 0x0000001200127245 */ /* 0x000fe40000201400 */
[----:B------:R-:W-:Y:S02]  /*aaf0*/  FSEL R167, R26, -INF , !P0 ;  /* 0xff8000001aa77808 */ /* 0x000fe40004000000 */
[----:B------:R-:W-:Y:S01]  /*ab00*/  FSEL R16, R16, -INF , P5 ;  /* 0xff80000010107808 */ /* 0x000fe20002800000 */
[----:B------:R-:W-:Y:S01]  /*ab10*/  FFMA.FTZ R18, R18, -UR14, R27 ;  /* 0x8000000e12127c23 */ /* 0x000fe2000801001b */
[----:B------:R-:W-:-:S02]  /*ab20*/  ISETP.GE.AND P6, PT, R10, R227, PT ;  /* 0x000000e30a00720c */ /* 0x000fc40003fc6270 */
[C---:B------:R-:W-:Y:S02]  /*ab30*/  ISETP.GE.AND P0, PT, R10.reuse, R225, PT ;  /* 0x000000e10a00720c */ /* 0x040fe40003f06270 */
[----:B------:R-:W-:Y:S02]  /*ab40*/  I2FP.F32.S32 R11, R201 ;  /* 0x000000c9000b7245 */ /* 0x000fe40000201400 */
[----:B------:R-:W-:Y:S01]  /*ab50*/  ISETP.GE.AND P5, PT, R10, R226, PT ;  /* 0x000000e20a00720c */ /* 0x000fe20003fa6270 */
[----:B------:R-:W-:Y:S01]  /*ab60*/  VIADD R10, R170, 0xffffff98 ;  /* 0xffffff98aa0a7836 */ /* 0x000fe20000000000 */
[----:B------:R-:W-:Y:S01]  /*ab70*/  IABS R197, R197 ;  /* 0x000000c500c57213 */ /* 0x000fe20000000000 */
[----:B------:R-:W-:Y:S01]  /*ab80*/  FFMA.FTZ R11, R11, -UR14, R20 ;  /* 0x8000000e0b0b7c23 */ /* 0x000fe20008010014 */
[----:B------:R-:W-:Y:S02]  /*ab90*/  IABS R209, R209 ;  /* 0x000000d100d17213 */ /* 0x000fe40000000000 */
[----:B------:R-:W-:Y:S01]  /*aba0*/  FSEL R201, R16, -INF , !P6 ;  /* 0xff80000010c97808 */ /* 0x000fe20007000000 */
[----:B------:R-:W-:Y:S01]  /*abb0*/  IMAD.MOV.U32 R16, RZ, RZ, R197 ;  /* 0x000000ffff107224 */ /* 0x000fe200078e00c5 */
[----:B------:R-:W-:-:S02]  /*abc0*/  ISETP.GE.AND P6, PT, R10, R228, PT ;  /* 0x000000e40a00720c */ /* 0x000fc40003fc6270 */
[----:B------:R-:W-:Y:S02]  /*abd0*/  FSEL R18, R18, -INF , P5 ;  /* 0xff80000012127808 */ /* 0x000fe40002800000 */
[----:B------:R-:W-:Y:S02]  /*abe0*/  I2FP.F32.S32 R25, R209 ;  /* 0x000000d100197245 */ /* 0x000fe40000201400 */
[----:B------:R-:W-:Y:S02]  /*abf0*/  FSEL R197, R18, -INF , !P0 ;  /* 0xff80000012c57808 */ /* 0x000fe40004000000 */
[----:B------:R-:W-:Y:S01]  /*ac00*/  FSEL R11, R11, -INF , P6 ;  /* 0xff8000000b0b7808 */ /* 0x000fe20003000000 */
[----:B------:R-:W-:Y:S01]  /*ac10*/  FFMA.FTZ R22, R25, -UR14, R22 ;  /* 0x8000000e19167c23 */ /* 0x000fe20008010016 */
[C---:B------:R-:W-:Y:S02]  /*ac20*/  ISETP.GE.AND P5, PT, R10.reuse, R227, PT ;  /* 0x000000e30a00720c */ /* 0x040fe40003fa6270 */
[----:B------:R-:W-:-:S02]  /*ac30*/  ISETP.GE.AND P0, PT, R10, R225, PT ;  /* 0x000000e10a00720c */ /* 0x000fc40003f06270 */
        /* <DEDUP_REMOVED lines=19> */
[----:B------:R-:W-:Y:S01]  /*ad70*/  FSEL R245, R16, -INF , !P6 ;  /* 0xff80000010f57808 */ /* 0x000fe20007000000 */
[----:B------:R-:W-:Y:S01]  /*ad80*/  FFMA.FTZ R11, R11, -UR14, R192 ;  /* 0x8000000e0b0b7c23 */ /* 0x000fe200080100c0 */
[----:B------:R-:W-:Y:S02]  /*ad90*/  FSEL R18, R18, -INF , P5 ;  /* 0xff80000012127808 */ /* 0x000fe40002800000 */
[----:B------:R-:W-:Y:S02]  /*ada0*/  ISETP.GE.AND P6, PT, R10, R228, PT ;  /* 0x000000e40a00720c */ /* 0x000fe40003fc6270 */
[----:B------:R-:W-:-:S02]  /*adb0*/  IABS R206, R206 ;  /* 0x000000ce00ce7213 */ /* 0x000fc40000000000 */
[----:B------:R-:W-:Y:S02]  /*adc0*/  IABS R207, R207 ;  /* 0x000000cf00cf7213 */ /* 0x000fe40000000000 */
[----:B------:R-:W-:Y:S02]  /*add0*/  FSEL R169, R18, -INF , !P0 ;  /* 0xff80000012a97808 */ /* 0x000fe40004000000 */
[----:B------:R-:W-:Y:S02]  /*ade0*/  FSEL R11, R11, -INF , P6 ;  /* 0xff8000000b0b7808 */ /* 0x000fe40003000000 */
[C---:B------:R-:W-:Y:S02]  /*adf0*/  ISETP.GE.AND P5, PT, R10.reuse, R227, PT ;  /* 0x000000e30a00720c */ /* 0x040fe40003fa6270 */
[----:B------:R-:W-:Y:S02]  /*ae00*/  ISETP.GE.AND P0, PT, R10, R225, PT ;  /* 0x000000e10a00720c */ /* 0x000fe40003f06270 */
[----:B------:R-:W-:-:S02]  /*ae10*/  I2FP.F32.S32 R16, R206 ;  /* 0x000000ce00107245 */ /* 0x000fc40000201400 */
[----:B------:R-:W-:Y:S02]  /*ae20*/  I2FP.F32.S32 R21, R207 ;  /* 0x000000cf00157245 */ /* 0x000fe40000201400 */
[----:B------:R-:W-:Y:S01]  /*ae30*/  ISETP.GE.AND P6, PT, R10, R226, PT ;  /* 0x000000e20a00720c */ /* 0x000fe20003fc6270 */
[----:B------:R-:W-:Y:S02]  /*ae40*/  VIADD R10, R170, 0xffffffa1 ;  /* 0xffffffa1aa0a7836 */ /* 0x000fe40000000000 */
[----:B------:R-:W-:Y:S01]  /*ae50*/  FFMA.FTZ R16, R16, -UR14, R193 ;  /* 0x8000000e10107c23 */ /* 0x000fe200080100c1 */
[----:B------:R-:W-:Y:S01]  /*ae60*/  FFMA.FTZ R21, R21, -UR14, R194 ;  /* 0x8000000e15157c23 */ /* 0x000fe200080100c2 */
[----:B------:R-:W-:Y:S02]  /*ae70*/  FSEL R221, R11, -INF , !P5 ;  /* 0xff8000000bdd7808 */ /* 0x000fe40006800000 */
[----:B------:R-:W-:Y:S02]  /*ae80*/  IABS R204, R204 ;  /* 0x000000cc00cc7213 */ /* 0x000fe40000000000 */
[----:B------:R-:W-:-:S02]  /*ae90*/  IABS R205, R205 ;  /* 0x000000cd00cd7213 */ /* 0x000fc40000000000 */
[----:B------:R-:W-:Y:S02]  /*aea0*/  ISETP.GE.AND P5, PT, R10, R228, PT ;  /* 0x000000e40a00720c */ /* 0x000fe40003fa6270 */
[----:B------:R-:W-:Y:S02]  /*aeb0*/  I2FP.F32.S32 R11, R204 ;  /* 0x000000cc000b7245 */ /* 0x000fe40000201400 */
[----:B------:R-:W-:Y:S02]  /*aec0*/  I2FP.F32.S32 R18, R205 ;  /* 0x000000cd00127245 */ /* 0x000fe40000201400 */
[----:B------:R-:W-:Y:S01]  /*aed0*/  FSEL R21, R21, -INF , P6 ;  /* 0xff80000015157808 */ /* 0x000fe20003000000 */
[----:B------:R-:W-:Y:S01]  /*aee0*/  FFMA.FTZ R188, R11, -UR14, R188 ;  /* 0x8000000e0bbc7c23 */ /* 0x000fe200080100bc */
[----:B------:R-:W-:Y:S01]  /*aef0*/  FSEL R223, R16, -INF , P5 ;  /* 0xff80000010df7808 */ /* 0x000fe20002800000 */
[----:B------:R-:W-:Y:S01]  /*af00*/  VIADD R16, R170, 0xffffffa8 ;  /* 0xffffffa8aa107836 */ /* 0x000fe20000000000 */
[----:B------:R-:W-:Y:S01]  /*af10*/  ISETP.GE.AND P6, PT, R10, R227, PT ;  /* 0x000000e30a00720c */ /* 0x000fe20003fc6270 */
[----:B------:R-:W-:Y:S01]  /*af20*/  FFMA.FTZ R18, R18, -UR14, R195 ;  /* 0x8000000e12127c23 */ /* 0x000fe200080100c3 */
[----:B------:R-:W-:-:S02]  /*af30*/  IABS R203, R203 ;  /* 0x000000cb00cb7213 */ /* 0x000fc40000000000 */
[----:B------:R-:W-:Y:S02]  /*af40*/  ISETP.GE.AND P5, PT, R10, R226, PT ;  /* 0x000000e20a00720c */ /* 0x000fe40003fa6270 */
[----:B------:R-:W-:Y:S02]  /*af50*/  FSEL R223, R223, -INF , !P6 ;  /* 0xff800000dfdf7808 */ /* 0x000fe40007000000 */
[----:B------:R-:W-:Y:S02]  /*af60*/  IABS R202, R202 ;  /* 0x000000ca00ca7213 */ /* 0x000fe40000000000 */
[----:B------:R-:W-:Y:S02]  /*af70*/  I2FP.F32.S32 R11, R203 ;  /* 0x000000cb000b7245 */ /* 0x000fe40000201400 */
[----:B------:R-:W-:Y:S02]  /*af80*/  ISETP.GE.AND P6, PT, R16, R228, PT ;  /* 0x000000e41000720c */ /* 0x000fe40003fc6270 */
[----:B------:R-:W-:Y:S01]  /*af90*/  FSEL R211, R21, -INF , !P0 ;  /* 0xff80000015d37808 */ /* 0x000fe20004000000 */
[----:B------:R-:W-:Y:S01]  /*afa0*/  FFMA.FTZ R11, R11, -UR14, R190 ;  /* 0x8000000e0b0b7c23 */ /* 0x000fe200080100be */
[----:B------:R-:W-:-:S02]  /*afb0*/  ISETP.GE.AND P0, PT, R10, R225, PT ;  /* 0x000000e10a00720c */ /* 0x000fc40003f06270 */
[----:B------:R-:W-:Y:S02]  /*afc0*/  FSEL R18, R18, -INF , P5 ;  /* 0xff80000012127808 */ /* 0x000fe40002800000 */
[----:B------:R-:W-:Y:S02]  /*afd0*/  I2FP.F32.S32 R10, R202 ;  /* 0x000000ca000a7245 */ /* 0x000fe40000201400 */
[----:B------:R-:W-:Y:S02]  /*afe0*/  ISETP.GE.AND P5, PT, R16, R227, PT ;  /* 0x000000e31000720c */ /* 0x000fe40003fa6270 */
[----:B------:R-:W-:Y:S01]  /*aff0*/  FSEL R231, R188, -INF , P6 ;  /* 0xff800000bce77808 */ /* 0x000fe20003000000 */
[----:B------:R-:W-:Y:S01]  /*b000*/  FFMA.FTZ R10, R10, -UR14, R189 ;  /* 0x8000000e0a0a7c23 */ /* 0x000fe200080100bd */
[----:B------:R-:W-:Y:S02]  /*b010*/  ISETP.GE.AND P6, PT, R16, R226, PT ;  /* 0x000000e21000720c */ /* 0x000fe40003fc6270 */
[----:B------:R-:W-:-:S02]  /*b020*/  IABS R200, R200 ;  /* 0x000000c800c87213 */ /* 0x000fc40000000000 */
[----:B------:R-:W-:Y:S02]  /*b030*/  FSEL R173, R18, -INF , !P0 ;  /* 0xff80000012ad7808 */ /* 0x000fe40004000000 */
[----:B------:R-:W-:Y:S02]  /*b040*/  FSEL R231, R231, -INF , !P5 ;  /* 0xff800000e7e77808 */ /* 0x000fe40006800000 */
[----:B------:R-:W-:Y:S02]  /*b050*/  ISETP.GE.AND P0, PT, R16, R225, PT ;  /* 0x000000e11000720c */ /* 0x000fe40003f06270 */
[----:B------:R-:W-:Y:S02]  /*b060*/  ISETP.GE.AND P5, PT, R4, R228, PT ;  /* 0x000000e40400720c */ /* 0x000fe40003fa6270 */
[----:B------:R-:W-:Y:S02]  /*b070*/  FSEL R11, R11, -INF , P6 ;  /* 0xff8000000b0b7808 */ /* 0x000fe40003000000 */
[----:B------:R-:W-:-:S02]  /*b080*/  IABS R198, R198 ;  /* 0x000000c600c67213 */ /* 0x000fc40000000000 */
[----:B------:R-:W-:Y:S02]  /*b090*/  I2FP.F32.S32 R200, R200 ;  /* 0x000000c800c87245 */ /* 0x000fe40000201400 */
[----:B------:R-:W-:Y:S02]  /*b0a0*/  FSEL R219, R11, -INF , !P0 ;  /* 0xff8000000bdb7808 */ /* 0x000fe40004000000 */
[----:B------:R-:W-:Y:S01]  /*b0b0*/  FSEL R10, R10, -INF , P5 ;  /* 0xff8000000a0a7808 */ /* 0x000fe20002800000 */
[----:B------:R-:W-:Y:S01]  /*b0c0*/  FFMA.FTZ R191, R200, -UR14, R191 ;  /* 0x8000000ec8bf7c23 */ /* 0x000fe200080100bf */
[C---:B------:R-:W-:Y:S02]  /*b0d0*/  ISETP.GE.AND P6, PT, R4.reuse, R227, PT ;  /* 0x000000e30400720c */ /* 0x040fe40003fc6270 */
[----:B------:R-:W-:Y:S02]  /*b0e0*/  ISETP.GE.AND P0, PT, R4, R225, PT ;  /* 0x000000e10400720c */ /* 0x000fe40003f06270 */
[----:B------:R-:W-:-:S02]  /*b0f0*/  I2FP.F32.S32 R5, R198 ;  /* 0x000000c600057245 */ /* 0x000fc40000201400 */
[----:B------:R-:W-:Y:S01]  /*b100*/  ISETP.GE.AND P5, PT, R4, R226, PT ;  /* 0x000000e20400720c */ /* 0x000fe20003fa6270 */
[----:B------:R-:W-:Y:S01]  /*b110*/  VIADD R4, R170, 0xffffffb0 ;  /* 0xffffffb0aa047836 */ /* 0x000fe20000000000 */
[----:B------:R-:W-:Y:S01]  /*b120*/  FSEL R235, R10, -INF , !P6 ;  /* 0xff8000000aeb7808 */ /* 0x000fe20007000000 */
[----:B------:R-:W-:Y:S01]  /*b130*/  FFMA.FTZ R5, R5, -UR14, R184 ;  /* 0x8000000e05057c23 */ /* 0x000fe200080100b8 */
[----:B------:R-:W-:Y:S02]  /*b140*/  FSEL R175, R191, -INF , P5 ;  /* 0xff800000bfaf7808 */ /* 0x000fe40002800000 */
[----:B------:R-:W-:Y:S02]  /*b150*/  ISETP.GE.AND P6, PT, R4, R228, PT ;  /* 0x000000e40400720c */ /* 0x000fe40003fc6270 */
[----:B------:R-:W-:Y:S02]  /*b160*/  IABS R179, R179 ;  /* 0x000000b300b37213 */ /* 0x000fe40000000000 */
[----:B------:R-:W-:-:S02]  /*b170*/  IABS R196, R196 ;  /* 0x000000c400c47213 */ /* 0x000fc40000000000 */
[----:B------:R-:W-:Y:S02]  /*b180*/  FSEL R175, R175, -INF , !P0 ;  /* 0xff800000afaf7808 */ /* 0x000fe40004000000 */
[----:B------:R-:W-:Y:S02]  /*b190*/  FSEL R5, R5, -INF , P6 ;  /* 0xff80000005057808 */ /* 0x000fe40003000000 */
[C---:B------:R-:W-:Y:S02]  /*b1a0*/  ISETP.GE.AND P5, PT, R4.reuse, R227, PT ;  /* 0x000000e30400720c */ /* 0x040fe40003fa6270 */
[C---:B------:R-:W-:Y:S02]  /*b1b0*/  ISETP.GE.AND P0, PT, R4.reuse, R225, PT ;  /* 0x000000e10400720c */ /* 0x040fe40003f06270 */
[----:B------:R-:W-:Y:S02]  /*b1c0*/  I2FP.F32.S32 R10, R179 ;  /* 0x000000b3000a7245 */ /* 0x000fe40000201400 */
[----:B------:R-:W-:Y:S01]  /*b1d0*/  I2FP.F32.S32 R11, R196 ;  /* 0x000000c4000b7245 */ /* 0x000fe20000201400 */
[----:B------:R-:W-:Y:S01]  /*b1e0*/  BAR.SYNC.DEFER_BLOCKING 0x0 ;  /* 0x0000000000007b1d */ /* 0x000fe20000010000 */
[----:B------:R-:W-:Y:S01]  /*b1f0*/  ISETP.GE.AND P6, PT, R4, R226, PT ;  /* 0x000000e20400720c */ /* 0x000fe20003fc6270 */
[----:B------:R-:W-:Y:S01]  /*b200*/  VIADD R4, R170, 0xffffffb1 ;  /* 0xffffffb1aa047836 */ /* 0x000fe20000000000 */
[----:B------:R-:W-:Y:S01]  /*b210*/  IABS R6, R6 ;  /* 0x0000000600067213 */ /* 0x000fe20000000000 */
[----:B------:R-:W-:Y:S01]  /*b220*/  FFMA.FTZ R11, R11, -UR14, R186 ;  /* 0x8000000e0b0b7c23 */ /* 0x000fe200080100ba */
[----:B------:R-:W-:Y:S01]  /*b230*/  FFMA.FTZ R10, R10, -UR14, R185 ;  /* 0x8000000e0a0a7c23 */ /* 0x000fe200080100b9 */
[----:B------:R-:W-:Y:S01]  /*b240*/  FSEL R207, R5, -INF , !P5 ;  /* 0xff80000005cf7808 */ /* 0x000fe20006800000 */
[----:B------:R-:W-:Y:S01]  /*b250*/  VIADD R170, R170, 0xffffffb9 ;  /* 0xffffffb9aaaa7836 */ /* 0x000fe20000000000 */
[----:B------:R-:W-:-:S02]  /*b260*/  I2FP.F32.S32 R6, R6 ;  /* 0x0000000600067245 */ /* 0x000fc40000201400 */
[----:B------:R-:W-:Y:S02]  /*b270*/  ISETP.GE.AND P5, PT, R4, R228, PT ;  /* 0x000000e40400720c */ /* 0x000fe40003fa6270 */
[----:B------:R-:W-:Y:S01]  /*b280*/  IABS R178, R178 ;  /* 0x000000b200b27213 */ /* 0x000fe20000000000 */
[----:B------:R-:W-:Y:S01]  /*b290*/  FFMA.FTZ R6, R6, -UR14, R187 ;  /* 0x8000000e06067c23 */ /* 0x000fe200080100bb */
[----:B------:R-:W-:Y:S02]  /*b2a0*/  FSEL R11, R11, -INF , P6 ;  /* 0xff8000000b0b7808 */ /* 0x000fe40003000000 */
[----:B------:R-:W-:Y:S02]  /*b2b0*/  IABS R166, R166 ;  /* 0x000000a600a67213 */ /* 0x000fe40000000000 */
[----:B------:R-:W-:Y:S02]  /*b2c0*/  FSEL R10, R10, -INF , P5 ;  /* 0xff8000000a0a7808 */ /* 0x000fe40002800000 */
[----:B------:R-:W-:-:S02]  /*b2d0*/  ISETP.GE.AND P5, PT, R4, R226, PT ;  /* 0x000000e20400720c */ /* 0x000fc40003fa6270 */
[----:B------:R-:W-:Y:S02]  /*b2e0*/  I2FP.F32.S32 R178, R178 ;  /* 0x000000b200b27245 */ /* 0x000fe40000201400 */
[----:B------:R-:W-:Y:S02]  /*b2f0*/  FSEL R205, R11, -INF , !P0 ;  /* 0xff8000000bcd7808 */ /* 0x000fe40004000000 */
[----:B------:R-:W-:Y:S01]  /*b300*/  I2FP.F32.S32 R166, R166 ;  /* 0x000000a600a67245 */ /* 0x000fe20000201400 */
[----:B------:R-:W-:Y:S01]  /*b310*/  FFMA.FTZ R17, R178, -UR14, R17 ;  /* 0x8000000eb2117c23 */ /* 0x000fe20008010011 */
[----:B------:R-:W-:Y:S02]  /*b320*/  ISETP.GE.AND P0, PT, R4, R225, PT ;  /* 0x000000e10400720c */ /* 0x000fe40003f06270 */
[----:B------:R-:W-:Y:S01]  /*b330*/  FSEL R6, R6, -INF , P5 ;  /* 0xff80000006067808 */ /* 0x000fe20002800000 */
[----:B------:R-:W-:Y:S01]  /*b340*/  FFMA.FTZ R19, R166, -UR14, R19 ;  /* 0x8000000ea6137c23 */ /* 0x000fe20008010013 */
[----:B------:R-:W-:-:S02]  /*b350*/  ISETP.GE.AND P6, PT, R4, R227, PT ;  /* 0x000000e30400720c */ /* 0x000fc40003fc6270 */
[----:B------:R-:W-:Y:S02]  /*b360*/  ISETP.GE.AND P5, PT, R170, R228, PT ;  /* 0x000000e4aa00720c */ /* 0x000fe40003fa6270 */
[----:B------:R-:W-:Y:S02]  /*b370*/  FSEL R203, R6, -INF , !P0 ;  /* 0xff80000006cb7808 */ /* 0x000fe40004000000 */
[----:B------:R-:W-:Y:S02]  /*b380*/  ISETP.GE.AND P0, PT, R170, R226, PT ;  /* 0x000000e2aa00720c */ /* 0x000fe40003f06270 */
[----:B------:R-:W-:Y:S02]  /*b390*/  FSEL R209, R10, -INF , !P6 ;  /* 0xff8000000ad17808 */ /* 0x000fe40007000000 */
[----:B------:R-:W-:Y:S02]  /*b3a0*/  FSEL R17, R17, -INF , P5 ;  /* 0xff80000011117808 */ /* 0x000fe40002800000 */
[----:B------:R-:W-:-:S02]  /*b3b0*/  ISETP.GE.AND P6, PT, R170, R227, PT ;  /* 0x000000e3aa00720c */ /* 0x000fc40003fc6270 */
[----:B------:R-:W-:Y:S02]  /*b3c0*/  ISETP.GE.AND P5, PT, R170, R225, PT ;  /* 0x000000e1aa00720c */ /* 0x000fe40003fa6270 */
[----:B------:R-:W-:Y:S02]  /*b3d0*/  FSEL R19, R19, -INF , P0 ;  /* 0xff80000013137808 */ /* 0x000fe40000000000 */
[----:B------:R-:W-:Y:S02]  /*b3e0*/  FSEL R204, R17, -INF , !P6 ;  /* 0xff80000011cc7808 */ /* 0x000fe40007000000 */
[----:B------:R-:W-:Y:S01]  /*b3f0*/  FSEL R179, R19, -INF , !P5 ;  /* 0xff80000013b37808 */ /* 0x000fe20006800000 */
[----:B------:R-:W-:Y:S06]  /*b400*/  BRA.U !UP0, `(.L_x_6476) ;  /* 0x0000000908a87547 */ /* 0x000fec000b800000 */
[----:B------:R-:W-:Y:S05]  /*b410*/  BRA.U !UP1, `(.L_x_6477) ;  /* 0x0000000509047547 */ /* 0x000fea000b800000 */
[----:B------:R-:W1:Y:S01]  /*b420*/  LDC R6, c[0x0][0x4f0] ;  /* 0x00013c00ff067b82 */ /* 0x000e620000000800 */
[----:B------:R-:W-:Y:S02]  /*b430*/  UIADD3 UR4, UPT, UPT, UR24, -0x1, URZ ;  /* 0xffffffff18047890 */ /* 0x000fe4000fffe0ff */
[----:B------:R-:W-:Y:S02]  /*b440*/  USHF.L.U32 UR6, UR29, 0x6, URZ ;  /* 0x000000061d067899 */ /* 0x000fe400080006ff */
[----:B------:R-:W-:-:S04]  /*b450*/  USHF.L.U32 UR4, UR4, 0x6, URZ ;  /* 0x0000000604047899 */ /* 0x000fc800080006ff */
[----:B------:R-:W-:Y:S01]  /*b460*/  MOV R11, UR6 ;  /* 0x00000006000b7c02 */ /* 0x000fe20008000f00 */
[----:B------:R-:W-:-:S03]  /*b470*/  UIADD3 UR4, UPT, UPT, UR4, -0x80, URZ ;  /* 0xffffff8004047890 */ /* 0x000fc6000fffe0ff */
[----:B------:R-:W-:Y:S02]  /*b480*/  IABS R11, R11 ;  /* 0x0000000b000b7213 */ /* 0x000fe40000000000 */
[----:B-1----:R-:W-:-:S04]  /*b490*/  IABS R5, R6 ;  /* 0x0000000600057213 */ /* 0x002fc80000000000 */
[----:B------:R-:W1:Y:S08]  /*b4a0*/  I2F.RP R10, R5 ;  /* 0x00000005000a7306 */ /* 0x000e700000209400 */
[----:B-1----:R-:W1:Y:S02]  /*b4b0*/  MUFU.RCP R12, R10 ;  /* 0x0000000a000c7308 */ /* 0x002e640000001000 */
[----:B-1----:R-:W-:-:S02]  /*b4c0*/  VIADD R12, R12, 0xffffffe ;  /* 0x0ffffffe0c0c7836 */ /* 0x002fc40000000000 */
[----:B------:R-:W-:-:S04]  /*b4d0*/  IMAD.U32 R10, RZ, RZ, UR4 ;  /* 0x00000004ff0a7e24 */ /* 0x000fc8000f8e00ff */
[----:B------:R-:W1:Y:S01]  /*b4e0*/  F2I.FTZ.U32.TRUNC.NTZ R13, R12 ;  /* 0x0000000c000d7305 */ /* 0x000e62000021f000 */
[----:B------:R-:W-:Y:S01]  /*b4f0*/  IABS R10, R10 ;  /* 0x0000000a000a7213 */ /* 0x000fe20000000000 */
        /* <DEDUP_REMOVED lines=10> */
[----:B------:R-:W-:-:S05]  /*b5a0*/  IMAD R10, R5, R11, R10 ;  /* 0x0000000b050a7224 */ /* 0x000fca00078e020a */
[----:B------:R-:W-:-:S07]  /*b5b0*/  ISETP.GT.U32.AND P6, PT, R5, R10, PT ;  /* 0x0000000a0500720c */ /* 0x000fce0003fc4070 */
[----:B------:R-:W-:Y:S02]  /*b5c0*/  @!P0 IMAD.IADD R12, R12, 0x1, -R5 ;  /* 0x000000010c0c8824 */ /* 0x000fe400078e0a05 */
[----:B------:R-:W-:-:S03]  /*b5d0*/  @!P0 VIADD R13, R13, 0x1 ;  /* 0x000000010d0d8836 */ /* 0x000fc60000000000 */
[-C--:B------:R-:W-:Y:S01]  /*b5e0*/  ISETP.GE.U32.AND P5, PT, R12, R5.reuse, PT ;  /* 0x000000050c00720c */ /* 0x080fe20003fa6070 */
[----:B------:R-:W-:Y:S01]  /*b5f0*/  @!P6 VIADD R4, R4, 0x1 ;  /* 0x000000010404e836 */ /* 0x000fe20000000000 */
[----:B------:R-:W-:-:S04]  /*b600*/  @!P6 IADD3 R10, PT, PT, R10, -R5, RZ ;  /* 0x800000050a0ae210 */ /* 0x000fc80007ffe0ff */
[----:B------:R-:W-:Y:S02]  /*b610*/  ISETP.GE.U32.AND P0, PT, R10, R5, PT ;  /* 0x000000050a00720c */ /* 0x000fe40003f06070 */
[C---:B------:R-:W-:Y:S02]  /*b620*/  LOP3.LUT R5, R6.reuse, UR4, RZ, 0x3c, !PT ;  /* 0x0000000406057c12 */ /* 0x040fe4000f8e3cff */
[----:B------:R-:W-:Y:S01]  /*b630*/  LOP3.LUT R10, R6, UR6, RZ, 0x3c, !PT ;  /* 0x00000006060a7c12 */ /* 0x000fe2000f8e3cff */
[----:B------:R-:W1:Y:S02]  /*b640*/  LDCU.64 UR6, c[0x0][0x3a0] ;  /* 0x00007400ff0677ac */ /* 0x000e640008000a00 */
[----:B------:R-:W-:Y:S02]  /*b650*/  @P5 IADD3 R13, PT, PT, R13, 0x1, RZ ;  /* 0x000000010d0d5810 */ /* 0x000fe40007ffe0ff */
[----:B------:R-:W-:Y:S02]  /*b660*/  ISETP.GE.AND P5, PT, R5, RZ, PT ;  /* 0x000000ff0500720c */ /* 0x000fe40003fa6270 */
[----:B------:R-:W-:-:S02]  /*b670*/  ISETP.GE.AND P6, PT, R10, RZ, PT ;  /* 0x000000ff0a00720c */ /* 0x000fc40003fc6270 */
[----:B------:R-:W-:Y:S02]  /*b680*/  @P0 IADD3 R4, PT, PT, R4, 0x1, RZ ;  /* 0x0000000104040810 */ /* 0x000fe40007ffe0ff */
[----:B------:R-:W-:Y:S02]  /*b690*/  ISETP.NE.AND P0, PT, R6, RZ, PT ;  /* 0x000000ff0600720c */ /* 0x000fe40003f05270 */
        /* <DEDUP_REMOVED lines=25> */
.L_x_6477:
[----:B------:R-:W-:Y:S01]  /*b830*/  UMOV UR6, URZ ;  /* 0x000000ff00067c82 */ /* 0x000fe20008000000 */
[----:B------:R-:W-:Y:S01]  /*b840*/  USHF.L.U32 UR4, UR10, 0x6, URZ ;  /* 0x000000060a047899 */ /* 0x000fe200080006ff */
[----:B------:R-:W-:-:S05]  /*b850*/  IADD3 R5, P0, PT, RZ, -UR6, RZ ;  /* 0x80000006ff057c10 */ /* 0x000fca000ff1e0ff */
[----:B------:R-:W-:-:S05]  /*b860*/  IMAD.X R4, RZ, RZ, ~UR4, P0 ;  /* 0x80000004ff047e24 */ /* 0x000fca00080e06ff */
[----:B------:R-:W-:-:S04]  /*b870*/  SHF.R.S64 R5, R5, 0x1f, R4 ;  /* 0x0000001f05057819 */ /* 0x000fc80000001004 */
[----:B------:R-:W-:-:S04]  /*b880*/  IADD3 R230, P0, PT, R5, R230, RZ ;  /* 0x000000e605e67210 */ /* 0x000fc80007f1e0ff */
[----:B------:R-:W-:-:S09]  /*b890*/  LEA.HI.X.SX32 R229, R4, R229, 0x1, P0 ;  /* 0x000000e504e57211 */ /* 0x000fd200000f0eff */
.L_x_6478:
[----:B------:R-:W-:Y:S01]  /*b8a0*/  @!P4 IMAD.MOV.U32 R4, RZ, RZ, R230 ;  /* 0x000000ffff04c224 */ /* 0x000fe200078e00e6 */
[----:B------:R-:W-:Y:S01]  /*b8b0*/  USHF.L.U32 UR4, UR10, 0x5, URZ ;  /* 0x000000050a047899 */ /* 0x000fe200080006ff */
[--C-:B------:R-:W-:Y:S01]  /*b8c0*/  @!P4 IMAD.MOV.U32 R5, RZ, RZ, R229.reuse ;  /* 0x000000ffff05c224 */ /* 0x100fe200078e00e5 */
[----:B------:R-:W-:Y:S01]  /*b8d0*/  USHF.L.U64.HI UR10, UR10, 0x5, UR11 ;  /* 0x000000050a0a7899 */ /* 0x000fe2000801020b */
[----:B------:R-:W-:Y:S01]  /*b8e0*/  @!P2 MOV R10, R230 ;  /* 0x000000e6000aa202 */ /* 0x000fe20000000f00 */
[----:B------:R-:W-:Y:S02]  /*b8f0*/  @!P2 IMAD.MOV.U32 R11, RZ, RZ, R229 ;  /* 0x000000ffff0ba224 */ /* 0x000fe400078e00e5 */
[----:B------:R-:W-:Y:S01]  /*b900*/  @!PT LDS RZ, [RZ] ;  /* 0x00000000fffff984 */ /* 0x000fe20000000800 */
[----:B------:R-:W-:Y:S01]  /*b910*/  @!PT LDS RZ, [RZ] ;  /* 0x00000000fffff984 */ /* 0x000fe20000000800 */
[----:B------:R-:W-:Y:S01]  /*b920*/  @!PT LDS RZ, [RZ] ;  /* 0x00000000fffff984 */ /* 0x000fe20000000800 */
[----:B------:R1:W-:Y:S01]  /*b930*/  @!P4 LDGSTS.E.BYPASS.LTC128B.128 [R220+0x8000], desc[UR22][R4.64] ;  /* 0x0800000004dccfae */ /* 0x0003e2000b981a16 */
[----:B------:R-:W-:-:S03]  /*b940*/  IADD3 R16, P0, PT, R230, UR4, RZ ;  /* 0x00000004e6107c10 */ /* 0x000fc6000ff1e0ff */
[----:B------:R2:W-:Y:S01]  /*b950*/  @P4 STS.128 [R220+0x8000], RZ ;  /* 0x008000ffdc004388 */ /* 0x0005e20000000c00 */
[----:B------:R-:W-:Y:S02]  /*b960*/  IADD3.X R17, PT, PT, R229, UR10, RZ, P0, !PT ;  /* 0x0000000ae5117c10 */ /* 0x000fe400087fe4ff */
[----:B------:R-:W-:-:S04]  /*b970*/  IADD3 R14, P0, PT, R16, UR4, RZ ;  /* 0x00000004100e7c10 */ /* 0x000fc8000ff1e0ff */
[----:B------:R-:W-:Y:S02]  /*b980*/  IADD3.X R15, PT, PT, R17, UR10, RZ, P0, !PT ;  /* 0x0000000a110f7c10 */ /* 0x000fe400087fe4ff */
[----:B------:R-:W-:-:S04]  /*b990*/  IADD3 R12, P0, PT, R14, UR4, RZ ;  /* 0x000000040e0c7c10 */ /* 0x000fc8000ff1e0ff */
[----:B------:R-:W-:Y:S01]  /*b9a0*/  IADD3.X R13, PT, PT, R15, UR10, RZ, P0, !PT ;  /* 0x0000000a0f0d7c10 */ /* 0x000fe200087fe4ff */
        /* <DEDUP_REMOVED lines=12> */
[----:B-1----:R-:W-:Y:S01]  /*ba70*/  @!P1 IMAD.MOV.U32 R4, RZ, RZ, R230 ;  /* 0x000000ffff049224 */ /* 0x002fe200078e00e6 */
[----:B------:R-:W-:-:S05]  /*ba80*/  @!P1 MOV R5, R229 ;  /* 0x000000e500059202 */ /* 0x000fca0000000f00 */
        /* <DEDUP_REMOVED lines=66> */
.L_x_6476:
        /* <DEDUP_REMOVED lines=28> */
[C---:B------:R-:W-:Y:S01]  /*c070*/  IADD3 R16, PT, PT, R200.reuse, 0x10000, RZ ;  /* 0x00010000c8107810 */ /* 0x040fe20007ffe0ff */
[----:B------:R-:W-:Y:S01]  /*c080*/  LDSM.16.MT88.4 R12, [R200+0x10000] ;  /* 0x01000000c80c783b */ /* 0x000fe20000004200 */
        /* <DEDUP_REMOVED lines=17> */
[----:B------:R-:W-:Y:S01]  /*c1a0*/  FFMA.FTZ R183, R8, UR4, -R206 ;  /* 0x0000000408b77c23 */ /* 0x000fe200080108ce */
[--C-:B------:R-:W-:Y:S01]  /*c1b0*/  FFMA.FTZ R184, R7, UR4, -R178.reuse ;  /* 0x0000000407b87c23 */ /* 0x100fe200080108b2 */
[--C-:B------:R-:W-:Y:S01]  /*c1c0*/  FFMA.FTZ R182, R33, UR4, -R178.reuse ;  /* 0x0000000421b67c23 */ /* 0x100fe200080108b2 */
[--C-:B------:R-:W-:Y:S01]  /*c1d0*/  FFMA.FTZ R187, R9, UR4, -R178.reuse ;  /* 0x0000000409bb7c23 */ /* 0x100fe200080108b2 */
[----:B------:R-:W-:Y:S01]  /*c1e0*/  FFMA.FTZ R190, R249, UR4, -R178 ;  /* 0x00000004f9be7c23 */ /* 0x000fe200080108b2 */
[----:B------:R-:W-:Y:S01]  /*c1f0*/  @P2 IADD3 R192, PT, PT, R16, -0x40, RZ ;  /* 0xffffffc010c02810 */ /* 0x000fe20007ffe0ff */
[----:B------:R-:W-:Y:S01]  /*c200*/  FMUL.FTZ R189, R5, UR4 ;  /* 0x0000000405bd7c20 */ /* 0x000fe20008410000 */
[----:B------:R-:W-:Y:S01]  /*c210*/  FMUL.FTZ R3, R4, UR4 ;  /* 0x0000000404037c20 */ /* 0x000fe20008410000 */
[----:B------:R-:W-:Y:S01]  /*c220*/  MUFU.EX2 R188, R188 ;  /* 0x000000bc00bc7308 */ /* 0x000fe20000000800 */
[----:B------:R-:W-:Y:S01]  /*c230*/  SEL R165, R165, 0xffffffe0, !P1 ;  /* 0xffffffe0a5a57807 */ /* 0x000fe20004800000 */
[----:B------:R-:W1:Y:S01]  /*c240*/  LDSM.16.MT88.4 R28, [R192] ;  /* 0x00000000c01c783b */ /* 0x000e620000004200 */
[----:B------:R-:W-:Y:S01]  /*c250*/  FFMA.FTZ R196, R201, UR4, -R206 ;  /* 0x00000004c9c47c23 */ /* 0x000fe200080108ce */
[----:B------:R-:W2:Y:S01]  /*c260*/  MUFU.EX2 R185, R185 ;  /* 0x000000b900b97308 */ /* 0x000ea20000000800 */
[----:B------:R-:W-:Y:S01]  /*c270*/  IADD3 R193, PT, PT, R200, R165, RZ ;  /* 0x000000a5c8c17210 */ /* 0x000fe20007ffe0ff */
[----:B------:R-:W-:Y:S01]  /*c280*/  FFMA.FTZ R201, R197, UR4, -R178 ;  /* 0x00000004c5c97c23 */ /* 0x000fe200080108b2 */
[----:B------:R-:W-:Y:S01]  /*c290*/  IADD3 R191, PT, PT, R165, R192, RZ ;  /* 0x000000c0a5bf7210 */ /* 0x000fe20007ffe0ff */
[----:B------:R-:W-:Y:S01]  /*c2a0*/  MUFU.EX2 R186, R186 ;  /* 0x000000ba00ba7308 */ /* 0x000fe20000000800 */
[--C-:B------:R-:W-:Y:S01]  /*c2b0*/  FFMA.FTZ R199, R199, UR4, -R206.reuse ;  /* 0x00000004c7c77c23 */ /* 0x100fe200080108ce */
[----:B------:R-:W-:Y:S01]  /*c2c0*/  LDSM.16.MT88.4 R20, [R193+0x10000] ;  /* 0x01000000c114783b */ /* 0x000fe20000004200 */
[--C-:B------:R-:W-:Y:S01]  /*c2d0*/  FFMA.FTZ R195, R239, UR4, -R206.reuse ;  /* 0x00000004efc37c23 */ /* 0x100fe200080108ce */
[----:B------:R-:W3:Y:S01]  /*c2e0*/  MUFU.EX2 R183, R183 ;  /* 0x000000b700b77308 */ /* 0x000ee20000000800 */
[----:B------:R-:W-:Y:S01]  /*c2f0*/  FFMA.FTZ R194, R245, UR4, -R206 ;  /* 0x00000004f5c27c23 */ /* 0x000fe200080108ce */
[--C-:B------:R-:W-:Y:S01]  /*c300*/  FFMA.FTZ R198, R167, UR4, -R178.reuse ;  /* 0x00000004a7c67c23 */ /* 0x100fe200080108b2 */
[--C-:B------:R-:W-:Y:S01]  /*c310*/  FFMA.FTZ R197, R171, UR4, -R178.reuse ;  /* 0x00000004abc57c23 */ /* 0x100fe200080108b2 */
[----:B------:R-:W-:Y:S01]  /*c320*/  MUFU.EX2 R184, R184 ;  /* 0x000000b800b87308 */ /* 0x000fe20000000800 */
[----:B------:R-:W-:Y:S01]  /*c330*/  FFMA.FTZ R202, R169, UR4, -R178 ;  /* 0x00000004a9ca7c23 */ /* 0x000fe200080108b2 */
[----:B--2---:R-:W-:Y:S01]  /*c340*/  F2FP.BF16.F32.PACK_AB R4, R185, R188 ;  /* 0x000000bcb904723e */ /* 0x004fe200000010ff */
[----:B------:R-:W-:Y:S01]  /*c350*/  LDSM.16.MT88.4 R168, [R193+0x12800] ;  /* 0x01280000c1a8783b */ /* 0x000fe20000004200 */
[----:B------:R-:W2:Y:S01]  /*c360*/  MUFU.EX2 R182, R182 ;  /* 0x000000b600b67308 */ /* 0x000ea20000000800 */
[--C-:B------:R-:W-:Y:S01]  /*c370*/  FFMA.FTZ R208, R221, UR4, -R206.reuse ;  /* 0x00000004ddd07c23 */ /* 0x100fe200080108ce */
[----:B------:R-:W-:Y:S01]  /*c380*/  FFMA.FTZ R221, R223, UR4, -R206 ;  /* 0x00000004dfdd7c23 */ /* 0x000fe200080108ce */
[----:B------:R-:W-:Y:S01]  /*c390*/  LDSM.16.MT88.4 R164, [R192+0x2800] ;  /* 0x00280000c0a4783b */ /* 0x000fe20000004200 */
[----:B------:R-:W-:Y:S01]  /*c3a0*/  MUFU.EX2 R187, R187 ;  /* 0x000000bb00bb7308 */ /* 0x000fe20000000800 */
[----:B------:R-:W-:Y:S01]  /*c3b0*/  FFMA.FTZ R220, R211, UR4, -R178 ;  /* 0x00000004d3dc7c23 */ /* 0x000fe200080108b2 */
[----:B---3--:R-:W-:Y:S01]  /*c3c0*/  F2FP.BF16.F32.PACK_AB R6, R183, R186 ;  /* 0x000000bab706723e */ /* 0x008fe200000010ff */
[--C-:B------:R-:W-:Y:S01]  /*c3d0*/  FFMA.FTZ R223, R231, UR4, -R206.reuse ;  /* 0x00000004e7df7c23 */ /* 0x100fe200080108ce */
[----:B------:R-:W3:Y:S01]  /*c3e0*/  MUFU.EX2 R190, R190 ;  /* 0x000000be00be7308 */ /* 0x000ee20000000800 */
[----:B------:R-:W-:Y:S01]  /*c3f0*/  FFMA.FTZ R210, R235, UR4, -R206 ;  /* 0x00000004ebd27c23 */ /* 0x000fe200080108ce */
[--C-:B------:R-:W-:Y:S01]  /*c400*/  FFMA.FTZ R211, R219, UR4, -R178.reuse ;  /* 0x00000004dbd37c23 */ /* 0x100fe200080108b2 */
[--C-:B------:R-:W-:Y:S01]  /*c410*/  FFMA.FTZ R222, R175, UR4, -R178.reuse ;  /* 0x00000004afde7c23 */ /* 0x100fe200080108b2 */
[----:B------:R-:W4:Y:S01]  /*c420*/  MUFU.EX2 R189, R189 ;  /* 0x000000bd00bd7308 */ /* 0x000f220000000800 */
[----:B------:R-:W-:Y:S01]  /*c430*/  FFMA.FTZ R173, R173, UR4, -R178 ;  /* 0x00000004adad7c23 */ /* 0x000fe200080108b2 */
[----:B--2---:R-:W-:Y:S01]  /*c440*/  F2FP.BF16.F32.PACK_AB R5, R182, R184 ;  /* 0x000000b8b605723e */ /* 0x004fe200000010ff */
[--C-:B------:R-:W-:Y:S01]  /*c450*/  FFMA.FTZ R224, R209, UR4, -R206.reuse ;  /* 0x00000004d1e07c23 */ /* 0x100fe200080108ce */
[----:B------:R-:W2:Y:S01]  /*c460*/  MUFU.EX2 R3, R3 ;  /* 0x0000000300037308 */ /* 0x000ea20000000800 */
[--C-:B------:R-:W-:Y:S01]  /*c470*/  FFMA.FTZ R207, R207, UR4, -R206.reuse ;  /* 0x00000004cfcf7c23 */ /* 0x100fe200080108ce */
[--C-:B------:R-:W-:Y:S01]  /*c480*/  FFMA.FTZ R209, R177, UR4, -R206.reuse ;  /* 0x00000004b1d17c23 */ /* 0x100fe200080108ce */
[----:B------:R-:W-:Y:S01]  /*c490*/  FFMA.FTZ R204, R204, UR4, -R206 ;  /* 0x00000004cccc7c23 */ /* 0x000fe200080108ce */
[----:B------:R-:W-:Y:S01]  /*c4a0*/  MUFU.EX2 R199, R199 ;  /* 0x000000c700c77308 */ /* 0x000fe20000000800 */
[--C-:B------:R-:W-:Y:S01]  /*c4b0*/  FFMA.FTZ R206, R203, UR4, -R178.reuse ;  /* 0x00000004cbce7c23 */ /* 0x100fe200080108b2 */
[----:B---3--:R-:W-:Y:S01]  /*c4c0*/  F2FP.BF16.F32.PACK_AB R7, R190, R187 ;  /* 0x000000bbbe07723e */ /* 0x008fe200000010ff */
[----:B------:R-:W-:Y:S01]  /*c4d0*/  FFMA.FTZ R234, R179, UR4, -R178 ;  /* 0x00000004b3ea7c23 */ /* 0x000fe200080108b2 */
[----:B------:R-:W3:Y:S01]  /*c4e0*/  MUFU.EX2 R196, R196 ;  /* 0x000000c400c47308 */ /* 0x000ee20000000800 */
[----:B------:R-:W-:Y:S01]  /*c4f0*/  PLOP3.LUT P0, PT, PT, PT, UP0, 0x80, 0x8 ;  /* 0x000000000008781c */ /* 0x000fe20003f0f008 */
[-C--:B----4-:R-:W-:Y:S01]  /*c500*/  FMUL.FTZ R24, R144, R189.reuse ;  /* 0x000000bd90187220 */ /* 0x090fe20000410000 */
[-C--:B------:R-:W-:Y:S01]  /*c510*/  FMUL.FTZ R25, R145, R189.reuse ;  /* 0x000000bd91197220 */ /* 0x080fe20000410000 */
[-C--:B------:R-:W-:Y:S01]  /*c520*/  FMUL.FTZ R140, R140, R189.reuse ;  /* 0x000000bd8c8c7220 */ /* 0x080fe20000410000 */
[----:B------:R-:W-:Y:S01]  /*c530*/  FMUL.FTZ R141, R141, R189 ;  /* 0x000000bd8d8d7220 */ /* 0x000fe20000410000 */
[-C--:B--2---:R-:W-:Y:S01]  /*c540*/  FMUL.FTZ R26, R146, R3.reuse ;  /* 0x00000003921a7220 */ /* 0x084fe20000410000 */
[-C--:B------:R-:W-:Y:S01]  /*c550*/  FMUL.FTZ R27, R147, R3.reuse ;  /* 0x00000003931b7220 */ /* 0x080fe20000410000 */
[-C--:B------:R-:W-:Y:S01]  /*c560*/  FMUL.FTZ R142, R142, R3.reuse ;  /* 0x000000038e8e7220 */ /* 0x080fe20000410000 */
[----:B------:R-:W-:Y:S01]  /*c570*/  FMUL.FTZ R143, R143, R3 ;  /* 0x000000038f8f7220 */ /* 0x000fe20000410000 */
[-C--:B------:R-:W-:Y:S01]  /*c580*/  FMUL.FTZ R32, R136, R189.reuse ;  /* 0x000000bd88207220 */ /* 0x080fe20000410000 */
[----:B------:R-:W-:Y:S01]  /*c590*/  FMUL.FTZ R33, R137, R189 ;  /* 0x000000bd89217220 */ /* 0x000fe20000410000 */
[-C--:B------:R-:W-:Y:S01]  /*c5a0*/  FMUL.FTZ R34, R138, R3.reuse ;  /* 0x000000038a227220 */ /* 0x080fe20000410000 */
[----:B------:R-:W-:Y:S01]  /*c5b0*/  FMUL.FTZ R35, R139, R3 ;  /* 0x000000038b237220 */ /* 0x000fe20000410000 */
[C---:B-1----:R-:W-:Y:S01]  /*c5c0*/  HMMA.16816.F32.BF16 R24, R4.reuse, R28, R24 ;  /* 0x0000001c0418723c */ /* 0x042fe20000041818 */
[----:B------:R-:W1:Y:S01]  /*c5d0*/  LDSM.16.MT88.4 R136, [R191+0x2000] ;  /* 0x00200000bf88783b */ /* 0x000e620000004200 */
        /* <DEDUP_REMOVED lines=11> */
[----:B------:R-:W4:Y:S01]  /*c690*/  LDSM.16.MT88.4 R144, [R192+0x2000] ;  /* 0x00200000c090783b */ /* 0x000f220000004200 */
[----:B------:R-:W-:Y:S01]  /*c6a0*/  FMUL.FTZ R61, R61, R189 ;  /* 0x000000bd3d3d7220 */ /* 0x000fe20000410000 */
[-C--:B------:R-:W-:Y:S01]  /*c6b0*/  FMUL.FTZ R62, R62, R3.reuse ;  /* 0x000000033e3e7220 */ /* 0x080fe20000410000 */
        /* <DEDUP_REMOVED lines=26> */
[----:B------:R-:W-:Y:S01]  /*c860*/  LDSM.16.MT88.4 R152, [R191] ;  /* 0x00000000bf98783b */ /* 0x000fe20000004200 */
        /* <DEDUP_REMOVED lines=30> */
[C---:B----4-:R-:W-:Y:S01]  /*ca50*/  HMMA.16816.F32.BF16 R52, R4.reuse, R144, R52 ;  /* 0x000000900434723c */ /* 0x050fe20000041834 */
        /* <DEDUP_REMOVED lines=8> */
[----:B------:R-:W4:Y:S01]  /*cae0*/  LDSM.16.MT88.4 R144, [R193+0x14000] ;  /* 0x01400000c190783b */ /* 0x000f220000004200 */
[-C--:B------:R-:W-:Y:S01]  /*caf0*/  FMUL.FTZ R108, R108, R189.reuse ;  /* 0x000000bd6c6c7220 */ /* 0x080fe20000410000 */
[----:B------:R-:W-:Y:S01]  /*cb00*/  FMUL.FTZ R109, R109, R189 ;  /* 0x000000bd6d6d7220 */ /* 0x000fe20000410000 */
[-C--:B------:R-:W-:Y:S01]  /*cb10*/  FMUL.FTZ R110, R110, R3.reuse ;  /* 0x000000036e6e7220 */ /* 0x080fe20000410000 */
[----:B------:R-:W-:Y:S01]  /*cb20*/  FMUL.FTZ R111, R111, R3 ;  /* 0x000000036f6f7220 */ /* 0x000fe20000410000 */
[-C--:B------:R-:W-:Y:S01]  /*cb30*/  FMUL.FTZ R112, R112, R189.reuse ;  /* 0x000000bd70707220 */ /* 0x080fe20000410000 */
[----:B------:R-:W-:Y:S01]  /*cb40*/  FMUL.FTZ R113, R113, R189 ;  /* 0x000000bd71717220 */ /* 0x000fe20000410000 */
[C---:B------:R-:W-:Y:S01]  /*cb50*/  HMMA.16816.F32.BF16 R16, R4.reuse, R20, R16 ;  /* 0x000000140410723c */ /* 0x040fe20000041810 */
        /* <DEDUP_REMOVED lines=8> */
[----:B------:R-:W-:Y:S01]  /*cbe0*/  LDSM.16.MT88.4 R148, [R200+0x12000] ;  /* 0x01200000c894783b */ /* 0x000fe20000004200 */
[----:B------:R-:W-:Y:S01]  /*cbf0*/  FMUL.FTZ R157, R157, R189 ;  /* 0x000000bd9d9d7220 */ /* 0x000fe20000410000 */
[-C--:B------:R-:W-:Y:S01]  /*cc00*/  FMUL.FTZ R158, R158, R3.reuse ;  /* 0x000000039e9e7220 */ /* 0x080fe20000410000 */
[----:B------:R-:W-:Y:S01]  /*cc10*/  FMUL.FTZ R159, R159, R3 ;  /* 0x000000039f9f7220 */ /* 0x000fe20000410000 */
[-C--:B------:R-:W-:Y:S01]  /*cc20*/  FMUL.FTZ R36, R36, R189.reuse ;  /* 0x000000bd24247220 */ /* 0x080fe20000410000 */
        /* <DEDUP_REMOVED lines=8> */
[----:B------:R-:W-:Y:S01]  /*ccb0*/  MUFU.EX2 R195, R195 ;  /* 0x000000c300c37308 */ /* 0x000fe20000000800 */
[-C--:B------:R-:W-:Y:S01]  /*ccc0*/  FMUL.FTZ R100, R100, R189.reuse ;  /* 0x000000bd64647220 */ /* 0x080fe20000410000 */
[C---:B------:R-:W-:Y:S01]  /*ccd0*/  HMMA.16816.F32.BF16 R72, R4.reuse, R142, R72 ;  /* 0x0000008e0448723c */ /* 0x040fe20000041848 */
[----:B------:R-:W1:Y:S01]  /*cce0*/  LDSM.16.MT88.4 R140, [R191+0x4000] ;  /* 0x00400000bf8c783b */ /* 0x000e620000004200 */
[----:B------:R-:W-:Y:S01]  /*ccf0*/  MUFU.EX2 R194, R194 ;  /* 0x000000c200c27308 */ /* 0x000fe20000000800 */
[----:B------:R-:W-:Y:S01]  /*cd00*/  FMUL.FTZ R101, R101, R189 ;  /* 0x000000bd65657220 */ /* 0x000fe20000410000 */
[-C--:B------:R-:W-:Y:S01]  /*cd10*/  FMUL.FTZ R102, R102, R3.reuse ;  /* 0x0000000366667220 */ /* 0x080fe20000410000 */
[----:B------:R-:W-:Y:S01]  /*cd20*/  FMUL.FTZ R103, R103, R3 ;  /* 0x0000000367677220 */ /* 0x000fe20000410000 */
[----:B------:R-:W-:Y:S01]  /*cd30*/  MUFU.EX2 R198, R198 ;  /* 0x000000c600c67308 */ /* 0x000fe20000000800 */
[-C--:B------:R-:W-:Y:S01]  /*cd40*/  FMUL.FTZ R104, R104, R189.reuse ;  /* 0x000000bd68687220 */ /* 0x080fe20000410000 */
[C---:B--2---:R-:W-:Y:S01]  /*cd50*/  HMMA.16816.F32.BF16 R84, R4.reuse, R136, R84 ;  /* 0x000000880454723c */ /* 0x044fe20000041854 */
[----:B------:R-:W-:Y:S01]  /*cd60*/  FMUL.FTZ R105, R105, R189 ;  /* 0x000000bd69697220 */ /* 0x000fe20000410000 */
[----:B------:R-:W2:Y:S01]  /*cd70*/  MUFU.EX2 R201, R201 ;  /* 0x000000c900c97308 */ /* 0x000ea20000000800 */
[-C--:B------:R-:W-:Y:S01]  /*cd80*/  FMUL.FTZ R106, R106, R3.reuse ;  /* 0x000000036a6a7220 */ /* 0x080fe20000410000 */
[----:B------:R-:W-:Y:S01]  /*cd90*/  FMUL.FTZ R107, R107, R3 ;  /* 0x000000036b6b7220 */ /* 0x000fe20000410000 */
[-C--:B------:R-:W-:Y:S01]  /*cda0*/  FMUL.FTZ R116, R116, R189.reuse ;  /* 0x000000bd74747220 */ /* 0x080fe20000410000 */
[----:B------:R-:W-:Y:S01]  /*cdb0*/  MUFU.EX2 R197, R197 ;  /* 0x000000c500c57308 */ /* 0x000fe20000000800 */
[----:B------:R-:W-:Y:S01]  /*cdc0*/  FMUL.FTZ R117, R117, R189 ;  /* 0x000000bd75757220 */ /* 0x000fe20000410000 */
[C---:B------:R-:W-:Y:S01]  /*cdd0*/  HMMA.16816.F32.BF16 R88, R4.reuse, R138, R88 ;  /* 0x0000008a0458723c */ /* 0x040fe20000041858 */
[----:B------:R-:W5:Y:S01]  /*cde0*/  LDSM.16.MT88.4 R136, [R193+0x16000] ;  /* 0x01600000c188783b */ /* 0x000f620000004200 */
[----:B------:R-:W2:Y:S01]  /*cdf0*/  MUFU.EX2 R202, R202 ;  /* 0x000000ca00ca7308 */ /* 0x000ea20000000800 */
        /* <DEDUP_REMOVED lines=14> */
[----:B------:R-:W-:Y:S01]  /*cee0*/  LDSM.16.MT88.4 R152, [R191+0x6000] ;  /* 0x00600000bf98783b */ /* 0x000fe20000004200 */
[-C--:B------:R-:W-:Y:S01]  /*cef0*/  FMUL.FTZ R130, R130, R3.reuse ;  /* 0x0000000382827220 */ /* 0x080fe20000410000 */
[----:B------:R-:W-:Y:S01]  /*cf00*/  FMUL.FTZ R131, R131, R3 ;  /* 0x0000000383837220 */ /* 0x000fe20000410000 */
[----:B------:R-:W-:Y:S01]  /*cf10*/  MUFU.EX2 R208, R208 ;  /* 0x000000d000d07308 */ /* 0x000fe20000000800 */
[----:B------:R-:W-:Y:S01]  /*cf20*/  LDSM.16.MT88.4 R160, [R200+0x14800] ;  /* 0x01480000c8a0783b */ /* 0x000fe20000004200 */
[----:B------:R-:W-:Y:S01]  /*cf30*/  FFMA.FTZ R188, R243, R189, R188 ;  /* 0x000000bdf3bc7223 */ /* 0x000fe200000100bc */
[----:B------:R-:W-:Y:S01]  /*cf40*/  FFMA.FTZ R3, R241, R3, R184 ;  /* 0x00000003f1037223 */ /* 0x000fe200000100b8 */
[----:B----4-:R-:W-:Y:S01]  /*cf50*/  HMMA.16816.F32.BF16 R76, R4, R144, R76 ;  /* 0x00000090044c723c */ /* 0x010fe2000004184c */
[----:B------:R-:W4:Y:S01]  /*cf60*/  MUFU.EX2 R221, R221 ;  /* 0x000000dd00dd7308 */ /* 0x000f220000000800 */
[----:B------:R-:W-:Y:S01]  /*cf70*/  FADD.FTZ R185, R185, R188 ;  /* 0x000000bcb9b97221 */ /* 0x000fe20000010000 */
[----:B------:R-:W-:-:S02]  /*cf80*/  FADD.FTZ R182, R182, R3 ;  /* 0x00000003b6b67221 */ /* 0x000fc40000010000 */
[----:B------:R-:W-:Y:S01]  /*cf90*/  MUFU.EX2 R223, R223 ;  /* 0x000000df00df7308 */ /* 0x000fe20000000800 */
[----:B------:R-:W-:Y:S01]  /*cfa0*/  FADD.FTZ R186, R186, R185 ;  /* 0x000000b9baba7221 */ /* 0x000fe20000010000 */
[----:B------:R-:W-:Y:S01]  /*cfb0*/  FADD.FTZ R3, R187, R182 ;  /* 0x000000b6bb037221 */ /* 0x000fe20000010000 */
[C---:B------:R-:W-:Y:S01]  /*cfc0*/  HMMA.16816.F32.BF16 R80, R4.reuse, R146, R80 ;  /* 0x000000920450723c */ /* 0x040fe20000041850 */
[----:B------:R-:W3:Y:S01]  /*cfd0*/  LDSM.16.MT88.4 R144, [R200+0x16000] ;  /* 0x01600000c890783b */ /* 0x000ee20000004200 */
[----:B------:R-:W-:Y:S01]  /*cfe0*/  MUFU.EX2 R210, R210 ;  /* 0x000000d200d27308 */ /* 0x000fe20000000800 */
[----:B------:R-:W-:Y:S01]  /*cff0*/  FADD.FTZ R186, R183, R186 ;  /* 0x000000bab7ba7221 */ /* 0x000fe20000010000 */
[----:B------:R-:W-:Y:S02]  /*d000*/  FADD.FTZ R3, R190, R3 ;  /* 0x00000003be037221 */ /* 0x000fe40000010000 */
[----:B------:R-:W-:Y:S02]  /*d010*/  MUFU.EX2 R220, R220 ;  /* 0x000000dc00dc7308 */ /* 0x000fe40000000800 */
[C---:B-1----:R-:W-:Y:S02]  /*d020*/  HMMA.16816.F32.BF16 R92, R4.reuse, R140, R92 ;  /* 0x0000008c045c723c */ /* 0x042fe4000004185c */
[----:B------:R1:W4:Y:S04]  /*d030*/  MUFU.EX2 R219, R173 ;  /* 0x000000ad00db7308 */ /* 0x0003280000000800 */
[----:B------:R-:W-:Y:S02]  /*d040*/  MUFU.EX2 R211, R211 ;  /* 0x000000d300d37308 */ /* 0x000fe40000000800 */
[C---:B------:R-:W-:Y:S01]  /*d050*/  HMMA.16816.F32.BF16 R96, R4.reuse, R142, R96 ;  /* 0x0000008e0460723c */ /* 0x040fe20000041860 */
[----:B------:R-:W2:Y:S01]  /*d060*/  LDSM.16.MT88.4 R140, [R192+0x6000] ;  /* 0x00600000c08c783b */ /* 0x000ea20000004200 */
[----:B------:R-:W4:Y:S04]  /*d070*/  MUFU.EX2 R222, R222 ;  /* 0x000000de00de7308 */ /* 0x000f280000000800 */
[----:B------:R-:W-:Y:S02]  /*d080*/  MUFU.EX2 R207, R207 ;  /* 0x000000cf00cf7308 */ /* 0x000fe40000000800 */
[C---:B-----5:R-:W-:Y:S01]  /*d090*/  HMMA.16816.F32.BF16 R108, R4.reuse, R136, R108 ;  /* 0x00000088046c723c */ /* 0x060fe2000004186c */
[----:B-1----:R-:W-:Y:S01]  /*d0a0*/  LDSM.16.MT88.4 R172, [R193+0x13000] ;  /* 0x01300000c1ac783b */ /* 0x002fe20000004200 */
[----:B------:R-:W1:Y:S04]  /*d0b0*/  MUFU.EX2 R224, R224 ;  /* 0x000000e000e07308 */ /* 0x000e680000000800 */
[----:B------:R-:W-:Y:S02]  /*d0c0*/  MUFU.EX2 R209, R209 ;  /* 0x000000d100d17308 */ /* 0x000fe40000000800 */
[C---:B------:R-:W-:Y:S01]  /*d0d0*/  HMMA.16816.F32.BF16 R112, R4.reuse, R138, R112 ;  /* 0x0000008a0470723c */ /* 0x040fe20000041870 */
[----:B------:R-:W5:Y:S01]  /*d0e0*/  LDSM.16.MT88.4 R136, [R200+0x10800] ;  /* 0x01080000c888783b */ /* 0x000f620000004200 */
[----:B------:R-:W-:Y:S04]  /*d0f0*/  MUFU.EX2 R204, R204 ;  /* 0x000000cc00cc7308 */ /* 0x000fe80000000800 */
[----:B------:R-:W-:Y:S02]  /*d100*/  MUFU.EX2 R206, R206 ;  /* 0x000000ce00ce7308 */ /* 0x000fe40000000800 */
[C---:B------:R-:W-:Y:S02]  /*d110*/  HMMA.16816.F32.BF16 R8, R4.reuse, R12, R8 ;  /* 0x0000000c0408723c */ /* 0x040fe40000041808 */
[----:B------:R-:W-:Y:S06]  /*d120*/  MUFU.EX2 R234, R234 ;  /* 0x000000ea00ea7308 */ /* 0x000fec0000000800 */
[C---:B------:R-:W-:Y:S01]  /*d130*/  HMMA.16816.F32.BF16 R12, R4.reuse, R14, R156 ;  /* 0x0000000e040c723c */ /* 0x040fe2000004189c */
[----:B------:R-:W-:Y:S07]  /*d140*/  LDSM.16.MT88.4 R156, [R193+0x14800] ;  /* 0x01480000c19c783b */ /* 0x000fee0000004200 */
[C---:B------:R-:W-:Y:S08]  /*d150*/  HMMA.16816.F32.BF16 R36, R4.reuse, R148, R36 ;  /* 0x000000940424723c */ /* 0x040ff00000041824 */
        /* <DEDUP_REMOVED lines=21> */
[----:B------:R-:W5:Y:S07]  /*d2b0*/  LDSM.16.MT88.4 R136, [R200+0x12800] ;  /* 0x01280000c888783b */ /* 0x000f6e0000004200 */
[C---:B----4-:R-:W-:Y:S08]  /*d2c0*/  HMMA.16816.F32.BF16 R16, R128.reuse, R148, R16 ;  /* 0x000000948010723c */ /* 0x050ff00000041810 */
[C---:B------:R-:W-:Y:S01]  /*d2d0*/  HMMA.16816.F32.BF16 R20, R128.reuse, R150, R20 ;  /* 0x000000968014723c */ /* 0x040fe20000041814 */
[----:B------:R-:W4:Y:S07]  /*d2e0*/  LDSM.16.MT88.4 R148, [R192+0x4800] ;  /* 0x00480000c094783b */ /* 0x000f2e0000004200 */
[C---:B---3--:R-:W-:Y:S08]  /*d2f0*/  HMMA.16816.F32.BF16 R24, R128.reuse, R144, R24 ;  /* 0x000000908018723c */ /* 0x048ff00000041818 */
[C---:B------:R-:W-:Y:S01]  /*d300*/  HMMA.16816.F32.BF16 R28, R128.reuse, R146, R28 ;  /* 0x00000092801c723c */ /* 0x040fe2000004181c */
[----:B------:R-:W-:Y:S07]  /*d310*/  LDSM.16.MT88.4 R144, [R191+0x4800] ;  /* 0x00480000bf90783b */ /* 0x000fee0000004200 */
[C---:B--2---:R-:W-:Y:S08]  /*d320*/  HMMA.16816.F32.BF16 R32, R128.reuse, R140, R32 ;  /* 0x0000008c8020723c */ /* 0x044ff00000041820 */
[C---:B-----5:R-:W-:Y:S08]  /*d330*/  HMMA.16816.F32.BF16 R36, R128.reuse, R136, R36 ;  /* 0x000000888024723c */ /* 0x060ff00000041824 */
[C---:B------:R-:W-:Y:S01]  /*d340*/  HMMA.16816.F32.BF16 R40, R128.reuse, R138, R40 ;  /* 0x0000008a8028723c */ /* 0x040fe20000041828 */
[----:B------:R-:W2:Y:S07]  /*d350*/  LDSM.16.MT88.4 R136, [R193+0x16800] ;  /* 0x01680000c188783b */ /* 0x000eae0000004200 */
        /* <DEDUP_REMOVED lines=29> */
[C---:B-----5:R-:W-:Y:S08]  /*d530*/  HMMA.16816.F32.BF16 R116, R128.reuse, R152, R116 ;  /* 0x000000988074723c */ /* 0x060ff00000041874 */
        /* <DEDUP_REMOVED lines=16> */
[C---:B--2---:R-:W-:Y:S08]  /*d640*/  HMMA.16816.F32.BF16 R24, R4.reuse, R136, R24 ;  /* 0x000000880418723c */ /* 0x044ff00000041818 */
[C---:B------:R-:W-:Y:S08]  /*d650*/  HMMA.16816.F32.BF16 R28, R4.reuse, R138, R28 ;  /* 0x0000008a041c723c */ /* 0x040ff0000004181c */
[C---:B------:R-:W-:Y:S01]  /*d660*/  HMMA.16816.F32.BF16 R136, R4.reuse, R144, R32 ;  /* 0x000000900488723c */ /* 0x040fe20000041820 */
[----:B------:R-:W-:Y:S07]  /*d670*/  LDSM.16.MT88.4 R32, [R200+0x17000] ;  /* 0x01700000c820783b */ /* 0x000fee0000004200 */
        /* <DEDUP_REMOVED lines=14> */
[----:B--2---:R-:W-:Y:S01]  /*d760*/  HMMA.16816.F32.BF16 R108, R4, R144, R108 ;  /* 0x00000090046c723c */ /* 0x004fe2000004186c */
[--C-:B------:R-:W-:Y:S01]  /*d770*/  FFMA.FTZ R144, R205, UR4, -R178.reuse ;  /* 0x00000004cd907c23 */ /* 0x100fe200080108b2 */
[----:B------:R-:W-:-:S02]  /*d780*/  FFMA.FTZ R205, R176, UR4, -R178 ;  /* 0x00000004b0cd7c23 */ /* 0x000fc400080108b2 */
[----:B------:R-:W-:Y:S01]  /*d790*/  LDSM.16.MT88.4 R176, [R193+0x13800] ;  /* 0x01380000c1b0783b */ /* 0x000fe20000004200 */
[----:B------:R2:W4:Y:S03]  /*d7a0*/  MUFU.EX2 R203, R144 ;  /* 0x0000009000cb7308 */ /* 0x0005260000000800 */
[C---:B------:R-:W-:Y:S01]  /*d7b0*/  HMMA.16816.F32.BF16 R36, R4.reuse, R168, R36 ;  /* 0x000000a80424723c */ /* 0x040fe20000041824 */
[----:B------:R-:W5:Y:S07]  /*d7c0*/  MUFU.EX2 R205, R205 ;  /* 0x000000cd00cd7308 */ /* 0x000f6e0000000800 */
        /* <DEDUP_REMOVED lines=16> */
[----:B------:R-:W3:Y:S07]  /*d8d0*/  LDSM.16.MT88.4 R32, [R200+0x15800] ;  /* 0x01580000c820783b */ /* 0x000eee0000004200 */
[C---:B------:R-:W-:Y:S01]  /*d8e0*/  HMMA.16816.F32.BF16 R112, R4.reuse, R146, R112 ;  /* 0x000000920470723c */ /* 0x040fe20000041870 */
[----:B--2---:R-:W-:Y:S07]  /*d8f0*/  LDSM.16.MT88.4 R144, [R193+0x17800] ;  /* 0x01780000c190783b */ /* 0x004fee0000004200 */
[C---:B-1----:R-:W-:Y:S08]  /*d900*/  HMMA.16816.F32.BF16 R116, R4.reuse, R148, R116 ;  /* 0x000000940474723c */ /* 0x042ff00000041874 */
[C---:B------:R-:W-:Y:S01]  /*d910*/  HMMA.16816.F32.BF16 R120, R4.reuse, R150, R120 ;  /* 0x000000960478723c */ /* 0x040fe20000041878 */
[----:B------:R-:W1:Y:S07]  /*d920*/  LDSM.16.MT88.4 R148, [R193+0x11800] ;  /* 0x01180000c194783b */ /* 0x000e6e0000004200 */
[C---:B----4-:R-:W-:Y:S08]  /*d930*/  HMMA.16816.F32.BF16 R124, R4.reuse, R160, R124 ;  /* 0x000000a0047c723c */ /* 0x050ff0000004187c */
[----:B------:R-:W-:Y:S01]  /*d940*/  HMMA.16816.F32.BF16 R128, R4, R162, R128 ;  /* 0x000000a20480723c */ /* 0x000fe20000041880 */
[----:B------:R-:W-:Y:S01]  /*d950*/  F2FP.BF16.F32.PACK_AB R4, R224, R207 ;  /* 0x000000cfe004723e */ /* 0x000fe200000010ff */
[----:B------:R-:W-:Y:S01]  /*d960*/  FADD.FTZ R207, R207, R210 ;  /* 0x000000d2cfcf7221 */ /* 0x000fe20000010000 */
[----:B------:R-:W-:-:S02]  /*d970*/  F2FP.BF16.F32.PACK_AB R5, R206, R203 ;  /* 0x000000cbce05723e */ /* 0x000fc400000010ff */
[----:B------:R-:W-:Y:S01]  /*d980*/  F2FP.BF16.F32.PACK_AB R6, R204, R209 ;  /* 0x000000d1cc06723e */ /* 0x000fe200000010ff */
[----:B------:R-:W-:Y:S01]  /*d990*/  FADD.FTZ R224, R224, R207 ;  /* 0x000000cfe0e07221 */ /* 0x000fe20000010000 */
[----:B-----5:R-:W-:-:S03]  /*d9a0*/  F2FP.BF16.F32.PACK_AB R7, R234, R205 ;  /* 0x000000cdea07723e */ /* 0x020fc600000010ff */
[----:B------:R-:W-:-:S04]  /*d9b0*/  FADD.FTZ R209, R209, R224 ;  /* 0x000000e0d1d17221 */ /* 0x000fc80000010000 */
[----:B------:R-:W-:Y:S01]  /*d9c0*/  HMMA.16816.F32.BF16 R160, R4, R156, R8 ;  /* 0x0000009c04a0723c */ /* 0x000fe20000041808 */
[----:B------:R-:W2:Y:S01]  /*d9d0*/  LDSM.16.MT88.4 R8, [R191+0x1800] ;  /* 0x00180000bf08783b */ /* 0x000ea20000004200 */
[----:B------:R-:W-:-:S06]  /*d9e0*/  FADD.FTZ R243, R204, R209 ;  /* 0x000000d1ccf37221 */ /* 0x000fcc0000010000 */
[C---:B------:R-:W-:Y:S01]  /*d9f0*/  HMMA.16816.F32.BF16 R156, R4.reuse, R158, R12 ;  /* 0x0000009e049c723c */ /* 0x040fe2000004180c */
[----:B------:R-:W4:Y:S07]  /*da00*/  LDSM.16.MT88.4 R12, [R191+0x3800] ;  /* 0x00380000bf0c783b */ /* 0x000f2e0000004200 */
[C---:B---3--:R-:W-:Y:S08]  /*da10*/  HMMA.16816.F32.BF16 R36, R4.reuse, R140, R36 ;  /* 0x0000008c0424723c */ /* 0x048ff00000041824 */
[C---:B------:R-:W-:Y:S01]  /*da20*/  HMMA.16816.F32.BF16 R40, R4.reuse, R142, R40 ;  /* 0x0000008e0428723c */ /* 0x040fe20000041828 */
[----:B------:R-:W3:Y:S07]  /*da30*/  LDSM.16.MT88.4 R140, [R192+0x1800] ;  /* 0x00180000c08c783b */ /* 0x000eee0000004200 */
[C---:B------:R-:W-:Y:S08]  /*da40*/  HMMA.16816.F32.BF16 R100, R4.reuse, R152, R100 ;  /* 0x000000980464723c */ /* 0x040ff00000041864 */
[C---:B------:R-:W-:Y:S08]  /*da50*/  HMMA.16816.F32.BF16 R104, R4.reuse, R154, R104 ;  /* 0x0000009a0468723c */ /* 0x040ff00000041868 */
[C---:B------:R-:W-:Y:S08]  /*da60*/  HMMA.16816.F32.BF16 R68, R4.reuse, R32, R68 ;  /* 0x000000200444723c */ /* 0x040ff00000041844 */
[C---:B------:R-:W-:Y:S01]  /*da70*/  HMMA.16816.F32.BF16 R72, R4.reuse, R34, R72 ;  /* 0x000000220448723c */ /* 0x040fe20000041848 */
[----:B------:R-:W5:Y:S07]  /*da80*/  LDSM.16.MT88.4 R32, [R192+0x7800] ;  /* 0x00780000c020783b */ /* 0x000f6e0000004200 */
[C---:B-1----:R-:W-:Y:S01]  /*da90*/  HMMA.16816.F32.BF16 R152, R4.reuse, R148, R16 ;  /* 0x000000940498723c */ /* 0x042fe20000041810 */
[----:B------:R-:W1:Y:S07]  /*daa0*/  LDSM.16.MT88.4 R16, [R191+0x5800] ;  /* 0x00580000bf10783b */ /* 0x000e6e0000004200 */
[C---:B--2---:R-:W-:Y:S08]  /*dab0*/  HMMA.16816.F32.BF16 R136, R4.reuse, R8, R136 ;  /* 0x000000080488723c */ /* 0x044ff00000041888 */
[C---:B------:R-:W-:Y:S01]  /*dac0*/  HMMA.16816.F32.BF16 R132, R4.reuse, R10, R132 ;  /* 0x0000000a0484723c */ /* 0x040fe20000041884 */
[----:B------:R-:W2:Y:S07]  /*dad0*/  LDSM.16.MT88.4 R8, [R191+0x7800] ;  /* 0x00780000bf08783b */ /* 0x000eae0000004200 */
[----:B----4-:R-:W-:Y:S01]  /*dae0*/  HMMA.16816.F32.BF16 R60, R4, R12, R60 ;  /* 0x0000000c043c723c */ /* 0x010fe2000004183c */
        /* <DEDUP_REMOVED lines=26> */
[C---:B-----5:R-:W-:Y:S08]  /*dc90*/  HMMA.16816.F32.BF16 R116, R4.reuse, R32, R116 ;  /* 0x000000200474723c */ /* 0x060ff00000041874 */
        /* <DEDUP_REMOVED lines=11> */
.L_x_6473:
[----:B------:R-:W-:-:S12]  /*dd50*/  UIADD3 UR24, UPT, UPT, UR29, -0x1, URZ ;  /* 0xffffffff1d187890 */ /* 0x000fd8000fffe0ff */
.L_x_6479:
[----:B------:R-:W-:-:S09]  /*dd60*/  UISETP.GE.AND UP0, UPT, UR24, UR18, UPT ;  /* 0x000000121800728c */ /* 0x000fd2000bf06270 */
[----:B------:R-:W-:Y:S05]  /*dd70*/  BRA.U !UP0, `(.L_x_6480) ;  /* 0x0000005108f47547 */ /* 0x000fea000b800000 */
[----:B------:R-:W1:Y:S01]  /*dd80*/  LDCU.64 UR4, c[0x0][0x4e0] ;  /* 0x00009c00ff0477ac */ /* 0x000e620008000a00 */
[----:B------:R-:W2:Y:S01]  /*dd90*/  S2UR UR12, SR_CgaCtaId ;  /* 0x00000000000c79c3 */ /* 0x000ea20000008800 */
[----:B------:R-:W-:Y:S01]  /*dda0*/  IADD3 R235, PT, PT, R213, UR20, R2 ;  /* 0x00000014d5eb7c10 */ /* 0x000fe2000fffe002 */
[----:B------:R-:W3:Y:S01]  /*ddb0*/  LDCU.64 UR6, c[0x0][0x4e0] ;  /* 0x00009c00ff0677ac */ /* 0x000ee20008000a00 */
[----:B------:R-:W-:Y:S01]  /*ddc0*/  LOP3.LUT R213, R212, R217, RZ, 0x3c, !PT ;  /* 0x000000d9d4d57212 */ /* 0x000fe200078e3cff */
[----:B------:R-:W-:Y:S01]  /*ddd0*/  IMAD.MOV.U32 R212, RZ, RZ, 0x20 ;  /* 0x00000020ffd47424 */ /* 0x000fe200078e00ff */
[----:B------:R-:W-:Y:S01]  /*dde0*/  LOP3.LUT P0, RZ, R214, 0x2, RZ, 0xc0, !PT ;  /* 0x00000002d6ff7812 */ /* 0x000fe2000780c0ff */
[----:B------:R-:W-:Y:S02]  /*ddf0*/  USHF.L.U32 UR27, UR24, 0x6, URZ ;  /* 0x00000006181b7899 */ /* 0x000fe400080006ff */
        /* <DEDUP_REMOVED lines=32> */
.L_x_6484:
[----:B------:R-:W-:Y:S01]  /*e000*/  PLOP3.LUT P2, PT, PT, PT, UP1, 0x80, 0x8 ;  /* 0x000000000008781c */ /* 0x000fe20003f4f018 */
[----:B------:R-:W2:Y:S01]  /*e010*/  S2R R214, SR_TID.X ;  /* 0x0000000000d67919 */ /* 0x000ea20000002100 */
[----:B------:R-:W-:Y:S01]  /*e020*/  PLOP3.LUT P0, PT, PT, PT, UP1, 0x80, 0x8 ;  /* 0x000000000008781c */ /* 0x000fe20003f0f018 */
[----:B------:R-:W4:Y:S01]  /*e030*/  @!UP1 LDCU UR26, c[0x0][0x3c0] ;  /* 0x00007800ff1a97ac */ /* 0x000f220008000800 */
[----:B------:R-:W-:Y:S04]  /*e040*/  DEPBAR.LE SB0, 0x0 ;  /* 0x000080000000791a */ /* 0x000fe80000000000 */
[----:B------:R-:W-:Y:S01]  /*e050*/  BAR.SYNC.DEFER_BLOCKING 0x0 ;  /* 0x0000000000007b1d */ /* 0x000fe20000010000 */
[C---:B--2---:R-:W-:Y:S01]  /*e060*/  LOP3.LUT R10, R214.reuse, 0x38, RZ, 0xc0, !PT ;  /* 0x00000038d60a7812 */ /* 0x044fe200078ec0ff */
[C---:B------:R-:W-:Y:S01]  /*e070*/  IMAD.SHL.U32 R5, R214.reuse, 0x8, RZ ;  /* 0x00000008d6057824 */ /* 0x040fe200078e00ff */
[----:B------:R-:W-:Y:S01]  /*e080*/  SHF.R.U32.HI R216, RZ, 0x1, R214 ;  /* 0x00000001ffd87819 */ /* 0x000fe200000116d6 */
[----:B------:R-:W-:Y:S01]  /*e090*/  IMAD.SHL.U32 R4, R214, 0x40, RZ ;  /* 0x00000040d6047824 */ /* 0x000fe200078e00ff */
[----:B----4-:R-:W-:Y:S02]  /*e0a0*/  @!UP1 USHF.L.U32 UR20, UR26, 0x6, URZ ;  /* 0x000000061a149899 */ /* 0x010fe400080006ff */
[----:B------:R-:W-:Y:S02]  /*e0b0*/  LOP3.LUT R7, R5, 0x38, RZ, 0xc0, !PT ;  /* 0x0000003805077812 */ /* 0x000fe400078ec0ff */
[----:B------:R-:W-:Y:S01]  /*e0c0*/  LOP3.LUT R6, R4, 0x1c0, RZ, 0xc0, !PT ;  /* 0x000001c004067812 */ /* 0x000fe200078ec0ff */
[----:B------:R-:W-:Y:S01]  /*e0d0*/  @!UP1 UMOV UR27, URZ ;  /* 0x000000ff001b9c82 */ /* 0x000fe20008000000 */
[C---:B------:R-:W-:Y:S01]  /*e0e0*/  LOP3.LUT R8, R7.reuse, 0x40, RZ, 0xfc, !PT ;  /* 0x0000004007087812 */ /* 0x040fe200078efcff */
        /* <DEDUP_REMOVED lines=9> */
[C---:B------:R-:W-:Y:S01]  /*e180*/  LOP3.LUT R8, R7.reuse, 0x80, RZ, 0xfc, !PT ;  /* 0x0000008007087812 */ /* 0x040fe200078efcff */
[----:B------:R-:W-:Y:S01]  /*e190*/  IMAD.U32 R10, RZ, RZ, UR20 ;  /* 0x00000014ff0a7e24 */ /* 0x000fe2000f8e00ff */
[----:B------:R-:W-:Y:S02]  /*e1a0*/  ISETP.GE.AND P5, PT, R7, UR24, PT ;  /* 0x0000001807007c0c */ /* 0x000fe4000bfa6270 */
[----:B------:R-:W-:Y:S02]  /*e1b0*/  LOP3.LUT R5, R215, 0x200, R4, 0xf8, !PT ;  /* 0x00000200d7057812 */ /* 0x000fe400078ef804 */
[----:B------:R-:W-:Y:S01]  /*e1c0*/  ISETP.GE.AND P3, PT, R8, UR24, PT ;  /* 0x0000001808007c0c */ /* 0x000fe2000bf66270 */
[----:B------:R-:W-:Y:S01]  /*e1d0*/  IMAD.MOV.U32 R8, RZ, RZ, R232 ;  /* 0x000000ffff087224 */ /* 0x000fe200078e00e8 */
[----:B------:R-:W-:Y:S02]  /*e1e0*/  LOP3.LUT R223, R4, 0x400, RZ, 0xc0, !PT ;  /* 0x0000040004df7812 */ /* 0x000fe400078ec0ff */
[----:B------:R-:W-:Y:S02]  /*e1f0*/  LOP3.LUT R7, R7, 0xc0, RZ, 0xfc, !PT ;  /* 0x000000c007077812 */ /* 0x000fe400078efcff */
[----:B------:R-:W-:Y:S02]  /*e200*/  LOP3.LUT R4, R3, 0x8, R214, 0x78, !PT ;  /* 0x0000000803047812 */ /* 0x000fe400078e78d6 */
[----:B------:R-:W-:Y:S02]  /*e210*/  LOP3.LUT R224, R216, 0x8, RZ, 0xc0, !PT ;  /* 0x00000008d8e07812 */ /* 0x000fe400078ec0ff */
[----:B------:R-:W-:Y:S01]  /*e220*/  @!P2 IADD3 R232, P2, PT, R232, UR27, RZ ;  /* 0x0000001be8e8ac10 */ /* 0x000fe2000ff5e0ff */
[----:B------:R-:W-:Y:S01]  /*e230*/  IMAD R223, R4, 0x2, R223 ;  /* 0x0000000204df7824 */ /* 0x000fe200078e02df */
[----:B------:R-:W-:Y:S01]  /*e240*/  ISETP.GE.AND P1, PT, R7, UR24, PT ;  /* 0x0000001807007c0c */ /* 0x000fe2000bf26270 */
[----:B------:R-:W-:Y:S01]  /*e250*/  IMAD.MOV.U32 R7, RZ, RZ, R233 ;  /* 0x000000ffff077224 */ /* 0x000fe200078e00e9 */
[----:B------:R-:W-:Y:S02]  /*e260*/  LOP3.LUT R224, R5, R3, R224, 0xf6, !PT ;  /* 0x0000000305e07212 */ /* 0x000fe400078ef6e0 */
[----:B------:R-:W-:Y:S02]  /*e270*/  @!P0 LEA.HI.X.SX32 R233, R10, R233, 0x1, P2 ;  /* 0x000000e90ae98211 */ /* 0x000fe400010f0eff */
[----:B------:R-:W-:Y:S01]  /*e280*/  LEA R245, R245, UR5, 0x1 ;  /* 0x00000005f5f57c11 */ /* 0x000fe2000f8e08ff */
[----:B------:R-:W-:Y:S06]  /*e290*/  BRA.U !UP1, `(.L_x_6481) ;  /* 0x0000000109f87547 */ /* 0x000fec000b800000 */
[----:B------:R-:W2:Y:S01]  /*e2a0*/  LDC R5, c[0x0][0x4f0] ;  /* 0x00013c00ff057b82 */ /* 0x000ea20000000800 */
[----:B------:R-:W-:Y:S01]  /*e2b0*/  UIADD3 UR20, UPT, UPT, UR19, -0x40, URZ ;  /* 0xffffffc013147890 */ /* 0x000fe2000fffe0ff */
[----:B------:R-:W-:Y:S01]  /*e2c0*/  MOV R10, RZ ;  /* 0x000000ff000a7202 */ /* 0x000fe20000000f00 */
        /* <DEDUP_REMOVED lines=59> */
.L_x_6481:
        /* <DEDUP_REMOVED lines=113> */
[----:B------:R-:W-:Y:S04]  /*ed90*/  LDSM.16.M88.4 R196, [R220] ;  /* 0x00000000dcc4783b */ /* 0x000fe80000000200 */
[----:B------:R-:W-:Y:S01]  /*eda0*/  LDSM.16.M88.4 R200, [R218+0x8000] ;  /* 0x00800000dac8783b */ /* 0x000fe20000000200 */
[C---:B----4-:R-:W-:Y:S03]  /*edb0*/  HMMA.16816.F32.BF16 R4, R164.reuse, R168, RZ ;  /* 0x000000a8a404723c */ /* 0x050fe600000418ff */
[----:B------:R-:W-:Y:S04]  /*edc0*/  LDSM.16.M88.4 R204, [R218+0x8800] ;  /* 0x00880000dacc783b */ /* 0x000fe80000000200 */
[----:B--2---:R-:W-:Y:S01]  /*edd0*/  LDSM.16.M88.4 R208, [R223+UR5+0xe000] ;  /* 0x00e00005dfd0783b */ /* 0x004fe20008000200 */
[C---:B------:R-:W-:Y:S03]  /*ede0*/  HMMA.16816.F32.BF16 R8, R164.reuse, R170, RZ ;  /* 0x000000aaa408723c */ /* 0x040fe600000418ff */
[----:B------:R-:W2:Y:S05]  /*edf0*/  LDSM.16.M88.4 R168, [R221+0x9000] ;  /* 0x00900000dda8783b */ /* 0x000eaa0000000200 */
[C---:B-----5:R-:W-:Y:S08]  /*ee00*/  HMMA.16816.F32.BF16 R12, R164.reuse, R172, RZ ;  /* 0x000000aca40c723c */ /* 0x060ff000000418ff */
[C---:B------:R-:W-:Y:S01]  /*ee10*/  HMMA.16816.F32.BF16 R16, R164.reuse, R174, RZ ;  /* 0x000000aea410723c */ /* 0x040fe200000418ff */
[----:B------:R-:W4:Y:S07]  /*ee20*/  LDSM.16.M88.4 R172, [R221+0x9800] ;  /* 0x00980000ddac783b */ /* 0x000f2e0000000200 */
[C---:B-1----:R-:W-:Y:S08]  /*ee30*/  HMMA.16816.F32.BF16 R20, R164.reuse, R176, RZ ;  /* 0x000000b0a414723c */ /* 0x042ff000000418ff */
[C---:B------:R-:W-:Y:S01]  /*ee40*/  HMMA.16816.F32.BF16 R24, R164.reuse, R178, RZ ;  /* 0x000000b2a418723c */ /* 0x040fe200000418ff */
[----:B------:R-:W-:Y:S07]  /*ee50*/  LDSM.16.M88.4 R176, [R218+0x9800] ;  /* 0x00980000dab0783b */ /* 0x000fee0000000200 */
[C---:B---3--:R-:W-:Y:S08]  /*ee60*/  HMMA.16816.F32.BF16 R28, R164.reuse, R180, RZ ;  /* 0x000000b4a41c723c */ /* 0x048ff000000418ff */
[----:B------:R-:W-:Y:S01]  /*ee70*/  HMMA.16816.F32.BF16 R32, R164, R182, RZ ;  /* 0x000000b6a420723c */ /* 0x000fe200000418ff */
[----:B------:R-:W1:Y:S04]  /*ee80*/  LDSM.16.M88.4 R164, [R218+0x9000] ;  /* 0x00900000daa4783b */ /* 0x000e680000000200 */
[----:B------:R-:W-:Y:S03]  /*ee90*/  LDSM.16.M88.4 R180, [R219] ;  /* 0x00000000dbb4783b */ /* 0x000fe60000000200 */
[C---:B------:R-:W-:Y:S08]  /*eea0*/  HMMA.16816.F32.BF16 R4, R184.reuse, R188, R4 ;  /* 0x000000bcb804723c */ /* 0x040ff00000041804 */
        /* <DEDUP_REMOVED lines=8> */
[C---:B----4-:R-:W-:Y:S08]  /*ef30*/  HMMA.16816.F32.BF16 R28, R184.reuse, R172, R28 ;  /* 0x000000acb81c723c */ /* 0x050ff0000004181c */
[----:B------:R-:W-:Y:S01]  /*ef40*/  HMMA.16816.F32.BF16 R32, R184, R174, R32 ;  /* 0x000000aeb820723c */ /* 0x000fe20000041820 */
[----:B------:R-:W4:Y:S04]  /*ef50*/  LDSM.16.M88.4 R172, [R3+0x9800] ;  /* 0x0098000003ac783b */ /* 0x000f280000000200 */
[----:B------:R-:W-:Y:S03]  /*ef60*/  LDSM.16.M88.4 R184, [R224+0x2000] ;  /* 0x00200000e0b8783b */ /* 0x000fe60000000200 */
[C---:B------:R-:W-:Y:S08]  /*ef70*/  HMMA.16816.F32.BF16 R4, R196.reuse, R200, R4 ;  /* 0x000000c8c404723c */ /* 0x040ff00000041804 */
[C---:B------:R-:W-:Y:S01]  /*ef80*/  HMMA.16816.F32.BF16 R8, R196.reuse, R202, R8 ;  /* 0x000000cac408723c */ /* 0x040fe20000041808 */
[----:B------:R-:W4:Y:S07]  /*ef90*/  LDSM.16.M88.4 R200, [R223+UR5+0xa000] ;  /* 0x00a00005dfc8783b */ /* 0x000f2e0008000200 */
[C---:B------:R-:W-:Y:S08]  /*efa0*/  HMMA.16816.F32.BF16 R12, R196.reuse, R204, R12 ;  /* 0x000000ccc40c723c */ /* 0x040ff0000004180c */
[C---:B------:R-:W-:Y:S01]  /*efb0*/  HMMA.16816.F32.BF16 R16, R196.reuse, R206, R16 ;  /* 0x000000cec410723c */ /* 0x040fe20000041810 */
[----:B------:R-:W4:Y:S07]  /*efc0*/  LDSM.16.M88.4 R204, [R223+UR5+0xa800] ;  /* 0x00a80005dfcc783b */ /* 0x000f2e0008000200 */
[C---:B-1----:R-:W-:Y:S08]  /*efd0*/  HMMA.16816.F32.BF16 R20, R196.reuse, R164, R20 ;  /* 0x000000a4c414723c */ /* 0x042ff00000041814 */
[C---:B------:R-:W-:Y:S01]  /*efe0*/  HMMA.16816.F32.BF16 R24, R196.reuse, R166, R24 ;  /* 0x000000a6c418723c */ /* 0x040fe20000041818 */
[----:B------:R-:W1:Y:S07]  /*eff0*/  LDSM.16.M88.4 R164, [R223+UR5+0xb000] ;  /* 0x00b00005dfa4783b */ /* 0x000e6e0008000200 */
[C---:B------:R-:W-:Y:S08]  /*f000*/  HMMA.16816.F32.BF16 R28, R196.reuse, R176, R28 ;  /* 0x000000b0c41c723c */ /* 0x040ff0000004181c */
[----:B------:R-:W-:Y:S01]  /*f010*/  HMMA.16816.F32.BF16 R32, R196, R178, R32 ;  /* 0x000000b2c420723c */ /* 0x000fe20000041820 */
[----:B------:R-:W1:Y:S04]  /*f020*/  LDSM.16.M88.4 R176, [R223+UR5+0xb800] ;  /* 0x00b80005dfb0783b */ /* 0x000e680008000200 */
[----:B------:R-:W-:Y:S03]  /*f030*/  LDSM.16.M88.4 R196, [R221+0xa000] ;  /* 0x00a00000ddc4783b */ /* 0x000fe60000000200 */
[C---:B---3--:R-:W-:Y:S08]  /*f040*/  HMMA.16816.F32.BF16 R4, R180.reuse, R188, R4 ;  /* 0x000000bcb404723c */ /* 0x048ff00000041804 */
[C---:B------:R-:W-:Y:S01]  /*f050*/  HMMA.16816.F32.BF16 R8, R180.reuse, R190, R8 ;  /* 0x000000beb408723c */ /* 0x040fe20000041808 */
[----:B------:R-:W3:Y:S07]  /*f060*/  LDSM.16.M88.4 R188, [R222+0x2000] ;  /* 0x00200000debc783b */ /* 0x000eee0000000200 */
[C---:B-----5:R-:W-:Y:S08]  /*f070*/  HMMA.16816.F32.BF16 R12, R180.reuse, R192, R12 ;  /* 0x000000c0b40c723c */ /* 0x060ff0000004180c */
        /* <DEDUP_REMOVED lines=21> */
[----:B------:R-:W1:Y:S03]  /*f1d0*/  LDSM.16.M88.4 R184, [R218+0xb000] ;  /* 0x00b00000dab8783b */ /* 0x000e660000000200 */
[C---:B---3--:R-:W-:Y:S08]  /*f1e0*/  HMMA.16816.F32.BF16 R4, R188.reuse, R196, R4 ;  /* 0x000000c4bc04723c */ /* 0x048ff00000041804 */
[C---:B------:R-:W-:Y:S01]  /*f1f0*/  HMMA.16816.F32.BF16 R8, R188.reuse, R198, R8 ;  /* 0x000000c6bc08723c */ /* 0x040fe20000041808 */
[----:B------:R-:W-:Y:S07]  /*f200*/  LDSM.16.M88.4 R196, [R3+0xa000] ;  /* 0x00a0000003c4783b */ /* 0x000fee0000000200 */
[C---:B-----5:R-:W-:Y:S08]  /*f210*/  HMMA.16816.F32.BF16 R12, R188.reuse, R192, R12 ;  /* 0x000000c0bc0c723c */ /* 0x060ff0000004180c */
        /* <DEDUP_REMOVED lines=11> */
[----:B------:R-:W1:Y:S07]  /*f2d0*/  LDSM.16.M88.4 R176, [R3+0xb000] ;  /* 0x00b0000003b0783b */ /* 0x000e6e0000000200 */
[C---:B------:R-:W-:Y:S08]  /*f2e0*/  HMMA.16816.F32.BF16 R12, R164.reuse, R180, R12 ;  /* 0x000000b4a40c723c */ /* 0x040ff0000004180c */
[C---:B------:R-:W-:Y:S01]  /*f2f0*/  HMMA.16816.F32.BF16 R16, R164.reuse, R182, R16 ;  /* 0x000000b6a410723c */ /* 0x040fe20000041810 */
[----:B------:R-:W-:Y:S07]  /*f300*/  LDSM.16.M88.4 R180, [R223+UR5+0xc000] ;  /* 0x00c00005dfb4783b */ /* 0x000fee0008000200 */
[C---:B------:R-:W-:Y:S08]  /*f310*/  HMMA.16816.F32.BF16 R20, R164.reuse, R184, R20 ;  /* 0x000000b8a414723c */ /* 0x040ff00000041814 */
[C---:B------:R-:W-:Y:S01]  /*f320*/  HMMA.16816.F32.BF16 R24, R164.reuse, R186, R24 ;  /* 0x000000baa418723c */ /* 0x040fe20000041818 */
[----:B------:R-:W-:Y:S07]  /*f330*/  LDSM.16.M88.4 R184, [R223+UR5+0xc800] ;  /* 0x00c80005dfb8783b */ /* 0x000fee0008000200 */
[C---:B--2---:R-:W-:Y:S08]  /*f340*/  HMMA.16816.F32.BF16 R28, R164.reuse, R168, R28 ;  /* 0x000000a8a41c723c */ /* 0x044ff0000004181c */
[----:B------:R-:W-:Y:S01]  /*f350*/  HMMA.16816.F32.BF16 R32, R164, R170, R32 ;  /* 0x000000aaa420723c */ /* 0x000fe20000041820 */
[----:B------:R-:W2:Y:S04]  /*f360*/  LDSM.16.M88.4 R164, [R3+0xb800] ;  /* 0x00b8000003a4783b */ /* 0x000ea80000000200 */
[----:B------:R-:W4:Y:S03]  /*f370*/  LDSM.16.M88.4 R168, [R224+0x4000] ;  /* 0x00400000e0a8783b */ /* 0x000f260000000200 */
[C---:B------:R-:W-:Y:S08]  /*f380*/  HMMA.16816.F32.BF16 R4, R192.reuse, R196, R4 ;  /* 0x000000c4c004723c */ /* 0x040ff00000041804 */
[C---:B------:R-:W-:Y:S01]  /*f390*/  HMMA.16816.F32.BF16 R8, R192.reuse, R198, R8 ;  /* 0x000000c6c008723c */ /* 0x040fe20000041808 */
[----:B------:R-:W-:Y:S07]  /*f3a0*/  LDSM.16.M88.4 R196, [R222+0x4000] ;  /* 0x00400000dec4783b */ /* 0x000fee0000000200 */
[C---:B---3--:R-:W-:Y:S08]  /*f3b0*/  HMMA.16816.F32.BF16 R12, R192.reuse, R172, R12 ;  /* 0x000000acc00c723c */ /* 0x048ff0000004180c */
[C---:B------:R-:W-:Y:S01]  /*f3c0*/  HMMA.16816.F32.BF16 R16, R192.reuse, R174, R16 ;  /* 0x000000aec010723c */ /* 0x040fe20000041810 */
[----:B------:R-:W3:Y:S07]  /*f3d0*/  LDSM.16.M88.4 R172, [R223+UR5+0xd800] ;  /* 0x00d80005dfac783b */ /* 0x000eee0008000200 */
[C---:B-1----:R-:W-:Y:S08]  /*f3e0*/  HMMA.16816.F32.BF16 R20, R192.reuse, R176, R20 ;  /* 0x000000b0c014723c */ /* 0x042ff00000041814 */
[C---:B------:R-:W-:Y:S01]  /*f3f0*/  HMMA.16816.F32.BF16 R24, R192.reuse, R178, R24 ;  /* 0x000000b2c018723c */ /* 0x040fe20000041818 */
[----:B------:R-:W-:Y:S07]  /*f400*/  LDSM.16.M88.4 R176, [R221+0xd000] ;  /* 0x00d00000ddb0783b */ /* 0x000fee0000000200 */
[C---:B--2---:R-:W-:Y:S08]  /*f410*/  HMMA.16816.F32.BF16 R28, R192.reuse, R164, R28 ;  /* 0x000000a4c01c723c */ /* 0x044ff0000004181c */
        /* <DEDUP_REMOVED lines=176> */
.L_x_6483:
        /* <DEDUP_REMOVED lines=94> */
.L_x_6482:
[----:B------:R-:W-:Y:S01]  /*10500*/  IADD3 R3, PT, PT, R235, -0x8, RZ ;  /* 0xfffffff8eb037810 */ /* 0x000fe20007ffe0ff */
[C---:B--2---:R-:W-:Y:S01]  /*10510*/  VIADD R171, R234.reuse, 0xffffffe9 ;  /* 0xffffffe9eaab7836 */ /* 0x044fe20000000000 */
        /* <DEDUP_REMOVED lines=9> */
[C---:B------:R-:W-:Y:S01]  /*105b0*/  FFMA.FTZ R4, R3.reuse, -UR14, R4 ;  /* 0x8000000e03047c23 */ /* 0x040fe20008010004 */
[C---:B------:R-:W-:Y:S01]  /*105c0*/  ISETP.GE.AND P5, PT, R164.reuse, R226, PT ;  /* 0x000000e2a400720c */ /* 0x040fe20003fa6270 */
[----:B------:R-:W-:Y:S01]  /*105d0*/  FFMA.FTZ R10, R3, -UR14, R10 ;  /* 0x8000000e030a7c23 */ /* 0x000fe2000801000a */
[CC--:B------:R-:W-:Y:S02]  /*105e0*/  ISETP.GE.AND P4, PT, R164.reuse, R228.reuse, PT ;  /* 0x000000e4a400720c */ /* 0x0c0fe40003f86270 */
[C---:B------:R-:W-:Y:S02]  /*105f0*/  ISETP.GE.AND P0, PT, R164.reuse, R225, PT ;  /* 0x000000e1a400720c */ /* 0x040fe40003f06270 */
[-C--:B------:R-:W-:Y:S02]  /*10600*/  ISETP.GE.AND P6, PT, R164, R227.reuse, PT ;  /* 0x000000e3a400720c */ /* 0x080fe40003fc6270 */
[----:B------:R-:W-:Y:S01]  /*10610*/  FSEL R164, R6, -INF , P5 ;  /* 0xff80000006a47808 */ /* 0x000fe20002800000 */
[----:B------:R-:W-:Y:S01]  /*10620*/  VIADD R6, R235, 0xffffffe7 ;  /* 0xffffffe7eb067836 */ /* 0x000fe20000000000 */
[----:B------:R-:W-:Y:S02]  /*10630*/  FSEL R4, R4, -INF , P4 ;  /* 0xff80000004047808 */ /* 0x000fe40002000000 */
[C---:B------:R-:W-:Y:S02]  /*10640*/  ISETP.GE.AND P3, PT, R165.reuse, R228, PT ;  /* 0x000000e4a500720c */ /* 0x040fe40003f66270 */
[C---:B------:R-:W-:Y:S02]  /*10650*/  ISETP.GE.AND P5, PT, R165.reuse, R227, PT ;  /* 0x000000e3a500720c */ /* 0x040fe40003fa6270 */
[C---:B------:R-:W-:Y:S02]  /*10660*/  ISETP.GE.AND P4, PT, R165.reuse, R225, PT ;  /* 0x000000e1a500720c */ /* 0x040fe40003f86270 */
[----:B------:R-:W-:Y:S02]  /*10670*/  ISETP.GE.AND P1, PT, R165, R226, PT ;  /* 0x000000e2a500720c */ /* 0x000fe40003f26270 */
        /* <DEDUP_REMOVED lines=31> */
[----:B------:R-:W-:Y:S01]  /*10870*/  FSEL R170, R7, -INF , P1 ;  /* 0xff80000007aa7808 */ /* 0x000fe20000800000 */
[----:B------:R-:W-:Y:S01]  /*10880*/  FFMA.FTZ R16, R165, -UR14, R16 ;  /* 0x8000000ea5107c23 */ /* 0x000fe20008010010 */
[----:B------:R-:W-:Y:S01]  /*10890*/  ISETP.GE.AND P1, PT, R171, R228, PT ;  /* 0x000000e4ab00720c */ /* 0x000fe20003f26270 */
[C---:B------:R-:W-:Y:S01]  /*108a0*/  VIADD R165, R235.reuse, 0xffffffc0 ;  /* 0xffffffc0eba57836 */ /* 0x040fe20000000000 */
[C---:B------:R-:W-:Y:S02]  /*108b0*/  IADD3 R3, PT, PT, R235.reuse, -0x18, RZ ;  /* 0xffffffe8eb037810 */ /* 0x040fe40007ffe0ff */
[----:B------:R-:W-:Y:S02]  /*108c0*/  MOV R6, R167 ;  /* 0x000000a700067202 */ /* 0x000fe40000000f00 */
[----:B------:R-:W-:Y:S02]  /*108d0*/  IADD3 R167, PT, PT, R235, -0x30, RZ ;  /* 0xffffffd0eba77810 */ /* 0x000fe40007ffe0ff */
[----:B------:R-:W-:Y:S02]  /*108e0*/  IADD3 R174, PT, PT, R234, -0x18, RZ ;  /* 0xffffffe8eaae7810 */ /* 0x000fe40007ffe0ff */
[----:B------:R-:W-:Y:S02]  /*108f0*/  I2FP.F32.S32 R166, R166 ;  /* 0x000000a600a67245 */ /* 0x000fe40000201400 */
[----:B------:R-:W-:Y:S02]  /*10900*/  FSEL R172, R5, -INF , P3 ;  /* 0xff80000005ac7808 */ /* 0x000fe40001800000 */
[----:B------:R-:W-:Y:S01]  /*10910*/  FSEL R5, R9, -INF , P1 ;  /* 0xff80000009057808 */ /* 0x000fe20000800000 */
[C---:B------:R-:W-:Y:S01]  /*10920*/  FFMA.FTZ R17, R166.reuse, -UR14, R17 ;  /* 0x8000000ea6117c23 */ /* 0x040fe20008010011 */
[----:B------:R-:W-:Y:S01]  /*10930*/  IABS R3, R3 ;  /* 0x0000000300037213 */ /* 0x000fe20000000000 */
[----:B------:R-:W-:Y:S01]  /*10940*/  FFMA.FTZ R23, R166, -UR14, R23 ;  /* 0x8000000ea6177c23 */ /* 0x000fe20008010017 */
[----:B------:R-:W-:Y:S02]  /*10950*/  ISETP.GE.AND P1, PT, R171, R226, PT ;  /* 0x000000e2ab00720c */ /* 0x000fe40003f26270 */
[----:B------:R-:W-:Y:S02]  /*10960*/  IABS R167, R167 ;  /* 0x000000a700a77213 */ /* 0x000fe40000000000 */
[----:B------:R-:W-:Y:S02]  /*10970*/  IABS R165, R165 ;  /* 0x000000a500a57213 */ /* 0x000fe40000000000 */
[-C--:B------:R-:W-:Y:S02]  /*10980*/  ISETP.GE.AND P3, PT, R174, R228.reuse, PT ;  /* 0x000000e4ae00720c */ /* 0x080fe40003f66270 */
[----:B------:R-:W-:Y:S02]  /*10990*/  IADD3 R168, PT, PT, R234, -0xf, RZ ;  /* 0xfffffff1eaa87810 */ /* 0x000fe40007ffe0ff */
[----:B------:R-:W-:Y:S02]  /*109a0*/  I2FP.F32.S32 R3, R3 ;  /* 0x0000000300037245 */ /* 0x000fe40000201400 */
[----:B------:R-:W-:Y:S02]  /*109b0*/  IADD3 R166, PT, PT, R235, -0x31, RZ ;  /* 0xffffffcfeba67810 */ /* 0x000fe40007ffe0ff */
[----:B------:R-:W-:Y:S01]  /*109c0*/  I2FP.F32.S32 R167, R167 ;  /* 0x000000a700a77245 */ /* 0x000fe20000201400 */
[----:B------:R-:W-:Y:S01]  /*109d0*/  FFMA.FTZ R12, R3, -UR14, R12 ;  /* 0x8000000e030c7c23 */ /* 0x000fe2000801000c */
[----:B------:R-:W-:Y:S01]  /*109e0*/  FSEL R9, R11, -INF , P1 ;  /* 0xff8000000b097808 */ /* 0x000fe20000800000 */
[----:B------:R-:W-:Y:S01]  /*109f0*/  FFMA.FTZ R18, R3, -UR14, R18 ;  /* 0x8000000e03127c23 */ /* 0x000fe20008010012 */
[----:B------:R-:W-:Y:S01]  /*10a00*/  I2FP.F32.S32 R165, R165 ;  /* 0x000000a500a57245 */ /* 0x000fe20000201400 */
[C---:B------:R-:W-:Y:S01]  /*10a10*/  FFMA.FTZ R30, R167.reuse, -UR14, R30 ;  /* 0x8000000ea71e7c23 */ /* 0x040fe2000801001e */
[----:B------:R-:W-:Y:S01]  /*10a20*/  FSEL R7, R8, -INF , P3 ;  /* 0xff80000008077808 */ /* 0x000fe20001800000 */
[----:B------:R-:W-:Y:S01]  /*10a30*/  FFMA.FTZ R24, R167, -UR14, R24 ;  /* 0x8000000ea7187c23 */ /* 0x000fe20008010018 */
[----:B------:R-:W-:Y:S01]  /*10a40*/  ISETP.GE.AND P1, PT, R168, R228, PT ;  /* 0x000000e4a800720c */ /* 0x000fe20003f26270 */
[----:B------:R-:W-:Y:S01]  /*10a50*/  FFMA.FTZ R32, R165, -UR14, R32 ;  /* 0x8000000ea5207c23 */ /* 0x000fe20008010020 */
[----:B------:R-:W-:Y:S01]  /*10a60*/  ISETP.GE.AND P3, PT, R174, R226, PT ;  /* 0x000000e2ae00720c */ /* 0x000fe20003f66270 */
[C---:B------:R-:W-:Y:S01]  /*10a70*/  VIADD R165, R234.reuse, 0xfffffff9 ;  /* 0xfffffff9eaa57836 */ /* 0x040fe20000000000 */
[C---:B------:R-:W-:Y:S01]  /*10a80*/  IADD3 R169, PT, PT, R234.reuse, -0x10, RZ ;  /* 0xfffffff0eaa97810 */ /* 0x040fe20007ffe0ff */
[----:B------:R-:W-:Y:S01]  /*10a90*/  VIADD R8, R234, 0x11 ;  /* 0x00000011ea087836 */ /* 0x000fe20000000000 */
[----:B------:R-:W-:Y:S02]  /*10aa0*/  IABS R166, R166 ;  /* 0x000000a600a67213 */ /* 0x000fe40000000000 */
[----:B------:R-:W-:Y:S02]  /*10ab0*/  FSEL R199, R13, -INF , P1 ;  /* 0xff8000000dc77808 */ /* 0x000fe40000800000 */
[----:B------:R-:W-:Y:S02]  /*10ac0*/  IADD3 R3, PT, PT, R235, -0x28, RZ ;  /* 0xffffffd8eb037810 */ /* 0x000fe40007ffe0ff */
[----:B------:R-:W-:Y:S02]  /*10ad0*/  ISETP.GE.AND P1, PT, R168, R226, PT ;  /* 0x000000e2a800720c */ /* 0x000fe40003f26270 */
[----:B------:R-:W-:Y:S02]  /*10ae0*/  FSEL R167, R10, -INF , P3 ;  /* 0xff8000000aa77808 */ /* 0x000fe40001800000 */
[----:B------:R-:W-:Y:S02]  /*10af0*/  ISETP.GE.AND P3, PT, R169, R228, PT ;  /* 0x000000e4a900720c */ /* 0x000fe40003f66270 */
[----:B------:R-:W-:Y:S02]  /*10b00*/  I2FP.F32.S32 R166, R166 ;  /* 0x000000a600a67245 */ /* 0x000fe40000201400 */
[----:B------:R-:W-:Y:S02]  /*10b10*/  IABS R3, R3 ;  /* 0x0000000300037213 */ /* 0x000fe40000000000 */
[----:B------:R-:W-:Y:S01]  /*10b20*/  FSEL R201, R15, -INF , P1 ;  /* 0xff8000000fc97808 */ /* 0x000fe20000800000 */
[----:B------:R-:W-:Y:S01]  /*10b30*/  FFMA.FTZ R31, R166, -UR14, R31 ;  /* 0x8000000ea61f7c23 */ /* 0x000fe2000801001f */
[----:B------:R-:W-:Y:S01]  /*10b40*/  FSEL R205, R12, -INF , P3 ;  /* 0xff8000000ccd7808 */ /* 0x000fe20001800000 */
[----:B------:R-:W-:Y:S01]  /*10b50*/  FFMA.FTZ R25, R166, -UR14, R25 ;  /* 0x8000000ea6197c23 */ /* 0x000fe20008010019 */
[----:B------:R-:W-:Y:S02]  /*10b60*/  ISETP.GE.AND P1, PT, R165, R228, PT ;  /* 0x000000e4a500720c */ /* 0x000fe40003f26270 */
[-C--:B------:R-:W-:Y:S02]  /*10b70*/  ISETP.GE.AND P3, PT, R169, R226.reuse, PT ;  /* 0x000000e2a900720c */ /* 0x080fe40003f66270 */
[----:B------:R-:W-:Y:S02]  /*10b80*/  I2FP.F32.S32 R3, R3 ;  /* 0x0000000300037245 */ /* 0x000fe40000201400 */
[----:B------:R-:W-:Y:S02]  /*10b90*/  IADD3 R166, PT, PT, R234, -0x8, RZ ;  /* 0xfffffff8eaa67810 */ /* 0x000fe40007ffe0ff */
[----:B------:R-:W-:Y:S01]  /*10ba0*/  FSEL R177, R17, -INF , P1 ;  /* 0xff80000011b17808 */ /* 0x000fe20000800000 */
[C---:B------:R-:W-:Y:S01]  /*10bb0*/  FFMA.FTZ R20, R3.reuse, -UR14, R20 ;  /* 0x8000000e03147c23 */ /* 0x040fe20008010014 */
[----:B------:R-:W-:Y:S01]  /*10bc0*/  FSEL R203, R14, -INF , P3 ;  /* 0xff8000000ecb7808 */ /* 0x000fe20001800000 */
[----:B------:R-:W-:Y:S01]  /*10bd0*/  FFMA.FTZ R26, R3, -UR14, R26 ;  /* 0x8000000e031a7c23 */ /* 0x000fe2000801001a */
[----:B------:R-:W-:Y:S02]  /*10be0*/  ISETP.GE.AND P1, PT, R165, R226, PT ;  /* 0x000000e2a500720c */ /* 0x000fe40003f26270 */
[-C--:B------:R-:W-:Y:S02]  /*10bf0*/  ISETP.GE.AND P3, PT, R166, R228.reuse, PT ;  /* 0x000000e4a600720c */ /* 0x080fe40003f66270 */
[----:B------:R-:W-:Y:S02]  /*10c00*/  IADD3 R3, PT, PT, R235, -0x38, RZ ;  /* 0xffffffc8eb037810 */ /* 0x000fe40007ffe0ff */
[----:B------:R-:W-:Y:S02]  /*10c10*/  FSEL R173, R19, -INF , P1 ;  /* 0xff80000013ad7808 */ /* 0x000fe40000800000 */
[----:B------:R-:W-:Y:S02]  /*10c20*/  FSEL R179, R16, -INF , P3 ;  /* 0xff80000010b37808 */ /* 0x000fe40001800000 */
[C---:B------:R-:W-:Y:S02]  /*10c30*/  ISETP.GE.AND P1, PT, R234.reuse, R228, PT ;  /* 0x000000e4ea00720c */ /* 0x040fe40003f26270 */
[----:B------:R-:W-:Y:S02]  /*10c40*/  I2FP.F32.S32 R6, R6 ;  /* 0x0000000600067245 */ /* 0x000fe40000201400 */
[----:B------:R-:W-:Y:S02]  /*10c50*/  IADD3 R16, PT, PT, R234, 0x1, RZ ;  /* 0x00000001ea107810 */ /* 0x000fe40007ffe0ff */
[----:B------:R-:W-:Y:S01]  /*10c60*/  IABS R3, R3 ;  /* 0x0000000300037213 */ /* 0x000fe20000000000 */
[----:B------:R-:W-:Y:S01]  /*10c70*/  FFMA.FTZ R27, R6, -UR14, R27 ;  /* 0x8000000e061b7c23 */ /* 0x000fe2000801001b */
[----:B------:R-:W-:Y:S01]  /*10c80*/  FSEL R20, R20, -INF , P1 ;  /* 0xff80000014147808 */ /* 0x000fe20000800000 */
[----:B------:R-:W-:Y:S01]  /*10c90*/  FFMA.FTZ R21, R6, -UR14, R21 ;  /* 0x8000000e06157c23 */ /* 0x000fe20008010015 */
[----:B------:R-:W-:Y:S02]  /*10ca0*/  ISETP.GE.AND P1, PT, R16, R226, PT ;  /* 0x000000e21000720c */ /* 0x000fe40003f26270 */
[----:B------:R-:W-:Y:S02]  /*10cb0*/  IADD3 R14, PT, PT, R234, 0x8, RZ ;  /* 0x00000008ea0e7810 */ /* 0x000fe40007ffe0ff */
[----:B------:R-:W-:Y:S02]  /*10cc0*/  I2FP.F32.S32 R3, R3 ;  /* 0x0000000300037245 */ /* 0x000fe40000201400 */
[----:B------:R-:W-:Y:S02]  /*10cd0*/  IADD3 R6, PT, PT, R235, -0x41, RZ ;  /* 0xffffffbfeb067810 */ /* 0x000fe40007ffe0ff */
[----:B------:R-:W-:Y:S01]  /*10ce0*/  FSEL R23, R23, -INF , P1 ;  /* 0xff80000017177808 */ /* 0x000fe20000800000 */
[C---:B------:R-:W-:Y:S01]  /*10cf0*/  FFMA.FTZ R28, R3.reuse, -UR14, R28 ;  /* 0x8000000e031c7c23 */ /* 0x040fe2000801001c */
[----:B------:R-:W-:Y:S01]  /*10d00*/  ISETP.GE.AND P1, PT, R14, R228, PT ;  /* 0x000000e40e00720c */ /* 0x000fe20003f26270 */
[----:B------:R-:W-:Y:S01]  /*10d10*/  FFMA.FTZ R34, R3, -UR14, R34 ;  /* 0x8000000e03227c23 */ /* 0x000fe20008010022 */
[----:B------:R-:W-:Y:S02]  /*10d20*/  ISETP.GE.AND P3, PT, R166, R226, PT ;  /* 0x000000e2a600720c */ /* 0x000fe40003f66270 */
[----:B------:R-:W-:Y:S02]  /*10d30*/  IABS R6, R6 ;  /* 0x0000000600067213 */ /* 0x000fe40000000000 */
[----:B------:R-:W-:Y:S02]  /*10d40*/  IADD3 R3, PT, PT, R235, -0x39, RZ ;  /* 0xffffffc7eb037810 */ /* 0x000fe40007ffe0ff */
[----:B------:R-:W-:Y:S02]  /*10d50*/  FSEL R18, R18, -INF , P3 ;  /* 0xff80000012127808 */ /* 0x000fe40001800000 */
[----:B------:R-:W-:Y:S02]  /*10d60*/  FSEL R24, R24, -INF , P1 ;  /* 0xff80000018187808 */ /* 0x000fe40000800000 */
[----:B------:R-:W-:Y:S02]  /*10d70*/  I2FP.F32.S32 R6, R6 ;  /* 0x0000000600067245 */ /* 0x000fe40000201400 */
[----:B------:R-:W-:Y:S02]  /*10d80*/  ISETP.GE.AND P1, PT, R14, R226, PT ;  /* 0x000000e20e00720c */ /* 0x000fe40003f26270 */
[----:B------:R-:W-:Y:S01]  /*10d90*/  ISETP.GE.AND P3, PT, R16, R228, PT ;  /* 0x000000e41000720c */ /* 0x000fe20003f66270 */
[----:B------:R-:W-:Y:S01]  /*10da0*/  FFMA.FTZ R33, R6, -UR14, R33 ;  /* 0x8000000e06217c23 */ /* 0x000fe20008010021 */
[----:B------:R-:W-:Y:S02]  /*10db0*/  IADD3 R10, PT, PT, R234, 0x10, RZ ;  /* 0x00000010ea0a7810 */ /* 0x000fe40007ffe0ff */
[----:B------:R-:W-:Y:S02]  /*10dc0*/  IABS R3, R3 ;  /* 0x0000000300037213 */ /* 0x000fe40000000000 */
[----:B------:R-:W-:Y:S02]  /*10dd0*/  FSEL R26, R26, -INF , P1 ;  /* 0xff8000001a1a7808 */ /* 0x000fe40000800000 */
[----:B------:R-:W-:Y:S02]  /*10de0*/  FSEL R21, R21, -INF , P3 ;  /* 0xff80000015157808 */ /* 0x000fe40001800000 */
[----:B------:R-:W-:Y:S02]  /*10df0*/  ISETP.GE.AND P3, PT, R234, R226, PT ;  /* 0x000000e2ea00720c */ /* 0x000fe40003f66270 */
[-C--:B------:R-:W-:Y:S02]  /*10e00*/  ISETP.GE.AND P1, PT, R10, R228.reuse, PT ;  /* 0x000000e40a00720c */ /* 0x080fe40003f26270 */
[----:B------:R-:W-:Y:S02]  /*10e10*/  I2FP.F32.S32 R6, R3 ;  /* 0x0000000300067245 */ /* 0x000fe40000201400 */
[----:B------:R-:W-:Y:S02]  /*10e20*/  IADD3 R12, PT, PT, R234, 0x9, RZ ;  /* 0x00000009ea0c7810 */ /* 0x000fe40007ffe0ff */
[----:B------:R-:W-:Y:S01]  /*10e30*/  FSEL R22, R22, -INF , P3 ;  /* 0xff80000016167808 */ /* 0x000fe20001800000 */
[----:B------:R-:W-:Y:S01]  /*10e40*/  FFMA.FTZ R29, R6, -UR14, R29 ;  /* 0x8000000e061d7c23 */ /* 0x000fe2000801001d */
[----:B------:R-:W-:Y:S01]  /*10e50*/  FSEL R28, R28, -INF , P1 ;  /* 0xff8000001c1c7808 */ /* 0x000fe20000800000 */
[----:B------:R-:W-:Y:S01]  /*10e60*/  FFMA.FTZ R35, R6, -UR14, R35 ;  /* 0x8000000e06237c23 */ /* 0x000fe20008010023 */
[----:B------:R-:W-:Y:S02]  /*10e70*/  ISETP.GE.AND P3, PT, R12, R228, PT ;  /* 0x000000e40c00720c */ /* 0x000fe40003f66270 */
[-C--:B------:R-:W-:Y:S02]  /*10e80*/  ISETP.GE.AND P1, PT, R8, R226.reuse, PT ;  /* 0x000000e20800720c */ /* 0x080fe40003f26270 */
[----:B------:R-:W-:Y:S02]  /*10e90*/  IADD3 R6, PT, PT, R234, 0x18, RZ ;  /* 0x00000018ea067810 */ /* 0x000fe40007ffe0ff */
[----:B------:R-:W-:Y:S02]  /*10ea0*/  FSEL R31, R31, -INF , P1 ;  /* 0xff8000001f1f7808 */ /* 0x000fe40000800000 */
[----:B------:R-:W-:Y:S02]  /*10eb0*/  FSEL R25, R25, -INF , P3 ;  /* 0xff80000019197808 */ /* 0x000fe40001800000 */
[-C--:B------:R-:W-:Y:S02]  /*10ec0*/  ISETP.GE.AND P3, PT, R12, R226.reuse, PT ;  /* 0x000000e20c00720c */ /* 0x080fe40003f66270 */
[----:B------:R-:W-:Y:S02]  /*10ed0*/  ISETP.GE.AND P1, PT, R6, R226, PT ;  /* 0x000000e20600720c */ /* 0x000fe40003f26270 */
[----:B------:R-:W-:Y:S02]  /*10ee0*/  FSEL R15, R164, -INF , !P0 ;  /* 0xff800000a40f7808 */ /* 0x000fe40004000000 */
[----:B------:R-:W-:Y:S02]  /*10ef0*/  ISETP.GE.AND P0, PT, R8, R228, PT ;  /* 0x000000e40800720c */ /* 0x000fe40003f06270 */
[----:B------:R-:W-:Y:S02]  /*10f00*/  FSEL R13, R170, -INF , !P4 ;  /* 0xff800000aa0d7808 */ /* 0x000fe40006000000 */
[----:B------:R-:W-:Y:S02]  /*10f10*/  FSEL R27, R27, -INF , P3 ;  /* 0xff8000001b1b7808 */ /* 0x000fe40001800000 */
[----:B------:R-:W-:Y:S02]  /*10f20*/  FSEL R34, R34, -INF , P1 ;  /* 0xff80000022227808 */ /* 0x000fe40000800000 */
[-C--:B------:R-:W-:Y:S02]  /*10f30*/  ISETP.GE.AND P1, PT, R174, R225.reuse, PT ;  /* 0x000000e1ae00720c */ /* 0x080fe40003f26270 */
[----:B------:R-:W-:Y:S02]  /*10f40*/  ISETP.GE.AND P3, PT, R10, R226, PT ;  /* 0x000000e20a00720c */ /* 0x000fe40003f66270 */
[-C--:B------:R-:W-:Y:S02]  /*10f50*/  ISETP.GE.AND P4, PT, R169, R225.reuse, PT ;  /* 0x000000e1a900720c */ /* 0x080fe40003f86270 */
[----:B------:R-:W-:Y:S02]  /*10f60*/  FSEL R29, R29, -INF , P0 ;  /* 0xff8000001d1d7808 */ /* 0x000fe40000000000 */
[----:B------:R-:W-:Y:S02]  /*10f70*/  IADD3 R3, PT, PT, R234, 0x19, RZ ;  /* 0x00000019ea037810 */ /* 0x000fe40007ffe0ff */
[----:B------:R-:W-:Y:S02]  /*10f80*/  FSEL R19, R4, -INF , !P6 ;  /* 0xff80000004137808 */ /* 0x000fe40007000000 */
[-C--:B------:R-:W-:Y:S02]  /*10f90*/  ISETP.GE.AND P0, PT, R6, R228.reuse, PT ;  /* 0x000000e40600720c */ /* 0x080fe40003f06270 */
[----:B------:R-:W-:Y:S02]  /*10fa0*/  ISETP.GE.AND P6, PT, R171, R225, PT ;  /* 0x000000e1ab00720c */ /* 0x000fe40003fc6270 */
[----:B------:R-:W-:Y:S02]  /*10fb0*/  FSEL R30, R30, -INF , P3 ;  /* 0xff8000001e1e7808 */ /* 0x000fe40001800000 */
[----:B------:R-:W-:Y:S02]  /*10fc0*/  FSEL R11, R167, -INF , !P1 ;  /* 0xff800000a70b7808 */ /* 0x000fe40004800000 */
[----:B------:R-:W-:Y:S02]  /*10fd0*/  FSEL R203, R203, -INF , !P4 ;  /* 0xff800000cbcb7808 */ /* 0x000fe40006000000 */
[C---:B------:R-:W-:Y:S02]  /*10fe0*/  ISETP.GE.AND P3, PT, R3.reuse, R228, PT ;  /* 0x000000e40300720c */ /* 0x040fe40003f66270 */
[-C--:B------:R-:W-:Y:S02]  /*10ff0*/  ISETP.GE.AND P1, PT, R166, R227.reuse, PT ;  /* 0x000000e3a600720c */ /* 0x080fe40003f26270 */
[-C--:B------:R-:W-:Y:S02]  /*11000*/  ISETP.GE.AND P4, PT, R16, R227.reuse, PT ;  /* 0x000000e31000720c */ /* 0x080fe40003f86270 */
[----:B------:R-:W-:Y:S02]  /*11010*/  FSEL R32, R32, -INF , P0 ;  /* 0xff80000020207808 */ /* 0x000fe40000000000 */
[----:B------:R-:W-:Y:S02]  /*11020*/  FSEL R17, R172, -INF , !P5 ;  /* 0xff800000ac117808 */ /* 0x000fe40006800000 */
[----:B------:R-:W-:Y:S02]  /*11030*/  ISETP.GE.AND P0, PT, R3, R226, PT ;  /* 0x000000e20300720c */ /* 0x000fe40003f06270 */
[----:B------:R-:W-:Y:S02]  /*11040*/  FSEL R9, R9, -INF , !P6 ;  /* 0xff80000009097808 */ /* 0x000fe40007000000 */
[----:B------:R-:W-:Y:S02]  /*11050*/  ISETP.GE.AND P5, PT, R169, R227, PT ;  /* 0x000000e3a900720c */ /* 0x000fe40003fa6270 */
[----:B------:R-:W-:Y:S02]  /*11060*/  ISETP.GE.AND P6, PT, R166, R225, PT ;  /* 0x000000e1a600720c */ /* 0x000fe40003fc6270 */
[----:B------:R-:W-:Y:S02]  /*11070*/  FSEL R179, R179, -INF , !P1 ;  /* 0xff800000b3b37808 */ /* 0x000fe40004800000 */
[----:B------:R-:W-:Y:S02]  /*11080*/  FSEL R33, R33, -INF , P3 ;  /* 0xff80000021217808 */ /* 0x000fe40001800000 */
[----:B------:R-:W-:Y:S02]  /*11090*/  FSEL R231, R21, -INF , !P4 ;  /* 0xff80000015e77808 */ /* 0x000fe40006000000 */
[-C--:B------:R-:W-:Y:S02]  /*110a0*/  ISETP.GE.AND P3, PT, R174, R227.reuse, PT ;  /* 0x000000e3ae00720c */ /* 0x080fe40003f66270 */
[-C--:B------:R-:W-:Y:S02]  /*110b0*/  ISETP.GE.AND P1, PT, R14, R227.reuse, PT ;  /* 0x000000e30e00720c */ /* 0x080fe40003f26270 */
[-C--:B------:R-:W-:Y:S02]  /*110c0*/  ISETP.GE.AND P4, PT, R12, R227.reuse, PT ;  /* 0x000000e30c00720c */ /* 0x080fe40003f86270 */
[----:B------:R-:W-:Y:S02]  /*110d0*/  FSEL R35, R35, -INF , P0 ;  /* 0xff80000023237808 */ /* 0x000fe40000000000 */
        /* <DEDUP_REMOVED lines=10> */
[----:B------:R-:W-:Y:S02]  /*11180*/  ISETP.GE.AND P4, PT, R8, R225, PT ;  /* 0x000000e10800720c */ /* 0x000fe40003f86270 */
        /* <DEDUP_REMOVED lines=16> */
[----:B------:R-:W-:Y:S02]  /*11290*/  ISETP.GE.AND P6, PT, R6, R225, PT ;  /* 0x000000e10600720c */ /* 0x000fe40003fc6270 */
[----:B------:R-:W-:Y:S02]  /*112a0*/  FSEL R173, R173, -INF , !P3 ;  /* 0xff800000adad7808 */ /* 0x000fe40005800000 */
[----:B------:R-:W-:Y:S02]  /*112b0*/  FMNMX3.FTZ R6, R8, R205, R199, !PT ;  /* 0x000000cd08067276 */ /* 0x000fe400078100c7 */
[-C--:B------:R-:W-:Y:S02]  /*112c0*/  ISETP.GE.AND P0, PT, R16, R225.reuse, PT ;  /* 0x000000e11000720c */ /* 0x080fe40003f06270 */
[----:B------:R-:W-:Y:S02]  /*112d0*/  ISETP.GE.AND P3, PT, R234, R225, PT ;  /* 0x000000e1ea00720c */ /* 0x000fe40003f66270 */
        /* <DEDUP_REMOVED lines=487> */
.L_x_6480:
[----:B------:R-:W1:Y:S01]  /*13150*/  SHFL.BFLY PT, R0, R243, 0x2, 0x1f ;  /* 0x0c401f00f3007f89 */ /* 0x000e6200000e0000 */
[----:B------:R-:W-:Y:S01]  /*13160*/  LOP3.LUT R9, R216, 0x30, RZ, 0xc0, !PT ;  /* 0x00000030d8097812 */ /* 0x000fe200078ec0ff */
[----:B------:R-:W2:Y:S01]  /*13170*/  S2UR UR12, SR_CTAID.Y ;  /* 0x00000000000c79c3 */ /* 0x000ea20000002600 */
[----:B------:R-:W-:Y:S01]  /*13180*/  SHF.R.U32.HI R2, RZ, 0x2, R214 ;  /* 0x00000002ff027819 */ /* 0x000fe200000116d6 */
[----:B------:R-:W3:Y:S01]  /*13190*/  SHFL.BFLY PT, R8, R241, 0x2, 0x1f ;  /* 0x0c401f00f1087f89 */ /* 0x000ee200000e0000 */
[C---:B------:R-:W-:Y:S01]  /*131a0*/  SHF.L.U32 R4, R214.reuse, 0x4, RZ ;  /* 0x00000004d6047819 */ /* 0x040fe200000006ff */
        /* <DEDUP_REMOVED lines=45> */
[C---:B------:R-:W-:Y:S01]  /*13480*/  IADD3 R12, PT, PT, R214.reuse, 0x18, RZ ;  /* 0x00000018d60c7810 */ /* 0x040fe20007ffe0ff */
        /* <DEDUP_REMOVED lines=266> */
.L_x_6486:
[----:B------:R-:W-:Y:S05]  /*14530*/  BSYNC.RECONVERGENT B0 ;  /* 0x0000000000007941 */ /* 0x000fea0003800200 */
.L_x_6485:
[C---:B------:R-:W-:Y:S01]  /*14540*/  ISETP.GE.AND P3, PT, R214.reuse, UR16, PT ;  /* 0x00000010d6007c0c */ /* 0x040fe2000bf66270 */
        /* <DEDUP_REMOVED lines=24> */
.L_x_6488:
[----:B------:R-:W-:Y:S05]  /*146d0*/  BSYNC.RECONVERGENT B0 ;  /* 0x0000000000007941 */ /* 0x000fea0003800200 */
.L_x_6487:
        /* <DEDUP_REMOVED lines=26> */
.L_x_6490:
[----:B------:R-:W-:Y:S05]  /*14880*/  BSYNC.RECONVERGENT B0 ;  /* 0x0000000000007941 */ /* 0x000fea0003800200 */
.L_x_6489:
        /* <DEDUP_REMOVED lines=24> */
.L_x_6492:
[----:B------:R-:W-:Y:S05]  /*14a10*/  BSYNC.RECONVERGENT B0 ;  /* 0x0000000000007941 */ /* 0x000fea0003800200 */
.L_x_6491:
        /* <DEDUP_REMOVED lines=23> */
.L_x_6494:
[----:B------:R-:W-:Y:S05]  /*14b90*/  BSYNC.RECONVERGENT B0 ;  /* 0x0000000000007941 */ /* 0x000fea0003800200 */
.L_x_6493:
        /* <DEDUP_REMOVED lines=24> */
.L_x_6496:
[----:B------:R-:W-:Y:S05]  /*14d20*/  BSYNC.RECONVERGENT B0 ;  /* 0x0000000000007941 */ /* 0x000fea0003800200 */
.L_x_6495:
        /* <DEDUP_REMOVED lines=24> */
.L_x_6498:
[----:B------:R-:W-:Y:S05]  /*14eb0*/  BSYNC.RECONVERGENT B0 ;  /* 0x0000000000007941 */ /* 0x000fea0003800200 */
.L_x_6497:
        /* <DEDUP_REMOVED lines=24> */
.L_x_6500:
[----:B------:R-:W-:Y:S05]  /*15040*/  BSYNC.RECONVERGENT B0 ;  /* 0x0000000000007941 */ /* 0x000fea0003800200 */
.L_x_6499:
        /* <DEDUP_REMOVED lines=24> */
.L_x_6501:
        /* <DEDUP_REMOVED lines=11> */
.L_x_7502:


//--------------------- .text._ZN5flash24flash_fwd_splitkv_kernelI23Flash_fwd_kernel_traitsILi256ELi64ELi64ELi4ELb0ELb0EN7cutlass10bfloat16_tE19Flash_kernel_traitsILi256ELi64ELi64ELi4ES3_EELb0ELb1ELb1ELb0ELb0ELb1ELb1ELb0EEEvNS_16Flash_fwd_paramsE --------------------------
	.section	.text._ZN5flash24flash_fwd_splitkv_kernelI23Flash_fwd_kernel_traitsILi256ELi64ELi64ELi4ELb0ELb0EN7cutlass10bfloat16_tE19Flash_kernel_traitsILi256ELi64ELi64ELi4ES3_EELb0ELb1ELb1ELb0ELb0ELb1ELb1ELb0EEEvNS_16Flash_fwd_paramsE,"ax",@progbits
	.align	128
        .global         _ZN5flash24flash_fwd_splitkv_kernelI23Flash_fwd_kernel_traitsILi256ELi64ELi64ELi4ELb0ELb0EN7cutlass10bfloat16_tE19Flash_kernel_traitsILi256ELi64ELi64ELi4ES3_EELb0ELb1ELb1ELb0ELb0ELb1ELb1ELb0EEEvNS_16Flash_fwd_paramsE
        .type           _ZN5flash24flash_fwd_splitkv_kernelI23Flash_fwd_kernel_traitsILi256ELi64ELi64ELi4ELb0ELb0EN7cutlass10bfloat16_tE19Flash_kernel_traitsILi256ELi64ELi64ELi4ES3_EELb0ELb1ELb1ELb0ELb0ELb1ELb1ELb0EEEvNS_16Flash_fwd_paramsE,@function
        .size           _ZN5flash24flash_fwd_splitkv_kernelI23Flash_fwd_kernel_traitsILi256ELi64ELi64ELi4ELb0ELb0EN7cutlass10bfloat16_tE19Flash_kernel_traitsILi256ELi64ELi64ELi4ES3_EELb0ELb1ELb1ELb0ELb0ELb1ELb1ELb0EEEvNS_16Flash_fwd_paramsE,(.L_x_7503 - _ZN5flash24flash_fwd_splitkv_kernelI23Flash_fwd_kernel_traitsILi256ELi64ELi64ELi4ELb0ELb0EN7cutlass10bfloat16_tE19Flash_kernel_traitsILi256ELi64ELi64ELi4ES3_EELb0ELb1ELb1ELb0ELb0ELb1ELb1ELb0EEEvNS_16Flash_fwd_paramsE)
        .other          _ZN5flash24flash_fwd_splitkv_kernelI23Flash_fwd_kernel_traitsILi256ELi64ELi64ELi4ELb0ELb0EN7cutlass10bfloat16_tE19Flash_kernel_traitsILi256ELi64ELi64ELi4ES3_EELb0ELb1ELb1ELb0ELb0ELb1ELb1ELb0EEEvNS_16Flash_fwd_paramsE,@"STO_CUDA_ENTRY STV_DEFAULT"
_ZN5flash24flash_fwd_splitkv_kernelI23Flash_fwd_kernel_traitsILi256ELi64ELi64ELi4ELb0ELb0EN7cutlass10bfloat16_tE19Flash_kernel_traitsILi256ELi64ELi64ELi4ES3_EELb0ELb1ELb1ELb0ELb0ELb1ELb1ELb0EEEvNS_16Flash_fwd_paramsE:
.text._ZN5flash24flash_fwd_splitkv_kernelI23Flash_fwd_kernel_traitsILi256ELi64ELi64ELi4ELb0ELb0EN7cutlass10bfloat16_tE19Flash_kernel_traitsILi256ELi64ELi64ELi4ES3_EELb0ELb1ELb1ELb0ELb0ELb1ELb1ELb0EEEvNS_16Flash_fwd_paramsE:
        /* <DEDUP_REMOVED lines=87> */
.L_x_6502:
        /* <DEDUP_REMOVED lines=123> */
.L_x_6505:
[----:B------:R-:W-:Y:S05]  /*0d20*/  BSYNC.RECONVERGENT B0 ;  /* 0x0000000000007941 */ /* 0x000fea0003800200 */
.L_x_6504:
        /* <DEDUP_REMOVED lines=31> */
.L_x_6507:
[----:B------:R-:W-:Y:S05]  /*0f20*/  BSYNC.RECONVERGENT B0 ;  /* 0x0000000000007941 */ /* 0x000fea0003800200 */
.L_x_6506:
        /* <DEDUP_REMOVED lines=24> */
.L_x_6509:
[----:B------:R-:W-:Y:S05]  /*10b0*/  BSYNC.RECONVERGENT B0 ;  /* 0x0000000000007941 */ /* 0x000fea0003800200 */
.L_x_6508:
        /* <DEDUP_REMOVED lines=24> */
.L_x_6511:
[----:B------:R-:W-:Y:S05]  /*1240*/  BSYNC.RECONVERGENT B0 ;  /* 0x0000000000007941 */ /* 0x000fea0003800200 */
.L_x_6510:
        /* <DEDUP_REMOVED lines=24> */
.L_x_6513:
[----:B------:R-:W-:Y:S05]  /*13d0*/  BSYNC.RECONVERGENT B0 ;  /* 0x0000000000007941 */ /* 0x000fea0003800200 */
.L_x_6512:
        /* <DEDUP_REMOVED lines=24> */
.L_x_6515:
[----:B------:R-:W-:Y:S05]  /*1560*/  BSYNC.RECONVERGENT B0 ;  /* 0x0000000000007941 */ /* 0x000fea0003800200 */
.L_x_6514:
        /* <DEDUP_REMOVED lines=23> */
.L_x_6517:
[----:B------:R-:W-:Y:S05]  /*16e0*/  BSYNC.RECONVERGENT B0 ;  /* 0x0000000000007941 */ /* 0x000fea0003800200 */
.L_x_6516:
        /* <DEDUP_REMOVED lines=23> */
.L_x_6519:
[----:B------:R-:W-:Y:S05]  /*1860*/  BSYNC.RECONVERGENT B0 ;  /* 0x0000000000007941 */ /* 0x000fea0003800200 */
.L_x_6518:
        /* <DEDUP_REMOVED lines=33> */
.L_x_6503:
        /* <DEDUP_REMOVED lines=14> */
.L_x_6520:
        /* <DEDUP_REMOVED lines=100> */
.L_x_6521:
        /* <DEDUP_REMOVED lines=15> */
.L_x_6523:
[----:B------:R-:W1:Y:S01]  /*2290*/  LDCU.64 UR10, c[0x0][0x3b8] ;  /* 0x00007700ff0a77ac */ /* 0x000e620008000a00 */
[----:B------:R-:W-:-:S04]  /*22a0*/  UIADD3 UR15, UPT, UPT, UR7, UR16, URZ ;  /* 0x00000010070f7290 */ /* 0x000fc8000fffe0ff */
[----:B-1----:R-:W-:Y:S02]  /*22b0*/  UIMAD.WIDE.U32 UR4, UR15, UR10, URZ ;  /* 0x0000000a0f0472a5 */ /* 0x002fe4000f8e00ff */
[----:B------:R-:W-:-:S04]  /*22c0*/  UIMAD UR15, UR15, UR11, URZ ;  /* 0x0000000b0f0f72a4 */ /* 0x000fc8000f8e02ff */
[----:B------:R-:W-:Y:S01]  /*22d0*/  UIADD3 UR15, UPT, UPT, UR5, UR15, URZ ;  /* 0x0000000f050f7290 */ /* 0x000fe2000fffe0ff */
[----:B------:R-:W-:-:S11]  /*22e0*/  UMOV UR14, UR4 ;  /* 0x00000004000e7c82 */ /* 0x000fd60008000000 */
.L_x_6524:
        /* <DEDUP_REMOVED lines=15> */
.L_x_6525:
[----:B------:R-:W1:Y:S01]  /*23e0*/  LDCU.64 UR8, c[0x0][0x3c0] ;  /* 0x00007800ff0877ac */ /* 0x000e620008000a00 */
[----:B------:R-:W-:-:S04]  /*23f0*/  UIADD3 UR7, UPT, UPT, UR7, UR16, URZ ;  /* 0x0000001007077290 */ /* 0x000fc8000fffe0ff */
[----:B-1----:R-:W-:Y:S02]  /*2400*/  UIMAD.WIDE.U32 UR16, UR7, UR8, URZ ;  /* 0x00000008071072a5 */ /* 0x002fe4000f8e00ff */
[----:B------:R-:W-:-:S04]  /*2410*/  UIMAD UR5, UR7, UR9, URZ ;  /* 0x00000009070572a4 */ /* 0x000fc8000f8e02ff */
[----:B------:R-:W-:-:S12]  /*2420*/  UIADD3 UR5, UPT, UPT, UR17, UR5, URZ ;  /* 0x0000000511057290 */ /* 0x000fd8000fffe0ff */
.L_x_6526:
        /* <DEDUP_REMOVED lines=56> */
.L_x_6522:
        /* <DEDUP_REMOVED lines=20> */
[C---:B-1----:R-:W-:Y:S01]  /*28f0*/  LEA R230, P1, R2.reuse, UR14, 0x1 ;  /* 0x0000000e02e67c11 */ /* 0x042fe2000f8208ff */
[----:B------:R-:W-:Y:S01]  /*2900*/  IMAD.X R5, RZ, RZ, R0, P0 ;  /* 0x000000ffff057224 */ /* 0x000fe200000e0600 */
[----:B----4-:R-:W-:Y:S02]  /*2910*/  @!UP0 UIMAD.WIDE.U32 UR34, UR21, UR4, URZ ;  /* 0x00000004152282a5 */ /* 0x010fe4000f8e00ff */
        /* <DEDUP_REMOVED lines=16> */
[----:B------:R-:W-:-:S02]  /*2a20*/  VIADD R4, R14, 0x20 ;  /* 0x000000200e047836 */ /* 0x000fc40000000000 */
[----:B------:R-:W-:Y:S01]  /*2a30*/  IMAD.X R3, RZ, RZ, UR32, P0 ;  /* 0x00000020ff037e24 */ /* 0x000fe200080e06ff */
[----:B------:R-:W-:Y:S01]  /*2a40*/  ISETP.GE.AND P2, PT, R14, UR16, PT ;  /* 0x000000100e007c0c */ /* 0x000fe2000bf46270 */
[----:B--2---:R-:W-:Y:S01]  /*2a50*/  IMAD.WIDE.U32 R12, R13, 0x40, R14 ;  /* 0x000000400d0c7825 */ /* 0x004fe200078e000e */
[----:B------:R-:W-:Y:S01]  /*2a60*/  ISETP.GE.AND P0, PT, R5, UR16, PT ;  /* 0x0000001005007c0c */ /* 0x000fe2000bf06270 */
[----:B-1----:R-:W-:Y:S02]  /*2a70*/  UIMAD UR14, UR31, UR4, URZ ;  /* 0x000000041f0e72a4 */ /* 0x002fe4000f8e02ff */
[----:B------:R-:W-:Y:S01]  /*2a80*/  IMAD.U32 R6, RZ, RZ, UR4 ;  /* 0x00000004ff067e24 */ /* 0x000fe2000f8e00ff */
[----:B------:R-:W-:Y:S01]  /*2a90*/  ISETP.GE.AND P1, PT, R4, UR16, PT ;  /* 0x0000001004007c0c */ /* 0x000fe2000bf26270 */
[----:B------:R-:W-:Y:S02]  /*2aa0*/  UIMAD UR14, UR30, UR5, UR14 ;  /* 0x000000051e0e72a4 */ /* 0x000fe4000f8e020e */
[----:B------:R-:W-:Y:S01]  /*2ab0*/  IMAD.WIDE.U32 R6, R6, UR30, R2 ;  /* 0x0000001e06067c25 */ /* 0x000fe2000f8e0002 */
[----:B------:R-:W-:-:S04]  /*2ac0*/  LOP3.LUT R3, R212, 0x1f8, RZ, 0xc0, !PT ;  /* 0x000001f8d4037812 */ /* 0x000fc800078ec0ff */
[----:B------:R-:W-:Y:S01]  /*2ad0*/  LOP3.LUT R3, R3, 0x38, R214, 0x78, !PT ;  /* 0x0000003803037812 */ /* 0x000fe200078e78d6 */
[----:B---3--:R-:W-:Y:S01]  /*2ae0*/  ULEA UR5, UR17, UR15, 0x18 ;  /* 0x0000000f11057291 */ /* 0x008fe2000f8ec0ff */
        /* <DEDUP_REMOVED lines=40> */
.L_x_6528:
[----:B------:R-:W-:Y:S05]  /*2d70*/  BSYNC.RECONVERGENT B0 ;  /* 0x0000000000007941 */ /* 0x000fea0003800200 */
.L_x_6527:
        /* <DEDUP_REMOVED lines=41> */
.L_x_6530:
[----:B------:R-:W-:Y:S05]  /*3010*/  BSYNC.RECONVERGENT B0 ;  /* 0x0000000000007941 */ /* 0x000fea0003800200 */
.L_x_6529:
        /* <DEDUP_REMOVED lines=41> */
.L_x_6532:
[----:B------:R-:W-:Y:S05]  /*32b0*/  BSYNC.RECONVERGENT B0 ;  /* 0x0000000000007941 */ /* 0x000fea0003800200 */
.L_x_6531:
        /* <DEDUP_REMOVED lines=41> */
.L_x_6534:
[----:B------:R-:W-:Y:S05]  /*3550*/  BSYNC.RECONVERGENT B0 ;  /* 0x0000000000007941 */ /* 0x000fea0003800200 */
.L_x_6533:
[----:B------:R-:W-:Y:S04]  /*3560*/  BSSY.RECONVERGENT B0, `(.L_x_6535) ;  /* 0x0000020000007945 */ /* 0x000fe80003800200 */
[----:B------:R-:W-:Y:S05]  /*3570*/  @P6 BRA `(.L_x_6536) ;  /* 0x0000000000786947 */ /* 0x000fea0003800000 */
[----:B------:R-:W4:Y:S02]  /*3580*/  LDCU UR6, c[0x0][0x440] ;  /* 0x00008800ff0677ac */ /* 0x000f240008000800 */
[----:B----4-:R-:W-:Y:S02]  /*3590*/  ISETP.GE.AND P3, PT, R181, UR6, PT ;  /* 0x00000006b5007c0c */ /* 0x010fe4000bf66270 */
        /* <DEDUP_REMOVED lines=28> */
.L_x_6536:
[----:B------:R-:W-:Y:S05]  /*3760*/  BSYNC.RECONVERGENT B0 ;  /* 0x0000000000007941 */ /* 0x000fea0003800200 */
.L_x_6535:
[----:B------:R-:W-:Y:S04]  /*3770*/  BSSY.RECONVERGENT B0, `(.L_x_6537) ;  /* 0x000001f000007945 */ /* 0x000fe80003800200 */
[----:B------:R-:W-:Y:S05]  /*3780*/  @P5 BRA `(.L_x_6538) ;  /* 0x0000000000745947 */ /* 0x000fea0003800000 */
[----:B------:R-:W4:Y:S01]  /*3790*/  LDCU UR6, c[0x0][0x440] ;  /* 0x00008800ff0677ac */ /* 0x000f220008000800 */
[----:B------:R-:W-:Y:S02]  /*37a0*/  IMAD.U32 R3, RZ, RZ, UR33 ;  /* 0x00000021ff037e24 */ /* 0x000fe4000f8e00ff */
[----:B------:R-:W-:-:S03]  /*37b0*/  IMAD.U32 R0, RZ, RZ, UR32 ;  /* 0x00000020ff007e24 */ /* 0x000fc6000f8e00ff */
[----:B-1----:R-:W-:-:S04]  /*37c0*/  LEA R6, P5, R3, R230, 0x1 ;  /* 0x000000e603067211 */ /* 0x002fc800078a08ff */
        /* <DEDUP_REMOVED lines=25> */
.L_x_6538:
[----:B------:R-:W-:Y:S05]  /*3960*/  BSYNC.RECONVERGENT B0 ;  /* 0x0000000000007941 */ /* 0x000fea0003800200 */
.L_x_6537:
[----:B------:R-:W-:Y:S01]  /*3970*/  BSSY.RECONVERGENT B0, `(.L_x_6539) ;  /* 0x0000021000007945 */ /* 0x000fe20003800200 */
[----:B------:R-:W-:-:S03]  /*3980*/  ISETP.GE.AND P0, PT, R2, UR4, PT ;  /* 0x0000000402007c0c */ /* 0x000fc6000bf06270 */
[----:B------:R-:W-:Y:S10]  /*3990*/  @P4 BRA `(.L_x_6540) ;  /* 0x0000000000784947 */ /* 0x000ff40003800000 */
[----:B------:R-:W5:Y:S01]  /*39a0*/  LDCU UR6, c[0x0][0x440] ;  /* 0x00008800ff0677ac */ /* 0x000f620008000800 */
[----:B-1--4-:R-:W-:Y:S02]  /*39b0*/  IMAD.U32 R7, RZ, RZ, UR10 ;  /* 0x0000000aff077e24 */ /* 0x012fe4000f8e00ff */
        /* <DEDUP_REMOVED lines=28> */
.L_x_6540:
[----:B------:R-:W-:Y:S05]  /*3b80*/  BSYNC.RECONVERGENT B0 ;  /* 0x0000000000007941 */ /* 0x000fea0003800200 */
.L_x_6539:
[----:B------:R-:W-:Y:S04]  /*3b90*/  BSSY.RECONVERGENT B0, `(.L_x_6541) ;  /* 0x0000020000007945 */ /* 0x000fe80003800200 */
[----:B------:R-:W-:Y:S05]  /*3ba0*/  @P0 BRA `(.L_x_6542) ;  /* 0x0000000000780947 */ /* 0x000fea0003800000 */
[----:B------:R-:W5:Y:S01]  /*3bb0*/  LDCU UR6, c[0x0][0x440] ;  /* 0x00008800ff0677ac */ /* 0x000f620008000800 */
[----:B------:R-:W-:Y:S02]  /*3bc0*/  IMAD.U32 R0, RZ, RZ, UR10 ;  /* 0x0000000aff007e24 */ /* 0x000fe4000f8e00ff */
[----:B-1----:R-:W-:Y:S01]  /*3bd0*/  IMAD.MOV.U32 R228, RZ, RZ, R230 ;  /* 0x000000ffffe47224 */ /* 0x002fe200078e00e6 */
        /* <DEDUP_REMOVED lines=27> */
.L_x_6542:
[----:B------:R-:W-:Y:S05]  /*3d90*/  BSYNC.RECONVERGENT B0 ;  /* 0x0000000000007941 */ /* 0x000fea0003800200 */
.L_x_6541:
        /* <DEDUP_REMOVED lines=11> */
[----:B-1--4-:R-:W-:Y:S02]  /*3e50*/  IMAD.U32 R6, RZ, RZ, UR6 ;  /* 0x00000006ff067e24 */ /* 0x012fe4000f8e00ff */
[----:B------:R-:W-:Y:S01]  /*3e60*/  IMAD.U32 R7, RZ, RZ, UR7 ;  /* 0x00000007ff077e24 */ /* 0x000fe2000f8e00ff */
[----:B------:R-:W1:Y:S04]  /*3e70*/  LDCU UR6, c[0x0][0x458] ;  /* 0x00008b00ff0677ac */ /* 0x000e680008000800 */
[----:B------:R-:W2:Y:S01]  /*3e80*/  LDG.E R3, desc[UR22][R6.64] ;  /* 0x0000001606037981 */ /* 0x000ea2000c1e1900 */
        /* <DEDUP_REMOVED lines=44> */
.L_x_6544:
[----:B------:R2:W-:Y:S04]  /*4150*/  STS.128 [R220+0x10000], RZ ;  /* 0x010000ffdc007388 */ /* 0x0005e80000000c00 */
[----:B------:R2:W-:Y:S04]  /*4160*/  STS.128 [R220+0x12000], RZ ;  /* 0x012000ffdc007388 */ /* 0x0005e80000000c00 */
[----:B------:R2:W-:Y:S04]  /*4170*/  STS.128 [R220+0x14000], RZ ;  /* 0x014000ffdc007388 */ /* 0x0005e80000000c00 */
[----:B------:R2:W-:Y:S02]  /*4180*/  STS.128 [R220+0x16000], RZ ;  /* 0x016000ffdc007388 */ /* 0x0005e40000000c00 */
.L_x_6545:
[----:B------:R-:W-:Y:S05]  /*4190*/  BSYNC.RECONVERGENT B0 ;  /* 0x0000000000007941 */ /* 0x000fea0003800200 */
.L_x_6543:
        /* <DEDUP_REMOVED lines=47> */
.L_x_6547:
[----:B------:R-:W-:Y:S05]  /*4490*/  BSYNC.RECONVERGENT B0 ;  /* 0x0000000000007941 */ /* 0x000fea0003800200 */
.L_x_6546:
        /* <DEDUP_REMOVED lines=37> */
.L_x_6549:
[----:B------:R-:W-:Y:S05]  /*46f0*/  BSYNC.RECONVERGENT B0 ;  /* 0x0000000000007941 */ /* 0x000fea0003800200 */
.L_x_6548:
        /* <DEDUP_REMOVED lines=35> */
.L_x_6551:
[----:B------:R-:W-:Y:S05]  /*4930*/  BSYNC.RECONVERGENT B0 ;  /* 0x0000000000007941 */ /* 0x000fea0003800200 */
.L_x_6550:
[----:B------:R-:W-:Y:S01]  /*4940*/  LDSM.16.M88.4 R80, [R93] ;  /* 0x000000005d50783b */ /* 0x000fe20000000200 */
[----:B------:R-:W-:Y:S01]  /*4950*/  IMAD.MOV.U32 R96, RZ, RZ, 0x20 ;  /* 0x00000020ff607424 */ /* 0x000fe200078e00ff */
[----:B------:R-:W-:Y:S01]  /*4960*/  LOP3.LUT P0, R165, R214, 0x2, RZ, 0xc0, !PT ;  /* 0x00000002d6a57812 */ /* 0x000fe2000780c0ff */
[----:B------:R-:W-:Y:S01]  /*4970*/  VIADD R99, R100, UR5 ;  /* 0x0000000564637c36 */ /* 0x000fe20008000000 */
[----:B------:R-:W5:Y:S01]  /*4980*/  LDSM.16.M88.4 R32, [R100+UR5+0x8000] ;  /* 0x008000056420783b */ /* 0x000f620008000200 */
[----:B------:R-:W-:Y:S01]  /*4990*/  IMAD.MOV.U32 R196, RZ, RZ, 0x40 ;  /* 0x00000040ffc47424 */ /* 0x000fe200078e00ff */
[----:B------:R-:W-:Y:S01]  /*49a0*/  SEL R96, R96, 0xffffffe0, !P0 ;  /* 0xffffffe060607807 */ /* 0x000fe20004000000 */
[----:B------:R-:W2:Y:S01]  /*49b0*/  LDCU UR4, c[0x0][0x50c] ;  /* 0x0000a180ff0477ac */ /* 0x000ea20008000800 */
[----:B------:R-:W4:Y:S01]  /*49c0*/  LDSM.16.M88.4 R56, [R100+UR5+0x8800] ;  /* 0x008800056438783b */ /* 0x000f220008000200 */
[----:B------:R-:W-:Y:S01]  /*49d0*/  ISETP.NE.AND P0, PT, R20, RZ, PT ;  /* 0x000000ff1400720c */ /* 0x000fe20003f05270 */
[----:B------:R-:W-:Y:S01]  /*49e0*/  IMAD.U32 R225, RZ, RZ, UR28 ;  /* 0x0000001cffe17e24 */ /* 0x000fe2000f8e00ff */
[----:B------:R-:W-:Y:S01]  /*49f0*/  SHF.R.U32.HI R213, RZ, 0x2, R214 ;  /* 0x00000002ffd57819 */ /* 0x000fe200000116d6 */
[--C-:B------:R-:W-:Y:S01]  /*4a00*/  IMAD.IADD R102, R93, 0x1, R96.reuse ;  /* 0x000000015d667824 */ /* 0x100fe200078e0260 */
[----:B------:R-:W2:Y:S01]  /*4a10*/  LDSM.16.M88.4 R48, [R100+UR5+0x9000] ;  /* 0x009000056430783b */ /* 0x000ea20008000200 */
[----:B------:R-:W-:Y:S01]  /*4a20*/  IMAD.IADD R2, R99, 0x1, R96 ;  /* 0x0000000163027824 */ /* 0x000fe200078e0260 */
[----:B------:R-:W-:Y:S01]  /*4a30*/  SEL R196, R196, 0xffffffc0, !P0 ;  /* 0xffffffc0c4c47807 */ /* 0x000fe20004000000 */
[----:B------:R-:W-:Y:S01]  /*4a40*/  UIADD3 UR26, UPT, UPT, UR28, UR26, -UR19 ;  /* 0x0000001a1c1a7290 */ /* 0x000fe2000fffe813 */
[----:B------:R-:W2:Y:S01]  /*4a50*/  LDSM.16.M88.4 R16, [R100+UR5+0x9800] ;  /* 0x009800056410783b */ /* 0x000ea20008000200 */
[----:B------:R-:W-:Y:S01]  /*4a60*/  LOP3.LUT R213, R213, 0x7, RZ, 0xc0, !PT ;  /* 0x00000007d5d57812 */ /* 0x000fe200078ec0ff */
[----:B------:R-:W-:Y:S01]  /*4a70*/  UISETP.GT.AND UP0, UPT, UR29, UR18, UPT ;  /* 0x000000121d00728c */ /* 0x000fe2000bf04270 */
[--C-:B------:R-:W-:Y:S01]  /*4a80*/  IMAD.IADD R101, R93, 0x1, R196.reuse ;  /* 0x000000015d657824 */ /* 0x100fe200078e02c4 */
[----:B------:R-:W-:Y:S01]  /*4a90*/  LDSM.16.M88.4 R28, [R102] ;  /* 0x00000000661c783b */ /* 0x000fe20000000200 */
[----:B------:R-:W-:Y:S01]  /*4aa0*/  IMAD.IADD R99, R99, 0x1, R196 ;  /* 0x0000000163637824 */ /* 0x000fe200078e02c4 */
[----:B------:R-:W-:Y:S01]  /*4ab0*/  LOP3.LUT R0, R0, 0x6, RZ, 0xc0, !PT ;  /* 0x0000000600007812 */ /* 0x000fe200078ec0ff */
[C---:B------:R-:W-:Y:S01]  /*4ac0*/  IMAD.IADD R98, R96.reuse, 0x1, R101 ;  /* 0x0000000160627824 */ /* 0x040fe200078e0265 */
[----:B-1-3--:R-:W1:Y:S01]  /*4ad0*/  LDSM.16.M88.4 R8, [R2+0x8000] ;  /* 0x008000000208783b */ /* 0x00ae620000000200 */
[----:B------:R-:W-:-:S03]  /*4ae0*/  IMAD.IADD R97, R96, 0x1, R99 ;  /* 0x0000000160617824 */ /* 0x000fc600078e0263 */
[----:B------:R-:W3:Y:S04]  /*4af0*/  LDSM.16.M88.4 R12, [R2+0x8800] ;  /* 0x00880000020c783b */ /* 0x000ee80000000200 */
[----:B------:R-:W3:Y:S04]  /*4b00*/  LDSM.16.M88.4 R4, [R2+0x9000] ;  /* 0x009000000204783b */ /* 0x000ee80000000200 */
        /* <DEDUP_REMOVED lines=8> */
[C---:B----4-:R-:W-:Y:S03]  /*4b90*/  HMMA.16816.F32.BF16 R60, R80.reuse, R56, RZ ;  /* 0x00000038503c723c */ /* 0x050fe600000418ff */
[----:B------:R-:W-:Y:S04]  /*4ba0*/  LDSM.16.M88.4 R76, [R2+0xc000] ;  /* 0x00c00000024c783b */ /* 0x000fe80000000200 */
[----:B------:R-:W-:Y:S01]  /*4bb0*/  LDSM.16.M88.4 R88, [R100+UR5+0xd000] ;  /* 0x00d000056458783b */ /* 0x000fe20008000200 */
[C---:B--2---:R-:W-:Y:S03]  /*4bc0*/  HMMA.16816.F32.BF16 R52, R80.reuse, R48, RZ ;  /* 0x000000305034723c */ /* 0x044fe600000418ff */
[----:B------:R-:W-:Y:S04]  /*4bd0*/  LDSM.16.M88.4 R84, [R98+0x4000] ;  /* 0x004000006254783b */ /* 0x000fe80000000200 */
[----:B------:R-:W0:Y:S01]  /*4be0*/  LDGDEPBAR ;  /* 0x00000000000079af */ /* 0x000e220000000000 */
[C---:B------:R-:W-:Y:S08]  /*4bf0*/  HMMA.16816.F32.BF16 R56, R80.reuse, R58, RZ ;  /* 0x0000003a5038723c */ /* 0x040ff000000418ff */
[C---:B------:R-:W-:Y:S08]  /*4c00*/  HMMA.16816.F32.BF16 R48, R80.reuse, R50, RZ ;  /* 0x000000325030723c */ /* 0x040ff000000418ff */
[C---:B------:R-:W-:Y:S08]  /*4c10*/  HMMA.16816.F32.BF16 R44, R80.reuse, R16, RZ ;  /* 0x00000010502c723c */ /* 0x040ff000000418ff */
[----:B------:R-:W-:Y:S01]  /*4c20*/  HMMA.16816.F32.BF16 R80, R80, R18, RZ ;  /* 0x000000125050723c */ /* 0x000fe200000418ff */
[----:B------:R-:W-:Y:S07]  /*4c30*/  LDSM.16.M88.4 R16, [R99+0x8000] ;  /* 0x008000006310783b */ /* 0x000fee0000000200 */
[C---:B-1----:R-:W-:Y:S08]  /*4c40*/  HMMA.16816.F32.BF16 R24, R28.reuse, R8, R24 ;  /* 0x000000081c18723c */ /* 0x042ff00000041818 */
[C---:B------:R-:W-:Y:S01]  /*4c50*/  HMMA.16816.F32.BF16 R32, R28.reuse, R10, R32 ;  /* 0x0000000a1c20723c */ /* 0x040fe20000041820 */
[----:B------:R-:W1:Y:S07]  /*4c60*/  LDSM.16.M88.4 R8, [R101] ;  /* 0x000000006508783b */ /* 0x000e6e0000000200 */
[C---:B---3--:R-:W-:Y:S08]  /*4c70*/  HMMA.16816.F32.BF16 R60, R28.reuse, R12, R60 ;  /* 0x0000000c1c3c723c */ /* 0x048ff0000004183c */
[C---:B------:R-:W-:Y:S01]  /*4c80*/  HMMA.16816.F32.BF16 R56, R28.reuse, R14, R56 ;  /* 0x0000000e1c38723c */ /* 0x040fe20000041838 */
[----:B------:R-:W-:Y:S07]  /*4c90*/  LDSM.16.M88.4 R12, [R98] ;  /* 0x00000000620c783b */ /* 0x000fee0000000200 */
[C---:B------:R-:W-:Y:S08]  /*4ca0*/  HMMA.16816.F32.BF16 R52, R28.reuse, R4, R52 ;  /* 0x000000041c34723c */ /* 0x040ff00000041834 */
[C---:B------:R-:W-:Y:S01]  /*4cb0*/  HMMA.16816.F32.BF16 R48, R28.reuse, R6, R48 ;  /* 0x000000061c30723c */ /* 0x040fe20000041830 */
[----:B------:R-:W2:Y:S07]  /*4cc0*/  LDSM.16.M88.4 R4, [R97+0x8000] ;  /* 0x008000006104783b */ /* 0x000eae0000000200 */
        /* <DEDUP_REMOVED lines=20> */
[C---:B------:R-:W-:Y:S08]  /*4e10*/  HMMA.16816.F32.BF16 R60, R12.reuse, R20, R60 ;  /* 0x000000140c3c723c */ /* 0x040ff0000004183c */
[C---:B------:R-:W-:Y:S01]  /*4e20*/  HMMA.16816.F32.BF16 R56, R12.reuse, R22, R56 ;  /* 0x000000160c38723c */ /* 0x040fe20000041838 */
[----:B------:R-:W4:Y:S07]  /*4e30*/  LDSM.16.M88.4 R20, [R100+UR5+0xb000] ;  /* 0x00b000056414783b */ /* 0x000f2e0008000200 */
[C---:B---3--:R-:W-:Y:S08]  /*4e40*/  HMMA.16816.F32.BF16 R52, R12.reuse, R28, R52 ;  /* 0x0000001c0c34723c */ /* 0x048ff00000041834 */
[C---:B------:R-:W-:Y:S01]  /*4e50*/  HMMA.16816.F32.BF16 R48, R12.reuse, R30, R48 ;  /* 0x0000001e0c30723c */ /* 0x040fe20000041830 */
[----:B------:R-:W3:Y:S07]  /*4e60*/  LDSM.16.M88.4 R28, [R100+UR5+0xb800] ;  /* 0x00b80005641c783b */ /* 0x000eee0008000200 */
[C---:B-1----:R-:W-:Y:S08]  /*4e70*/  HMMA.16816.F32.BF16 R44, R12.reuse, R16, R44 ;  /* 0x000000100c2c723c */ /* 0x042ff0000004182c */
        /* <DEDUP_REMOVED lines=34> */
[----:B------:R-:W1:Y:S07]  /*50a0*/  LDSM.16.M88.4 R4, [R100+UR5+0xc800] ;  /* 0x00c800056404783b */ /* 0x000e6e0008000200 */
[C---:B-----5:R-:W-:Y:S08]  /*50b0*/  HMMA.16816.F32.BF16 R60, R28.reuse, R16, R60 ;  /* 0x000000101c3c723c */ /* 0x060ff0000004183c */
[----:B------:R-:W-:Y:S01]  /*50c0*/  HMMA.16816.F32.BF16 R56, R28, R18, R56 ;  /* 0x000000121c38723c */ /* 0x000fe20000041838 */
[----:B------:R-:W5:Y:S07]  /*50d0*/  LDSM.16.M88.4 R16, [R102+0x4000] ;  /* 0x004000006610783b */ /* 0x000f6e0000000200 */
[----:B--2---:R-:W-:Y:S08]  /*50e0*/  HMMA.16816.F32.BF16 R24, R36, R72, R24 ;  /* 0x000000482418723c */ /* 0x004ff00000041818 */
[C---:B------:R-:W-:Y:S08]  /*50f0*/  HMMA.16816.F32.BF16 R44, R28.reuse, R68, R44 ;  /* 0x000000441c2c723c */ /* 0x040ff0000004182c */
[----:B------:R-:W-:Y:S01]  /*5100*/  HMMA.16816.F32.BF16 R80, R28, R70, R80 ;  /* 0x000000461c50723c */ /* 0x000fe20000041850 */
[----:B------:R-:W2:Y:S04]  /*5110*/  LDSM.16.M88.4 R28, [R100+UR5+0xd800] ;  /* 0x00d80005641c783b */ /* 0x000ea80008000200 */
[----:B------:R-:W-:Y:S03]  /*5120*/  LDSM.16.M88.4 R68, [R99+0xc000] ;  /* 0x00c000006344783b */ /* 0x000fe60000000200 */
[C---:B----4-:R-:W-:Y:S08]  /*5130*/  HMMA.16816.F32.BF16 R60, R36.reuse, R12, R60 ;  /* 0x0000000c243c723c */ /* 0x050ff0000004183c */
[C---:B------:R-:W-:Y:S01]  /*5140*/  HMMA.16816.F32.BF16 R56, R36.reuse, R14, R56 ;  /* 0x0000000e2438723c */ /* 0x040fe20000041838 */
[----:B------:R-:W4:Y:S07]  /*5150*/  LDSM.16.M88.4 R12, [R2+0xc800] ;  /* 0x00c80000020c783b */ /* 0x000f2e0000000200 */
[C---:B------:R-:W-:Y:S01]  /*5160*/  HMMA.16816.F32.BF16 R32, R36.reuse, R74, R32 ;  /* 0x0000004a2420723c */ /* 0x040fe20000041820 */
[----:B------:R-:W-:Y:S07]  /*5170*/  LDSM.16.M88.4 R72, [R2+0xd000] ;  /* 0x00d000000248783b */ /* 0x000fee0000000200 */
[C---:B---3--:R-:W-:Y:S08]  /*5180*/  HMMA.16816.F32.BF16 R52, R36.reuse, R8, R52 ;  /* 0x000000082434723c */ /* 0x048ff00000041834 */
[----:B------:R-:W-:Y:S01]  /*5190*/  HMMA.16816.F32.BF16 R48, R36, R10, R48 ;  /* 0x0000000a2430723c */ /* 0x000fe20000041830 */
[----:B------:R-:W3:Y:S07]  /*51a0*/  LDSM.16.M88.4 R8, [R101+0x4000] ;  /* 0x004000006508783b */ /* 0x000eee0000000200 */
[C---:B------:R-:W-:Y:S08]  /*51b0*/  HMMA.16816.F32.BF16 R24, R20.reuse, R64, R24 ;  /* 0x000000401418723c */ /* 0x040ff00000041818 */
[C---:B-1----:R-:W-:Y:S08]  /*51c0*/  HMMA.16816.F32.BF16 R60, R20.reuse, R4, R60 ;  /* 0x00000004143c723c */ /* 0x042ff0000004183c */
[----:B------:R-:W-:Y:S01]  /*51d0*/  HMMA.16816.F32.BF16 R56, R20, R6, R56 ;  /* 0x000000061438723c */ /* 0x000fe20000041838 */
[----:B------:R-:W1:Y:S07]  /*51e0*/  LDSM.16.M88.4 R4, [R99+0xc800] ;  /* 0x00c800006304783b */ /* 0x000e6e0000000200 */
[C---:B------:R-:W-:Y:S08]  /*51f0*/  HMMA.16816.F32.BF16 R44, R36.reuse, R40, R44 ;  /* 0x00000028242c723c */ /* 0x040ff0000004182c */
[----:B------:R-:W-:Y:S01]  /*5200*/  HMMA.16816.F32.BF16 R80, R36, R42, R80 ;  /* 0x0000002a2450723c */ /* 0x000fe20000041850 */
[----:B------:R-:W-:Y:S04]  /*5210*/  LDSM.16.M88.4 R36, [R97+0xc000] ;  /* 0x00c000006124783b */ /* 0x000fe80000000200 */
[----:B------:R-:W-:Y:S03]  /*5220*/  LDSM.16.M88.4 R40, [R99+0xd000] ;  /* 0x00d000006328783b */ /* 0x000fe60000000200 */
[----:B------:R-:W-:Y:S01]  /*5230*/  HMMA.16816.F32.BF16 R32, R20, R66, R32 ;  /* 0x000000421420723c */ /* 0x000fe20000041820 */
[----:B------:R-:W1:Y:S07]  /*5240*/  LDSM.16.M88.4 R64, [R2+0xd800] ;  /* 0x00d800000240783b */ /* 0x000e6e0000000200 */
[----:B-----5:R-:W-:Y:S08]  /*5250*/  HMMA.16816.F32.BF16 R24, R16, R76, R24 ;  /* 0x0000004c1018723c */ /* 0x020ff00000041818 */
[C---:B--2---:R-:W-:Y:S08]  /*5260*/  HMMA.16816.F32.BF16 R44, R20.reuse, R28, R44 ;  /* 0x0000001c142c723c */ /* 0x044ff0000004182c */
[----:B------:R-:W-:Y:S01]  /*5270*/  HMMA.16816.F32.BF16 R80, R20, R30, R80 ;  /* 0x0000001e1450723c */ /* 0x000fe20000041850 */
[----:B------:R-:W2:Y:S07]  /*5280*/  LDSM.16.M88.4 R28, [R99+0xd800] ;  /* 0x00d80000631c783b */ /* 0x000eae0000000200 */
[C---:B----4-:R-:W-:Y:S08]  /*5290*/  HMMA.16816.F32.BF16 R60, R16.reuse, R12, R60 ;  /* 0x0000000c103c723c */ /* 0x050ff0000004183c */
[----:B------:R-:W-:Y:S01]  /*52a0*/  HMMA.16816.F32.BF16 R56, R16, R14, R56 ;  /* 0x0000000e1038723c */ /* 0x000fe20000041838 */
[----:B------:R-:W-:Y:S07]  /*52b0*/  LDSM.16.M88.4 R12, [R100+UR5+0xe000] ;  /* 0x00e00005640c783b */ /* 0x000fee0008000200 */
[C---:B------:R-:W-:Y:S08]  /*52c0*/  HMMA.16816.F32.BF16 R52, R20.reuse, R88, R52 ;  /* 0x000000581434723c */ /* 0x040ff00000041834 */
[----:B------:R-:W-:Y:S01]  /*52d0*/  HMMA.16816.F32.BF16 R48, R20, R90, R48 ;  /* 0x0000005a1430723c */ /* 0x000fe20000041830 */
[----:B------:R-:W-:Y:S04]  /*52e0*/  LDSM.16.M88.4 R20, [R97+0xc800] ;  /* 0x00c800006114783b */ /* 0x000fe80000000200 */
[----:B------:R-:W-:Y:S03]  /*52f0*/  LDSM.16.M88.4 R88, [R97+0xd800] ;  /* 0x00d800006158783b */ /* 0x000fe60000000200 */
[----:B------:R-:W-:Y:S01]  /*5300*/  HMMA.16816.F32.BF16 R32, R16, R78, R32 ;  /* 0x0000004e1020723c */ /* 0x000fe20000041820 */
[----:B------:R-:W4:Y:S04]  /*5310*/  LDSM.16.M88.4 R76, [R93+0x6000] ;  /* 0x006000005d4c783b */ /* 0x000f280000000200 */
[----:B------:R-:W-:Y:S03]  /*5320*/  LDSM.16.M88.4 R92, [R2+0xe000] ;  /* 0x00e00000025c783b */ /* 0x000fe60000000200 */
[C---:B---3--:R-:W-:Y:S08]  /*5330*/  HMMA.16816.F32.BF16 R24, R8.reuse, R68, R24 ;  /* 0x000000440818723c */ /* 0x048ff00000041818 */
[C---:B-1----:R-:W-:Y:S08]  /*5340*/  HMMA.16816.F32.BF16 R60, R8.reuse, R4, R60 ;  /* 0x00000004083c723c */ /* 0x042ff0000004183c */
[----:B------:R-:W-:Y:S01]  /*5350*/  HMMA.16816.F32.BF16 R56, R8, R6, R56 ;  /* 0x000000060838723c */ /* 0x000fe20000041838 */
[----:B------:R-:W1:Y:S07]  /*5360*/  LDSM.16.M88.4 R4, [R97+0xd000] ;  /* 0x00d000006104783b */ /* 0x000e6e0000000200 */
[C---:B------:R-:W-:Y:S08]  /*5370*/  HMMA.16816.F32.BF16 R52, R16.reuse, R72, R52 ;  /* 0x000000481034723c */ /* 0x040ff00000041834 */
[C---:B------:R-:W-:Y:S01]  /*5380*/  HMMA.16816.F32.BF16 R48, R16.reuse, R74, R48 ;  /* 0x0000004a1030723c */ /* 0x040fe20000041830 */
[----:B------:R-:W-:Y:S07]  /*5390*/  LDSM.16.M88.4 R72, [R100+UR5+0xe800] ;  /* 0x00e800056448783b */ /* 0x000fee0008000200 */
[C---:B------:R-:W-:Y:S08]  /*53a0*/  HMMA.16816.F32.BF16 R44, R16.reuse, R64, R44 ;  /* 0x00000040102c723c */ /* 0x040ff0000004182c */
[----:B------:R-:W-:Y:S01]  /*53b0*/  HMMA.16816.F32.BF16 R80, R16, R66, R80 ;  /* 0x000000421050723c */ /* 0x000fe20000041850 */
[----:B------:R-:W3:Y:S04]  /*53c0*/  LDSM.16.M88.4 R16, [R102+0x6000] ;  /* 0x006000006610783b */ /* 0x000ee80000000200 */
[----:B------:R-:W-:Y:S03]  /*53d0*/  LDSM.16.M88.4 R64, [R100+UR5+0xf800] ;  /* 0x00f800056440783b */ /* 0x000fe60008000200 */
[----:B------:R-:W-:Y:S01]  /*53e0*/  HMMA.16816.F32.BF16 R32, R8, R70, R32 ;  /* 0x000000460820723c */ /* 0x000fe20000041820 */
[----:B------:R-:W5:Y:S07]  /*53f0*/  LDSM.16.M88.4 R68, [R100+UR5+0xf000] ;  /* 0x00f000056444783b */ /* 0x000f6e0008000200 */
[----:B------:R-:W-:Y:S08]  /*5400*/  HMMA.16816.F32.BF16 R24, R84, R36, R24 ;  /* 0x000000245418723c */ /* 0x000ff00000041818 */
[C---:B------:R-:W-:Y:S08]  /*5410*/  HMMA.16816.F32.BF16 R52, R8.reuse, R40, R52 ;  /* 0x000000280834723c */ /* 0x040ff00000041834 */
[C---:B------:R-:W-:Y:S01]  /*5420*/  HMMA.16816.F32.BF16 R48, R8.reuse, R42, R48 ;  /* 0x0000002a0830723c */ /* 0x040fe20000041830 */
[----:B------:R-:W-:Y:S07]  /*5430*/  LDSM.16.M88.4 R40, [R2+0xe800] ;  /* 0x00e800000228783b */ /* 0x000fee0000000200 */
[C---:B--2---:R-:W-:Y:S08]  /*5440*/  HMMA.16816.F32.BF16 R44, R8.reuse, R28, R44 ;  /* 0x0000001c082c723c */ /* 0x044ff0000004182c */
[----:B------:R-:W-:Y:S01]  /*5450*/  HMMA.16816.F32.BF16 R80, R8, R30, R80 ;  /* 0x0000001e0850723c */ /* 0x000fe20000041850 */
[----:B------:R-:W-:Y:S04]  /*5460*/  LDSM.16.M88.4 R8, [R101+0x6000] ;  /* 0x006000006508783b */ /* 0x000fe80000000200 */
[----:B------:R-:W2:Y:S03]  /*5470*/  LDSM.16.M88.4 R28, [R99+0xe000] ;  /* 0x00e00000631c783b */ /* 0x000ea60000000200 */
[----:B------:R-:W-:Y:S01]  /*5480*/  HMMA.16816.F32.BF16 R32, R84, R38, R32 ;  /* 0x000000265420723c */ /* 0x000fe20000041820 */
[----:B------:R-:W2:Y:S07]  /*5490*/  LDSM.16.M88.4 R36, [R2+0xf000] ;  /* 0x00f000000224783b */ /* 0x000eae0000000200 */
[----:B----4-:R-:W-:Y:S08]  /*54a0*/  HMMA.16816.F32.BF16 R24, R76, R12, R24 ;  /* 0x0000000c4c18723c */ /* 0x010ff00000041818 */
[C---:B------:R-:W-:Y:S08]  /*54b0*/  HMMA.16816.F32.BF16 R60, R84.reuse, R20, R60 ;  /* 0x00000014543c723c */ /* 0x040ff0000004183c */
[C---:B------:R-:W-:Y:S01]  /*54c0*/  HMMA.16816.F32.BF16 R56, R84.reuse, R22, R56 ;  /* 0x000000165438723c */ /* 0x040fe20000041838 */
[----:B------:R4:W2:Y:S07]  /*54d0*/  LDSM.16.M88.4 R20, [R2+0xf800] ;  /* 0x00f800000214783b */ /* 0x0008ae0000000200 */
[C---:B-1----:R-:W-:Y:S08]  /*54e0*/  HMMA.16816.F32.BF16 R52, R84.reuse, R4, R52 ;  /* 0x000000045434723c */ /* 0x042ff00000041834 */
[C---:B------:R-:W-:Y:S01]  /*54f0*/  HMMA.16816.F32.BF16 R48, R84.reuse, R6, R48 ;  /* 0x000000065430723c */ /* 0x040fe20000041830 */
[----:B------:R-:W-:Y:S07]  /*5500*/  LDSM.16.M88.4 R4, [R98+0x6000] ;  /* 0x006000006204783b */ /* 0x000fee0000000200 */
[----:B------:R-:W-:Y:S01]  /*5510*/  HMMA.16816.F32.BF16 R44, R84, R88, R44 ;  /* 0x00000058542c723c */ /* 0x000fe2000004182c */
[----:B----4-:R-:W-:-:S04]  /*5520*/  LOP3.LUT R2, R216, 0x1f0, RZ, 0xc0, !PT ;  /* 0x000001f0d8027812 */ /* 0x010fc800078ec0ff */
[----:B------:R-:W-:-:S03]  /*5530*/  IADD3 R167, PT, PT, R213, UR27, R2 ;  /* 0x0000001bd5a77c10 */ /* 0x000fc6000fffe002 */
[----:B------:R-:W-:Y:S08]  /*5540*/  HMMA.16816.F32.BF16 R80, R84, R90, R80 ;  /* 0x0000005a5450723c */ /* 0x000ff00000041850 */
[----:B------:R-:W-:Y:S01]  /*5550*/  HMMA.16816.F32.BF16 R32, R76, R14, R32 ;  /* 0x0000000e4c20723c */ /* 0x000fe20000041820 */
[----:B------:R-:W1:Y:S07]  /*5560*/  LDSM.16.M88.4 R12, [R97+0xe000] ;  /* 0x00e00000610c783b */ /* 0x000e6e0000000200 */
[----:B---3--:R-:W-:Y:S08]  /*5570*/  HMMA.16816.F32.BF16 R24, R16, R92, R24 ;  /* 0x0000005c1018723c */ /* 0x008ff00000041818 */
[C---:B------:R-:W-:Y:S08]  /*5580*/  HMMA.16816.F32.BF16 R60, R76.reuse, R72, R60 ;  /* 0x000000484c3c723c */ /* 0x040ff0000004183c */
[C---:B------:R-:W-:Y:S08]  /*5590*/  HMMA.16816.F32.BF16 R56, R76.reuse, R74, R56 ;  /* 0x0000004a4c38723c */ /* 0x040ff00000041838 */
[C---:B-----5:R-:W-:Y:S08]  /*55a0*/  HMMA.16816.F32.BF16 R52, R76.reuse, R68, R52 ;  /* 0x000000444c34723c */ /* 0x060ff00000041834 */
[C---:B------:R-:W-:Y:S08]  /*55b0*/  HMMA.16816.F32.BF16 R48, R76.reuse, R70, R48 ;  /* 0x000000464c30723c */ /* 0x040ff00000041830 */
[C---:B------:R-:W-:Y:S08]  /*55c0*/  HMMA.16816.F32.BF16 R44, R76.reuse, R64, R44 ;  /* 0x000000404c2c723c */ /* 0x040ff0000004182c */
[----:B------:R-:W-:Y:S08]  /*55d0*/  HMMA.16816.F32.BF16 R80, R76, R66, R80 ;  /* 0x000000424c50723c */ /* 0x000ff00000041850 */
[----:B--2---:R-:W-:Y:S08]  /*55e0*/  HMMA.16816.F32.BF16 R24, R8, R28, R24 ;  /* 0x0000001c0818723c */ /* 0x004ff00000041818 */
[C---:B------:R-:W-:Y:S08]  /*55f0*/  HMMA.16816.F32.BF16 R32, R16.reuse, R94, R32 ;  /* 0x0000005e1020723c */ /* 0x040ff00000041820 */
[C---:B------:R-:W-:Y:S08]  /*5600*/  HMMA.16816.F32.BF16 R60, R16.reuse, R40, R60 ;  /* 0x00000028103c723c */ /* 0x040ff0000004183c */
[C---:B------:R-:W-:Y:S08]  /*5610*/  HMMA.16816.F32.BF16 R56, R16.reuse, R42, R56 ;  /* 0x0000002a1038723c */ /* 0x040ff00000041838 */
[----:B------:R-:W-:Y:S01]  /*5620*/  HMMA.16816.F32.BF16 R52, R16, R36, R52 ;  /* 0x000000241034723c */ /* 0x000fe20000041834 */
[----:B------:R-:W-:-:S07]  /*5630*/  VIADD R36, R0, UR17 ;  /* 0x0000001100247c36 */ /* 0x000fce0008000000 */
[----:B------:R-:W-:Y:S01]  /*5640*/  HMMA.16816.F32.BF16 R48, R16, R38, R48 ;  /* 0x000000261030723c */ /* 0x000fe20000041830 */
[----:B------:R-:W-:-:S04]  /*5650*/  VIADD R39, R36, 0x38 ;  /* 0x0000003824277836 */ /* 0x000fc80000000000 */
[----:B------:R-:W-:-:S03]  /*5660*/  VIADD R40, R39, UR19 ;  /* 0x0000001327287c36 */ /* 0x000fc60008000000 */
[C---:B------:R-:W-:Y:S08]  /*5670*/  HMMA.16816.F32.BF16 R44, R16.reuse, R20, R44 ;  /* 0x00000014102c723c */ /* 0x040ff0000004182c */
[----:B------:R-:W-:Y:S01]  /*5680*/  HMMA.16816.F32.BF16 R80, R16, R22, R80 ;  /* 0x000000161050723c */ /* 0x000fe20000041850 */
[----:B------:R-:W2:Y:S01]  /*5690*/  LDSM.16.M88.4 R16, [R99+0xe800] ;  /* 0x00e800006310783b */ /* 0x000ea20000000200 */
[----:B------:R-:W-:-:S06]  /*56a0*/  VIADD R22, R36, UR19 ;  /* 0x0000001324167c36 */ /* 0x000fcc0008000000 */
[----:B-1----:R-:W-:Y:S01]  /*56b0*/  HMMA.16816.F32.BF16 R24, R4, R12, R24 ;  /* 0x0000000c0418723c */ /* 0x002fe20000041818 */
[C---:B------:R-:W-:Y:S02]  /*56c0*/  VIADD R12, R167.reuse, UR26 ;  /* 0x0000001aa70c7c36 */ /* 0x040fe40008000000 */
[----:B------:R-:W-:-:S03]  /*56d0*/  VIADD R167, R167, UR28 ;  /* 0x0000001ca7a77c36 */ /* 0x000fc60008000000 */
[C-C-:B------:R-:W-:Y:S01]  /*56e0*/  VIADDMNMX R227, R12.reuse, 0x1, R225.reuse, PT ;  /* 0x000000010ce37846 */ /* 0x140fe200038001e1 */
[C---:B------:R-:W-:Y:S01]  /*56f0*/  VIADD R166, R167.reuse, 0x8 ;  /* 0x00000008a7a67836 */ /* 0x040fe20000000000 */
[----:B------:R-:W-:Y:S01]  /*5700*/  HMMA.16816.F32.BF16 R32, R8, R30, R32 ;  /* 0x0000001e0820723c */ /* 0x000fe20000041820 */
[----:B------:R-:W-:Y:S01]  /*5710*/  VIADDMNMX R225, R12, 0x9, R225, PT ;  /* 0x000000090ce17846 */ /* 0x000fe200038001e1 */
[C-C-:B------:R-:W-:Y:S01]  /*5720*/  IMAD.IADD R12, R167.reuse, 0x1, -R22.reuse ;  /* 0x00000001a70c7824 */ /* 0x140fe200078e0a16 */
[----:B------:R-:W-:Y:S01]  /*5730*/  VIADDMNMX R228, R167, -UR25, RZ, !PT ;  /* 0x80000019a7e47c46 */ /* 0x000fe2000f8001ff */
[C---:B------:R-:W-:Y:S01]  /*5740*/  IMAD.IADD R22, R166.reuse, 0x1, -R22 ;  /* 0x00000001a6167824 */ /* 0x040fe200078e0a16 */
[----:B------:R-:W-:Y:S02]  /*5750*/  VIADDMNMX R226, R166, -UR25, RZ, !PT ;  /* 0x80000019a6e27c46 */ /* 0x000fe4000f8001ff */
[----:B------:R-:W-:Y:S02]  /*5760*/  ISETP.GE.AND P0, PT, R36, R228, PT ;  /* 0x000000e42400720c */ /* 0x000fe40003f06270 */
[----:B------:R-:W-:-:S02]  /*5770*/  IABS R22, R22 ;  /* 0x0000001600167213 */ /* 0x000fc40000000000 */
[----:B------:R-:W-:Y:S01]  /*5780*/  FMUL.FTZ R20, R24, UR4 ;  /* 0x0000000418147c20 */ /* 0x000fe20008410000 */
[----:B------:R-:W-:Y:S01]  /*5790*/  FMUL.FTZ R24, R25, UR4 ;  /* 0x0000000419187c20 */ /* 0x000fe20008410000 */
[----:B------:R-:W-:Y:S01]  /*57a0*/  FMUL.FTZ R21, R26, UR4 ;  /* 0x000000041a157c20 */ /* 0x000fe20008410000 */
[----:B------:R-:W-:Y:S01]  /*57b0*/  IABS R25, R12 ;  /* 0x0000000c00197213 */ /* 0x000fe20000000000 */
[C---:B------:R-:W-:Y:S01]  /*57c0*/  VIADD R26, R36.reuse, 0x1 ;  /* 0x00000001241a7836 */ /* 0x040fe20000000000 */
[----:B------:R-:W-:Y:S01]  /*57d0*/  I2FP.F32.S32 R22, R22 ;  /* 0x0000001600167245 */ /* 0x000fe20000201400 */
[----:B------:R-:W1:Y:S01]  /*57e0*/  MUFU.TANH R20, R20 ;  /* 0x0000001400147308 */ /* 0x000e620000002400 */
[----:B------:R-:W-:Y:S02]  /*57f0*/  I2FP.F32.S32 R25, R25 ;  /* 0x0000001900197245 */ /* 0x000fe40000201400 */
[----:B------:R-:W-:Y:S01]  /*5800*/  HMMA.16816.F32.BF16 R32, R4, R14, R32 ;  /* 0x0000000e0420723c */ /* 0x000fe20000041820 */
[----:B------:R-:W3:Y:S01]  /*5810*/  LDSM.16.M88.4 R12, [R97+0xe800] ;  /* 0x00e80000610c783b */ /* 0x000ee20000000200 */
[----:B------:R-:W-:-:S02]  /*5820*/  ISETP.GE.AND P1, PT, R36, R227, PT ;  /* 0x000000e32400720c */ /* 0x000fc40003f26270 */
[--C-:B------:R-:W-:Y:S01]  /*5830*/  IADD3 R23, PT, PT, R167, 0x37, -R40.reuse ;  /* 0x00000037a7177810 */ /* 0x100fe20007ffe828 */
[----:B------:R-:W4:Y:S01]  /*5840*/  MUFU.TANH R21, R21 ;  /* 0x0000001500157308 */ /* 0x000f220000002400 */
[----:B------:R-:W-:Y:S02]  /*5850*/  ISETP.GE.AND P2, PT, R26, R226, PT ;  /* 0x000000e21a00720c */ /* 0x000fe40003f46270 */
[C---:B--2---:R-:W-:Y:S01]  /*5860*/  HMMA.16816.F32.BF16 R60, R8.reuse, R16, R60 ;  /* 0x00000010083c723c */ /* 0x044fe2000004183c */
[----:B------:R-:W-:Y:S01]  /*5870*/  FMUL.FTZ R16, R27, UR4 ;  /* 0x000000041b107c20 */ /* 0x000fe20008410000 */
[----:B------:R-:W-:Y:S02]  /*5880*/  IADD3 R17, PT, PT, R166, 0x37, -R40 ;  /* 0x00000037a6117810 */ /* 0x000fe40007ffe828 */
[----:B------:R-:W-:Y:S01]  /*5890*/  IABS R23, R23 ;  /* 0x0000001700177213 */ /* 0x000fe20000000000 */
[----:B------:R-:W2:Y:S01]  /*58a0*/  MUFU.TANH R24, R24 ;  /* 0x0000001800187308 */ /* 0x000ea20000002400 */
[----:B------:R-:W-:Y:S01]  /*58b0*/  IABS R17, R17 ;  /* 0x0000001100117213 */ /* 0x000fe20000000000 */
[----:B-1----:R-:W-:Y:S01]  /*58c0*/  FFMA.FTZ R20, R25, -UR14, R20 ;  /* 0x8000000e19147c23 */ /* 0x002fe20008010014 */
[----:B------:R-:W-:Y:S01]  /*58d0*/  IADD3 R25, PT, PT, R167, 0x30, -R40 ;  /* 0x00000030a7197810 */ /* 0x000fe20007ffe828 */
[----:B------:R-:W-:Y:S01]  /*58e0*/  HMMA.16816.F32.BF16 R56, R8, R18, R56 ;  /* 0x000000120838723c */ /* 0x000fe20000041838 */
[----:B------:R-:W-:-:S02]  /*58f0*/  I2FP.F32.S32 R17, R17 ;  /* 0x0000001100117245 */ /* 0x000fc40000201400 */
[----:B------:R-:W-:Y:S01]  /*5900*/  FSEL R38, R20, -INF , P0 ;  /* 0xff80000014267808 */ /* 0x000fe20000000000 */
[----:B------:R-:W1:Y:S01]  /*5910*/  MUFU.TANH R16, R16 ;  /* 0x0000001000107308 */ /* 0x000e620000002400 */
[----:B------:R-:W-:Y:S01]  /*5920*/  ISETP.GE.AND P0, PT, R36, R226, PT ;  /* 0x000000e22400720c */ /* 0x000fe20003f06270 */
[----:B----4-:R-:W-:Y:S01]  /*5930*/  FFMA.FTZ R22, R22, -UR14, R21 ;  /* 0x8000000e16167c23 */ /* 0x010fe20008010015 */
[----:B------:R-:W-:Y:S01]  /*5940*/  FMUL.FTZ R21, R32, UR4 ;  /* 0x0000000420157c20 */ /* 0x000fe20008410000 */
[----:B------:R-:W-:Y:S02]  /*5950*/  FSEL R38, R38, -INF , !P1 ;  /* 0xff80000026267808 */ /* 0x000fe40004800000 */
[----:B------:R-:W-:Y:S02]  /*5960*/  IABS R25, R25 ;  /* 0x0000001900197213 */ /* 0x000fe40000000000 */
[----:B------:R-:W-:Y:S01]  /*5970*/  ISETP.GE.AND P1, PT, R36, R225, PT ;  /* 0x000000e12400720c */ /* 0x000fe20003f26270 */
[----:B------:R-:W4:Y:S01]  /*5980*/  MUFU.TANH R21, R21 ;  /* 0x0000001500157308 */ /* 0x000f220000002400 */
[----:B------:R-:W-:Y:S01]  /*5990*/  FSEL R22, R22, -INF , P0 ;  /* 0xff80000016167808 */ /* 0x000fe20000000000 */
[----:B------:R-:W-:Y:S01]  /*59a0*/  IMAD.MOV.U32 R20, RZ, RZ, R25 ;  /* 0x000000ffff147224 */ /* 0x000fe200078e0019 */
[----:B------:R-:W-:-:S02]  /*59b0*/  I2FP.F32.S32 R23, R23 ;  /* 0x0000001700177245 */ /* 0x000fc40000201400 */
[----:B------:R-:W-:Y:S01]  /*59c0*/  FSEL R37, R22, -INF , !P1 ;  /* 0xff80000016257808 */ /* 0x000fe20004800000 */
[----:B------:R-:W-:Y:S01]  /*59d0*/  FMUL.FTZ R22, R34, UR4 ;  /* 0x0000000422167c20 */ /* 0x000fe20008410000 */
[----:B------:R-:W-:Y:S01]  /*59e0*/  I2FP.F32.S32 R20, R20 ;  /* 0x0000001400147245 */ /* 0x000fe20000201400 */
[----:B--2---:R-:W-:Y:S01]  /*59f0*/  FFMA.FTZ R24, R23, -UR14, R24 ;  /* 0x8000000e17187c23 */ /* 0x004fe20008010018 */
[----:B-1----:R-:W-:Y:S01]  /*5a00*/  FFMA.FTZ R16, R17, -UR14, R16 ;  /* 0x8000000e11107c23 */ /* 0x002fe20008010010 */
[----:B------:R-:W-:Y:S01]  /*5a10*/  FMUL.FTZ R17, R33, UR4 ;  /* 0x0000000421117c20 */ /* 0x000fe20008410000 */
[C---:B---3--:R-:W-:Y:S01]  /*5a20*/  HMMA.16816.F32.BF16 R60, R4.reuse, R12, R60 ;  /* 0x0000000c043c723c */ /* 0x048fe2000004183c */
[--C-:B------:R-:W-:Y:S01]  /*5a30*/  IADD3 R13, PT, PT, R167, 0x2f, -R40.reuse ;  /* 0x0000002fa70d7810 */ /* 0x100fe20007ffe828 */
[----:B------:R-:W-:Y:S01]  /*5a40*/  MUFU.TANH R22, R22 ;  /* 0x0000001600167308 */ /* 0x000fe20000002400 */
[----:B------:R-:W-:Y:S01]  /*5a50*/  VIADD R23, R36, 0x8 ;  /* 0x0000000824177836 */ /* 0x000fe20000000000 */
[----:B------:R-:W-:Y:S01]  /*5a60*/  ISETP.GE.AND P5, PT, R26, R228, PT ;  /* 0x000000e41a00720c */ /* 0x000fe20003fa6270 */
[----:B------:R-:W-:Y:S01]  /*5a70*/  VIADD R12, R36, 0x9 ;  /* 0x00000009240c7836 */ /* 0x000fe20000000000 */
[----:B------:R-:W-:Y:S01]  /*5a80*/  IABS R13, R13 ;  /* 0x0000000d000d7213 */ /* 0x000fe20000000000 */
[----:B----4-:R-:W-:Y:S01]  /*5a90*/  FFMA.FTZ R20, R20, -UR14, R21 ;  /* 0x8000000e14147c23 */ /* 0x010fe20008010015 */
[----:B------:R-:W-:Y:S01]  /*5aa0*/  IADD3 R21, PT, PT, R166, 0x30, -R40 ;  /* 0x00000030a6157810 */ /* 0x000fe20007ffe828 */
[----:B------:R-:W-:Y:S01]  /*5ab0*/  HMMA.16816.F32.BF16 R56, R4, R14, R56 ;  /* 0x0000000e0438723c */ /* 0x000fe20000041838 */
[----:B------:R-:W1:Y:S01]  /*5ac0*/  MUFU.TANH R17, R17 ;  /* 0x0000001100117308 */ /* 0x000e620000002400 */
[----:B------:R-:W-:Y:S01]  /*5ad0*/  FSEL R33, R16, -INF , P2 ;  /* 0xff80000010217808 */ /* 0x000fe20001000000 */
[----:B------:R-:W-:Y:S01]  /*5ae0*/  IMAD.MOV.U32 R16, RZ, RZ, R13 ;  /* 0x000000ffff107224 */ /* 0x000fe200078e000d */
[----:B------:R-:W-:-:S02]  /*5af0*/  ISETP.GE.AND P3, PT, R26, R227, PT ;  /* 0x000000e31a00720c */ /* 0x000fc40003f66270 */
[----:B------:R-:W-:Y:S02]  /*5b00*/  ISETP.GE.AND P6, PT, R26, R225, PT ;  /* 0x000000e11a00720c */ /* 0x000fe40003fc6270 */
[----:B------:R-:W-:Y:S02]  /*5b10*/  ISETP.GE.AND P4, PT, R23, R228, PT ;  /* 0x000000e41700720c */ /* 0x000fe40003f86270 */
[----:B------:R-:W-:Y:S01]  /*5b20*/  FSEL R34, R24, -INF , P5 ;  /* 0xff80000018227808 */ /* 0x000fe20002800000 */
[----:B------:R-:W-:Y:S01]  /*5b30*/  FMUL.FTZ R28, R60, UR4 ;  /* 0x000000043c1c7c20 */ /* 0x000fe20008410000 */
[----:B------:R-:W-:Y:S01]  /*5b40*/  IABS R21, R21 ;  /* 0x0000001500157213 */ /* 0x000fe20000000000 */
[----:B------:R-:W-:Y:S01]  /*5b50*/  FMUL.FTZ R62, R62, UR4 ;  /* 0x000000043e3e7c20 */ /* 0x000fe20008410000 */
[----:B------:R-:W-:Y:S01]  /*5b60*/  FSEL R34, R34, -INF , !P3 ;  /* 0xff80000022227808 */ /* 0x000fe20005800000 */
[----:B------:R-:W-:Y:S01]  /*5b70*/  VIADD R24, R36, 0x11 ;  /* 0x0000001124187836 */ /* 0x000fe20000000000 */
[----:B------:R-:W-:Y:S01]  /*5b80*/  I2FP.F32.S32 R13, R21 ;  /* 0x00000015000d7245 */ /* 0x000fe20000201400 */
[----:B------:R-:W2:Y:S01]  /*5b90*/  MUFU.TANH R28, R28 ;  /* 0x0000001c001c7308 */ /* 0x000ea20000002400 */
[----:B------:R-:W-:Y:S01]  /*5ba0*/  FSEL R33, R33, -INF , !P6 ;  /* 0xff80000021217808 */ /* 0x000fe20007000000 */
[----:B------:R-:W-:Y:S01]  /*5bb0*/  FMUL.FTZ R63, R63, UR4 ;  /* 0x000000043f3f7c20 */ /* 0x000fe20008410000 */
[----:B------:R-:W-:Y:S01]  /*5bc0*/  FSEL R42, R20, -INF , P4 ;  /* 0xff800000142a7808 */ /* 0x000fe20002000000 */
[----:B------:R-:W-:Y:S01]  /*5bd0*/  FMUL.FTZ R58, R58, UR4 ;  /* 0x000000043a3a7c20 */ /* 0x000fe20008410000 */
[----:B------:R-:W-:Y:S01]  /*5be0*/  I2FP.F32.S32 R16, R16 ;  /* 0x0000001000107245 */ /* 0x000fe20000201400 */
[----:B------:R-:W-:Y:S01]  /*5bf0*/  FMUL.FTZ R59, R59, UR4 ;  /* 0x000000043b3b7c20 */ /* 0x000fe20008410000 */
[C---:B------:R-:W-:Y:S01]  /*5c00*/  ISETP.GE.AND P3, PT, R12.reuse, R228, PT ;  /* 0x000000e40c00720c */ /* 0x040fe20003f66270 */
[----:B------:R-:W-:Y:S01]  /*5c10*/  MUFU.TANH R63, R63 ;  /* 0x0000003f003f7308 */ /* 0x000fe20000002400 */
[----:B------:R-:W-:Y:S01]  /*5c20*/  ISETP.GE.AND P2, PT, R12, R226, PT ;  /* 0x000000e20c00720c */ /* 0x000fe20003f46270 */
[----:B-1----:R-:W-:Y:S01]  /*5c30*/  FFMA.FTZ R17, R16, -UR14, R17 ;  /* 0x8000000e10117c23 */ /* 0x002fe20008010011 */
[----:B------:R-:W-:-:S02]  /*5c40*/  ISETP.GE.AND P6, PT, R12, R227, PT ;  /* 0x000000e30c00720c */ /* 0x000fc40003fc6270 */
[----:B------:R-:W-:Y:S01]  /*5c50*/  ISETP.GE.AND P4, PT, R12, R225, PT ;  /* 0x000000e10c00720c */ /* 0x000fe20003f86270 */
[----:B------:R-:W-:Y:S01]  /*5c60*/  FMUL.FTZ R12, R35, UR4 ;  /* 0x00000004230c7c20 */ /* 0x000fe20008410000 */
[----:B------:R-:W-:Y:S01]  /*5c70*/  IADD3 R18, PT, PT, R167, 0x28, -R40 ;  /* 0x00000028a7127810 */ /* 0x000fe20007ffe828 */
[----:B------:R-:W-:Y:S01]  /*5c80*/  FFMA.FTZ R35, R13, -UR14, R22 ;  /* 0x8000000e0d237c23 */ /* 0x000fe20008010016 */
[C---:B------:R-:W-:Y:S01]  /*5c90*/  ISETP.GE.AND P0, PT, R23.reuse, R226, PT ;  /* 0x000000e21700720c */ /* 0x040fe20003f06270 */
[----:B------:R-:W-:Y:S01]  /*5ca0*/  VIADD R13, R36, 0x10 ;  /* 0x00000010240d7836 */ /* 0x000fe20000000000 */
[C---:B------:R-:W-:Y:S01]  /*5cb0*/  ISETP.GE.AND P1, PT, R23.reuse, R227, PT ;  /* 0x000000e31700720c */ /* 0x040fe20003f26270 */
[----:B------:R-:W1:Y:S01]  /*5cc0*/  MUFU.TANH R12, R12 ;  /* 0x0000000c000c7308 */ /* 0x000e620000002400 */
[----:B------:R-:W-:Y:S02]  /*5cd0*/  ISETP.GE.AND P5, PT, R23, R225, PT ;  /* 0x000000e11700720c */ /* 0x000fe40003fa6270 */
[----:B------:R-:W-:Y:S01]  /*5ce0*/  IABS R16, R18 ;  /* 0x0000001200107213 */ /* 0x000fe20000000000 */
[----:B------:R-:W3:Y:S01]  /*5cf0*/  LDSM.16.M88.4 R20, [R99+0xf000] ;  /* 0x00f000006314783b */ /* 0x000ee20000000200 */
[----:B------:R-:W-:-:S02]  /*5d00*/  IADD3 R18, PT, PT, R166, 0x2f, -R40 ;  /* 0x0000002fa6127810 */ /* 0x000fc40007ffe828 */
[----:B------:R-:W-:Y:S02]  /*5d10*/  FSEL R35, R35, -INF , P0 ;  /* 0xff80000023237808 */ /* 0x000fe40000000000 */
[----:B------:R-:W-:Y:S02]  /*5d20*/  IABS R18, R18 ;  /* 0x0000001200127213 */ /* 0x000fe40000000000 */
[----:B------:R-:W-:Y:S02]  /*5d30*/  FSEL R42, R42, -INF , !P1 ;  /* 0xff8000002a2a7808 */ /* 0x000fe40004800000 */
[----:B------:R-:W-:Y:S02]  /*5d40*/  FSEL R35, R35, -INF , !P5 ;  /* 0xff80000023237808 */ /* 0x000fe40006800000 */
[----:B------:R-:W-:Y:S01]  /*5d50*/  FSEL R60, R17, -INF , P3 ;  /* 0xff800000113c7808 */ /* 0x000fe20001800000 */
[----:B------:R-:W-:Y:S01]  /*5d60*/  FMUL.FTZ R17, R61, UR4 ;  /* 0x000000043d117c20 */ /* 0x000fe20008410000 */
[----:B------:R-:W-:-:S02]  /*5d70*/  ISETP.GE.AND P1, PT, R13, R228, PT ;  /* 0x000000e40d00720c */ /* 0x000fc40003f26270 */
[C---:B------:R-:W-:Y:S02]  /*5d80*/  ISETP.GE.AND P0, PT, R13.reuse, R226, PT ;  /* 0x000000e20d00720c */ /* 0x040fe40003f06270 */
[C---:B------:R-:W-:Y:S01]  /*5d90*/  ISETP.GE.AND P5, PT, R13.reuse, R227, PT ;  /* 0x000000e30d00720c */ /* 0x040fe20003fa6270 */
[----:B------:R-:W-:Y:S01]  /*5da0*/  MUFU.TANH R17, R17 ;  /* 0x0000001100117308 */ /* 0x000fe20000002400 */
[----:B------:R-:W-:Y:S01]  /*5db0*/  ISETP.GE.AND P3, PT, R13, R225, PT ;  /* 0x000000e10d00720c */ /* 0x000fe20003f66270 */
[----:B------:R-:W-:Y:S01]  /*5dc0*/  IMAD.MOV.U32 R13, RZ, RZ, R18 ;  /* 0x000000ffff0d7224 */ /* 0x000fe200078e0012 */
[----:B------:R-:W-:Y:S02]  /*5dd0*/  I2FP.F32.S32 R15, R16 ;  /* 0x00000010000f7245 */ /* 0x000fe40000201400 */
[----:B------:R-:W-:Y:S02]  /*5de0*/  IADD3 R19, PT, PT, R166, 0x28, -R40 ;  /* 0x00000028a6137810 */ /* 0x000fe40007ffe828 */
[----:B------:R-:W-:Y:S01]  /*5df0*/  I2FP.F32.S32 R13, R13 ;  /* 0x0000000d000d7245 */ /* 0x000fe20000201400 */
[----:B--2---:R-:W-:Y:S01]  /*5e00*/  FFMA.FTZ R28, R15, -UR14, R28 ;  /* 0x8000000e0f1c7c23 */ /* 0x004fe2000801001c */
[----:B------:R-:W2:Y:S01]  /*5e10*/  MUFU.TANH R16, R62 ;  /* 0x0000003e00107308 */ /* 0x000ea20000002400 */
[----:B------:R-:W-:-:S02]  /*5e20*/  IABS R19, R19 ;  /* 0x0000001300137213 */ /* 0x000fc40000000000 */
[----:B-1----:R-:W-:Y:S01]  /*5e30*/  FFMA.FTZ R41, R13, -UR14, R12 ;  /* 0x8000000e0d297c23 */ /* 0x002fe2000801000c */
[----:B------:R-:W-:Y:S01]  /*5e40*/  FSEL R60, R60, -INF , !P6 ;  /* 0xff8000003c3c7808 */ /* 0x000fe20007000000 */
[----:B------:R-:W1:Y:S01]  /*5e50*/  LDSM.16.M88.4 R12, [R97+0xf000] ;  /* 0x00f00000610c783b */ /* 0x000e620000000200 */
[----:B------:R-:W-:Y:S02]  /*5e60*/  FSEL R28, R28, -INF , P1 ;  /* 0xff8000001c1c7808 */ /* 0x000fe40000800000 */
[----:B------:R-:W-:Y:S02]  /*5e70*/  FSEL R41, R41, -INF , P2 ;  /* 0xff80000029297808 */ /* 0x000fe40001000000 */
[C---:B------:R-:W-:Y:S02]  /*5e80*/  ISETP.GE.AND P6, PT, R24.reuse, R228, PT ;  /* 0x000000e41800720c */ /* 0x040fe40003fc6270 */
[----:B------:R-:W-:Y:S02]  /*5e90*/  FSEL R41, R41, -INF , !P4 ;  /* 0xff80000029297808 */ /* 0x000fe40006000000 */
[----:B------:R-:W-:-:S02]  /*5ea0*/  ISETP.GE.AND P2, PT, R24, R226, PT ;  /* 0x000000e21800720c */ /* 0x000fc40003f46270 */
[C---:B------:R-:W-:Y:S02]  /*5eb0*/  ISETP.GE.AND P4, PT, R24.reuse, R227, PT ;  /* 0x000000e31800720c */ /* 0x040fe40003f86270 */
[----:B------:R-:W-:Y:S02]  /*5ec0*/  ISETP.GE.AND P1, PT, R24, R225, PT ;  /* 0x000000e11800720c */ /* 0x000fe40003f26270 */
[----:B---3--:R-:W-:Y:S01]  /*5ed0*/  HMMA.16816.F32.BF16 R24, R8, R20, R52 ;  /* 0x000000140818723c */ /* 0x008fe20000041834 */
[----:B------:R-:W-:Y:S02]  /*5ee0*/  I2FP.F32.S32 R19, R19 ;  /* 0x0000001300137245 */ /* 0x000fe40000201400 */
[--C-:B------:R-:W-:Y:S02]  /*5ef0*/  IADD3 R18, PT, PT, R167, 0x27, -R40.reuse ;  /* 0x00000027a7127810 */ /* 0x100fe40007ffe828 */
[----:B------:R-:W-:Y:S01]  /*5f00*/  IADD3 R20, PT, PT, R166, 0x27, -R40 ;  /* 0x00000027a6147810 */ /* 0x000fe20007ffe828 */
[----:B--2---:R-:W-:Y:S01]  /*5f10*/  FFMA.FTZ R19, R19, -UR14, R16 ;  /* 0x8000000e13137c23 */ /* 0x004fe20008010010 */
[----:B------:R-:W-:Y:S01]  /*5f20*/  FMUL.FTZ R16, R56, UR4 ;  /* 0x0000000438107c20 */ /* 0x000fe20008410000 */
[----:B------:R-:W-:-:S02]  /*5f30*/  IABS R18, R18 ;  /* 0x0000001200127213 */ /* 0x000fc40000000000 */
[----:B------:R-:W-:Y:S02]  /*5f40*/  IADD3 R21, PT, PT, R167, 0x20, -R40 ;  /* 0x00000020a7157810 */ /* 0x000fe40007ffe828 */
[----:B------:R-:W-:Y:S01]  /*5f50*/  I2FP.F32.S32 R18, R18 ;  /* 0x0000001200127245 */ /* 0x000fe20000201400 */
[----:B------:R-:W2:Y:S01]  /*5f60*/  MUFU.TANH R16, R16 ;  /* 0x0000001000107308 */ /* 0x000ea20000002400 */
[----:B------:R-:W-:Y:S02]  /*5f70*/  IABS R20, R20 ;  /* 0x0000001400147213 */ /* 0x000fe40000000000 */
[----:B------:R-:W-:Y:S01]  /*5f80*/  FSEL R19, R19, -INF , P0 ;  /* 0xff80000013137808 */ /* 0x000fe20000000000 */
[----:B------:R-:W-:Y:S01]  /*5f90*/  FFMA.FTZ R29, R18, -UR14, R17 ;  /* 0x8000000e121d7c23 */ /* 0x000fe20008010011 */
[----:B------:R-:W-:Y:S01]  /*5fa0*/  VIADD R17, R36, 0x18 ;  /* 0x0000001824117836 */ /* 0x000fe20000000000 */
[----:B------:R-:W-:Y:S02]  /*5fb0*/  IABS R21, R21 ;  /* 0x0000001500157213 */ /* 0x000fe40000000000 */
[----:B------:R-:W-:-:S02]  /*5fc0*/  FSEL R18, R28, -INF , !P5 ;  /* 0xff8000001c127808 */ /* 0x000fc40006800000 */
[----:B------:R-:W-:Y:S01]  /*5fd0*/  I2FP.F32.S32 R20, R20 ;  /* 0x0000001400147245 */ /* 0x000fe20000201400 */
[----:B-1----:R-:W-:Y:S01]  /*5fe0*/  HMMA.16816.F32.BF16 R24, R4, R12, R24 ;  /* 0x0000000c0418723c */ /* 0x002fe20000041818 */
[----:B------:R-:W-:Y:S01]  /*5ff0*/  FMUL.FTZ R12, R57, UR4 ;  /* 0x00000004390c7c20 */ /* 0x000fe20008410000 */
[----:B------:R-:W-:Y:S02]  /*6000*/  FSEL R19, R19, -INF , !P3 ;  /* 0xff80000013137808 */ /* 0x000fe40005800000 */
[----:B------:R-:W-:Y:S01]  /*6010*/  FFMA.FTZ R20, R20, -UR14, R63 ;  /* 0x8000000e14147c23 */ /* 0x000fe2000801003f */
[----:B------:R-:W-:Y:S01]  /*6020*/  FSEL R28, R29, -INF , P6 ;  /* 0xff8000001d1c7808 */ /* 0x000fe20003000000 */
[----:B------:R-:W-:Y:S01]  /*6030*/  VIADD R29, R36, 0x19 ;  /* 0x00000019241d7836 */ /* 0x000fe20000000000 */
[C---:B------:R-:W-:Y:S01]  /*6040*/  ISETP.GE.AND P5, PT, R17.reuse, R228, PT ;  /* 0x000000e41100720c */ /* 0x040fe20003fa6270 */
[----:B------:R-:W-:Y:S01]  /*6050*/  MUFU.TANH R12, R12 ;  /* 0x0000000c000c7308 */ /* 0x000fe20000002400 */
[----:B------:R-:W-:-:S02]  /*6060*/  ISETP.GE.AND P0, PT, R17, R226, PT ;  /* 0x000000e21100720c */ /* 0x000fc40003f06270 */
[C---:B------:R-:W-:Y:S02]  /*6070*/  ISETP.GE.AND P3, PT, R17.reuse, R227, PT ;  /* 0x000000e31100720c */ /* 0x040fe40003f66270 */
[----:B------:R-:W-:Y:S02]  /*6080*/  ISETP.GE.AND P6, PT, R17, R225, PT ;  /* 0x000000e11100720c */ /* 0x000fe40003fc6270 */
[----:B------:R-:W-:Y:S01]  /*6090*/  I2FP.F32.S32 R21, R21 ;  /* 0x0000001500157245 */ /* 0x000fe20000201400 */
[----:B------:R-:W1:Y:S01]  /*60a0*/  MUFU.TANH R17, R58 ;  /* 0x0000003a00117308 */ /* 0x000e620000002400 */
[C-C-:B------:R-:W-:Y:S02]  /*60b0*/  IADD3 R13, PT, PT, R166.reuse, 0x20, -R40.reuse ;  /* 0x00000020a60d7810 */ /* 0x140fe40007ffe828 */
[----:B------:R-:W-:Y:S01]  /*60c0*/  IADD3 R43, PT, PT, R166, 0x1f, -R40 ;  /* 0x0000001fa62b7810 */ /* 0x000fe20007ffe828 */
[----:B--2---:R-:W-:Y:S01]  /*60d0*/  FFMA.FTZ R32, R21, -UR14, R16 ;  /* 0x8000000e15207c23 */ /* 0x004fe20008010010 */
[----:B------:R-:W-:Y:S01]  /*60e0*/  IADD3 R21, PT, PT, R167, 0x1f, -R40 ;  /* 0x0000001fa7157810 */ /* 0x000fe20007ffe828 */
[----:B------:R-:W-:Y:S01]  /*60f0*/  FMUL.FTZ R24, R24, UR4 ;  /* 0x0000000418187c20 */ /* 0x000fe20008410000 */
[----:B------:R-:W-:-:S02]  /*6100*/  IABS R13, R13 ;  /* 0x0000000d000d7213 */ /* 0x000fc40000000000 */
[----:B------:R-:W-:Y:S02]  /*6110*/  FSEL R16, R28, -INF , !P4 ;  /* 0xff8000001c107808 */ /* 0x000fe40006000000 */
[----:B------:R-:W-:Y:S01]  /*6120*/  FSEL R28, R20, -INF , P2 ;  /* 0xff800000141c7808 */ /* 0x000fe20001000000 */
[----:B------:R-:W2:Y:S01]  /*6130*/  MUFU.TANH R24, R24 ;  /* 0x0000001800187308 */ /* 0x000ea20000002400 */
[----:B------:R-:W-:Y:S02]  /*6140*/  IABS R21, R21 ;  /* 0x0000001500157213 */ /* 0x000fe40000000000 */
[----:B------:R-:W-:Y:S02]  /*6150*/  I2FP.F32.S32 R20, R13 ;  /* 0x0000000d00147245 */ /* 0x000fe40000201400 */
[----:B------:R-:W-:Y:S02]  /*6160*/  FSEL R13, R28, -INF , !P1 ;  /* 0xff8000001c0d7808 */ /* 0x000fe40004800000 */
[----:B------:R-:W-:Y:S01]  /*6170*/  FSEL R32, R32, -INF , P5 ;  /* 0xff80000020207808 */ /* 0x000fe20002800000 */
[----:B-1----:R-:W-:Y:S01]  /*6180*/  FFMA.FTZ R17, R20, -UR14, R17 ;  /* 0x8000000e14117c23 */ /* 0x002fe20008010011 */
[----:B------:R-:W-:-:S02]  /*6190*/  ISETP.GE.AND P4, PT, R29, R228, PT ;  /* 0x000000e41d00720c */ /* 0x000fc40003f86270 */
[C---:B------:R-:W-:Y:S02]  /*61a0*/  ISETP.GE.AND P2, PT, R29.reuse, R226, PT ;  /* 0x000000e21d00720c */ /* 0x040fe40003f46270 */
[C---:B------:R-:W-:Y:S02]  /*61b0*/  ISETP.GE.AND P1, PT, R29.reuse, R227, PT ;  /* 0x000000e31d00720c */ /* 0x040fe40003f26270 */
[----:B------:R-:W-:Y:S02]  /*61c0*/  ISETP.GE.AND P5, PT, R29, R225, PT ;  /* 0x000000e11d00720c */ /* 0x000fe40003fa6270 */
[----:B------:R-:W-:Y:S01]  /*61d0*/  I2FP.F32.S32 R21, R21 ;  /* 0x0000001500157245 */ /* 0x000fe20000201400 */
[----:B------:R-:W-:Y:S01]  /*61e0*/  HMMA.16816.F32.BF16 R28, R8, R22, R48 ;  /* 0x00000016081c723c */ /* 0x000fe20000041830 */
[----:B------:R-:W-:Y:S01]  /*61f0*/  IADD3 R50, PT, PT, R167, 0x18, -R40 ;  /* 0x00000018a7327810 */ /* 0x000fe20007ffe828 */
[----:B------:R-:W-:Y:S01]  /*6200*/  VIADD R49, R36, 0x20 ;  /* 0x0000002024317836 */ /* 0x000fe20000000000 */
[----:B------:R-:W-:Y:S01]  /*6210*/  FSEL R17, R17, -INF , P0 ;  /* 0xff80000011117808 */ /* 0x000fe20000000000 */
[----:B------:R-:W-:Y:S01]  /*6220*/  FFMA.FTZ R12, R21, -UR14, R12 ;  /* 0x8000000e150c7c23 */ /* 0x000fe2000801000c */
[----:B------:R-:W1:Y:S01]  /*6230*/  MUFU.TANH R48, R59 ;  /* 0x0000003b00307308 */ /* 0x000e620000002400 */
[----:B------:R-:W3:Y:S01]  /*6240*/  LDSM.16.M88.4 R20, [R99+0xf800] ;  /* 0x00f800006314783b */ /* 0x000ee20000000200 */
[----:B------:R-:W-:Y:S01]  /*6250*/  IABS R50, R50 ;  /* 0x0000003200327213 */ /* 0x000fe20000000000 */
[----:B------:R-:W-:Y:S01]  /*6260*/  FMUL.FTZ R51, R25, UR4 ;  /* 0x0000000419337c20 */ /* 0x000fe20008410000 */
[----:B------:R-:W-:-:S02]  /*6270*/  FSEL R32, R32, -INF , !P3 ;  /* 0xff80000020207808 */ /* 0x000fc40005800000 */
[----:B------:R-:W-:Y:S02]  /*6280*/  FSEL R17, R17, -INF , !P6 ;  /* 0xff80000011117808 */ /* 0x000fe40007000000 */
[----:B------:R-:W-:Y:S02]  /*6290*/  FSEL R12, R12, -INF , P4 ;  /* 0xff8000000c0c7808 */ /* 0x000fe40002000000 */
[C---:B------:R-:W-:Y:S02]  /*62a0*/  ISETP.GE.AND P3, PT, R49.reuse, R228, PT ;  /* 0x000000e43100720c */ /* 0x040fe40003f66270 */
[C---:B------:R-:W-:Y:S02]  /*62b0*/  ISETP.GE.AND P0, PT, R49.reuse, R226, PT ;  /* 0x000000e23100720c */ /* 0x040fe40003f06270 */
[C---:B------:R-:W-:Y:S01]  /*62c0*/  ISETP.GE.AND P6, PT, R49.reuse, R227, PT ;  /* 0x000000e33100720c */ /* 0x040fe20003fc6270 */
[----:B------:R-:W-:Y:S01]  /*62d0*/  HMMA.16816.F32.BF16 R28, R4, R14, R28 ;  /* 0x0000000e041c723c */ /* 0x000fe2000004181c */
[----:B------:R-:W-:Y:S01]  /*62e0*/  ISETP.GE.AND P4, PT, R49, R225, PT ;  /* 0x000000e13100720c */ /* 0x000fe20003f86270 */
[----:B------:R-:W-:Y:S01]  /*62f0*/  IMAD.MOV.U32 R49, RZ, RZ, R50 ;  /* 0x000000ffff317224 */ /* 0x000fe200078e0032 */
[----:B------:R-:W-:Y:S01]  /*6300*/  IABS R43, R43 ;  /* 0x0000002b002b7213 */ /* 0x000fe20000000000 */
[----:B------:R-:W-:Y:S01]  /*6310*/  FMUL.FTZ R14, R27, UR4 ;  /* 0x000000041b0e7c20 */ /* 0x000fe20008410000 */
[----:B------:R-:W-:-:S02]  /*6320*/  IADD3 R50, PT, PT, R166, 0x18, -R40 ;  /* 0x00000018a6327810 */ /* 0x000fc40007ffe828 */
[----:B------:R-:W-:Y:S02]  /*6330*/  I2FP.F32.S32 R49, R49 ;  /* 0x0000003100317245 */ /* 0x000fe40000201400 */
[----:B------:R-:W-:Y:S01]  /*6340*/  I2FP.F32.S32 R15, R43 ;  /* 0x0000002b000f7245 */ /* 0x000fe20000201400 */
[----:B------:R-:W-:Y:S01]  /*6350*/  FMUL.FTZ R43, R26, UR4 ;  /* 0x000000041a2b7c20 */ /* 0x000fe20008410000 */
[----:B------:R-:W-:Y:S01]  /*6360*/  IADD3 R52, PT, PT, R167, 0x17, -R40 ;  /* 0x00000017a7347810 */ /* 0x000fe20007ffe828 */
[----:B--2---:R-:W-:Y:S01]  /*6370*/  FFMA.FTZ R234, R49, -UR14, R24 ;  /* 0x8000000e31ea7c23 */ /* 0x004fe20008010018 */
[----:B------:R-:W-:Y:S01]  /*6380*/  VIADD R49, R36, 0x21 ;  /* 0x0000002124317836 */ /* 0x000fe20000000000 */
[----:B------:R-:W2:Y:S01]  /*6390*/  LDSM.16.M88.4 R24, [R97+0xf800] ;  /* 0x00f800006118783b */ /* 0x000ea20000000200 */
[----:B-1----:R-:W-:Y:S01]  /*63a0*/  FFMA.FTZ R15, R15, -UR14, R48 ;  /* 0x8000000e0f0f7c23 */ /* 0x002fe20008010030 */
[----:B------:R-:W1:Y:S01]  /*63b0*/  MUFU.TANH R43, R43 ;  /* 0x0000002b002b7308 */ /* 0x000e620000002400 */
[----:B------:R-:W-:Y:S01]  /*63c0*/  IABS R50, R50 ;  /* 0x0000003200327213 */ /* 0x000fe20000000000 */
[----:B------:R-:W-:-:S04]  /*63d0*/  DEPBAR.LE SB0, 0x0 ;  /* 0x000080000000791a */ /* 0x000fc80000000000 */
[----:B------:R-:W-:Y:S01]  /*63e0*/  FSEL R15, R15, -INF , P2 ;  /* 0xff8000000f0f7808 */ /* 0x000fe20001000000 */
[----:B------:R-:W-:Y:S01]  /*63f0*/  FMUL.FTZ R29, R29, UR4 ;  /* 0x000000041d1d7c20 */ /* 0x000fe20008410000 */
[----:B------:R-:W4:Y:S01]  /*6400*/  MUFU.TANH R48, R51 ;  /* 0x0000003300307308 */ /* 0x000f220000002400 */
[----:B------:R-:W-:Y:S01]  /*6410*/  IABS R52, R52 ;  /* 0x0000003400347213 */ /* 0x000fe20000000000 */
[C---:B---3--:R-:W-:Y:S01]  /*6420*/  HMMA.16816.F32.BF16 R44, R8.reuse, R20, R44 ;  /* 0x00000014082c723c */ /* 0x048fe2000004182c */
[----:B------:R-:W-:Y:S01]  /*6430*/  FSEL R12, R12, -INF , !P1 ;  /* 0xff8000000c0c7808 */ /* 0x000fe20004800000 */
[----:B------:R-:W-:Y:S01]  /*6440*/  VIADD R21, R36, 0x28 ;  /* 0x0000002824157836 */ /* 0x000fe20000000000 */
[----:B------:R-:W-:Y:S01]  /*6450*/  FSEL R15, R15, -INF , !P5 ;  /* 0xff8000000f0f7808 */ /* 0x000fe20006800000 */
[----:B------:R-:W-:Y:S01]  /*6460*/  FMUL.FTZ R30, R30, UR4 ;  /* 0x000000041e1e7c20 */ /* 0x000fe20008410000 */
[----:B------:R-:W-:Y:S01]  /*6470*/  FSEL R234, R234, -INF , P3 ;  /* 0xff800000eaea7808 */ /* 0x000fe20001800000 */
[----:B------:R-:W-:Y:S01]  /*6480*/  MUFU.TANH R14, R14 ;  /* 0x0000000e000e7308 */ /* 0x000fe20000002400 */
[C---:B------:R-:W-:Y:S01]  /*6490*/  ISETP.GE.AND P1, PT, R49.reuse, R228, PT ;  /* 0x000000e43100720c */ /* 0x040fe20003f26270 */
[----:B------:R-:W-:Y:S01]  /*64a0*/  HMMA.16816.F32.BF16 R80, R8, R22, R80 ;  /* 0x000000160850723c */ /* 0x000fe20000041850 */
[----:B------:R-:W-:Y:S01]  /*64b0*/  ISETP.GE.AND P2, PT, R49, R226, PT ;  /* 0x000000e23100720c */ /* 0x000fe20003f46270 */
[----:B------:R-:W-:Y:S01]  /*64c0*/  FMUL.FTZ R31, R31, UR4 ;  /* 0x000000041f1f7c20 */ /* 0x000fe20008410000 */
[----:B------:R-:W-:Y:S01]  /*64d0*/  I2FP.F32.S32 R50, R50 ;  /* 0x0000003200327245 */ /* 0x000fe20000201400 */
[----:B------:R-:W-:Y:S01]  /*64e0*/  VIADD R9, R36, 0x30 ;  /* 0x0000003024097836 */ /* 0x000fe20000000000 */
[C---:B------:R-:W-:Y:S01]  /*64f0*/  ISETP.GE.AND P5, PT, R49.reuse, R227, PT ;  /* 0x000000e33100720c */ /* 0x040fe20003fa6270 */
[----:B------:R-:W-:Y:S01]  /*6500*/  MUFU.TANH R30, R30 ;  /* 0x0000001e001e7308 */ /* 0x000fe20000002400 */
[----:B------:R-:W-:Y:S01]  /*6510*/  ISETP.GE.AND P3, PT, R49, R225, PT ;  /* 0x000000e13100720c */ /* 0x000fe20003f66270 */
[----:B-1----:R-:W-:Y:S01]  /*6520*/  FFMA.FTZ R43, R50, -UR14, R43 ;  /* 0x8000000e322b7c23 */ /* 0x002fe2000801002b */
[----:B------:R-:W-:Y:S01]  /*6530*/  I2FP.F32.S32 R49, R52 ;  /* 0x0000003400317245 */ /* 0x000fe20000201400 */
[----:B------:R-:W-:Y:S01]  /*6540*/  FMUL.FTZ R50, R28, UR4 ;  /* 0x000000041c327c20 */ /* 0x000fe20008410000 */
[----:B------:R-:W-:-:S02]  /*6550*/  IADD3 R20, PT, PT, R167, 0x10, -R40 ;  /* 0x00000010a7147810 */ /* 0x000fc40007ffe828 */
[----:B------:R-:W-:Y:S01]  /*6560*/  FSEL R223, R43, -INF , P0 ;  /* 0xff8000002bdf7808 */ /* 0x000fe20000000000 */
[----:B----4-:R-:W-:Y:S01]  /*6570*/  FFMA.FTZ R48, R49, -UR14, R48 ;  /* 0x8000000e31307c23 */ /* 0x010fe20008010030 */
[----:B------:R-:W-:Y:S01]  /*6580*/  IADD3 R49, PT, PT, R166, 0x17, -R40 ;  /* 0x00000017a6317810 */ /* 0x000fe20007ffe828 */
[----:B------:R-:W-:Y:S01]  /*6590*/  MUFU.TANH R31, R31 ;  /* 0x0000001f001f7308 */ /* 0x000fe20000002400 */
[----:B------:R-:W-:Y:S02]  /*65a0*/  IABS R28, R20 ;  /* 0x00000014001c7213 */ /* 0x000fe40000000000 */
[----:B------:R-:W-:Y:S01]  /*65b0*/  IABS R43, R49 ;  /* 0x00000031002b7213 */ /* 0x000fe20000000000 */
[----:B--2---:R-:W-:Y:S01]  /*65c0*/  HMMA.16816.F32.BF16 R44, R4, R24, R44 ;  /* 0x00000018042c723c */ /* 0x004fe2000004182c */
[----:B------:R-:W-:Y:S02]  /*65d0*/  FSEL R234, R234, -INF , !P6 ;  /* 0xff800000eaea7808 */ /* 0x000fe40007000000 */
[----:B------:R-:W-:Y:S01]  /*65e0*/  FSEL R223, R223, -INF , !P4 ;  /* 0xff800000dfdf7808 */ /* 0x000fe20006000000 */
[----:B------:R-:W1:Y:S01]  /*65f0*/  MUFU.TANH R20, R50 ;  /* 0x0000003200147308 */ /* 0x000e620000002400 */
[----:B------:R-:W-:-:S02]  /*6600*/  FSEL R210, R48, -INF , P1 ;  /* 0xff80000030d27808 */ /* 0x000fc40000800000 */
[C---:B------:R-:W-:Y:S01]  /*6610*/  ISETP.GE.AND P6, PT, R21.reuse, R228, PT ;  /* 0x000000e41500720c */ /* 0x040fe20003fc6270 */
[----:B------:R-:W-:Y:S01]  /*6620*/  HMMA.16816.F32.BF16 R80, R4, R26, R80 ;  /* 0x0000001a0450723c */ /* 0x000fe20000041850 */
[C---:B------:R-:W-:Y:S01]  /*6630*/  ISETP.GE.AND P0, PT, R21.reuse, R226, PT ;  /* 0x000000e21500720c */ /* 0x040fe20003f06270 */
[----:B------:R-:W-:Y:S01]  /*6640*/  VIADD R5, R36, 0x31 ;  /* 0x0000003124057836 */ /* 0x000fe20000000000 */
[----:B------:R-:W-:Y:S01]  /*6650*/  ISETP.GE.AND P4, PT, R21, R227, PT ;  /* 0x000000e31500720c */ /* 0x000fe20003f86270 */
[--C-:B------:R-:W-:Y:S01]  /*6660*/  IMAD.IADD R7, R167, 0x1, -R40.reuse ;  /* 0x00000001a7077824 */ /* 0x100fe200078e0a28 */
[----:B------:R-:W-:Y:S01]  /*6670*/  ISETP.GE.AND P1, PT, R21, R225, PT ;  /* 0x000000e11500720c */ /* 0x000fe20003f26270 */
[----:B------:R-:W-:Y:S01]  /*6680*/  IMAD.MOV.U32 R21, RZ, RZ, R43 ;  /* 0x000000ffff157224 */ /* 0x000fe200078e002b */
[----:B------:R-:W-:Y:S02]  /*6690*/  I2FP.F32.S32 R25, R28 ;  /* 0x0000001c00197245 */ /* 0x000fe40000201400 */
[----:B------:R-:W-:-:S02]  /*66a0*/  IADD3 R24, PT, PT, R166, 0x10, -R40 ;  /* 0x00000010a6187810 */ /* 0x000fc40007ffe828 */
[----:B------:R-:W-:Y:S01]  /*66b0*/  I2FP.F32.S32 R21, R21 ;  /* 0x0000001500157245 */ /* 0x000fe20000201400 */
[----:B------:R-:W-:Y:S01]  /*66c0*/  FMUL.FTZ R8, R44, UR4 ;  /* 0x000000042c087c20 */ /* 0x000fe20008410000 */
[----:B------:R-:W-:Y:S01]  /*66d0*/  IABS R24, R24 ;  /* 0x0000001800187213 */ /* 0x000fe20000000000 */
[----:B-1----:R-:W-:Y:S01]  /*66e0*/  FFMA.FTZ R200, R25, -UR14, R20 ;  /* 0x8000000e19c87c23 */ /* 0x002fe20008010014 */
[----:B------:R-:W-:Y:S01]  /*66f0*/  IADD3 R25, PT, PT, R167, 0xf, -R40 ;  /* 0x0000000fa7197810 */ /* 0x000fe20007ffe828 */
[----:B------:R-:W-:Y:S01]  /*6700*/  FFMA.FTZ R21, R21, -UR14, R14 ;  /* 0x8000000e15157c23 */ /* 0x000fe2000801000e */
[----:B------:R-:W-:Y:S01]  /*6710*/  VIADD R20, R36, 0x29 ;  /* 0x0000002924147836 */ /* 0x000fe20000000000 */
[----:B------:R-:W1:Y:S01]  /*6720*/  MUFU.TANH R14, R29 ;  /* 0x0000001d000e7308 */ /* 0x000e620000002400 */
[----:B------:R-:W-:Y:S01]  /*6730*/  IABS R25, R25 ;  /* 0x0000001900197213 */ /* 0x000fe20000000000 */
[----:B------:R-:W-:Y:S01]  /*6740*/  FMUL.FTZ R45, R45, UR4 ;  /* 0x000000042d2d7c20 */ /* 0x000fe20008410000 */
[----:B------:R-:W-:Y:S01]  /*6750*/  FSEL R210, R210, -INF , !P5 ;  /* 0xff800000d2d27808 */ /* 0x000fe20006800000 */
[----:B------:R-:W-:Y:S01]  /*6760*/  FMUL.FTZ R47, R47, UR4 ;  /* 0x000000042f2f7c20 */ /* 0x000fe20008410000 */
[----:B------:R-:W-:Y:S01]  /*6770*/  I2FP.F32.S32 R25, R25 ;  /* 0x0000001900197245 */ /* 0x000fe20000201400 */
[----:B------:R-:W-:Y:S01]  /*6780*/  FMUL.FTZ R82, R82, UR4 ;  /* 0x0000000452527c20 */ /* 0x000fe20008410000 */
[----:B------:R-:W-:Y:S01]  /*6790*/  FSEL R209, R21, -INF , P2 ;  /* 0xff80000015d17808 */ /* 0x000fe20001000000 */
[----:B------:R-:W2:Y:S01]  /*67a0*/  MUFU.TANH R8, R8 ;  /* 0x0000000800087308 */ /* 0x000ea20000002400 */
[----:B------:R-:W-:Y:S01]  /*67b0*/  ISETP.GE.AND P5, PT, R20, R228, PT ;  /* 0x000000e41400720c */ /* 0x000fe20003fa6270 */
[----:B------:R-:W-:Y:S01]  /*67c0*/  FMUL.FTZ R83, R83, UR4 ;  /* 0x0000000453537c20 */ /* 0x000fe20008410000 */
[----:B------:R-:W-:Y:S01]  /*67d0*/  I2FP.F32.S32 R21, R24 ;  /* 0x0000001800157245 */ /* 0x000fe20000201400 */
[----:B------:R-:W-:Y:S01]  /*67e0*/  VIADD R36, R36, 0x39 ;  /* 0x0000003924247836 */ /* 0x000fe20000000000 */
[----:B------:R-:W-:-:S02]  /*67f0*/  IADD3 R10, PT, PT, R166, 0xf, -R40 ;  /* 0x0000000fa60a7810 */ /* 0x000fc40007ffe828 */
[----:B------:R-:W-:Y:S01]  /*6800*/  FSEL R200, R200, -INF , P6 ;  /* 0xff800000c8c87808 */ /* 0x000fe20003000000 */
[----:B------:R-:W-:Y:S01]  /*6810*/  FFMA.FTZ R21, R21, -UR14, R30 ;  /* 0x8000000e15157c23 */ /* 0x000fe2000801001e */
[----:B------:R-:W3:Y:S01]  /*6820*/  MUFU.TANH R45, R45 ;  /* 0x0000002d002d7308 */ /* 0x000ee20000002400 */
[----:B-1----:R-:W-:Y:S01]  /*6830*/  FFMA.FTZ R14, R25, -UR14, R14 ;  /* 0x8000000e190e7c23 */ /* 0x002fe2000801000e */
[----:B------:R-:W-:Y:S02]  /*6840*/  IADD3 R11, PT, PT, R167, 0x8, -R40 ;  /* 0x00000008a70b7810 */ /* 0x000fe40007ffe828 */
[----:B------:R-:W-:Y:S02]  /*6850*/  FSEL R21, R21, -INF , P0 ;  /* 0xff80000015157808 */ /* 0x000fe40000000000 */
[----:B------:R-:W-:Y:S01]  /*6860*/  FSEL R204, R14, -INF , P5 ;  /* 0xff8000000ecc7808 */ /* 0x000fe20002800000 */
[----:B------:R-:W-:Y:S01]  /*6870*/  FMUL.FTZ R14, R46, UR4 ;  /* 0x000000042e0e7c20 */ /* 0x000fe20008410000 */
[----:B------:R-:W-:Y:S01]  /*6880*/  IABS R10, R10 ;  /* 0x0000000a000a7213 */ /* 0x000fe20000000000 */
[----:B------:R-:W-:Y:S01]  /*6890*/  MUFU.TANH R47, R47 ;  /* 0x0000002f002f7308 */ /* 0x000fe20000002400 */
[----:B------:R-:W-:-:S02]  /*68a0*/  FSEL R200, R200, -INF , !P4 ;  /* 0xff800000c8c87808 */ /* 0x000fc40006000000 */
[----:B------:R-:W-:Y:S02]  /*68b0*/  FSEL R221, R21, -INF , !P1 ;  /* 0xff80000015dd7808 */ /* 0x000fe40004800000 */
[C---:B------:R-:W-:Y:S02]  /*68c0*/  ISETP.GE.AND P4, PT, R9.reuse, R228, PT ;  /* 0x000000e40900720c */ /* 0x040fe40003f86270 */
[C---:B------:R-:W-:Y:S01]  /*68d0*/  ISETP.GE.AND P0, PT, R9.reuse, R226, PT ;  /* 0x000000e20900720c */ /* 0x040fe20003f06270 */
[----:B------:R-:W1:Y:S01]  /*68e0*/  MUFU.TANH R14, R14 ;  /* 0x0000000e000e7308 */ /* 0x000e620000002400 */
[C---:B------:R-:W-:Y:S02]  /*68f0*/  ISETP.GE.AND P1, PT, R9.reuse, R227, PT ;  /* 0x000000e30900720c */ /* 0x040fe40003f26270 */
[----:B------:R-:W-:Y:S02]  /*6900*/  ISETP.GE.AND P5, PT, R9, R225, PT ;  /* 0x000000e10900720c */ /* 0x000fe40003fa6270 */
[----:B------:R-:W-:-:S02]  /*6910*/  IADD3 R4, PT, PT, R167, 0x7, -R40 ;  /* 0x00000007a7047810 */ /* 0x000fc40007ffe828 */
[----:B------:R-:W-:Y:S01]  /*6920*/  IADD3 R9, PT, PT, R166, 0x8, -R40 ;  /* 0x00000008a6097810 */ /* 0x000fe20007ffe828 */
[----:B------:R-:W-:Y:S01]  /*6930*/  MUFU.TANH R82, R82 ;  /* 0x0000005200527308 */ /* 0x000fe20000002400 */
[----:B------:R-:W-:Y:S02]  /*6940*/  IABS R11, R11 ;  /* 0x0000000b000b7213 */ /* 0x000fe40000000000 */
[----:B------:R-:W-:Y:S02]  /*6950*/  I2FP.F32.S32 R10, R10 ;  /* 0x0000000a000a7245 */ /* 0x000fe40000201400 */
[----:B------:R-:W-:Y:S02]  /*6960*/  IABS R4, R4 ;  /* 0x0000000400047213 */ /* 0x000fe40000000000 */
[----:B------:R-:W-:Y:S01]  /*6970*/  IABS R9, R9 ;  /* 0x0000000900097213 */ /* 0x000fe20000000000 */
[----:B------:R-:W-:Y:S01]  /*6980*/  FFMA.FTZ R10, R10, -UR14, R31 ;  /* 0x8000000e0a0a7c23 */ /* 0x000fe2000801001f */
[----:B------:R-:W-:Y:S01]  /*6990*/  I2FP.F32.S32 R11, R11 ;  /* 0x0000000b000b7245 */ /* 0x000fe20000201400 */
[----:B------:R-:W-:Y:S01]  /*69a0*/  MUFU.TANH R83, R83 ;  /* 0x0000005300537308 */ /* 0x000fe20000002400 */
[----:B------:R-:W-:-:S02]  /*69b0*/  ISETP.GE.AND P2, PT, R20, R226, PT ;  /* 0x000000e21400720c */ /* 0x000fc40003f46270 */
[----:B------:R-:W-:Y:S01]  /*69c0*/  I2FP.F32.S32 R4, R4 ;  /* 0x0000000400047245 */ /* 0x000fe20000201400 */
[----:B--2---:R-:W-:Y:S01]  /*69d0*/  FFMA.FTZ R8, R11, -UR14, R8 ;  /* 0x8000000e0b087c23 */ /* 0x004fe20008010008 */
[----:B------:R-:W-:Y:S02]  /*69e0*/  I2FP.F32.S32 R9, R9 ;  /* 0x0000000900097245 */ /* 0x000fe40000201400 */
[----:B------:R-:W-:Y:S01]  /*69f0*/  FSEL R209, R209, -INF , !P3 ;  /* 0xff800000d1d17808 */ /* 0x000fe20005800000 */
[----:B---3--:R-:W-:Y:S01]  /*6a00*/  FFMA.FTZ R45, R4, -UR14, R45 ;  /* 0x8000000e042d7c23 */ /* 0x008fe2000801002d */
[C---:B------:R-:W-:Y:S01]  /*6a10*/  ISETP.GE.AND P3, PT, R20.reuse, R227, PT ;  /* 0x000000e31400720c */ /* 0x040fe20003f66270 */
[----:B-1----:R-:W-:Y:S01]  /*6a20*/  FFMA.FTZ R9, R9, -UR14, R14 ;  /* 0x8000000e09097c23 */ /* 0x002fe2000801000e */
[----:B------:R-:W-:Y:S01]  /*6a30*/  ISETP.GE.AND P6, PT, R20, R225, PT ;  /* 0x000000e11400720c */ /* 0x000fe20003fc6270 */
[----:B------:R-:W-:Y:S01]  /*6a40*/  FMUL.FTZ R4, R80, UR4 ;  /* 0x0000000450047c20 */ /* 0x000fe20008410000 */
[----:B------:R-:W-:-:S02]  /*6a50*/  FSEL R10, R10, -INF , P2 ;  /* 0xff8000000a0a7808 */ /* 0x000fc40001000000 */
[----:B------:R-:W-:Y:S02]  /*6a60*/  FSEL R204, R204, -INF , !P3 ;  /* 0xff800000cccc7808 */ /* 0x000fe40005800000 */
[----:B------:R-:W-:Y:S01]  /*6a70*/  FSEL R219, R10, -INF , !P6 ;  /* 0xff8000000adb7808 */ /* 0x000fe20007000000 */
[----:B------:R-:W1:Y:S01]  /*6a80*/  MUFU.TANH R4, R4 ;  /* 0x0000000400047308 */ /* 0x000e620000002400 */
[----:B------:R-:W-:Y:S02]  /*6a90*/  FSEL R8, R8, -INF , P4 ;  /* 0xff80000008087808 */ /* 0x000fe40002000000 */
[C---:B------:R-:W-:Y:S02]  /*6aa0*/  ISETP.GE.AND P3, PT, R5.reuse, R228, PT ;  /* 0x000000e40500720c */ /* 0x040fe40003f66270 */
[C---:B------:R-:W-:Y:S01]  /*6ab0*/  ISETP.GE.AND P2, PT, R5.reuse, R226, PT ;  /* 0x000000e20500720c */ /* 0x040fe20003f46270 */
[----:B------:R-:W-:Y:S01]  /*6ac0*/  BAR.SYNC.DEFER_BLOCKING 0x0 ;  /* 0x0000000000007b1d */ /* 0x000fe20000010000 */
[----:B------:R-:W-:-:S02]  /*6ad0*/  ISETP.GE.AND P6, PT, R5, R227, PT ;  /* 0x000000e30500720c */ /* 0x000fc40003fc6270 */
[----:B------:R-:W-:Y:S01]  /*6ae0*/  ISETP.GE.AND P4, PT, R5, R225, PT ;  /* 0x000000e10500720c */ /* 0x000fe20003f86270 */
[----:B------:R-:W-:Y:S01]  /*6af0*/  FMUL.FTZ R5, R81, UR4 ;  /* 0x0000000451057c20 */ /* 0x000fe20008410000 */
[----:B------:R-:W-:Y:S02]  /*6b00*/  FSEL R9, R9, -INF , P0 ;  /* 0xff80000009097808 */ /* 0x000fe40000000000 */
[----:B------:R-:W-:Y:S01]  /*6b10*/  FSEL R224, R8, -INF , !P1 ;  /* 0xff80000008e07808 */ /* 0x000fe20004800000 */
[C-C-:B------:R-:W-:Y:S01]  /*6b20*/  IMAD.IADD R8, R166.reuse, 0x1, -R40.reuse ;  /* 0x00000001a6087824 */ /* 0x140fe200078e0a28 */
[----:B------:R-:W-:Y:S01]  /*6b30*/  FSEL R207, R9, -INF , !P5 ;  /* 0xff80000009cf7808 */ /* 0x000fe20006800000 */
[----:B------:R-:W2:Y:S01]  /*6b40*/  MUFU.TANH R5, R5 ;  /* 0x0000000500057308 */ /* 0x000ea20000002400 */
[--C-:B------:R-:W-:Y:S02]  /*6b50*/  IADD3 R9, PT, PT, R166, 0x7, -R40.reuse ;  /* 0x00000007a6097810 */ /* 0x100fe40007ffe828 */
[----:B------:R-:W-:-:S02]  /*6b60*/  IADD3 R6, PT, PT, R167, -0x1, -R40 ;  /* 0xffffffffa7067810 */ /* 0x000fc40007ffe828 */
[----:B------:R-:W-:Y:S02]  /*6b70*/  IABS R9, R9 ;  /* 0x0000000900097213 */ /* 0x000fe40000000000 */
        /* <DEDUP_REMOVED lines=13> */
[----:B------:R-:W-:Y:S01]  /*6c50*/  ISETP.GE.AND P0, PT, R39, R228, PT ;  /* 0x000000e42700720c */ /* 0x000fe20003f06270 */
[----:B------:R-:W-:Y:S01]  /*6c60*/  FFMA.FTZ R9, R9, -UR14, R82 ;  /* 0x8000000e09097c23 */ /* 0x000fe20008010052 */
[----:B------:R-:W-:Y:S01]  /*6c70*/  FSEL R10, R10, -INF , P2 ;  /* 0xff8000000a0a7808 */ /* 0x000fe20001000000 */
[----:B------:R-:W-:Y:S01]  /*6c80*/  FFMA.FTZ R83, R40, -UR14, R83 ;  /* 0x8000000e28537c23 */ /* 0x000fe20008010053 */
[----:B------:R-:W-:-:S02]  /*6c90*/  ISETP.GE.AND P1, PT, R39, R226, PT ;  /* 0x000000e22700720c */ /* 0x000fc40003f26270 */
[----:B------:R-:W-:Y:S02]  /*6ca0*/  ISETP.GE.AND P2, PT, R36, R228, PT ;  /* 0x000000e42400720c */ /* 0x000fe40003f46270 */
[----:B------:R-:W-:Y:S02]  /*6cb0*/  FSEL R4, R4, -INF , P0 ;  /* 0xff80000004047808 */ /* 0x000fe40000000000 */
[----:B------:R-:W-:Y:S02]  /*6cc0*/  ISETP.GE.AND P0, PT, R36, R226, PT ;  /* 0x000000e22400720c */ /* 0x000fe40003f06270 */
[----:B------:R-:W-:Y:S02]  /*6cd0*/  FSEL R222, R45, -INF , P3 ;  /* 0xff8000002dde7808 */ /* 0x000fe40001800000 */
[----:B------:R-:W-:Y:S02]  /*6ce0*/  FSEL R9, R9, -INF , P1 ;  /* 0xff80000009097808 */ /* 0x000fe40000800000 */
[----:B------:R-:W-:-:S02]  /*6cf0*/  FSEL R5, R5, -INF , P2 ;  /* 0xff80000005057808 */ /* 0x000fc40001000000 */
[C---:B------:R-:W-:Y:S02]  /*6d00*/  ISETP.GE.AND P5, PT, R39.reuse, R227, PT ;  /* 0x000000e32700720c */ /* 0x040fe40003fa6270 */
[----:B------:R-:W-:Y:S02]  /*6d10*/  ISETP.GE.AND P3, PT, R39, R225, PT ;  /* 0x000000e12700720c */ /* 0x000fe40003f66270 */
[C---:B------:R-:W-:Y:S02]  /*6d20*/  ISETP.GE.AND P1, PT, R36.reuse, R227, PT ;  /* 0x000000e32400720c */ /* 0x040fe40003f26270 */
[----:B------:R-:W-:Y:S02]  /*6d30*/  ISETP.GE.AND P2, PT, R36, R225, PT ;  /* 0x000000e12400720c */ /* 0x000fe40003f46270 */
[----:B------:R-:W-:Y:S02]  /*6d40*/  FSEL R173, R83, -INF , P0 ;  /* 0xff80000053ad7808 */ /* 0x000fe40000000000 */
        /* <DEDUP_REMOVED lines=18> */
.L_x_6553:
        /* <DEDUP_REMOVED lines=61> */
.L_x_6554:
        /* <DEDUP_REMOVED lines=101> */
.L_x_6552:
        /* <DEDUP_REMOVED lines=55> */
[----:B------:R-:W-:Y:S01]  /*7c00*/  LDSM.16.MT88.4 R120, [R203+0x16000] ;  /* 0x01600000cb78783b */ /* 0x000fe20000004200 */
[--C-:B------:R-:W-:Y:S01]  /*7c10*/  FFMA.FTZ R195, R37, UR4, -R202.reuse ;  /* 0x0000000425c37c23 */ /* 0x100fe200080108ca */
[--C-:B------:R-:W-:Y:S01]  /*7c20*/  FFMA.FTZ R194, R33, UR4, -R202.reuse ;  /* 0x0000000421c27c23 */ /* 0x100fe200080108ca */
[--C-:B------:R-:W-:Y:S01]  /*7c30*/  FFMA.FTZ R191, R35, UR4, -R202.reuse ;  /* 0x0000000423bf7c23 */ /* 0x100fe200080108ca */
[----:B------:R-:W1:Y:S01]  /*7c40*/  LDSM.16.MT88.4 R40, [R201+0x12000] ;  /* 0x01200000c928783b */ /* 0x000e620000004200 */
[----:B------:R-:W-:Y:S01]  /*7c50*/  MUFU.EX2 R198, R198 ;  /* 0x000000c600c67308 */ /* 0x000fe20000000800 */
[--C-:B------:R-:W-:Y:S01]  /*7c60*/  FFMA.FTZ R189, R18, UR4, -R211.reuse ;  /* 0x0000000412bd7c23 */ /* 0x100fe200080108d3 */
[--C-:B------:R-:W-:Y:S01]  /*7c70*/  FFMA.FTZ R188, R16, UR4, -R211.reuse ;  /* 0x0000000410bc7c23 */ /* 0x100fe200080108d3 */
[----:B------:R-:W2:Y:S01]  /*7c80*/  LDSM.16.MT88.4 R4, [R199+0x16000] ;  /* 0x01600000c704783b */ /* 0x000ea20000004200 */
[----:B------:R-:W3:Y:S01]  /*7c90*/  MUFU.EX2 R197, R197 ;  /* 0x000000c500c57308 */ /* 0x000ee20000000800 */
[--C-:B------:R-:W-:Y:S01]  /*7ca0*/  FFMA.FTZ R187, R19, UR4, -R202.reuse ;  /* 0x0000000413bb7c23 */ /* 0x100fe200080108ca */
[--C-:B------:R-:W-:Y:S01]  /*7cb0*/  FFMA.FTZ R183, R17, UR4, -R202.reuse ;  /* 0x0000000411b77c23 */ /* 0x100fe200080108ca */
[----:B------:R-:W2:Y:S01]  /*7cc0*/  LDSM.16.MT88.4 R8, [R172+0x16800] ;  /* 0x01680000ac08783b */ /* 0x000ea20000004200 */
[----:B------:R-:W-:Y:S01]  /*7cd0*/  MUFU.EX2 R193, R193 ;  /* 0x000000c100c17308 */ /* 0x000fe20000000800 */
[--C-:B------:R-:W-:Y:S01]  /*7ce0*/  FFMA.FTZ R185, R32, UR4, -R211.reuse ;  /* 0x0000000420b97c23 */ /* 0x100fe200080108d3 */
[--C-:B------:R-:W-:Y:S01]  /*7cf0*/  FFMA.FTZ R184, R12, UR4, -R211.reuse ;  /* 0x000000040cb87c23 */ /* 0x100fe200080108d3 */
[----:B------:R-:W2:Y:S01]  /*7d00*/  LDSM.16.MT88.4 R16, [R201+0x10800] ;  /* 0x01080000c910783b */ /* 0x000ea20000004200 */
[----:B------:R-:W4:Y:S01]  /*7d10*/  MUFU.EX2 R192, R192 ;  /* 0x000000c000c07308 */ /* 0x000f220000000800 */
[--C-:B------:R-:W-:Y:S01]  /*7d20*/  FFMA.FTZ R186, R13, UR4, -R202.reuse ;  /* 0x000000040dba7c23 */ /* 0x100fe200080108ca */
[--C-:B------:R-:W-:Y:S01]  /*7d30*/  FFMA.FTZ R182, R15, UR4, -R202.reuse ;  /* 0x000000040fb67c23 */ /* 0x100fe200080108ca */
[----:B------:R-:W2:Y:S01]  /*7d40*/  LDSM.16.MT88.4 R24, [R172+0x12800] ;  /* 0x01280000ac18783b */ /* 0x000ea20000004200 */
[----:B------:R-:W-:Y:S01]  /*7d50*/  MUFU.EX2 R195, R195 ;  /* 0x000000c300c37308 */ /* 0x000fe20000000800 */
[--C-:B------:R-:W-:Y:S01]  /*7d60*/  FFMA.FTZ R210, R210, UR4, -R211.reuse ;  /* 0x00000004d2d27c23 */ /* 0x100fe200080108d3 */
[----:B---3--:R-:W-:Y:S01]  /*7d70*/  F2FP.BF16.F32.PACK_AB R128, R197, R198 ;  /* 0x000000c6c580723e */ /* 0x008fe200000010ff */
[----:B------:R-:W3:Y:S01]  /*7d80*/  LDSM.16.MT88.4 R28, [R172+0x10800] ;  /* 0x01080000ac1c783b */ /* 0x000ee20000004200 */
[----:B------:R-:W5:Y:S01]  /*7d90*/  MUFU.EX2 R194, R194 ;  /* 0x000000c200c27308 */ /* 0x000f620000000800 */
[--C-:B------:R-:W-:Y:S01]  /*7da0*/  FFMA.FTZ R205, R200, UR4, -R211.reuse ;  /* 0x00000004c8cd7c23 */ /* 0x100fe200080108d3 */
[--C-:B------:R-:W-:Y:S01]  /*7db0*/  FFMA.FTZ R204, R204, UR4, -R211.reuse ;  /* 0x00000004cccc7c23 */ /* 0x100fe200080108d3 */
[----:B------:R-:W-:Y:S01]  /*7dc0*/  LDSM.16.MT88.4 R20, [R172+0x14800] ;  /* 0x01480000ac14783b */ /* 0x000fe20000004200 */
        /* <DEDUP_REMOVED lines=15> */
[----:B------:R-:W-:Y:S01]  /*7ec0*/  FFMA.FTZ R174, R174, UR4, -R202 ;  /* 0x00000004aeae7c23 */ /* 0x000fe200080108ca */
[----:B------:R-:W-:Y:S01]  /*7ed0*/  MUFU.EX2 R185, R185 ;  /* 0x000000b900b97308 */ /* 0x000fe20000000800 */
[----:B------:R-:W-:Y:S01]  /*7ee0*/  FADD.FTZ R198, R198, R197 ;  /* 0x000000c5c6c67221 */ /* 0x000fe20000010000 */
[----:B----4-:R-:W-:Y:S01]  /*7ef0*/  F2FP.BF16.F32.PACK_AB R131, R190, R191 ;  /* 0x000000bfbe83723e */ /* 0x010fe200000010ff */
        /* <DEDUP_REMOVED lines=8> */
[----:B------:R-:W4:Y:S04]  /*7f80*/  MUFU.EX2 R186, R186 ;  /* 0x000000ba00ba7308 */ /* 0x000f280000000800 */
[----:B------:R-:W-:Y:S01]  /*7f90*/  MUFU.EX2 R183, R183 ;  /* 0x000000b700b77308 */ /* 0x000fe20000000800 */
[C---:B------:R-:W-:Y:S03]  /*7fa0*/  HMMA.16816.F32.BF16 R112, R128.reuse, R114, RZ ;  /* 0x000000728070723c */ /* 0x040fe600000418ff */
[----:B------:R-:W3:Y:S04]  /*7fb0*/  MUFU.EX2 R182, R182 ;  /* 0x000000b600b67308 */ /* 0x000ee80000000800 */
[----:B------:R1:W-:Y:S01]  /*7fc0*/  MUFU.EX2 R200, R210 ;  /* 0x000000d200c87308 */ /* 0x0003e20000000800 */
[C---:B------:R-:W-:Y:S03]  /*7fd0*/  HMMA.16816.F32.BF16 R152, R128.reuse, R148, RZ ;  /* 0x000000948098723c */ /* 0x040fe600000418ff */
[----:B------:R-:W-:Y:S04]  /*7fe0*/  MUFU.EX2 R205, R205 ;  /* 0x000000cd00cd7308 */ /* 0x000fe80000000800 */
[----:B------:R-:W-:Y:S01]  /*7ff0*/  MUFU.EX2 R204, R204 ;  /* 0x000000cc00cc7308 */ /* 0x000fe20000000800 */
[----:B------:R-:W-:Y:S03]  /*8000*/  HMMA.16816.F32.BF16 R44, R128, R48, RZ ;  /* 0x00000030802c723c */ /* 0x000fe600000418ff */
[----:B------:R-:W-:Y:S01]  /*8010*/  MUFU.EX2 R219, R219 ;  /* 0x000000db00db7308 */ /* 0x000fe20000000800 */
[----:B-1----:R-:W-:Y:S01]  /*8020*/  FFMA.FTZ R210, R221, UR4, -R202 ;  /* 0x00000004ddd27c23 */ /* 0x002fe200080108ca */
[----:B------:R-:W-:-:S02]  /*8030*/  IADD3 R221, PT, PT, R196, R201, RZ ;  /* 0x000000c9c4dd7210 */ /* 0x000fc40007ffe0ff */
        /* <DEDUP_REMOVED lines=66> */
[----:B-----5:R-:W-:Y:S01]  /*8460*/  FFMA.FTZ R203, R234, UR4, -R211 ;  /* 0x00000004eacb7c23 */ /* 0x020fe200080108d3 */
[----:B------:R-:W-:-:S02]  /*8470*/  FFMA.FTZ R234, R209, UR4, -R202 ;  /* 0x00000004d1ea7c23 */ /* 0x000fc400080108ca */
[----:B------:R5:W-:Y:S04]  /*8480*/  MUFU.EX2 R209, R223 ;  /* 0x000000df00d17308 */ /* 0x000be80000000800 */
[C---:B------:R-:W-:Y:S01]  /*8490*/  HMMA.16816.F32.BF16 R40, R4.reuse, R34, R40 ;  /* 0x000000220428723c */ /* 0x040fe20000041828 */
[----:B------:R-:W4:Y:S01]  /*84a0*/  LDSM.16.MT88.4 R32, [R199+0x16800] ;  /* 0x01680000c720783b */ /* 0x000f220000004200 */
[----:B------:R-:W4:Y:S04]  /*84b0*/  MUFU.EX2 R203, R203 ;  /* 0x000000cb00cb7308 */ /* 0x000f280000000800 */
[----:B------:R-:W4:Y:S02]  /*84c0*/  MUFU.EX2 R234, R234 ;  /* 0x000000ea00ea7308 */ /* 0x000f240000000800 */
[----:B--2---:R-:W-:Y:S01]  /*84d0*/  HMMA.16816.F32.BF16 R92, R4, R16, R92 ;  /* 0x00000010045c723c */ /* 0x004fe2000004185c */
[----:B-----5:R-:W-:-:S02]  /*84e0*/  FFMA.FTZ R223, R222, UR4, -R211 ;  /* 0x00000004dedf7c23 */ /* 0x020fc400080108d3 */
[----:B------:R-:W-:Y:S05]  /*84f0*/  MUFU.EX2 R222, R224 ;  /* 0x000000e000de7308 */ /* 0x000fea0000000800 */
[C---:B------:R-:W-:Y:S01]  /*8500*/  HMMA.16816.F32.BF16 R96, R4.reuse, R18, R96 ;  /* 0x000000120460723c */ /* 0x040fe20000041860 */
[----:B------:R-:W2:Y:S01]  /*8510*/  LDSM.16.MT88.4 R16, [R172+0x17000] ;  /* 0x01700000ac10783b */ /* 0x000ea20000004200 */
[----:B------:R-:W5:Y:S06]  /*8520*/  MUFU.EX2 R223, R223 ;  /* 0x000000df00df7308 */ /* 0x000f6c0000000800 */
        /* <DEDUP_REMOVED lines=9> */
[C---:B----4-:R-:W-:Y:S08]  /*85c0*/  HMMA.16816.F32.BF16 R60, R4.reuse, R28, R60 ;  /* 0x0000001c043c723c */ /* 0x050ff0000004183c */
        /* <DEDUP_REMOVED lines=51> */
[----:B-----5:R-:W-:Y:S01]  /*8900*/  HMMA.16816.F32.BF16 R60, R4, R20, R60 ;  /* 0x00000014043c723c */ /* 0x020fe2000004183c */
[----:B------:R-:W-:Y:S01]  /*8910*/  FFMA.FTZ R20, R208, UR4, -R211 ;  /* 0x00000004d0147c23 */ /* 0x000fe200080108d3 */
[----:B------:R-:W-:-:S02]  /*8920*/  FFMA.FTZ R208, R175, UR4, -R202 ;  /* 0x00000004afd07c23 */ /* 0x000fc400080108ca */
[----:B------:R-:W-:Y:S04]  /*8930*/  MUFU.EX2 R202, R174 ;  /* 0x000000ae00ca7308 */ /* 0x000fe80000000800 */
[----:B------:R5:W-:Y:S01]  /*8940*/  MUFU.EX2 R206, R20 ;  /* 0x0000001400ce7308 */ /* 0x000be20000000800 */
        /* <DEDUP_REMOVED lines=11> */
[----:B-----5:R-:W5:Y:S04]  /*8a00*/  LDSM.16.MT88.4 R20, [R172+0x15800] ;  /* 0x01580000ac14783b */ /* 0x020f680000004200 */
[----:B------:R-:W-:Y:S03]  /*8a10*/  LDSM.16.MT88.4 R172, [R221+0x13800] ;  /* 0x01380000ddac783b */ /* 0x000fe60000004200 */
[C---:B---3--:R-:W-:Y:S08]  /*8a20*/  HMMA.16816.F32.BF16 R124, R4.reuse, R24, R124 ;  /* 0x00000018047c723c */ /* 0x048ff0000004187c */
[----:B------:R-:W-:Y:S01]  /*8a30*/  HMMA.16816.F32.BF16 R128, R4, R26, R128 ;  /* 0x0000001a0480723c */ /* 0x000fe20000041880 */
[----:B------:R-:W-:Y:S01]  /*8a40*/  F2FP.BF16.F32.PACK_AB R4, R223, R222 ;  /* 0x000000dedf04723e */ /* 0x000fe200000010ff */
[----:B------:R-:W-:Y:S01]  /*8a50*/  LDSM.16.MT88.4 R24, [R201+0x15800] ;  /* 0x01580000c918783b */ /* 0x000fe20000004200 */
[----:B-1----:R-:W-:-:S02]  /*8a60*/  F2FP.BF16.F32.PACK_AB R5, R208, R207 ;  /* 0x000000cfd005723e */ /* 0x002fc400000010ff */
[----:B------:R-:W-:Y:S02]  /*8a70*/  F2FP.BF16.F32.PACK_AB R6, R243, R206 ;  /* 0x000000cef306723e */ /* 0x000fe400000010ff */
[----:B------:R-:W-:-:S07]  /*8a80*/  F2FP.BF16.F32.PACK_AB R7, R241, R202 ;  /* 0x000000caf107723e */ /* 0x000fce00000010ff */
[C---:B------:R-:W-:Y:S08]  /*8a90*/  HMMA.16816.F32.BF16 R44, R4.reuse, R8, R44 ;  /* 0x00000008042c723c */ /* 0x040ff0000004182c */
[C---:B------:R-:W-:Y:S01]  /*8aa0*/  HMMA.16816.F32.BF16 R48, R4.reuse, R10, R48 ;  /* 0x0000000a0430723c */ /* 0x040fe20000041830 */
[----:B------:R-:W1:Y:S07]  /*8ab0*/  LDSM.16.MT88.4 R8, [R201+0x11800] ;  /* 0x01180000c908783b */ /* 0x000e6e0000004200 */
[C---:B----4-:R-:W-:Y:S08]  /*8ac0*/  HMMA.16816.F32.BF16 R152, R4.reuse, R12, R152 ;  /* 0x0000000c0498723c */ /* 0x050ff00000041898 */
[C---:B------:R-:W-:Y:S01]  /*8ad0*/  HMMA.16816.F32.BF16 R148, R4.reuse, R14, R148 ;  /* 0x0000000e0494723c */ /* 0x040fe20000041894 */
[----:B------:R-:W3:Y:S07]  /*8ae0*/  LDSM.16.MT88.4 R12, [R221+0x11800] ;  /* 0x01180000dd0c783b */ /* 0x000eee0000004200 */
[C---:B--2---:R-:W-:Y:S08]  /*8af0*/  HMMA.16816.F32.BF16 R108, R4.reuse, R16, R108 ;  /* 0x00000010046c723c */ /* 0x044ff0000004186c */
[C---:B------:R-:W-:Y:S01]  /*8b00*/  HMMA.16816.F32.BF16 R112, R4.reuse, R18, R112 ;  /* 0x000000120470723c */ /* 0x040fe20000041870 */
[----:B------:R-:W2:Y:S07]  /*8b10*/  LDSM.16.MT88.4 R16, [R199+0x11800] ;  /* 0x01180000c710783b */ /* 0x000eae0000004200 */
[C---:B-----5:R-:W-:Y:S08]  /*8b20*/  HMMA.16816.F32.BF16 R76, R4.reuse, R20, R76 ;  /* 0x00000014044c723c */ /* 0x060ff0000004184c */
        /* <DEDUP_REMOVED lines=112> */
.L_x_6556:
[----:B------:R-:W-:Y:S01]  /*9230*/  UMOV UR6, URZ ;  /* 0x000000ff00067c82 */ /* 0x000fe20008000000 */
[----:B------:R-:W-:Y:S01]  /*9240*/  USHF.L.U32 UR4, UR8, 0x6, URZ ;  /* 0x0000000608047899 */ /* 0x000fe200080006ff */
[----:B------:R-:W-:-:S05]  /*9250*/  IADD3 R5, P0, PT, RZ, -UR6, RZ ;  /* 0x80000006ff057c10 */ /* 0x000fca000ff1e0ff */
[----:B------:R-:W-:-:S05]  /*9260*/  IMAD.X R4, RZ, RZ, ~UR4, P0 ;  /* 0x80000004ff047e24 */ /* 0x000fca00080e06ff */
[----:B------:R-:W-:-:S04]  /*9270*/  SHF.R.S64 R5, R5, 0x1f, R4 ;  /* 0x0000001f05057819 */ /* 0x000fc80000001004 */
[----:B------:R-:W-:-:S04]  /*9280*/  IADD3 R232, P0, PT, R5, R232, RZ ;  /* 0x000000e805e87210 */ /* 0x000fc80007f1e0ff */
[----:B------:R-:W-:-:S09]  /*9290*/  LEA.HI.X.SX32 R233, R4, R233, 0x1, P0 ;  /* 0x000000e904e97211 */ /* 0x000fd200000f0eff */
.L_x_6557:
[----:B------:R-:W1:Y:S01]  /*92a0*/  LDCU UR4, c[0x0][0x440] ;  /* 0x00008800ff0477ac */ /* 0x000e620008000800 */
[----:B------:R-:W-:Y:S02]  /*92b0*/  LOP3.LUT R235, R180, R212, R217, 0xf6, !PT ;  /* 0x000000d4b4eb7212 */ /* 0x000fe400078ef6d9 */
[----:B------:R-:W-:Y:S01]  /*92c0*/  LOP3.LUT R234, R177, 0x400, R218, 0xf8, !PT ;  /* 0x00000400b1ea7812 */ /* 0x000fe200078ef8da */
[----:B------:R-:W-:Y:S01]  /*92d0*/  USHF.L.U32 UR6, UR8, 0x5, URZ ;  /* 0x0000000508067899 */ /* 0x000fe200080006ff */
[----:B------:R-:W-:Y:S01]  /*92e0*/  LEA R235, R235, UR5, 0x1 ;  /* 0x00000005ebeb7c11 */ /* 0x000fe2000f8e08ff */
[----:B------:R-:W-:Y:S02]  /*92f0*/  USHF.L.U64.HI UR8, UR8, 0x5, UR9 ;  /* 0x0000000508087899 */ /* 0x000fe40008010209 */
[----:B------:R-:W-:Y:S01]  /*9300*/  VIADD R219, R234, UR5 ;  /* 0x00000005eadb7c36 */ /* 0x000fe20008000000 */
[----:B------:R-:W-:Y:S01]  /*9310*/  UISETP.GT.AND UP0, UPT, UR29, UR18, UPT ;  /* 0x000000121d00728c */ /* 0x000fe2000bf04270 */
        /* <DEDUP_REMOVED lines=25> */
[----:B------:R-:W-:Y:S01]  /*94b0*/  IMAD.IADD R231, R168, 0x1, R235 ;  /* 0x00000001a8e77824 */ /* 0x000fe200078e02eb */
[----:B------:R-:W-:Y:S01]  /*94c0*/  @!PT LDS RZ, [RZ] ;  /* 0x00000000fffff984 */ /* 0x000fe20000000800 */
[----:B------:R-:W-:Y:S01]  /*94d0*/  @!PT LDS RZ, [RZ] ;  /* 0x00000000fffff984 */ /* 0x000fe20000000800 */
[----:B------:R-:W-:Y:S01]  /*94e0*/  @!PT LDS RZ, [RZ] ;  /* 0x00000000fffff984 */ /* 0x000fe20000000800 */
[----:B------:R-:W-:Y:S01]  /*94f0*/  @!P2 LDGSTS.E.BYPASS.LTC128B.128 [R220+0x14000], desc[UR22][R232.64+0x100] ;  /* 0x14000100e8dcafae */ /* 0x000fe2000b981a16 */
[----:B------:R-:W-:Y:S02]  /*9500*/  IMAD.IADD R224, R219, 0x1, R168 ;  /* 0x00000001dbe07824 */ /* 0x000fe400078e02a8 */
[----:B------:R-:W-:Y:S01]  /*9510*/  IMAD.IADD R219, R196, 0x1, R219 ;  /* 0x00000001c4db7824 */ /* 0x000fe200078e02db */
[----:B------:R-:W-:Y:S01]  /*9520*/  @P2 STS.128 [R220+0x14000], RZ ;  /* 0x014000ffdc002388 */ /* 0x000fe20000000c00 */
[----:B------:R-:W-:-:S02]  /*9530*/  IMAD.IADD R222, R168, 0x1, R223 ;  /* 0x00000001a8de7824 */ /* 0x000fc400078e02df */
        /* <DEDUP_REMOVED lines=70> */
[----:B------:R-:W1:Y:S04]  /*99a0*/  LDSM.16.M88.4 R32, [R234+UR5+0x9800] ;  /* 0x00980005ea20783b */ /* 0x000e680008000200 */
[----:B------:R-:W-:Y:S04]  /*99b0*/  LDSM.16.M88.4 R176, [R231] ;  /* 0x00000000e7b0783b */ /* 0x000fe80000000200 */
[----:B--2---:R-:W2:Y:S04]  /*99c0*/  LDSM.16.M88.4 R8, [R224+0x8800] ;  /* 0x00880000e008783b */ /* 0x004ea80000000200 */
[----:B------:R-:W2:Y:S04]  /*99d0*/  LDSM.16.M88.4 R12, [R224+0x8000] ;  /* 0x00800000e00c783b */ /* 0x000ea80000000200 */
[----:B---3--:R-:W3:Y:S04]  /*99e0*/  LDSM.16.M88.4 R4, [R224+0x9000] ;  /* 0x00900000e004783b */ /* 0x008ee80000000200 */
[----:B------:R-:W-:Y:S04]  /*99f0*/  LDSM.16.M88.4 R196, [R223] ;  /* 0x00000000dfc4783b */ /* 0x000fe80000000200 */
[----:B------:R-:W3:Y:S01]  /*9a00*/  LDSM.16.M88.4 R172, [R219+0x8000] ;  /* 0x00800000dbac783b */ /* 0x000ee20000000200 */
[C---:B----4-:R-:W-:Y:S03]  /*9a10*/  HMMA.16816.F32.BF16 R20, R16.reuse, R192, RZ ;  /* 0x000000c01014723c */ /* 0x050fe600000418ff */
[----:B------:R-:W-:Y:S04]  /*9a20*/  LDSM.16.M88.4 R168, [R222] ;  /* 0x00000000dea8783b */ /* 0x000fe80000000200 */
[----:B------:R-:W-:Y:S01]  /*9a30*/  LDSM.16.M88.4 R204, [R224+0x9800] ;  /* 0x00980000e0cc783b */ /* 0x000fe20000000200 */
[C---:B-----5:R-:W-:Y:S03]  /*9a40*/  HMMA.16816.F32.BF16 R28, R16.reuse, R24, RZ ;  /* 0x00000018101c723c */ /* 0x060fe600000418ff */
[----:B------:R-:W-:Y:S04]  /*9a50*/  LDSM.16.M88.4 R200, [R219+0x9800] ;  /* 0x00980000dbc8783b */ /* 0x000fe80000000200 */
[----:B------:R-:W-:Y:S01]  /*9a60*/  LDSM.16.M88.4 R208, [R219+0xd000] ;  /* 0x00d00000dbd0783b */ /* 0x000fe20000000200 */
[C---:B------:R-:W-:Y:S03]  /*9a70*/  HMMA.16816.F32.BF16 R192, R16.reuse, R194, RZ ;  /* 0x000000c210c0723c */ /* 0x040fe600000418ff */
[----:B------:R-:W0:Y:S05]  /*9a80*/  LDGDEPBAR ;  /* 0x00000000000079af */ /* 0x000e2a0000000000 */
[C---:B------:R-:W-:Y:S08]  /*9a90*/  HMMA.16816.F32.BF16 R24, R16.reuse, R26, RZ ;  /* 0x0000001a1018723c */ /* 0x040ff000000418ff */
[C---:B-1----:R-:W-:Y:S08]  /*9aa0*/  HMMA.16816.F32.BF16 R188, R16.reuse, R184, RZ ;  /* 0x000000b810bc723c */ /* 0x042ff000000418ff */
[C---:B------:R-:W-:Y:S08]  /*9ab0*/  HMMA.16816.F32.BF16 R184, R16.reuse, R186, RZ ;  /* 0x000000ba10b8723c */ /* 0x040ff000000418ff */
[C---:B------:R-:W-:Y:S08]  /*9ac0*/  HMMA.16816.F32.BF16 R180, R16.reuse, R32, RZ ;  /* 0x0000002010b4723c */ /* 0x040ff000000418ff */
[----:B------:R-:W-:Y:S01]  /*9ad0*/  HMMA.16816.F32.BF16 R16, R16, R34, RZ ;  /* 0x000000221010723c */ /* 0x000fe200000418ff */
[----:B------:R-:W1:Y:S07]  /*9ae0*/  LDSM.16.M88.4 R32, [R219+0x8800] ;  /* 0x00880000db20783b */ /* 0x000e6e0000000200 */
[C---:B--2---:R-:W-:Y:S08]  /*9af0*/  HMMA.16816.F32.BF16 R20, R176.reuse, R8, R20 ;  /* 0x00000008b014723c */ /* 0x044ff00000041814 */
[C---:B------:R-:W-:Y:S01]  /*9b00*/  HMMA.16816.F32.BF16 R192, R176.reuse, R10, R192 ;  /* 0x0000000ab0c0723c */ /* 0x040fe200000418c0 */
[----:B------:R-:W2:Y:S07]  /*9b10*/  LDSM.16.M88.4 R8, [R221+0x8000] ;  /* 0x00800000dd08783b */ /* 0x000eae0000000200 */
[C---:B------:R-:W-:Y:S08]  /*9b20*/  HMMA.16816.F32.BF16 R28, R176.reuse, R12, R28 ;  /* 0x0000000cb01c723c */ /* 0x040ff0000004181c */
[C---:B------:R-:W-:Y:S01]  /*9b30*/  HMMA.16816.F32.BF16 R24, R176.reuse, R14, R24 ;  /* 0x0000000eb018723c */ /* 0x040fe20000041818 */
[----:B------:R-:W4:Y:S07]  /*9b40*/  LDSM.16.M88.4 R12, [R219+0x9000] ;  /* 0x00900000db0c783b */ /* 0x000f2e0000000200 */
[C---:B---3--:R-:W-:Y:S08]  /*9b50*/  HMMA.16816.F32.BF16 R188, R176.reuse, R4, R188 ;  /* 0x00000004b0bc723c */ /* 0x048ff000000418bc */
[----:B------:R-:W-:Y:S01]  /*9b60*/  HMMA.16816.F32.BF16 R184, R176, R6, R184 ;  /* 0x00000006b0b8723c */ /* 0x000fe200000418b8 */
[----:B------:R-:W3:Y:S07]  /*9b70*/  LDSM.16.M88.4 R4, [R221+0x8800] ;  /* 0x00880000dd04783b */ /* 0x000eee0000000200 */
[C---:B------:R-:W-:Y:S08]  /*9b80*/  HMMA.16816.F32.BF16 R28, R196.reuse, R172, R28 ;  /* 0x000000acc41c723c */ /* 0x040ff0000004181c */
[C---:B------:R-:W-:Y:S01]  /*9b90*/  HMMA.16816.F32.BF16 R24, R196.reuse, R174, R24 ;  /* 0x000000aec418723c */ /* 0x040fe20000041818 */
[----:B------:R-:W5:Y:S07]  /*9ba0*/  LDSM.16.M88.4 R172, [R221+0x9800] ;  /* 0x00980000ddac783b */ /* 0x000f6e0000000200 */
[C---:B-1----:R-:W-:Y:S08]  /*9bb0*/  HMMA.16816.F32.BF16 R20, R196.reuse, R32, R20 ;  /* 0x00000020c414723c */ /* 0x042ff00000041814 */
[----:B------:R-:W-:Y:S01]  /*9bc0*/  HMMA.16816.F32.BF16 R192, R196, R34, R192 ;  /* 0x00000022c4c0723c */ /* 0x000fe200000418c0 */
[----:B------:R-:W-:Y:S07]  /*9bd0*/  LDSM.16.M88.4 R32, [R235+0x2000] ;  /* 0x00200000eb20783b */ /* 0x000fee0000000200 */
[C---:B--2---:R-:W-:Y:S08]  /*9be0*/  HMMA.16816.F32.BF16 R28, R168.reuse, R8, R28 ;  /* 0x00000008a81c723c */ /* 0x044ff0000004181c */
[----:B------:R-:W-:Y:S01]  /*9bf0*/  HMMA.16816.F32.BF16 R24, R168, R10, R24 ;  /* 0x0000000aa818723c */ /* 0x000fe20000041818 */
[----:B------:R-:W1:Y:S07]  /*9c00*/  LDSM.16.M88.4 R8, [R234+UR5+0xa800] ;  /* 0x00a80005ea08783b */ /* 0x000e6e0008000200 */
[C---:B------:R-:W-:Y:S08]  /*9c10*/  HMMA.16816.F32.BF16 R180, R176.reuse, R204, R180 ;  /* 0x000000ccb0b4723c */ /* 0x040ff000000418b4 */
[----:B------:R-:W-:Y:S01]  /*9c20*/  HMMA.16816.F32.BF16 R16, R176, R206, R16 ;  /* 0x000000ceb010723c */ /* 0x000fe20000041810 */
[----:B------:R-:W2:Y:S04]  /*9c30*/  LDSM.16.M88.4 R176, [R221+0x9000] ;  /* 0x00900000ddb0783b */ /* 0x000ea80000000200 */
[----:B------:R-:W-:Y:S03]  /*9c40*/  LDSM.16.M88.4 R204, [R219+0xb000] ;  /* 0x00b00000dbcc783b */ /* 0x000fe60000000200 */
[C---:B----4-:R-:W-:Y:S08]  /*9c50*/  HMMA.16816.F32.BF16 R188, R196.reuse, R12, R188 ;  /* 0x0000000cc4bc723c */ /* 0x050ff000000418bc */
[C---:B------:R-:W-:Y:S01]  /*9c60*/  HMMA.16816.F32.BF16 R184, R196.reuse, R14, R184 ;  /* 0x0000000ec4b8723c */ /* 0x040fe200000418b8 */
[----:B------:R-:W4:Y:S07]  /*9c70*/  LDSM.16.M88.4 R12, [R234+UR5+0xa000] ;  /* 0x00a00005ea0c783b */ /* 0x000f2e0008000200 */
[C---:B------:R-:W-:Y:S08]  /*9c80*/  HMMA.16816.F32.BF16 R180, R196.reuse, R200, R180 ;  /* 0x000000c8c4b4723c */ /* 0x040ff000000418b4 */
[----:B------:R-:W-:Y:S01]  /*9c90*/  HMMA.16816.F32.BF16 R16, R196, R202, R16 ;  /* 0x000000cac410723c */ /* 0x000fe20000041810 */
[----:B------:R-:W-:Y:S04]  /*9ca0*/  LDSM.16.M88.4 R200, [R234+UR5+0xb800] ;  /* 0x00b80005eac8783b */ /* 0x000fe80008000200 */
[----:B------:R-:W-:Y:S03]  /*9cb0*/  LDSM.16.M88.4 R196, [R224+0xa000] ;  /* 0x00a00000e0c4783b */ /* 0x000fe60000000200 */
[C---:B---3--:R-:W-:Y:S08]  /*9cc0*/  HMMA.16816.F32.BF16 R20, R168.reuse, R4, R20 ;  /* 0x00000004a814723c */ /* 0x048ff00000041814 */
[C---:B------:R-:W-:Y:S01]  /*9cd0*/  HMMA.16816.F32.BF16 R192, R168.reuse, R6, R192 ;  /* 0x00000006a8c0723c */ /* 0x040fe200000418c0 */
[----:B------:R-:W3:Y:S07]  /*9ce0*/  LDSM.16.M88.4 R4, [R234+UR5+0xb000] ;  /* 0x00b00005ea04783b */ /* 0x000eee0008000200 */
[C---:B-----5:R-:W-:Y:S08]  /*9cf0*/  HMMA.16816.F32.BF16 R180, R168.reuse, R172, R180 ;  /* 0x000000aca8b4723c */ /* 0x060ff000000418b4 */
[----:B------:R-:W-:Y:S01]  /*9d00*/  HMMA.16816.F32.BF16 R16, R168, R174, R16 ;  /* 0x000000aea810723c */ /* 0x000fe20000041810 */
[----:B------:R-:W-:Y:S07]  /*9d10*/  LDSM.16.M88.4 R172, [R231+0x2000] ;  /* 0x00200000e7ac783b */ /* 0x000fee0000000200 */
[C---:B-1----:R-:W-:Y:S08]  /*9d20*/  HMMA.16816.F32.BF16 R20, R32.reuse, R8, R20 ;  /* 0x000000082014723c */ /* 0x042ff00000041814 */
[----:B------:R-:W-:Y:S01]  /*9d30*/  HMMA.16816.F32.BF16 R192, R32, R10, R192 ;  /* 0x0000000a20c0723c */ /* 0x000fe200000418c0 */
[----:B------:R-:W1:Y:S07]  /*9d40*/  LDSM.16.M88.4 R8, [R224+0xb000] ;  /* 0x00b00000e008783b */ /* 0x000e6e0000000200 */
[C---:B--2---:R-:W-:Y:S08]  /*9d50*/  HMMA.16816.F32.BF16 R188, R168.reuse, R176, R188 ;  /* 0x000000b0a8bc723c */ /* 0x044ff000000418bc */
[----:B------:R-:W-:Y:S01]  /*9d60*/  HMMA.16816.F32.BF16 R184, R168, R178, R184 ;  /* 0x000000b2a8b8723c */ /* 0x000fe200000418b8 */
[----:B------:R-:W-:Y:S04]  /*9d70*/  LDSM.16.M88.4 R176, [R224+0xb800] ;  /* 0x00b80000e0b0783b */ /* 0x000fe80000000200 */
[----:B------:R-:W-:Y:S03]  /*9d80*/  LDSM.16.M88.4 R168, [R219+0xa000] ;  /* 0x00a00000dba8783b */ /* 0x000fe60000000200 */
[C---:B----4-:R-:W-:Y:S08]  /*9d90*/  HMMA.16816.F32.BF16 R28, R32.reuse, R12, R28 ;  /* 0x0000000c201c723c */ /* 0x050ff0000004181c */
[C---:B------:R-:W-:Y:S01]  /*9da0*/  HMMA.16816.F32.BF16 R24, R32.reuse, R14, R24 ;  /* 0x0000000e2018723c */ /* 0x040fe20000041818 */
[----:B------:R-:W2:Y:S07]  /*9db0*/  LDSM.16.M88.4 R12, [R224+0xa800] ;  /* 0x00a80000e00c783b */ /* 0x000eae0000000200 */
[C---:B---3--:R-:W-:Y:S08]  /*9dc0*/  HMMA.16816.F32.BF16 R188, R32.reuse, R4, R188 ;  /* 0x0000000420bc723c */ /* 0x048ff000000418bc */
        /* <DEDUP_REMOVED lines=25> */
[C---:B------:R-:W-:Y:S08]  /*9f60*/  HMMA.16816.F32.BF16 R188, R4.reuse, R204, R188 ;  /* 0x000000cc04bc723c */ /* 0x040ff000000418bc */
[C---:B------:R-:W-:Y:S01]  /*9f70*/  HMMA.16816.F32.BF16 R184, R4.reuse, R206, R184 ;  /* 0x000000ce04b8723c */ /* 0x040fe200000418b8 */
[----:B------:R-:W-:Y:S07]  /*9f80*/  LDSM.16.M88.4 R204, [R234+UR5+0xd800] ;  /* 0x00d80005eacc783b */ /* 0x000fee0008000200 */
[C---:B-1----:R-:W-:Y:S08]  /*9f90*/  HMMA.16816.F32.BF16 R180, R4.reuse, R8, R180 ;  /* 0x0000000804b4723c */ /* 0x042ff000000418b4 */
[----:B------:R-:W-:Y:S01]  /*9fa0*/  HMMA.16816.F32.BF16 R16, R4, R10, R16 ;  /* 0x0000000a0410723c */ /* 0x000fe20000041810 */
[----:B------:R-:W1:Y:S04]  /*9fb0*/  LDSM.16.M88.4 R8, [R234+UR5+0xc800] ;  /* 0x00c80005ea08783b */ /* 0x000e680008000200 */
[----:B------:R-:W1:Y:S03]  /*9fc0*/  LDSM.16.M88.4 R4, [R234+UR5+0xd000] ;  /* 0x00d00005ea04783b */ /* 0x000e660008000200 */
[C---:B--2---:R-:W-:Y:S08]  /*9fd0*/  HMMA.16816.F32.BF16 R28, R12.reuse, R196, R28 ;  /* 0x000000c40c1c723c */ /* 0x044ff0000004181c */
[C---:B------:R-:W-:Y:S01]  /*9fe0*/  HMMA.16816.F32.BF16 R24, R12.reuse, R198, R24 ;  /* 0x000000c60c18723c */ /* 0x040fe20000041818 */
[----:B------:R-:W-:Y:S07]  /*9ff0*/  LDSM.16.M88.4 R196, [R224+0xc000] ;  /* 0x00c00000e0c4783b */ /* 0x000fee0000000200 */
[C---:B-----5:R-:W-:Y:S08]  /*a000*/  HMMA.16816.F32.BF16 R20, R12.reuse, R176, R20 ;  /* 0x000000b00c14723c */ /* 0x060ff00000041814 */
        /* <DEDUP_REMOVED lines=21> */
[C---:B------:R-:W-:Y:S08]  /*a160*/  HMMA.16816.F32.BF16 R20, R168.reuse, R172, R20 ;  /* 0x000000aca814723c */ /* 0x040ff00000041814 */
        /* <DEDUP_REMOVED lines=8> */
[----:B------:R-:W5:Y:S03]  /*a1f0*/  LDSM.16.M88.4 R200, [R221+0xc800] ;  /* 0x00c80000ddc8783b */ /* 0x000f660000000200 */
[C---:B-1----:R-:W-:Y:S08]  /*a200*/  HMMA.16816.F32.BF16 R28, R32.reuse, R8, R28 ;  /* 0x00000008201c723c */ /* 0x042ff0000004181c */
[C---:B------:R-:W-:Y:S01]  /*a210*/  HMMA.16816.F32.BF16 R24, R32.reuse, R10, R24 ;  /* 0x0000000a2018723c */ /* 0x040fe20000041818 */
[----:B------:R-:W-:Y:S07]  /*a220*/  LDSM.16.M88.4 R8, [R235+0x6000] ;  /* 0x00600000eb08783b */ /* 0x000fee0000000200 */
[C---:B----4-:R-:W-:Y:S08]  /*a230*/  HMMA.16816.F32.BF16 R20, R32.reuse, R4, R20 ;  /* 0x000000042014723c */ /* 0x050ff00000041814 */
[----:B------:R-:W-:Y:S01]  /*a240*/  HMMA.16816.F32.BF16 R192, R32, R6, R192 ;  /* 0x0000000620c0723c */ /* 0x000fe200000418c0 */
[----:B------:R-:W1:Y:S07]  /*a250*/  LDSM.16.M88.4 R4, [R234+UR5+0xe000] ;  /* 0x00e00005ea04783b */ /* 0x000e6e0008000200 */
[C---:B------:R-:W-:Y:S08]  /*a260*/  HMMA.16816.F32.BF16 R180, R168.reuse, R176, R180 ;  /* 0x000000b0a8b4723c */ /* 0x040ff000000418b4 */
[----:B------:R-:W-:Y:S01]  /*a270*/  HMMA.16816.F32.BF16 R16, R168, R178, R16 ;  /* 0x000000b2a810723c */ /* 0x000fe20000041810 */
[----:B------:R-:W4:Y:S04]  /*a280*/  LDSM.16.M88.4 R176, [R221+0xd800] ;  /* 0x00d80000ddb0783b */ /* 0x000f280000000200 */
[----:B------:R-:W4:Y:S03]  /*a290*/  LDSM.16.M88.4 R168, [R234+UR5+0xe800] ;  /* 0x00e80005eaa8783b */ /* 0x000f260008000200 */
[C---:B--2---:R-:W-:Y:S08]  /*a2a0*/  HMMA.16816.F32.BF16 R28, R172.reuse, R12, R28 ;  /* 0x0000000cac1c723c */ /* 0x044ff0000004181c */
[----:B------:R-:W-:Y:S01]  /*a2b0*/  HMMA.16816.F32.BF16 R24, R172, R14, R24 ;  /* 0x0000000eac18723c */ /* 0x000fe20000041818 */
[----:B------:R-:W-:Y:S07]  /*a2c0*/  LDSM.16.M88.4 R12, [R234+UR5+0xf800] ;  /* 0x00f80005ea0c783b */ /* 0x000fee0008000200 */
[C---:B------:R-:W-:Y:S08]  /*a2d0*/  HMMA.16816.F32.BF16 R188, R32.reuse, R208, R188 ;  /* 0x000000d020bc723c */ /* 0x040ff000000418bc */
[C---:B------:R-:W-:Y:S01]  /*a2e0*/  HMMA.16816.F32.BF16 R184, R32.reuse, R210, R184 ;  /* 0x000000d220b8723c */ /* 0x040fe200000418b8 */
[----:B------:R-:W-:Y:S07]  /*a2f0*/  LDSM.16.M88.4 R208, [R224+0xe800] ;  /* 0x00e80000e0d0783b */ /* 0x000fee0000000200 */
[C---:B---3--:R-:W-:Y:S08]  /*a300*/  HMMA.16816.F32.BF16 R180, R32.reuse, R204, R180 ;  /* 0x000000cc20b4723c */ /* 0x048ff000000418b4 */
[----:B------:R-:W-:Y:S01]  /*a310*/  HMMA.16816.F32.BF16 R16, R32, R206, R16 ;  /* 0x000000ce2010723c */ /* 0x000fe20000041810 */
[----:B------:R-:W2:Y:S04]  /*a320*/  LDSM.16.M88.4 R32, [R234+UR5+0xf000] ;  /* 0x00f00005ea20783b */ /* 0x000ea80008000200 */
[----:B------:R-:W-:Y:S03]  /*a330*/  LDSM.16.M88.4 R204, [R224+0xf800] ;  /* 0x00f80000e0cc783b */ /* 0x000fe60000000200 */
[C---:B-----5:R-:W-:Y:S08]  /*a340*/  HMMA.16816.F32.BF16 R20, R172.reuse, R200, R20 ;  /* 0x000000c8ac14723c */ /* 0x060ff00000041814 */
[----:B------:R-:W-:Y:S01]  /*a350*/  HMMA.16816.F32.BF16 R192, R172, R202, R192 ;  /* 0x000000caacc0723c */ /* 0x000fe200000418c0 */
[----:B------:R-:W-:Y:S07]  /*a360*/  LDSM.16.M88.4 R200, [R231+0x6000] ;  /* 0x00600000e7c8783b */ /* 0x000fee0000000200 */
[C---:B-1----:R-:W-:Y:S08]  /*a370*/  HMMA.16816.F32.BF16 R28, R8.reuse, R4, R28 ;  /* 0x00000004081c723c */ /* 0x042ff0000004181c */
[----:B------:R-:W-:Y:S01]  /*a380*/  HMMA.16816.F32.BF16 R24, R8, R6, R24 ;  /* 0x000000060818723c */ /* 0x000fe20000041818 */
[----:B------:R-:W1:Y:S07]  /*a390*/  LDSM.16.M88.4 R4, [R224+0xe000] ;  /* 0x00e00000e004783b */ /* 0x000e6e0000000200 */
[C---:B------:R-:W-:Y:S08]  /*a3a0*/  HMMA.16816.F32.BF16 R188, R172.reuse, R196, R188 ;  /* 0x000000c4acbc723c */ /* 0x040ff000000418bc */
[C---:B------:R-:W-:Y:S01]  /*a3b0*/  HMMA.16816.F32.BF16 R184, R172.reuse, R198, R184 ;  /* 0x000000c6acb8723c */ /* 0x040fe200000418b8 */
[----:B------:R-:W-:Y:S07]  /*a3c0*/  LDSM.16.M88.4 R196, [R224+0xf000] ;  /* 0x00f00000e0c4783b */ /* 0x000fee0000000200 */
[C---:B----4-:R-:W-:Y:S08]  /*a3d0*/  HMMA.16816.F32.BF16 R180, R172.reuse, R176, R180 ;  /* 0x000000b0acb4723c */ /* 0x050ff000000418b4 */
[----:B------:R-:W-:Y:S01]  /*a3e0*/  HMMA.16816.F32.BF16 R16, R172, R178, R16 ;  /* 0x000000b2ac10723c */ /* 0x000fe20000041810 */
[----:B------:R-:W-:Y:S04]  /*a3f0*/  LDSM.16.M88.4 R176, [R223+0x6000] ;  /* 0x00600000dfb0783b */ /* 0x000fe80000000200 */
[----:B------:R-:W3:Y:S03]  /*a400*/  LDSM.16.M88.4 R172, [R219+0xe000] ;  /* 0x00e00000dbac783b */ /* 0x000ee60000000200 */
        /* <DEDUP_REMOVED lines=8> */
[----:B------:R-:W-:Y:S04]  /*a490*/  LDSM.16.M88.4 R12, [R222+0x6000] ;  /* 0x00600000de0c783b */ /* 0x000fe80000000200 */
[----:B------:R-:W4:Y:S03]  /*a4a0*/  LDSM.16.M88.4 R8, [R221+0xe000] ;  /* 0x00e00000dd08783b */ /* 0x000f260000000200 */
[C---:B-1----:R-:W-:Y:S08]  /*a4b0*/  HMMA.16816.F32.BF16 R28, R200.reuse, R4, R28 ;  /* 0x00000004c81c723c */ /* 0x042ff0000004181c */
[C---:B------:R-:W-:Y:S01]  /*a4c0*/  HMMA.16816.F32.BF16 R24, R200.reuse, R6, R24 ;  /* 0x00000006c818723c */ /* 0x040fe20000041818 */
[----:B------:R-:W1:Y:S07]  /*a4d0*/  LDSM.16.M88.4 R4, [R221+0xf800] ;  /* 0x00f80000dd04783b */ /* 0x000e6e0000000200 */
[----:B------:R-:W-:Y:S08]  /*a4e0*/  HMMA.16816.F32.BF16 R16, R200, R206, R16 ;  /* 0x000000cec810723c */ /* 0x000ff00000041810 */
[----:B---3--:R-:W-:Y:S08]  /*a4f0*/  HMMA.16816.F32.BF16 R28, R176, R172, R28 ;  /* 0x000000acb01c723c */ /* 0x008ff0000004181c */
[----:B------:R-:W-:Y:S08]  /*a500*/  HMMA.16816.F32.BF16 R20, R200, R208, R20 ;  /* 0x000000d0c814723c */ /* 0x000ff00000041814 */
[----:B--2---:R-:W-:Y:S01]  /*a510*/  HMMA.16816.F32.BF16 R16, R176, R34, R16 ;  /* 0x00000022b010723c */ /* 0x004fe20000041810 */
[----:B------:R-:W-:-:S04]  /*a520*/  IMAD.U32 R35, RZ, RZ, UR24 ;  /* 0x00000018ff237e24 */ /* 0x000fc8000f8e00ff */
[----:B------:R-:W-:-:S03]  /*a530*/  IMAD R34, R35, 0x40, R0 ;  /* 0x0000004023227824 */ /* 0x000fc600078e0200 */
[----:B----4-:R-:W-:Y:S01]  /*a540*/  HMMA.16816.F32.BF16 R28, R12, R8, R28 ;  /* 0x000000080c1c723c */ /* 0x010fe2000004181c */
[----:B------:R-:W-:-:S05]  /*a550*/  VIADD R8, R34, UR19 ;  /* 0x0000001322087c36 */ /* 0x000fca0008000000 */
[C-C-:B------:R-:W-:Y:S02]  /*a560*/  IADD3 R9, PT, PT, R167.reuse, 0x80, -R8.reuse ;  /* 0x00000080a7097810 */ /* 0x140fe40007ffe808 */
[----:B------:R-:W-:Y:S01]  /*a570*/  HMMA.16816.F32.BF16 R192, R200, R210, R192 ;  /* 0x000000d2c8c0723c */ /* 0x000fe200000418c0 */
[C-C-:B------:R-:W-:Y:S02]  /*a580*/  IADD3 R222, PT, PT, R167.reuse, 0x77, -R8.reuse ;  /* 0x00000077a7de7810 */ /* 0x140fe40007ffe808 */
[----:B------:R-:W-:Y:S02]  /*a590*/  IABS R9, R9 ;  /* 0x0000000900097213 */ /* 0x000fe40000000000 */
[C-C-:B------:R-:W-:Y:S02]  /*a5a0*/  IADD3 R210, PT, PT, R167.reuse, 0x70, -R8.reuse ;  /* 0x00000070a7d27810 */ /* 0x140fe40007ffe808 */
[----:B------:R-:W-:Y:S01]  /*a5b0*/  I2FP.F32.S32 R9, R9 ;  /* 0x0000000900097245 */ /* 0x000fe20000201400 */
[----:B------:R-:W-:Y:S01]  /*a5c0*/  HMMA.16816.F32.BF16 R24, R176, R174, R24 ;  /* 0x000000aeb018723c */ /* 0x000fe20000041818 */
[----:B------:R-:W-:-:S02]  /*a5d0*/  IADD3 R207, PT, PT, R167, 0x67, -R8 ;  /* 0x00000067a7cf7810 */ /* 0x000fc40007ffe808 */
[----:B------:R-:W-:Y:S01]  /*a5e0*/  FMUL.FTZ R234, R28, UR4 ;  /* 0x000000041cea7c20 */ /* 0x000fe20008410000 */
[C-C-:B------:R-:W-:Y:S02]  /*a5f0*/  IADD3 R175, PT, PT, R167.reuse, 0x57, -R8.reuse ;  /* 0x00000057a7af7810 */ /* 0x140fe40007ffe808 */
[C-C-:B------:R-:W-:Y:S02]  /*a600*/  IADD3 R173, PT, PT, R167.reuse, 0x50, -R8.reuse ;  /* 0x00000050a7ad7810 */ /* 0x140fe40007ffe808 */
[----:B-1----:R-:W-:Y:S01]  /*a610*/  HMMA.16816.F32.BF16 R16, R12, R6, R16 ;  /* 0x000000060c10723c */ /* 0x002fe20000041810 */
[----:B------:R-:W1:Y:S01]  /*a620*/  MUFU.TANH R234, R234 ;  /* 0x000000ea00ea7308 */ /* 0x000e620000002400 */
[C-C-:B------:R-:W-:Y:S02]  /*a630*/  IADD3 R7, PT, PT, R167.reuse, 0x7f, -R8.reuse ;  /* 0x0000007fa7077810 */ /* 0x140fe40007ffe808 */
[C-C-:B------:R-:W-:Y:S02]  /*a640*/  IADD3 R35, PT, PT, R167.reuse, 0x4f, -R8.reuse ;  /* 0x0000004fa7237810 */ /* 0x140fe40007ffe808 */
[----:B------:R-:W-:-:S02]  /*a650*/  IADD3 R28, PT, PT, R167, 0x47, -R8 ;  /* 0x00000047a71c7810 */ /* 0x000fc40007ffe808 */
[C---:B------:R-:W-:Y:S01]  /*a660*/  HMMA.16816.F32.BF16 R188, R200.reuse, R196, R188 ;  /* 0x000000c4c8bc723c */ /* 0x040fe200000418bc */
[C-C-:B------:R-:W-:Y:S02]  /*a670*/  IADD3 R196, PT, PT, R167.reuse, 0x78, -R8.reuse ;  /* 0x00000078a7c47810 */ /* 0x140fe40007ffe808 */
[C-C-:B------:R-:W-:Y:S02]  /*a680*/  IADD3 R224, PT, PT, R166.reuse, 0x7f, -R8.reuse ;  /* 0x0000007fa6e07810 */ /* 0x140fe40007ffe808 */
[C-C-:B------:R-:W-:Y:S02]  /*a690*/  IADD3 R223, PT, PT, R166.reuse, 0x78, -R8.reuse ;  /* 0x00000078a6df7810 */ /* 0x140fe40007ffe808 */
[C-C-:B------:R-:W-:Y:S01]  /*a6a0*/  IADD3 R211, PT, PT, R166.reuse, 0x77, -R8.reuse ;  /* 0x00000077a6d37810 */ /* 0x140fe20007ffe808 */
[C---:B------:R-:W-:Y:S01]  /*a6b0*/  HMMA.16816.F32.BF16 R184, R200.reuse, R198, R184 ;  /* 0x000000c6c8b8723c */ /* 0x040fe200000418b8 */
[C-C-:B------:R-:W-:Y:S02]  /*a6c0*/  IADD3 R199, PT, PT, R167.reuse, 0x5f, -R8.reuse ;  /* 0x0000005fa7c77810 */ /* 0x140fe40007ffe808 */
[--C-:B------:R-:W-:Y:S01]  /*a6d0*/  IADD3 R209, PT, PT, R166, 0x70, -R8.reuse ;  /* 0x00000070a6d17810 */ /* 0x100fe20007ffe808 */
[----:B------:R-:W-:Y:S01]  /*a6e0*/  FMUL.FTZ R16, R16, UR4 ;  /* 0x0000000410107c20 */ /* 0x000fe20008410000 */
[--C-:B------:R-:W-:Y:S01]  /*a6f0*/  IADD3 R208, PT, PT, R166, 0x68, -R8.reuse ;  /* 0x00000068a6d07810 */ /* 0x100fe20007ffe808 */
[----:B------:R-:W-:Y:S01]  /*a700*/  FMUL.FTZ R18, R18, UR4 ;  /* 0x0000000412127c20 */ /* 0x000fe20008410000 */
[C-C-:B------:R-:W-:Y:S01]  /*a710*/  IADD3 R206, PT, PT, R166.reuse, 0x67, -R8.reuse ;  /* 0x00000067a6ce7810 */ /* 0x140fe20007ffe808 */
[----:B------:R-:W-:Y:S01]  /*a720*/  HMMA.16816.F32.BF16 R180, R200, R204, R180 ;  /* 0x000000ccc8b4723c */ /* 0x000fe200000418b4 */
[C-C-:B------:R-:W-:Y:S01]  /*a730*/  IADD3 R201, PT, PT, R167.reuse, 0x6f, -R8.reuse ;  /* 0x0000006fa7c97810 */ /* 0x140fe20007ffe808 */
[----:B------:R-:W2:Y:S01]  /*a740*/  MUFU.TANH R16, R16 ;  /* 0x0000001000107308 */ /* 0x000ea20000002400 */
[--C-:B------:R-:W-:Y:S01]  /*a750*/  IADD3 R203, PT, PT, R167, 0x68, -R8.reuse ;  /* 0x00000068a7cb7810 */ /* 0x100fe20007ffe808 */
[----:B------:R-:W-:Y:S01]  /*a760*/  FMUL.FTZ R17, R17, UR4 ;  /* 0x0000000411117c20 */ /* 0x000fe20008410000 */
[--C-:B------:R-:W-:Y:S01]  /*a770*/  IADD3 R205, PT, PT, R167, 0x60, -R8.reuse ;  /* 0x00000060a7cd7810 */ /* 0x100fe20007ffe808 */
[----:B------:R-:W-:Y:S01]  /*a780*/  FMUL.FTZ R19, R19, UR4 ;  /* 0x0000000413137c20 */ /* 0x000fe20008410000 */
[C-C-:B------:R-:W-:Y:S01]  /*a790*/  IADD3 R200, PT, PT, R167.reuse, 0x58, -R8.reuse ;  /* 0x00000058a7c87810 */ /* 0x140fe20007ffe808 */
[----:B------:R-:W-:Y:S01]  /*a7a0*/  HMMA.16816.F32.BF16 R20, R176, R168, R20 ;  /* 0x000000a8b014723c */ /* 0x000fe20000041814 */
[--C-:B------:R-:W-:Y:S01]  /*a7b0*/  IADD3 R168, PT, PT, R167, 0x48, -R8.reuse ;  /* 0x00000048a7a87810 */ /* 0x100fe20007ffe808 */
[----:B------:R-:W-:Y:S01]  /*a7c0*/  MUFU.TANH R18, R18 ;  /* 0x0000001200127308 */ /* 0x000fe20000002400 */
[----:B------:R-:W-:-:S02]  /*a7d0*/  IADD3 R167, PT, PT, R166, 0x6f, -R8 ;  /* 0x0000006fa6a77810 */ /* 0x000fc40007ffe808 */
[C-C-:B------:R-:W-:Y:S02]  /*a7e0*/  IADD3 R204, PT, PT, R166.reuse, 0x60, -R8.reuse ;  /* 0x00000060a6cc7810 */ /* 0x140fe40007ffe808 */
[C-C-:B------:R-:W-:Y:S01]  /*a7f0*/  IADD3 R202, PT, PT, R166.reuse, 0x5f, -R8.reuse ;  /* 0x0000005fa6ca7810 */ /* 0x140fe20007ffe808 */
[----:B------:R-:W-:Y:S01]  /*a800*/  HMMA.16816.F32.BF16 R192, R176, R170, R192 ;  /* 0x000000aab0c0723c */ /* 0x000fe200000418c0 */
[--C-:B------:R-:W-:Y:S01]  /*a810*/  IADD3 R170, PT, PT, R166, 0x80, -R8.reuse ;  /* 0x00000080a6aa7810 */ /* 0x100fe20007ffe808 */
[----:B------:R-:W-:Y:S01]  /*a820*/  FMUL.FTZ R171, R30, UR4 ;  /* 0x000000041eab7c20 */ /* 0x000fe20008410000 */
[C-C-:B------:R-:W-:Y:S01]  /*a830*/  IADD3 R198, PT, PT, R166.reuse, 0x58, -R8.reuse ;  /* 0x00000058a6c67810 */ /* 0x140fe20007ffe808 */
[----:B------:R-:W-:Y:S01]  /*a840*/  MUFU.TANH R17, R17 ;  /* 0x0000001100117308 */ /* 0x000fe20000002400 */
[C-C-:B------:R-:W-:Y:S02]  /*a850*/  IADD3 R174, PT, PT, R166.reuse, 0x57, -R8.reuse ;  /* 0x00000057a6ae7810 */ /* 0x140fe40007ffe808 */
[C-C-:B------:R-:W-:Y:S01]  /*a860*/  IADD3 R172, PT, PT, R166.reuse, 0x50, -R8.reuse ;  /* 0x00000050a6ac7810 */ /* 0x140fe20007ffe808 */
[----:B------:R-:W-:Y:S01]  /*a870*/  HMMA.16816.F32.BF16 R24, R12, R10, R24 ;  /* 0x0000000a0c18723c */ /* 0x000fe20000041818 */
[----:B------:R-:W-:-:S02]  /*a880*/  IADD3 R6, PT, PT, R166, 0x4f, -R8 ;  /* 0x0000004fa6067810 */ /* 0x000fc40007ffe808 */
[C-C-:B------:R-:W-:Y:S01]  /*a890*/  IADD3 R169, PT, PT, R166.reuse, 0x48, -R8.reuse ;  /* 0x00000048a6a97810 */ /* 0x140fe20007ffe808 */
[----:B------:R-:W3:Y:S01]  /*a8a0*/  MUFU.TANH R171, R171 ;  /* 0x000000ab00ab7308 */ /* 0x000ee20000002400 */
[----:B------:R-:W-:Y:S01]  /*a8b0*/  IADD3 R166, PT, PT, R166, 0x47, -R8 ;  /* 0x00000047a6a67810 */ /* 0x000fe20007ffe808 */
[----:B-1----:R-:W-:Y:S01]  /*a8c0*/  FFMA.FTZ R8, R9, -UR14, R234 ;  /* 0x8000000e09087c23 */ /* 0x002fe200080100ea */
[----:B------:R-:W-:Y:S01]  /*a8d0*/  VIADD R9, R34, 0xffffff80 ;  /* 0xffffff8022097836 */ /* 0x000fe20000000000 */
[----:B------:R-:W-:Y:S01]  /*a8e0*/  IABS R168, R168 ;  /* 0x000000a800a87213 */ /* 0x000fe20000000000 */
[----:B------:R-:W-:Y:S01]  /*a8f0*/  HMMA.16816.F32.BF16 R180, R176, R32, R180 ;  /* 0x00000020b0b4723c */ /* 0x000fe200000418b4 */
[----:B------:R-:W-:Y:S02]  /*a900*/  IABS R170, R170 ;  /* 0x000000aa00aa7213 */ /* 0x000fe40000000000 */
[C---:B------:R-:W-:Y:S01]  /*a910*/  ISETP.GE.AND P6, PT, R9.reuse, R228, PT ;  /* 0x000000e40900720c */ /* 0x040fe20003fc6270 */
[----:B------:R-:W-:Y:S01]  /*a920*/  MUFU.TANH R19, R19 ;  /* 0x0000001300137308 */ /* 0x000fe20000002400 */
[----:B------:R-:W-:-:S02]  /*a930*/  ISETP.GE.AND P5, PT, R9, R227, PT ;  /* 0x000000e30900720c */ /* 0x000fc40003fa6270 */
[----:B------:R-:W-:Y:S02]  /*a940*/  FSEL R30, R8, -INF , P6 ;  /* 0xff800000081e7808 */ /* 0x000fe40003000000 */
[C---:B------:R-:W-:Y:S01]  /*a950*/  ISETP.GE.AND P0, PT, R9.reuse, R225, PT ;  /* 0x000000e10900720c */ /* 0x040fe20003f06270 */
[----:B------:R-:W-:Y:S01]  /*a960*/  FMUL.FTZ R24, R24, UR4 ;  /* 0x0000000418187c20 */ /* 0x000fe20008410000 */
[----:B------:R-:W-:Y:S01]  /*a970*/  ISETP.GE.AND P6, PT, R9, R226, PT ;  /* 0x000000e20900720c */ /* 0x000fe20003fc6270 */
[----:B------:R-:W-:Y:S01]  /*a980*/  FMUL.FTZ R25, R25, UR4 ;  /* 0x0000000419197c20 */ /* 0x000fe20008410000 */
[----:B------:R-:W1:Y:S01]  /*a990*/  LDSM.16.M88.4 R8, [R221+0xe800] ;  /* 0x00e80000dd08783b */ /* 0x000e620000000200 */
[----:B------:R-:W-:Y:S01]  /*a9a0*/  I2FP.F32.S32 R197, R168 ;  /* 0x000000a800c57245 */ /* 0x000fe20000201400 */
[----:B------:R-:W-:Y:S01]  /*a9b0*/  FMUL.FTZ R27, R27, UR4 ;  /* 0x000000041b1b7c20 */ /* 0x000fe20008410000 */
[----:B------:R-:W-:Y:S01]  /*a9c0*/  I2FP.F32.S32 R168, R170 ;  /* 0x000000aa00a87245 */ /* 0x000fe20000201400 */
[----:B------:R-:W-:Y:S01]  /*a9d0*/  FMUL.FTZ R170, R29, UR4 ;  /* 0x000000041daa7c20 */ /* 0x000fe20008410000 */
[----:B------:R-:W-:Y:S01]  /*a9e0*/  IABS R169, R169 ;  /* 0x000000a900a97213 */ /* 0x000fe20000000000 */
[----:B--2---:R-:W-:Y:S01]  /*a9f0*/  FFMA.FTZ R197, R197, -UR14, R16 ;  /* 0x8000000ec5c57c23 */ /* 0x004fe20008010010 */
[----:B------:R-:W-:Y:S01]  /*aa00*/  FSEL R29, R30, -INF , !P5 ;  /* 0xff8000001e1d7808 */ /* 0x000fe20006800000 */
[----:B------:R-:W2:Y:S01]  /*aa10*/  MUFU.TANH R16, R170 ;  /* 0x000000aa00107308 */ /* 0x000ea20000002400 */
[----:B---3--:R-:W-:Y:S01]  /*aa20*/  FFMA.FTZ R171, R168, -UR14, R171 ;  /* 0x8000000ea8ab7c23 */ /* 0x008fe200080100ab */
[C---:B------:R-:W-:Y:S01]  /*aa30*/  VIADD R168, R34.reuse, 0xffffffb8 ;  /* 0xffffffb822a87836 */ /* 0x040fe20000000000 */
[----:B------:R-:W-:Y:S01]  /*aa40*/  I2FP.F32.S32 R169, R169 ;  /* 0x000000a900a97245 */ /* 0x000fe20000201400 */
[----:B------:R-:W-:Y:S01]  /*aa50*/  HMMA.16816.F32.BF16 R180, R12, R4, R180 ;  /* 0x000000040cb4723c */ /* 0x000fe200000418b4 */
[----:B------:R-:W-:Y:S01]  /*aa60*/  IABS R196, R196 ;  /* 0x000000c400c47213 */ /* 0x000fe20000000000 */
[----:B------:R-:W-:Y:S01]  /*aa70*/  VIADD R4, R34, 0xffffffa1 ;  /* 0xffffffa122047836 */ /* 0x000fe20000000000 */
[----:B------:R-:W-:Y:S01]  /*aa80*/  FSEL R30, R171, -INF , P6 ;  /* 0xff800000ab1e7808 */ /* 0x000fe20003000000 */
[----:B------:R-:W-:Y:S01]  /*aa90*/  FFMA.FTZ R18, R169, -UR14, R18 ;  /* 0x8000000ea9127c23 */ /* 0x000fe20008010012 */
[----:B------:R-:W-:Y:S01]  /*aaa0*/  IABS R171, R7 ;  /* 0x0000000700ab7213 */ /* 0x000fe20000000000 */
[----:B------:R-:W3:Y:S01]  /*aab0*/  MUFU.TANH R24, R24 ;  /* 0x0000001800187308 */ /* 0x000ee20000002400 */
[----:B------:R-:W-:-:S02]  /*aac0*/  ISETP.GE.AND P5, PT, R168, R228, PT ;  /* 0x000000e4a800720c */ /* 0x000fc40003fa6270 */
[----:B------:R-:W-:Y:S02]  /*aad0*/  I2FP.F32.S32 R171, R171 ;  /* 0x000000ab00ab7245 */ /* 0x000fe40000201400 */
[----:B------:R-:W-:Y:S02]  /*aae0*/  ISETP.GE.AND P6, PT, R168, R227, PT ;  /* 0x000000e3a800720c */ /* 0x000fe40003fc6270 */
[----:B------:R-:W-:Y:S01]  /*aaf0*/  FSEL R7, R30, -INF , !P0 ;  /* 0xff8000001e077808 */ /* 0x000fe20004000000 */
[----:B------:R-:W-:Y:S01]  /*ab00*/  FMUL.FTZ R30, R31, UR4 ;  /* 0x000000041f1e7c20 */ /* 0x000fe20008410000 */
[----:B------:R-:W-:Y:S01]  /*ab10*/  FSEL R197, R197, -INF , P5 ;  /* 0xff800000c5c57808 */ /* 0x000fe20002800000 */
[----:B--2---:R-:W-:Y:S01]  /*ab20*/  FFMA.FTZ R16, R171, -UR14, R16 ;  /* 0x8000000eab107c23 */ /* 0x004fe20008010010 */
[C---:B------:R-:W-:Y:S02]  /*ab30*/  ISETP.GE.AND P5, PT, R168.reuse, R226, PT ;  /* 0x000000e2a800720c */ /* 0x040fe40003fa6270 */
[----:B------:R-:W-:Y:S01]  /*ab40*/  FSEL R197, R197, -INF , !P6 ;  /* 0xff800000c5c57808 */ /* 0x000fe20007000000 */
[----:B------:R-:W2:Y:S01]  /*ab50*/  MUFU.TANH R30, R30 ;  /* 0x0000001e001e7308 */ /* 0x000ea20000002400 */
[----:B------:R-:W-:Y:S01]  /*ab60*/  ISETP.GE.AND P0, PT, R168, R225, PT ;  /* 0x000000e1a800720c */ /* 0x000fe20003f06270 */
[----:B------:R-:W-:Y:S01]  /*ab70*/  FMUL.FTZ R180, R180, UR4 ;  /* 0x00000004b4b47c20 */ /* 0x000fe20008410000 */
[----:B------:R-:W-:Y:S01]  /*ab80*/  FSEL R18, R18, -INF , P5 ;  /* 0xff80000012127808 */ /* 0x000fe20002800000 */
[----:B------:R4:W5:Y:S01]  /*ab90*/  LDSM.16.M88.4 R168, [R219+0xf000] ;  /* 0x00f00000dba8783b */ /* 0x0009620000000200 */
[----:B------:R-:W-:Y:S01]  /*aba0*/  IABS R224, R224 ;  /* 0x000000e000e07213 */ /* 0x000fe20000000000 */
[----:B------:R-:W-:Y:S01]  /*abb0*/  FMUL.FTZ R181, R181, UR4 ;  /* 0x00000004b5b57c20 */ /* 0x000fe20008410000 */
[----:B------:R-:W-:Y:S01]  /*abc0*/  IABS R222, R222 ;  /* 0x000000de00de7213 */ /* 0x000fe20000000000 */
[C---:B-1----:R-:W-:Y:S01]  /*abd0*/  HMMA.16816.F32.BF16 R20, R12.reuse, R8, R20 ;  /* 0x000000080c14723c */ /* 0x042fe20000041814 */
[----:B------:R-:W-:Y:S01]  /*abe0*/  VIADD R8, R34, 0xffffff81 ;  /* 0xffffff8122087836 */ /* 0x000fe20000000000 */
[----:B------:R-:W-:Y:S01]  /*abf0*/  IABS R211, R211 ;  /* 0x000000d300d37213 */ /* 0x000fe20000000000 */
[----:B------:R-:W-:Y:S01]  /*ac00*/  IMAD.MOV.U32 R9, RZ, RZ, R196 ;  /* 0x000000ffff097224 */ /* 0x000fe200078e00c4 */
[----:B------:R-:W-:Y:S01]  /*ac10*/  FSEL R196, R18, -INF , !P0 ;  /* 0xff80000012c47808 */ /* 0x000fe20004000000 */
[----:B------:R-:W-:Y:S01]  /*ac20*/  VIADD R18, R34, 0xffffff88 ;  /* 0xffffff8822127836 */ /* 0x000fe20000000000 */
[C---:B------:R-:W-:Y:S01]  /*ac30*/  ISETP.GE.AND P6, PT, R8.reuse, R228, PT ;  /* 0x000000e40800720c */ /* 0x040fe20003fc6270 */
[----:B------:R-:W-:Y:S01]  /*ac40*/  MUFU.TANH R180, R180 ;  /* 0x000000b400b47308 */ /* 0x000fe20000002400 */
[----:B------:R-:W-:Y:S01]  /*ac50*/  ISETP.GE.AND P5, PT, R8, R227, PT ;  /* 0x000000e30800720c */ /* 0x000fe20003fa6270 */
[----:B------:R-:W-:Y:S01]  /*ac60*/  HMMA.16816.F32.BF16 R192, R12, R10, R192 ;  /* 0x0000000a0cc0723c */ /* 0x000fe200000418c0 */
[----:B------:R-:W-:Y:S01]  /*ac70*/  FSEL R16, R16, -INF , P6 ;  /* 0xff80000010107808 */ /* 0x000fe20003000000 */
[----:B------:R-:W-:Y:S01]  /*ac80*/  FMUL.FTZ R182, R182, UR4 ;  /* 0x00000004b6b67c20 */ /* 0x000fe20008410000 */
[C---:B------:R-:W-:Y:S01]  /*ac90*/  ISETP.GE.AND P0, PT, R8.reuse, R225, PT ;  /* 0x000000e10800720c */ /* 0x040fe20003f06270 */
[----:B------:R-:W-:Y:S01]  /*aca0*/  FMUL.FTZ R183, R183, UR4 ;  /* 0x00000004b7b77c20 */ /* 0x000fe20008410000 */
[----:B------:R-:W-:Y:S01]  /*acb0*/  ISETP.GE.AND P6, PT, R8, R226, PT ;  /* 0x000000e20800720c */ /* 0x000fe20003fc6270 */
[----:B------:R-:W-:Y:S01]  /*acc0*/  FMUL.FTZ R8, R26, UR4 ;  /* 0x000000041a087c20 */ /* 0x000fe20008410000 */
[----:B------:R-:W-:Y:S01]  /*acd0*/  I2FP.F32.S32 R31, R9 ;  /* 0x00000009001f7245 */ /* 0x000fe20000201400 */
[----:B------:R-:W-:Y:S01]  /*ace0*/  MUFU.TANH R181, R181 ;  /* 0x000000b500b57308 */ /* 0x000fe20000002400 */
[----:B------:R-:W-:Y:S01]  /*acf0*/  IABS R201, R201 ;  /* 0x000000c900c97213 */ /* 0x000fe20000000000 */
[----:B------:R-:W-:Y:S01]  /*ad00*/  FMUL.FTZ R22, R22, UR4 ;  /* 0x0000000416167c20 */ /* 0x000fe20008410000 */
[----:B----4-:R-:W-:Y:S01]  /*ad10*/  I2FP.F32.S32 R219, R224 ;  /* 0x000000e000db7245 */ /* 0x010fe20000201400 */
[----:B---3--:R-:W-:Y:S01]  /*ad20*/  FFMA.FTZ R24, R31, -UR14, R24 ;  /* 0x8000000e1f187c23 */ /* 0x008fe20008010018 */
[----:B------:R-:W-:Y:S01]  /*ad30*/  FSEL R31, R16, -INF , !P5 ;  /* 0xff800000101f7808 */ /* 0x000fe20006800000 */
[----:B------:R-:W-:Y:S01]  /*ad40*/  FMUL.FTZ R23, R23, UR4 ;  /* 0x0000000417177c20 */ /* 0x000fe20008410000 */
[----:B------:R-:W-:Y:S01]  /*ad50*/  I2FP.F32.S32 R16, R222 ;  /* 0x000000de00107245 */ /* 0x000fe20000201400 */
[----:B------:R-:W1:Y:S01]  /*ad60*/  MUFU.TANH R9, R25 ;  /* 0x0000001900097308 */ /* 0x000e620000002400 */
[----:B--2---:R-:W-:Y:S01]  /*ad70*/  FFMA.FTZ R30, R219, -UR14, R30 ;  /* 0x8000000edb1e7c23 */ /* 0x004fe2000801001e */
[----:B------:R-:W-:Y:S01]  /*ad80*/  IABS R219, R223 ;  /* 0x000000df00db7213 */ /* 0x000fe20000000000 */
[----:B------:R-:W-:Y:S01]  /*ad90*/  FMUL.FTZ R192, R192, UR4 ;  /* 0x00000004c0c07c20 */ /* 0x000fe20008410000 */
[----:B------:R-:W-:Y:S01]  /*ada0*/  ISETP.GE.AND P5, PT, R18, R228, PT ;  /* 0x000000e41200720c */ /* 0x000fe20003fa6270 */
[----:B------:R-:W-:Y:S01]  /*adb0*/  FMUL.FTZ R194, R194, UR4 ;  /* 0x00000004c2c27c20 */ /* 0x000fe20008410000 */
[----:B------:R-:W-:-:S02]  /*adc0*/  I2FP.F32.S32 R219, R219 ;  /* 0x000000db00db7245 */ /* 0x000fc40000201400 */
[----:B------:R-:W2:Y:S01]  /*add0*/  MUFU.TANH R8, R8 ;  /* 0x0000000800087308 */ /* 0x000ea20000002400 */
[----:B------:R-:W-:Y:S02]  /*ade0*/  FSEL R24, R24, -INF , P5 ;  /* 0xff80000018187808 */ /* 0x000fe40002800000 */
[----:B------:R-:W-:Y:S01]  /*adf0*/  ISETP.GE.AND P5, PT, R18, R226, PT ;  /* 0x000000e21200720c */ /* 0x000fe20003fa6270 */
[C---:B-----5:R-:W-:Y:S01]  /*ae00*/  HMMA.16816.F32.BF16 R188, R176.reuse, R168, R188 ;  /* 0x000000a8b0bc723c */ /* 0x060fe200000418bc */
[----:B------:R-:W-:Y:S02]  /*ae10*/  I2FP.F32.S32 R169, R211 ;  /* 0x000000d300a97245 */ /* 0x000fe40000201400 */
[----:B------:R-:W-:Y:S01]  /*ae20*/  IABS R203, R203 ;  /* 0x000000cb00cb7213 */ /* 0x000fe20000000000 */
[----:B------:R-:W-:Y:S01]  /*ae30*/  MUFU.TANH R22, R22 ;  /* 0x0000001600167308 */ /* 0x000fe20000002400 */
[----:B------:R-:W-:Y:S01]  /*ae40*/  IABS R208, R208 ;  /* 0x000000d000d07213 */ /* 0x000fe20000000000 */
[----:B-1----:R-:W-:Y:S01]  /*ae50*/  FFMA.FTZ R247, R16, -UR14, R9 ;  /* 0x8000000e10f77c23 */ /* 0x002fe20008010009 */
[----:B------:R-:W-:Y:S01]  /*ae60*/  FSEL R25, R30, -INF , P6 ;  /* 0xff8000001e197808 */ /* 0x000fe20003000000 */
[----:B------:R-:W-:Y:S01]  /*ae70*/  VIADD R9, R34, 0xffffff89 ;  /* 0xffffff8922097836 */ /* 0x000fe20000000000 */
[----:B------:R-:W-:Y:S01]  /*ae80*/  ISETP.GE.AND P6, PT, R18, R227, PT ;  /* 0x000000e31200720c */ /* 0x000fe20003fc6270 */
[----:B------:R-:W-:Y:S01]  /*ae90*/  FMUL.FTZ R16, R20, UR4 ;  /* 0x0000000414107c20 */ /* 0x000fe20008410000 */
[----:B------:R-:W-:Y:S01]  /*aea0*/  FSEL R25, R25, -INF , !P0 ;  /* 0xff80000019197808 */ /* 0x000fe20004000000 */
[----:B------:R-:W-:Y:S01]  /*aeb0*/  MUFU.TANH R194, R194 ;  /* 0x000000c200c27308 */ /* 0x000fe20000002400 */
[----:B------:R-:W-:Y:S01]  /*aec0*/  ISETP.GE.AND P0, PT, R18, R225, PT ;  /* 0x000000e11200720c */ /* 0x000fe20003f06270 */
[----:B--2---:R-:W-:Y:S01]  /*aed0*/  FFMA.FTZ R8, R219, -UR14, R8 ;  /* 0x8000000edb087c23 */ /* 0x004fe20008010008 */
[----:B------:R-:W-:Y:S01]  /*aee0*/  FSEL R245, R24, -INF , !P6 ;  /* 0xff80000018f57808 */ /* 0x000fe20007000000 */
[----:B------:R-:W-:Y:S01]  /*aef0*/  HMMA.16816.F32.BF16 R184, R176, R170, R184 ;  /* 0x000000aab0b8723c */ /* 0x000fe200000418b8 */
[----:B------:R-:W-:-:S02]  /*af00*/  ISETP.GE.AND P6, PT, R9, R228, PT ;  /* 0x000000e40900720c */ /* 0x000fc40003fc6270 */
[----:B------:R-:W-:Y:S01]  /*af10*/  FSEL R20, R8, -INF , P5 ;  /* 0xff80000008147808 */ /* 0x000fe20002800000 */
[----:B------:R-:W1:Y:S01]  /*af20*/  MUFU.TANH R18, R27 ;  /* 0x0000001b00127308 */ /* 0x000e620000002400 */
[----:B------:R-:W-:Y:S02]  /*af30*/  IABS R8, R210 ;  /* 0x000000d200087213 */ /* 0x000fe40000000000 */
[----:B------:R-:W-:Y:S02]  /*af40*/  FSEL R247, R247, -INF , P6 ;  /* 0xff800000f7f77808 */ /* 0x000fe40003000000 */
[C---:B------:R-:W-:Y:S02]  /*af50*/  ISETP.GE.AND P5, PT, R9.reuse, R227, PT ;  /* 0x000000e30900720c */ /* 0x040fe40003fa6270 */
[----:B------:R-:W-:Y:S01]  /*af60*/  ISETP.GE.AND P6, PT, R9, R226, PT ;  /* 0x000000e20900720c */ /* 0x000fe20003fc6270 */
[----:B------:R-:W2:Y:S01]  /*af70*/  MUFU.TANH R16, R16 ;  /* 0x0000001000107308 */ /* 0x000ea20000002400 */
[----:B------:R-:W-:-:S02]  /*af80*/  FSEL R247, R247, -INF , !P5 ;  /* 0xff800000f7f77808 */ /* 0x000fc40006800000 */
[----:B------:R-:W-:Y:S02]  /*af90*/  IABS R206, R206 ;  /* 0x000000ce00ce7213 */ /* 0x000fe40000000000 */
[----:B------:R-:W-:Y:S02]  /*afa0*/  IABS R199, R199 ;  /* 0x000000c700c77213 */ /* 0x000fe40000000000 */
[----:B------:R-:W-:Y:S01]  /*afb0*/  IABS R202, R202 ;  /* 0x000000ca00ca7213 */ /* 0x000fe20000000000 */
[----:B------:R-:W-:Y:S01]  /*afc0*/  MUFU.TANH R182, R182 ;  /* 0x000000b600b67308 */ /* 0x000fe20000002400 */
[----:B------:R-:W-:Y:S01]  /*afd0*/  IABS R200, R200 ;  /* 0x000000c800c87213 */ /* 0x000fe20000000000 */
[----:B-1----:R-:W-:Y:S01]  /*afe0*/  FFMA.FTZ R169, R169, -UR14, R18 ;  /* 0x8000000ea9a97c23 */ /* 0x002fe20008010012 */
[----:B------:R-:W-:Y:S01]  /*aff0*/  FSEL R27, R20, -INF , !P0 ;  /* 0xff800000141b7808 */ /* 0x000fe20004000000 */
[----:B------:R-:W-:Y:S01]  /*b000*/  FMUL.FTZ R20, R21, UR4 ;  /* 0x0000000415147c20 */ /* 0x000fe20008410000 */
[----:B------:R-:W-:Y:S01]  /*b010*/  ISETP.GE.AND P0, PT, R9, R225, PT ;  /* 0x000000e10900720c */ /* 0x000fe20003f06270 */
[----:B------:R-:W-:Y:S01]  /*b020*/  VIADD R18, R34, 0xffffff90 ;  /* 0xffffff9022127836 */ /* 0x000fe20000000000 */
[----:B------:R-:W-:Y:S01]  /*b030*/  I2FP.F32.S32 R21, R8 ;  /* 0x0000000800157245 */ /* 0x000fe20000201400 */
[----:B------:R-:W-:Y:S01]  /*b040*/  MUFU.TANH R183, R183 ;  /* 0x000000b700b77308 */ /* 0x000fe20000002400 */
[----:B------:R-:W1:Y:S01]  /*b050*/  LDSM.16.M88.4 R8, [R221+0xf000] ;  /* 0x00f00000dd08783b */ /* 0x000e620000000200 */
[----:B------:R-:W-:Y:S01]  /*b060*/  I2FP.F32.S32 R202, R202 ;  /* 0x000000ca00ca7245 */ /* 0x000fe20000201400 */
[----:B------:R-:W-:-:S04]  /*b070*/  DEPBAR.LE SB0, 0x0 ;  /* 0x000080000000791a */ /* 0x000fc80000000000 */
[----:B--2---:R-:W-:Y:S01]  /*b080*/  FFMA.FTZ R16, R21, -UR14, R16 ;  /* 0x8000000e15107c23 */ /* 0x004fe20008010010 */
[----:B------:R-:W2:Y:S01]  /*b090*/  MUFU.TANH R20, R20 ;  /* 0x0000001400147308 */ /* 0x000ea20000002400 */
[----:B------:R-:W-:Y:S02]  /*b0a0*/  FSEL R21, R169, -INF , P6 ;  /* 0xff800000a9157808 */ /* 0x000fe40003000000 */
[----:B------:R-:W-:Y:S01]  /*b0b0*/  IABS R169, R209 ;  /* 0x000000d100a97213 */ /* 0x000fe20000000000 */
[----:B------:R-:W-:Y:S01]  /*b0c0*/  IMAD.MOV.U32 R209, RZ, RZ, R201 ;  /* 0x000000ffffd17224 */ /* 0x000fe200078e00c9 */
[----:B------:R-:W-:Y:S02]  /*b0d0*/  ISETP.GE.AND P5, PT, R18, R228, PT ;  /* 0x000000e41200720c */ /* 0x000fe40003fa6270 */
[----:B------:R-:W-:Y:S02]  /*b0e0*/  I2FP.F32.S32 R169, R169 ;  /* 0x000000a900a97245 */ /* 0x000fe40000201400 */
[----:B------:R-:W-:-:S02]  /*b0f0*/  I2FP.F32.S32 R209, R209 ;  /* 0x000000d100d17245 */ /* 0x000fc40000201400 */
[----:B------:R-:W-:Y:S01]  /*b100*/  FSEL R201, R16, -INF , P5 ;  /* 0xff80000010c97808 */ /* 0x000fe20002800000 */
[----:B------:R-:W-:Y:S01]  /*b110*/  FFMA.FTZ R22, R169, -UR14, R22 ;  /* 0x8000000ea9167c23 */ /* 0x000fe20008010016 */
[C---:B------:R-:W-:Y:S01]  /*b120*/  ISETP.GE.AND P5, PT, R18.reuse, R226, PT ;  /* 0x000000e21200720c */ /* 0x040fe20003fa6270 */
[----:B------:R-:W3:Y:S01]  /*b130*/  MUFU.TANH R16, R192 ;  /* 0x000000c000107308 */ /* 0x000ee20000002400 */
[----:B------:R-:W-:Y:S02]  /*b140*/  FSEL R21, R21, -INF , !P0 ;  /* 0xff80000015157808 */ /* 0x000fe40004000000 */
[C---:B------:R-:W-:Y:S01]  /*b150*/  ISETP.GE.AND P6, PT, R18.reuse, R227, PT ;  /* 0x000000e31200720c */ /* 0x040fe20003fc6270 */
[----:B--2---:R-:W-:Y:S01]  /*b160*/  FFMA.FTZ R209, R209, -UR14, R20 ;  /* 0x8000000ed1d17c23 */ /* 0x004fe20008010014 */
[----:B------:R-:W-:Y:S01]  /*b170*/  ISETP.GE.AND P0, PT, R18, R225, PT ;  /* 0x000000e11200720c */ /* 0x000fe20003f06270 */
[----:B------:R-:W-:Y:S01]  /*b180*/  VIADD R18, R34, 0xffffff91 ;  /* 0xffffff9122127836 */ /* 0x000fe20000000000 */
[----:B------:R-:W-:Y:S01]  /*b190*/  FSEL R24, R22, -INF , P5 ;  /* 0xff80000016187808 */ /* 0x000fe20002800000 */
[----:B------:R2:W4:Y:S01]  /*b1a0*/  MUFU.TANH R20, R23 ;  /* 0x0000001700147308 */ /* 0x0005220000002400 */
[----:B------:R-:W-:-:S02]  /*b1b0*/  IABS R22, R167 ;  /* 0x000000a700167213 */ /* 0x000fc40000000000 */
[----:B------:R-:W-:Y:S02]  /*b1c0*/  FSEL R201, R201, -INF , !P6 ;  /* 0xff800000c9c97808 */ /* 0x000fe40007000000 */
[C---:B------:R-:W-:Y:S02]  /*b1d0*/  ISETP.GE.AND P6, PT, R18.reuse, R228, PT ;  /* 0x000000e41200720c */ /* 0x040fe40003fc6270 */
[----:B------:R-:W-:Y:S02]  /*b1e0*/  I2FP.F32.S32 R169, R203 ;  /* 0x000000cb00a97245 */ /* 0x000fe40000201400 */
[----:B------:R-:W-:Y:S01]  /*b1f0*/  ISETP.GE.AND P5, PT, R18, R227, PT ;  /* 0x000000e31200720c */ /* 0x000fe20003fa6270 */
[C---:B-1----:R-:W-:Y:S01]  /*b200*/  HMMA.16816.F32.BF16 R188, R12.reuse, R8, R188 ;  /* 0x000000080cbc723c */ /* 0x042fe200000418bc */
[----:B------:R-:W-:Y:S01]  /*b210*/  FMUL.FTZ R9, R193, UR4 ;  /* 0x00000004c1097c20 */ /* 0x000fe20008410000 */
[----:B------:R-:W-:Y:S01]  /*b220*/  FSEL R203, R209, -INF , P6 ;  /* 0xff800000d1cb7808 */ /* 0x000fe20003000000 */
[----:B------:R-:W-:Y:S01]  /*b230*/  VIADD R8, R34, 0xffffff98 ;  /* 0xffffff9822087836 */ /* 0x000fe20000000000 */
[----:B------:R-:W-:Y:S01]  /*b240*/  ISETP.GE.AND P6, PT, R18, R226, PT ;  /* 0x000000e21200720c */ /* 0x000fe20003fc6270 */
[----:B---3--:R-:W-:Y:S01]  /*b250*/  FFMA.FTZ R16, R169, -UR14, R16 ;  /* 0x8000000ea9107c23 */ /* 0x008fe20008010010 */
[----:B------:R-:W-:Y:S01]  /*b260*/  FSEL R167, R24, -INF , !P0 ;  /* 0xff80000018a77808 */ /* 0x000fe20004000000 */
[----:B------:R-:W1:Y:S01]  /*b270*/  MUFU.TANH R9, R9 ;  /* 0x0000000900097308 */ /* 0x000e620000002400 */
[----:B--2---:R-:W-:Y:S01]  /*b280*/  I2FP.F32.S32 R23, R22 ;  /* 0x0000001600177245 */ /* 0x004fe20000201400 */
[----:B------:R-:W-:Y:S01]  /*b290*/  HMMA.16816.F32.BF16 R184, R12, R10, R184 ;  /* 0x0000000a0cb8723c */ /* 0x000fe200000418b8 */
[----:B------:R-:W-:Y:S01]  /*b2a0*/  FSEL R203, R203, -INF , !P5 ;  /* 0xff800000cbcb7808 */ /* 0x000fe20006800000 */
[----:B------:R-:W-:Y:S01]  /*b2b0*/  VIADD R10, R34, 0xffffffa0 ;  /* 0xffffffa0220a7836 */ /* 0x000fe20000000000 */
[----:B------:R-:W-:Y:S01]  /*b2c0*/  ISETP.GE.AND P0, PT, R18, R225, PT ;  /* 0x000000e11200720c */ /* 0x000fe20003f06270 */
[----:B----4-:R-:W-:Y:S01]  /*b2d0*/  FFMA.FTZ R20, R23, -UR14, R20 ;  /* 0x8000000e17147c23 */ /* 0x010fe20008010014 */
[----:B------:R-:W-:-:S02]  /*b2e0*/  ISETP.GE.AND P5, PT, R8, R228, PT ;  /* 0x000000e40800720c */ /* 0x000fc40003fa6270 */
[----:B------:R-:W-:Y:S02]  /*b2f0*/  I2FP.F32.S32 R23, R208 ;  /* 0x000000d000177245 */ /* 0x000fe40000201400 */
[----:B------:R-:W-:Y:S01]  /*b300*/  FSEL R20, R20, -INF , P6 ;  /* 0xff80000014147808 */ /* 0x000fe20003000000 */
[----:B------:R-:W-:Y:S01]  /*b310*/  FMUL.FTZ R188, R188, UR4 ;  /* 0x00000004bcbc7c20 */ /* 0x000fe20008410000 */
[----:B------:R-:W-:Y:S01]  /*b320*/  FSEL R16, R16, -INF , P5 ;  /* 0xff80000010107808 */ /* 0x000fe20002800000 */
[----:B------:R-:W-:Y:S01]  /*b330*/  FFMA.FTZ R23, R23, -UR14, R194 ;  /* 0x8000000e17177c23 */ /* 0x000fe200080100c2 */
[----:B------:R-:W-:Y:S01]  /*b340*/  FSEL R169, R20, -INF , !P0 ;  /* 0xff80000014a97808 */ /* 0x000fe20004000000 */
[----:B------:R-:W-:Y:S01]  /*b350*/  VIADD R20, R34, 0xffffff99 ;  /* 0xffffff9922147836 */ /* 0x000fe20000000000 */
[----:B------:R-:W-:Y:S01]  /*b360*/  ISETP.GE.AND P6, PT, R8, R227, PT ;  /* 0x000000e30800720c */ /* 0x000fe20003fc6270 */
[----:B------:R-:W-:Y:S01]  /*b370*/  FMUL.FTZ R190, R190, UR4 ;  /* 0x00000004bebe7c20 */ /* 0x000fe20008410000 */
[----:B------:R-:W-:Y:S01]  /*b380*/  IABS R18, R207 ;  /* 0x000000cf00127213 */ /* 0x000fe20000000000 */
[----:B------:R-:W2:Y:S01]  /*b390*/  MUFU.TANH R188, R188 ;  /* 0x000000bc00bc7308 */ /* 0x000ea20000002400 */
[C---:B------:R-:W-:Y:S01]  /*b3a0*/  ISETP.GE.AND P0, PT, R8.reuse, R225, PT ;  /* 0x000000e10800720c */ /* 0x040fe20003f06270 */
[----:B------:R-:W-:Y:S01]  /*b3b0*/  FMUL.FTZ R189, R189, UR4 ;  /* 0x00000004bdbd7c20 */ /* 0x000fe20008410000 */
[----:B------:R-:W-:Y:S01]  /*b3c0*/  ISETP.GE.AND P5, PT, R8, R226, PT ;  /* 0x000000e20800720c */ /* 0x000fe20003fa6270 */
[----:B------:R-:W-:Y:S01]  /*b3d0*/  FMUL.FTZ R8, R195, UR4 ;  /* 0x00000004c3087c20 */ /* 0x000fe20008410000 */
[----:B------:R-:W-:Y:S01]  /*b3e0*/  I2FP.F32.S32 R18, R18 ;  /* 0x0000001200127245 */ /* 0x000fe20000201400 */
[----:B------:R-:W-:Y:S01]  /*b3f0*/  FMUL.FTZ R191, R191, UR4 ;  /* 0x00000004bfbf7c20 */ /* 0x000fe20008410000 */
[----:B------:R-:W-:Y:S01]  /*b400*/  FSEL R23, R23, -INF , P5 ;  /* 0xff80000017177808 */ /* 0x000fe20002800000 */
[----:B------:R-:W-:Y:S01]  /*b410*/  MUFU.TANH R190, R190 ;  /* 0x000000be00be7308 */ /* 0x000fe20000002400 */
[----:B------:R-:W-:Y:S01]  /*b420*/  ISETP.GE.AND P5, PT, R20, R228, PT ;  /* 0x000000e41400720c */ /* 0x000fe20003fa6270 */
[----:B-1----:R-:W-:Y:S01]  /*b430*/  FFMA.FTZ R9, R18, -UR14, R9 ;  /* 0x8000000e12097c23 */ /* 0x002fe20008010009 */
[----:B------:R-:W-:Y:S01]  /*b440*/  FSEL R195, R16, -INF , !P6 ;  /* 0xff80000010c37808 */ /* 0x000fe20007000000 */
[----:B------:R-:W-:Y:S01]  /*b450*/  FMUL.FTZ R184, R184, UR4 ;  /* 0x00000004b8b87c20 */ /* 0x000fe20008410000 */
[----:B------:R-:W-:Y:S01]  /*b460*/  IABS R16, R205 ;  /* 0x000000cd00107213 */ /* 0x000fe20000000000 */
[----:B------:R-:W-:Y:S01]  /*b470*/  FMUL.FTZ R186, R186, UR4 ;  /* 0x00000004baba7c20 */ /* 0x000fe20008410000 */
[----:B------:R-:W-:Y:S01]  /*b480*/  FSEL R239, R9, -INF , P5 ;  /* 0xff80000009ef7808 */ /* 0x000fe20002800000 */
[----:B------:R-:W1:Y:S01]  /*b490*/  MUFU.TANH R8, R8 ;  /* 0x0000000800087308 */ /* 0x000e620000002400 */
[----:B------:R-:W-:Y:S01]  /*b4a0*/  IMAD.MOV.U32 R9, RZ, RZ, R206 ;  /* 0x000000ffff097224 */ /* 0x000fe200078e00ce */
[----:B------:R-:W-:Y:S01]  /*b4b0*/  ISETP.GE.AND P5, PT, R20, R226, PT ;  /* 0x000000e21400720c */ /* 0x000fe20003fa6270 */
[----:B------:R-:W-:Y:S01]  /*b4c0*/  FMUL.FTZ R185, R185, UR4 ;  /* 0x00000004b9b97c20 */ /* 0x000fe20008410000 */
[----:B------:R-:W-:Y:S01]  /*b4d0*/  I2FP.F32.S32 R11, R16 ;  /* 0x00000010000b7245 */ /* 0x000fe20000201400 */
[----:B------:R-:W-:Y:S01]  /*b4e0*/  FMUL.FTZ R187, R187, UR4 ;  /* 0x00000004bbbb7c20 */ /* 0x000fe20008410000 */
[----:B------:R-:W-:-:S02]  /*b4f0*/  I2FP.F32.S32 R9, R9 ;  /* 0x0000000900097245 */ /* 0x000fc40000201400 */
[----:B------:R-:W3:Y:S01]  /*b500*/  MUFU.TANH R189, R189 ;  /* 0x000000bd00bd7308 */ /* 0x000ee20000002400 */
[----:B------:R-:W-:Y:S01]  /*b510*/  ISETP.GE.AND P6, PT, R20, R227, PT ;  /* 0x000000e31400720c */ /* 0x000fe20003fc6270 */
[----:B--2---:R-:W-:Y:S01]  /*b520*/  FFMA.FTZ R11, R11, -UR14, R188 ;  /* 0x8000000e0b0b7c23 */ /* 0x004fe200080100bc */
[----:B------:R-:W-:Y:S02]  /*b530*/  FSEL R171, R23, -INF , !P0 ;  /* 0xff80000017ab7808 */ /* 0x000fe40004000000 */
[----:B------:R-:W-:Y:S02]  /*b540*/  FSEL R239, R239, -INF , !P6 ;  /* 0xff800000efef7808 */ /* 0x000fe40007000000 */
[----:B------:R-:W-:Y:S01]  /*b550*/  ISETP.GE.AND P6, PT, R10, R228, PT ;  /* 0x000000e40a00720c */ /* 0x000fe20003fc6270 */
[----:B------:R-:W2:Y:S01]  /*b560*/  MUFU.TANH R191, R191 ;  /* 0x000000bf00bf7308 */ /* 0x000ea20000002400 */
[----:B------:R-:W-:Y:S01]  /*b570*/  ISETP.GE.AND P0, PT, R20, R225, PT ;  /* 0x000000e11400720c */ /* 0x000fe20003f06270 */
[----:B-1----:R-:W-:Y:S01]  /*b580*/  FFMA.FTZ R8, R9, -UR14, R8 ;  /* 0x8000000e09087c23 */ /* 0x002fe20008010008 */
[----:B------:R-:W-:-:S02]  /*b590*/  IABS R9, R204 ;  /* 0x000000cc00097213 */ /* 0x000fc40000000000 */
[----:B------:R-:W-:Y:S02]  /*b5a0*/  FSEL R11, R11, -INF , P6 ;  /* 0xff8000000b0b7808 */ /* 0x000fe40003000000 */
[----:B------:R-:W-:Y:S01]  /*b5b0*/  FSEL R16, R8, -INF , P5 ;  /* 0xff80000008107808 */ /* 0x000fe20002800000 */
[----:B------:R-:W-:Y:S01]  /*b5c0*/  IMAD.MOV.U32 R8, RZ, RZ, R199 ;  /* 0x000000ffff087224 */ /* 0x000fe200078e00c7 */
[----:B------:R-:W-:Y:S01]  /*b5d0*/  I2FP.F32.S32 R9, R9 ;  /* 0x0000000900097245 */ /* 0x000fe20000201400 */
[----:B------:R-:W1:Y:S01]  /*b5e0*/  MUFU.TANH R184, R184 ;  /* 0x000000b800b87308 */ /* 0x000e620000002400 */
[C---:B------:R-:W-:Y:S02]  /*b5f0*/  ISETP.GE.AND P5, PT, R10.reuse, R227, PT ;  /* 0x000000e30a00720c */ /* 0x040fe40003fa6270 */
[----:B------:R-:W-:Y:S01]  /*b600*/  I2FP.F32.S32 R8, R8 ;  /* 0x0000000800087245 */ /* 0x000fe20000201400 */
[----:B------:R-:W-:Y:S01]  /*b610*/  FFMA.FTZ R9, R9, -UR14, R190 ;  /* 0x8000000e09097c23 */ /* 0x000fe200080100be */
[----:B------:R-:W-:-:S02]  /*b620*/  ISETP.GE.AND P6, PT, R10, R226, PT ;  /* 0x000000e20a00720c */ /* 0x000fc40003fc6270 */
[----:B------:R-:W-:Y:S01]  /*b630*/  FSEL R199, R16, -INF , !P0 ;  /* 0xff80000010c77808 */ /* 0x000fe20004000000 */
[----:B---3--:R-:W-:Y:S01]  /*b640*/  FFMA.FTZ R8, R8, -UR14, R189 ;  /* 0x8000000e08087c23 */ /* 0x008fe200080100bd */
[----:B------:R-:W-:Y:S01]  /*b650*/  FSEL R231, R11, -INF , !P5 ;  /* 0xff8000000be77808 */ /* 0x000fe20006800000 */
[----:B------:R-:W3:Y:S01]  /*b660*/  MUFU.TANH R186, R186 ;  /* 0x000000ba00ba7308 */ /* 0x000ee20000002400 */
[----:B------:R-:W-:Y:S01]  /*b670*/  ISETP.GE.AND P0, PT, R10, R225, PT ;  /* 0x000000e10a00720c */ /* 0x000fe20003f06270 */
[----:B--2---:R-:W-:Y:S01]  /*b680*/  FFMA.FTZ R191, R202, -UR14, R191 ;  /* 0x8000000ecabf7c23 */ /* 0x004fe200080100bf */
[----:B------:R-:W-:Y:S02]  /*b690*/  ISETP.GE.AND P5, PT, R4, R228, PT ;  /* 0x000000e40400720c */ /* 0x000fe40003fa6270 */
[----:B------:R-:W-:Y:S02]  /*b6a0*/  FSEL R9, R9, -INF , P6 ;  /* 0xff80000009097808 */ /* 0x000fe40003000000 */
[----:B------:R-:W-:Y:S01]  /*b6b0*/  FSEL R8, R8, -INF , P5 ;  /* 0xff80000008087808 */ /* 0x000fe20002800000 */
[----:B------:R-:W2:Y:S01]  /*b6c0*/  MUFU.TANH R185, R185 ;  /* 0x000000b900b97308 */ /* 0x000ea20000002400 */
[----:B------:R-:W-:-:S02]  /*b6d0*/  FSEL R219, R9, -INF , !P0 ;  /* 0xff80000009db7808 */ /* 0x000fc40004000000 */
[C---:B------:R-:W-:Y:S02]  /*b6e0*/  ISETP.GE.AND P6, PT, R4.reuse, R227, PT ;  /* 0x000000e30400720c */ /* 0x040fe40003fc6270 */
[C---:B------:R-:W-:Y:S02]  /*b6f0*/  ISETP.GE.AND P0, PT, R4.reuse, R225, PT ;  /* 0x000000e10400720c */ /* 0x040fe40003f06270 */
[----:B------:R-:W-:Y:S01]  /*b700*/  I2FP.F32.S32 R5, R200 ;  /* 0x000000c800057245 */ /* 0x000fe20000201400 */
[----:B------:R-:W4:Y:S01]  /*b710*/  MUFU.TANH R187, R187 ;  /* 0x000000bb00bb7308 */ /* 0x000f220000002400 */
[----:B------:R-:W-:Y:S01]  /*b720*/  ISETP.GE.AND P5, PT, R4, R226, PT ;  /* 0x000000e20400720c */ /* 0x000fe20003fa6270 */
[----:B------:R-:W-:Y:S01]  /*b730*/  VIADD R4, R34, 0xffffffa8 ;  /* 0xffffffa822047836 */ /* 0x000fe20000000000 */
[----:B------:R-:W-:Y:S01]  /*b740*/  FSEL R235, R8, -INF , !P6 ;  /* 0xff80000008eb7808 */ /* 0x000fe20007000000 */
[----:B-1----:R-:W-:Y:S01]  /*b750*/  FFMA.FTZ R5, R5, -UR14, R184 ;  /* 0x8000000e05057c23 */ /* 0x002fe200080100b8 */
[----:B------:R-:W-:Y:S01]  /*b760*/  FSEL R191, R191, -INF , P5 ;  /* 0xff800000bfbf7808 */ /* 0x000fe20002800000 */
[----:B------:R-:W-:Y:S01]  /*b770*/  VIADD R8, R34, 0xffffffa9 ;  /* 0xffffffa922087836 */ /* 0x000fe20000000000 */
[----:B------:R-:W-:-:S02]  /*b780*/  ISETP.GE.AND P6, PT, R4, R228, PT ;  /* 0x000000e40400720c */ /* 0x000fc40003fc6270 */
[----:B------:R-:W-:Y:S02]  /*b790*/  IABS R198, R198 ;  /* 0x000000c600c67213 */ /* 0x000fe40000000000 */
[----:B------:R-:W-:Y:S02]  /*b7a0*/  IABS R175, R175 ;  /* 0x000000af00af7213 */ /* 0x000fe40000000000 */
[----:B------:R-:W-:Y:S02]  /*b7b0*/  FSEL R211, R191, -INF , !P0 ;  /* 0xff800000bfd37808 */ /* 0x000fe40004000000 */
[----:B------:R-:W-:Y:S02]  /*b7c0*/  FSEL R5, R5, -INF , P6 ;  /* 0xff80000005057808 */ /* 0x000fe40003000000 */
[C---:B------:R-:W-:Y:S02]  /*b7d0*/  ISETP.GE.AND P5, PT, R4.reuse, R227, PT ;  /* 0x000000e30400720c */ /* 0x040fe40003fa6270 */
[----:B------:R-:W-:-:S02]  /*b7e0*/  ISETP.GE.AND P0, PT, R4, R225, PT ;  /* 0x000000e10400720c */ /* 0x000fc40003f06270 */
[----:B------:R-:W-:Y:S02]  /*b7f0*/  ISETP.GE.AND P6, PT, R4, R226, PT ;  /* 0x000000e20400720c */ /* 0x000fe40003fc6270 */
[----:B------:R-:W-:Y:S02]  /*b800*/  I2FP.F32.S32 R9, R198 ;  /* 0x000000c600097245 */ /* 0x000fe40000201400 */
[----:B------:R-:W-:Y:S02]  /*b810*/  I2FP.F32.S32 R4, R175 ;  /* 0x000000af00047245 */ /* 0x000fe40000201400 */
[----:B------:R-:W-:Y:S01]  /*b820*/  IABS R174, R174 ;  /* 0x000000ae00ae7213 */ /* 0x000fe20000000000 */
[----:B---3--:R-:W-:Y:S01]  /*b830*/  FFMA.FTZ R9, R9, -UR14, R186 ;  /* 0x8000000e09097c23 */ /* 0x008fe200080100ba */
[----:B------:R-:W-:Y:S01]  /*b840*/  FSEL R223, R5, -INF , !P5 ;  /* 0xff80000005df7808 */ /* 0x000fe20006800000 */
[----:B--2---:R-:W-:Y:S01]  /*b850*/  FFMA.FTZ R4, R4, -UR14, R185 ;  /* 0x8000000e04047c23 */ /* 0x004fe200080100b9 */
[----:B------:R-:W-:Y:S01]  /*b860*/  IABS R173, R173 ;  /* 0x000000ad00ad7213 */ /* 0x000fe20000000000 */
[----:B------:R-:W-:Y:S01]  /*b870*/  VIADD R5, R34, 0xffffffb0 ;  /* 0xffffffb022057836 */ /* 0x000fe20000000000 */
[----:B------:R-:W-:-:S02]  /*b880*/  I2FP.F32.S32 R174, R174 ;  /* 0x000000ae00ae7245 */ /* 0x000fc40000201400 */
[----:B------:R-:W-:Y:S02]  /*b890*/  ISETP.GE.AND P5, PT, R8, R228, PT ;  /* 0x000000e40800720c */ /* 0x000fe40003fa6270 */
[----:B------:R-:W-:Y:S01]  /*b8a0*/  FSEL R9, R9, -INF , P6 ;  /* 0xff80000009097808 */ /* 0x000fe20003000000 */
[----:B----4-:R-:W-:Y:S01]  /*b8b0*/  FFMA.FTZ R174, R174, -UR14, R187 ;  /* 0x8000000eaeae7c23 */ /* 0x010fe200080100bb */
[----:B------:R-:W-:Y:S02]  /*b8c0*/  I2FP.F32.S32 R173, R173 ;  /* 0x000000ad00ad7245 */ /* 0x000fe40000201400 */
[----:B------:R-:W-:Y:S02]  /*b8d0*/  ISETP.GE.AND P6, PT, R8, R227, PT ;  /* 0x000000e30800720c */ /* 0x000fe40003fc6270 */
[----:B------:R-:W-:Y:S01]  /*b8e0*/  FSEL R4, R4, -INF , P5 ;  /* 0xff80000004047808 */ /* 0x000fe20002800000 */
[----:B------:R-:W-:Y:S01]  /*b8f0*/  FFMA.FTZ R180, R173, -UR14, R180 ;  /* 0x8000000eadb47c23 */ /* 0x000fe200080100b4 */
[----:B------:R-:W-:-:S02]  /*b900*/  ISETP.GE.AND P5, PT, R8, R226, PT ;  /* 0x000000e20800720c */ /* 0x000fc40003fa6270 */
[----:B------:R-:W-:Y:S02]  /*b910*/  FSEL R175, R9, -INF , !P0 ;  /* 0xff80000009af7808 */ /* 0x000fe40004000000 */
[----:B------:R-:W-:Y:S02]  /*b920*/  FSEL R221, R4, -INF , !P6 ;  /* 0xff80000004dd7808 */ /* 0x000fe40007000000 */
[----:B------:R-:W-:Y:S01]  /*b930*/  ISETP.GE.AND P0, PT, R8, R225, PT ;  /* 0x000000e10800720c */ /* 0x000fe20003f06270 */
[----:B------:R-:W-:Y:S01]  /*b940*/  BAR.SYNC.DEFER_BLOCKING 0x0 ;  /* 0x0000000000007b1d */ /* 0x000fe20000010000 */
[----:B------:R-:W-:Y:S02]  /*b950*/  ISETP.GE.AND P6, PT, R5, R228, PT ;  /* 0x000000e40500720c */ /* 0x000fe40003fc6270 */
[----:B------:R-:W-:Y:S02]  /*b960*/  FSEL R173, R174, -INF , P5 ;  /* 0xff800000aead7808 */ /* 0x000fe40002800000 */
        /* <DEDUP_REMOVED lines=9> */
[----:B------:R-:W-:Y:S01]  /*ba00*/  VIADD R5, R34, 0xffffffb1 ;  /* 0xffffffb122057836 */ /* 0x000fe20000000000 */
[----:B------:R-:W-:Y:S01]  /*ba10*/  IABS R6, R6 ;  /* 0x0000000600067213 */ /* 0x000fe20000000000 */
[----:B------:R-:W-:Y:S01]  /*ba20*/  FFMA.FTZ R4, R4, -UR14, R181 ;  /* 0x8000000e04047c23 */ /* 0x000fe200080100b5 */
[----:B------:R-:W-:Y:S01]  /*ba30*/  FFMA.FTZ R9, R9, -UR14, R182 ;  /* 0x8000000e09097c23 */ /* 0x000fe200080100b6 */
[----:B------:R-:W-:Y:S01]  /*ba40*/  FSEL R209, R180, -INF , !P5 ;  /* 0xff800000b4d17808 */ /* 0x000fe20006800000 */
[----:B------:R-:W-:Y:S01]  /*ba50*/  VIADD R34, R34, 0xffffffb9 ;  /* 0xffffffb922227836 */ /* 0x000fe20000000000 */
[----:B------:R-:W-:Y:S02]  /*ba60*/  I2FP.F32.S32 R6, R6 ;  /* 0x0000000600067245 */ /* 0x000fe40000201400 */
[----:B------:R-:W-:-:S02]  /*ba70*/  ISETP.GE.AND P5, PT, R5, R228, PT ;  /* 0x000000e40500720c */ /* 0x000fc40003fa6270 */
[----:B------:R-:W-:Y:S01]  /*ba80*/  IABS R28, R28 ;  /* 0x0000001c001c7213 */ /* 0x000fe20000000000 */
[----:B------:R-:W-:Y:S01]  /*ba90*/  FFMA.FTZ R6, R6, -UR14, R183 ;  /* 0x8000000e06067c23 */ /* 0x000fe200080100b7 */
[----:B------:R-:W-:Y:S02]  /*baa0*/  FSEL R9, R9, -INF , P6 ;  /* 0xff80000009097808 */ /* 0x000fe40003000000 */
[----:B------:R-:W-:Y:S02]  /*bab0*/  IABS R166, R166 ;  /* 0x000000a600a67213 */ /* 0x000fe40000000000 */
[----:B------:R-:W-:Y:S02]  /*bac0*/  FSEL R4, R4, -INF , P5 ;  /* 0xff80000004047808 */ /* 0x000fe40002800000 */
[----:B------:R-:W-:Y:S02]  /*bad0*/  ISETP.GE.AND P5, PT, R5, R226, PT ;  /* 0x000000e20500720c */ /* 0x000fe40003fa6270 */
[----:B------:R-:W-:-:S02]  /*bae0*/  I2FP.F32.S32 R28, R28 ;  /* 0x0000001c001c7245 */ /* 0x000fc40000201400 */
[----:B------:R-:W-:Y:S02]  /*baf0*/  FSEL R205, R9, -INF , !P0 ;  /* 0xff80000009cd7808 */ /* 0x000fe40004000000 */
[----:B------:R-:W-:Y:S01]  /*bb00*/  I2FP.F32.S32 R166, R166 ;  /* 0x000000a600a67245 */ /* 0x000fe20000201400 */
[----:B------:R-:W-:Y:S01]  /*bb10*/  FFMA.FTZ R17, R28, -UR14, R17 ;  /* 0x8000000e1c117c23 */ /* 0x000fe20008010011 */
[C---:B------:R-:W-:Y:S02]  /*bb20*/  ISETP.GE.AND P0, PT, R5.reuse, R225, PT ;  /* 0x000000e10500720c */ /* 0x040fe40003f06270 */
[----:B------:R-:W-:Y:S01]  /*bb30*/  FSEL R6, R6, -INF , P5 ;  /* 0xff80000006067808 */ /* 0x000fe20002800000 */
[----:B------:R-:W-:Y:S01]  /*bb40*/  FFMA.FTZ R19, R166, -UR14, R19 ;  /* 0x8000000ea6137c23 */ /* 0x000fe20008010013 */
[----:B------:R-:W-:Y:S02]  /*bb50*/  ISETP.GE.AND P6, PT, R5, R227, PT ;  /* 0x000000e30500720c */ /* 0x000fe40003fc6270 */
[----:B------:R-:W-:-:S02]  /*bb60*/  ISETP.GE.AND P5, PT, R34, R228, PT ;  /* 0x000000e42200720c */ /* 0x000fc40003fa6270 */
[----:B------:R-:W-:Y:S02]  /*bb70*/  FSEL R179, R6, -INF , !P0 ;  /* 0xff80000006b37808 */ /* 0x000fe40004000000 */
[----:B------:R-:W-:Y:S02]  /*bb80*/  ISETP.GE.AND P0, PT, R34, R226, PT ;  /* 0x000000e22200720c */ /* 0x000fe40003f06270 */
[----:B------:R-:W-:Y:S02]  /*bb90*/  FSEL R207, R4, -INF , !P6 ;  /* 0xff80000004cf7808 */ /* 0x000fe40007000000 */
[----:B------:R-:W-:Y:S02]  /*bba0*/  FSEL R17, R17, -INF , P5 ;  /* 0xff80000011117808 */ /* 0x000fe40002800000 */
[C---:B------:R-:W-:Y:S02]  /*bbb0*/  ISETP.GE.AND P6, PT, R34.reuse, R227, PT ;  /* 0x000000e32200720c */ /* 0x040fe40003fc6270 */
[----:B------:R-:W-:-:S02]  /*bbc0*/  ISETP.GE.AND P5, PT, R34, R225, PT ;  /* 0x000000e12200720c */ /* 0x000fc40003fa6270 */
        /* <DEDUP_REMOVED lines=70> */
.L_x_6559:
[----:B------:R-:W-:Y:S01]  /*c030*/  UMOV UR6, URZ ;  /* 0x000000ff00067c82 */ /* 0x000fe20008000000 */
[----:B------:R-:W-:Y:S01]  /*c040*/  USHF.L.U32 UR4, UR10, 0x6, URZ ;  /* 0x000000060a047899 */ /* 0x000fe200080006ff */
[----:B------:R-:W-:-:S05]  /*c050*/  IADD3 R5, P0, PT, RZ, -UR6, RZ ;  /* 0x80000006ff057c10 */ /* 0x000fca000ff1e0ff */
[----:B------:R-:W-:-:S05]  /*c060*/  IMAD.X R4, RZ, RZ, ~UR4, P0 ;  /* 0x80000004ff047e24 */ /* 0x000fca00080e06ff */
[----:B------:R-:W-:-:S04]  /*c070*/  SHF.R.S64 R5, R5, 0x1f, R4 ;  /* 0x0000001f05057819 */ /* 0x000fc80000001004 */
[----:B------:R-:W-:-:S04]  /*c080*/  IADD3 R230, P0, PT, R5, R230, RZ ;  /* 0x000000e605e67210 */ /* 0x000fc80007f1e0ff */
[----:B------:R-:W-:-:S09]  /*c090*/  LEA.HI.X.SX32 R229, R4, R229, 0x1, P0 ;  /* 0x000000e504e57211 */ /* 0x000fd200000f0eff */
.L_x_6560:
        /* <DEDUP_REMOVED lines=97> */
.L_x_6558:
        /* <DEDUP_REMOVED lines=49> */
[--C-:B------:R-:W-:Y:S01]  /*c9c0*/  FFMA.FTZ R184, R7, UR4, -R176.reuse ;  /* 0x0000000407b87c23 */ /* 0x100fe200080108b0 */
[--C-:B------:R-:W-:Y:S01]  /*c9d0*/  FFMA.FTZ R182, R25, UR4, -R176.reuse ;  /* 0x0000000419b67c23 */ /* 0x100fe200080108b0 */
[--C-:B------:R-:W-:Y:S01]  /*c9e0*/  FFMA.FTZ R187, R27, UR4, -R176.reuse ;  /* 0x000000041bbb7c23 */ /* 0x100fe200080108b0 */
[----:B------:R-:W-:Y:S01]  /*c9f0*/  @P2 IADD3 R192, PT, PT, R16, -0x40, RZ ;  /* 0xffffffc010c02810 */ /* 0x000fe20007ffe0ff */
[----:B------:R-:W-:Y:S01]  /*ca00*/  FFMA.FTZ R190, R21, UR4, -R176 ;  /* 0x0000000415be7c23 */ /* 0x000fe200080108b0 */
[----:B------:R-:W-:Y:S01]  /*ca10*/  FMUL.FTZ R3, R4, UR4 ;  /* 0x0000000404037c20 */ /* 0x000fe20008410000 */
[----:B------:R-:W-:Y:S01]  /*ca20*/  MUFU.EX2 R188, R188 ;  /* 0x000000bc00bc7308 */ /* 0x000fe20000000800 */
[----:B------:R-:W-:Y:S01]  /*ca30*/  SEL R165, R165, 0xffffffe0, !P1 ;  /* 0xffffffe0a5a57807 */ /* 0x000fe20004800000 */
[----:B------:R-:W1:Y:S01]  /*ca40*/  LDSM.16.MT88.4 R28, [R192] ;  /* 0x00000000c01c783b */ /* 0x000e620000004200 */
[--C-:B------:R-:W-:Y:S01]  /*ca50*/  FFMA.FTZ R198, R203, UR4, -R206.reuse ;  /* 0x00000004cbc67c23 */ /* 0x100fe200080108ce */
[----:B------:R-:W2:Y:S01]  /*ca60*/  MUFU.EX2 R185, R185 ;  /* 0x000000b900b97308 */ /* 0x000ea20000000800 */
[----:B------:R-:W-:Y:S01]  /*ca70*/  IADD3 R193, PT, PT, R202, R165, RZ ;  /* 0x000000a5cac17210 */ /* 0x000fe20007ffe0ff */
[--C-:B------:R-:W-:Y:S01]  /*ca80*/  FFMA.FTZ R201, R201, UR4, -R206.reuse ;  /* 0x00000004c9c97c23 */ /* 0x100fe200080108ce */
[----:B------:R-:W-:Y:S01]  /*ca90*/  IADD3 R191, PT, PT, R165, R192, RZ ;  /* 0x000000c0a5bf7210 */ /* 0x000fe20007ffe0ff */
[----:B------:R-:W-:Y:S01]  /*caa0*/  MUFU.EX2 R186, R186 ;  /* 0x000000ba00ba7308 */ /* 0x000fe20000000800 */
[--C-:B------:R-:W-:Y:S01]  /*cab0*/  FFMA.FTZ R195, R195, UR4, -R206.reuse ;  /* 0x00000004c3c37c23 */ /* 0x100fe200080108ce */
[----:B------:R-:W-:Y:S01]  /*cac0*/  LDSM.16.MT88.4 R20, [R193+0x10000] ;  /* 0x01000000c114783b */ /* 0x000fe20000004200 */
[----:B------:R-:W-:Y:S01]  /*cad0*/  FFMA.FTZ R194, R239, UR4, -R206 ;  /* 0x00000004efc27c23 */ /* 0x000fe200080108ce */
[----:B------:R-:W3:Y:S01]  /*cae0*/  MUFU.EX2 R183, R183 ;  /* 0x000000b700b77308 */ /* 0x000ee20000000800 */
[--C-:B------:R-:W-:Y:S01]  /*caf0*/  FFMA.FTZ R200, R167, UR4, -R176.reuse ;  /* 0x00000004a7c87c23 */ /* 0x100fe200080108b0 */
[--C-:B------:R-:W-:Y:S01]  /*cb00*/  FFMA.FTZ R203, R169, UR4, -R176.reuse ;  /* 0x00000004a9cb7c23 */ /* 0x100fe200080108b0 */
[--C-:B------:R-:W-:Y:S01]  /*cb10*/  FFMA.FTZ R204, R199, UR4, -R176.reuse ;  /* 0x00000004c7cc7c23 */ /* 0x100fe200080108b0 */
[----:B------:R-:W-:Y:S01]  /*cb20*/  MUFU.EX2 R184, R184 ;  /* 0x000000b800b87308 */ /* 0x000fe20000000800 */
[--C-:B------:R-:W-:Y:S01]  /*cb30*/  FFMA.FTZ R171, R171, UR4, -R176.reuse ;  /* 0x00000004abab7c23 */ /* 0x100fe200080108b0 */
[----:B--2---:R-:W-:Y:S01]  /*cb40*/  F2FP.BF16.F32.PACK_AB R4, R185, R188 ;  /* 0x000000bcb904723e */ /* 0x004fe200000010ff */
[----:B------:R-:W-:Y:S01]  /*cb50*/  LDSM.16.MT88.4 R164, [R192+0x2800] ;  /* 0x00280000c0a4783b */ /* 0x000fe20000004200 */
[----:B------:R-:W2:Y:S01]  /*cb60*/  MUFU.EX2 R182, R182 ;  /* 0x000000b600b67308 */ /* 0x000ea20000000800 */
[----:B------:R-:W-:Y:S01]  /*cb70*/  FFMA.FTZ R220, R211, UR4, -R176 ;  /* 0x00000004d3dc7c23 */ /* 0x000fe200080108b0 */
        /* <DEDUP_REMOVED lines=8> */
[--C-:B------:R-:W-:Y:S01]  /*cc00*/  FFMA.FTZ R235, R235, UR4, -R206.reuse ;  /* 0x00000004ebeb7c23 */ /* 0x100fe200080108ce */
[----:B------:R-:W-:Y:S01]  /*cc10*/  LDSM.16.MT88.4 R172, [R193+0x13000] ;  /* 0x01300000c1ac783b */ /* 0x000fe20000004200 */
[----:B------:R-:W4:Y:S01]  /*cc20*/  MUFU.EX2 R189, R189 ;  /* 0x000000bd00bd7308 */ /* 0x000f220000000800 */
[--C-:B------:R-:W-:Y:S01]  /*cc30*/  FFMA.FTZ R209, R209, UR4, -R206.reuse ;  /* 0x00000004d1d17c23 */ /* 0x100fe200080108ce */
[----:B--2---:R-:W-:Y:S01]  /*cc40*/  F2FP.BF16.F32.PACK_AB R5, R182, R184 ;  /* 0x000000b8b605723e */ /* 0x004fe200000010ff */
[----:B------:R-:W-:Y:S01]  /*cc50*/  FFMA.FTZ R224, R207, UR4, -R206 ;  /* 0x00000004cfe07c23 */ /* 0x000fe200080108ce */
[----:B------:R-:W2:Y:S01]  /*cc60*/  MUFU.EX2 R3, R3 ;  /* 0x0000000300037308 */ /* 0x000ea20000000800 */
[--C-:B------:R-:W-:Y:S01]  /*cc70*/  FFMA.FTZ R205, R205, UR4, -R176.reuse ;  /* 0x00000004cdcd7c23 */ /* 0x100fe200080108b0 */
[--C-:B------:R-:W-:Y:S01]  /*cc80*/  FFMA.FTZ R234, R179, UR4, -R176.reuse ;  /* 0x00000004b3ea7c23 */ /* 0x100fe200080108b0 */
[----:B------:R-:W-:Y:S01]  /*cc90*/  FFMA.FTZ R196, R196, UR4, -R176 ;  /* 0x00000004c4c47c23 */ /* 0x000fe200080108b0 */
[----:B------:R-:W-:Y:S01]  /*cca0*/  MUFU.EX2 R201, R201 ;  /* 0x000000c900c97308 */ /* 0x000fe20000000800 */
[----:B------:R-:W-:-:S02]  /*ccb0*/  PLOP3.LUT P0, PT, PT, PT, UP0, 0x80, 0x8 ;  /* 0x000000000008781c */ /* 0x000fc40003f0f008 */
[----:B---3--:R-:W-:Y:S01]  /*ccc0*/  F2FP.BF16.F32.PACK_AB R7, R190, R187 ;  /* 0x000000bbbe07723e */ /* 0x008fe200000010ff */
[----:B------:R-:W3:Y:S01]  /*ccd0*/  MUFU.EX2 R198, R198 ;  /* 0x000000c600c67308 */ /* 0x000ee20000000800 */
        /* <DEDUP_REMOVED lines=139> */
[----:B------:R5:W-:Y:S01]  /*d590*/  MUFU.EX2 R199, R171 ;  /* 0x000000ab00c77308 */ /* 0x000be20000000800 */
[----:B------:R-:W-:Y:S01]  /*d5a0*/  FMUL.FTZ R117, R117, R189 ;  /* 0x000000bd75757220 */ /* 0x000fe20000410000 */
[C---:B------:R-:W-:Y:S01]  /*d5b0*/  HMMA.16816.F32.BF16 R88, R4.reuse, R138, R88 ;  /* 0x0000008a0458723c */ /* 0x040fe20000041858 */
[----:B------:R-:W3:Y:S01]  /*d5c0*/  LDSM.16.MT88.4 R136, [R193+0x16000] ;  /* 0x01600000c188783b */ /* 0x000ee20000004200 */
        /* <DEDUP_REMOVED lines=19> */
[----:B-----5:R-:W-:Y:S01]  /*d700*/  LDSM.16.MT88.4 R168, [R193+0x12800] ;  /* 0x01280000c1a8783b */ /* 0x020fe20000004200 */
[----:B------:R-:W-:Y:S01]  /*d710*/  FFMA.FTZ R188, R243, R189, R188 ;  /* 0x000000bdf3bc7223 */ /* 0x000fe200000100bc */
[----:B------:R-:W-:Y:S01]  /*d720*/  FFMA.FTZ R3, R241, R3, R184 ;  /* 0x00000003f1037223 */ /* 0x000fe200000100b8 */
[----:B----4-:R-:W-:Y:S01]  /*d730*/  HMMA.16816.F32.BF16 R76, R4, R144, R76 ;  /* 0x00000090044c723c */ /* 0x010fe2000004184c */
[----:B------:R-:W-:Y:S01]  /*d740*/  LDSM.16.MT88.4 R160, [R202+0x14800] ;  /* 0x01480000caa0783b */ /* 0x000fe20000004200 */
[----:B------:R-:W-:Y:S01]  /*d750*/  MUFU.EX2 R210, R210 ;  /* 0x000000d200d27308 */ /* 0x000fe20000000800 */
[----:B------:R-:W-:Y:S01]  /*d760*/  FADD.FTZ R185, R185, R188 ;  /* 0x000000bcb9b97221 */ /* 0x000fe20000010000 */
[----:B------:R-:W-:-:S02]  /*d770*/  FADD.FTZ R182, R182, R3 ;  /* 0x00000003b6b67221 */ /* 0x000fc40000010000 */
[----:B------:R-:W-:Y:S01]  /*d780*/  MUFU.EX2 R219, R219 ;  /* 0x000000db00db7308 */ /* 0x000fe20000000800 */
[----:B------:R-:W-:Y:S01]  /*d790*/  FADD.FTZ R186, R186, R185 ;  /* 0x000000b9baba7221 */ /* 0x000fe20000010000 */
[C---:B------:R-:W-:Y:S01]  /*d7a0*/  HMMA.16816.F32.BF16 R80, R4.reuse, R146, R80 ;  /* 0x000000920450723c */ /* 0x040fe20000041850 */
[----:B------:R-:W4:Y:S01]  /*d7b0*/  LDSM.16.MT88.4 R144, [R202+0x16000] ;  /* 0x01600000ca90783b */ /* 0x000f220000004200 */
[----:B------:R-:W-:Y:S01]  /*d7c0*/  MUFU.EX2 R220, R220 ;  /* 0x000000dc00dc7308 */ /* 0x000fe20000000800 */
[----:B------:R-:W-:Y:S01]  /*d7d0*/  FADD.FTZ R3, R187, R182 ;  /* 0x000000b6bb037221 */ /* 0x000fe20000010000 */
[----:B------:R-:W-:Y:S02]  /*d7e0*/  FADD.FTZ R186, R183, R186 ;  /* 0x000000bab7ba7221 */ /* 0x000fe40000010000 */
[----:B------:R-:W-:Y:S01]  /*d7f0*/  MUFU.EX2 R211, R211 ;  /* 0x000000d300d37308 */ /* 0x000fe20000000800 */
[----:B------:R-:W-:Y:S01]  /*d800*/  FADD.FTZ R3, R190, R3 ;  /* 0x00000003be037221 */ /* 0x000fe20000010000 */
[C---:B-1----:R-:W-:Y:S02]  /*d810*/  HMMA.16816.F32.BF16 R92, R4.reuse, R140, R92 ;  /* 0x0000008c045c723c */ /* 0x042fe4000004185c */
[----:B------:R-:W-:Y:S04]  /*d820*/  MUFU.EX2 R222, R222 ;  /* 0x000000de00de7308 */ /* 0x000fe80000000800 */
[----:B------:R1:W-:Y:S02]  /*d830*/  MUFU.EX2 R207, R209 ;  /* 0x000000d100cf7308 */ /* 0x0003e40000000800 */
[C---:B------:R-:W-:Y:S01]  /*d840*/  HMMA.16816.F32.BF16 R96, R4.reuse, R142, R96 ;  /* 0x0000008e0460723c */ /* 0x040fe20000041860 */
[----:B------:R-:W5:Y:S01]  /*d850*/  LDSM.16.MT88.4 R140, [R192+0x6000] ;  /* 0x00600000c08c783b */ /* 0x000f620000004200 */
[----:B------:R-:W-:Y:S04]  /*d860*/  MUFU.EX2 R224, R224 ;  /* 0x000000e000e07308 */ /* 0x000fe80000000800 */
[----:B------:R-:W-:Y:S02]  /*d870*/  MUFU.EX2 R205, R205 ;  /* 0x000000cd00cd7308 */ /* 0x000fe40000000800 */
[----:B---3--:R-:W-:Y:S02]  /*d880*/  HMMA.16816.F32.BF16 R108, R4, R136, R108 ;  /* 0x00000088046c723c */ /* 0x008fe4000004186c */
[----:B------:R-:W-:Y:S01]  /*d890*/  MUFU.EX2 R234, R234 ;  /* 0x000000ea00ea7308 */ /* 0x000fe20000000800 */
[----:B-1----:R-:W-:-:S03]  /*d8a0*/  FFMA.FTZ R209, R177, UR4, -R176 ;  /* 0x00000004b1d17c23 */ /* 0x002fc600080108b0 */
[----:B------:R-:W-:Y:S02]  /*d8b0*/  MUFU.EX2 R196, R196 ;  /* 0x000000c400c47308 */ /* 0x000fe40000000800 */
[C---:B------:R-:W-:Y:S01]  /*d8c0*/  HMMA.16816.F32.BF16 R112, R4.reuse, R138, R112 ;  /* 0x0000008a0470723c */ /* 0x040fe20000041870 */
[----:B------:R-:W1:Y:S01]  /*d8d0*/  LDSM.16.MT88.4 R136, [R202+0x10800] ;  /* 0x01080000ca88783b */ /* 0x000e620000004200 */
[----:B------:R-:W-:Y:S06]  /*d8e0*/  MUFU.EX2 R209, R209 ;  /* 0x000000d100d17308 */ /* 0x000fec0000000800 */
[C---:B------:R-:W-:Y:S08]  /*d8f0*/  HMMA.16816.F32.BF16 R8, R4.reuse, R12, R8 ;  /* 0x0000000c0408723c */ /* 0x040ff00000041808 */
[C---:B------:R-:W-:Y:S01]  /*d900*/  HMMA.16816.F32.BF16 R12, R4.reuse, R14, R156 ;  /* 0x0000000e040c723c */ /* 0x040fe2000004189c */
[----:B------:R-:W-:Y:S07]  /*d910*/  LDSM.16.MT88.4 R156, [R193+0x14800] ;  /* 0x01480000c19c783b */ /* 0x000fee0000004200 */
        /* <DEDUP_REMOVED lines=29> */
[C---:B-----5:R-:W-:Y:S08]  /*daf0*/  HMMA.16816.F32.BF16 R32, R128.reuse, R140, R32 ;  /* 0x0000008c8020723c */ /* 0x060ff00000041820 */
        /* <DEDUP_REMOVED lines=14> */
[----:B---3--:R-:W-:Y:S01]  /*dbe0*/  HMMA.16816.F32.BF16 R92, R128, R144, R92 ;  /* 0x00000090805c723c */ /* 0x008fe2000004185c */
[----:B------:R-:W-:-:S02]  /*dbf0*/  FFMA.FTZ R144, R223, UR4, -R206 ;  /* 0x00000004df907c23 */ /* 0x000fc400080108ce */
[----:B------:R-:W3:Y:S04]  /*dc00*/  MUFU.EX2 R223, R235 ;  /* 0x000000eb00df7308 */ /* 0x000ee80000000800 */
[----:B------:R4:W3:Y:S01]  /*dc10*/  MUFU.EX2 R221, R144 ;  /* 0x0000009000dd7308 */ /* 0x0008e20000000800 */
[C---:B-1----:R-:W-:Y:S08]  /*dc20*/  HMMA.16816.F32.BF16 R108, R128.reuse, R136, R108 ;  /* 0x00000088806c723c */ /* 0x042ff0000004186c */
[C---:B------:R-:W-:Y:S01]  /*dc30*/  HMMA.16816.F32.BF16 R112, R128.reuse, R138, R112 ;  /* 0x0000008a8070723c */ /* 0x040fe20000041870 */
[----:B------:R-:W1:Y:S07]  /*dc40*/  LDSM.16.MT88.4 R136, [R192+0x1000] ;  /* 0x00100000c088783b */ /* 0x000e6e0000004200 */
[C---:B------:R-:W-:Y:S01]  /*dc50*/  HMMA.16816.F32.BF16 R96, R128.reuse, R146, R96 ;  /* 0x000000928060723c */ /* 0x040fe20000041860 */
[----:B----4-:R-:W4:Y:S07]  /*dc60*/  LDSM.16.MT88.4 R144, [R191+0x1000] ;  /* 0x00100000bf90783b */ /* 0x010f2e0000004200 */
        /* <DEDUP_REMOVED lines=12> */
[C---:B-----5:R-:W-:Y:S08]  /*dd30*/  HMMA.16816.F32.BF16 R116, R128.reuse, R152, R116 ;  /* 0x000000988074723c */ /* 0x060ff00000041874 */
[C---:B------:R-:W-:Y:S01]  /*dd40*/  HMMA.16816.F32.BF16 R120, R128.reuse, R154, R120 ;  /* 0x0000009a8078723c */ /* 0x040fe20000041878 */
[----:B------:R-:W-:Y:S07]  /*dd50*/  LDSM.16.MT88.4 R152, [R192+0x5000] ;  /* 0x00500000c098783b */ /* 0x000fee0000004200 */
        /* <DEDUP_REMOVED lines=10> */
[----:B--2---:R-:W-:Y:S02]  /*de00*/  HMMA.16816.F32.BF16 R8, R4, R148, R8 ;  /* 0x000000940408723c */ /* 0x004fe40000041808 */
[----:B------:R-:W-:-:S06]  /*de10*/  FADD.FTZ R210, R210, R221 ;  /* 0x000000ddd2d27221 */ /* 0x000fcc0000010000 */
[C---:B------:R-:W-:Y:S01]  /*de20*/  HMMA.16816.F32.BF16 R12, R4.reuse, R150, R12 ;  /* 0x00000096040c723c */ /* 0x040fe2000004180c */
[----:B------:R-:W2:Y:S07]  /*de30*/  LDSM.16.MT88.4 R148, [R192+0x3000] ;  /* 0x00300000c094783b */ /* 0x000eae0000004200 */
[C---:B-1----:R-:W-:Y:S08]  /*de40*/  HMMA.16816.F32.BF16 R24, R4.reuse, R136, R24 ;  /* 0x000000880418723c */ /* 0x042ff00000041818 */
[C---:B------:R-:W-:Y:S08]  /*de50*/  HMMA.16816.F32.BF16 R28, R4.reuse, R138, R28 ;  /* 0x0000008a041c723c */ /* 0x040ff0000004181c */
[C---:B----4-:R-:W-:Y:S01]  /*de60*/  HMMA.16816.F32.BF16 R136, R4.reuse, R144, R32 ;  /* 0x000000900488723c */ /* 0x050fe20000041820 */
[----:B------:R-:W1:Y:S07]  /*de70*/  LDSM.16.MT88.4 R32, [R202+0x17000] ;  /* 0x01700000ca20783b */ /* 0x000e6e0000004200 */
[C---:B------:R-:W-:Y:S08]  /*de80*/  HMMA.16816.F32.BF16 R16, R4.reuse, R140, R16 ;  /* 0x0000008c0410723c */ /* 0x040ff00000041810 */
[C---:B------:R-:W-:Y:S01]  /*de90*/  HMMA.16816.F32.BF16 R20, R4.reuse, R142, R20 ;  /* 0x0000008e0414723c */ /* 0x040fe20000041814 */
        /* <DEDUP_REMOVED lines=12> */
[----:B-1----:R-:W-:Y:S01]  /*df60*/  HMMA.16816.F32.BF16 R100, R4, R32, R100 ;  /* 0x000000200464723c */ /* 0x002fe20000041864 */
[--C-:B------:R-:W-:Y:S01]  /*df70*/  FFMA.FTZ R32, R197, UR4, -R206.reuse ;  /* 0x00000004c5207c23 */ /* 0x100fe200080108ce */
[----:B------:R-:W-:-:S02]  /*df80*/  FFMA.FTZ R197, R178, UR4, -R206 ;  /* 0x00000004b2c57c23 */ /* 0x000fc400080108ce */
[----:B------:R-:W-:Y:S01]  /*df90*/  LDSM.16.MT88.4 R176, [R193+0x13800] ;  /* 0x01380000c1b0783b */ /* 0x000fe20000004200 */
[----:B------:R1:W-:Y:S03]  /*dfa0*/  MUFU.EX2 R206, R32 ;  /* 0x0000002000ce7308 */ /* 0x0003e60000000800 */
        /* <DEDUP_REMOVED lines=16> */
[C---:B------:R-:W-:Y:S01]  /*e0b0*/  HMMA.16816.F32.BF16 R104, R4.reuse, R34, R104 ;  /* 0x000000220468723c */ /* 0x040fe20000041868 */
[----:B-1----:R-:W1:Y:S07]  /*e0c0*/  LDSM.16.MT88.4 R32, [R202+0x15800] ;  /* 0x01580000ca20783b */ /* 0x002e6e0000004200 */
[C---:B----4-:R-:W-:Y:S08]  /*e0d0*/  HMMA.16816.F32.BF16 R108, R4.reuse, R144, R108 ;  /* 0x00000090046c723c */ /* 0x050ff0000004186c */
        /* <DEDUP_REMOVED lines=8> */
[----:B------:R-:W-:Y:S01]  /*e160*/  FADD.FTZ R207, R207, R210 ;  /* 0x000000d2cfcf7221 */ /* 0x000fe20000010000 */
[----:B------:R-:W-:-:S02]  /*e170*/  F2FP.BF16.F32.PACK_AB R5, R234, R205 ;  /* 0x000000cdea05723e */ /* 0x000fc400000010ff */
[----:B------:R-:W-:Y:S01]  /*e180*/  F2FP.BF16.F32.PACK_AB R6, R197, R206 ;  /* 0x000000cec506723e */ /* 0x000fe200000010ff */
[----:B------:R-:W-:Y:S01]  /*e190*/  FADD.FTZ R207, R224, R207 ;  /* 0x000000cfe0cf7221 */ /* 0x000fe20000010000 */
[----:B------:R-:W-:-:S03]  /*e1a0*/  F2FP.BF16.F32.PACK_AB R7, R209, R196 ;  /* 0x000000c4d107723e */ /* 0x000fc600000010ff */
[----:B------:R-:W-:-:S04]  /*e1b0*/  FADD.FTZ R206, R206, R207 ;  /* 0x000000cfcece7221 */ /* 0x000fc80000010000 */
[----:B------:R-:W-:Y:S01]  /*e1c0*/  HMMA.16816.F32.BF16 R160, R4, R156, R8 ;  /* 0x0000009c04a0723c */ /* 0x000fe20000041808 */
[----:B------:R-:W4:Y:S01]  /*e1d0*/  LDSM.16.MT88.4 R8, [R191+0x1800] ;  /* 0x00180000bf08783b */ /* 0x000f220000004200 */
[----:B------:R-:W-:-:S06]  /*e1e0*/  FADD.FTZ R243, R197, R206 ;  /* 0x000000cec5f37221 */ /* 0x000fcc0000010000 */
[C---:B------:R-:W-:Y:S01]  /*e1f0*/  HMMA.16816.F32.BF16 R156, R4.reuse, R158, R12 ;  /* 0x0000009e049c723c */ /* 0x040fe2000004180c */
[----:B------:R-:W5:Y:S07]  /*e200*/  LDSM.16.MT88.4 R12, [R191+0x3800] ;  /* 0x00380000bf0c783b */ /* 0x000f6e0000004200 */
[C---:B---3--:R-:W-:Y:S08]  /*e210*/  HMMA.16816.F32.BF16 R36, R4.reuse, R140, R36 ;  /* 0x0000008c0424723c */ /* 0x048ff00000041824 */
[C---:B------:R-:W-:Y:S01]  /*e220*/  HMMA.16816.F32.BF16 R40, R4.reuse, R142, R40 ;  /* 0x0000008e0428723c */ /* 0x040fe20000041828 */
[----:B------:R-:W3:Y:S07]  /*e230*/  LDSM.16.MT88.4 R140, [R192+0x1800] ;  /* 0x00180000c08c783b */ /* 0x000eee0000004200 */
[C---:B------:R-:W-:Y:S08]  /*e240*/  HMMA.16816.F32.BF16 R100, R4.reuse, R152, R100 ;  /* 0x000000980464723c */ /* 0x040ff00000041864 */
[C---:B------:R-:W-:Y:S08]  /*e250*/  HMMA.16816.F32.BF16 R104, R4.reuse, R154, R104 ;  /* 0x0000009a0468723c */ /* 0x040ff00000041868 */
[C---:B-1----:R-:W-:Y:S08]  /*e260*/  HMMA.16816.F32.BF16 R68, R4.reuse, R32, R68 ;  /* 0x000000200444723c */ /* 0x042ff00000041844 */
[C---:B------:R-:W-:Y:S01]  /*e270*/  HMMA.16816.F32.BF16 R72, R4.reuse, R34, R72 ;  /* 0x000000220448723c */ /* 0x040fe20000041848 */
[----:B------:R-:W1:Y:S07]  /*e280*/  LDSM.16.MT88.4 R32, [R192+0x7800] ;  /* 0x00780000c020783b */ /* 0x000e6e0000004200 */
[C---:B--2---:R-:W-:Y:S01]  /*e290*/  HMMA.16816.F32.BF16 R152, R4.reuse, R148, R16 ;  /* 0x000000940498723c */ /* 0x044fe20000041810 */
[----:B------:R-:W2:Y:S07]  /*e2a0*/  LDSM.16.MT88.4 R16, [R191+0x5800] ;  /* 0x00580000bf10783b */ /* 0x000eae0000004200 */
[C---:B----4-:R-:W-:Y:S08]  /*e2b0*/  HMMA.16816.F32.BF16 R136, R4.reuse, R8, R136 ;  /* 0x000000080488723c */ /* 0x050ff00000041888 */
[C---:B------:R-:W-:Y:S01]  /*e2c0*/  HMMA.16816.F32.BF16 R132, R4.reuse, R10, R132 ;  /* 0x0000000a0484723c */ /* 0x040fe20000041884 */
[----:B------:R-:W4:Y:S07]  /*e2d0*/  LDSM.16.MT88.4 R8, [R191+0x7800] ;  /* 0x00780000bf08783b */ /* 0x000f2e0000004200 */
[----:B-----5:R-:W-:Y:S01]  /*e2e0*/  HMMA.16816.F32.BF16 R60, R4, R12, R60 ;  /* 0x0000000c043c723c */ /* 0x020fe2000004183c */
[----:B------:R-:W-:Y:S01]  /*e2f0*/  FADD.FTZ R12, R200, R3 ;  /* 0x00000003c80c7221 */ /* 0x000fe20000010000 */
[----:B------:R-:W-:-:S02]  /*e300*/  MOV R3, R180 ;  /* 0x000000b400037202 */ /* 0x000fc40000000f00 */
        /* <DEDUP_REMOVED lines=26> */
[C---:B------:R-:W-:Y:S08]  /*e4b0*/  HMMA.16816.F32.BF16 R64, R4.reuse, R14, R64 ;  /* 0x0000000e0440723c */ /* 0x040ff00000041840 */
[C---:B--2---:R-:W-:Y:S08]  /*e4c0*/  HMMA.16816.F32.BF16 R92, R4.reuse, R16, R92 ;  /* 0x00000010045c723c */ /* 0x044ff0000004185c */
[C---:B------:R-:W-:Y:S08]  /*e4d0*/  HMMA.16816.F32.BF16 R96, R4.reuse, R18, R96 ;  /* 0x000000120460723c */ /* 0x040ff00000041860 */
[C---:B----4-:R-:W-:Y:S08]  /*e4e0*/  HMMA.16816.F32.BF16 R124, R4.reuse, R8, R124 ;  /* 0x00000008047c723c */ /* 0x050ff0000004187c */
[C---:B------:R-:W-:Y:S08]  /*e4f0*/  HMMA.16816.F32.BF16 R128, R4.reuse, R10, R128 ;  /* 0x0000000a0480723c */ /* 0x040ff00000041880 */
[----:B------:R-:W-:Y:S01]  /*e500*/  HMMA.16816.F32.BF16 R84, R4, R164, R84 ;  /* 0x000000a40454723c */ /* 0x000fe20000041854 */
[----:B------:R-:W-:-:S02]  /*e510*/  MOV R164, R181 ;  /* 0x000000b500a47202 */ /* 0x000fc40000000f00 */
[----:B------:R-:W-:Y:S01]  /*e520*/  @P0 MOV R164, R181 ;  /* 0x000000b500a40202 */ /* 0x000fe20000000f00 */
[----:B------:R-:W-:-:S01]  /*e530*/  NOP ;  /* 0x0000000000007918 */ /* 0x000fc20000000000 */
[----:B------:R-:W-:-:S15]  /*e540*/  BRA.U UP0, `(.L_x_6561) ;  /* 0x0000000100047547 */ /* 0x000fde000b800000 */
.L_x_6555:
[----:B------:R-:W-:-:S12]  /*e550*/  UIADD3 UR24, UPT, UPT, UR29, -0x1, URZ ;  /* 0xffffffff1d187890 */ /* 0x000fd8000fffe0ff */
.L_x_6561:
[----:B------:R-:W-:-:S09]  /*e560*/  UISETP.GE.AND UP0, UPT, UR24, UR18, UPT ;  /* 0x000000121800728c */ /* 0x000fd2000bf06270 */
[----:B------:R-:W-:Y:S05]  /*e570*/  BRA.U !UP0, `(.L_x_6562) ;  /* 0x0000005508f07547 */ /* 0x000fea000b800000 */
[----:B------:R-:W1:Y:S01]  /*e580*/  S2UR UR5, SR_CgaCtaId ;  /* 0x00000000000579c3 */ /* 0x000e620000008800 */
[----:B------:R-:W2:Y:S01]  /*e590*/  LDCU.64 UR6, c[0x0][0x4e0] ;  /* 0x00009c00ff0677ac */ /* 0x000ea20008000a00 */
[----:B------:R-:W-:Y:S02]  /*e5a0*/  IADD3 R235, PT, PT, R213, UR20, R2 ;  /* 0x00000014d5eb7c10 */ /* 0x000fe4000fffe002 */
[----:B------:R-:W-:Y:S01]  /*e5b0*/  LOP3.LUT R213, R212, R217, RZ, 0x3c, !PT ;  /* 0x000000d9d4d57212 */ /* 0x000fe200078e3cff */
[----:B------:R-:W3:Y:S01]  /*e5c0*/  LDCU.64 UR8, c[0x0][0x4e0] ;  /* 0x00009c00ff0877ac */ /* 0x000ee20008000a00 */
[----:B------:R-:W-:Y:S01]  /*e5d0*/  IMAD.MOV.U32 R212, RZ, RZ, 0x20 ;  /* 0x00000020ffd47424 */ /* 0x000fe200078e00ff */
[----:B------:R-:W-:Y:S01]  /*e5e0*/  LOP3.LUT P0, RZ, R214, 0x2, RZ, 0xc0, !PT ;  /* 0x00000002d6ff7812 */ /* 0x000fe2000780c0ff */
        /* <DEDUP_REMOVED lines=34> */
.L_x_6566:
[----:B------:R-:W-:Y:S01]  /*e810*/  PLOP3.LUT P2, PT, PT, PT, UP1, 0x80, 0x8 ;  /* 0x000000000008781c */ /* 0x000fe20003f4f018 */
[----:B------:R-:W4:Y:S01]  /*e820*/  S2R R214, SR_TID.X ;  /* 0x0000000000d67919 */ /* 0x000f220000002100 */
[----:B------:R-:W-:Y:S01]  /*e830*/  PLOP3.LUT P0, PT, PT, PT, UP1, 0x80, 0x8 ;  /* 0x000000000008781c */ /* 0x000fe20003f0f018 */
[----:B------:R-:W5:Y:S01]  /*e840*/  @!UP1 LDCU UR27, c[0x0][0x3c0] ;  /* 0x00007800ff1b97ac */ /* 0x000f620008000800 */
[----:B------:R-:W-:Y:S04]  /*e850*/  DEPBAR.LE SB0, 0x0 ;  /* 0x000080000000791a */ /* 0x000fe80000000000 */
[----:B------:R-:W-:Y:S01]  /*e860*/  BAR.SYNC.DEFER_BLOCKING 0x0 ;  /* 0x0000000000007b1d */ /* 0x000fe20000010000 */
[C---:B----4-:R-:W-:Y:S01]  /*e870*/  LOP3.LUT R10, R214.reuse, 0x38, RZ, 0xc0, !PT ;  /* 0x00000038d60a7812 */ /* 0x050fe200078ec0ff */
[C---:B------:R-:W-:Y:S01]  /*e880*/  IMAD.SHL.U32 R5, R214.reuse, 0x8, RZ ;  /* 0x00000008d6057824 */ /* 0x040fe200078e00ff */
[----:B------:R-:W-:Y:S01]  /*e890*/  SHF.R.U32.HI R216, RZ, 0x1, R214 ;  /* 0x00000001ffd87819 */ /* 0x000fe200000116d6 */
[----:B------:R-:W-:Y:S01]  /*e8a0*/  IMAD.SHL.U32 R4, R214, 0x40, RZ ;  /* 0x00000040d6047824 */ /* 0x000fe200078e00ff */
[----:B-----5:R-:W-:Y:S02]  /*e8b0*/  @!UP1 USHF.L.U32 UR20, UR27, 0x6, URZ ;  /* 0x000000061b149899 */ /* 0x020fe400080006ff */
        /* <DEDUP_REMOVED lines=31> */
[----:B------:R-:W4:Y:S01]  /*eab0*/  LDC R5, c[0x0][0x4f0] ;  /* 0x00013c00ff057b82 */ /* 0x000f220000000800 */
[----:B------:R-:W-:Y:S01]  /*eac0*/  UIADD3 UR20, UPT, UPT, UR19, -0x40, URZ ;  /* 0xffffffc013147890 */ /* 0x000fe2000fffe0ff */
[----:B------:R-:W-:Y:S01]  /*ead0*/  MOV R10, RZ ;  /* 0x000000ff000a7202 */ /* 0x000fe20000000f00 */
        /* <DEDUP_REMOVED lines=52> */
[----:B------:R-:W-:Y:S01]  /*ee20*/  IMAD.WIDE.U32 R10, R9, UR10, R10 ;  /* 0x0000000a090a7c25 */ /* 0x000fe2000f8e000a */
[----:B------:R-:W-:Y:S02]  /*ee30*/  SHF.R.S32.HI R3, RZ, 0x1f, R9 ;  /* 0x0000001fff037819 */ /* 0x000fe40000011409 */
[C---:B------:R-:W-:Y:S03]  /*ee40*/  LEA R232, P0, R10.reuse, R8, 0x1 ;  /* 0x000000080ae87211 */ /* 0x040fe600078008ff */
[----:B------:R-:W-:Y:S04]  /*ee50*/  IMAD R4, R3, UR10, RZ ;  /* 0x0000000a03047c24 */ /* 0x000fe8000f8e02ff */
[----:B------:R-:W-:Y:S04]  /*ee60*/  IMAD R4, R9, UR11, R4 ;  /* 0x0000000b09047c24 */ /* 0x000fe8000f8e0204 */
[----:B------:R-:W-:Y:S05]  /*ee70*/  IMAD.IADD R4, R11, 0x1, R4 ;  /* 0x000000010b047824 */ /* 0x000fea00078e0204 */
[----:B------:R-:W-:Y:S07]  /*ee80*/  LEA.HI.X R233, R10, R7, R4, 0x1, P0 ;  /* 0x000000070ae97211 */ /* 0x000fee00000f0c04 */
.L_x_6563:
        /* <DEDUP_REMOVED lines=28> */
[C---:B------:R-:W-:Y:S02]  /*f050*/  LOP3.LUT P2, RZ, R214.reuse, 0x4, RZ, 0xc0, !PT ;  /* 0x00000004d6ff7812 */ /* 0x040fe4000784c0ff */
        /* <DEDUP_REMOVED lines=84> */
[----:B---3--:R-:W-:Y:S01]  /*f5a0*/  LDSM.16.M88.4 R196, [R218+0x9800] ;  /* 0x00980000dac4783b */ /* 0x008fe20000000200 */
[C---:B----4-:R-:W-:Y:S04]  /*f5b0*/  HMMA.16816.F32.BF16 R4, R164.reuse, R168, RZ ;  /* 0x000000a8a404723c */ /* 0x050fe800000418ff */
[----:B------:R-:W-:Y:S04]  /*f5c0*/  LDSM.16.M88.4 R200, [R3+0x8000] ;  /* 0x0080000003c8783b */ /* 0x000fe80000000200 */
[C---:B------:R-:W-:Y:S01]  /*f5d0*/  HMMA.16816.F32.BF16 R8, R164.reuse, R170, RZ ;  /* 0x000000aaa408723c */ /* 0x040fe200000418ff */
[----:B------:R-:W-:Y:S05]  /*f5e0*/  LDSM.16.M88.4 R168, [R220+0x9800] ;  /* 0x00980000dca8783b */ /* 0x000fea0000000200 */
[----:B------:R-:W-:Y:S02]  /*f5f0*/  LDSM.16.M88.4 R204, [R218+0xa000] ;  /* 0x00a00000dacc783b */ /* 0x000fe40000000200 */
[C---:B-----5:R-:W-:Y:S03]  /*f600*/  HMMA.16816.F32.BF16 R12, R164.reuse, R172, RZ ;  /* 0x000000aca40c723c */ /* 0x060fe600000418ff */
[----:B------:R-:W-:Y:S05]  /*f610*/  LDSM.16.M88.4 R208, [R220+0xc000] ;  /* 0x00c00000dcd0783b */ /* 0x000fea0000000200 */
[C---:B------:R-:W-:Y:S01]  /*f620*/  HMMA.16816.F32.BF16 R16, R164.reuse, R174, RZ ;  /* 0x000000aea410723c */ /* 0x040fe200000418ff */
[----:B------:R-:W-:Y:S07]  /*f630*/  LDSM.16.M88.4 R172, [R222] ;  /* 0x00000000deac783b */ /* 0x000fee0000000200 */
[C---:B-1----:R-:W-:Y:S08]  /*f640*/  HMMA.16816.F32.BF16 R20, R164.reuse, R176, RZ ;  /* 0x000000b0a414723c */ /* 0x042ff000000418ff */
        /* <DEDUP_REMOVED lines=220> */
[----:B------:R2:W1:Y:S01]  /*10410*/  MUFU.TANH R23, R231 ;  /* 0x000000e700177308 */ /* 0x0004620000002400 */
        /* <DEDUP_REMOVED lines=9> */
[----:B-----5:R-:W-:Y:S01]  /*104b0*/  FMUL.FTZ R250, R34, UR17 ;  /* 0x0000001122fa7c20 */ /* 0x020fe20008410000 */
[----:B--2---:R-:W-:Y:S06]  /*104c0*/  FMUL.FTZ R231, R35, UR17 ;  /* 0x0000001123e77c20 */ /* 0x004fec0008410000 */
[----:B------:R-:W2:Y:S10]  /*104d0*/  MUFU.TANH R203, R203 ;  /* 0x000000cb00cb7308 */ /* 0x000eb40000002400 */
        /* <DEDUP_REMOVED lines=100> */
.L_x_6565:
        /* <DEDUP_REMOVED lines=94> */
.L_x_6564:
        /* <DEDUP_REMOVED lines=18> */
[C---:B------:R-:W-:Y:S01]  /*11220*/  ISETP.GE.AND P0, PT, R6.reuse, R225, PT ;  /* 0x000000e10600720c */ /* 0x040fe20003f06270 */
[C---:B------:R-:W-:Y:S01]  /*11230*/  FFMA.FTZ R200, R5.reuse, -UR14, R200 ;  /* 0x8000000e05c87c23 */ /* 0x040fe200080100c8 */
[----:B------:R-:W-:Y:S01]  /*11240*/  FFMA.FTZ R206, R5, -UR14, R206 ;  /* 0x8000000e05ce7c23 */ /* 0x000fe200080100ce */
[C---:B------:R-:W-:Y:S02]  /*11250*/  IADD3 R5, PT, PT, R235.reuse, -0x20, RZ ;  /* 0xffffffe0eb057810 */ /* 0x040fe40007ffe0ff */
[C---:B------:R-:W-:Y:S02]  /*11260*/  ISETP.GE.AND P5, PT, R6.reuse, R226, PT ;  /* 0x000000e20600720c */ /* 0x040fe40003fa6270 */
[C---:B------:R-:W-:Y:S02]  /*11270*/  ISETP.GE.AND P4, PT, R6.reuse, R228, PT ;  /* 0x000000e40600720c */ /* 0x040fe40003f86270 */
[----:B------:R-:W-:Y:S01]  /*11280*/  ISETP.GE.AND P6, PT, R6, R227, PT ;  /* 0x000000e30600720c */ /* 0x000fe20003fc6270 */
[----:B------:R-:W-:Y:S01]  /*11290*/  VIADD R6, R235, 0xfffffff7 ;  /* 0xfffffff7eb067836 */ /* 0x000fe20000000000 */
[----:B------:R-:W-:Y:S02]  /*112a0*/  IABS R5, R5 ;  /* 0x0000000500057213 */ /* 0x000fe40000000000 */
[----:B------:R-:W-:Y:S02]  /*112b0*/  I2FP.F32.S32 R4, R4 ;  /* 0x0000000400047245 */ /* 0x000fe40000201400 */
[----:B------:R-:W-:Y:S02]  /*112c0*/  I2FP.F32.S32 R5, R5 ;  /* 0x0000000500057245 */ /* 0x000fe40000201400 */
[----:B------:R-:W-:Y:S01]  /*112d0*/  IADD3 R3, PT, PT, R234, -0x1f, RZ ;  /* 0xffffffe1ea037810 */ /* 0x000fe20007ffe0ff */
[----:B------:R-:W-:Y:S01]  /*112e0*/  FFMA.FTZ R199, R4, -UR14, R199 ;  /* 0x8000000e04c77c23 */ /* 0x000fe200080100c7 */
[----:B------:R-:W-:Y:S01]  /*112f0*/  IABS R6, R6 ;  /* 0x0000000600067213 */ /* 0x000fe20000000000 */
[----:B------:R-:W-:Y:S01]  /*11300*/  FFMA.FTZ R208, R5, -UR14, R208 ;  /* 0x8000000e05d07c23 */ /* 0x000fe200080100d0 */
[----:B------:R-:W-:Y:S01]  /*11310*/  IADD3 R4, PT, PT, R235, -0x11, RZ ;  /* 0xffffffefeb047810 */ /* 0x000fe20007ffe0ff */
[----:B------:R-:W-:Y:S01]  /*11320*/  FFMA.FTZ R242, R5, -UR14, R242 ;  /* 0x8000000e05f27c23 */ /* 0x000fe200080100f2 */
[----:B------:R-:W-:Y:S01]  /*11330*/  FSEL R15, R198, -INF , P5 ;  /* 0xff800000c60f7808 */ /* 0x000fe20002800000 */
[----:B------:R-:W-:Y:S01]  /*11340*/  VIADD R5, R235, 0xffffffcf ;  /* 0xffffffcfeb057836 */ /* 0x000fe20000000000 */
[----:B------:R-:W-:Y:S02]  /*11350*/  FSEL R19, R196, -INF , P4 ;  /* 0xff800000c4137808 */ /* 0x000fe40002000000 */
[C---:B------:R-:W-:Y:S02]  /*11360*/  ISETP.GE.AND P3, PT, R3.reuse, R228, PT ;  /* 0x000000e40300720c */ /* 0x040fe40003f66270 */
[C---:B------:R-:W-:Y:S02]  /*11370*/  ISETP.GE.AND P4, PT, R3.reuse, R225, PT ;  /* 0x000000e10300720c */ /* 0x040fe40003f86270 */
[C---:B------:R-:W-:Y:S02]  /*11380*/  ISETP.GE.AND P1, PT, R3.reuse, R226, PT ;  /* 0x000000e20300720c */ /* 0x040fe40003f26270 */
[----:B------:R-:W-:Y:S02]  /*11390*/  ISETP.GE.AND P5, PT, R3, R227, PT ;  /* 0x000000e30300720c */ /* 0x000fe40003fa6270 */
[----:B------:R-:W-:Y:S02]  /*113a0*/  I2FP.F32.S32 R6, R6 ;  /* 0x0000000600067245 */ /* 0x000fe40000201400 */
[C---:B------:R-:W-:Y:S02]  /*113b0*/  IADD3 R3, PT, PT, R235.reuse, -0x18, RZ ;  /* 0xffffffe8eb037810 */ /* 0x040fe40007ffe0ff */
[----:B------:R-:W-:Y:S01]  /*113c0*/  IABS R4, R4 ;  /* 0x0000000400047213 */ /* 0x000fe20000000000 */
[C---:B------:R-:W-:Y:S01]  /*113d0*/  FFMA.FTZ R197, R6.reuse, -UR14, R197 ;  /* 0x8000000e06c57c23 */ /* 0x040fe200080100c5 */
[----:B------:R-:W-:Y:S01]  /*113e0*/  IABS R3, R3 ;  /* 0x0000000300037213 */ /* 0x000fe20000000000 */
[----:B------:R-:W-:Y:S01]  /*113f0*/  FFMA.FTZ R203, R6, -UR14, R203 ;  /* 0x8000000e06cb7c23 */ /* 0x000fe200080100cb */
[----:B------:R-:W-:Y:S01]  /*11400*/  I2FP.F32.S32 R4, R4 ;  /* 0x0000000400047245 */ /* 0x000fe20000201400 */
[C---:B------:R-:W-:Y:S01]  /*11410*/  VIADD R6, R235.reuse, 0xffffffdf ;  /* 0xffffffdfeb067836 */ /* 0x040fe20000000000 */
[----:B------:R-:W-:Y:S02]  /*11420*/  IABS R5, R5 ;  /* 0x0000000500057213 */ /* 0x000fe40000000000 */
[----:B------:R-:W-:Y:S01]  /*11430*/  IADD3 R22, PT, PT, R234, -0x18, RZ ;  /* 0xffffffe8ea167810 */ /* 0x000fe20007ffe0ff */
[C---:B------:R-:W-:Y:S01]  /*11440*/  FFMA.FTZ R201, R4.reuse, -UR14, R201 ;  /* 0x8000000e04c97c23 */ /* 0x040fe200080100c9 */
[----:B------:R-:W-:Y:S01]  /*11450*/  IADD3 R8, PT, PT, R235, -0x19, RZ ;  /* 0xffffffe7eb087810 */ /* 0x000fe20007ffe0ff */
[----:B------:R-:W-:Y:S01]  /*11460*/  FFMA.FTZ R207, R4, -UR14, R207 ;  /* 0x8000000e04cf7c23 */ /* 0x000fe200080100cf */
[----:B------:R-:W-:Y:S02]  /*11470*/  I2FP.F32.S32 R3, R3 ;  /* 0x0000000300037245 */ /* 0x000fe40000201400 */
[----:B------:R-:W-:Y:S02]  /*11480*/  FSEL R21, R197, -INF , P3 ;  /* 0xff800000c5157808 */ /* 0x000fe40001800000 */
[----:B------:R-:W-:Y:S01]  /*11490*/  I2FP.F32.S32 R5, R5 ;  /* 0x0000000500057245 */ /* 0x000fe20000201400 */
[C---:B------:R-:W-:Y:S01]  /*114a0*/  FFMA.FTZ R210, R3.reuse, -UR14, R210 ;  /* 0x8000000e03d27c23 */ /* 0x040fe200080100d2 */
[-C--:B------:R-:W-:Y:S01]  /*114b0*/  ISETP.GE.AND P3, PT, R22, R228.reuse, PT ;  /* 0x000000e41600720c */ /* 0x080fe20003f66270 */
[----:B------:R-:W-:Y:S01]  /*114c0*/  FFMA.FTZ R204, R3, -UR14, R204 ;  /* 0x8000000e03cc7c23 */ /* 0x000fe200080100cc */
[----:B------:R-:W-:Y:S01]  /*114d0*/  FSEL R13, R199, -INF , P1 ;  /* 0xff800000c70d7808 */ /* 0x000fe20000800000 */
[----:B------:R-:W-:Y:S01]  /*114e0*/  FFMA.FTZ R183, R5, -UR14, R183 ;  /* 0x8000000e05b77c23 */ /* 0x000fe200080100b7 */
[----:B------:R-:W-:Y:S01]  /*114f0*/  ISETP.GE.AND P1, PT, R17, R228, PT ;  /* 0x000000e41100720c */ /* 0x000fe20003f26270 */
[----:B------:R-:W-:Y:S01]  /*11500*/  FFMA.FTZ R248, R5, -UR14, R248 ;  /* 0x8000000e05f87c23 */ /* 0x000fe200080100f8 */
[----:B------:R-:W-:Y:S02]  /*11510*/  IABS R8, R8 ;  /* 0x0000000800087213 */ /* 0x000fe40000000000 */
[----:B------:R-:W-:Y:S02]  /*11520*/  FSEL R200, R200, -INF , P3 ;  /* 0xff800000c8c87808 */ /* 0x000fe40001800000 */
[----:B------:R-:W-:Y:S02]  /*11530*/  IADD3 R3, PT, PT, R235, -0x29, RZ ;  /* 0xffffffd7eb037810 */ /* 0x000fe40007ffe0ff */
[----:B------:R-:W-:Y:S02]  /*11540*/  ISETP.GE.AND P3, PT, R22, R226, PT ;  /* 0x000000e21600720c */ /* 0x000fe40003f66270 */
[----:B------:R-:W-:Y:S02]  /*11550*/  FSEL R5, R201, -INF , P1 ;  /* 0xff800000c9057808 */ /* 0x000fe40000800000 */
[----:B------:R-:W-:Y:S02]  /*11560*/  I2FP.F32.S32 R8, R8 ;  /* 0x0000000800087245 */ /* 0x000fe40000201400 */
[----:B------:R-:W-:Y:S02]  /*11570*/  ISETP.GE.AND P1, PT, R17, R226, PT ;  /* 0x000000e21100720c */ /* 0x000fe40003f26270 */
[----:B------:R-:W-:Y:S01]  /*11580*/  IADD3 R7, PT, PT, R234, -0x10, RZ ;  /* 0xfffffff0ea077810 */ /* 0x000fe20007ffe0ff */
[----:B------:R-:W-:Y:S01]  /*11590*/  FFMA.FTZ R205, R8, -UR14, R205 ;  /* 0x8000000e08cd7c23 */ /* 0x000fe200080100cd */
[----:B------:R-:W-:Y:S01]  /*115a0*/  IADD3 R20, PT, PT, R234, -0xf, RZ ;  /* 0xfffffff1ea147810 */ /* 0x000fe20007ffe0ff */
[----:B------:R-:W-:Y:S01]  /*115b0*/  FFMA.FTZ R211, R8, -UR14, R211 ;  /* 0x8000000e08d37c23 */ /* 0x000fe200080100d3 */
[----:B------:R-:W-:Y:S02]  /*115c0*/  IABS R3, R3 ;  /* 0x0000000300037213 */ /* 0x000fe40000000000 */
[----:B------:R-:W-:Y:S02]  /*115d0*/  FSEL R11, R202, -INF , P3 ;  /* 0xff800000ca0b7808 */ /* 0x000fe40001800000 */
[----:B------:R-:W-:Y:S02]  /*115e0*/  FSEL R9, R203, -INF , P1 ;  /* 0xff800000cb097808 */ /* 0x000fe40000800000 */
[-C--:B------:R-:W-:Y:S02]  /*115f0*/  ISETP.GE.AND P3, PT, R7, R228.reuse, PT ;  /* 0x000000e40700720c */ /* 0x080fe40003f66270 */
[----:B------:R-:W-:Y:S02]  /*11600*/  ISETP.GE.AND P1, PT, R20, R228, PT ;  /* 0x000000e41400720c */ /* 0x000fe40003f26270 */
[----:B------:R-:W-:Y:S02]  /*11610*/  IABS R6, R6 ;  /* 0x0000000600067213 */ /* 0x000fe40000000000 */
[----:B------:R-:W-:Y:S02]  /*11620*/  I2FP.F32.S32 R3, R3 ;  /* 0x0000000300037245 */ /* 0x000fe40000201400 */
[----:B------:R-:W-:Y:S02]  /*11630*/  FSEL R204, R204, -INF , P3 ;  /* 0xff800000cccc7808 */ /* 0x000fe40001800000 */
[----:B------:R-:W-:Y:S01]  /*11640*/  FSEL R199, R205, -INF , P1 ;  /* 0xff800000cdc77808 */ /* 0x000fe20000800000 */
[----:B------:R-:W-:Y:S01]  /*11650*/  FFMA.FTZ R23, R3, -UR14, R23 ;  /* 0x8000000e03177c23 */ /* 0x000fe20008010017 */
[----:B------:R-:W-:Y:S01]  /*11660*/  ISETP.GE.AND P3, PT, R7, R226, PT ;  /* 0x000000e20700720c */ /* 0x000fe20003f66270 */
[----:B------:R-:W-:Y:S01]  /*11670*/  FFMA.FTZ R240, R3, -UR14, R240 ;  /* 0x8000000e03f07c23 */ /* 0x000fe200080100f0 */
[----:B------:R-:W-:Y:S02]  /*11680*/  I2FP.F32.S32 R6, R6 ;  /* 0x0000000600067245 */ /* 0x000fe40000201400 */
[----:B------:R-:W-:Y:S02]  /*11690*/  ISETP.GE.AND P1, PT, R20, R226, PT ;  /* 0x000000e21400720c */ /* 0x000fe40003f26270 */
[----:B------:R-:W-:Y:S01]  /*116a0*/  IADD3 R18, PT, PT, R234, -0x8, RZ ;  /* 0xfffffff8ea127810 */ /* 0x000fe20007ffe0ff */
[C---:B------:R-:W-:Y:S01]  /*116b0*/  FFMA.FTZ R209, R6.reuse, -UR14, R209 ;  /* 0x8000000e06d17c23 */ /* 0x040fe200080100d1 */
[C---:B------:R-:W-:Y:S01]  /*116c0*/  IADD3 R4, PT, PT, R235.reuse, -0x28, RZ ;  /* 0xffffffd8eb047810 */ /* 0x040fe20007ffe0ff */
[----:B------:R-:W-:Y:S01]  /*116d0*/  FFMA.FTZ R244, R6, -UR14, R244 ;  /* 0x8000000e06f47c23 */ /* 0x000fe200080100f4 */
[----:B------:R-:W-:Y:S02]  /*116e0*/  IADD3 R3, PT, PT, R235, -0x41, RZ ;  /* 0xffffffbfeb037810 */ /* 0x000fe40007ffe0ff */
[----:B------:R-:W-:Y:S02]  /*116f0*/  FSEL R203, R206, -INF , P3 ;  /* 0xff800000cecb7808 */ /* 0x000fe40001800000 */
[-C--:B------:R-:W-:Y:S02]  /*11700*/  ISETP.GE.AND P3, PT, R18, R228.reuse, PT ;  /* 0x000000e41200720c */ /* 0x080fe40003f66270 */
[----:B------:R-:W-:Y:S02]  /*11710*/  FSEL R201, R207, -INF , P1 ;  /* 0xff800000cfc97808 */ /* 0x000fe40000800000 */
[----:B------:R-:W-:Y:S02]  /*11720*/  ISETP.GE.AND P1, PT, R16, R228, PT ;  /* 0x000000e41000720c */ /* 0x000fe40003f26270 */
[----:B------:R-:W-:Y:S02]  /*11730*/  IABS R4, R4 ;  /* 0x0000000400047213 */ /* 0x000fe40000000000 */
[----:B------:R-:W-:Y:S02]  /*11740*/  IABS R3, R3 ;  /* 0x0000000300037213 */ /* 0x000fe40000000000 */
[----:B------:R-:W-:Y:S02]  /*11750*/  FSEL R179, R208, -INF , P3 ;  /* 0xff800000d0b37808 */ /* 0x000fe40001800000 */
[----:B------:R-:W-:Y:S02]  /*11760*/  ISETP.GE.AND P3, PT, R18, R226, PT ;  /* 0x000000e21200720c */ /* 0x000fe40003f66270 */
[----:B------:R-:W-:Y:S02]  /*11770*/  FSEL R177, R209, -INF , P1 ;  /* 0xff800000d1b17808 */ /* 0x000fe40000800000 */
[----:B------:R-:W-:Y:S02]  /*11780*/  I2FP.F32.S32 R4, R4 ;  /* 0x0000000400047245 */ /* 0x000fe40000201400 */
[----:B------:R-:W-:Y:S02]  /*11790*/  IADD3 R14, PT, PT, R234, 0x1, RZ ;  /* 0x00000001ea0e7810 */ /* 0x000fe40007ffe0ff */
[----:B------:R-:W-:Y:S01]  /*117a0*/  ISETP.GE.AND P1, PT, R16, R226, PT ;  /* 0x000000e21000720c */ /* 0x000fe20003f26270 */
[C---:B------:R-:W-:Y:S01]  /*117b0*/  FFMA.FTZ R219, R4.reuse, -UR14, R219 ;  /* 0x8000000e04db7c23 */ /* 0x040fe200080100db */
[----:B------:R-:W-:Y:S01]  /*117c0*/  I2FP.F32.S32 R3, R3 ;  /* 0x0000000300037245 */ /* 0x000fe20000201400 */
[----:B------:R-:W-:Y:S01]  /*117d0*/  FFMA.FTZ R24, R4, -UR14, R24 ;  /* 0x8000000e04187c23 */ /* 0x000fe20008010018 */
[C---:B------:R-:W-:Y:S02]  /*117e0*/  IADD3 R6, PT, PT, R235.reuse, -0x40, RZ ;  /* 0xffffffc0eb067810 */ /* 0x040fe40007ffe0ff */
[----:B------:R-:W-:Y:S01]  /*117f0*/  IADD3 R8, PT, PT, R235, -0x30, RZ ;  /* 0xffffffd0eb087810 */ /* 0x000fe20007ffe0ff */
[----:B------:R-:W-:Y:S01]  /*11800*/  FFMA.FTZ R180, R3, -UR14, R180 ;  /* 0x8000000e03b47c23 */ /* 0x000fe200080100b4 */
[----:B------:R-:W-:Y:S02]  /*11810*/  FSEL R175, R210, -INF , P3 ;  /* 0xff800000d2af7808 */ /* 0x000fe40001800000 */
[-C--:B------:R-:W-:Y:S02]  /*11820*/  ISETP.GE.AND P3, PT, R14, R228.reuse, PT ;  /* 0x000000e40e00720c */ /* 0x080fe40003f66270 */
[----:B------:R-:W-:Y:S02]  /*11830*/  FSEL R173, R211, -INF , P1 ;  /* 0xff800000d3ad7808 */ /* 0x000fe40000800000 */
[----:B------:R-:W-:Y:S02]  /*11840*/  ISETP.GE.AND P1, PT, R234, R228, PT ;  /* 0x000000e4ea00720c */ /* 0x000fe40003f26270 */
[----:B------:R-:W-:Y:S02]  /*11850*/  IABS R6, R6 ;  /* 0x0000000600067213 */ /* 0x000fe40000000000 */
[----:B------:R-:W-:Y:S02]  /*11860*/  IABS R8, R8 ;  /* 0x0000000800087213 */ /* 0x000fe40000000000 */
[C---:B------:R-:W-:Y:S02]  /*11870*/  IADD3 R3, PT, PT, R235.reuse, -0x39, RZ ;  /* 0xffffffc7eb037810 */ /* 0x040fe40007ffe0ff */
[----:B------:R-:W-:Y:S02]  /*11880*/  IADD3 R4, PT, PT, R235, -0x38, RZ ;  /* 0xffffffc8eb047810 */ /* 0x000fe40007ffe0ff */
[----:B------:R-:W-:Y:S02]  /*11890*/  FSEL R231, R240, -INF , P3 ;  /* 0xff800000f0e77808 */ /* 0x000fe40001800000 */
[----:B------:R-:W-:Y:S02]  /*118a0*/  FSEL R245, R219, -INF , P1 ;  /* 0xff800000dbf57808 */ /* 0x000fe40000800000 */
[----:B------:R-:W-:Y:S02]  /*118b0*/  I2FP.F32.S32 R6, R6 ;  /* 0x0000000600067245 */ /* 0x000fe40000201400 */
[----:B------:R-:W-:Y:S02]  /*118c0*/  ISETP.GE.AND P3, PT, R234, R226, PT ;  /* 0x000000e2ea00720c */ /* 0x000fe40003f66270 */
[----:B------:R-:W-:Y:S01]  /*118d0*/  I2FP.F32.S32 R8, R8 ;  /* 0x0000000800087245 */ /* 0x000fe20000201400 */
[----:B------:R-:W-:Y:S01]  /*118e0*/  FFMA.FTZ R181, R6, -UR14, R181 ;  /* 0x8000000e06b57c23 */ /* 0x000fe200080100b5 */
[----:B------:R-:W-:Y:S01]  /*118f0*/  ISETP.GE.AND P1, PT, R14, R226, PT ;  /* 0x000000e20e00720c */ /* 0x000fe20003f26270 */
[C---:B------:R-:W-:Y:S01]  /*11900*/  VIADD R6, R234.reuse, 0x11 ;  /* 0x00000011ea067836 */ /* 0x040fe20000000000 */
[----:B------:R-:W-:Y:S01]  /*11910*/  IADD3 R10, PT, PT, R234, 0x9, RZ ;  /* 0x00000009ea0a7810 */ /* 0x000fe20007ffe0ff */
[C---:B------:R-:W-:Y:S01]  /*11920*/  FFMA.FTZ R249, R8.reuse, -UR14, R249 ;  /* 0x8000000e08f97c23 */ /* 0x040fe200080100f9 */
[----:B------:R-:W-:Y:S01]  /*11930*/  IABS R3, R3 ;  /* 0x0000000300037213 */ /* 0x000fe20000000000 */
[----:B------:R-:W-:Y:S01]  /*11940*/  FFMA.FTZ R193, R8, -UR14, R193 ;  /* 0x8000000e08c17c23 */ /* 0x000fe200080100c1 */
[----:B------:R-:W-:Y:S02]  /*11950*/  IADD3 R12, PT, PT, R234, 0x8, RZ ;  /* 0x00000008ea0c7810 */ /* 0x000fe40007ffe0ff */
[----:B------:R-:W-:Y:S02]  /*11960*/  IABS R4, R4 ;  /* 0x0000000400047213 */ /* 0x000fe40000000000 */
[----:B------:R-:W-:Y:S02]  /*11970*/  FSEL R221, R242, -INF , P3 ;  /* 0xff800000f2dd7808 */ /* 0x000fe40001800000 */
[----:B------:R-:W-:Y:S02]  /*11980*/  FSEL R219, R244, -INF , P1 ;  /* 0xff800000f4db7808 */ /* 0x000fe40000800000 */
[-C--:B------:R-:W-:Y:S02]  /*11990*/  ISETP.GE.AND P3, PT, R10, R228.reuse, PT ;  /* 0x000000e40a00720c */ /* 0x080fe40003f66270 */
[----:B------:R-:W-:Y:S02]  /*119a0*/  I2FP.F32.S32 R3, R3 ;  /* 0x0000000300037245 */ /* 0x000fe40000201400 */
[----:B------:R-:W-:Y:S02]  /*119b0*/  ISETP.GE.AND P1, PT, R12, R228, PT ;  /* 0x000000e40c00720c */ /* 0x000fe40003f26270 */
[----:B------:R-:W-:Y:S01]  /*119c0*/  I2FP.F32.S32 R4, R4 ;  /* 0x0000000400047245 */ /* 0x000fe20000201400 */
[C---:B------:R-:W-:Y:S01]  /*119d0*/  FFMA.FTZ R246, R3.reuse, -UR14, R246 ;  /* 0x8000000e03f67c23 */ /* 0x040fe200080100f6 */
[----:B------:R-:W-:Y:S01]  /*119e0*/  FSEL R211, R248, -INF , P3 ;  /* 0xff800000f8d37808 */ /* 0x000fe20001800000 */
[----:B------:R-:W-:Y:S01]  /*119f0*/  FFMA.FTZ R165, R3, -UR14, R165 ;  /* 0x8000000e03a57c23 */ /* 0x000fe200080100a5 */
[----:B------:R-:W-:Y:S01]  /*11a00*/  FSEL R15, R15, -INF , !P0 ;  /* 0xff8000000f0f7808 */ /* 0x000fe20004000000 */
[C---:B------:R-:W-:Y:S01]  /*11a10*/  FFMA.FTZ R166, R4.reuse, -UR14, R166 ;  /* 0x8000000e04a67c23 */ /* 0x040fe200080100a6 */
[----:B------:R-:W-:Y:S01]  /*11a20*/  FSEL R223, R249, -INF , P1 ;  /* 0xff800000f9df7808 */ /* 0x000fe20000800000 */
[----:B------:R-:W-:Y:S01]  /*11a30*/  FFMA.FTZ R247, R4, -UR14, R247 ;  /* 0x8000000e04f77c23 */ /* 0x000fe200080100f7 */
[-C--:B------:R-:W-:Y:S02]  /*11a40*/  ISETP.GE.AND P3, PT, R10, R226.reuse, PT ;  /* 0x000000e20a00720c */ /* 0x080fe40003f66270 */
[----:B------:R-:W-:Y:S02]  /*11a50*/  ISETP.GE.AND P1, PT, R12, R226, PT ;  /* 0x000000e20c00720c */ /* 0x000fe40003f26270 */
[----:B------:R-:W-:Y:S02]  /*11a60*/  ISETP.GE.AND P0, PT, R6, R228, PT ;  /* 0x000000e40600720c */ /* 0x000fe40003f06270 */
[C---:B------:R-:W-:Y:S02]  /*11a70*/  IADD3 R8, PT, PT, R234.reuse, 0x10, RZ ;  /* 0x00000010ea087810 */ /* 0x040fe40007ffe0ff */
[----:B------:R-:W-:Y:S02]  /*11a80*/  IADD3 R4, PT, PT, R234, 0x18, RZ ;  /* 0x00000018ea047810 */ /* 0x000fe40007ffe0ff */
[----:B------:R-:W-:Y:S02]  /*11a90*/  FSEL R207, R23, -INF , P3 ;  /* 0xff80000017cf7808 */ /* 0x000fe40001800000 */
[----:B------:R-:W-:Y:S02]  /*11aa0*/  FSEL R209, R24, -INF , P1 ;  /* 0xff80000018d17808 */ /* 0x000fe40000800000 */
[----:B------:R-:W-:Y:S02]  /*11ab0*/  ISETP.GE.AND P3, PT, R8, R226, PT ;  /* 0x000000e20800720c */ /* 0x000fe40003f66270 */
[----:B------:R-:W-:Y:S02]  /*11ac0*/  FSEL R195, R246, -INF , P0 ;  /* 0xff800000f6c37808 */ /* 0x000fe40000000000 */
[----:B------:R-:W-:Y:S02]  /*11ad0*/  IADD3 R3, PT, PT, R234, 0x19, RZ ;  /* 0x00000019ea037810 */ /* 0x000fe40007ffe0ff */
[-C--:B------:R-:W-:Y:S02]  /*11ae0*/  ISETP.GE.AND P1, PT, R8, R228.reuse, PT ;  /* 0x000000e40800720c */ /* 0x080fe40003f26270 */
[-C--:B------:R-:W-:Y:S02]  /*11af0*/  ISETP.GE.AND P0, PT, R4, R228.reuse, PT ;  /* 0x000000e40400720c */ /* 0x080fe40003f06270 */
[----:B------:R-:W-:Y:S02]  /*11b00*/  FSEL R193, R193, -INF , P3 ;  /* 0xff800000c1c17808 */ /* 0x000fe40001800000 */
[----:B------:R-:W-:Y:S02]  /*11b10*/  ISETP.GE.AND P3, PT, R3, R228, PT ;  /* 0x000000e40300720c */ /* 0x000fe40003f66270 */
[----:B------:R-:W-:Y:S02]  /*11b20*/  FSEL R181, R181, -INF , P0 ;  /* 0xff800000b5b57808 */ /* 0x000fe40000000000 */
[----:B------:R-:W-:Y:S02]  /*11b30*/  FSEL R197, R247, -INF , P1 ;  /* 0xff800000f7c57808 */ /* 0x000fe40000800000 */
[-C--:B------:R-:W-:Y:S02]  /*11b40*/  ISETP.GE.AND P1, PT, R6, R226.reuse, PT ;  /* 0x000000e20600720c */ /* 0x080fe40003f26270 */
[-C--:B------:R-:W-:Y:S02]  /*11b50*/  ISETP.GE.AND P0, PT, R3, R226.reuse, PT ;  /* 0x000000e20300720c */ /* 0x080fe40003f06270 */
[----:B------:R-:W-:Y:S02]  /*11b60*/  FSEL R180, R180, -INF , P3 ;  /* 0xff800000b4b47808 */ /* 0x000fe40001800000 */
[-C--:B------:R-:W-:Y:S02]  /*11b70*/  ISETP.GE.AND P3, PT, R22, R227.reuse, PT ;  /* 0x000000e31600720c */ /* 0x080fe40003f66270 */
[----:B------:R-:W-:Y:S02]  /*11b80*/  FSEL R183, R183, -INF , P1 ;  /* 0xff800000b7b77808 */ /* 0x000fe40000800000 */
[----:B------:R-:W-:Y:S02]  /*11b90*/  FSEL R19, R19, -INF , !P6 ;  /* 0xff80000013137808 */ /* 0x000fe40007000000 */
[----:B------:R-:W-:Y:S02]  /*11ba0*/  FSEL R165, R165, -INF , P0 ;  /* 0xff800000a5a57808 */ /* 0x000fe40000000000 */
[----:B------:R-:W-:Y:S02]  /*11bb0*/  ISETP.GE.AND P1, PT, R4, R226, PT ;  /* 0x000000e20400720c */ /* 0x000fe40003f26270 */
        /* <DEDUP_REMOVED lines=8> */
[----:B------:R-:W-:Y:S02]  /*11c40*/  FSEL R166, R166, -INF , P1 ;  /* 0xff800000a6a67808 */ /* 0x000fe40000800000 */
        /* <DEDUP_REMOVED lines=42> */
[----:B------:R-:W-:Y:S02]  /*11ef0*/  ISETP.GE.AND P6, PT, R4, R225, PT ;  /* 0x000000e10400720c */ /* 0x000fe40003fc6270 */
        /* <DEDUP_REMOVED lines=484> */
.L_x_6562:
        /* <DEDUP_REMOVED lines=318> */
.L_x_6568:
[----:B------:R-:W-:Y:S05]  /*15120*/  BSYNC.RECONVERGENT B0 ;  /* 0x0000000000007941 */ /* 0x000fea0003800200 */
.L_x_6567:
        /* <DEDUP_REMOVED lines=25> */
.L_x_6570:
[----:B------:R-:W-:Y:S05]  /*152c0*/  BSYNC.RECONVERGENT B0 ;  /* 0x0000000000007941 */ /* 0x000fea0003800200 */
.L_x_6569:
        /* <DEDUP_REMOVED lines=26> */
.L_x_6572:
[----:B------:R-:W-:Y:S05]  /*15470*/  BSYNC.RECONVERGENT B0 ;  /* 0x0000000000007941 */ /* 0x000fea0003800200 */
.L_x_6571:
        /* <DEDUP_REMOVED lines=24> */
.L_x_6574:
[----:B------:R-:W-:Y:S05]  /*15600*/  BSYNC.RECONVERGENT B0 ;  /* 0x0000000000007941 */ /* 0x000fea0003800200 */
.L_x_6573:
        /* <DEDUP_REMOVED lines=23> */
.L_x_6576:
[----:B------:R-:W-:Y:S05]  /*15780*/  BSYNC.RECONVERGENT B0 ;  /* 0x0000000000007941 */ /* 0x000fea0003800200 */
.L_x_6575:
        /* <DEDUP_REMOVED lines=24> */
.L_x_6578:
[----:B------:R-:W-:Y:S05]  /*15910*/  BSYNC.RECONVERGENT B0 ;  /* 0x0000000000007941 */ /* 0x000fea0003800200 */
.L_x_6577:
        /* <DEDUP_REMOVED lines=24> */
.L_x_6580:
[----:B------:R-:W-:Y:S05]  /*15aa0*/  BSYNC.RECONVERGENT B0 ;  /* 0x0000000000007941 */ /* 0x000fea0003800200 */
.L_x_6579:
        /* <DEDUP_REMOVED lines=24> */
.L_x_6582:
[----:B------:R-:W-:Y:S05]  /*15c30*/  BSYNC.RECONVERGENT B0 ;  /* 0x0000000000007941 */ /* 0x000fea0003800200 */
.L_x_6581:
        /* <DEDUP_REMOVED lines=24> */
.L_x_6583:
        /* <DEDUP_REMOVED lines=12> */
.L_x_7503:


//--------------------- .text._ZN5flash24flash_fwd_splitkv_kernelI23Flash_fwd_kernel_traitsILi256ELi64ELi64ELi4ELb0ELb0EN7cutlass10bfloat16_tE19Flash_kernel_traitsILi256ELi64ELi64ELi4ES3_EELb0ELb1ELb0ELb0ELb1ELb0ELb1ELb1EEEvNS_16Flash_fwd_paramsE --------------------------
	.section	.text._ZN5flash24flash_fwd_splitkv_kernelI23Flash_fwd_kernel_traitsILi256ELi64ELi64ELi4ELb0ELb0EN7cutlass10bfloat16_tE19Flash_kernel_traitsILi256ELi64ELi64ELi4ES3_EELb0ELb1ELb0ELb0ELb1ELb0ELb1ELb1EEEvNS_16Flash_fwd_paramsE,"ax",@progbits
	.align	128
        .global         _ZN5flash24flash_fwd_splitkv_kernelI23Flash_fwd_kernel_traitsILi256ELi64ELi64ELi4ELb0ELb0EN7cutlass10bfloat16_tE19Flash_kernel_traitsILi256ELi64ELi64ELi4ES3_EELb0ELb1ELb0ELb0ELb1ELb0ELb1ELb1EEEvNS_16Flash_fwd_paramsE
        .type           _ZN5flash24flash_fwd_splitkv_kernelI23Flash_fwd_kernel_traitsILi256ELi64ELi64ELi4ELb0ELb0EN7cutlass10bfloat16_tE19Flash_kernel_traitsILi256ELi64ELi64ELi4ES3_EELb0ELb1ELb0ELb0ELb1ELb0ELb1ELb1EEEvNS_16Flash_fwd_paramsE,@function
        .size           _ZN5flash24flash_fwd_splitkv_kernelI23Flash_fwd_kernel_traitsILi256ELi64ELi64ELi4ELb0ELb0EN7cutlass10bfloat16_tE19Flash_kernel_traitsILi256ELi64ELi64ELi4ES3_EELb0ELb1ELb0ELb0ELb1ELb0ELb1ELb1EEEvNS_16Flash_fwd_paramsE,(.L_x_7504 - _ZN5flash24flash_fwd_splitkv_kernelI23Flash_fwd_kernel_traitsILi256ELi64ELi64ELi4ELb0ELb0EN7cutlass10bfloat16_tE19Flash_kernel_traitsILi256ELi64ELi64ELi4ES3_EELb0ELb1ELb0ELb0ELb1ELb0ELb1ELb1EEEvNS_16Flash_fwd_paramsE)
        .other          _ZN5flash24flash_fwd_splitkv_kernelI23Flash_fwd_kernel_traitsILi256ELi64ELi64ELi4ELb0ELb0EN7cutlass10bfloat16_tE19Flash_kernel_traitsILi256ELi64ELi64ELi4ES3_EELb0ELb1ELb0ELb0ELb1ELb0ELb1ELb1EEEvNS_16Flash_fwd_paramsE,@"STO_CUDA_ENTRY STV_DEFAULT"
_ZN5flash24flash_fwd_splitkv_kernelI23Flash_fwd_kernel_traitsILi256ELi64ELi64ELi4ELb0ELb0EN7cutlass10bfloat16_tE19Flash_kernel_traitsILi256ELi64ELi64ELi4ES3_EELb0ELb1ELb0ELb0ELb1ELb0ELb1ELb1EEEvNS_16Flash_fwd_paramsE:
.text._ZN5flash24flash_fwd_splitkv_kernelI23Flash_fwd_kernel_traitsILi256ELi64ELi64ELi4ELb0ELb0EN7cutlass10bfloat16_tE19Flash_kernel_traitsILi256ELi64ELi64ELi4ES3_EELb0ELb1ELb0ELb0ELb1ELb0ELb1ELb1EEEvNS_16Flash_fwd_paramsE:
        /* <DEDUP_REMOVED lines=56> */
[----:B------:R-:W1:Y:S01]  /*0380*/  S2UR UR25, SR_CTAID.X ;  /* 0x00000000001979c3 */ /* 0x000e620000002500 */
[----:B------:R-:W-:Y:S01]  /*0390*/  UISETP.NE.U32.AND UP0, UPT, UR6, URZ, UPT ;  /* 0x000000ff0600728c */ /* 0x000fe2000bf05070 */
[----:B------:R-:W-:-:S02]  /*03a0*/  UMOV UR11, 0xffffffff ;  /* 0xffffffff000b7882 */ /* 0x000fc40000000000 */
[----:B------:R-:W-:Y:S01]  /*03b0*/  UMOV UR6, 0xffffffff ;  /* 0xffffffff00067882 */ /* 0x000fe20000000000 */
        /* <DEDUP_REMOVED lines=19> */
.L_x_6584:
        /* <DEDUP_REMOVED lines=35> */
[----:B------:R-:W-:-:S03]  /*0720*/  ULEA.HI.SX32 UR17, UR7, UR16, 0x1a ;  /* 0x0000001007117291 */ /* 0x000fc6000f8fd2ff */
        /* <DEDUP_REMOVED lines=13> */
[----:B------:R-:W-:-:S07]  /*0800*/  UIMAD.WIDE.U32 UR22, UR23, UR7, UR22 ;  /* 0x00000007171672a5 */ /* 0x000fce000f8e0016 */
        /* <DEDUP_REMOVED lines=11> */
[----:B------:R-:W-:Y:S01]  /*08c0*/  USHF.R.S32.HI UR19, URZ, 0x1f, UR8 ;  /* 0x0000001fff137899 */ /* 0x000fe20008011408 */
[----:B------:R-:W2:Y:S04]  /*08d0*/  LDCU UR9, c[0x0][0x508] ;  /* 0x0000a100ff0977ac */ /* 0x000ea80008000800 */
[----:B------:R-:W-:-:S02]  /*08e0*/  @UP2 UIADD3 UR7, UPT, UPT, UR7, 0x1, URZ ;  /* 0x0000000107072890 */ /* 0x000fc4000fffe0ff */
[----:B------:R-:W-:Y:S02]  /*08f0*/  ULEA.HI UR19, UR19, UR8, URZ, 0x6 ;  /* 0x0000000813137291 */ /* 0x000fe4000f8f30ff */
[----:B-1----:R-:W-:Y:S02]  /*0900*/  UIADD3 UR23, UPT, UPT, UR20, UR23, URZ ;  /* 0x0000001714177290 */ /* 0x002fe4000fffe0ff */
[----:B------:R-:W-:Y:S01]  /*0910*/  UIADD3 UR8, UPT, UPT, UR8, UR25, -UR20 ;  /* 0x0000001908087290 */ /* 0x000fe2000fffe814 */
[----:B------:R-:W-:Y:S01]  /*0920*/  UMOV UR17, UR7 ;  /* 0x0000000700117c82 */ /* 0x000fe20008000000 */
[----:B------:R-:W-:Y:S02]  /*0930*/  USHF.R.S32.HI UR7, URZ, 0x6, UR19 ;  /* 0x00000006ff077899 */ /* 0x000fe40008011413 */
[----:B------:R-:W-:Y:S02]  /*0940*/  @!UP0 UIADD3 UR17, UPT, UPT, -UR17, URZ, URZ ;  /* 0x000000ff11118290 */ /* 0x000fe4000fffe1ff */
[----:B------:R-:W-:-:S02]  /*0950*/  @!UP1 ULOP3.LUT UR17, URZ, UR16, URZ, 0x33, !UPT ;  /* 0x00000010ff119292 */ /* 0x000fc4000f8e33ff */
[----:B------:R-:W-:Y:S01]  /*0960*/  IMAD.U32 R3, RZ, RZ, UR7 ;  /* 0x00000007ff037e24 */ /* 0x000fe2000f8e00ff */
[----:B------:R-:W-:Y:S02]  /*0970*/  UIADD3 UR7, UPT, UPT, -UR23, UR25, UR26 ;  /* 0x0000001917077290 */ /* 0x000fe4000fffe11a */
[----:B------:R-:W-:Y:S01]  /*0980*/  UIMAD UR16, UR17, UR13, URZ ;  /* 0x0000000d111072a4 */ /* 0x000fe2000f8e02ff */
[----:B------:R-:W-:Y:S01]  /*0990*/  IMAD.U32 R0, RZ, RZ, UR17 ;  /* 0x00000011ff007e24 */ /* 0x000fe2000f8e00ff */
[----:B--2---:R-:W-:Y:S02]  /*09a0*/  UIADD3 UR9, UPT, UPT, UR8, 0x40, UR9 ;  /* 0x0000004008097890 */ /* 0x004fe4000fffe009 */
[----:B------:R-:W-:Y:S02]  /*09b0*/  USHF.R.S32.HI UR17, URZ, 0x1f, UR7 ;  /* 0x0000001fff117899 */ /* 0x000fe40008011407 */
[----:B------:R-:W-:Y:S01]  /*09c0*/  VIADDMNMX R0, R0, UR16, R3, PT ;  /* 0x0000001000007c46 */ /* 0x000fe2000b800103 */
[----:B------:R-:W-:-:S02]  /*09d0*/  USHF.R.S32.HI UR8, URZ, 0x1f, UR9 ;  /* 0x0000001fff087899 */ /* 0x000fc40008011409 */
[----:B------:R-:W-:Y:S01]  /*09e0*/  ULEA.HI UR17, UR17, UR7, URZ, 0x6 ;  /* 0x0000000711117291 */ /* 0x000fe2000f8f30ff */
[----:B------:R-:W-:Y:S01]  /*09f0*/  R2UR UR22, R0 ;  /* 0x00000000001672ca */ /* 0x000fe200000e0000 */
[----:B------:R-:W-:Y:S02]  /*0a00*/  ULEA.HI UR8, UR8, UR9, URZ, 0x6 ;  /* 0x0000000908087291 */ /* 0x000fe4000f8f30ff */
[----:B------:R-:W-:Y:S02]  /*0a10*/  USHF.R.S32.HI UR17, URZ, 0x6, UR17 ;  /* 0x00000006ff117899 */ /* 0x000fe40008011411 */
[----:B------:R-:W-:Y:S02]  /*0a20*/  USHF.R.S32.HI UR8, URZ, 0x6, UR8 ;  /* 0x00000006ff087899 */ /* 0x000fe40008011408 */
[----:B------:R-:W-:-:S04]  /*0a30*/  UISETP.LT.AND UP1, UPT, UR16, UR17, UPT ;  /* 0x000000111000728c */ /* 0x000fc8000bf21270 */
[----:B------:R-:W-:Y:S02]  /*0a40*/  USEL UR7, UR16, UR17, !UP1 ;  /* 0x0000001110077287 */ /* 0x000fe4000c800000 */
[----:B------:R-:W-:-:S04]  /*0a50*/  UISETP.LT.AND UP0, UPT, UR22, UR8, UPT ;  /* 0x000000081600728c */ /* 0x000fc8000bf01270 */
        /* <DEDUP_REMOVED lines=19> */
[----:B------:R-:W-:-:S04]  /*0b90*/  UIMAD UR13, UR8, UR9, UR25 ;  /* 0x00000009080d72a4 */ /* 0x000fc8000f8e0219 */
[----:B--2---:R-:W-:Y:S01]  /*0ba0*/  UIMAD UR6, UR13, UR6, URZ ;  /* 0x000000060d0672a4 */ /* 0x004fe2000f8e02ff */
[----:B------:R-:W-:Y:S02]  /*0bb0*/  ISETP.GE.AND P6, PT, R2, UR12, PT ;  /* 0x0000000c02007c0c */ /* 0x000fe4000bfc6270 */
[----:B------:R-:W1:Y:S01]  /*0bc0*/  LDCU.64 UR8, c[0x0][0x428] ;  /* 0x00008500ff0877ac */ /* 0x000e620008000a00 */
[C---:B------:R-:W-:Y:S02]  /*0bd0*/  ISETP.GE.OR P2, PT, R0.reuse, UR12, P2 ;  /* 0x0000000c00007c0c */ /* 0x040fe40009746670 */
[----:B------:R-:W-:Y:S01]  /*0be0*/  IADD3 R2, P0, PT, R3, UR6, RZ ;  /* 0x0000000603027c10 */ /* 0x000fe2000ff1e0ff */
[----:B------:R-:W-:Y:S01]  /*0bf0*/  IMAD.U32 R3, RZ, RZ, UR6 ;  /* 0x00000006ff037e24 */ /* 0x000fe2000f8e00ff */
[----:B------:R-:W-:Y:S02]  /*0c00*/  P2R R7, PR, RZ, 0x4 ;  /* 0x00000004ff077803 */ /* 0x000fe40000000000 */
[----:B------:R-:W-:-:S02]  /*0c10*/  ISETP.GE.AND P1, PT, R0, UR12, PT ;  /* 0x0000000c00007c0c */ /* 0x000fc4000bf26270 */
[----:B------:R-:W-:Y:S02]  /*0c20*/  LEA.HI.X.SX32 R3, R3, RZ, 0x1, P0 ;  /* 0x000000ff03037211 */ /* 0x000fe400000f0eff */
[----:B---3--:R-:W-:Y:S02]  /*0c30*/  LEA R8, P0, R2, UR10, 0x2 ;  /* 0x0000000a02087c11 */ /* 0x008fe4000f8010ff */
[----:B------:R-:W-:Y:S01]  /*0c40*/  ISETP.GE.AND P5, PT, R5, UR12, PT ;  /* 0x0000000c05007c0c */ /* 0x000fe2000bfa6270 */
[----:B------:R-:W-:Y:S01]  /*0c50*/  VIADD R5, R0, 0x28 ;  /* 0x0000002800057836 */ /* 0x000fe20000000000 */
[----:B------:R-:W-:Y:S01]  /*0c60*/  LEA.HI.X R9, R2, UR11, R3, 0x2, P0 ;  /* 0x0000000b02097c11 */ /* 0x000fe200080f1403 */
[----:B------:R-:W-:Y:S01]  /*0c70*/  IMAD.U32 R2, RZ, RZ, UR13 ;  /* 0x0000000dff027e24 */ /* 0x000fe2000f8e00ff */
[----:B------:R-:W-:Y:S02]  /*0c80*/  IADD3 R3, P0, PT, R0, UR13, RZ ;  /* 0x0000000d00037c10 */ /* 0x000fe4000ff1e0ff */
[----:B------:R-:W-:Y:S01]  /*0c90*/  ISETP.GE.AND P4, PT, R4, UR12, PT ;  /* 0x0000000c04007c0c */ /* 0x000fe2000bf86270 */
[----:B------:R-:W-:Y:S01]  /*0ca0*/  VIADD R4, R0, 0x30 ;  /* 0x0000003000047836 */ /* 0x000fe20000000000 */
[----:B------:R-:W-:Y:S01]  /*0cb0*/  LEA.HI.X.SX32 R2, R2, RZ, 0x1, P0 ;  /* 0x000000ff02027211 */ /* 0x000fe200000f0eff */
[----:B------:R-:W-:Y:S01]  /*0cc0*/  VIADD R0, R0, 0x38 ;  /* 0x0000003800007836 */ /* 0x000fe20000000000 */
[----:B-1----:R-:W-:Y:S01]  /*0cd0*/  LEA R10, P0, R3, UR8, 0x2 ;  /* 0x00000008030a7c11 */ /* 0x002fe2000f8010ff */
[----:B------:R-:W-:Y:S01]  /*0ce0*/  @!P1 STG.E.128 desc[UR4][R8.64], RZ ;  /* 0x000000ff08009986 */ /* 0x000fe2000c101d04 */
[----:B------:R-:W-:-:S02]  /*0cf0*/  ISETP.GE.AND P3, PT, R6, UR12, PT ;  /* 0x0000000c06007c0c */ /* 0x000fc4000bf66270 */
[----:B------:R-:W-:Y:S01]  /*0d00*/  LEA.HI.X R11, R3, UR9, R2, 0x2, P0 ;  /* 0x00000009030b7c11 */ /* 0x000fe200080f1402 */
[----:B------:R-:W-:Y:S01]  /*0d10*/  @!P1 STG.E.128 desc[UR4][R8.64+0x100], RZ ;  /* 0x000100ff08009986 */ /* 0x000fe2000c101d04 */
[----:B------:R-:W-:Y:S02]  /*0d20*/  ISETP.NE.AND P0, PT, R7, RZ, PT ;  /* 0x000000ff0700720c */ /* 0x000fe40003f05270 */
[----:B------:R-:W-:Y:S01]  /*0d30*/  ISETP.GE.AND P2, PT, R5, UR12, PT ;  /* 0x0000000c05007c0c */ /* 0x000fe2000bf46270 */
[----:B------:R-:W-:Y:S01]  /*0d40*/  @!P1 STG.E.128 desc[UR4][R8.64+0x200], RZ ;  /* 0x000200ff08009986 */ /* 0x000fe2000c101d04 */
[----:B------:R-:W-:-:S03]  /*0d50*/  P2R R2, PR, RZ, 0x40 ;  /* 0x00000040ff027803 */ /* 0x000fc60000000000 */
[----:B------:R-:W-:Y:S01]  /*0d60*/  @!P1 STG.E.128 desc[UR4][R8.64+0x300], RZ ;  /* 0x000300ff08009986 */ /* 0x000fe2000c101d04 */
[----:B------:R-:W-:-:S03]  /*0d70*/  ISETP.GE.AND P1, PT, R4, UR12, PT ;  /* 0x0000000c04007c0c */ /* 0x000fc6000bf26270 */
[----:B------:R-:W-:Y:S02]  /*0d80*/  @!P6 STG.E.128 desc[UR4][R8.64+0x2000], RZ ;  /* 0x002000ff0800e986 */ /* 0x000fe4000c101d04 */
[----:B------:R-:W-:Y:S01]  /*0d90*/  @!P0 IMAD.MOV.U32 R3, RZ, RZ, -0x800000 ;  /* 0xff800000ff038424 */ /* 0x000fe200078e00ff */
[----:B------:R-:W-:Y:S01]  /*0da0*/  ISETP.GE.AND P0, PT, R0, UR12, PT ;  /* 0x0000000c00007c0c */ /* 0x000fe2000bf06270 */
[----:B------:R-:W-:Y:S04]  /*0db0*/  @!P6 STG.E.128 desc[UR4][R8.64+0x2100], RZ ;  /* 0x002100ff0800e986 */ /* 0x000fe8000c101d04 */
        /* <DEDUP_REMOVED lines=52> */
.L_x_6585:
        /* <DEDUP_REMOVED lines=11> */
.L_x_6586:
[----:B------:R-:W-:-:S04]  /*11b0*/  UISETP.NE.U32.AND UP0, UPT, UR12, URZ, UPT ;  /* 0x000000ff0c00728c */ /* 0x000fc8000bf05070 */
[----:B------:R-:W-:-:S09]  /*11c0*/  UISETP.NE.AND.EX UP0, UPT, UR13, URZ, UPT, UP0 ;  /* 0x000000ff0d00728c */ /* 0x000fd2000bf05300 */
        /* <DEDUP_REMOVED lines=69> */
[----:B------:R-:W-:-:S05]  /*1620*/  @P1 VIADD R8, R8, 0x1 ;  /* 0x0000000108081836 */ /* 0x000fca0000000000 */
[----:B------:R-:W-:-:S04]  /*1630*/  MOV R10, R8 ;  /* 0x00000008000a7202 */ /* 0x000fc80000000f00 */
        /* <DEDUP_REMOVED lines=12> */
[----:B------:R-:W-:Y:S02]  /*1700*/  IADD3 R13, PT, PT, R5, R12, RZ ;  /* 0x0000000c050d7210 */ /* 0x000fe40007ffe0ff */
[----:B------:R-:W-:Y:S01]  /*1710*/  MOV R12, R4 ;  /* 0x00000004000c7202 */ /* 0x000fe20000000f00 */
[----:B------:R-:W-:Y:S01]  /*1720*/  IMAD.U32 R4, RZ, RZ, UR16 ;  /* 0x00000010ff047e24 */ /* 0x000fe2000f8e00ff */
[----:B------:R-:W-:Y:S02]  /*1730*/  MOV R14, R6 ;  /* 0x00000006000e7202 */ /* 0x000fe40000000f00 */
[----:B------:R-:W-:Y:S01]  /*1740*/  MOV R5, UR17 ;  /* 0x0000001100057c02 */ /* 0x000fe20008000f00 */
[C---:B------:R-:W-:Y:S02]  /*1750*/  IMAD R6, R7.reuse, R4, RZ ;  /* 0x0000000407067224 */ /* 0x040fe400078e02ff */
[----:B------:R-:W-:-:S02]  /*1760*/  IMAD R7, R7, R2, RZ ;  /* 0x0000000207077224 */ /* 0x000fc400078e02ff */
[C---:B------:R-:W-:Y:S02]  /*1770*/  IMAD R6, R0.reuse, R5, R6 ;  /* 0x0000000500067224 */ /* 0x040fe400078e0206 */
[----:B------:R-:W-:-:S04]  /*1780*/  IMAD.WIDE.U32 R14, R0, R4, R14 ;  /* 0x00000004000e7225 */ /* 0x000fc800078e000e */
[C---:B------:R-:W-:Y:S02]  /*1790*/  IMAD R7, R0.reuse, R3, R7 ;  /* 0x0000000300077224 */ /* 0x040fe400078e0207 */
[----:B------:R-:W-:Y:S01]  /*17a0*/  IMAD.WIDE.U32 R12, R0, R2, R12 ;  /* 0x00000002000c7225 */ /* 0x000fe200078e000c */
        /* <DEDUP_REMOVED lines=14> */
.L_x_6587:
        /* <DEDUP_REMOVED lines=15> */
.L_x_6589:
[----:B------:R-:W2:Y:S01]  /*1980*/  LDC.64 R4, c[0x0][0x3b8] ;  /* 0x0000ee00ff047b82 */ /* 0x000ea20000000a00 */
[----:B------:R-:W-:-:S06]  /*1990*/  UIADD3 UR8, UPT, UPT, UR10, UR11, URZ ;  /* 0x0000000b0a087290 */ /* 0x000fcc000fffe0ff */
[----:B--2---:R-:W-:Y:S02]  /*19a0*/  IMAD R17, R5, UR8, RZ ;  /* 0x0000000805117c24 */ /* 0x004fe4000f8e02ff */
[----:B-1----:R-:W-:-:S05]  /*19b0*/  IMAD.WIDE.U32 R2, R4, UR8, RZ ;  /* 0x0000000804027c25 */ /* 0x002fca000f8e00ff */
[----:B------:R-:W-:Y:S02]  /*19c0*/  IADD3 R17, PT, PT, R3, R17, RZ ;  /* 0x0000001103117210 */ /* 0x000fe40007ffe0ff */
[----:B------:R-:W-:Y:S02]  /*19d0*/  MOV R16, R2 ;  /* 0x0000000200107202 */ /* 0x000fe40000000f00 */
.L_x_6590:
        /* <DEDUP_REMOVED lines=14> */
.L_x_6591:
[----:B------:R-:W1:Y:S01]  /*1ac0*/  LDC.64 R2, c[0x0][0x3c0] ;  /* 0x0000f000ff027b82 */ /* 0x000e620000000a00 */
[----:B------:R-:W-:-:S06]  /*1ad0*/  UIADD3 UR10, UPT, UPT, UR10, UR11, URZ ;  /* 0x0000000b0a0a7290 */ /* 0x000fcc000fffe0ff */
[----:B-1---5:R-:W-:Y:S02]  /*1ae0*/  IMAD R7, R3, UR10, RZ ;  /* 0x0000000a03077c24 */ /* 0x022fe4000f8e02ff */
[----:B------:R-:W-:-:S05]  /*1af0*/  IMAD.WIDE.U32 R8, R2, UR10, RZ ;  /* 0x0000000a02087c25 */ /* 0x000fca000f8e00ff */
[----:B------:R-:W-:Y:S02]  /*1b00*/  IADD3 R7, PT, PT, R9, R7, RZ ;  /* 0x0000000709077210 */ /* 0x000fe40007ffe0ff */
[----:B------:R-:W-:-:S07]  /*1b10*/  MOV R6, R8 ;  /* 0x0000000800067202 */ /* 0x000fce0000000f00 */
.L_x_6592:
[----:B------:R-:W1:Y:S01]  /*1b20*/  LDC R9, c[0x0][0x3e8] ;  /* 0x0000fa00ff097b82 */ /* 0x000e620000000800 */
[----:B------:R-:W-:Y:S01]  /*1b30*/  MOV R8, UR18 ;  /* 0x0000001200087c02 */ /* 0x000fe20008000f00 */
[----:B------:R-:W-:Y:S01]  /*1b40*/  ULEA UR8, UR22, 0xffffffc0, 0x6 ;  /* 0xffffffc016087891 */ /* 0x000fe2000f8e30ff */
[----:B------:R-:W-:Y:S02]  /*1b50*/  MOV R18, R6 ;  /* 0x0000000600127202 */ /* 0x000fe40000000f00 */
[----:B------:R-:W-:Y:S02]  /*1b60*/  CS2R R228, SRZ ;  /* 0x0000000000e47805 */ /* 0x000fe4000001ff00 */
[----:B------:R-:W-:Y:S01]  /*1b70*/  IABS R8, R8 ;  /* 0x0000000800087213 */ /* 0x000fe20000000000 */
[----:B------:R-:W-:Y:S01]  /*1b80*/  USHF.R.S32.HI UR9, URZ, 0x1f, UR8 ;  /* 0x0000001fff097899 */ /* 0x000fe20008011408 */
[----:B------:R-:W-:Y:S01]  /*1b90*/  MOV R19, R7 ;  /* 0x0000000700137202 */ /* 0x000fe20000000f00 */
[----:B------:R-:W-:Y:S01]  /*1ba0*/  IMAD.WIDE.U32 R16, R4, UR8, R16 ;  /* 0x0000000804107c25 */ /* 0x000fe2000f8e0010 */
[----:B------:R-:W2:Y:S03]  /*1bb0*/  LDC.64 R6, c[0x0][0x3d0] ;  /* 0x0000f400ff067b82 */ /* 0x000ea60000000a00 */
[----:B------:R-:W-:Y:S01]  /*1bc0*/  IMAD.WIDE.U32 R18, R2, UR8, R18 ;  /* 0x0000000802127c25 */ /* 0x000fe2000f8e0012 */
[----:B-1----:R-:W-:-:S02]  /*1bd0*/  IABS R0, R9 ;  /* 0x0000000900007213 */ /* 0x002fc40000000000 */
[----:B------:R-:W-:Y:S02]  /*1be0*/  ISETP.NE.AND P3, PT, R9, RZ, PT ;  /* 0x000000ff0900720c */ /* 0x000fe40003f65270 */
[----:B------:R-:W1:Y:S08]  /*1bf0*/  I2F.RP R14, R0 ;  /* 0x00000000000e7306 */ /* 0x000e700000209400 */
[----:B-1----:R-:W1:Y:S02]  /*1c00*/  MUFU.RCP R12, R14 ;  /* 0x0000000e000c7308 */ /* 0x002e640000001000 */
[----:B-1----:R-:W-:-:S06]  /*1c10*/  IADD3 R12, PT, PT, R12, 0xffffffe, RZ ;  /* 0x0ffffffe0c0c7810 */ /* 0x002fcc0007ffe0ff */
[----:B------:R-:W1:Y:S02]  /*1c20*/  F2I.FTZ.U32.TRUNC.NTZ R13, R12 ;  /* 0x0000000c000d7305 */ /* 0x000e64000021f000 */
[----:B-1----:R-:W-:Y:S02]  /*1c30*/  IMAD.MOV R11, RZ, RZ, -R13 ;  /* 0x000000ffff0b7224 */ /* 0x002fe400078e0a0d */
[----:B------:R-:W-:Y:S02]  /*1c40*/  IMAD.MOV.U32 R12, RZ, RZ, RZ ;  /* 0x000000ffff0c7224 */ /* 0x000fe400078e00ff */
[----:B------:R-:W-:-:S04]  /*1c50*/  IMAD R10, R11, R0, RZ ;  /* 0x000000000b0a7224 */ /* 0x000fc800078e02ff */
[----:B------:R-:W-:Y:S01]  /*1c60*/  IMAD.HI.U32 R13, R13, R10, R12 ;  /* 0x0000000a0d0d7227 */ /* 0x000fe200078e000c */
[----:B------:R-:W-:-:S03]  /*1c70*/  MOV R10, R8 ;  /* 0x00000008000a7202 */ /* 0x000fc60000000f00 */
        /* <DEDUP_REMOVED lines=26> */
[C---:B------:R-:W-:Y:S02]  /*1e20*/  IMAD R0, R13.reuse, R11, R0 ;  /* 0x0000000b0d007224 */ /* 0x040fe400078e0200 */
[----:B------:R-:W-:-:S04]  /*1e30*/  IMAD.WIDE.U32 R16, R13, R6, R16 ;  /* 0x000000060d107225 */ /* 0x000fc800078e0010 */
[----:B------:R-:W-:Y:S01]  /*1e40*/  IMAD R7, R13, R7, R12 ;  /* 0x000000070d077224 */ /* 0x000fe200078e020c */
[----:B------:R-:W-:Y:S01]  /*1e50*/  MOV R12, R16 ;  /* 0x00000010000c7202 */ /* 0x000fe20000000f00 */
[----:B------:R-:W-:-:S03]  /*1e60*/  IMAD.IADD R6, R19, 0x1, R0 ;  /* 0x0000000113067824 */ /* 0x000fc600078e0200 */
[----:B------:R-:W-:-:S07]  /*1e70*/  IADD3 R0, PT, PT, R17, R7, RZ ;  /* 0x0000000711007210 */ /* 0x000fce0007ffe0ff */
.L_x_6588:
[----:B------:R-:W-:Y:S01]  /*1e80*/  UISETP.NE.AND UP0, UPT, UR6, -0x1, UPT ;  /* 0xffffffff0600788c */ /* 0x000fe2000bf05270 */
[----:B------:R-:W-:Y:S01]  /*1e90*/  IMAD.MOV.U32 R52, RZ, RZ, RZ ;  /* 0x000000ffff347224 */ /* 0x000fe200078e00ff */
[----:B------:R-:W1:Y:S01]  /*1ea0*/  LDCU.64 UR14, c[0x0][0x3b0] ;  /* 0x00007600ff0e77ac */ /* 0x000e620008000a00 */
[----:B------:R-:W2:Y:S01]  /*1eb0*/  LDCU.64 UR8, c[0x0][0x3c8] ;  /* 0x00007900ff0877ac */ /* 0x000ea20008000a00 */
[----:B------:R-:W-:-:S03]  /*1ec0*/  IMAD.SHL.U32 R98, R62, 0x8, RZ ;  /* 0x000000083e627824 */ /* 0x000fc600078e00ff */
[----:B------:R3:W5:Y:S01]  /*1ed0*/  @P0 LDG.E R52, desc[UR4][R106.64] ;  /* 0x000000046a340981 */ /* 0x000762000c1e1900 */
[----:B------:R-:W-:Y:S01]  /*1ee0*/  SHF.R.U32.HI R104, RZ, 0x3, R62 ;  /* 0x00000003ff687819 */ /* 0x000fe2000001163e */
[----:B------:R-:W-:Y:S02]  /*1ef0*/  IMAD.MOV.U32 R105, RZ, RZ, RZ ;  /* 0x000000ffff697224 */ /* 0x000fe400078e00ff */
[----:B------:R-:W4:Y:S01]  /*1f00*/  @!UP0 LDCU.64 UR10, c[0x0][0x398] ;  /* 0x00007300ff0a87ac */ /* 0x000f220008000a00 */
[----:B------:R-:W-:Y:S01]  /*1f10*/  LOP3.LUT R22, R98, 0x38, RZ, 0xc0, !PT ;  /* 0x0000003862167812 */ /* 0x000fe200078ec0ff */
[----:B------:R-:W3:Y:S01]  /*1f20*/  S2R R7, SR_CTAID.X ;  /* 0x0000000000077919 */ /* 0x000ee20000002500 */
[C---:B------:R-:W-:Y:S01]  /*1f30*/  SHF.L.U32 R96, R62.reuse, 0x2, RZ ;  /* 0x000000023e607819 */ /* 0x040fe200000006ff */
[----:B------:R-:W-:Y:S01]  /*1f40*/  IMAD.SHL.U32 R59, R62, 0x40, RZ ;  /* 0x000000403e3b7824 */ /* 0x000fe200078e00ff */
[----:B------:R-:W-:Y:S01]  /*1f50*/  IADD3 R12, P1, PT, R22, R12, RZ ;  /* 0x0000000c160c7210 */ /* 0x000fe20007f3e0ff */
[----:B------:R-:W-:Y:S01]  /*1f60*/  IMAD.SHL.U32 R61, R4, 0x10, RZ ;  /* 0x00000010043d7824 */ /* 0x000fe200078e00ff */
[----:B------:R-:W-:Y:S01]  /*1f70*/  LOP3.LUT R96, R96, 0x1c, RZ, 0xc0, !PT ;  /* 0x0000001c60607812 */ /* 0x000fe200078ec0ff */
[----:B------:R-:W-:Y:S01]  /*1f80*/  IMAD.SHL.U32 R83, R2, 0x10, RZ ;  /* 0x0000001002537824 */ /* 0x000fe200078e00ff */
[----:B-1----:R-:W-:Y:S01]  /*1f90*/  @UP0 UIMAD.WIDE.U32 UR16, UR6, UR14, URZ ;  /* 0x0000000e061002a5 */ /* 0x002fe2000f8e00ff */
[----:B------:R-:W-:-:S02]  /*1fa0*/  IADD3.X R13, PT, PT, RZ, R0, RZ, P1, !PT ;  /* 0x00000000ff0d7210 */ /* 0x000fc40000ffe4ff */
[----:B------:R-:W1:Y:S01]  /*1fb0*/  LDC R0, c[0x0][0x450] ;  /* 0x00011400ff007b82 */ /* 0x000e620000000800 */
[----:B--2---:R-:W-:Y:S01]  /*1fc0*/  IMAD.U32 R102, RZ, RZ, UR8 ;  /* 0x00000008ff667e24 */ /* 0x004fe2000f8e00ff */
[----:B------:R-:W-:Y:S01]  /*1fd0*/  LOP3.LUT R101, R59, 0x1c0, RZ, 0xc0, !PT ;  /* 0x000001c03b657812 */ /* 0x000fe200078ec0ff */
[C---:B------:R-:W-:Y:S01]  /*1fe0*/  IMAD.WIDE.U32 R12, R104.reuse, R4, R12 ;  /* 0x00000004680c7225 */ /* 0x040fe200078e000c */
[----:B------:R-:W-:Y:S01]  /*1ff0*/  SHF.R.U32.HI R64, RZ, 0x1, R62 ;  /* 0x00000001ff407819 */ /* 0x000fe2000001163e */
[----:B----4-:R-:W-:Y:S02]  /*2000*/  @!UP0 UIMAD.WIDE.U32 UR28, UR21, UR10, URZ ;  /* 0x0000000a151c82a5 */ /* 0x010fe4000f8e00ff */
[----:B------:R-:W-:Y:S01]  /*2010*/  IMAD R69, R104, R5, R13 ;  /* 0x0000000568457224 */ /* 0x000fe200078e020d */
[----:B------:R-:W-:Y:S01]  /*2020*/  LOP3.LUT R101, R101, 0x38, R98, 0xf8, !PT ;  /* 0x0000003865657812 */ /* 0x000fe200078ef862 */
[----:B------:R-:W-:Y:S01]  /*2030*/  IMAD.SHL.U32 R68, R12, 0x2, RZ ;  /* 0x000000020c447824 */ /* 0x000fe200078e00ff */
[----:B------:R-:W-:Y:S01]  /*2040*/  @!UP0 UIMAD UR11, UR21, UR11, UR29 ;  /* 0x0000000b150b82a4 */ /* 0x000fe2000f8e021d */
[----:B------:R-:W-:Y:S01]  /*2050*/  SHF.L.U64.HI R60, R4, 0x4, R5 ;  /* 0x00000004043c7819 */ /* 0x000fe20000010205 */
[----:B------:R-:W-:Y:S01]  /*2060*/  @UP0 UIMAD UR11, UR6, UR15, UR17 ;  /* 0x0000000f060b02a4 */ /* 0x000fe2000f8e0211 */
[----:B------:R-:W-:Y:S01]  /*2070*/  SHF.L.U64.HI R69, R12, 0x1, R69 ;  /* 0x000000010c457819 */ /* 0x000fe20000010245 */
[----:B------:R-:W-:Y:S01]  /*2080*/  @!UP0 UMOV UR10, UR28 ;  /* 0x0000001c000a8c82 */ /* 0x000fe20008000000 */
[----:B------:R-:W-:Y:S01]  /*2090*/  @UP0 UMOV UR10, UR16 ;  /* 0x00000010000a0c82 */ /* 0x000fe20008000000 */
[----:B------:R-:W-:Y:S01]  /*20a0*/  USHF.R.S32.HI UR6, URZ, 0x1f, UR18 ;  /* 0x0000001fff067899 */ /* 0x000fe20008011412 */
[----:B------:R-:W-:Y:S01]  /*20b0*/  IADD3 R14, P0, PT, R22, UR10, RZ ;  /* 0x0000000a160e7c10 */ /* 0x000fe2000ff1e0ff */
[----:B------:R-:W-:Y:S01]  /*20c0*/  UIADD3 UR28, UPT, UPT, UR22, -0x1, URZ ;  /* 0xffffffff161c7890 */ /* 0x000fe2000fffe0ff */
[----:B------:R-:W-:Y:S01]  /*20d0*/  SHF.L.U64.HI R78, R2, 0x4, R3 ;  /* 0x00000004024e7819 */ /* 0x000fe20000010203 */
[----:B------:R-:W-:Y:S01]  /*20e0*/  UIMAD UR6, UR6, UR8, URZ ;  /* 0x00000008060672a4 */ /* 0x000fe2000f8e02ff */
[----:B------:R-:W-:Y:S01]  /*20f0*/  LOP3.LUT R63, R62, 0x4, RZ, 0xc0, !PT ;  /* 0x000000043e3f7812 */ /* 0x000fe200078ec0ff */
[----:B------:R-:W-:Y:S01]  /*2100*/  IMAD.X R15, RZ, RZ, UR11, P0 ;  /* 0x0000000bff0f7e24 */ /* 0x000fe200080e06ff */
[----:B------:R-:W2:Y:S01]  /*2110*/  LDCU.64 UR10, c[0x0][0x388] ;  /* 0x00007100ff0a77ac */ /* 0x000ea20008000a00 */
[----:B------:R-:W-:Y:S01]  /*2120*/  IADD3 R10, P0, PT, R22, R10, RZ ;  /* 0x0000000a160a7210 */ /* 0x000fe20007f1e0ff */
[----:B------:R-:W-:Y:S01]  /*2130*/  IMAD.WIDE.U32 R102, R102, UR18, R14 ;  /* 0x0000001266667c25 */ /* 0x000fe2000f8e000e */
[----:B------:R-:W-:Y:S01]  /*2140*/  UIMAD UR6, UR18, UR9, UR6 ;  /* 0x00000009120672a4 */ /* 0x000fe2000f8e0206 */
[----:B-1----:R-:W-:Y:S01]  /*2150*/  LEA.HI R99, R0, R0, RZ, 0x1 ;  /* 0x0000000000637211 */ /* 0x002fe200078f08ff */
[----:B------:R-:W1:Y:S01]  /*2160*/  LDCU.64 UR8, c[0x0][0x390] ;  /* 0x00007200ff0877ac */ /* 0x000e620008000a00 */
[----:B------:R-:W-:Y:S01]  /*2170*/  IMAD.X R11, RZ, RZ, R6, P0 ;  /* 0x000000ffff0b7224 */ /* 0x000fe200000e0606 */
[----:B------:R-:W-:Y:S01]  /*2180*/  LOP3.LUT R58, R101, 0x8, R64, 0x78, !PT ;  /* 0x00000008653a7812 */ /* 0x000fe200078e7840 */
[----:B---3--:R-:W-:Y:S01]  /*2190*/  IMAD.WIDE.U32 R6, R7, 0x40, R104 ;  /* 0x0000004007067825 */ /* 0x008fe200078e0068 */
[----:B------:R-:W-:Y:S01]  /*21a0*/  IADD3 R103, PT, PT, R103, UR6, RZ ;  /* 0x0000000667677c10 */ /* 0x000fe2000fffe0ff */
[----:B------:R-:W-:Y:S01]  /*21b0*/  USHF.R.S32.HI UR6, URZ, 0x1f, UR24 ;  /* 0x0000001fff067899 */ /* 0x000fe20008011418 */
[----:B------:R-:W-:Y:S01]  /*21c0*/  SHF.R.S32.HI R99, RZ, 0x1, R99 ;  /* 0x00000001ff637819 */ /* 0x000fe20000011463 */
[----:B------:R-:W-:Y:S01]  /*21d0*/  IMAD.WIDE.U32 R10, R104, R2, R10 ;  /* 0x00000002680a7225 */ /* 0x000fe200078e000a */
[----:B------:R-:W-:-:S02]  /*21e0*/  USHF.L.U32 UR29, UR22, 0x6, URZ ;  /* 0x00000006161d7899 */ /* 0x000fc400080006ff */
[----:B------:R-:W-:Y:S01]  /*21f0*/  ULEA.HI UR6, UR6, UR24, URZ, 0x6 ;  /* 0x0000001806067291 */ /* 0x000fe2000f8f30ff */
[----:B------:R-:W-:Y:S01]  /*2200*/  IMAD R67, R104, R3, R11 ;  /* 0x0000000368437224 */ /* 0x000fe200078e020b */
[----:B--2---:R-:W-:Y:S01]  /*2210*/  IADD3 R68, P1, PT, R68, UR10, RZ ;  /* 0x0000000a44447c10 */ /* 0x004fe2000ff3e0ff */
[----:B------:R-:W-:Y:S01]  /*2220*/  IMAD.SHL.U32 R66, R10, 0x2, RZ ;  /* 0x000000020a427824 */ /* 0x000fe200078e00ff */
[----:B------:R-:W-:Y:S01]  /*2230*/  USHF.R.S32.HI UR6, URZ, 0x6, UR6 ;  /* 0x00000006ff067899 */ /* 0x000fe20008011406 */
[----:B------:R-:W-:Y:S01]  /*2240*/  IMAD R97, R104, R99, R96 ;  /* 0x0000006368617224 */ /* 0x000fe200078e0260 */
[----:B------:R-:W-:Y:S01]  /*2250*/  SHF.L.U64.HI R67, R10, 0x1, R67 ;  /* 0x000000010a437819 */ /* 0x000fe20000010243 */
[----:B------:R-:W-:Y:S01]  /*2260*/  IMAD R65, R7, UR14, RZ ;  /* 0x0000000e07417c24 */ /* 0x000fe2000f8e02ff */
[----:B------:R-:W-:Y:S01]  /*2270*/  UISETP.LT.AND UP0, UPT, UR7, UR6, UPT ;  /* 0x000000060700728c */ /* 0x000fe2000bf01270 */
[----:B-1----:R-:W-:Y:S01]  /*2280*/  IADD3 R66, P0, PT, R66, UR8, RZ ;  /* 0x0000000842427c10 */ /* 0x002fe2000ff1e0ff */
[----:B------:R-:W-:Y:S01]  /*2290*/  IMAD.IADD R96, R96, 0x1, R97 ;  /* 0x0000000160607824 */ /* 0x000fe200078e0261 */
[----:B------:R-:W-:Y:S01]  /*22a0*/  IADD3.X R69, PT, PT, R69, UR11, RZ, P1, !PT ;  /* 0x0000000b45457c10 */ /* 0x000fe20008ffe4ff */
[----:B------:R-:W-:Y:S01]  /*22b0*/  USEL UR6, UR7, UR6, !UP0 ;  /* 0x0000000607067287 */ /* 0x000fe2000c000000 */
[C---:B------:R-:W-:Y:S01]  /*22c0*/  IMAD R65, R6.reuse, UR15, R65 ;  /* 0x0000000f06417c24 */ /* 0x040fe2000f8e0241 */
[----:B------:R-:W-:Y:S01]  /*22d0*/  IADD3.X R67, PT, PT, R67, UR9, RZ, P0, !PT ;  /* 0x0000000943437c10 */ /* 0x000fe200087fe4ff */
[----:B------:R-:W-:Y:S01]  /*22e0*/  IMAD.WIDE.U32 R102, R6, UR14, R102 ;  /* 0x0000000e06667c25 */ /* 0x000fe2000f8e0066 */
[----:B------:R-:W-:Y:S01]  /*22f0*/  UISETP.GT.AND UP0, UPT, UR22, UR6, UPT ;  /* 0x000000061600728c */ /* 0x000fe2000bf04270 */
[----:B------:R-:W-:Y:S01]  /*2300*/  SHF.R.S32.HI R88, RZ, 0x1f, R97 ;  /* 0x0000001fff587819 */ /* 0x000fe20000011461 */
[----:B------:R-:W-:Y:S01]  /*2310*/  USHF.L.U32 UR27, UR28, 0x6, URZ ;  /* 0x000000061c1b7899 */ /* 0x000fe200080006ff */
[----:B------:R-:W-:Y:S01]  /*2320*/  SHF.R.S32.HI R86, RZ, 0x1f, R96 ;  /* 0x0000001fff567819 */ /* 0x000fe20000011460 */
[----:B------:R-:W-:Y:S01]  /*2330*/  IMAD.MOV.U32 R226, RZ, RZ, R66 ;  /* 0x000000ffffe27224 */ /* 0x000fe200078e0042 */
[----:B------:R-:W-:Y:S01]  /*2340*/  MOV R224, R68 ;  /* 0x0000004400e07202 */ /* 0x000fe20000000f00 */
[----:B------:R-:W-:Y:S01]  /*2350*/  IMAD.MOV.U32 R225, RZ, RZ, R69 ;  /* 0x000000ffffe17224 */ /* 0x000fe200078e0045 */
[----:B------:R-:W-:Y:S01]  /*2360*/  MOV R227, R67 ;  /* 0x0000004300e37202 */ /* 0x000fe20000000f00 */
[----:B------:R-:W-:Y:S01]  /*2370*/  IMAD.IADD R65, R103, 0x1, R65 ;  /* 0x0000000167417824 */ /* 0x000fe200078e0241 */
[----:B------:R-:W-:Y:S06]  /*2380*/  BRA.U !UP0, `(.L_x_6593) ;  /* 0x0000009908d47547 */ /* 0x000fec000b800000 */
[----:B------:R-:W1:Y:S01]  /*2390*/  LDC.64 R2, c[0x0][0x4a0] ;  /* 0x00012800ff027b82 */ /* 0x000e620000000a00 */
[----:B------:R-:W2:Y:S01]  /*23a0*/  LDCU.128 UR8, c[0x0][0x490] ;  /* 0x00009200ff0877ac */ /* 0x000ea20008000c00 */
[----:B------:R-:W-:Y:S01]  /*23b0*/  IMAD.U32 R94, RZ, RZ, UR27 ;  /* 0x0000001bff5e7e24 */ /* 0x000fe2000f8e00ff */
[----:B------:R-:W-:Y:S01]  /*23c0*/  @!P2 IADD3 R8, PT, PT, -R8, RZ, RZ ;  /* 0x000000ff0808a210 */ /* 0x000fe20007ffe1ff */
[----:B------:R-:W-:Y:S01]  /*23d0*/  IMAD.MOV.U32 R23, RZ, RZ, RZ ;  /* 0x000000ffff177224 */ /* 0x000fe200078e00ff */
[----:B------:R-:W3:Y:S01]  /*23e0*/  LDCU.128 UR16, c[0x0][0x4b0] ;  /* 0x00009600ff1077ac */ /* 0x000ee20008000c00 */
[----:B-----5:R-:W-:Y:S01]  /*23f0*/  VIADD R52, R52, UR27 ;  /* 0x0000001b34347c36 */ /* 0x020fe20008000000 */
[----:B------:R-:W-:Y:S01]  /*2400*/  SHF.R.S32.HI R5, RZ, 0x1f, R94 ;  /* 0x0000001fff057819 */ /* 0x000fe2000001145e */
[----:B------:R-:W4:Y:S01]  /*2410*/  LDC.64 R84, c[0x0][0x4a8] ;  /* 0x00012a00ff547b82 */ /* 0x000f220000000a00 */
[----:B------:R-:W4:Y:S01]  /*2420*/  LDCU.128 UR12, c[0x0][0x4c0] ;  /* 0x00009800ff0c77ac */ /* 0x000f220008000c00 */
[----:B------:R-:W-:Y:S01]  /*2430*/  SEL R8, R9, R8, !P3 ;  /* 0x0000000809087207 */ /* 0x000fe20005800000 */
[----:B------:R-:W-:Y:S01]  /*2440*/  IMAD R52, R52, R99, RZ ;  /* 0x0000006334347224 */ /* 0x000fe200078e02ff */
[C---:B------:R-:W-:Y:S01]  /*2450*/  IADD3 R93, PT, PT, R104.reuse, 0x10, RZ ;  /* 0x00000010685d7810 */ /* 0x040fe20007ffe0ff */
[----:B------:R-:W4:Y:S01]  /*2460*/  LDCU UR30, c[0x0][0x450] ;  /* 0x00008a00ff1e77ac */ /* 0x000f220008000800 */
[C---:B------:R-:W-:Y:S01]  /*2470*/  IMAD.SHL.U32 R95, R99.reuse, 0x10, RZ ;  /* 0x00000010635f7824 */ /* 0x040fe200078e00ff */
[----:B------:R-:W-:Y:S01]  /*2480*/  IADD3 R91, PT, PT, R104, 0x30, RZ ;  /* 0x00000030685b7810 */ /* 0x000fe20007ffe0ff */
[C---:B------:R-:W-:Y:S01]  /*2490*/  IMAD R90, R99.reuse, 0x30, RZ ;  /* 0x00000030635a7824 */ /* 0x040fe200078e02ff */
[----:B------:R-:W4:Y:S01]  /*24a0*/  LDCU.U8 UR31, c[0x0][0x533] ;  /* 0x0000a660ff1f77ac */ /* 0x000f220008000000 */
[----:B------:R-:W-:Y:S01]  /*24b0*/  IMAD.SHL.U32 R89, R99, 0x20, RZ ;  /* 0x0000002063597824 */ /* 0x000fe200078e00ff */
[----:B------:R-:W-:Y:S01]  /*24c0*/  LOP3.LUT R19, R22, 0x40, RZ, 0xfc, !PT ;  /* 0x0000004016137812 */ /* 0x000fe200078efcff */
[----:B--2---:R-:W-:Y:S01]  /*24d0*/  IMAD.U32 R7, RZ, RZ, UR10 ;  /* 0x0000000aff077e24 */ /* 0x004fe2000f8e00ff */
[----:B------:R-:W-:Y:S01]  /*24e0*/  USHF.R.S32.HI UR10, URZ, 0x1f, UR24 ;  /* 0x0000001fff0a7899 */ /* 0x000fe20008011418 */
[----:B------:R-:W-:Y:S01]  /*24f0*/  IMAD.U32 R0, RZ, RZ, UR11 ;  /* 0x0000000bff007e24 */ /* 0x000fe2000f8e00ff */
[----:B------:R-:W-:Y:S01]  /*2500*/  UMOV UR32, URZ ;  /* 0x000000ff00207c82 */ /* 0x000fe20008000000 */
[----:B-1----:R-:W-:Y:S01]  /*2510*/  IMAD.WIDE.U32 R10, R2, UR21, R22 ;  /* 0x00000015020a7c25 */ /* 0x002fe2000f8e0016 */
[----:B------:R-:W-:-:S02]  /*2520*/  LOP3.LUT R18, R22, 0x80, RZ, 0xfc, !PT ;  /* 0x0000008016127812 */ /* 0x000fc400078efcff */
[----:B------:R-:W-:Y:S01]  /*2530*/  LOP3.LUT R17, R22, 0xc0, RZ, 0xfc, !PT ;  /* 0x000000c016117812 */ /* 0x000fe200078efcff */
[----:B------:R-:W-:Y:S01]  /*2540*/  IMAD R11, R3, UR21, R11 ;  /* 0x00000015030b7c24 */ /* 0x000fe2000f8e020b */
[----:B------:R-:W-:Y:S01]  /*2550*/  SHF.R.S32.HI R82, RZ, 0x1f, R89 ;  /* 0x0000001fff527819 */ /* 0x000fe20000011459 */
[----:B---3--:R-:W-:Y:S01]  /*2560*/  IMAD R3, R5, UR16, RZ ;  /* 0x0000001005037c24 */ /* 0x008fe2000f8e02ff */
[----:B------:R-:W-:Y:S01]  /*2570*/  SHF.R.S32.HI R80, RZ, 0x1f, R90 ;  /* 0x0000001fff507819 */ /* 0x000fe2000001145a */
[----:B------:R-:W-:Y:S01]  /*2580*/  IMAD.WIDE.U32 R12, R7, UR21, R22 ;  /* 0x00000015070c7c25 */ /* 0x000fe2000f8e0016 */
[----:B----4-:R-:W-:Y:S02]  /*2590*/  SHF.L.U32 R79, R84, 0x6, RZ ;  /* 0x00000006544f7819 */ /* 0x010fe400000006ff */
[----:B------:R-:W-:Y:S01]  /*25a0*/  MOV R26, UR30 ;  /* 0x0000001e001a7c02 */ /* 0x000fe20008000f00 */
[C---:B------:R-:W-:Y:S01]  /*25b0*/  IMAD R2, R94.reuse, UR17, R3 ;  /* 0x000000115e027c24 */ /* 0x040fe2000f8e0203 */
[----:B------:R-:W-:Y:S01]  /*25c0*/  SHF.R.S32.HI R3, RZ, 0x1f, R8 ;  /* 0x0000001fff037819 */ /* 0x000fe20000011408 */
[----:B------:R-:W-:Y:S01]  /*25d0*/  IMAD.WIDE.U32 R6, R94, UR16, R10 ;  /* 0x000000105e067c25 */ /* 0x000fe2000f8e000a */
[----:B------:R-:W-:-:S03]  /*25e0*/  UISETP.NE.AND UP1, UPT, UR31, URZ, UPT ;  /* 0x000000ff1f00728c */ /* 0x000fc6000bf25270 */
[----:B------:R-:W-:Y:S01]  /*25f0*/  IMAD.MOV.U32 R14, RZ, RZ, R6 ;  /* 0x000000ffff0e7224 */ /* 0x000fe200078e0006 */
[----:B------:R-:W-:Y:S01]  /*2600*/  IADD3 R15, PT, PT, R7, R2, RZ ;  /* 0x00000002070f7210 */ /* 0x000fe20007ffe0ff */
[C---:B------:R-:W-:Y:S01]  /*2610*/  IMAD R7, R3.reuse, UR12, RZ ;  /* 0x0000000c03077c24 */ /* 0x040fe2000f8e02ff */
[----:B------:R-:W-:Y:S01]  /*2620*/  IADD3 R2, P0, PT, R104, -UR24, RZ ;  /* 0x8000001868027c10 */ /* 0x000fe2000ff1e0ff */
[----:B------:R-:W-:Y:S02]  /*2630*/  IMAD R3, R3, UR18, RZ ;  /* 0x0000001203037c24 */ /* 0x000fe4000f8e02ff */
[C---:B------:R-:W-:Y:S02]  /*2640*/  IMAD R4, R8.reuse, UR13, R7 ;  /* 0x0000000d08047c24 */ /* 0x040fe4000f8e0207 */
[----:B------:R-:W-:Y:S01]  /*2650*/  IMAD.WIDE.U32 R6, R8, UR12, R14 ;  /* 0x0000000c08067c25 */ /* 0x000fe2000f8e000e */
[----:B------:R-:W1:Y:S03]  /*2660*/  LDCU.64 UR12, c[0x0][0x4d0] ;  /* 0x00009a00ff0c77ac */ /* 0x000e660008000a00 */
[----:B------:R-:W-:-:S02]  /*2670*/  IMAD R10, R5, R84, RZ ;  /* 0x00000054050a7224 */ /* 0x000fc400078e02ff */
[----:B------:R-:W-:Y:S02]  /*2680*/  IMAD.IADD R5, R7, 0x1, R4 ;  /* 0x0000000107057824 */ /* 0x000fe400078e0204 */
[----:B------:R-:W-:Y:S02]  /*2690*/  IMAD.MOV.U32 R4, RZ, RZ, R6 ;  /* 0x000000ffff047224 */ /* 0x000fe400078e0006 */
[----:B------:R-:W-:Y:S01]  /*26a0*/  IMAD.X R21, RZ, RZ, ~UR10, P0 ;  /* 0x8000000aff157e24 */ /* 0x000fe200080e06ff */
[----:B------:R-:W-:Y:S01]  /*26b0*/  IADD3 R72, P0, PT, R52, R96, RZ ;  /* 0x0000006034487210 */ /* 0x000fe20007f1e0ff */
[----:B------:R-:W-:Y:S01]  /*26c0*/  IMAD R6, R8, UR19, R3 ;  /* 0x0000001308067c24 */ /* 0x000fe2000f8e0203 */
[----:B------:R-:W-:Y:S01]  /*26d0*/  SHF.R.S32.HI R3, RZ, 0x1f, R52 ;  /* 0x0000001fff037819 */ /* 0x000fe20000011434 */
[----:B------:R-:W-:Y:S01]  /*26e0*/  IMAD R13, R0, UR21, R13 ;  /* 0x00000015000d7c24 */ /* 0x000fe2000f8e020d */
[----:B------:R-:W-:Y:S01]  /*26f0*/  IADD3 R52, P1, PT, R52, R97, RZ ;  /* 0x0000006134347210 */ /* 0x000fe20007f3e0ff */
[C---:B------:R-:W-:Y:S01]  /*2700*/  IMAD R10, R94.reuse, R85, R10 ;  /* 0x000000555e0a7224 */ /* 0x040fe200078e020a */
[----:B------:R-:W2:Y:S01]  /*2710*/  LDCU.64 UR10, c[0x0][0x488] ;  /* 0x00009100ff0a77ac */ /* 0x000ea20008000a00 */
[C---:B------:R-:W-:Y:S01]  /*2720*/  IMAD.X R73, R3.reuse, 0x1, R86, P0 ;  /* 0x0000000103497824 */ /* 0x040fe200000e0656 */
[----:B------:R-:W-:Y:S01]  /*2730*/  IADD3.X R3, PT, PT, R3, R88, RZ, P1, !PT ;  /* 0x0000005803037210 */ /* 0x000fe20000ffe4ff */
[----:B------:R-:W-:Y:S01]  /*2740*/  IMAD.WIDE.U32 R12, R94, R84, R12 ;  /* 0x000000545e0c7225 */ /* 0x000fe200078e000c */
[----:B------:R-:W-:-:S02]  /*2750*/  UIADD3 UR19, UPT, UPT, UR24, -UR29, URZ ;  /* 0x8000001d18137290 */ /* 0x000fc4000fffe0ff */
[C---:B------:R-:W-:Y:S01]  /*2760*/  SHF.L.U64.HI R0, R52.reuse, 0x1, R3 ;  /* 0x0000000134007819 */ /* 0x040fe20000010203 */
[----:B------:R-:W-:Y:S01]  /*2770*/  IMAD R71, R21, UR16, RZ ;  /* 0x0000001015477c24 */ /* 0x000fe2000f8e02ff */
[----:B------:R-:W-:Y:S01]  /*2780*/  IADD3 R11, PT, PT, R13, R10, RZ ;  /* 0x0000000a0d0b7210 */ /* 0x000fe20007ffe0ff */
[----:B------:R-:W-:Y:S01]  /*2790*/  IMAD R21, R21, R84, RZ ;  /* 0x0000005415157224 */ /* 0x000fe200078e02ff */
[----:B------:R-:W-:Y:S01]  /*27a0*/  SHF.L.U32 R52, R52, 0x1, RZ ;  /* 0x0000000134347819 */ /* 0x000fe200000006ff */
[C---:B------:R-:W-:Y:S01]  /*27b0*/  IMAD R71, R2.reuse, UR17, R71 ;  /* 0x0000001102477c24 */ /* 0x040fe2000f8e0247 */
[----:B------:R-:W-:Y:S01]  /*27c0*/  MOV R10, R12 ;  /* 0x0000000c000a7202 */ /* 0x000fe20000000f00 */
[----:B------:R-:W-:Y:S01]  /*27d0*/  IMAD.WIDE.U32 R4, R2, UR16, R4 ;  /* 0x0000001002047c25 */ /* 0x000fe2000f8e0004 */
[----:B------:R-:W-:Y:S01]  /*27e0*/  IADD3 R24, P0, PT, R52, UR14, RZ ;  /* 0x0000000e34187c10 */ /* 0x000fe2000ff1e0ff */
[----:B------:R-:W-:Y:S01]  /*27f0*/  UIADD3 UR29, UPT, UPT, -UR29, UR26, URZ ;  /* 0x0000001a1d1d7290 */ /* 0x000fe2000fffe1ff */
[----:B------:R-:W-:Y:S01]  /*2800*/  SHF.L.U64.HI R73, R72, 0x1, R73 ;  /* 0x0000000148497819 */ /* 0x000fe20000010249 */
[----:B------:R-:W-:Y:S01]  /*2810*/  IMAD.WIDE.U32 R8, R8, UR18, R10 ;  /* 0x0000001208087c25 */ /* 0x000fe2000f8e000a */
[----:B------:R-:W-:Y:S01]  /*2820*/  IADD3.X R25, PT, PT, R0, UR15, RZ, P0, !PT ;  /* 0x0000000f00197c10 */ /* 0x000fe200087fe4ff */
[----:B------:R-:W-:Y:S01]  /*2830*/  USHF.L.U32 UR18, UR16, 0x6, URZ ;  /* 0x0000000610127899 */ /* 0x000fe200080006ff */
[----:B-1----:R-:W-:Y:S01]  /*2840*/  IADD3 R52, P0, PT, R52, UR12, RZ ;  /* 0x0000000c34347c10 */ /* 0x002fe2000ff1e0ff */
[----:B------:R-:W-:Y:S01]  /*2850*/  IMAD.IADD R7, R9, 0x1, R6 ;  /* 0x0000000109077824 */ /* 0x000fe200078e0206 */
[----:B------:R-:W-:Y:S01]  /*2860*/  LEA R70, P2, R4, UR8, 0x1 ;  /* 0x0000000804467c11 */ /* 0x000fe2000f8408ff */
[----:B------:R-:W-:Y:S01]  /*2870*/  IMAD.MOV.U32 R6, RZ, RZ, R8 ;  /* 0x000000ffff067224 */ /* 0x000fe200078e0008 */
[----:B------:R-:W-:Y:S01]  /*2880*/  IADD3.X R53, PT, PT, R0, UR13, RZ, P0, !PT ;  /* 0x0000000d00357c10 */ /* 0x000fe200087fe4ff */
[----:B------:R-:W-:Y:S01]  /*2890*/  IMAD.SHL.U32 R72, R72, 0x2, RZ ;  /* 0x0000000248487824 */ /* 0x000fe200078e00ff */
[----:B------:R-:W-:Y:S01]  /*28a0*/  IADD3 R0, P0, PT, RZ, -UR32, RZ ;  /* 0x80000020ff007c10 */ /* 0x000fe2000ff1e0ff */
[----:B------:R-:W-:Y:S01]  /*28b0*/  IMAD R21, R2, R85, R21 ;  /* 0x0000005502157224 */ /* 0x000fe200078e0215 */
[----:B------:R-:W-:Y:S01]  /*28c0*/  SHF.L.U64.HI R85, R84, 0x4, R85 ;  /* 0x0000000454557819 */ /* 0x000fe20000010255 */
[----:B------:R-:W-:Y:S01]  /*28d0*/  IMAD.WIDE.U32 R2, R2, R84, R6 ;  /* 0x0000005402027225 */ /* 0x000fe200078e0006 */
[----:B------:R-:W-:Y:S01]  /*28e0*/  IADD3 R74, P1, PT, R72, UR14, RZ ;  /* 0x0000000e484a7c10 */ /* 0x000fe2000ff3e0ff */
[----:B------:R-:W1:Y:S02]  /*28f0*/  LDCU.64 UR16, c[0x0][0x3c0] ;  /* 0x00007800ff1077ac */ /* 0x000e640008000a00 */
[----:B------:R-:W-:Y:S01]  /*2900*/  IMAD.IADD R71, R5, 0x1, R71 ;  /* 0x0000000105477824 */ /* 0x000fe200078e0247 */
[----:B------:R-:W-:Y:S01]  /*2910*/  IADD3 R21, PT, PT, R3, R21, RZ ;  /* 0x0000001503157210 */ /* 0x000fe20007ffe0ff */
[----:B------:R-:W-:Y:S01]  /*2920*/  IMAD.X R79, RZ, RZ, ~R79, P0 ;  /* 0x000000ffff4f7224 */ /* 0x000fe200000e0e4f */
[----:B------:R-:W-:Y:S01]  /*2930*/  IADD3.X R3, PT, PT, RZ, ~UR18, RZ, P0, !PT ;  /* 0x80000012ff037c10 */ /* 0x000fe200087fe4ff */
[----:B------:R-:W-:Y:S01]  /*2940*/  IMAD.SHL.U32 R87, R84, 0x10, RZ ;  /* 0x0000001054577824 */ /* 0x000fe200078e00ff */
[----:B------:R-:W-:Y:S01]  /*2950*/  IADD3.X R75, PT, PT, R73, UR15, RZ, P1, !PT ;  /* 0x0000000f494b7c10 */ /* 0x000fe20008ffe4ff */
[----:B------:R-:W-:Y:S01]  /*2960*/  VIADD R92, R104, 0x20 ;  /* 0x00000020685c7836 */ /* 0x000fe20000000000 */
[----:B------:R-:W-:Y:S01]  /*2970*/  LEA.HI.X R71, R4, UR9, R71, 0x1, P2 ;  /* 0x0000000904477c11 */ /* 0x000fe200090f0c47 */
[----:B------:R-:W3:Y:S01]  /*2980*/  LDCU.64 UR14, c[0x0][0x3b8] ;  /* 0x00007700ff0e77ac */ /* 0x000ee20008000a00 */
[----:B--2---:R-:W-:-:S02]  /*2990*/  LEA R20, P2, R2, UR10, 0x1 ;  /* 0x0000000a02147c11 */ /* 0x004fc4000f8408ff */
[----:B------:R-:W-:Y:S01]  /*29a0*/  IADD3 R72, P1, PT, R72, UR12, RZ ;  /* 0x0000000c48487c10 */ /* 0x000fe2000ff3e0ff */
[----:B------:R-:W-:Y:S01]  /*29b0*/  UMOV UR18, UR22 ;  /* 0x0000001600127c82 */ /* 0x000fe20008000000 */
[C---:B------:R-:W-:Y:S02]  /*29c0*/  SHF.R.S64 R81, R0.reuse, 0x1f, R79 ;  /* 0x0000001f00517819 */ /* 0x040fe4000000104f */
[----:B------:R-:W-:Y:S02]  /*29d0*/  SHF.R.S32.HI R84, RZ, 0x1f, R95 ;  /* 0x0000001fff547819 */ /* 0x000fe4000001145f */
[--C-:B------:R-:W-:Y:S02]  /*29e0*/  SHF.R.S64 R77, R0, 0x1f, R3.reuse ;  /* 0x0000001f004d7819 */ /* 0x100fe40000001003 */
[----:B------:R-:W-:Y:S02]  /*29f0*/  SHF.R.S32.HI R76, RZ, 0x1f, R3 ;  /* 0x0000001fff4c7819 */ /* 0x000fe40000011403 */
[----:B------:R-:W-:-:S02]  /*2a00*/  SHF.R.S32.HI R79, RZ, 0x1f, R79 ;  /* 0x0000001fff4f7819 */ /* 0x000fc4000001144f */
[----:B------:R-:W-:Y:S01]  /*2a10*/  LEA.HI.X R21, R2, UR11, R21, 0x1, P2 ;  /* 0x0000000b02157c11 */ /* 0x000fe200090f0c15 */
[----:B------:R-:W2:Y:S01]  /*2a20*/  LDCU.128 UR8, c[0x0][0x3a0] ;  /* 0x00007400ff0877ac */ /* 0x000ea20008000c00 */
[----:B------:R-:W-:Y:S01]  /*2a30*/  IADD3.X R73, PT, PT, R73, UR13, RZ, P1, !PT ;  /* 0x0000000d49497c10 */ /* 0x000fe20008ffe4ff */
[----:B-1-3--:R-:W4:Y:S06]  /*2a40*/  LDCU.64 UR12, c[0x0][0x4e0] ;  /* 0x00009c00ff0c77ac */ /* 0x00af2c0008000a00 */
.L_x_6615:
[----:B------:R-:W-:Y:S01]  /*2a50*/  UIADD3 UR29, UPT, UPT, UR29, 0x40, URZ ;  /* 0x000000401d1d7890 */ /* 0x000fe2000fffe0ff */
[----:B------:R-:W-:Y:S01]  /*2a60*/  BSSY.RECONVERGENT B1, `(.L_x_6594) ;  /* 0x00008e8000017945 */ /* 0x000fe20003800200 */
[----:B------:R-:W-:Y:S01]  /*2a70*/  UIADD3 UR19, UPT, UPT, UR19, 0x40, URZ ;  /* 0x0000004013137890 */ /* 0x000fe2000fffe0ff */
[----:B------:R-:W-:Y:S01]  /*2a80*/  IMAD.MOV.U32 R100, RZ, RZ, R94 ;  /* 0x000000ffff647224 */ /* 0x000fe200078e005e */
[----:B------:R-:W-:Y:S01]  /*2a90*/  UIADD3 UR18, UPT, UPT, UR18, -0x1, URZ ;  /* 0xffffffff12127890 */ /* 0x000fe2000fffe0ff */
[----:B------:R-:W-:Y:S01]  /*2aa0*/  VIADD R94, R94, 0xffffffc0 ;  /* 0xffffffc05e5e7836 */ /* 0x000fe20000000000 */
[C---:B------:R-:W-:Y:S02]  /*2ab0*/  ISETP.GE.AND P0, PT, R104.reuse, UR29, PT ;  /* 0x0000001d68007c0c */ /* 0x040fe4000bf06270 */
[C---:B------:R-:W-:Y:S02]  /*2ac0*/  ISETP.GE.AND P5, PT, R93.reuse, UR29, PT ;  /* 0x0000001d5d007c0c */ /* 0x040fe4000bfa6270 */
[----:B------:R-:W-:Y:S02]  /*2ad0*/  ISETP.GE.AND P0, PT, R104, UR19, !P0 ;  /* 0x0000001368007c0c */ /* 0x000fe4000c706270 */
[----:B------:R-:W-:Y:S02]  /*2ae0*/  ISETP.GE.AND P5, PT, R93, UR19, !P5 ;  /* 0x000000135d007c0c */ /* 0x000fe4000efa6270 */
[C---:B------:R-:W-:Y:S02]  /*2af0*/  ISETP.GE.AND P4, PT, R92.reuse, UR29, PT ;  /* 0x0000001d5c007c0c */ /* 0x040fe4000bf86270 */
[C---:B------:R-:W-:Y:S02]  /*2b00*/  ISETP.GE.AND P3, PT, R91.reuse, UR29, PT ;  /* 0x0000001d5b007c0c */ /* 0x040fe4000bf66270 */
[----:B------:R-:W-:Y:S02]  /*2b10*/  ISETP.GE.AND P4, PT, R92, UR19, !P4 ;  /* 0x000000135c007c0c */ /* 0x000fe4000e786270 */
[----:B------:R-:W-:Y:S03]  /*2b20*/  ISETP.GE.AND P3, PT, R91, UR19, !P3 ;  /* 0x000000135b007c0c */ /* 0x000fe6000df66270 */
[----:B------:R-:W3:Y:S02]  /*2b30*/  @P0 LDG.E.128 R28, desc[UR4][R70.64] ;  /* 0x00000004461c0981 */ /* 0x000ee4000c1e1d00 */
[----:B------:R-:W1:Y:S02]  /*2b40*/  @P5 LDC.64 R2, c[0x0][0x4b0] ;  /* 0x00012c00ff025b82 */ /* 0x000e640000000a00 */
[----:B---3--:R3:W-:Y:S01]  /*2b50*/  @P0 STG.E.128 desc[UR4][R66.64], R28 ;  /* 0x0000001c42000986 */ /* 0x0087e2000c101d04 */
[C---:B-1----:R-:W-:Y:S03]  /*2b60*/  @P5 LEA R42, P1, R2.reuse, R70, 0x5 ;  /* 0x00000046022a5211 */ /* 0x042fe600078228ff */
[----:B------:R-:W5:Y:S01]  /*2b70*/  @P0 LDG.E.128 R12, desc[UR4][R70.64+0x80] ;  /* 0x00008004460c0981 */ /* 0x000f62000c1e1d00 */
[----:B------:R-:W-:Y:S02]  /*2b80*/  @P5 LEA.HI.X R43, R2, R71, R3, 0x5, P1 ;  /* 0x00000047022b5211 */ /* 0x000fe400008f2c03 */
[----:B------:R-:W1:Y:S01]  /*2b90*/  @P4 LDC.64 R2, c[0x0][0x4b0] ;  /* 0x00012c00ff024b82 */ /* 0x000e620000000a00 */
[C---:B------:R-:W-:Y:S04]  /*2ba0*/  @P5 LEA R40, P1, R83.reuse, R66, 0x1 ;  /* 0x0000004253285211 */ /* 0x040fe800078208ff */
[----:B------:R-:W-:Y:S02]  /*2bb0*/  @P5 LEA.HI.X R41, R83, R67, R78, 0x1, P1 ;  /* 0x0000004353295211 */ /* 0x000fe400008f0c4e */
        /* <DEDUP_REMOVED lines=15> */
[----:B---3--:R-:W2:Y:S04]  /*2cb0*/  @P5 LDG.E.128 R28, desc[UR4][R42.64+0x80] ;  /* 0x000080042a1c5981 */ /* 0x008ea8000c1e1d00 */
        /* <DEDUP_REMOVED lines=19> */
[----:B------:R-:W3:Y:S04]  /*2df0*/  @P3 LDG.E.128 R4, desc[UR4][R40.64] ;  /* 0x0000000428043981 */ /* 0x000ee8000c1e1d00 */
[----:B---3--:R3:W-:Y:S04]  /*2e00*/  @P3 STG.E.128 desc[UR4][R32.64], R4 ;  /* 0x0000000420003986 */ /* 0x0087e8000c101d04 */
[----:B-1----:R-:W5:Y:S04]  /*2e10*/  @P3 LDG.E.128 R28, desc[UR4][R40.64+0x80] ;  /* 0x00008004281c3981 */ /* 0x002f68000c1e1d00 */
[----:B-----5:R3:W-:Y:S04]  /*2e20*/  @P3 STG.E.128 desc[UR4][R32.64+0x80], R28 ;  /* 0x0000801c20003986 */ /* 0x0207e8000c101d04 */
[----:B------:R-:W5:Y:S04]  /*2e30*/  @P3 LDG.E.128 R12, desc[UR4][R40.64+0x100] ;  /* 0x00010004280c3981 */ /* 0x000f68000c1e1d00 */
[----:B-----5:R3:W-:Y:S04]  /*2e40*/  @P3 STG.E.128 desc[UR4][R32.64+0x100], R12 ;  /* 0x0001000c20003986 */ /* 0x0207e8000c101d04 */
[----:B--2---:R-:W2:Y:S04]  /*2e50*/  @P3 LDG.E.128 R8, desc[UR4][R40.64+0x180] ;  /* 0x0001800428083981 */ /* 0x004ea8000c1e1d00 */
[----:B--2---:R3:W-:Y:S01]  /*2e60*/  @P3 STG.E.128 desc[UR4][R32.64+0x180], R8 ;  /* 0x0001800820003986 */ /* 0x0047e2000c101d04 */
[----:B------:R-:W-:Y:S05]  /*2e70*/  @P1 BRA `(.L_x_6595) ;  /* 0x0000000000d41947 */ /* 0x000fea0003800000 */
[----:B---3--:R-:W2:Y:S01]  /*2e80*/  @P0 LDG.E.128 R28, desc[UR4][R20.64] ;  /* 0x00000004141c0981 */ /* 0x008ea2000c1e1d00 */
[----:B------:R-:W1:Y:S01]  /*2e90*/  @P4 LDC.64 R2, c[0x0][0x4a8] ;  /* 0x00012a00ff024b82 */ /* 0x000e620000000a00 */
[C---:B------:R-:W-:Y:S01]  /*2ea0*/  @P5 LEA R42, P1, R87.reuse, R20, 0x1 ;  /* 0x00000014572a5211 */ /* 0x040fe200078208ff */
[----:B------:R-:W-:Y:S03]  /*2eb0*/  IMAD.MOV.U32 R26, RZ, RZ, RZ ;  /* 0x000000ffff1a7224 */ /* 0x000fe600078e00ff */
[----:B------:R-:W-:Y:S01]  /*2ec0*/  @P5 LEA.HI.X R43, R87, R21, R85, 0x1, P1 ;  /* 0x00000015572b5211 */ /* 0x000fe200008f0c55 */
[----:B--2---:R2:W-:Y:S04]  /*2ed0*/  @P0 STG.E.128 desc[UR4][R68.64], R28 ;  /* 0x0000001c44000986 */ /* 0x0045e8000c101d04 */
[----:B------:R-:W3:Y:S04]  /*2ee0*/  @P0 LDG.E.128 R12, desc[UR4][R20.64+0x80] ;  /* 0x00008004140c0981 */ /* 0x000ee8000c1e1d00 */
[----:B---3--:R3:W-:Y:S04]  /*2ef0*/  @P0 STG.E.128 desc[UR4][R68.64+0x80], R12 ;  /* 0x0000800c44000986 */ /* 0x0087e8000c101d04 */
[----:B------:R-:W5:Y:S04]  /*2f00*/  @P0 LDG.E.128 R8, desc[UR4][R20.64+0x100] ;  /* 0x0001000414080981 */ /* 0x000f68000c1e1d00 */
[----:B-----5:R5:W-:Y:S04]  /*2f10*/  @P0 STG.E.128 desc[UR4][R68.64+0x100], R8 ;  /* 0x0001000844000986 */ /* 0x020be8000c101d04 */
[----:B------:R-:W4:Y:S04]  /*2f20*/  @P0 LDG.E.128 R4, desc[UR4][R20.64+0x180] ;  /* 0x0001800414040981 */ /* 0x000f28000c1e1d00 */
[----:B----4-:R4:W-:Y:S01]  /*2f30*/  @P0 STG.E.128 desc[UR4][R68.64+0x180], R4 ;  /* 0x0001800444000986 */ /* 0x0109e2000c101d04 */
[C---:B------:R-:W-:Y:S03]  /*2f40*/  @P5 LEA R40, P0, R61.reuse, R68, 0x1 ;  /* 0x000000443d285211 */ /* 0x040fe600078008ff */
[----:B------:R-:W2:Y:S01]  /*2f50*/  @P5 LDG.E.128 R32, desc[UR4][R42.64] ;  /* 0x000000042a205981 */ /* 0x000ea2000c1e1d00 */
[----:B------:R-:W-:Y:S02]  /*2f60*/  @P5 LEA.HI.X R41, R61, R69, R60, 0x1, P0 ;  /* 0x000000453d295211 */ /* 0x000fe400000f0c3c */
[C---:B-1----:R-:W-:Y:S04]  /*2f70*/  @P4 LEA R36, P0, R2.reuse, R20, 0x6 ;  /* 0x0000001402244211 */ /* 0x042fe800078030ff */
[----:B------:R-:W-:Y:S02]  /*2f80*/  @P4 LEA.HI.X R37, R2, R21, R3, 0x6, P0 ;  /* 0x0000001502254211 */ /* 0x000fe400000f3403 */
[----:B------:R-:W1:Y:S02]  /*2f90*/  @P4 LDC.64 R2, c[0x0][0x3b8] ;  /* 0x0000ee00ff024b82 */ /* 0x000e640000000a00 */
[C---:B-1----:R-:W-:Y:S04]  /*2fa0*/  @P4 LEA R38, P0, R2.reuse, R68, 0x6 ;  /* 0x0000004402264211 */ /* 0x042fe800078030ff */
[----:B------:R-:W-:Y:S01]  /*2fb0*/  @P4 LEA.HI.X R39, R2, R69, R3, 0x6, P0 ;  /* 0x0000004502274211 */ /* 0x000fe200000f3403 */
[----:B--2---:R1:W-:Y:S04]  /*2fc0*/  @P5 STG.E.128 desc[UR4][R40.64], R32 ;  /* 0x0000002028005986 */ /* 0x0043e8000c101d04 */
[----:B------:R-:W2:Y:S04]  /*2fd0*/  @P5 LDG.E.128 R28, desc[UR4][R42.64+0x80] ;  /* 0x000080042a1c5981 */ /* 0x000ea8000c1e1d00 */
[----:B--2---:R2:W-:Y:S04]  /*2fe0*/  @P5 STG.E.128 desc[UR4][R40.64+0x80], R28 ;  /* 0x0000801c28005986 */ /* 0x0045e8000c101d04 */
[----:B---3--:R-:W3:Y:S04]  /*2ff0*/  @P5 LDG.E.128 R12, desc[UR4][R42.64+0x100] ;  /* 0x000100042a0c5981 */ /* 0x008ee8000c1e1d00 */
[----:B---3--:R3:W-:Y:S04]  /*3000*/  @P5 STG.E.128 desc[UR4][R40.64+0x100], R12 ;  /* 0x0001000c28005986 */ /* 0x0087e8000c101d04 */
[----:B-----5:R-:W5:Y:S04]  /*3010*/  @P5 LDG.E.128 R8, desc[UR4][R42.64+0x180] ;  /* 0x000180042a085981 */ /* 0x020f68000c1e1d00 */
[----:B-----5:R1:W-:Y:S04]  /*3020*/  @P5 STG.E.128 desc[UR4][R40.64+0x180], R8 ;  /* 0x0001800828005986 */ /* 0x0203e8000c101d04 */
[----:B----4-:R-:W4:Y:S04]  /*3030*/  @P4 LDG.E.128 R4, desc[UR4][R36.64] ;  /* 0x0000000424044981 */ /* 0x010f28000c1e1d00 */
[----:B----4-:R4:W-:Y:S04]  /*3040*/  @P4 STG.E.128 desc[UR4][R38.64], R4 ;  /* 0x0000000426004986 */ /* 0x0109e8000c101d04 */
[----:B-1----:R-:W5:Y:S04]  /*3050*/  @P4 LDG.E.128 R32, desc[UR4][R36.64+0x80] ;  /* 0x0000800424204981 */ /* 0x002f68000c1e1d00 */
[----:B-----5:R4:W-:Y:S04]  /*3060*/  @P4 STG.E.128 desc[UR4][R38.64+0x80], R32 ;  /* 0x0000802026004986 */ /* 0x0209e8000c101d04 */
[----:B--2---:R-:W2:Y:S04]  /*3070*/  @P4 LDG.E.128 R28, desc[UR4][R36.64+0x100] ;  /* 0x00010004241c4981 */ /* 0x004ea8000c1e1d00 */
[----:B--2---:R4:W-:Y:S04]  /*3080*/  @P4 STG.E.128 desc[UR4][R38.64+0x100], R28 ;  /* 0x0001001c26004986 */ /* 0x0049e8000c101d04 */
[----:B---3--:R-:W2:Y:S04]  /*3090*/  @P4 LDG.E.128 R12, desc[UR4][R36.64+0x180] ;  /* 0x00018004240c4981 */ /* 0x008ea8000c1e1d00 */
        /* <DEDUP_REMOVED lines=19> */
.L_x_6595:
[----:B------:R-:W-:Y:S05]  /*31d0*/  BRA.U !UP1, `(.L_x_6597) ;  /* 0x0000003109147547 */ /* 0x000fea000b800000 */
[C---:B------:R-:W-:Y:S01]  /*31e0*/  SHF.L.U64.HI R3, R95.reuse, 0x1, R84 ;  /* 0x000000015f037819 */ /* 0x040fe20000010254 */
[----:B---3--:R-:W-:Y:S01]  /*31f0*/  IMAD.SHL.U32 R5, R95, 0x2, RZ ;  /* 0x000000025f057824 */ /* 0x008fe200078e00ff */
        /* <DEDUP_REMOVED lines=10> */
[----:B------:R-:W3:Y:S06]  /*32a0*/  @!P0 LDG.E.64 R48, desc[UR4][R52.64] ;  /* 0x0000000434308981 */ /* 0x000eec000c1e1b00 */
[----:B------:R-:W5:Y:S01]  /*32b0*/  @!P0 LDG.E.64 R30, desc[UR4][R24.64] ;  /* 0x00000004181e8981 */ /* 0x000f62000c1e1b00 */
[C---:B--2---:R-:W-:Y:S01]  /*32c0*/  @!P0 LOP3.LUT R33, R36.reuse, 0xffff0000, RZ, 0xc0, !PT ;  /* 0xffff000024218812 */ /* 0x044fe200078ec0ff */
[----:B------:R-:W-:Y:S01]  /*32d0*/  @!P0 IMAD.U32 R46, R39, 0x10000, RZ ;  /* 0x00010000272e8824 */ /* 0x000fe200078e00ff */
[----:B------:R-:W-:Y:S01]  /*32e0*/  @!P0 LOP3.LUT R35, R37, 0xffff0000, RZ, 0xc0, !PT ;  /* 0xffff000025238812 */ /* 0x000fe200078ec0ff */
[----:B------:R-:W-:Y:S01]  /*32f0*/  @!P0 IMAD.U32 R45, R36, 0x10000, RZ ;  /* 0x00010000242d8824 */ /* 0x000fe200078e00ff */
[C---:B------:R-:W-:Y:S02]  /*3300*/  @!P0 LOP3.LUT R34, R38.reuse, 0xffff0000, RZ, 0xc0, !PT ;  /* 0xffff000026228812 */ /* 0x040fe400078ec0ff */
[----:B------:R-:W-:Y:S02]  /*3310*/  @!P0 SHF.L.U32 R44, R38, 0x10, RZ ;  /* 0x00000010262c8819 */ /* 0x000fe400000006ff */
[C---:B---3--:R-:W-:Y:S02]  /*3320*/  @!P0 SHF.L.U32 R43, R48.reuse, 0x10, RZ ;  /* 0x00000010302b8819 */ /* 0x048fe400000006ff */
        /* <DEDUP_REMOVED lines=36> */
[----:B------:R-:W5:Y:S06]  /*3570*/  @!P1 LDG.E.64 R46, desc[UR4][R52.64+0x40] ;  /* 0x00004004342e9981 */ /* 0x000f6c000c1e1b00 */
[----:B------:R-:W4:Y:S01]  /*3580*/  LDG.E.128 R32, desc[UR4][R20.64+0x80] ;  /* 0x0000800414207981 */ /* 0x000f22000c1e1d00 */
        /* <DEDUP_REMOVED lines=8> */
[C---:B----4-:R-:W-:Y:S02]  /*3610*/  @!P1 LOP3.LUT R41, R32.reuse, 0xffff0000, RZ, 0xc0, !PT ;  /* 0xffff000020299812 */ /* 0x050fe400078ec0ff */
        /* <DEDUP_REMOVED lines=121> */
.L_x_6599:
[----:B----4-:R-:W-:Y:S05]  /*3db0*/  BSYNC.RECONVERGENT B0 ;  /* 0x0000000000007941 */ /* 0x010fea0003800200 */
.L_x_6598:
[----:B------:R-:W-:Y:S04]  /*3dc0*/  BSSY.RECONVERGENT B0, `(.L_x_6600) ;  /* 0x00000ba000007945 */ /* 0x000fe80003800200 */
[----:B------:R-:W-:Y:S05]  /*3dd0*/  @!P5 BRA `(.L_x_6601) ;  /* 0x0000000800e0d947 */ /* 0x000fea0003800000 */
[----:B------:R-:W-:Y:S02]  /*3de0*/  ISETP.GE.AND P0, PT, R22, R26, PT ;  /* 0x0000001a1600720c */ /* 0x000fe40003f06270 */
[----:B------:R-:W-:Y:S02]  /*3df0*/  LEA R56, P1, R87, R20, 0x1 ;  /* 0x0000001457387211 */ /* 0x000fe400078208ff */
[----:B------:R-:W-:Y:S02]  /*3e00*/  LEA R50, P2, R61, R68, 0x1 ;  /* 0x000000443d327211 */ /* 0x000fe400078408ff */
        /* <DEDUP_REMOVED lines=181> */
.L_x_6601:
[----:B------:R-:W-:Y:S05]  /*4960*/  BSYNC.RECONVERGENT B0 ;  /* 0x0000000000007941 */ /* 0x000fea0003800200 */
.L_x_6600:
        /* <DEDUP_REMOVED lines=192> */
.L_x_6603:
[----:B------:R-:W-:Y:S05]  /*5570*/  BSYNC.RECONVERGENT B0 ;  /* 0x0000000000007941 */ /* 0x000fea0003800200 */
.L_x_6602:
        /* <DEDUP_REMOVED lines=195> */
.L_x_6605:
[----:B------:R-:W-:Y:S05]  /*61b0*/  BSYNC.RECONVERGENT B0 ;  /* 0x0000000000007941 */ /* 0x000fea0003800200 */
.L_x_6604:
[----:B------:R-:W2:Y:S01]  /*61c0*/  LDC R26, c[0x0][0x450] ;  /* 0x00011400ff1a7b82 */ /* 0x000ea20000000800 */
[----:B-1----:R-:W-:Y:S05]  /*61d0*/  IMAD.U32 R3, R108, -0x20, RZ ;  /* 0xffffffe06c037824 */ /* 0x002fea00078e00ff */
[C---:B------:R-:W-:Y:S02]  /*61e0*/  LEA R24, P1, R3.reuse, R24, 0x1 ;  /* 0x0000001803187211 */ /* 0x040fe400078208ff */
[C---:B------:R-:W-:Y:S02]  /*61f0*/  LEA R52, P0, R3.reuse, R52, 0x1 ;  /* 0x0000003403347211 */ /* 0x040fe400078008ff */
[C---:B------:R-:W-:Y:S02]  /*6200*/  LEA.HI.X.SX32 R25, R3.reuse, R25, 0x1, P1 ;  /* 0x0000001903197211 */ /* 0x040fe400008f0eff */
[----:B------:R-:W-:Y:S01]  /*6210*/  LEA.HI.X.SX32 R53, R3, R53, 0x1, P0 ;  /* 0x0000003503357211 */ /* 0x000fe200000f0eff */
[----:B------:R-:W-:Y:S05]  /*6220*/  BRA `(.L_x_6596) ;  /* 0x0000005400ac7947 */ /* 0x000fea0003800000 */
.L_x_6597:
[----:B---3--:R-:W-:Y:S01]  /*6230*/  LEA.HI R10, R26, R26, RZ, 0x1 ;  /* 0x0000001a1a0a7211 */ /* 0x008fe200078f08ff */
        /* <DEDUP_REMOVED lines=23> */
[----:B------:R-:W5:Y:S08]  /*63b0*/  @!P0 LDG.E.128 R40, desc[UR4][R40.64] ;  /* 0x0000000428288981 */ /* 0x000f70000c1e1d00 */
[----:B------:R-:W4:Y:S01]  /*63c0*/  @!P0 LDG.E.128 R32, desc[UR4][R30.64] ;  /* 0x000000041e208981 */ /* 0x000f22000c1e1d00 */
[C---:B---3--:R-:W-:Y:S01]  /*63d0*/  @!P0 LOP3.LUT R2, R12.reuse, 0xffff0000, RZ, 0xc0, !PT ;  /* 0xffff00000c028812 */ /* 0x048fe200078ec0ff */
        /* <DEDUP_REMOVED lines=20> */
[----:B----4-:R-:W-:Y:S01]  /*6520*/  @!P0 LOP3.LUT R28, R32, 0xffff0000, RZ, 0xc0, !PT ;  /* 0xffff0000201c8812 */ /* 0x010fe200078ec0ff */
        /* <DEDUP_REMOVED lines=295> */
.L_x_6607:
[----:B----4-:R-:W-:Y:S05]  /*77a0*/  BSYNC.RECONVERGENT B0 ;  /* 0x0000000000007941 */ /* 0x010fea0003800200 */
.L_x_6606:
[----:B------:R-:W-:Y:S04]  /*77b0*/  BSSY.RECONVERGENT B0, `(.L_x_6608) ;  /* 0x0000156000007945 */ /* 0x000fe80003800200 */
[----:B------:R-:W-:Y:S05]  /*77c0*/  @!P5 BRA `(.L_x_6609) ;  /* 0x000000140050d947 */ /* 0x000fea0003800000 */
[C---:B------:R-:W-:Y:S02]  /*77d0*/  ISETP.GE.AND P0, PT, R22.reuse, R26, PT ;  /* 0x0000001a1600720c */ /* 0x040fe40003f06270 */
[----:B------:R-:W-:Y:S02]  /*77e0*/  LEA R12, P2, R87, R20, 0x1 ;  /* 0x00000014570c7211 */ /* 0x000fe400078408ff */
[----:B------:R-:W-:Y:S02]  /*77f0*/  LEA R44, P5, R61, R68, 0x1 ;  /* 0x000000443d2c7211 */ /* 0x000fe400078a08ff */
[----:B------:R-:W-:Y:S02]  /*7800*/  LEA.HI.X R13, R87, R21, R85, 0x1, P2 ;  /* 0x00000015570d7211 */ /* 0x000fe400010f0c55 */
[----:B------:R-:W-:Y:S03]  /*7810*/  LEA.HI.X R45, R61, R69, R60, 0x1, P5 ;  /* 0x000000453d2d7211 */ /* 0x000fe600028f0c3c */
        /* <DEDUP_REMOVED lines=13> */
[----:B------:R-:W-:Y:S04]  /*78f0*/  @!P0 IADD3 R28, P1, PT, R3, R74, RZ ;  /* 0x0000004a031c8210 */ /* 0x000fe80007f3e0ff */
[----:B------:R-:W4:Y:S01]  /*7900*/  @!P0 LDG.E.128 R40, desc[UR4][R40.64] ;  /* 0x0000000428288981 */ /* 0x000f22000c1e1d00 */
[----:B------:R-:W-:Y:S01]  /*7910*/  @!P0 IMAD.X R29, R0, 0x1, R75, P1 ;  /* 0x00000001001d8824 */ /* 0x000fe200008e064b */
[----:B------:R-:W-:Y:S06]  /*7920*/  ISETP.GE.U32.OR P1, PT, R22, R9, P0 ;  /* 0x000000091600720c */ /* 0x000fec0000726470 */
[----:B------:R5:W3:Y:S01]  /*7930*/  @!P0 LDG.E.128 R32, desc[UR4][R28.64] ;  /* 0x000000041c208981 */ /* 0x000ae2000c1e1d00 */
[C---:B--2---:R-:W-:Y:S01]  /*7940*/  @!P0 LOP3.LUT R14, R7.reuse, 0xffff0000, RZ, 0xc0, !PT ;  /* 0xffff0000070e8812 */ /* 0x044fe200078ec0ff */
[----:B------:R-:W-:Y:S01]  /*7950*/  @!P0 IMAD.U32 R8, R7, 0x10000, RZ ;  /* 0x0001000007088824 */ /* 0x000fe200078e00ff */
[C---:B------:R-:W-:Y:S01]  /*7960*/  @!P0 LOP3.LUT R2, R4.reuse, 0xffff0000, RZ, 0xc0, !PT ;  /* 0xffff000004028812 */ /* 0x040fe200078ec0ff */
[----:B------:R-:W-:Y:S01]  /*7970*/  @!P0 IMAD.U32 R0, R4, 0x10000, RZ ;  /* 0x0001000004008824 */ /* 0x000fe200078e00ff */
[C---:B------:R-:W-:Y:S02]  /*7980*/  @!P0 SHF.L.U32 R3, R5.reuse, 0x10, RZ ;  /* 0x0000001005038819 */ /* 0x040fe400000006ff */
[----:B------:R-:W-:Y:S01]  /*7990*/  @!P0 LOP3.LUT R4, R5, 0xffff0000, RZ, 0xc0, !PT ;  /* 0xffff000005048812 */ /* 0x000fe200078ec0ff */
[C---:B------:R-:W-:Y:S01]  /*79a0*/  @!P0 IMAD.U32 R5, R6.reuse, 0x10000, RZ ;  /* 0x0001000006058824 */ /* 0x040fe200078e00ff */
[----:B------:R-:W-:Y:S01]  /*79b0*/  @!P0 LOP3.LUT R6, R6, 0xffff0000, RZ, 0xc0, !PT ;  /* 0xffff000006068812 */ /* 0x000fe200078ec0ff */
[C---:B----4-:R-:W-:Y:S01]  /*79c0*/  @!P0 IMAD.U32 R16, R42.reuse, 0x10000, RZ ;  /* 0x000100002a108824 */ /* 0x050fe200078e00ff */
[----:B------:R-:W-:Y:S01]  /*79d0*/  @!P0 SHF.L.U32 R7, R43, 0x10, RZ ;  /* 0x000000102b078819 */ /* 0x000fe200000006ff */
[----:B-----5:R-:W-:Y:S01]  /*79e0*/  @!P0 IMAD.U32 R28, R41, 0x10000, RZ ;  /* 0x00010000291c8824 */ /* 0x020fe200078e00ff */
        /* <DEDUP_REMOVED lines=10> */
[----:B---3--:R-:W-:Y:S01]  /*7a90*/  @!P0 LOP3.LUT R30, R33, 0xffff0000, RZ, 0xc0, !PT ;  /* 0xffff0000211e8812 */ /* 0x008fe200078ec0ff */
        /* <DEDUP_REMOVED lines=8> */
[----:B------:R-:W-:Y:S01]  /*7b20*/  @!P0 LOP3.LUT R15, R36, 0xffff0000, RZ, 0xc0, !PT ;  /* 0xffff0000240f8812 */ /* 0x000fe200078ec0ff */
        /* <DEDUP_REMOVED lines=49> */
[----:B------:R-:W3:Y:S08]  /*7e40*/  @!P1 LDG.E.128 R4, desc[UR4][R6.64+0x80] ;  /* 0x0000800406049981 */ /* 0x000ef0000c1e1d00 */
        /* <DEDUP_REMOVED lines=26> */
[----:B--2---:R-:W-:Y:S01]  /*7ff0*/  @!P1 LOP3.LUT R30, R43, 0xffff0000, RZ, 0xc0, !PT ;  /* 0xffff00002b1e9812 */ /* 0x004fe200078ec0ff */
[----:B------:R-:W-:Y:S01]  /*8000*/  @!P1 FMUL.FTZ R8, R14, R11 ;  /* 0x0000000b0e089220 */ /* 0x000fe20000410000 */
[----:B------:R-:W-:Y:S02]  /*8010*/  @!P1 IMAD.U32 R14, R40, 0x10000, RZ ;  /* 0x00010000280e9824 */ /* 0x000fe400078e00ff */
[----:B------:R-:W-:Y:S01]  /*8020*/  @!P0 FADD.FTZ R29, -R29, -RZ ;  /* 0x800000ff1d1d8221 */ /* 0x000fe20000010100 */
[----:B------:R-:W-:Y:S01]  /*8030*/  @!P1 FMUL.FTZ R0, R0, R31 ;  /* 0x0000001f00009220 */ /* 0x000fe20000410000 */
[----:B-----5:R-:W-:Y:S02]  /*8040*/  @!P1 IMAD.U32 R11, R32, 0x10000, RZ ;  /* 0x00010000200b9824 */ /* 0x020fe400078e00ff */
        /* <DEDUP_REMOVED lines=88> */
[----:B-----5:R-:W-:Y:S01]  /*85d0*/  @!P0 LOP3.LUT R15, R36, 0xffff0000, RZ, 0xc0, !PT ;  /* 0xffff0000240f8812 */ /* 0x020fe200078ec0ff */
        /* <DEDUP_REMOVED lines=115> */
.L_x_6609:
[----:B------:R-:W-:Y:S05]  /*8d10*/  BSYNC.RECONVERGENT B0 ;  /* 0x0000000000007941 */ /* 0x000fea0003800200 */
.L_x_6608:
        /* <DEDUP_REMOVED lines=93> */
[C---:B--2---:R-:W-:Y:S01]  /*92f0*/  LEA R44, P4, R32.reuse, R68, 0x6 ;  /* 0x00000044202c7211 */ /* 0x044fe200078830ff */
        /* <DEDUP_REMOVED lines=11> */
[----:B------:R-:W3:Y:S01]  /*93b0*/  LDG.E.128 R32, desc[UR4][R12.64+0x80] ;  /* 0x000080040c207981 */ /* 0x000ee2000c1e1d00 */
[----:B------:R-:W-:Y:S05]  /*93c0*/  @!P1 IADD3 R28, P0, PT, R29, R74, RZ ;  /* 0x0000004a1d1c9210 */ /* 0x000fea0007f1e0ff */
[----:B------:R-:W-:Y:S01]  /*93d0*/  @!P1 IMAD.X R29, R0, 0x1, R75, P0 ;  /* 0x00000001001d9824 */ /* 0x000fe200000e064b */
[----:B------:R-:W-:Y:S01]  /*93e0*/  ISETP.GE.U32.OR P0, PT, R19, R9, P1 ;  /* 0x000000091300720c */ /* 0x000fe20000f06470 */
[----:B------:R-:W4:Y:S08]  /*93f0*/  @!P1 LDG.E.128 R4, desc[UR4][R6.64+0x80] ;  /* 0x0000800406049981 */ /* 0x000f30000c1e1d00 */
[----:B------:R-:W5:Y:S08]  /*9400*/  @!P1 LDG.E.128 R108, desc[UR4][R108.64+0x80] ;  /* 0x000080046c6c9981 */ /* 0x000f70000c1e1d00 */
[----:B------:R1:W2:Y:S01]  /*9410*/  @!P1 LDG.E.128 R40, desc[UR4][R28.64+0x80] ;  /* 0x000080041c289981 */ /* 0x0002a2000c1e1d00 */
[C---:B----4-:R-:W-:Y:S01]  /*9420*/  @!P1 LOP3.LUT R14, R7.reuse, 0xffff0000, RZ, 0xc0, !PT ;  /* 0xffff0000070e9812 */ /* 0x050fe200078ec0ff */
[----:B------:R-:W-:Y:S01]  /*9430*/  @!P1 IMAD.U32 R8, R7, 0x10000, RZ ;  /* 0x0001000007089824 */ /* 0x000fe200078e00ff */
[C---:B------:R-:W-:Y:S01]  /*9440*/  @!P1 LOP3.LUT R2, R4.reuse, 0xffff0000, RZ, 0xc0, !PT ;  /* 0xffff000004029812 */ /* 0x040fe200078ec0ff */
[----:B------:R-:W-:Y:S01]  /*9450*/  @!P1 IMAD.U32 R0, R4, 0x10000, RZ ;  /* 0x0001000004009824 */ /* 0x000fe200078e00ff */
[C---:B------:R-:W-:Y:S02]  /*9460*/  @!P1 SHF.L.U32 R3, R5.reuse, 0x10, RZ ;  /* 0x0000001005039819 */ /* 0x040fe400000006ff */
[----:B------:R-:W-:Y:S01]  /*9470*/  @!P1 LOP3.LUT R4, R5, 0xffff0000, RZ, 0xc0, !PT ;  /* 0xffff000005049812 */ /* 0x000fe200078ec0ff */
[----:B------:R-:W-:Y:S01]  /*9480*/  @!P1 IMAD.U32 R5, R6, 0x10000, RZ ;  /* 0x0001000006059824 */ /* 0x000fe200078e00ff */
[C---:B-----5:R-:W-:Y:S01]  /*9490*/  @!P1 SHF.L.U32 R7, R111.reuse, 0x10, RZ ;  /* 0x000000106f079819 */ /* 0x060fe200000006ff */
        /* <DEDUP_REMOVED lines=20> */
[----:B---3--:R-:W-:Y:S02]  /*95e0*/  @!P1 IMAD.U32 R11, R32, 0x10000, RZ ;  /* 0x00010000200b9824 */ /* 0x008fe400078e00ff */
        /* <DEDUP_REMOVED lines=204> */
.L_x_6611:
[----:B------:R-:W-:Y:S05]  /*a2b0*/  BSYNC.RECONVERGENT B0 ;  /* 0x0000000000007941 */ /* 0x000fea0003800200 */
.L_x_6610:
        /* <DEDUP_REMOVED lines=347> */
.L_x_6613:
[----:B------:R-:W-:Y:S05]  /*b870*/  BSYNC.RECONVERGENT B0 ;  /* 0x0000000000007941 */ /* 0x000fea0003800200 */
.L_x_6612:
[----:B------:R-:W2:Y:S01]  /*b880*/  LDC R26, c[0x0][0x450] ;  /* 0x00011400ff1a7b82 */ /* 0x000ea20000000800 */
[----:B-1----:R-:W-:Y:S05]  /*b890*/  IMAD.U32 R3, R48, -0x20, RZ ;  /* 0xffffffe030037824 */ /* 0x002fea00078e00ff */
[C---:B------:R-:W-:Y:S02]  /*b8a0*/  LEA R74, P1, R3.reuse, R74, 0x1 ;  /* 0x0000004a034a7211 */ /* 0x040fe400078208ff */
[C---:B------:R-:W-:Y:S02]  /*b8b0*/  LEA R72, P0, R3.reuse, R72, 0x1 ;  /* 0x0000004803487211 */ /* 0x040fe400078008ff */
[C---:B------:R-:W-:Y:S02]  /*b8c0*/  LEA.HI.X.SX32 R75, R3.reuse, R75, 0x1, P1 ;  /* 0x0000004b034b7211 */ /* 0x040fe400008f0eff */
[----:B------:R-:W-:Y:S09]  /*b8d0*/  LEA.HI.X.SX32 R73, R3, R73, 0x1, P0 ;  /* 0x0000004903497211 */ /* 0x000ff200000f0eff */
.L_x_6596:
[----:B------:R-:W-:Y:S05]  /*b8e0*/  BSYNC.RECONVERGENT B1 ;  /* 0x0000000000017941 */ /* 0x000fea0003800200 */
.L_x_6594:
        /* <DEDUP_REMOVED lines=89> */
.L_x_6614:
[----:B------:R-:W-:Y:S01]  /*be80*/  UISETP.GT.AND UP0, UPT, UR18, UR6, UPT ;  /* 0x000000061200728c */ /* 0x000fe2000bf04270 */
[----:B------:R-:W-:Y:S02]  /*be90*/  IADD3 R70, P1, PT, R70, R77, RZ ;  /* 0x0000004d46467210 */ /* 0x000fe40007f3e0ff */
[----:B------:R-:W-:Y:S03]  /*bea0*/  IADD3 R20, P0, PT, R20, R81, RZ ;  /* 0x0000005114147210 */ /* 0x000fe60007f1e0ff */
[----:B------:R-:W-:Y:S02]  /*beb0*/  IMAD.X R71, R71, 0x1, R76, P1 ;  /* 0x0000000147477824 */ /* 0x000fe400008e064c */
[----:B------:R-:W-:Y:S01]  /*bec0*/  IMAD.X R21, R21, 0x1, R79, P0 ;  /* 0x0000000115157824 */ /* 0x000fe200000e064f */
[----:B------:R-:W-:Y:S07]  /*bed0*/  BRA.U UP0, `(.L_x_6615) ;  /* 0xffffff6900dc7547 */ /* 0x000fee000b83ffff */
.L_x_6593:
        /* <DEDUP_REMOVED lines=50> */
.L_x_6619:
[----:B------:R-:W-:Y:S05]  /*c200*/  BSYNC.RECONVERGENT B0 ;  /* 0x0000000000007941 */ /* 0x000fea0003800200 */
.L_x_6618:
        /* <DEDUP_REMOVED lines=12> */
.L_x_6617:
        /* <DEDUP_REMOVED lines=77> */
.L_x_6625:
[----:B------:R-:W-:Y:S05]  /*c7a0*/  BSYNC.RECONVERGENT B0 ;  /* 0x0000000000007941 */ /* 0x000fea0003800200 */
.L_x_6624:
[----:B-----5:R2:W-:Y:S01]  /*c7b0*/  STS.128 [R0], R28 ;  /* 0x0000001c00007388 */ /* 0x0205e20000000c00 */
[----:B------:R-:W-:Y:S01]  /*c7c0*/  LOP3.LUT R4, R22, 0x40, RZ, 0xfc, !PT ;  /* 0x0000004016047812 */ /* 0x000fe200078efcff */
[----:B------:R-:W-:Y:S03]  /*c7d0*/  BSSY.RECONVERGENT B0, `(.L_x_6626) ;  /* 0x0000029000007945 */ /* 0x000fe60003800200 */
[----:B------:R-:W-:-:S13]  /*c7e0*/  ISETP.GE.AND P0, PT, R4, R21, PT ;  /* 0x000000150400720c */ /* 0x000fda0003f06270 */
[----:B------:R-:W-:Y:S05]  /*c7f0*/  @P0 BRA `(.L_x_6627) ;  /* 0x0000000000980947 */ /* 0x000fea0003800000 */
[----:B------:R-:W3:Y:S04]  /*c800*/  LDG.E.64 R4, desc[UR4][R50.64+0x40] ;  /* 0x0000400432047981 */ /* 0x000ee8000c1e1b00 */
[----:B------:R-:W4:Y:S01]  /*c810*/  LDG.E.64 R6, desc[UR4][R40.64+0x40] ;  /* 0x0000400428067981 */ /* 0x000f22000c1e1b00 */
[C---:B------:R-:W-:Y:S01]  /*c820*/  LOP3.LUT R17, R25.reuse, 0xffff0000, RZ, 0xc0, !PT ;  /* 0xffff000019117812 */ /* 0x040fe200078ec0ff */
[----:B--2---:R-:W-:Y:S01]  /*c830*/  IMAD.U32 R29, R26, 0x10000, RZ ;  /* 0x000100001a1d7824 */ /* 0x004fe200078e00ff */
[----:B------:R-:W-:Y:S02]  /*c840*/  SHF.L.U32 R19, R25, 0x10, RZ ;  /* 0x0000001019137819 */ /* 0x000fe400000006ff */
        /* <DEDUP_REMOVED lines=33> */
.L_x_6627:
[----:B------:R-:W-:Y:S05]  /*ca60*/  BSYNC.RECONVERGENT B0 ;  /* 0x0000000000007941 */ /* 0x000fea0003800200 */
.L_x_6626:
[----:B------:R3:W-:Y:S01]  /*ca70*/  STS.128 [R0+0x2000], R24 ;  /* 0x0020001800007388 */ /* 0x0007e20000000c00 */
[----:B------:R-:W-:Y:S01]  /*ca80*/  LOP3.LUT R4, R22, 0x80, RZ, 0xfc, !PT ;  /* 0x0000008016047812 */ /* 0x000fe200078efcff */
[----:B------:R-:W-:Y:S03]  /*ca90*/  BSSY.RECONVERGENT B0, `(.L_x_6628) ;  /* 0x0000029000007945 */ /* 0x000fe60003800200 */
[----:B------:R-:W-:-:S13]  /*caa0*/  ISETP.GE.AND P0, PT, R4, R21, PT ;  /* 0x000000150400720c */ /* 0x000fda0003f06270 */
[----:B------:R-:W-:Y:S05]  /*cab0*/  @P0 BRA `(.L_x_6629) ;  /* 0x0000000000980947 */ /* 0x000fea0003800000 */
[----:B------:R-:W4:Y:S04]  /*cac0*/  LDG.E.64 R4, desc[UR4][R50.64+0x80] ;  /* 0x0000800432047981 */ /* 0x000f28000c1e1b00 */
[----:B------:R-:W5:Y:S01]  /*cad0*/  LDG.E.64 R6, desc[UR4][R40.64+0x80] ;  /* 0x0000800428067981 */ /* 0x000f62000c1e1b00 */
[C---:B------:R-:W-:Y:S01]  /*cae0*/  SHF.L.U32 R17, R13.reuse, 0x10, RZ ;  /* 0x000000100d117819 */ /* 0x040fe200000006ff */
[----:B--2---:R-:W-:Y:S01]  /*caf0*/  IMAD.U32 R28, R14, 0x10000, RZ ;  /* 0x000100000e1c7824 */ /* 0x004fe200078e00ff */
[----:B------:R-:W-:Y:S02]  /*cb00*/  LOP3.LUT R13, R13, 0xffff0000, RZ, 0xc0, !PT ;  /* 0xffff00000d0d7812 */ /* 0x000fe400078ec0ff */
[C---:B------:R-:W-:Y:S02]  /*cb10*/  SHF.L.U32 R19, R12.reuse, 0x10, RZ ;  /* 0x000000100c137819 */ /* 0x040fe400000006ff */
[----:B------:R-:W-:-:S02]  /*cb20*/  LOP3.LUT R29, R12, 0xffff0000, RZ, 0xc0, !PT ;  /* 0xffff00000c1d7812 */ /* 0x000fc400078ec0ff */
[C---:B---3--:R-:W-:Y:S02]  /*cb30*/  LOP3.LUT R25, R15.reuse, 0xffff0000, RZ, 0xc0, !PT ;  /* 0xffff00000f197812 */ /* 0x048fe400078ec0ff */
[----:B------:R-:W-:Y:S02]  /*cb40*/  SHF.L.U32 R27, R15, 0x10, RZ ;  /* 0x000000100f1b7819 */ /* 0x000fe400000006ff */
[----:B------:R-:W-:Y:S02]  /*cb50*/  LOP3.LUT R30, R14, 0xffff0000, RZ, 0xc0, !PT ;  /* 0xffff00000e1e7812 */ /* 0x000fe400078ec0ff */
[----:B----4-:R-:W-:Y:S02]  /*cb60*/  LOP3.LUT R20, R4, 0xffff0000, RZ, 0xc0, !PT ;  /* 0xffff000004147812 */ /* 0x010fe400078ec0ff */
[----:B------:R-:W-:Y:S02]  /*cb70*/  LOP3.LUT R15, R5, 0xffff0000, RZ, 0xc0, !PT ;  /* 0xffff0000050f7812 */ /* 0x000fe400078ec0ff */
[C---:B-----5:R-:W-:Y:S01]  /*cb80*/  LOP3.LUT R26, R6.reuse, 0xffff0000, RZ, 0xc0, !PT ;  /* 0xffff0000061a7812 */ /* 0x060fe200078ec0ff */
[----:B------:R-:W-:Y:S01]  /*cb90*/  FMUL.FTZ R12, R13, R20 ;  /* 0x000000140d0c7220 */ /* 0x000fe20000410000 */
[----:B------:R-:W-:Y:S01]  /*cba0*/  LOP3.LUT R24, R7, 0xffff0000, RZ, 0xc0, !PT ;  /* 0xffff000007187812 */ /* 0x000fe200078ec0ff */
[----:B------:R-:W-:Y:S01]  /*cbb0*/  IMAD.U32 R6, R6, 0x10000, RZ ;  /* 0x0001000006067824 */ /* 0x000fe200078e00ff */
        /* <DEDUP_REMOVED lines=8> */
[C---:B------:R-:W-:Y:S01]  /*cc40*/  FMUL.FTZ R17, R30.reuse, R5 ;  /* 0x000000051e117220 */ /* 0x040fe20000410000 */
[----:B------:R-:W-:Y:S01]  /*cc50*/  FMUL.FTZ R30, R30, R7 ;  /* 0x000000071e1e7220 */ /* 0x000fe20000410000 */
[----:B------:R-:W-:Y:S01]  /*cc60*/  FFMA.FTZ R15, R27, R15, R20 ;  /* 0x0000000f1b0f7223 */ /* 0x000fe20000010014 */
[C---:B------:R-:W-:Y:S01]  /*cc70*/  FMUL.FTZ R20, R29.reuse, R4 ;  /* 0x000000041d147220 */ /* 0x040fe20000410000 */
[----:B------:R-:W-:Y:S01]  /*cc80*/  FMUL.FTZ R29, R29, R6 ;  /* 0x000000061d1d7220 */ /* 0x000fe20000410000 */
[----:B------:R-:W-:Y:S01]  /*cc90*/  FFMA.FTZ R14, R27, R24, -R14 ;  /* 0x000000181b0e7223 */ /* 0x000fe2000001080e */
        /* <DEDUP_REMOVED lines=8> */
.L_x_6629:
[----:B------:R-:W-:Y:S05]  /*cd20*/  BSYNC.RECONVERGENT B0 ;  /* 0x0000000000007941 */ /* 0x000fea0003800200 */
.L_x_6628:
[----:B------:R4:W-:Y:S01]  /*cd30*/  STS.128 [R0+0x4000], R12 ;  /* 0x0040000c00007388 */ /* 0x0009e20000000c00 */
[----:B------:R-:W-:Y:S01]  /*cd40*/  LOP3.LUT R4, R22, 0xc0, RZ, 0xfc, !PT ;  /* 0x000000c016047812 */ /* 0x000fe200078efcff */
[----:B------:R-:W-:Y:S03]  /*cd50*/  BSSY.RECONVERGENT B0, `(.L_x_6630) ;  /* 0x000002a000007945 */ /* 0x000fe60003800200 */
[----:B------:R-:W-:-:S13]  /*cd60*/  ISETP.GE.AND P0, PT, R4, R21, PT ;  /* 0x000000150400720c */ /* 0x000fda0003f06270 */
[----:B------:R-:W-:Y:S05]  /*cd70*/  @P0 BRA `(.L_x_6631) ;  /* 0x00000000009c0947 */ /* 0x000fea0003800000 */
[----:B------:R-:W5:Y:S04]  /*cd80*/  LDG.E.64 R4, desc[UR4][R50.64+0xc0] ;  /* 0x0000c00432047981 */ /* 0x000f68000c1e1b00 */
[----:B------:R-:W2:Y:S01]  /*cd90*/  LDG.E.64 R6, desc[UR4][R40.64+0xc0] ;  /* 0x0000c00428067981 */ /* 0x000ea2000c1e1b00 */
[C---:B----4-:R-:W-:Y:S01]  /*cda0*/  SHF.L.U32 R12, R9.reuse, 0x10, RZ ;  /* 0x00000010090c7819 */ /* 0x050fe200000006ff */
[----:B---3--:R-:W-:Y:S01]  /*cdb0*/  IMAD.U32 R24, R10, 0x10000, RZ ;  /* 0x000100000a187824 */ /* 0x008fe200078e00ff */
[----:B------:R-:W-:Y:S02]  /*cdc0*/  LOP3.LUT R9, R9, 0xffff0000, RZ, 0xc0, !PT ;  /* 0xffff000009097812 */ /* 0x000fe400078ec0ff */
[C---:B------:R-:W-:Y:S02]  /*cdd0*/  SHF.L.U32 R13, R8.reuse, 0x10, RZ ;  /* 0x00000010080d7819 */ /* 0x040fe400000006ff */
[----:B------:R-:W-:-:S02]  /*cde0*/  LOP3.LUT R25, R8, 0xffff0000, RZ, 0xc0, !PT ;  /* 0xffff000008197812 */ /* 0x000fc400078ec0ff */
[C---:B------:R-:W-:Y:S02]  /*cdf0*/  SHF.L.U32 R19, R11.reuse, 0x10, RZ ;  /* 0x000000100b137819 */ /* 0x040fe400000006ff */
[----:B------:R-:W-:Y:S02]  /*ce00*/  LOP3.LUT R17, R11, 0xffff0000, RZ, 0xc0, !PT ;  /* 0xffff00000b117812 */ /* 0x000fe400078ec0ff */
[----:B------:R-:W-:Y:S02]  /*ce10*/  LOP3.LUT R26, R10, 0xffff0000, RZ, 0xc0, !PT ;  /* 0xffff00000a1a7812 */ /* 0x000fe400078ec0ff */
[----:B-----5:R-:W-:Y:S02]  /*ce20*/  LOP3.LUT R14, R4, 0xffff0000, RZ, 0xc0, !PT ;  /* 0xffff0000040e7812 */ /* 0x020fe400078ec0ff */
[C---:B------:R-:W-:Y:S01]  /*ce30*/  LOP3.LUT R8, R5.reuse, 0xffff0000, RZ, 0xc0, !PT ;  /* 0xffff000005087812 */ /* 0x040fe200078ec0ff */
[----:B------:R-:W-:Y:S01]  /*ce40*/  IMAD.U32 R5, R5, 0x10000, RZ ;  /* 0x0001000005057824 */ /* 0x000fe200078e00ff */
[----:B--2---:R-:W-:Y:S01]  /*ce50*/  LOP3.LUT R20, R6, 0xffff0000, RZ, 0xc0, !PT ;  /* 0xffff000006147812 */ /* 0x004fe200078ec0ff */
        /* <DEDUP_REMOVED lines=25> */
.L_x_6631:
[----:B------:R-:W-:Y:S05]  /*cff0*/  BSYNC.RECONVERGENT B0 ;  /* 0x0000000000007941 */ /* 0x000fea0003800200 */
.L_x_6630:
[----:B------:R1:W-:Y:S02]  /*d000*/  STS.128 [R0+0x6000], R8 ;  /* 0x0060000800007388 */ /* 0x0003e40000000c00 */
.L_x_6623:
[----:B------:R-:W-:Y:S05]  /*d010*/  BSYNC.RECONVERGENT B1 ;  /* 0x0000000000017941 */ /* 0x000fea0003800200 */
.L_x_6622:
        /* <DEDUP_REMOVED lines=59> */
[----:B------:R-:W-:-:S02]  /*d3d0*/  F2FP.BF16.F32.PACK_AB R28, R4, R19 ;  /* 0x00000013041c723e */ /* 0x000fc400000010ff */
[----:B------:R-:W-:Y:S02]  /*d3e0*/  F2FP.BF16.F32.PACK_AB R30, R5, R32 ;  /* 0x00000020051e723e */ /* 0x000fe400000010ff */
.L_x_6635:
[----:B------:R-:W-:Y:S05]  /*d3f0*/  BSYNC.RECONVERGENT B0 ;  /* 0x0000000000007941 */ /* 0x000fea0003800200 */
.L_x_6634:
[----:B-----5:R1:W-:Y:S01]  /*d400*/  STS.128 [R0+0x800], R28 ;  /* 0x0008001c00007388 */ /* 0x0203e20000000c00 */
[----:B---3--:R-:W-:Y:S01]  /*d410*/  LOP3.LUT R4, R22, 0x40, RZ, 0xfc, !PT ;  /* 0x0000004016047812 */ /* 0x008fe200078efcff */
[----:B------:R-:W-:Y:S03]  /*d420*/  BSSY.RECONVERGENT B0, `(.L_x_6636) ;  /* 0x0000033000007945 */ /* 0x000fe60003800200 */
[----:B------:R-:W-:-:S13]  /*d430*/  ISETP.GE.AND P0, PT, R4, R21, PT ;  /* 0x000000150400720c */ /* 0x000fda0003f06270 */
[----:B------:R-:W-:Y:S05]  /*d440*/  @P0 BRA `(.L_x_6637) ;  /* 0x0000000000c00947 */ /* 0x000fea0003800000 */
[----:B------:R-:W2:Y:S01]  /*d450*/  LDCU.64 UR10, c[0x0][0x4c8] ;  /* 0x00009900ff0a77ac */ /* 0x000ea20008000a00 */
[C---:B------:R-:W-:Y:S01]  /*d460*/  IADD3 R6, P0, PT, R43.reuse, R16, RZ ;  /* 0x000000102b067210 */ /* 0x040fe20007f1e0ff */
        /* <DEDUP_REMOVED lines=9> */
[----:B------:R-:W3:Y:S01]  /*d500*/  LDG.E.64 R4, desc[UR4][R4.64+0x40] ;  /* 0x0000400404047981 */ /* 0x000ee2000c1e1b00 */
[C---:B------:R-:W-:Y:S01]  /*d510*/  LOP3.LUT R17, R25.reuse, 0xffff0000, RZ, 0xc0, !PT ;  /* 0xffff000019117812 */ /* 0x040fe200078ec0ff */
[----:B------:R-:W-:Y:S01]  /*d520*/  IMAD.U32 R19, R25, 0x10000, RZ ;  /* 0x0001000019137824 */ /* 0x000fe200078e00ff */
[C---:B------:R-:W-:Y:S01]  /*d530*/  SHF.L.U32 R20, R24.reuse, 0x10, RZ ;  /* 0x0000001018147819 */ /* 0x040fe200000006ff */
[C---:B------:R-:W-:Y:S01]  /*d540*/  IMAD.U32 R34, R27.reuse, 0x10000, RZ ;  /* 0x000100001b227824 */ /* 0x040fe200078e00ff */
[----:B-1----:R-:W-:Y:S02]  /*d550*/  LOP3.LUT R31, R24, 0xffff0000, RZ, 0xc0, !PT ;  /* 0xffff0000181f7812 */ /* 0x002fe400078ec0ff */
[----:B------:R-:W-:-:S02]  /*d560*/  LOP3.LUT R32, R27, 0xffff0000, RZ, 0xc0, !PT ;  /* 0xffff00001b207812 */ /* 0x000fc400078ec0ff */
[C---:B------:R-:W-:Y:S02]  /*d570*/  SHF.L.U32 R29, R26.reuse, 0x10, RZ ;  /* 0x000000101a1d7819 */ /* 0x040fe400000006ff */
[----:B------:R-:W-:Y:S02]  /*d580*/  LOP3.LUT R26, R26, 0xffff0000, RZ, 0xc0, !PT ;  /* 0xffff00001a1a7812 */ /* 0x000fe400078ec0ff */
[----:B--2---:R-:W-:Y:S02]  /*d590*/  LOP3.LUT R30, R6, 0xffff0000, RZ, 0xc0, !PT ;  /* 0xffff0000061e7812 */ /* 0x004fe400078ec0ff */
[----:B---3--:R-:W-:Y:S02]  /*d5a0*/  LOP3.LUT R28, R4, 0xffff0000, RZ, 0xc0, !PT ;  /* 0xffff0000041c7812 */ /* 0x008fe400078ec0ff */
        /* <DEDUP_REMOVED lines=26> */
.L_x_6637:
[----:B------:R-:W-:Y:S05]  /*d750*/  BSYNC.RECONVERGENT B0 ;  /* 0x0000000000007941 */ /* 0x000fea0003800200 */
.L_x_6636:
[----:B------:R2:W-:Y:S01]  /*d760*/  STS.128 [R0+0x2800], R24 ;  /* 0x0028001800007388 */ /* 0x0005e20000000c00 */
[----:B------:R-:W-:Y:S01]  /*d770*/  LOP3.LUT R4, R22, 0x80, RZ, 0xfc, !PT ;  /* 0x0000008016047812 */ /* 0x000fe200078efcff */
[----:B------:R-:W-:Y:S03]  /*d780*/  BSSY.RECONVERGENT B0, `(.L_x_6638) ;  /* 0x0000033000007945 */ /* 0x000fe60003800200 */
[----:B------:R-:W-:-:S13]  /*d790*/  ISETP.GE.AND P0, PT, R4, R21, PT ;  /* 0x000000150400720c */ /* 0x000fda0003f06270 */
        /* <DEDUP_REMOVED lines=10> */
[----:B------:R-:W-:-:S04]  /*d840*/  IADD3.X R5, PT, PT, R5, UR9, RZ, P0, !PT ;  /* 0x0000000905057c10 */ /* 0x000fc800087fe4ff */
[----:B------:R-:W3:Y:S04]  /*d850*/  LDG.E.64 R6, desc[UR4][R6.64+0x80] ;  /* 0x0000800406067981 */ /* 0x000ee8000c1e1b00 */
[----:B------:R-:W4:Y:S01]  /*d860*/  LDG.E.64 R4, desc[UR4][R4.64+0x80] ;  /* 0x0000800404047981 */ /* 0x000f22000c1e1b00 */
[C---:B------:R-:W-:Y:S01]  /*d870*/  IMAD.U32 R17, R13.reuse, 0x10000, RZ ;  /* 0x000100000d117824 */ /* 0x040fe200078e00ff */
[----:B------:R-:W-:Y:S02]  /*d880*/  LOP3.LUT R13, R13, 0xffff0000, RZ, 0xc0, !PT ;  /* 0xffff00000d0d7812 */ /* 0x000fe400078ec0ff */
[C---:B------:R-:W-:Y:S02]  /*d890*/  SHF.L.U32 R19, R12.reuse, 0x10, RZ ;  /* 0x000000100c137819 */ /* 0x040fe400000006ff */
[----:B-1----:R-:W-:-:S02]  /*d8a0*/  LOP3.LUT R29, R12, 0xffff0000, RZ, 0xc0, !PT ;  /* 0xffff00000c1d7812 */ /* 0x002fc400078ec0ff */
[C---:B--2---:R-:W-:Y:S01]  /*d8b0*/  LOP3.LUT R25, R15.reuse, 0xffff0000, RZ, 0xc0, !PT ;  /* 0xffff00000f197812 */ /* 0x044fe200078ec0ff */
[----:B------:R-:W-:Y:S01]  /*d8c0*/  IMAD.U32 R27, R15, 0x10000, RZ ;  /* 0x000100000f1b7824 */ /* 0x000fe200078e00ff */
[C---:B------:R-:W-:Y:S02]  /*d8d0*/  LOP3.LUT R30, R14.reuse, 0xffff0000, RZ, 0xc0, !PT ;  /* 0xffff00000e1e7812 */ /* 0x040fe400078ec0ff */
[----:B------:R-:W-:Y:S02]  /*d8e0*/  SHF.L.U32 R28, R14, 0x10, RZ ;  /* 0x000000100e1c7819 */ /* 0x000fe400000006ff */
[----:B---3--:R-:W-:Y:S02]  /*d8f0*/  LOP3.LUT R26, R6, 0xffff0000, RZ, 0xc0, !PT ;  /* 0xffff0000061a7812 */ /* 0x008fe400078ec0ff */
[----:B----4-:R-:W-:Y:S02]  /*d900*/  LOP3.LUT R20, R4, 0xffff0000, RZ, 0xc0, !PT ;  /* 0xffff000004147812 */ /* 0x010fe400078ec0ff */
[----:B------:R-:W-:-:S03]  /*d910*/  LOP3.LUT R24, R7, 0xffff0000, RZ, 0xc0, !PT ;  /* 0xffff000007187812 */ /* 0x000fc600078ec0ff */
[C---:B------:R-:W-:Y:S01]  /*d920*/  FMUL.FTZ R12, R13.reuse, R20 ;  /* 0x000000140d0c7220 */ /* 0x040fe20000410000 */
[----:B------:R-:W-:Y:S01]  /*d930*/  FMUL.FTZ R13, R13, R26 ;  /* 0x0000001a0d0d7220 */ /* 0x000fe20000410000 */
[----:B------:R-:W-:Y:S01]  /*d940*/  LOP3.LUT R15, R5, 0xffff0000, RZ, 0xc0, !PT ;  /* 0xffff0000050f7812 */ /* 0x000fe200078ec0ff */
[----:B------:R-:W-:Y:S02]  /*d950*/  IMAD.U32 R4, R4, 0x10000, RZ ;  /* 0x0001000004047824 */ /* 0x000fe400078e00ff */
[----:B------:R-:W-:Y:S01]  /*d960*/  FFMA.FTZ R13, R17, R20, R13 ;  /* 0x00000014110d7223 */ /* 0x000fe2000001000d */
[----:B------:R-:W-:Y:S01]  /*d970*/  FMUL.FTZ R20, R25, R24 ;  /* 0x0000001819147220 */ /* 0x000fe20000410000 */
[----:B------:R-:W-:Y:S01]  /*d980*/  SHF.L.U32 R6, R6, 0x10, RZ ;  /* 0x0000001006067819 */ /* 0x000fe200000006ff */
[----:B------:R-:W-:Y:S01]  /*d990*/  IMAD.U32 R5, R5, 0x10000, RZ ;  /* 0x0001000005057824 */ /* 0x000fe200078e00ff */
[----:B------:R-:W-:Y:S01]  /*d9a0*/  SHF.L.U32 R7, R7, 0x10, RZ ;  /* 0x0000001007077819 */ /* 0x000fe200000006ff */
[-C--:B------:R-:W-:Y:S01]  /*d9b0*/  FMUL.FTZ R14, R25, R15.reuse ;  /* 0x0000000f190e7220 */ /* 0x080fe20000410000 */
[----:B------:R-:W-:Y:S01]  /*d9c0*/  FFMA.FTZ R12, R17, R26, -R12 ;  /* 0x0000001a110c7223 */ /* 0x000fe2000001080c */
[----:B------:R-:W-:Y:S01]  /*d9d0*/  FFMA.FTZ R15, R27, R15, R20 ;  /* 0x0000000f1b0f7223 */ /* 0x000fe20000010014 */
[C---:B------:R-:W-:Y:S01]  /*d9e0*/  FMUL.FTZ R20, R29.reuse, R4 ;  /* 0x000000041d147220 */ /* 0x040fe20000410000 */
[C---:B------:R-:W-:Y:S01]  /*d9f0*/  FMUL.FTZ R17, R30.reuse, R5 ;  /* 0x000000051e117220 */ /* 0x040fe20000410000 */
[----:B------:R-:W-:Y:S01]  /*da00*/  FMUL.FTZ R29, R29, R6 ;  /* 0x000000061d1d7220 */ /* 0x000fe20000410000 */
[-C--:B------:R-:W-:Y:S01]  /*da10*/  FMUL.FTZ R30, R30, R7.reuse ;  /* 0x000000071e1e7220 */ /* 0x080fe20000410000 */
[----:B------:R-:W-:Y:S01]  /*da20*/  FFMA.FTZ R14, R27, R24, -R14 ;  /* 0x000000181b0e7223 */ /* 0x000fe2000001080e */
        /* <DEDUP_REMOVED lines=8> */
.L_x_6639:
[----:B------:R-:W-:Y:S05]  /*dab0*/  BSYNC.RECONVERGENT B0 ;  /* 0x0000000000007941 */ /* 0x000fea0003800200 */
.L_x_6638:
[----:B------:R3:W-:Y:S01]  /*dac0*/  STS.128 [R0+0x4800], R12 ;  /* 0x0048000c00007388 */ /* 0x0007e20000000c00 */
[----:B------:R-:W-:Y:S01]  /*dad0*/  LOP3.LUT R4, R22, 0xc0, RZ, 0xfc, !PT ;  /* 0x000000c016047812 */ /* 0x000fe200078efcff */
[----:B------:R-:W-:Y:S03]  /*dae0*/  BSSY.RECONVERGENT B0, `(.L_x_6640) ;  /* 0x0000034000007945 */ /* 0x000fe60003800200 */
[----:B------:R-:W-:-:S13]  /*daf0*/  ISETP.GE.AND P0, PT, R4, R21, PT ;  /* 0x000000150400720c */ /* 0x000fda0003f06270 */
[----:B------:R-:W-:Y:S05]  /*db00*/  @P0 BRA `(.L_x_6641) ;  /* 0x0000000000c40947 */ /* 0x000fea0003800000 */
[----:B------:R-:W4:Y:S01]  /*db10*/  LDCU.64 UR8, c[0x0][0x4d0] ;  /* 0x00009a00ff0877ac */ /* 0x000f220008000a00 */
[C---:B------:R-:W-:Y:S01]  /*db20*/  IADD3 R4, P0, PT, R43.reuse, R16, RZ ;  /* 0x000000102b047210 */ /* 0x040fe20007f1e0ff */
[----:B------:R-:W5:Y:S03]  /*db30*/  LDCU.64 UR10, c[0x0][0x4c8] ;  /* 0x00009900ff0a77ac */ /* 0x000f660008000a00 */
[----:B------:R-:W-:Y:S01]  /*db40*/  LEA.HI.X.SX32 R43, R43, R18, 0x1, P0 ;  /* 0x000000122b2b7211 */ /* 0x000fe200000f0eff */
[----:B------:R-:W-:-:S03]  /*db50*/  IMAD.SHL.U32 R5, R4, 0x2, RZ ;  /* 0x0000000204057824 */ /* 0x000fc600078e00ff */
[----:B------:R-:W-:Y:S02]  /*db60*/  SHF.L.U64.HI R43, R4, 0x1, R43 ;  /* 0x00000001042b7819 */ /* 0x000fe4000001022b */
[C---:B----4-:R-:W-:Y:S02]  /*db70*/  IADD3 R4, P0, PT, R5.reuse, UR8, RZ ;  /* 0x0000000805047c10 */ /* 0x050fe4000ff1e0ff */
[----:B-----5:R-:W-:Y:S02]  /*db80*/  IADD3 R6, P1, PT, R5, UR10, RZ ;  /* 0x0000000a05067c10 */ /* 0x020fe4000ff3e0ff */
[C---:B------:R-:W-:Y:S02]  /*db90*/  IADD3.X R5, PT, PT, R43.reuse, UR9, RZ, P0, !PT ;  /* 0x000000092b057c10 */ /* 0x040fe400087fe4ff */
[----:B------:R-:W-:-:S04]  /*dba0*/  IADD3.X R7, PT, PT, R43, UR11, RZ, P1, !PT ;  /* 0x0000000b2b077c10 */ /* 0x000fc80008ffe4ff */
[----:B------:R-:W4:Y:S04]  /*dbb0*/  LDG.E.64 R4, desc[UR4][R4.64+0xc0] ;  /* 0x0000c00404047981 */ /* 0x000f28000c1e1b00 */
[----:B------:R-:W5:Y:S01]  /*dbc0*/  LDG.E.64 R6, desc[UR4][R6.64+0xc0] ;  /* 0x0000c00406067981 */ /* 0x000f62000c1e1b00 */
[C---:B---3--:R-:W-:Y:S01]  /*dbd0*/  IMAD.U32 R12, R9.reuse, 0x10000, RZ ;  /* 0x00010000090c7824 */ /* 0x048fe200078e00ff */
[----:B------:R-:W-:Y:S01]  /*dbe0*/  LOP3.LUT R9, R9, 0xffff0000, RZ, 0xc0, !PT ;  /* 0xffff000009097812 */ /* 0x000fe200078ec0ff */
[----:B------:R-:W-:Y:S01]  /*dbf0*/  IMAD.U32 R19, R11, 0x10000, RZ ;  /* 0x000100000b137824 */ /* 0x000fe200078e00ff */
[C---:B------:R-:W-:Y:S02]  /*dc00*/  SHF.L.U32 R13, R8.reuse, 0x10, RZ ;  /* 0x00000010080d7819 */ /* 0x040fe400000006ff */
[----:B--2---:R-:W-:-:S02]  /*dc10*/  LOP3.LUT R25, R8, 0xffff0000, RZ, 0xc0, !PT ;  /* 0xffff000008197812 */ /* 0x004fc400078ec0ff */
[----:B------:R-:W-:Y:S02]  /*dc20*/  LOP3.LUT R17, R11, 0xffff0000, RZ, 0xc0, !PT ;  /* 0xffff00000b117812 */ /* 0x000fe400078ec0ff */
[C---:B------:R-:W-:Y:S02]  /*dc30*/  SHF.L.U32 R24, R10.reuse, 0x10, RZ ;  /* 0x000000100a187819 */ /* 0x040fe400000006ff */
[----:B------:R-:W-:Y:S02]  /*dc40*/  LOP3.LUT R26, R10, 0xffff0000, RZ, 0xc0, !PT ;  /* 0xffff00000a1a7812 */ /* 0x000fe400078ec0ff */
[C---:B----4-:R-:W-:Y:S01]  /*dc50*/  LOP3.LUT R14, R4.reuse, 0xffff0000, RZ, 0xc0, !PT ;  /* 0xffff0000040e7812 */ /* 0x050fe200078ec0ff */
[----:B------:R-:W-:Y:S01]  /*dc60*/  IMAD.U32 R4, R4, 0x10000, RZ ;  /* 0x0001000004047824 */ /* 0x000fe200078e00ff */
        /* <DEDUP_REMOVED lines=27> */
.L_x_6641:
[----:B------:R-:W-:Y:S05]  /*de20*/  BSYNC.RECONVERGENT B0 ;  /* 0x0000000000007941 */ /* 0x000fea0003800200 */
.L_x_6640:
[----:B------:R4:W-:Y:S02]  /*de30*/  STS.128 [R0+0x6800], R8 ;  /* 0x0068000800007388 */ /* 0x0009e40000000c00 */
.L_x_6633:
[----:B------:R-:W-:Y:S05]  /*de40*/  BSYNC.RECONVERGENT B1 ;  /* 0x0000000000017941 */ /* 0x000fea0003800200 */
.L_x_6632:
[----:B------:R-:W-:Y:S01]  /*de50*/  IADD3 R40, PT, PT, R104, 0x20, RZ ;  /* 0x0000002068287810 */ /* 0x000fe20007ffe0ff */
[----:B------:R-:W-:Y:S03]  /*de60*/  BSSY.RECONVERGENT B1, `(.L_x_6642) ;  /* 0x00000e3000017945 */ /* 0x000fe60003800200 */
[----:B------:R-:W-:-:S13]  /*de70*/  ISETP.GE.AND P0, PT, R40, UR14, PT ;  /* 0x0000000e28007c0c */ /* 0x000fda000bf06270 */
[----:B------:R-:W-:Y:S05]  /*de80*/  @P0 BRA `(.L_x_6643) ;  /* 0x0000000c00800947 */ /* 0x000fea0003800000 */
[----:B------:R-:W-:-:S04]  /*de90*/  LEA R4, P0, R2, R44, 0x6 ;  /* 0x0000002c02047211 */ /* 0x000fc800078030ff */
[----:B------:R-:W-:-:S05]  /*dea0*/  LEA.HI.X R5, R2, R45, R3, 0x6, P0 ;  /* 0x0000002d02057211 */ /* 0x000fca00000f3403 */
[----:B--23--:R2:W5:Y:S04]  /*deb0*/  LDG.E.128 R24, desc[UR4][R4.64+0x80] ;  /* 0x0000800404187981 */ /* 0x00c568000c1e1d00 */
        /* <DEDUP_REMOVED lines=31> */
[C---:B---3--:R-:W-:Y:S01]  /*e0b0*/  LOP3.LUT R34, R6.reuse, 0xffff0000, RZ, 0xc0, !PT ;  /* 0xffff000006227812 */ /* 0x048fe200078ec0ff */
        /* <DEDUP_REMOVED lines=10> */
[----:B------:R-:W-:-:S03]  /*e160*/  FMUL.FTZ R19, R41, R5 ;  /* 0x0000000529137220 */ /* 0x000fc60000410000 */
        /* <DEDUP_REMOVED lines=12> */
.L_x_6645:
[----:B------:R-:W-:Y:S05]  /*e230*/  BSYNC.RECONVERGENT B0 ;  /* 0x0000000000007941 */ /* 0x000fea0003800200 */
.L_x_6644:
[----:B-----5:R1:W-:Y:S01]  /*e240*/  STS.128 [R0+0x1000], R28 ;  /* 0x0010001c00007388 */ /* 0x0203e20000000c00 */
[----:B--2---:R-:W-:Y:S01]  /*e250*/  LOP3.LUT R4, R22, 0x40, RZ, 0xfc, !PT ;  /* 0x0000004016047812 */ /* 0x004fe200078efcff */
        /* <DEDUP_REMOVED lines=19> */
[----:B------:R-:W-:Y:S02]  /*e390*/  LOP3.LUT R34, R24, 0xffff0000, RZ, 0xc0, !PT ;  /* 0xffff000018227812 */ /* 0x000fe400078ec0ff */
[----:B-1----:R-:W-:-:S02]  /*e3a0*/  LOP3.LUT R31, R27, 0xffff0000, RZ, 0xc0, !PT ;  /* 0xffff00001b1f7812 */ /* 0x002fc400078ec0ff */
[C---:B------:R-:W-:Y:S02]  /*e3b0*/  SHF.L.U32 R33, R26.reuse, 0x10, RZ ;  /* 0x000000101a217819 */ /* 0x040fe400000006ff */
[----:B------:R-:W-:Y:S02]  /*e3c0*/  LOP3.LUT R26, R26, 0xffff0000, RZ, 0xc0, !PT ;  /* 0xffff00001a1a7812 */ /* 0x000fe400078ec0ff */
[----:B--2---:R-:W-:Y:S02]  /*e3d0*/  LOP3.LUT R30, R6, 0xffff0000, RZ, 0xc0, !PT ;  /* 0xffff0000061e7812 */ /* 0x004fe400078ec0ff */
[----:B---3--:R-:W-:Y:S02]  /*e3e0*/  LOP3.LUT R28, R4, 0xffff0000, RZ, 0xc0, !PT ;  /* 0xffff0000041c7812 */ /* 0x008fe400078ec0ff */
[C---:B------:R-:W-:Y:S01]  /*e3f0*/  LOP3.LUT R24, R5.reuse, 0xffff0000, RZ, 0xc0, !PT ;  /* 0xffff000005187812 */ /* 0x040fe200078ec0ff */
[----:B------:R-:W-:Y:S01]  /*e400*/  IMAD.U32 R5, R5, 0x10000, RZ ;  /* 0x0001000005057824 */ /* 0x000fe200078e00ff */
[----:B------:R-:W-:Y:S01]  /*e410*/  LOP3.LUT R29, R7, 0xffff0000, RZ, 0xc0, !PT ;  /* 0xffff0000071d7812 */ /* 0x000fe200078ec0ff */
[C---:B------:R-:W-:Y:S01]  /*e420*/  FMUL.FTZ R27, R19.reuse, R28 ;  /* 0x0000001c131b7220 */ /* 0x040fe20000410000 */
[----:B------:R-:W-:Y:S01]  /*e430*/  FMUL.FTZ R19, R19, R30 ;  /* 0x0000001e13137220 */ /* 0x000fe20000410000 */
[----:B------:R-:W-:Y:S01]  /*e440*/  SHF.L.U32 R6, R6, 0x10, RZ ;  /* 0x0000001006067819 */ /* 0x000fe200000006ff */
[----:B------:R-:W-:Y:S01]  /*e450*/  IMAD.U32 R4, R4, 0x10000, RZ ;  /* 0x0001000004047824 */ /* 0x000fe200078e00ff */
        /* <DEDUP_REMOVED lines=19> */
.L_x_6647:
[----:B------:R-:W-:Y:S05]  /*e590*/  BSYNC.RECONVERGENT B0 ;  /* 0x0000000000007941 */ /* 0x000fea0003800200 */
.L_x_6646:
        /* <DEDUP_REMOVED lines=18> */
[----:B------:R-:W-:Y:S01]  /*e6c0*/  LOP3.LUT R13, R13, 0xffff0000, RZ, 0xc0, !PT ;  /* 0xffff00000d0d7812 */ /* 0x000fe200078ec0ff */
[----:B-1----:R-:W-:Y:S01]  /*e6d0*/  IMAD.U32 R30, R15, 0x10000, RZ ;  /* 0x000100000f1e7824 */ /* 0x002fe200078e00ff */
[C---:B------:R-:W-:Y:S02]  /*e6e0*/  SHF.L.U32 R20, R12.reuse, 0x10, RZ ;  /* 0x000000100c147819 */ /* 0x040fe400000006ff */
[----:B------:R-:W-:-:S02]  /*e6f0*/  LOP3.LUT R29, R12, 0xffff0000, RZ, 0xc0, !PT ;  /* 0xffff00000c1d7812 */ /* 0x000fc400078ec0ff */
[----:B------:R-:W-:Y:S02]  /*e700*/  LOP3.LUT R28, R15, 0xffff0000, RZ, 0xc0, !PT ;  /* 0xffff00000f1c7812 */ /* 0x000fe400078ec0ff */
[C---:B--2---:R-:W-:Y:S02]  /*e710*/  SHF.L.U32 R27, R14.reuse, 0x10, RZ ;  /* 0x000000100e1b7819 */ /* 0x044fe400000006ff */
[----:B------:R-:W-:Y:S02]  /*e720*/  LOP3.LUT R14, R14, 0xffff0000, RZ, 0xc0, !PT ;  /* 0xffff00000e0e7812 */ /* 0x000fe400078ec0ff */
[----:B---3--:R-:W-:Y:S02]  /*e730*/  LOP3.LUT R26, R6, 0xffff0000, RZ, 0xc0, !PT ;  /* 0xffff0000061a7812 */ /* 0x008fe400078ec0ff */
        /* <DEDUP_REMOVED lines=28> */
.L_x_6649:
[----:B------:R-:W-:Y:S05]  /*e900*/  BSYNC.RECONVERGENT B0 ;  /* 0x0000000000007941 */ /* 0x000fea0003800200 */
.L_x_6648:
        /* <DEDUP_REMOVED lines=54> */
.L_x_6651:
[----:B------:R-:W-:Y:S05]  /*ec70*/  BSYNC.RECONVERGENT B0 ;  /* 0x0000000000007941 */ /* 0x000fea0003800200 */
.L_x_6650:
[----:B------:R4:W-:Y:S02]  /*ec80*/  STS.128 [R0+0x7000], R8 ;  /* 0x0070000800007388 */ /* 0x0009e40000000c00 */
.L_x_6643:
[----:B------:R-:W-:Y:S05]  /*ec90*/  BSYNC.RECONVERGENT B1 ;  /* 0x0000000000017941 */ /* 0x000fea0003800200 */
.L_x_6642:
        /* <DEDUP_REMOVED lines=24> */
[----:B------:R-:W-:-:S03]  /*ee20*/  IADD3.X R45, PT, PT, R2, UR9, RZ, P0, !PT ;  /* 0x00000009022d7c10 */ /* 0x000fc600087fe4ff */
[----:B------:R-:W2:Y:S04]  /*ee30*/  LDG.E.64 R4, desc[UR4][R38.64] ;  /* 0x0000000426047981 */ /* 0x000ea8000c1e1b00 */
[----:B------:R-:W3:Y:S01]  /*ee40*/  LDG.E.64 R2, desc[UR4][R44.64] ;  /* 0x000000042c027981 */ /* 0x000ee2000c1e1b00 */
        /* <DEDUP_REMOVED lines=8> */
[C---:B--2---:R-:W-:Y:S02]  /*eed0*/  LOP3.LUT R31, R4.reuse, 0xffff0000, RZ, 0xc0, !PT ;  /* 0xffff0000041f7812 */ /* 0x044fe400078ec0ff */
[----:B------:R-:W-:Y:S02]  /*eee0*/  SHF.L.U32 R4, R4, 0x10, RZ ;  /* 0x0000001004047819 */ /* 0x000fe400000006ff */
[C---:B---3--:R-:W-:Y:S01]  /*eef0*/  LOP3.LUT R28, R2.reuse, 0xffff0000, RZ, 0xc0, !PT ;  /* 0xffff0000021c7812 */ /* 0x048fe200078ec0ff */
[----:B------:R-:W-:Y:S01]  /*ef00*/  IMAD.U32 R2, R2, 0x10000, RZ ;  /* 0x0001000002027824 */ /* 0x000fe200078e00ff */
[----:B------:R-:W-:Y:S01]  /*ef10*/  LOP3.LUT R19, R3, 0xffff0000, RZ, 0xc0, !PT ;  /* 0xffff000003137812 */ /* 0x000fe200078ec0ff */
[C---:B------:R-:W-:Y:S01]  /*ef20*/  FMUL.FTZ R37, R6.reuse, R31 ;  /* 0x0000001f06257220 */ /* 0x040fe20000410000 */
[----:B------:R-:W-:Y:S01]  /*ef30*/  LOP3.LUT R29, R5, 0xffff0000, RZ, 0xc0, !PT ;  /* 0xffff0000051d7812 */ /* 0x000fe200078ec0ff */
[----:B------:R-:W-:Y:S01]  /*ef40*/  FMUL.FTZ R20, R6, R28 ;  /* 0x0000001c06147220 */ /* 0x000fe20000410000 */
[----:B------:R-:W-:Y:S01]  /*ef50*/  IMAD.U32 R3, R3, 0x10000, RZ ;  /* 0x0001000003037824 */ /* 0x000fe200078e00ff */
[----:B------:R-:W-:Y:S01]  /*ef60*/  SHF.L.U32 R5, R5, 0x10, RZ ;  /* 0x0000001005057819 */ /* 0x000fe200000006ff */
[C---:B------:R-:W-:Y:S01]  /*ef70*/  FMUL.FTZ R6, R35.reuse, R2 ;  /* 0x0000000223067220 */ /* 0x040fe20000410000 */
[----:B------:R-:W-:Y:S01]  /*ef80*/  FMUL.FTZ R35, R35, R4 ;  /* 0x0000000423237220 */ /* 0x000fe20000410000 */
[C---:B------:R-:W-:Y:S01]  /*ef90*/  FFMA.FTZ R37, R7.reuse, R28, R37 ;  /* 0x0000001c07257223 */ /* 0x040fe20000010025 */
[----:B------:R-:W-:Y:S01]  /*efa0*/  FMUL.FTZ R28, R30, R3 ;  /* 0x000000031e1c7220 */ /* 0x000fe20000410000 */
[----:B------:R-:W-:Y:S01]  /*efb0*/  FMUL.FTZ R39, R32, R19 ;  /* 0x0000001320277220 */ /* 0x000fe20000410000 */
[----:B------:R-:W-:Y:S01]  /*efc0*/  FFMA.FTZ R20, R7, R31, -R20 ;  /* 0x0000001f07147223 */ /* 0x000fe20000010814 */
[----:B------:R-:W-:Y:S01]  /*efd0*/  FMUL.FTZ R30, R30, R5 ;  /* 0x000000051e1e7220 */ /* 0x000fe20000410000 */
[C---:B------:R-:W-:Y:S01]  /*efe0*/  FFMA.FTZ R6, R17.reuse, R4, -R6 ;  /* 0x0000000411067223 */ /* 0x040fe20000010806 */
[----:B------:R-:W-:Y:S01]  /*eff0*/  FFMA.FTZ R35, R17, R2, R35 ;  /* 0x0000000211237223 */ /* 0x000fe20000010023 */
        /* <DEDUP_REMOVED lines=10> */
.L_x_6653:
[----:B------:R-:W-:Y:S05]  /*f0a0*/  BSYNC.RECONVERGENT B0 ;  /* 0x0000000000007941 */ /* 0x000fea0003800200 */
.L_x_6652:
[----:B-----5:R2:W-:Y:S01]  /*f0b0*/  STS.128 [R0+0x1800], R28 ;  /* 0x0018001c00007388 */ /* 0x0205e20000000c00 */
[----:B-1----:R-:W-:Y:S01]  /*f0c0*/  LOP3.LUT R2, R22, 0x40, RZ, 0xfc, !PT ;  /* 0x0000004016027812 */ /* 0x002fe200078efcff */
[----:B------:R-:W-:Y:S03]  /*f0d0*/  BSSY.RECONVERGENT B0, `(.L_x_6654) ;  /* 0x0000034000007945 */ /* 0x000fe60003800200 */
[----:B------:R-:W-:-:S13]  /*f0e0*/  ISETP.GE.AND P0, PT, R2, R21, PT ;  /* 0x000000150200720c */ /* 0x000fda0003f06270 */
[----:B------:R-:W-:Y:S05]  /*f0f0*/  @P0 BRA `(.L_x_6655) ;  /* 0x0000000000c40947 */ /* 0x000fea0003800000 */
[----:B------:R-:W1:Y:S01]  /*f100*/  LDCU.64 UR10, c[0x0][0x4c8] ;  /* 0x00009900ff0a77ac */ /* 0x000e620008000a00 */
[C---:B------:R-:W-:Y:S01]  /*f110*/  IADD3 R4, P0, PT, R99.reuse, R16, RZ ;  /* 0x0000001063047210 */ /* 0x040fe20007f1e0ff */
[----:B------:R-:W3:Y:S03]  /*f120*/  LDCU.64 UR8, c[0x0][0x4d0] ;  /* 0x00009a00ff0877ac */ /* 0x000ee60008000a00 */
[----:B------:R-:W-:Y:S01]  /*f130*/  LEA.HI.X.SX32 R3, R99, R18, 0x1, P0 ;  /* 0x0000001263037211 */ /* 0x000fe200000f0eff */
[----:B------:R-:W-:-:S03]  /*f140*/  IMAD.SHL.U32 R2, R4, 0x2, RZ ;  /* 0x0000000204027824 */ /* 0x000fc600078e00ff */
[----:B------:R-:W-:Y:S02]  /*f150*/  SHF.L.U64.HI R3, R4, 0x1, R3 ;  /* 0x0000000104037819 */ /* 0x000fe40000010203 */
[C---:B-1----:R-:W-:Y:S02]  /*f160*/  IADD3 R4, P1, PT, R2.reuse, UR10, RZ ;  /* 0x0000000a02047c10 */ /* 0x042fe4000ff3e0ff */
[----:B---3--:R-:W-:Y:S02]  /*f170*/  IADD3 R2, P0, PT, R2, UR8, RZ ;  /* 0x0000000802027c10 */ /* 0x008fe4000ff1e0ff */
[C---:B------:R-:W-:Y:S02]  /*f180*/  IADD3.X R5, PT, PT, R3.reuse, UR11, RZ, P1, !PT ;  /* 0x0000000b03057c10 */ /* 0x040fe40008ffe4ff */
[----:B------:R-:W-:-:S04]  /*f190*/  IADD3.X R3, PT, PT, R3, UR9, RZ, P0, !PT ;  /* 0x0000000903037c10 */ /* 0x000fc800087fe4ff */
[----:B------:R-:W3:Y:S04]  /*f1a0*/  LDG.E.64 R4, desc[UR4][R4.64+0x40] ;  /* 0x0000400404047981 */ /* 0x000ee8000c1e1b00 */
[----:B------:R-:W4:Y:S01]  /*f1b0*/  LDG.E.64 R2, desc[UR4][R2.64+0x40] ;  /* 0x0000400402027981 */ /* 0x000f22000c1e1b00 */
[C---:B------:R-:W-:Y:S01]  /*f1c0*/  SHF.L.U32 R17, R24.reuse, 0x10, RZ ;  /* 0x0000001018117819 */ /* 0x040fe200000006ff */
[C---:B--2---:R-:W-:Y:S01]  /*f1d0*/  IMAD.U32 R30, R27.reuse, 0x10000, RZ ;  /* 0x000100001b1e7824 */ /* 0x044fe200078e00ff */
[----:B------:R-:W-:Y:S02]  /*f1e0*/  LOP3.LUT R31, R24, 0xffff0000, RZ, 0xc0, !PT ;  /* 0xffff0000181f7812 */ /* 0x000fe400078ec0ff */
[----:B------:R-:W-:Y:S02]  /*f1f0*/  LOP3.LUT R28, R27, 0xffff0000, RZ, 0xc0, !PT ;  /* 0xffff00001b1c7812 */ /* 0x000fe400078ec0ff */
[C---:B------:R-:W-:Y:S01]  /*f200*/  LOP3.LUT R6, R25.reuse, 0xffff0000, RZ, 0xc0, !PT ;  /* 0xffff000019067812 */ /* 0x040fe200078ec0ff */
[----:B------:R-:W-:Y:S01]  /*f210*/  IMAD.U32 R7, R25, 0x10000, RZ ;  /* 0x0001000019077824 */ /* 0x000fe200078e00ff */
[----:B------:R-:W-:-:S02]  /*f220*/  SHF.L.U32 R29, R26, 0x10, RZ ;  /* 0x000000101a1d7819 */ /* 0x000fc400000006ff */
[----:B------:R-:W-:Y:S02]  /*f230*/  LOP3.LUT R26, R26, 0xffff0000, RZ, 0xc0, !PT ;  /* 0xffff00001a1a7812 */ /* 0x000fe400078ec0ff */
[C---:B---3--:R-:W-:Y:S02]  /*f240*/  LOP3.LUT R27, R4.reuse, 0xffff0000, RZ, 0xc0, !PT ;  /* 0xffff0000041b7812 */ /* 0x048fe400078ec0ff */
[----:B------:R-:W-:Y:S02]  /*f250*/  SHF.L.U32 R4, R4, 0x10, RZ ;  /* 0x0000001004047819 */ /* 0x000fe400000006ff */
[C---:B----4-:R-:W-:Y:S01]  /*f260*/  LOP3.LUT R24, R2.reuse, 0xffff0000, RZ, 0xc0, !PT ;  /* 0xffff000002187812 */ /* 0x050fe200078ec0ff */
        /* <DEDUP_REMOVED lines=26> */
.L_x_6655:
[----:B------:R-:W-:Y:S05]  /*f410*/  BSYNC.RECONVERGENT B0 ;  /* 0x0000000000007941 */ /* 0x000fea0003800200 */
.L_x_6654:
        /* <DEDUP_REMOVED lines=17> */
[C---:B------:R-:W-:Y:S01]  /*f530*/  LOP3.LUT R6, R13.reuse, 0xffff0000, RZ, 0xc0, !PT ;  /* 0xffff00000d067812 */ /* 0x040fe200078ec0ff */
[----:B------:R-:W-:Y:S01]  /*f540*/  IMAD.U32 R7, R13, 0x10000, RZ ;  /* 0x000100000d077824 */ /* 0x000fe200078e00ff */
[C---:B------:R-:W-:Y:S01]  /*f550*/  SHF.L.U32 R13, R12.reuse, 0x10, RZ ;  /* 0x000000100c0d7819 */ /* 0x040fe200000006ff */
[C---:B-1----:R-:W-:Y:S01]  /*f560*/  IMAD.U32 R24, R15.reuse, 0x10000, RZ ;  /* 0x000100000f187824 */ /* 0x042fe200078e00ff */
[----:B------:R-:W-:Y:S02]  /*f570*/  LOP3.LUT R27, R12, 0xffff0000, RZ, 0xc0, !PT ;  /* 0xffff00000c1b7812 */ /* 0x000fe400078ec0ff */
[----:B------:R-:W-:-:S02]  /*f580*/  LOP3.LUT R20, R15, 0xffff0000, RZ, 0xc0, !PT ;  /* 0xffff00000f147812 */ /* 0x000fc400078ec0ff */
[C---:B------:R-:W-:Y:S02]  /*f590*/  SHF.L.U32 R26, R14.reuse, 0x10, RZ ;  /* 0x000000100e1a7819 */ /* 0x040fe400000006ff */
[----:B------:R-:W-:Y:S02]  /*f5a0*/  LOP3.LUT R14, R14, 0xffff0000, RZ, 0xc0, !PT ;  /* 0xffff00000e0e7812 */ /* 0x000fe400078ec0ff */
[----:B---3--:R-:W-:Y:S02]  /*f5b0*/  LOP3.LUT R25, R4, 0xffff0000, RZ, 0xc0, !PT ;  /* 0xffff000004197812 */ /* 0x008fe400078ec0ff */
[----:B----4-:R-:W-:Y:S02]  /*f5c0*/  LOP3.LUT R17, R2, 0xffff0000, RZ, 0xc0, !PT ;  /* 0xffff000002117812 */ /* 0x010fe400078ec0ff */
[----:B------:R-:W-:Y:S02]  /*f5d0*/  LOP3.LUT R15, R3, 0xffff0000, RZ, 0xc0, !PT ;  /* 0xffff0000030f7812 */ /* 0x000fe400078ec0ff */
[----:B------:R-:W-:Y:S01]  /*f5e0*/  LOP3.LUT R19, R5, 0xffff0000, RZ, 0xc0, !PT ;  /* 0xffff000005137812 */ /* 0x000fe200078ec0ff */
[C---:B------:R-:W-:Y:S01]  /*f5f0*/  FMUL.FTZ R12, R6.reuse, R17 ;  /* 0x00000011060c7220 */ /* 0x040fe20000410000 */
[----:B------:R-:W-:Y:S01]  /*f600*/  FMUL.FTZ R6, R6, R25 ;  /* 0x0000001906067220 */ /* 0x000fe20000410000 */
[----:B--2---:R-:W-:-:S02]  /*f610*/  FMUL.FTZ R29, R20, R15 ;  /* 0x0000000f141d7220 */ /* 0x004fc40000410000 */
        /* <DEDUP_REMOVED lines=22> */
.L_x_6657:
[----:B------:R-:W-:Y:S05]  /*f780*/  BSYNC.RECONVERGENT B0 ;  /* 0x0000000000007941 */ /* 0x000fea0003800200 */
.L_x_6656:
        /* <DEDUP_REMOVED lines=17> */
[C---:B------:R-:W-:Y:S01]  /*f8a0*/  LOP3.LUT R6, R9.reuse, 0xffff0000, RZ, 0xc0, !PT ;  /* 0xffff000009067812 */ /* 0x040fe200078ec0ff */
[----:B------:R-:W-:Y:S01]  /*f8b0*/  IMAD.U32 R7, R9, 0x10000, RZ ;  /* 0x0001000009077824 */ /* 0x000fe200078e00ff */
[C---:B---3--:R-:W-:Y:S01]  /*f8c0*/  LOP3.LUT R14, R11.reuse, 0xffff0000, RZ, 0xc0, !PT ;  /* 0xffff00000b0e7812 */ /* 0x048fe200078ec0ff */
[----:B------:R-:W-:Y:S01]  /*f8d0*/  IMAD.U32 R16, R11, 0x10000, RZ ;  /* 0x000100000b107824 */ /* 0x000fe200078e00ff */
[C---:B------:R-:W-:Y:S02]  /*f8e0*/  SHF.L.U32 R9, R8.reuse, 0x10, RZ ;  /* 0x0000001008097819 */ /* 0x040fe400000006ff */
[----:B------:R-:W-:-:S02]  /*f8f0*/  LOP3.LUT R18, R8, 0xffff0000, RZ, 0xc0, !PT ;  /* 0xffff000008127812 */ /* 0x000fc400078ec0ff */
[C---:B------:R-:W-:Y:S02]  /*f900*/  SHF.L.U32 R17, R10.reuse, 0x10, RZ ;  /* 0x000000100a117819 */ /* 0x040fe400000006ff */
[----:B------:R-:W-:Y:S02]  /*f910*/  LOP3.LUT R10, R10, 0xffff0000, RZ, 0xc0, !PT ;  /* 0xffff00000a0a7812 */ /* 0x000fe400078ec0ff */
[----:B----4-:R-:W-:Y:S02]  /*f920*/  LOP3.LUT R15, R4, 0xffff0000, RZ, 0xc0, !PT ;  /* 0xffff0000040f7812 */ /* 0x010fe400078ec0ff */
[----:B-----5:R-:W-:-:S03]  /*f930*/  LOP3.LUT R12, R2, 0xffff0000, RZ, 0xc0, !PT ;  /* 0xffff0000020c7812 */ /* 0x020fc600078ec0ff */
        /* <DEDUP_REMOVED lines=26> */
.L_x_6659:
[----:B------:R-:W-:Y:S05]  /*fae0*/  BSYNC.RECONVERGENT B0 ;  /* 0x0000000000007941 */ /* 0x000fea0003800200 */
.L_x_6658:
[----:B------:R4:W-:Y:S01]  /*faf0*/  STS.128 [R0+0x7800], R8 ;  /* 0x0078000800007388 */ /* 0x0009e20000000c00 */
[----:B------:R-:W-:Y:S05]  /*fb00*/  BRA `(.L_x_6620) ;  /* 0x0000005800287947 */ /* 0x000fea0003800000 */
.L_x_6621:
        /* <DEDUP_REMOVED lines=92> */
.L_x_6663:
[----:B------:R-:W-:Y:S05]  /*100d0*/  BSYNC.RECONVERGENT B0 ;  /* 0x0000000000007941 */ /* 0x000fea0003800200 */
.L_x_6662:
        /* <DEDUP_REMOVED lines=39> */
[----:B------:R-:W-:Y:S01]  /*10350*/  IMAD.U32 R17, R19, 0x10000, RZ ;  /* 0x0001000013117824 */ /* 0x000fe200078e00ff */
[----:B-----5:R-:W-:Y:S01]  /*10360*/  SHF.L.U32 R53, R28, 0x10, RZ ;  /* 0x000000101c357819 */ /* 0x020fe200000006ff */
        /* <DEDUP_REMOVED lines=8> */
[----:B------:R-:W-:Y:S01]  /*103f0*/  FMUL.FTZ R51, R51, R16 ;  /* 0x0000001033337220 */ /* 0x000fe20000410000 */
[----:B------:R-:W-:Y:S01]  /*10400*/  SHF.L.U32 R55, R30, 0x10, RZ ;  /* 0x000000101e377819 */ /* 0x000fe200000006ff */
[C---:B------:R-:W-:Y:S01]  /*10410*/  IMAD.U32 R30, R31.reuse, 0x10000, RZ ;  /* 0x000100001f1e7824 */ /* 0x040fe200078e00ff */
[----:B------:R-:W-:Y:S01]  /*10420*/  LOP3.LUT R48, R31, 0xffff0000, RZ, 0xc0, !PT ;  /* 0xffff00001f307812 */ /* 0x000fe200078ec0ff */
[----:B------:R-:W-:Y:S01]  /*10430*/  FMUL.FTZ R29, R29, R18 ;  /* 0x000000121d1d7220 */ /* 0x000fe20000410000 */
[----:B------:R-:W-:Y:S01]  /*10440*/  @!P1 FADD.FTZ R46, -R46, -RZ ;  /* 0x800000ff2e2e9221 */ /* 0x000fe20000010100 */
[----:B------:R-:W-:Y:S01]  /*10450*/  @!P1 FADD.FTZ R19, -R19, -RZ ;  /* 0x800000ff13139221 */ /* 0x000fe20000010100 */
[C---:B---3--:R-:W-:Y:S01]  /*10460*/  SHF.L.U32 R18, R24.reuse, 0x10, RZ ;  /* 0x0000001018127819 */ /* 0x048fe200000006ff */
        /* <DEDUP_REMOVED lines=27> */
.L_x_6665:
[----:B------:R-:W-:Y:S05]  /*10620*/  BSYNC.RECONVERGENT B0 ;  /* 0x0000000000007941 */ /* 0x000fea0003800200 */
.L_x_6664:
        /* <DEDUP_REMOVED lines=56> */
[----:B---3--:R-:W-:Y:S01]  /*109b0*/  LOP3.LUT R12, R16, 0xffff0000, RZ, 0xc0, !PT ;  /* 0xffff0000100c7812 */ /* 0x008fe200078ec0ff */
        /* <DEDUP_REMOVED lines=28> */
.L_x_6667:
[----:B------:R-:W-:Y:S05]  /*10b80*/  BSYNC.RECONVERGENT B0 ;  /* 0x0000000000007941 */ /* 0x000fea0003800200 */
.L_x_6666:
        /* <DEDUP_REMOVED lines=85> */
.L_x_6669:
[----:B------:R-:W-:Y:S05]  /*110e0*/  BSYNC.RECONVERGENT B0 ;  /* 0x0000000000007941 */ /* 0x000fea0003800200 */
.L_x_6668:
[----:B------:R3:W-:Y:S02]  /*110f0*/  STS.128 [R0+0x6000], R4 ;  /* 0x0060000400007388 */ /* 0x0007e40000000c00 */
.L_x_6661:
[----:B------:R-:W-:Y:S05]  /*11100*/  BSYNC.RECONVERGENT B1 ;  /* 0x0000000000017941 */ /* 0x000fea0003800200 */
.L_x_6660:
        /* <DEDUP_REMOVED lines=93> */
.L_x_6673:
[----:B------:R-:W-:Y:S05]  /*116e0*/  BSYNC.RECONVERGENT B0 ;  /* 0x0000000000007941 */ /* 0x000fea0003800200 */
.L_x_6672:
        /* <DEDUP_REMOVED lines=85> */
.L_x_6675:
[----:B------:R-:W-:Y:S05]  /*11c40*/  BSYNC.RECONVERGENT B0 ;  /* 0x0000000000007941 */ /* 0x000fea0003800200 */
.L_x_6674:
        /* <DEDUP_REMOVED lines=86> */
.L_x_6677:
[----:B------:R-:W-:Y:S05]  /*121b0*/  BSYNC.RECONVERGENT B0 ;  /* 0x0000000000007941 */ /* 0x000fea0003800200 */
.L_x_6676:
        /* <DEDUP_REMOVED lines=86> */
.L_x_6679:
[----:B------:R-:W-:Y:S05]  /*12720*/  BSYNC.RECONVERGENT B0 ;  /* 0x0000000000007941 */ /* 0x000fea0003800200 */
.L_x_6678:
[----:B------:R3:W-:Y:S02]  /*12730*/  STS.128 [R0+0x6800], R4 ;  /* 0x0068000400007388 */ /* 0x0007e40000000c00 */
.L_x_6671:
[----:B------:R-:W-:Y:S05]  /*12740*/  BSYNC.RECONVERGENT B1 ;  /* 0x0000000000017941 */ /* 0x000fea0003800200 */
.L_x_6670:
        /* <DEDUP_REMOVED lines=35> */
[----:B-1----:R-:W-:Y:S01]  /*12980*/  IMAD.U32 R50, R35, 0x10000, RZ ;  /* 0x0001000023327824 */ /* 0x002fe200078e00ff */
        /* <DEDUP_REMOVED lines=57> */
.L_x_6683:
[----:B------:R-:W-:Y:S05]  /*12d20*/  BSYNC.RECONVERGENT B0 ;  /* 0x0000000000007941 */ /* 0x000fea0003800200 */
.L_x_6682:
        /* <DEDUP_REMOVED lines=37> */
[----:B-1----:R-:W-:Y:S01]  /*12f80*/  IMAD.U32 R51, R28, 0x10000, RZ ;  /* 0x000100001c337824 */ /* 0x002fe200078e00ff */
        /* <DEDUP_REMOVED lines=47> */
.L_x_6685:
[----:B------:R-:W-:Y:S05]  /*13280*/  BSYNC.RECONVERGENT B0 ;  /* 0x0000000000007941 */ /* 0x000fea0003800200 */
.L_x_6684:
        /* <DEDUP_REMOVED lines=48> */
[C---:B-1----:R-:W-:Y:S01]  /*13590*/  SHF.L.U32 R51, R26.reuse, 0x10, RZ ;  /* 0x000000101a337819 */ /* 0x042fe200000006ff */
        /* <DEDUP_REMOVED lines=37> */
.L_x_6687:
[----:B------:R-:W-:Y:S05]  /*137f0*/  BSYNC.RECONVERGENT B0 ;  /* 0x0000000000007941 */ /* 0x000fea0003800200 */
.L_x_6686:
        /* <DEDUP_REMOVED lines=86> */
.L_x_6689:
[----:B------:R-:W-:Y:S05]  /*13d60*/  BSYNC.RECONVERGENT B0 ;  /* 0x0000000000007941 */ /* 0x000fea0003800200 */
.L_x_6688:
[----:B------:R3:W-:Y:S02]  /*13d70*/  STS.128 [R0+0x7000], R4 ;  /* 0x0070000400007388 */ /* 0x0007e40000000c00 */
.L_x_6681:
[----:B------:R-:W-:Y:S05]  /*13d80*/  BSYNC.RECONVERGENT B1 ;  /* 0x0000000000017941 */ /* 0x000fea0003800200 */
.L_x_6680:
        /* <DEDUP_REMOVED lines=35> */
[----:B-1----:R-:W-:Y:S01]  /*13fc0*/  SHF.L.U32 R45, R17, 0x10, RZ ;  /* 0x00000010112d7819 */ /* 0x002fe200000006ff */
[----:B------:R-:W-:Y:S01]  /*13fd0*/  IMAD.U32 R43, R16, 0x10000, RZ ;  /* 0x00010000102b7824 */ /* 0x000fe200078e00ff */
        /* <DEDUP_REMOVED lines=28> */
[----:B------:R-:W-:Y:S01]  /*141a0*/  FMUL.FTZ R53, R53, R24 ;  /* 0x0000001835357220 */ /* 0x000fe20000410000 */
[----:B------:R-:W-:Y:S01]  /*141b0*/  FMUL.FTZ R34, R34, R25 ;  /* 0x0000001922227220 */ /* 0x000fe20000410000 */
[C---:B---3--:R-:W-:Y:S01]  /*141c0*/  SHF.L.U32 R19, R29.reuse, 0x10, RZ ;  /* 0x000000101d137819 */ /* 0x048fe200000006ff */
[----:B------:R-:W-:Y:S01]  /*141d0*/  FMUL.FTZ R54, R54, R27 ;  /* 0x0000001b36367220 */ /* 0x000fe20000410000 */
[C---:B------:R-:W-:Y:S01]  /*141e0*/  IMAD.U32 R25, R28.reuse, 0x10000, RZ ;  /* 0x000100001c197824 */ /* 0x040fe200078e00ff */
[----:B------:R-:W-:Y:S01]  /*141f0*/  LOP3.LUT R24, R28, 0xffff0000, RZ, 0xc0, !PT ;  /* 0xffff00001c187812 */ /* 0x000fe200078ec0ff */
[----:B------:R-:W-:Y:S01]  /*14200*/  FMUL.FTZ R51, R52, R51 ;  /* 0x0000003334337220 */ /* 0x000fe20000410000 */
[----:B------:R-:W-:Y:S01]  /*14210*/  LOP3.LUT R29, R29, 0xffff0000, RZ, 0xc0, !PT ;  /* 0xffff00001d1d7812 */ /* 0x000fe200078ec0ff */
[----:B------:R-:W-:Y:S01]  /*14220*/  FMUL.FTZ R33, R33, R26 ;  /* 0x0000001a21217220 */ /* 0x000fe20000410000 */
[C---:B------:R-:W-:Y:S01]  /*14230*/  IMAD.U32 R28, R30.reuse, 0x10000, RZ ;  /* 0x000100001e1c7824 */ /* 0x040fe200078e00ff */
[----:B------:R-:W-:Y:S01]  /*14240*/  LOP3.LUT R27, R30, 0xffff0000, RZ, 0xc0, !PT ;  /* 0xffff00001e1b7812 */ /* 0x000fe200078ec0ff */
[----:B------:R-:W-:Y:S01]  /*14250*/  FMUL.FTZ R46, R55, R46 ;  /* 0x0000002e372e7220 */ /* 0x000fe20000410000 */
[C---:B------:R-:W-:Y:S01]  /*14260*/  SHF.L.U32 R26, R31.reuse, 0x10, RZ ;  /* 0x000000101f1a7819 */ /* 0x040fe200000006ff */
[----:B------:R-:W-:Y:S01]  /*14270*/  @!P0 FADD.FTZ R50, -R50, -RZ ;  /* 0x800000ff32328221 */ /* 0x000fe20000010100 */
[----:B------:R-:W-:Y:S01]  /*14280*/  LOP3.LUT R30, R31, 0xffff0000, RZ, 0xc0, !PT ;  /* 0xffff00001f1e7812 */ /* 0x000fe200078ec0ff */
[----:B------:R-:W-:Y:S01]  /*14290*/  FFMA.FTZ R19, R45, R19, R32 ;  /* 0x000000132d137223 */ /* 0x000fe20000010020 */
[----:B------:R-:W-:Y:S01]  /*142a0*/  FFMA.FTZ R2, R2, R29, R51 ;  /* 0x0000001d02027223 */ /* 0x000fe20000010033 */
[----:B------:R-:W-:Y:S01]  /*142b0*/  FFMA.FTZ R25, R43, R25, R46 ;  /* 0x000000192b197223 */ /* 0x000fe2000001002e */
[----:B------:R-:W-:Y:S01]  /*142c0*/  FFMA.FTZ R16, R16, R24, R53 ;  /* 0x0000001810107223 */ /* 0x000fe20000010035 */
[----:B------:R-:W-:Y:S01]  /*142d0*/  FMUL.FTZ R57, R57, R50 ;  /* 0x0000003239397220 */ /* 0x000fe20000410000 */
[----:B------:R-:W-:Y:S01]  /*142e0*/  FFMA.FTZ R26, R47, R26, R34 ;  /* 0x0000001a2f1a7223 */ /* 0x000fe20000010022 */
[----:B------:R-:W-:Y:S01]  /*142f0*/  FFMA.FTZ R17, R17, R30, R54 ;  /* 0x0000001e11117223 */ /* 0x000fe20000010036 */
[----:B------:R-:W-:Y:S01]  /*14300*/  F2FP.BF16.F32.PACK_AB R19, R2, R19 ;  /* 0x000000130213723e */ /* 0x000fe200000010ff */
[----:B------:R-:W-:Y:S01]  /*14310*/  FFMA.FTZ R28, R44, R28, R57 ;  /* 0x0000001c2c1c7223 */ /* 0x000fe20000010039 */
[----:B------:R-:W-:Y:S01]  /*14320*/  FFMA.FTZ R27, R18, R27, R33 ;  /* 0x0000001b121b7223 */ /* 0x000fe20000010021 */
[----:B------:R-:W-:-:S02]  /*14330*/  F2FP.BF16.F32.PACK_AB R16, R16, R25 ;  /* 0x000000191010723e */ /* 0x000fc400000010ff */
[----:B------:R-:W-:Y:S01]  /*14340*/  F2FP.BF16.F32.PACK_AB R25, R17, R26 ;  /* 0x0000001a1119723e */ /* 0x000fe200000010ff */
[----:B------:R-:W-:Y:S01]  /*14350*/  IMAD.MOV.U32 R17, RZ, RZ, R19 ;  /* 0x000000ffff117224 */ /* 0x000fe200078e0013 */
[----:B------:R-:W-:Y:S02]  /*14360*/  F2FP.BF16.F32.PACK_AB R18, R27, R28 ;  /* 0x0000001c1b12723e */ /* 0x000fe400000010ff */
[----:B------:R-:W-:Y:S02]  /*14370*/  MOV R19, R25 ;  /* 0x0000001900137202 */ /* 0x000fe40000000f00 */
.L_x_6691:
[----:B------:R-:W-:Y:S05]  /*14380*/  BSYNC.RECONVERGENT B0 ;  /* 0x0000000000007941 */ /* 0x000fea0003800200 */
.L_x_6690:
        /* <DEDUP_REMOVED lines=25> */
[----:B------:R-:W-:Y:S01]  /*14520*/  IMAD.U32 R43, R15, 0x10000, RZ ;  /* 0x000100000f2b7824 */ /* 0x000fe200078e00ff */
        /* <DEDUP_REMOVED lines=8> */
[----:B-1----:R-:W-:Y:S01]  /*145b0*/  LOP3.LUT R45, R17, 0xffff0000, RZ, 0xc0, !PT ;  /* 0xffff0000112d7812 */ /* 0x002fe200078ec0ff */
[----:B------:R-:W-:Y:S01]  /*145c0*/  IMAD.U32 R44, R18, 0x10000, RZ ;  /* 0x00010000122c7824 */ /* 0x000fe200078e00ff */
[----:B------:R-:W-:Y:S01]  /*145d0*/  LOP3.LUT R16, R16, 0xffff0000, RZ, 0xc0, !PT ;  /* 0xffff000010107812 */ /* 0x000fe200078ec0ff */
[----:B-----5:R-:W-:Y:S01]  /*145e0*/  IMAD.U32 R46, R28, 0x10000, RZ ;  /* 0x000100001c2e7824 */ /* 0x020fe200078e00ff */
[----:B------:R-:W-:Y:S01]  /*145f0*/  LOP3.LUT R18, R18, 0xffff0000, RZ, 0xc0, !PT ;  /* 0xffff000012127812 */ /* 0x000fe200078ec0ff */
[----:B------:R-:W-:Y:S01]  /*14600*/  @!P0 FADD.FTZ R15, -R15, -RZ ;  /* 0x800000ff0f0f8221 */ /* 0x000fe20000010100 */
[C---:B------:R-:W-:Y:S01]  /*14610*/  SHF.L.U32 R17, R19.reuse, 0x10, RZ ;  /* 0x0000001013117819 */ /* 0x040fe200000006ff */
        /* <DEDUP_REMOVED lines=16> */
[----:B------:R-:W-:Y:S01]  /*14720*/  @!P0 FADD.FTZ R44, -R44, -RZ ;  /* 0x800000ff2c2c8221 */ /* 0x000fe20000010100 */
[----:B------:R-:W-:Y:S01]  /*14730*/  FMUL.FTZ R29, R29, R18 ;  /* 0x000000121d1d7220 */ /* 0x000fe20000410000 */
[----:B------:R-:W-:Y:S01]  /*14740*/  FMUL.FTZ R30, R30, R17 ;  /* 0x000000111e1e7220 */ /* 0x000fe20000410000 */
[C---:B---3--:R-:W-:Y:S01]  /*14750*/  IMAD.U32 R18, R24.reuse, 0x10000, RZ ;  /* 0x0001000018127824 */ /* 0x048fe200078e00ff */
[----:B------:R-:W-:Y:S01]  /*14760*/  LOP3.LUT R17, R24, 0xffff0000, RZ, 0xc0, !PT ;  /* 0xffff000018117812 */ /* 0x000fe200078ec0ff */
[----:B------:R-:W-:Y:S01]  /*14770*/  FMUL.FTZ R52, R52, R19 ;  /* 0x0000001334347220 */ /* 0x000fe20000410000 */
[C---:B------:R-:W-:Y:S01]  /*14780*/  SHF.L.U32 R16, R25.reuse, 0x10, RZ ;  /* 0x0000001019107819 */ /* 0x040fe200000006ff */
        /* <DEDUP_REMOVED lines=20> */
.L_x_6693:
[----:B------:R-:W-:Y:S05]  /*148d0*/  BSYNC.RECONVERGENT B0 ;  /* 0x0000000000007941 */ /* 0x000fea0003800200 */
.L_x_6692:
        /* <DEDUP_REMOVED lines=84> */
.L_x_6695:
[----:B------:R-:W-:Y:S05]  /*14e20*/  BSYNC.RECONVERGENT B0 ;  /* 0x0000000000007941 */ /* 0x000fea0003800200 */
.L_x_6694:
[----:B------:R1:W-:Y:S01]  /*14e30*/  STS.128 [R0+0x5800], R8 ;  /* 0x0058000800007388 */ /* 0x0003e20000000c00 */
[----:B------:R-:W-:Y:S01]  /*14e40*/  LOP3.LUT R22, R22, 0xc0, RZ, 0xfc, !PT ;  /* 0x000000c016167812 */ /* 0x000fe200078efcff */
[----:B------:R-:W-:Y:S03]  /*14e50*/  BSSY.RECONVERGENT B0, `(.L_x_6696) ;  /* 0x0000054000007945 */ /* 0x000fe60003800200 */
[----:B------:R-:W-:-:S13]  /*14e60*/  ISETP.GE.AND P0, PT, R22, R21, PT ;  /* 0x000000151600720c */ /* 0x000fda0003f06270 */
[----:B------:R-:W-:Y:S05]  /*14e70*/  @P0 BRA `(.L_x_6697) ;  /* 0x0000000400440947 */ /* 0x000fea0003800000 */
[----:B------:R-:W-:Y:S01]  /*14e80*/  ISETP.GE.U32.AND P0, PT, R22, R41, PT ;  /* 0x000000291600720c */ /* 0x000fe20003f06070 */
[----:B------:R-:W5:Y:S01]  /*14e90*/  LDCU.64 UR8, c[0x0][0x4d0] ;  /* 0x00009a00ff0877ac */ /* 0x000f620008000a00 */
[--C-:B------:R-:W-:Y:S02]  /*14ea0*/  SHF.R.S32.HI R2, RZ, 0x1f, R3.reuse ;  /* 0x0000001fff027819 */ /* 0x100fe40000011403 */
[----:B-1----:R-:W-:Y:S02]  /*14eb0*/  SEL R8, R38, RZ, P0 ;  /* 0x000000ff26087207 */ /* 0x002fe40000000000 */
[----:B------:R-:W-:Y:S02]  /*14ec0*/  SEL R39, R39, RZ, P0 ;  /* 0x000000ff27277207 */ /* 0x000fe40000000000 */
[----:B------:R-:W-:Y:S02]  /*14ed0*/  IADD3 R3, P2, P1, R8, R20, R3 ;  /* 0x0000001408037210 */ /* 0x000fe4000795e003 */
[----:B------:R-:W-:-:S02]  /*14ee0*/  SEL R41, R41, R38, !P0 ;  /* 0x0000002629297207 */ /* 0x000fc40004000000 */
[----:B------:R-:W-:Y:S01]  /*14ef0*/  IADD3.X R8, PT, PT, R39, R37, R2, P2, P1 ;  /* 0x0000002527087210 */ /* 0x000fe200017e2402 */
[----:B------:R-:W-:Y:S02]  /*14f00*/  IMAD.SHL.U32 R2, R3, 0x2, RZ ;  /* 0x0000000203027824 */ /* 0x000fe400078e00ff */
        /* <DEDUP_REMOVED lines=10> */
[C---:B------:R-:W-:Y:S01]  /*14fb0*/  LOP3.LUT R2, R5.reuse, 0xffff0000, RZ, 0xc0, !PT ;  /* 0xffff000005027812 */ /* 0x040fe200078ec0ff */
        /* <DEDUP_REMOVED lines=13> */
[C---:B-----5:R-:W-:Y:S01]  /*15090*/  IMAD.U32 R18, R8.reuse, 0x10000, RZ ;  /* 0x0001000008127824 */ /* 0x060fe200078e00ff */
[----:B------:R-:W-:Y:S02]  /*150a0*/  LOP3.LUT R8, R8, 0xffff0000, RZ, 0xc0, !PT ;  /* 0xffff000008087812 */ /* 0x000fe400078ec0ff */
[----:B------:R-:W-:Y:S01]  /*150b0*/  SHF.L.U32 R28, R10, 0x10, RZ ;  /* 0x000000100a1c7819 */ /* 0x000fe200000006ff */
        /* <DEDUP_REMOVED lines=19> */
[C---:B----4-:R-:W-:Y:S01]  /*151f0*/  LOP3.LUT R7, R12.reuse, 0xffff0000, RZ, 0xc0, !PT ;  /* 0xffff00000c077812 */ /* 0x050fe200078ec0ff */
        /* <DEDUP_REMOVED lines=25> */
.L_x_6697:
[----:B------:R-:W-:Y:S05]  /*15390*/  BSYNC.RECONVERGENT B0 ;  /* 0x0000000000007941 */ /* 0x000fea0003800200 */
.L_x_6696:
[----:B------:R1:W-:Y:S02]  /*153a0*/  STS.128 [R0+0x7800], R4 ;  /* 0x0078000400007388 */ /* 0x0003e40000000c00 */
.L_x_6620:
[----:B------:R-:W-:Y:S05]  /*153b0*/  BSYNC.RECONVERGENT B2 ;  /* 0x0000000000027941 */ /* 0x000fea0003800200 */
.L_x_6616:
[----:B------:R-:W-:Y:S01]  /*153c0*/  UIADD3 UR8, UPT, UPT, -UR27, UR26, URZ ;  /* 0x0000001a1b087290 */ /* 0x000fe2000fffe1ff */
[----:B------:R-:W-:Y:S01]  /*153d0*/  IMAD.SHL.U32 R214, R62, 0x20, RZ ;  /* 0x000000203ed67824 */ /* 0x000fe200078e00ff */
[----:B------:R-:W-:Y:S01]  /*153e0*/  LOP3.LUT R64, R64, 0x1f0, RZ, 0xc0, !PT ;  /* 0x000001f040407812 */ /* 0x000fe200078ec0ff */
[----:B------:R-:W-:Y:S01]  /*153f0*/  IMAD.MOV.U32 R66, RZ, RZ, 0x40 ;  /* 0x00000040ff427424 */ /* 0x000fe200078e00ff */
[----:B------:R-:W-:Y:S01]  /*15400*/  UISETP.GT.AND UP0, UPT, UR28, UR7, UPT ;  /* 0x000000071c00728c */ /* 0x000fe2000bf04270 */
[----:B------:R-:W-:Y:S01]  /*15410*/  IMAD.U32 R231, RZ, RZ, UR23 ;  /* 0x00000017ffe77e24 */ /* 0x000fe2000f8e00ff */
[----:B------:R-:W-:Y:S01]  /*15420*/  ISETP.GE.AND P4, PT, R40, UR8, PT ;  /* 0x0000000828007c0c */ /* 0x000fe2000bf86270 */
[----:B------:R-:W-:Y:S01]  /*15430*/  IMAD.U32 R230, RZ, RZ, UR26 ;  /* 0x0000001affe67e24 */ /* 0x000fe2000f8e00ff */
[----:B------:R-:W-:Y:S02]  /*15440*/  ISETP.GE.AND P3, PT, R42, UR8, PT ;  /* 0x000000082a007c0c */ /* 0x000fe4000bf66270 */
[----:B------:R-:W-:-:S02]  /*15450*/  ISETP.GE.AND P5, PT, R36, UR8, PT ;  /* 0x0000000824007c0c */ /* 0x000fc4000bfa6270 */
[----:B------:R-:W-:Y:S02]  /*15460*/  ISETP.GE.AND P6, PT, R104, UR8, PT ;  /* 0x0000000868007c0c */ /* 0x000fe4000bfc6270 */
[----:B------:R-:W-:Y:S02]  /*15470*/  ISETP.GE.AND P1, PT, R40, UR8, PT ;  /* 0x0000000828007c0c */ /* 0x000fe4000bf26270 */
[----:B------:R-:W-:Y:S02]  /*15480*/  ISETP.GE.AND P2, PT, R36, UR8, PT ;  /* 0x0000000824007c0c */ /* 0x000fe4000bf46270 */
[----:B------:R-:W-:Y:S01]  /*15490*/  LOP3.LUT R214, R214, 0x7c00, RZ, 0xc0, !PT ;  /* 0x00007c00d6d67812 */ /* 0x000fe200078ec0ff */
[----:B-1-3--:R-:W1:Y:S03]  /*154a0*/  @!P4 LDC.64 R4, c[0x0][0x3b8] ;  /* 0x0000ee00ff04cb82 */ /* 0x00ae660000000a00 */
[----:B------:R-:W-:-:S02]  /*154b0*/  LOP3.LUT R167, R214, 0x200, R59, 0xf8, !PT ;  /* 0x00000200d6a77812 */ /* 0x000fc400078ef83b */
[C---:B----4-:R-:W-:Y:S01]  /*154c0*/  @!P5 LEA R8, P0, R61.reuse, R224, 0x1 ;  /* 0x000000e03d08d211 */ /* 0x050fe200078008ff */
[----:B------:R-:W-:Y:S01]  /*154d0*/  @!PT LDS RZ, [RZ] ;  /* 0x00000000fffff984 */ /* 0x000fe20000000800 */
[----:B------:R-:W-:Y:S01]  /*154e0*/  @!PT LDS RZ, [RZ] ;  /* 0x00000000fffff984 */ /* 0x000fe20000000800 */
[----:B------:R-:W-:Y:S01]  /*154f0*/  @!PT LDS RZ, [RZ] ;  /* 0x00000000fffff984 */ /* 0x000fe20000000800 */
[----:B------:R-:W-:Y:S02]  /*15500*/  @!P6 LDGSTS.E.BYPASS.LTC128B.128 [R0+0x8000], desc[UR4][R224.64] ;  /* 0x08000000e000efae */ /* 0x000fe4000b981a04 */
[----:B------:R-:W3:Y:S01]  /*15510*/  @!P3 LDC.64 R2, c[0x0][0x3b8] ;  /* 0x0000ee00ff02bb82 */ /* 0x000ee20000000a00 */
[----:B------:R-:W-:Y:S01]  /*15520*/  @!P5 LEA.HI.X R9, R61, R225, R60, 0x1, P0 ;  /* 0x000000e13d09d211 */ /* 0x000fe200000f0c3c */
[----:B------:R-:W-:Y:S01]  /*15530*/  @!P6 LDGSTS.E.BYPASS.LTC128B.128 [R0+0xa000], desc[UR4][R224.64+0x80] ;  /* 0x0a000080e000efae */ /* 0x000fe2000b981a04 */
[----:B------:R-:W-:-:S03]  /*15540*/  IMAD.IADD R91, R167, 0x1, R58 ;  /* 0x00000001a75b7824 */ /* 0x000fc600078e023a */
[----:B------:R-:W-:Y:S02]  /*15550*/  @!P6 LDGSTS.E.BYPASS.LTC128B.128 [R0+0xc000], desc[UR4][R224.64+0x100] ;  /* 0x0c000100e000efae */ /* 0x000fe4000b981a04 */
[----:B--2---:R-:W2:Y:S01]  /*15560*/  @!P1 LDC.64 R6, c[0x0][0x3c0] ;  /* 0x0000f000ff069b82 */ /* 0x004ea20000000a00 */
[----:B------:R-:W-:Y:S01]  /*15570*/  LEA R91, R91, UR6, 0x1 ;  /* 0x000000065b5b7c11 */ /* 0x000fe2000f8e08ff */
[----:B------:R-:W-:Y:S04]  /*15580*/  @!P6 LDGSTS.E.BYPASS.LTC128B.128 [R0+0xe000], desc[UR4][R224.64+0x180] ;  /* 0x0e000180e000efae */ /* 0x000fe8000b981a04 */
[----:B------:R-:W-:Y:S01]  /*15590*/  @!P5 LDGSTS.E.BYPASS.LTC128B.128 [R0+0x8800], desc[UR4][R8.64] ;  /* 0x088000000800dfae */ /* 0x000fe2000b981a04 */
[----:B-1----:R-:W-:-:S03]  /*155a0*/  @!P4 LEA R10, P0, R4, R224, 0x6 ;  /* 0x000000e0040ac211 */ /* 0x002fc600078030ff */
[----:B------:R-:W-:Y:S01]  /*155b0*/  @!P5 LDGSTS.E.BYPASS.LTC128B.128 [R0+0xa800], desc[UR4][R8.64+0x80] ;  /* 0x0a8000800800dfae */ /* 0x000fe2000b981a04 */
[----:B------:R-:W-:-:S03]  /*155c0*/  @!P4 LEA.HI.X R11, R4, R225, R5, 0x6, P0 ;  /* 0x000000e1040bc211 */ /* 0x000fc600000f3405 */
[----:B------:R-:W-:Y:S01]  /*155d0*/  @!P5 LDGSTS.E.BYPASS.LTC128B.128 [R0+0xc800], desc[UR4][R8.64+0x100] ;  /* 0x0c8001000800dfae */ /* 0x000fe2000b981a04 */
[----:B------:R-:W-:Y:S01]  /*155e0*/  ISETP.GE.AND P0, PT, R42, UR8, PT ;  /* 0x000000082a007c0c */ /* 0x000fe2000bf06270 */
[----:B---3--:R-:W-:Y:S01]  /*155f0*/  @!P3 IMAD.WIDE.U32 R4, R2, 0x60, R224 ;  /* 0x000000600204b825 */ /* 0x008fe200078e00e0 */
[----:B------:R-:W-:Y:S01]  /*15600*/  LOP3.LUT R2, R101, 0x8, R62, 0x78, !PT ;  /* 0x0000000865027812 */ /* 0x000fe200078e783e */
[----:B------:R1:W-:Y:S01]  /*15610*/  @!P5 LDGSTS.E.BYPASS.LTC128B.128 [R0+0xe800], desc[UR4][R8.64+0x180] ;  /* 0x0e8001800800dfae */ /* 0x0003e2000b981a04 */
[----:B------:R-:W3:Y:S01]  /*15620*/  LDCU UR8, c[0x0][0x508] ;  /* 0x0000a100ff0877ac */ /* 0x000ee20008000800 */
[----:B------:R-:W-:Y:S02]  /*15630*/  @!P3 IMAD R3, R3, 0x60, RZ ;  /* 0x000000600303b824 */ /* 0x000fe400078e02ff */
[----:B------:R-:W-:Y:S01]  /*15640*/  @!P3 IMAD.MOV.U32 R12, RZ, RZ, R4 ;  /* 0x000000ffff0cb224 */ /* 0x000fe200078e0004 */
[----:B------:R-:W-:Y:S01]  /*15650*/  @!P4 LDGSTS.E.BYPASS.LTC128B.128 [R0+0x9000], desc[UR4][R10.64] ;  /* 0x090000000a00cfae */ /* 0x000fe2000b981a04 */
[----:B------:R-:W-:Y:S01]  /*15660*/  @!P3 IMAD.IADD R13, R3, 0x1, R5 ;  /* 0x00000001030db824 */ /* 0x000fe200078e0205 */
[----:B------:R-:W-:Y:S01]  /*15670*/  SHF.R.U32.HI R3, RZ, 0x4, R62 ;  /* 0x00000004ff037819 */ /* 0x000fe2000001163e */
[----:B------:R-:W-:Y:S01]  /*15680*/  IMAD.SHL.U32 R2, R2, 0x2, RZ ;  /* 0x0000000202027824 */ /* 0x000fe200078e00ff */
[----:B------:R-:W-:Y:S01]  /*15690*/  @!P4 LDGSTS.E.BYPASS.LTC128B.128 [R0+0xb000], desc[UR4][R10.64+0x80] ;  /* 0x0b0000800a00cfae */ /* 0x000fe2000b981a04 */
[----:B------:R-:W4:Y:S02]  /*156a0*/  @!P0 LDC.64 R4, c[0x0][0x3c0] ;  /* 0x0000f000ff048b82 */ /* 0x000f240000000a00 */
[----:B------:R-:W-:Y:S01]  /*156b0*/  IMAD.SHL.U32 R3, R3, 0x400, RZ ;  /* 0x0000040003037824 */ /* 0x000fe200078e00ff */
[----:B------:R-:W-:Y:S04]  /*156c0*/  @!P4 LDGSTS.E.BYPASS.LTC128B.128 [R0+0xd000], desc[UR4][R10.64+0x100] ;  /* 0x0d0001000a00cfae */ /* 0x000fe8000b981a04 */
[----:B------:R2:W-:Y:S01]  /*156d0*/  @!P4 LDGSTS.E.BYPASS.LTC128B.128 [R0+0xf000], desc[UR4][R10.64+0x180] ;  /* 0x0f0001800a00cfae */ /* 0x0005e2000b981a04 */
[----:B------:R-:W-:Y:S01]  /*156e0*/  LOP3.LUT R3, R2, 0x400, R3, 0xf8, !PT ;  /* 0x0000040002037812 */ /* 0x000fe200078ef803 */
[----:B------:R-:W-:Y:S01]  /*156f0*/  IMAD.MOV.U32 R2, RZ, RZ, 0x20 ;  /* 0x00000020ff027424 */ /* 0x000fe200078e00ff */
[----:B---3--:R-:W-:Y:S01]  /*15700*/  UIADD3 UR8, UPT, UPT, UR26, UR8, -UR20 ;  /* 0x000000081a087290 */ /* 0x008fe2000fffe814 */
[----:B------:R-:W-:Y:S02]  /*15710*/  @!P3 LDGSTS.E.BYPASS.LTC128B.128 [R0+0x9800], desc[UR4][R12.64] ;  /* 0x098000000c00bfae */ /* 0x000fe4000b981a04 */
[----:B------:R-:W-:-:S02]  /*15720*/  VIADD R67, R3, UR6 ;  /* 0x0000000603437c36 */ /* 0x000fc40008000000 */
[----:B------:R-:W-:Y:S04]  /*15730*/  @!P3 LDGSTS.E.BYPASS.LTC128B.128 [R0+0xb800], desc[UR4][R12.64+0x80] ;  /* 0x0b8000800c00bfae */ /* 0x000fe8000b981a04 */
[----:B------:R-:W-:Y:S04]  /*15740*/  @!P3 LDGSTS.E.BYPASS.LTC128B.128 [R0+0xd800], desc[UR4][R12.64+0x100] ;  /* 0x0d8001000c00bfae */ /* 0x000fe8000b981a04 */
[----:B------:R3:W-:Y:S01]  /*15750*/  @!P3 LDGSTS.E.BYPASS.LTC128B.128 [R0+0xf800], desc[UR4][R12.64+0x180] ;  /* 0x0f8001800c00bfae */ /* 0x0007e2000b981a04 */
[----:B-1----:R-:W-:Y:S01]  /*15760*/  @!P2 LEA R8, P3, R83, R226, 0x1 ;  /* 0x000000e25308a211 */ /* 0x002fe200078608ff */
[----:B----4-:R-:W-:-:S02]  /*15770*/  @!P0 IMAD R5, R5, 0x60, RZ ;  /* 0x0000006005058824 */ /* 0x010fc400078e02ff */
[----:B------:R-:W0:Y:S01]  /*15780*/  LDGDEPBAR ;  /* 0x00000000000079af */ /* 0x000e220000000000 */
[----:B------:R-:W-:Y:S02]  /*15790*/  @!P2 LEA.HI.X R9, R83, R227, R78, 0x1, P3 ;  /* 0x000000e35309a211 */ /* 0x000fe400018f0c4e */
[----:B--2---:R-:W-:-:S04]  /*157a0*/  @!P1 LEA R10, P3, R6, R226, 0x6 ;  /* 0x000000e2060a9211 */ /* 0x004fc800078630ff */
        /* <DEDUP_REMOVED lines=53> */
[----:B------:R-:W2:Y:S02]  /*15b00*/  LDSM.16.M88.4 R20, [R3+UR6+0x8000] ;  /* 0x008000060314783b */ /* 0x000ea40008000200 */
[--C-:B------:R-:W-:Y:S01]  /*15b10*/  IMAD.IADD R65, R91, 0x1, R56.reuse ;  /* 0x000000015b417824 */ /* 0x100fe200078e0238 */
[----:B------:R-:W-:Y:S01]  /*15b20*/  SEL R66, R66, 0xffffffc0, !P0 ;  /* 0xffffffc042427807 */ /* 0x000fe20004000000 */
[----:B------:R-:W-:Y:S01]  /*15b30*/  IMAD.IADD R57, R67, 0x1, R56 ;  /* 0x0000000143397824 */ /* 0x000fe200078e0238 */
[----:B---3--:R-:W3:Y:S03]  /*15b40*/  LDSM.16.M88.4 R12, [R3+UR6+0x8800] ;  /* 0x00880006030c783b */ /* 0x008ee60008000200 */
[--C-:B------:R-:W-:Y:S01]  /*15b50*/  IMAD.IADD R89, R91, 0x1, R66.reuse ;  /* 0x000000015b597824 */ /* 0x100fe200078e0242 */
[----:B------:R-:W4:Y:S01]  /*15b60*/  LDSM.16.M88.4 R68, [R3+UR6+0x9000] ;  /* 0x009000060344783b */ /* 0x000f220008000200 */
[----:B------:R-:W-:-:S02]  /*15b70*/  IMAD.IADD R67, R67, 0x1, R66 ;  /* 0x0000000143437824 */ /* 0x000fc400078e0242 */
[C---:B------:R-:W-:Y:S01]  /*15b80*/  IMAD.IADD R88, R56.reuse, 0x1, R89 ;  /* 0x0000000138587824 */ /* 0x040fe200078e0259 */
[----:B------:R-:W4:Y:S01]  /*15b90*/  LDSM.16.M88.4 R28, [R3+UR6+0x9800] ;  /* 0x00980006031c783b */ /* 0x000f220008000200 */
[----:B------:R-:W-:-:S03]  /*15ba0*/  IMAD.IADD R63, R56, 0x1, R67 ;  /* 0x00000001383f7824 */ /* 0x000fc600078e0243 */
[----:B------:R-:W-:Y:S04]  /*15bb0*/  LDSM.16.M88.4 R80, [R65] ;  /* 0x000000004150783b */ /* 0x000fe80000000200 */
[----:B-1----:R-:W1:Y:S04]  /*15bc0*/  LDSM.16.M88.4 R4, [R57+0x8000] ;  /* 0x008000003904783b */ /* 0x002e680000000200 */
[----:B------:R-:W1:Y:S04]  /*15bd0*/  LDSM.16.M88.4 R8, [R57+0x8800] ;  /* 0x008800003908783b */ /* 0x000e680000000200 */
[----:B------:R-:W1:Y:S04]  /*15be0*/  LDSM.16.M88.4 R32, [R57+0x9000] ;  /* 0x009000003920783b */ /* 0x000e680000000200 */
[----:B------:R-:W1:Y:S04]  /*15bf0*/  LDSM.16.M88.4 R84, [R57+0x9800] ;  /* 0x009800003954783b */ /* 0x000e680000000200 */
[----:B------:R-:W-:Y:S01]  /*15c00*/  LDSM.16.M88.4 R76, [R67+0x8000] ;  /* 0x00800000434c783b */ /* 0x000fe20000000200 */
[C---:B--2---:R-:W-:Y:S03]  /*15c10*/  HMMA.16816.F32.BF16 R24, R48.reuse, R20, RZ ;  /* 0x000000143018723c */ /* 0x044fe600000418ff */
[----:B------:R-:W-:Y:S04]  /*15c20*/  LDSM.16.M88.4 R44, [R67+0x8800] ;  /* 0x00880000432c783b */ /* 0x000fe80000000200 */
[----:B------:R-:W-:Y:S01]  /*15c30*/  LDSM.16.M88.4 R40, [R67+0x9000] ;  /* 0x009000004328783b */ /* 0x000fe20000000200 */
[C---:B------:R-:W-:Y:S03]  /*15c40*/  HMMA.16816.F32.BF16 R20, R48.reuse, R22, RZ ;  /* 0x000000163014723c */ /* 0x040fe600000418ff */
[----:B------:R-:W-:Y:S04]  /*15c50*/  LDSM.16.M88.4 R36, [R63+0x8000] ;  /* 0x008000003f24783b */ /* 0x000fe80000000200 */
[----:B------:R-:W0:Y:S01]  /*15c60*/  LDGDEPBAR ;  /* 0x00000000000079af */ /* 0x000e220000000000 */
[C---:B---3--:R-:W-:Y:S08]  /*15c70*/  HMMA.16816.F32.BF16 R16, R48.reuse, R12, RZ ;  /* 0x0000000c3010723c */ /* 0x048ff000000418ff */
[C---:B----4-:R-:W-:Y:S08]  /*15c80*/  HMMA.16816.F32.BF16 R72, R48.reuse, R68, RZ ;  /* 0x000000443048723c */ /* 0x050ff000000418ff */
        /* <DEDUP_REMOVED lines=144> */
[----:B------:R-:W-:Y:S01]  /*16590*/  HMMA.16816.F32.BF16 R80, R44, R6, R80 ;  /* 0x000000062c50723c */ /* 0x000fe20000041850 */
[----:B------:R-:W-:Y:S01]  /*165a0*/  LDSM.16.M88.4 R4, [R57+0xe000] ;  /* 0x00e000003904783b */ /* 0x000fe20000000200 */
[----:B------:R-:W-:-:S04]  /*165b0*/  IADD3 R64, PT, PT, R3, UR25, R64 ;  /* 0x0000001903407c10 */ /* 0x000fc8000fffe040 */
[C---:B------:R-:W-:Y:S01]  /*165c0*/  IADD3 R231, PT, PT, R64.reuse, UR26, -R231 ;  /* 0x0000001a40e77c10 */ /* 0x040fe2000fffe8e7 */
[----:B------:R-:W-:Y:S01]  /*165d0*/  VIADD R3, R64, UR8 ;  /* 0x0000000840037c36 */ /* 0x000fe20008000000 */
[C---:B------:R-:W-:Y:S02]  /*165e0*/  HMMA.16816.F32.BF16 R76, R44.reuse, R84, R76 ;  /* 0x000000542c4c723c */ /* 0x040fe4000004184c */
[----:B------:R-:W-:Y:S02]  /*165f0*/  VIMNMX R233, PT, PT, RZ, R231, !PT ;  /* 0x000000e7ffe97248 */ /* 0x000fe40007fe0100 */
[C-C-:B------:R-:W-:Y:S02]  /*16600*/  VIADDMNMX R232, R3.reuse, 0x1, R230.reuse, PT ;  /* 0x0000000103e87846 */ /* 0x140fe400038001e6 */
[----:B------:R-:W-:Y:S02]  /*16610*/  VIADDMNMX R230, R3, 0x9, R230, PT ;  /* 0x0000000903e67846 */ /* 0x000fe400038001e6 */
[----:B------:R-:W-:Y:S01]  /*16620*/  HMMA.16816.F32.BF16 R48, R44, R86, R48 ;  /* 0x000000562c30723c */ /* 0x000fe20000041830 */
[----:B------:R-:W-:Y:S01]  /*16630*/  LDSM.16.M88.4 R44, [R89+0x6000] ;  /* 0x00600000592c783b */ /* 0x000fe20000000200 */
[----:B------:R-:W-:-:S03]  /*16640*/  VIADDMNMX R231, R231, 0x8, RZ, !PT ;  /* 0x00000008e7e77846 */ /* 0x000fc600078001ff */
        /* <DEDUP_REMOVED lines=25> */
[----:B------:R-:W3:Y:S07]  /*167e0*/  LDSM.16.M88.4 R32, [R63+0xf000] ;  /* 0x00f000003f20783b */ /* 0x000eee0000000200 */
[C---:B----4-:R-:W-:Y:S08]  /*167f0*/  HMMA.16816.F32.BF16 R24, R44.reuse, R28, R24 ;  /* 0x0000001c2c18723c */ /* 0x050ff00000041818 */
[----:B------:R-:W-:Y:S01]  /*16800*/  HMMA.16816.F32.BF16 R20, R44, R30, R20 ;  /* 0x0000001e2c14723c */ /* 0x000fe20000041814 */
[----:B------:R-:W4:Y:S01]  /*16810*/  LDSM.16.M88.4 R28, [R63+0xf800] ;  /* 0x00f800003f1c783b */ /* 0x000f220000000200 */
[----:B------:R-:W-:-:S06]  /*16820*/  DEPBAR.LE SB0, 0x0 ;  /* 0x000080000000791a */ /* 0x000fcc0000000000 */
[C---:B-1----:R-:W-:Y:S08]  /*16830*/  HMMA.16816.F32.BF16 R16, R44.reuse, R4, R16 ;  /* 0x000000042c10723c */ /* 0x042ff00000041810 */
[C---:B------:R-:W-:Y:S08]  /*16840*/  HMMA.16816.F32.BF16 R12, R44.reuse, R6, R12 ;  /* 0x000000062c0c723c */ /* 0x040ff0000004180c */
[C---:B--2---:R-:W-:Y:S08]  /*16850*/  HMMA.16816.F32.BF16 R72, R44.reuse, R8, R72 ;  /* 0x000000082c48723c */ /* 0x044ff00000041848 */
[C---:B------:R-:W-:Y:S08]  /*16860*/  HMMA.16816.F32.BF16 R80, R44.reuse, R10, R80 ;  /* 0x0000000a2c50723c */ /* 0x040ff00000041850 */
[C---:B------:R-:W-:Y:S08]  /*16870*/  HMMA.16816.F32.BF16 R76, R44.reuse, R40, R76 ;  /* 0x000000282c4c723c */ /* 0x040ff0000004184c */
[----:B------:R-:W-:Y:S08]  /*16880*/  HMMA.16816.F32.BF16 R48, R44, R42, R48 ;  /* 0x0000002a2c30723c */ /* 0x000ff00000041830 */
[C---:B------:R-:W-:Y:S08]  /*16890*/  HMMA.16816.F32.BF16 R24, R88.reuse, R52, R24 ;  /* 0x000000345818723c */ /* 0x040ff00000041818 */
[C---:B------:R-:W-:Y:S08]  /*168a0*/  HMMA.16816.F32.BF16 R20, R88.reuse, R54, R20 ;  /* 0x000000365814723c */ /* 0x040ff00000041814 */
[C---:B------:R-:W-:Y:S08]  /*168b0*/  HMMA.16816.F32.BF16 R16, R88.reuse, R68, R16 ;  /* 0x000000445810723c */ /* 0x040ff00000041810 */
[C---:B------:R-:W-:Y:S08]  /*168c0*/  HMMA.16816.F32.BF16 R12, R88.reuse, R70, R12 ;  /* 0x00000046580c723c */ /* 0x040ff0000004180c */
[C---:B---3--:R-:W-:Y:S08]  /*168d0*/  HMMA.16816.F32.BF16 R72, R88.reuse, R32, R72 ;  /* 0x000000205848723c */ /* 0x048ff00000041848 */
        /* <DEDUP_REMOVED lines=17> */
.L_x_6699:
        /* <DEDUP_REMOVED lines=62> */
.L_x_6700:
        /* <DEDUP_REMOVED lines=29> */
.L_x_6698:
[----:B------:R-:W-:Y:S01]  /*16fa0*/  IMAD.SHL.U32 R3, R62, 0x2, RZ ;  /* 0x000000023e037824 */ /* 0x000fe200078e00ff */
[----:B------:R-:W1:Y:S01]  /*16fb0*/  LDCU UR14, c[0x0][0x45c] ;  /* 0x00008b80ff0e77ac */ /* 0x000e620008000800 */
        /* <DEDUP_REMOVED lines=9> */
[C---:B------:R-:W-:Y:S02]  /*17050*/  VIADD R5, R3.reuse, 0x8 ;  /* 0x0000000803057836 */ /* 0x040fe40000000000 */
[C---:B------:R-:W-:Y:S01]  /*17060*/  VIADD R7, R3.reuse, 0x18 ;  /* 0x0000001803077836 */ /* 0x040fe20000000000 */
[C---:B------:R-:W-:Y:S01]  /*17070*/  ISETP.GE.AND P3, PT, R4.reuse, R233, PT ;  /* 0x000000e90400720c */ /* 0x040fe20003f66270 */
[C---:B------:R-:W-:Y:S01]  /*17080*/  VIADD R9, R3.reuse, 0x30 ;  /* 0x0000003003097836 */ /* 0x040fe20000000000 */
[----:B------:R-:W-:Y:S01]  /*17090*/  ISETP.GE.AND P0, PT, R4, R231, PT ;  /* 0x000000e70400720c */ /* 0x000fe20003f06270 */
[----:B------:R-:W-:Y:S01]  /*170a0*/  IMAD.IADD R195, R66, 0x1, R215 ;  /* 0x0000000142c37824 */ /* 0x000fe200078e02d7 */
[C---:B------:R-:W-:Y:S01]  /*170b0*/  ISETP.GE.AND P5, PT, R4.reuse, R232, PT ;  /* 0x000000e80400720c */ /* 0x040fe20003fa6270 */
[----:B------:R-:W-:Y:S01]  /*170c0*/  LDSM.16.MT88.4 R148, [R197+0x10000] ;  /* 0x01000000c594783b */ /* 0x000fe20000004200 */
[----:B------:R-:W-:Y:S01]  /*170d0*/  ISETP.GE.AND P1, PT, R4, R230, PT ;  /* 0x000000e60400720c */ /* 0x000fe20003f26270 */
[----:B------:R-:W-:Y:S01]  /*170e0*/  VIADD R4, R3, 0x9 ;  /* 0x0000000903047836 */ /* 0x000fe20000000000 */
[----:B------:R-:W-:Y:S01]  /*170f0*/  ISETP.GE.AND P2, PT, R5, R233, PT ;  /* 0x000000e90500720c */ /* 0x000fe20003f46270 */
[----:B------:R-:W-:Y:S01]  /*17100*/  IMAD.IADD R194, R56, 0x1, R195 ;  /* 0x0000000138c27824 */ /* 0x000fe200078e02c3 */
[----:B------:R-:W-:Y:S01]  /*17110*/  FSEL R25, R25, -INF , P3 ;  /* 0xff80000019197808 */ /* 0x000fe20001800000 */
[----:B------:R-:W-:Y:S01]  /*17120*/  LDSM.16.MT88.4 R140, [R195+0x10000] ;  /* 0x01000000c38c783b */ /* 0x000fe20000004200 */
[----:B------:R-:W-:-:S02]  /*17130*/  FSEL R6, R27, -INF , P0 ;  /* 0xff8000001b067808 */ /* 0x000fc40000000000 */
[----:B------:R-:W-:Y:S01]  /*17140*/  ISETP.GE.AND P3, PT, R5, R231, PT ;  /* 0x000000e70500720c */ /* 0x000fe20003f66270 */
[----:B------:R-:W-:Y:S01]  /*17150*/  LDSM.16.MT88.4 R132, [R194+0x10000] ;  /* 0x01000000c284783b */ /* 0x000fe20000004200 */
[----:B------:R-:W-:Y:S02]  /*17160*/  FSEL R38, R25, -INF , !P5 ;  /* 0xff80000019267808 */ /* 0x000fe40006800000 */
[----:B------:R-:W-:Y:S01]  /*17170*/  FSEL R6, R6, -INF , !P1 ;  /* 0xff80000006067808 */ /* 0x000fe20004800000 */
[----:B------:R-:W-:Y:S01]  /*17180*/  LDSM.16.MT88.4 R56, [R195+0x12000] ;  /* 0x01200000c338783b */ /* 0x000fe20000004200 */
[----:B------:R-:W-:Y:S02]  /*17190*/  FSEL R20, R20, -INF , P2 ;  /* 0xff80000014147808 */ /* 0x000fe40001000000 */
[C---:B------:R-:W-:Y:S01]  /*171a0*/  ISETP.GE.AND P0, PT, R4.reuse, R233, PT ;  /* 0x000000e90400720c */ /* 0x040fe20003f06270 */
[----:B------:R-:W-:Y:S01]  /*171b0*/  LDSM.16.MT88.4 R64, [R194+0x12000] ;  /* 0x01200000c240783b */ /* 0x000fe20000004200 */
[----:B------:R-:W-:-:S02]  /*171c0*/  ISETP.GE.AND P5, PT, R4, R232, PT ;  /* 0x000000e80400720c */ /* 0x000fc40003fa6270 */
[C---:B------:R-:W-:Y:S01]  /*171d0*/  ISETP.GE.AND P1, PT, R4.reuse, R231, PT ;  /* 0x000000e70400720c */ /* 0x040fe20003f26270 */
[----:B------:R-:W-:Y:S01]  /*171e0*/  LDSM.16.MT88.4 R88, [R195+0x14000] ;  /* 0x01400000c358783b */ /* 0x000fe20000004200 */
[----:B------:R-:W-:Y:S01]  /*171f0*/  ISETP.GE.AND P2, PT, R4, R230, PT ;  /* 0x000000e60400720c */ /* 0x000fe20003f46270 */
[----:B------:R-:W-:Y:S01]  /*17200*/  VIADD R4, R3, 0x10 ;  /* 0x0000001003047836 */ /* 0x000fe20000000000 */
[C---:B------:R-:W-:Y:S01]  /*17210*/  ISETP.GE.AND P6, PT, R5.reuse, R232, PT ;  /* 0x000000e80500720c */ /* 0x040fe20003fc6270 */
[----:B------:R-:W-:Y:S01]  /*17220*/  LDSM.16.MT88.4 R96, [R194+0x14000] ;  /* 0x01400000c260783b */ /* 0x000fe20000004200 */
[----:B------:R-:W-:Y:S01]  /*17230*/  ISETP.GE.AND P4, PT, R5, R230, PT ;  /* 0x000000e60500720c */ /* 0x000fe20003f86270 */
[----:B------:R-:W-:Y:S01]  /*17240*/  VIADD R5, R3, 0x11 ;  /* 0x0000001103057836 */ /* 0x000fe20000000000 */
[----:B------:R-:W-:Y:S01]  /*17250*/  FSEL R22, R22, -INF , P3 ;  /* 0xff80000016167808 */ /* 0x000fe20001800000 */
[----:B------:R-:W-:Y:S01]  /*17260*/  LDSM.16.MT88.4 R104, [R215+0x16000] ;  /* 0x01600000d768783b */ /* 0x000fe20000004200 */
[----:B------:R-:W-:-:S02]  /*17270*/  FSEL R34, R20, -INF , !P6 ;  /* 0xff80000014227808 */ /* 0x000fc40007000000 */
[----:B------:R-:W-:Y:S01]  /*17280*/  FSEL R21, R21, -INF , P0 ;  /* 0xff80000015157808 */ /* 0x000fe20000000000 */
[----:B------:R-:W-:Y:S01]  /*17290*/  LDSM.16.MT88.4 R112, [R197+0x16000] ;  /* 0x01600000c570783b */ /* 0x000fe20000004200 */
[----:B------:R-:W-:Y:S02]  /*172a0*/  FSEL R32, R22, -INF , !P4 ;  /* 0xff80000016207808 */ /* 0x000fe40006000000 */
[C---:B------:R-:W-:Y:S01]  /*172b0*/  ISETP.GE.AND P3, PT, R4.reuse, R233, PT ;  /* 0x000000e90400720c */ /* 0x040fe20003f66270 */
[----:B------:R-:W-:Y:S01]  /*172c0*/  LDSM.16.MT88.4 R120, [R195+0x16000] ;  /* 0x01600000c378783b */ /* 0x000fe20000004200 */
[C---:B------:R-:W-:Y:S02]  /*172d0*/  ISETP.GE.AND P6, PT, R4.reuse, R232, PT ;  /* 0x000000e80400720c */ /* 0x040fe40003fc6270 */
[C---:B------:R-:W-:Y:S01]  /*172e0*/  ISETP.GE.AND P0, PT, R4.reuse, R231, PT ;  /* 0x000000e70400720c */ /* 0x040fe20003f06270 */
[----:B------:R-:W-:Y:S01]  /*172f0*/  LDSM.16.MT88.4 R172, [R197+0x12800] ;  /* 0x01280000c5ac783b */ /* 0x000fe20000004200 */
[----:B------:R-:W-:-:S02]  /*17300*/  ISETP.GE.AND P4, PT, R4, R230, PT ;  /* 0x000000e60400720c */ /* 0x000fc40003f86270 */
[----:B------:R-:W-:Y:S01]  /*17310*/  FSEL R4, R23, -INF , P1 ;  /* 0xff80000017047808 */ /* 0x000fe20000800000 */
[----:B------:R-:W-:Y:S01]  /*17320*/  LDSM.16.MT88.4 R168, [R195+0x12800] ;  /* 0x01280000c3a8783b */ /* 0x000fe20000004200 */
[C---:B------:R-:W-:Y:S02]  /*17330*/  ISETP.GE.AND P1, PT, R5.reuse, R233, PT ;  /* 0x000000e90500720c */ /* 0x040fe40003f26270 */
[----:B------:R-:W-:Y:S02]  /*17340*/  FSEL R4, R4, -INF , !P2 ;  /* 0xff80000004047808 */ /* 0x000fe40005000000 */
[----:B------:R-:W-:Y:S02]  /*17350*/  ISETP.GE.AND P2, PT, R5, R231, PT ;  /* 0x000000e70500720c */ /* 0x000fe40003f46270 */
[----:B------:R-:W-:Y:S02]  /*17360*/  FSEL R8, R18, -INF , P0 ;  /* 0xff80000012087808 */ /* 0x000fe40000000000 */
[----:B------:R-:W-:-:S02]  /*17370*/  FSEL R36, R21, -INF , !P5 ;  /* 0xff80000015247808 */ /* 0x000fc40006800000 */
[----:B------:R-:W-:Y:S02]  /*17380*/  FSEL R16, R16, -INF , P3 ;  /* 0xff80000010107808 */ /* 0x000fe40001800000 */
[C---:B------:R-:W-:Y:S02]  /*17390*/  ISETP.GE.AND P5, PT, R5.reuse, R232, PT ;  /* 0x000000e80500720c */ /* 0x040fe40003fa6270 */
[----:B------:R-:W-:Y:S01]  /*173a0*/  ISETP.GE.AND P3, PT, R5, R230, PT ;  /* 0x000000e60500720c */ /* 0x000fe20003f66270 */
[----:B------:R-:W-:Y:S01]  /*173b0*/  VIADD R5, R3, 0x19 ;  /* 0x0000001903057836 */ /* 0x000fe20000000000 */
[----:B------:R-:W-:Y:S02]  /*173c0*/  ISETP.GE.AND P0, PT, R7, R233, PT ;  /* 0x000000e90700720c */ /* 0x000fe40003f06270 */
[----:B------:R-:W-:Y:S02]  /*173d0*/  FSEL R17, R17, -INF , P1 ;  /* 0xff80000011117808 */ /* 0x000fe40000800000 */
[----:B------:R-:W-:-:S02]  /*173e0*/  FSEL R18, R19, -INF , P2 ;  /* 0xff80000013127808 */ /* 0x000fc40001000000 */
[----:B------:R-:W-:Y:S02]  /*173f0*/  FSEL R8, R8, -INF , !P4 ;  /* 0xff80000008087808 */ /* 0x000fe40006000000 */
[----:B------:R-:W-:Y:S02]  /*17400*/  ISETP.GE.AND P4, PT, R7, R231, PT ;  /* 0x000000e70700720c */ /* 0x000fe40003f86270 */
[----:B------:R-:W-:Y:S02]  /*17410*/  FSEL R28, R16, -INF , !P6 ;  /* 0xff800000101c7808 */ /* 0x000fe40007000000 */
[----:B------:R-:W-:Y:S02]  /*17420*/  FSEL R30, R17, -INF , !P5 ;  /* 0xff800000111e7808 */ /* 0x000fe40006800000 */
[----:B------:R-:W-:Y:S02]  /*17430*/  FSEL R18, R18, -INF , !P3 ;  /* 0xff80000012127808 */ /* 0x000fe40005800000 */
[----:B------:R-:W-:-:S02]  /*17440*/  FSEL R10, R12, -INF , P0 ;  /* 0xff8000000c0a7808 */ /* 0x000fc40000000000 */
[C---:B------:R-:W-:Y:S02]  /*17450*/  ISETP.GE.AND P6, PT, R7.reuse, R232, PT ;  /* 0x000000e80700720c */ /* 0x040fe40003fc6270 */
[----:B------:R-:W-:Y:S01]  /*17460*/  ISETP.GE.AND P1, PT, R7, R230, PT ;  /* 0x000000e60700720c */ /* 0x000fe20003f26270 */
[----:B------:R-:W-:Y:S01]  /*17470*/  VIADD R7, R3, 0x20 ;  /* 0x0000002003077836 */ /* 0x000fe20000000000 */
[C---:B------:R-:W-:Y:S02]  /*17480*/  ISETP.GE.AND P5, PT, R5.reuse, R233, PT ;  /* 0x000000e90500720c */ /* 0x040fe40003fa6270 */
[C---:B------:R-:W-:Y:S02]  /*17490*/  ISETP.GE.AND P2, PT, R5.reuse, R232, PT ;  /* 0x000000e80500720c */ /* 0x040fe40003f46270 */
[C---:B------:R-:W-:Y:S02]  /*174a0*/  ISETP.GE.AND P3, PT, R5.reuse, R231, PT ;  /* 0x000000e70500720c */ /* 0x040fe40003f66270 */
[----:B------:R-:W-:Y:S01]  /*174b0*/  ISETP.GE.AND P0, PT, R5, R230, PT ;  /* 0x000000e60500720c */ /* 0x000fe20003f06270 */
[----:B------:R-:W-:Y:S01]  /*174c0*/  VIADD R5, R3, 0x21 ;  /* 0x0000002103057836 */ /* 0x000fe20000000000 */
[----:B------:R-:W-:-:S02]  /*174d0*/  FSEL R14, R14, -INF , P4 ;  /* 0xff8000000e0e7808 */ /* 0x000fc40002000000 */
[----:B------:R-:W-:Y:S02]  /*174e0*/  FSEL R15, R15, -INF , P3 ;  /* 0xff8000000f0f7808 */ /* 0x000fe40001800000 */
[----:B------:R-:W-:Y:S02]  /*174f0*/  FSEL R16, R14, -INF , !P1 ;  /* 0xff8000000e107808 */ /* 0x000fe40004800000 */
[C---:B------:R-:W-:Y:S02]  /*17500*/  ISETP.GE.AND P4, PT, R7.reuse, R233, PT ;  /* 0x000000e90700720c */ /* 0x040fe40003f86270 */
[----:B------:R-:W-:Y:S02]  /*17510*/  ISETP.GE.AND P1, PT, R7, R231, PT ;  /* 0x000000e70700720c */ /* 0x000fe40003f26270 */
[----:B------:R-:W-:Y:S02]  /*17520*/  ISETP.GE.AND P3, PT, R5, R233, PT ;  /* 0x000000e90500720c */ /* 0x000fe40003f66270 */
[----:B------:R-:W-:-:S02]  /*17530*/  FSEL R10, R10, -INF , !P6 ;  /* 0xff8000000a0a7808 */ /* 0x000fc40007000000 */
[----:B------:R-:W-:Y:S02]  /*17540*/  FSEL R13, R13, -INF , P5 ;  /* 0xff8000000d0d7808 */ /* 0x000fe40002800000 */
[----:B------:R-:W-:Y:S02]  /*17550*/  FSEL R72, R72, -INF , P4 ;  /* 0xff80000048487808 */ /* 0x000fe40002000000 */
[----:B------:R-:W-:Y:S02]  /*17560*/  FSEL R74, R74, -INF , P1 ;  /* 0xff8000004a4a7808 */ /* 0x000fe40000800000 */
[----:B------:R-:W-:Y:S02]  /*17570*/  FSEL R73, R73, -INF , P3 ;  /* 0xff80000049497808 */ /* 0x000fe40001800000 */
[C---:B------:R-:W-:Y:S02]  /*17580*/  ISETP.GE.AND P6, PT, R7.reuse, R232, PT ;  /* 0x000000e80700720c */ /* 0x040fe40003fc6270 */
[----:B------:R-:W-:Y:S01]  /*17590*/  ISETP.GE.AND P5, PT, R7, R230, PT ;  /* 0x000000e60700720c */ /* 0x000fe20003fa6270 */
[----:B------:R-:W-:Y:S01]  /*175a0*/  VIADD R7, R3, 0x29 ;  /* 0x0000002903077836 */ /* 0x000fe20000000000 */
[----:B------:R-:W-:-:S02]  /*175b0*/  ISETP.GE.AND P4, PT, R5, R232, PT ;  /* 0x000000e80500720c */ /* 0x000fc40003f86270 */
[C---:B------:R-:W-:Y:S02]  /*175c0*/  ISETP.GE.AND P1, PT, R5.reuse, R231, PT ;  /* 0x000000e70500720c */ /* 0x040fe40003f26270 */
[----:B------:R-:W-:Y:S01]  /*175d0*/  ISETP.GE.AND P3, PT, R5, R230, PT ;  /* 0x000000e60500720c */ /* 0x000fe20003f66270 */
[----:B------:R-:W-:Y:S01]  /*175e0*/  VIADD R5, R3, 0x28 ;  /* 0x0000002803057836 */ /* 0x000fe20000000000 */
[----:B------:R-:W-:Y:S02]  /*175f0*/  FSEL R75, R75, -INF , P1 ;  /* 0xff8000004b4b7808 */ /* 0x000fe40000800000 */
[----:B------:R-:W-:Y:S02]  /*17600*/  FSEL R22, R13, -INF , !P2 ;  /* 0xff8000000d167808 */ /* 0x000fe40005000000 */
[-C--:B------:R-:W-:Y:S02]  /*17610*/  ISETP.GE.AND P2, PT, R5, R233.reuse, PT ;  /* 0x000000e90500720c */ /* 0x080fe40003f46270 */
[----:B------:R-:W-:-:S02]  /*17620*/  ISETP.GE.AND P1, PT, R7, R233, PT ;  /* 0x000000e90700720c */ /* 0x000fc40003f26270 */
[----:B------:R-:W-:Y:S02]  /*17630*/  FSEL R20, R15, -INF , !P0 ;  /* 0xff8000000f147808 */ /* 0x000fe40004000000 */
        /* <DEDUP_REMOVED lines=26> */
[----:B------:R-:W-:Y:S02]  /*177e0*/  FSEL R178, R82, -INF , !P1 ;  /* 0xff80000052b27808 */ /* 0x000fe40004800000 */
[C---:B------:R-:W-:Y:S02]  /*177f0*/  ISETP.GE.AND P3, PT, R3.reuse, R232, PT ;  /* 0x000000e80300720c */ /* 0x040fe40003f66270 */
[----:B------:R-:W-:Y:S02]  /*17800*/  FSEL R14, R24, -INF , P0 ;  /* 0xff800000180e7808 */ /* 0x000fe40000000000 */
[----:B------:R-:W-:Y:S02]  /*17810*/  ISETP.GE.AND P1, PT, R3, R231, PT ;  /* 0x000000e70300720c */ /* 0x000fe40003f26270 */
[----:B------:R-:W-:Y:S02]  /*17820*/  FSEL R14, R14, -INF , !P3 ;  /* 0xff8000000e0e7808 */ /* 0x000fe40005800000 */
[----:B------:R-:W-:-:S02]  /*17830*/  FSEL R12, R26, -INF , P1 ;  /* 0xff8000001a0c7808 */ /* 0x000fc40000800000 */
[C---:B------:R-:W-:Y:S01]  /*17840*/  ISETP.GE.AND P1, PT, R3.reuse, R230, PT ;  /* 0x000000e60300720c */ /* 0x040fe20003f26270 */
        /* <DEDUP_REMOVED lines=76> */
[----:B------:R-:W3:Y:S01]  /*17d10*/  LDSM.16.MT88.4 R12, [R215+0x10800] ;  /* 0x01080000d70c783b */ /* 0x000ee20000004200 */
[--C-:B------:R-:W-:Y:S01]  /*17d20*/  FFMA.FTZ R184, R30, UR14, -R211.reuse ;  /* 0x0000000e1eb87c23 */ /* 0x100fe200080108d3 */
[----:B------:R-:W-:Y:S01]  /*17d30*/  MUFU.EX2 R189, R189 ;  /* 0x000000bd00bd7308 */ /* 0x000fe20000000800 */
[----:B------:R-:W-:Y:S01]  /*17d40*/  FFMA.FTZ R180, R22, UR14, -R211 ;  /* 0x0000000e16b47c23 */ /* 0x000fe200080108d3 */
[----:B------:R-:W4:Y:S01]  /*17d50*/  LDSM.16.MT88.4 R8, [R197+0x10800] ;  /* 0x01080000c508783b */ /* 0x000f220000004200 */
[--C-:B------:R-:W-:Y:S01]  /*17d60*/  FFMA.FTZ R182, R18, UR14, -R205.reuse ;  /* 0x0000000e12b67c23 */ /* 0x100fe200080108cd */
        /* <DEDUP_REMOVED lines=77> */
[----:B-----5:R-:W-:-:S03]  /*18240*/  F2FP.BF16.F32.PACK_AB R5, R182, R183 ;  /* 0x000000b7b605723e */ /* 0x020fc600000010ff */
[----:B------:R-:W-:Y:S02]  /*18250*/  FADD.FTZ R184, R184, R185 ;  /* 0x000000b9b8b87221 */ /* 0x000fe40000010000 */
[----:B------:R-:W-:Y:S01]  /*18260*/  HMMA.16816.F32.BF16 R128, R128, R6, RZ ;  /* 0x000000068080723c */ /* 0x000fe200000418ff */
[----:B------:R-:W-:Y:S02]  /*18270*/  F2FP.BF16.F32.PACK_AB R6, R180, R181 ;  /* 0x000000b5b406723e */ /* 0x000fe400000010ff */
[----:B---3--:R-:W-:-:S07]  /*18280*/  F2FP.BF16.F32.PACK_AB R7, R165, R166 ;  /* 0x000000a6a507723e */ /* 0x008fce00000010ff */
        /* <DEDUP_REMOVED lines=13> */
[C---:B---3--:R-:W-:Y:S08]  /*18360*/  HMMA.16816.F32.BF16 R60, R4.reuse, R8, R60 ;  /* 0x00000008043c723c */ /* 0x048ff0000004183c */
[C---:B------:R-:W-:Y:S01]  /*18370*/  HMMA.16816.F32.BF16 R64, R4.reuse, R10, R64 ;  /* 0x0000000a0440723c */ /* 0x040fe20000041840 */
[----:B------:R-:W2:Y:S07]  /*18380*/  LDSM.16.MT88.4 R8, [R195+0x16800] ;  /* 0x01680000c308783b */ /* 0x000eae0000004200 */
        /* <DEDUP_REMOVED lines=32> */
[----:B---3--:R-:W-:Y:S07]  /*18590*/  LDSM.16.MT88.4 R28, [R197+0x15000] ;  /* 0x01500000c51c783b */ /* 0x008fee0000004200 */
[C---:B------:R-:W-:Y:S08]  /*185a0*/  HMMA.16816.F32.BF16 R92, R4.reuse, R20, R92 ;  /* 0x00000014045c723c */ /* 0x040ff0000004185c */
[C---:B------:R-:W-:Y:S01]  /*185b0*/  HMMA.16816.F32.BF16 R96, R4.reuse, R22, R96 ;  /* 0x000000160460723c */ /* 0x040fe20000041860 */
[----:B------:R-:W3:Y:S07]  /*185c0*/  LDSM.16.MT88.4 R20, [R215+0x11000] ;  /* 0x01100000d714783b */ /* 0x000eee0000004200 */
[C---:B-----5:R-:W-:Y:S08]  /*185d0*/  HMMA.16816.F32.BF16 R124, R4.reuse, R24, R124 ;  /* 0x00000018047c723c */ /* 0x060ff0000004187c */
[----:B------:R-:W-:Y:S01]  /*185e0*/  HMMA.16816.F32.BF16 R128, R4, R26, R128 ;  /* 0x0000001a0480723c */ /* 0x000fe20000041880 */
[----:B------:R-:W-:Y:S01]  /*185f0*/  F2FP.BF16.F32.PACK_AB R4, R201, R196 ;  /* 0x000000c4c904723e */ /* 0x000fe200000010ff */
[----:B------:R-:W-:Y:S01]  /*18600*/  LDSM.16.MT88.4 R24, [R195+0x15000] ;  /* 0x01500000c318783b */ /* 0x000fe20000004200 */
[----:B-1----:R-:W-:-:S02]  /*18610*/  F2FP.BF16.F32.PACK_AB R5, R206, R207 ;  /* 0x000000cfce05723e */ /* 0x002fc400000010ff */
[----:B------:R-:W-:Y:S02]  /*18620*/  F2FP.BF16.F32.PACK_AB R6, R198, R199 ;  /* 0x000000c7c606723e */ /* 0x000fe400000010ff */
[----:B------:R-:W-:-:S07]  /*18630*/  F2FP.BF16.F32.PACK_AB R7, R213, R204 ;  /* 0x000000ccd507723e */ /* 0x000fce00000010ff */
[C---:B----4-:R-:W-:Y:S08]  /*18640*/  HMMA.16816.F32.BF16 R152, R4.reuse, R16, R152 ;  /* 0x000000100498723c */ /* 0x050ff00000041898 */
        /* <DEDUP_REMOVED lines=9> */
[C---:B-1----:R-:W-:Y:S08]  /*186e0*/  HMMA.16816.F32.BF16 R60, R4.reuse, R16, R60 ;  /* 0x00000010043c723c */ /* 0x042ff0000004183c */
[C---:B------:R-:W-:Y:S01]  /*186f0*/  HMMA.16816.F32.BF16 R64, R4.reuse, R18, R64 ;  /* 0x000000120440723c */ /* 0x040fe20000041840 */
[----:B------:R-:W1:Y:S07]  /*18700*/  LDSM.16.MT88.4 R16, [R195+0x17000] ;  /* 0x01700000c310783b */ /* 0x000e6e0000004200 */
        /* <DEDUP_REMOVED lines=18> */
[----:B------:R-:W4:Y:S04]  /*18830*/  MUFU.EX2 R177, R177 ;  /* 0x000000b100b17308 */ /* 0x000f280000000800 */
        /* <DEDUP_REMOVED lines=22> */
[----:B------:R-:W1:Y:S07]  /*189a0*/  LDSM.16.MT88.4 R20, [R197+0x15800] ;  /* 0x01580000c514783b */ /* 0x000e6e0000004200 */
[C---:B-----5:R-:W-:Y:S08]  /*189b0*/  HMMA.16816.F32.BF16 R124, R4.reuse, R24, R124 ;  /* 0x00000018047c723c */ /* 0x060ff0000004187c */
[----:B------:R-:W-:Y:S01]  /*189c0*/  HMMA.16816.F32.BF16 R128, R4, R26, R128 ;  /* 0x0000001a0480723c */ /* 0x000fe20000041880 */
[----:B----4-:R-:W-:Y:S01]  /*189d0*/  F2FP.BF16.F32.PACK_AB R4, R177, R176 ;  /* 0x000000b0b104723e */ /* 0x010fe200000010ff */
        /* <DEDUP_REMOVED lines=136> */
.L_x_6702:
        /* <DEDUP_REMOVED lines=8> */
.L_x_6703:
        /* <DEDUP_REMOVED lines=15> */
[----:B------:R-:W-:-:S05]  /*193d0*/  IADD3.X R9, PT, PT, R227, UR8, RZ, P0, !PT ;  /* 0x00000008e3097c10 */ /* 0x000fca00087fe4ff */
[----:B------:R-:W-:Y:S01]  /*193e0*/  LDGSTS.E.BYPASS.LTC128B.128 [R0+0x10800], desc[UR4][R8.64] ;  /* 0x1080000008007fae */ /* 0x000fe2000b981a04 */
[C---:B-1----:R-:W-:Y:S02]  /*193f0*/  IMAD.SHL.U32 R222, R165.reuse, 0x40, RZ ;  /* 0x00000040a5de7824 */ /* 0x042fe400078e00ff */
[----:B------:R-:W-:Y:S01]  /*19400*/  IMAD.SHL.U32 R5, R165, 0x8, RZ ;  /* 0x00000008a5057824 */ /* 0x000fe200078e00ff */
[----:B------:R-:W-:Y:S02]  /*19410*/  LDGSTS.E.BYPASS.LTC128B.128 [R0+0x12800], desc[UR4][R8.64+0x80] ;  /* 0x1280008008007fae */ /* 0x000fe4000b981a04 */
[----:B------:R-:W-:Y:S02]  /*19420*/  LOP3.LUT R6, R222, 0x1c0, RZ, 0xc0, !PT ;  /* 0x000001c0de067812 */ /* 0x000fe400078ec0ff */
[----:B------:R-:W-:Y:S02]  /*19430*/  LDGSTS.E.BYPASS.LTC128B.128 [R0+0x14800], desc[UR4][R8.64+0x100] ;  /* 0x1480010008007fae */ /* 0x000fe4000b981a04 */
[----:B------:R-:W-:-:S02]  /*19440*/  LOP3.LUT R6, R6, 0x38, R5, 0xf8, !PT ;  /* 0x0000003806067812 */ /* 0x000fc400078ef805 */
[----:B------:R-:W-:Y:S01]  /*19450*/  SHF.R.U32.HI R5, RZ, 0x1, R165 ;  /* 0x00000001ff057819 */ /* 0x000fe200000116a5 */
[----:B------:R-:W-:Y:S03]  /*19460*/  LDGSTS.E.BYPASS.LTC128B.128 [R0+0x16800], desc[UR4][R8.64+0x180] ;  /* 0x1680018008007fae */ /* 0x000fe6000b981a04 */
[C---:B------:R-:W-:Y:S02]  /*19470*/  LOP3.LUT R4, R6.reuse, 0x8, R5, 0x78, !PT ;  /* 0x0000000806047812 */ /* 0x040fe400078e7805 */
[----:B------:R-:W-:Y:S02]  /*19480*/  LOP3.LUT R5, R6, 0x8, R165, 0x78, !PT ;  /* 0x0000000806057812 */ /* 0x000fe400078e78a5 */
[----:B------:R-:W-:Y:S02]  /*19490*/  IADD3 R6, P0, PT, R8, UR9, RZ ;  /* 0x0000000908067c10 */ /* 0x000fe4000ff1e0ff */
[----:B------:R-:W-:Y:S01]  /*194a0*/  LOP3.LUT R4, R167, R4, RZ, 0xfc, !PT ;  /* 0x00000004a7047212 */ /* 0x000fe200078efcff */
[----:B------:R-:W-:Y:S01]  /*194b0*/  IMAD.SHL.U32 R5, R5, 0x2, RZ ;  /* 0x0000000205057824 */ /* 0x000fe200078e00ff */
[----:B------:R-:W-:-:S02]  /*194c0*/  IADD3.X R7, PT, PT, R9, UR8, RZ, P0, !PT ;  /* 0x0000000809077c10 */ /* 0x000fc400087fe4ff */
[----:B------:R-:W-:Y:S02]  /*194d0*/  IADD3 R10, P0, PT, R6, UR9, RZ ;  /* 0x00000009060a7c10 */ /* 0x000fe4000ff1e0ff */
[----:B------:R-:W-:Y:S01]  /*194e0*/  LOP3.LUT R222, R5, 0x400, R222, 0xf8, !PT ;  /* 0x0000040005de7812 */ /* 0x000fe200078ef8de */
[----:B------:R-:W-:Y:S01]  /*194f0*/  LDGSTS.E.BYPASS.LTC128B.128 [R0+0x11000], desc[UR4][R6.64] ;  /* 0x1100000006007fae */ /* 0x000fe2000b981a04 */
[----:B------:R-:W-:Y:S02]  /*19500*/  IADD3.X R11, PT, PT, R7, UR8, RZ, P0, !PT ;  /* 0x00000008070b7c10 */ /* 0x000fe400087fe4ff */
[----:B------:R-:W-:Y:S01]  /*19510*/  LEA R223, R4, UR6, 0x1 ;  /* 0x0000000604df7c11 */ /* 0x000fe2000f8e08ff */
[----:B------:R-:W-:Y:S01]  /*19520*/  LDGSTS.E.BYPASS.LTC128B.128 [R0+0x13000], desc[UR4][R6.64+0x80] ;  /* 0x1300008006007fae */ /* 0x000fe2000b981a04 */
[----:B------:R-:W-:Y:S01]  /*19530*/  LOP3.LUT R4, R165, 0x2, RZ, 0xc0, !PT ;  /* 0x00000002a5047812 */ /* 0x000fe200078ec0ff */
[----:B------:R-:W-:Y:S02]  /*19540*/  VIADD R5, R222, UR6 ;  /* 0x00000006de057c36 */ /* 0x000fe40008000000 */
[----:B------:R-:W-:Y:S01]  /*19550*/  LDGSTS.E.BYPASS.LTC128B.128 [R0+0x15000], desc[UR4][R6.64+0x100] ;  /* 0x1500010006007fae */ /* 0x000fe2000b981a04 */
[----:B------:R-:W-:-:S02]  /*19560*/  ISETP.NE.AND P0, PT, R4, RZ, PT ;  /* 0x000000ff0400720c */ /* 0x000fc40003f05270 */
[----:B------:R-:W-:Y:S01]  /*19570*/  LOP3.LUT R4, R165, 0x4, RZ, 0xc0, !PT ;  /* 0x00000004a5047812 */ /* 0x000fe200078ec0ff */
[----:B------:R-:W-:Y:S01]  /*19580*/  LDGSTS.E.BYPASS.LTC128B.128 [R0+0x17000], desc[UR4][R6.64+0x180] ;  /* 0x1700018006007fae */ /* 0x000fe2000b981a04 */
[----:B------:R-:W-:Y:S02]  /*19590*/  SEL R166, R2, 0xffffffe0, !P0 ;  /* 0xffffffe002a67807 */ /* 0x000fe40004000000 */
[----:B------:R-:W-:Y:S01]  /*195a0*/  ISETP.NE.AND P0, PT, R4, RZ, PT ;  /* 0x000000ff0400720c */ /* 0x000fe20003f05270 */
[----:B------:R-:W-:Y:S02]  /*195b0*/  LDGSTS.E.BYPASS.LTC128B.128 [R0+0x11800], desc[UR4][R10.64] ;  /* 0x118000000a007fae */ /* 0x000fe4000b981a04 */
[----:B------:R-:W-:Y:S01]  /*195c0*/  IMAD.IADD R221, R166, 0x1, R223 ;  /* 0x00000001a6dd7824 */ /* 0x000fe200078e02df */
[----:B------:R-:W-:Y:S01]  /*195d0*/  SEL R212, R212, 0xffffffc0, !P0 ;  /* 0xffffffc0d4d47807 */ /* 0x000fe20004000000 */
[----:B------:R-:W-:Y:S01]  /*195e0*/  LDGSTS.E.BYPASS.LTC128B.128 [R0+0x13800], desc[UR4][R10.64+0x80] ;  /* 0x138000800a007fae */ /* 0x000fe2000b981a04 */
[----:B------:R-:W-:-:S03]  /*195f0*/  IMAD.IADD R220, R5, 0x1, R166 ;  /* 0x0000000105dc7824 */ /* 0x000fc600078e02a6 */
[----:B------:R-:W-:Y:S01]  /*19600*/  LDGSTS.E.BYPASS.LTC128B.128 [R0+0x15800], desc[UR4][R10.64+0x100] ;  /* 0x158001000a007fae */ /* 0x000fe2000b981a04 */
[C---:B------:R-:W-:Y:S02]  /*19610*/  IMAD.IADD R213, R212.reuse, 0x1, R223 ;  /* 0x00000001d4d57824 */ /* 0x040fe400078e02df */
[----:B------:R-:W-:Y:S01]  /*19620*/  IMAD.IADD R212, R212, 0x1, R5 ;  /* 0x00000001d4d47824 */ /* 0x000fe200078e0205 */
[----:B------:R1:W-:Y:S01]  /*19630*/  LDGSTS.E.BYPASS.LTC128B.128 [R0+0x17800], desc[UR4][R10.64+0x180] ;  /* 0x178001800a007fae */ /* 0x0003e2000b981a04 */
[C---:B------:R-:W-:Y:S02]  /*19640*/  IMAD.IADD R167, R166.reuse, 0x1, R213 ;  /* 0x00000001a6a77824 */ /* 0x040fe400078e02d5 */
[----:B------:R-:W-:Y:S01]  /*19650*/  IMAD.IADD R166, R166, 0x1, R212 ;  /* 0x00000001a6a67824 */ /* 0x000fe200078e02d4 */
[----:B------:R-:W-:Y:S04]  /*19660*/  LDSM.16.M88.4 R204, [R223] ;  /* 0x00000000dfcc783b */ /* 0x000fe80000000200 */
[----:B------:R-:W2:Y:S04]  /*19670*/  LDSM.16.M88.4 R176, [R222+UR6+0x8000] ;  /* 0x00800006deb0783b */ /* 0x000ea80008000200 */
[----:B------:R-:W3:Y:S04]  /*19680*/  LDSM.16.M88.4 R168, [R222+UR6+0x8800] ;  /* 0x00880006dea8783b */ /* 0x000ee80008000200 */
[----:B------:R-:W4:Y:S04]  /*19690*/  LDSM.16.M88.4 R28, [R222+UR6+0x9000] ;  /* 0x00900006de1c783b */ /* 0x000f280008000200 */
[----:B------:R-:W5:Y:S04]  /*196a0*/  LDSM.16.M88.4 R184, [R222+UR6+0x9800] ;  /* 0x00980006deb8783b */ /* 0x000f680008000200 */
        /* <DEDUP_REMOVED lines=32> */
[----:B------:R-:W5:Y:S07]  /*198b0*/  LDSM.16.M88.4 R4, [R222+UR6+0xa000] ;  /* 0x00a00006de04783b */ /* 0x000f6e0008000200 */
        /* <DEDUP_REMOVED lines=240> */
.L_x_6705:
        /* <DEDUP_REMOVED lines=8> */
.L_x_6706:
        /* <DEDUP_REMOVED lines=29> */
.L_x_6704:
[----:B--2---:R-:W-:Y:S01]  /*1aa10*/  SHF.L.U32 R0, R165, 0x1, RZ ;  /* 0x00000001a5007819 */ /* 0x004fe200000006ff */
[----:B------:R-:W-:Y:S01]  /*1aa20*/  USHF.L.U32 UR4, UR22, 0x6, URZ ;  /* 0x0000000616047899 */ /* 0x000fe200080006ff */
[----:B------:R-:W-:Y:S01]  /*1aa30*/  IADD3 R201, PT, PT, R215, 0x10040, RZ ;  /* 0x00010040d7c97810 */ /* 0x000fe20007ffe0ff */
[----:B------:R-:W-:Y:S01]  /*1aa40*/  @UP1 UIADD3 UR22, UPT, UPT, UR22, -0x3, URZ ;  /* 0xfffffffd16161890 */ /* 0x000fe2000fffe0ff */
[----:B------:R-:W-:-:S04]  /*1aa50*/  LOP3.LUT R0, R0, 0x6, RZ, 0xc0, !PT ;  /* 0x0000000600007812 */ /* 0x000fc800078ec0ff */
[----:B------:R-:W-:-:S04]  /*1aa60*/  LOP3.LUT R0, R0, UR4, RZ, 0xfc, !PT ;  /* 0x0000000400007c12 */ /* 0x000fc8000f8efcff */
[C---:B------:R-:W-:Y:S02]  /*1aa70*/  IADD3 R4, PT, PT, R0.reuse, -0x80, RZ ;  /* 0xffffff8000047810 */ /* 0x040fe40007ffe0ff */
[----:B------:R-:W-:Y:S02]  /*1aa80*/  IADD3 R5, PT, PT, R0, -0x7f, RZ ;  /* 0xffffff8100057810 */ /* 0x000fe40007ffe0ff */
[C---:B------:R-:W-:Y:S02]  /*1aa90*/  ISETP.GE.AND P1, PT, R4.reuse, R233, PT ;  /* 0x000000e90400720c */ /* 0x040fe40003f26270 */
[C---:B------:R-:W-:Y:S02]  /*1aaa0*/  ISETP.GE.AND P0, PT, R4.reuse, R231, PT ;  /* 0x000000e70400720c */ /* 0x040fe40003f06270 */
[C---:B------:R-:W-:Y:S02]  /*1aab0*/  ISETP.GE.AND P6, PT, R4.reuse, R232, PT ;  /* 0x000000e80400720c */ /* 0x040fe40003fc6270 */
[----:B------:R-:W-:-:S02]  /*1aac0*/  ISETP.GE.AND P3, PT, R4, R230, PT ;  /* 0x000000e60400720c */ /* 0x000fc40003f66270 */
[----:B------:R-:W-:Y:S02]  /*1aad0*/  FSEL R13, R180, -INF , P1 ;  /* 0xff800000b40d7808 */ /* 0x000fe40000800000 */
[----:B------:R-:W-:Y:S02]  /*1aae0*/  IADD3 R4, PT, PT, R0, -0x78, RZ ;  /* 0xffffff8800047810 */ /* 0x000fe40007ffe0ff */
[C---:B------:R-:W-:Y:S02]  /*1aaf0*/  ISETP.GE.AND P2, PT, R5.reuse, R233, PT ;  /* 0x000000e90500720c */ /* 0x040fe40003f46270 */
[C---:B------:R-:W-:Y:S02]  /*1ab00*/  ISETP.GE.AND P1, PT, R5.reuse, R231, PT ;  /* 0x000000e70500720c */ /* 0x040fe40003f26270 */
[----:B------:R-:W-:Y:S02]  /*1ab10*/  FSEL R11, R182, -INF , P0 ;  /* 0xff800000b60b7808 */ /* 0x000fe40000000000 */
[----:B------:R-:W-:-:S02]  /*1ab20*/  ISETP.GE.AND P5, PT, R5, R232, PT ;  /* 0x000000e80500720c */ /* 0x000fc40003fa6270 */
[----:B------:R-:W-:Y:S02]  /*1ab30*/  ISETP.GE.AND P4, PT, R5, R230, PT ;  /* 0x000000e60500720c */ /* 0x000fe40003f86270 */
[----:B------:R-:W-:Y:S02]  /*1ab40*/  ISETP.GE.AND P0, PT, R4, R233, PT ;  /* 0x000000e90400720c */ /* 0x000fe40003f06270 */
[----:B------:R-:W-:Y:S02]  /*1ab50*/  FSEL R17, R181, -INF , P2 ;  /* 0xff800000b5117808 */ /* 0x000fe40001000000 */
[----:B------:R-:W-:Y:S02]  /*1ab60*/  FSEL R7, R183, -INF , P1 ;  /* 0xff800000b7077808 */ /* 0x000fe40000800000 */
[----:B------:R-:W-:Y:S02]  /*1ab70*/  FSEL R13, R13, -INF , !P6 ;  /* 0xff8000000d0d7808 */ /* 0x000fe40007000000 */
[----:B------:R-:W-:-:S02]  /*1ab80*/  FSEL R11, R11, -INF , !P3 ;  /* 0xff8000000b0b7808 */ /* 0x000fc40005800000 */
[----:B------:R-:W-:Y:S02]  /*1ab90*/  IADD3 R5, PT, PT, R0, -0x77, RZ ;  /* 0xffffff8900057810 */ /* 0x000fe40007ffe0ff */
[C---:B------:R-:W-:Y:S02]  /*1aba0*/  ISETP.GE.AND P6, PT, R4.reuse, R232, PT ;  /* 0x000000e80400720c */ /* 0x040fe40003fc6270 */
[C---:B------:R-:W-:Y:S02]  /*1abb0*/  ISETP.GE.AND P3, PT, R4.reuse, R231, PT ;  /* 0x000000e70400720c */ /* 0x040fe40003f66270 */
[----:B------:R-:W-:Y:S02]  /*1abc0*/  ISETP.GE.AND P2, PT, R4, R230, PT ;  /* 0x000000e60400720c */ /* 0x000fe40003f46270 */
[----:B------:R-:W-:Y:S02]  /*1abd0*/  IADD3 R4, PT, PT, R0, -0x70, RZ ;  /* 0xffffff9000047810 */ /* 0x000fe40007ffe0ff */
[----:B------:R-:W-:-:S02]  /*1abe0*/  FSEL R17, R17, -INF , !P5 ;  /* 0xff80000011117808 */ /* 0x000fc40006800000 */
[----:B------:R-:W-:Y:S02]  /*1abf0*/  FSEL R15, R176, -INF , P0 ;  /* 0xff800000b00f7808 */ /* 0x000fe40000000000 */
[----:B------:R-:W-:Y:S02]  /*1ac00*/  FSEL R7, R7, -INF , !P4 ;  /* 0xff80000007077808 */ /* 0x000fe40006000000 */
[C---:B------:R-:W-:Y:S02]  /*1ac10*/  ISETP.GE.AND P1, PT, R5.reuse, R233, PT ;  /* 0x000000e90500720c */ /* 0x040fe40003f26270 */
[C---:B------:R-:W-:Y:S02]  /*1ac20*/  ISETP.GE.AND P5, PT, R5.reuse, R232, PT ;  /* 0x000000e80500720c */ /* 0x040fe40003fa6270 */
[C---:B------:R-:W-:Y:S02]  /*1ac30*/  ISETP.GE.AND P0, PT, R5.reuse, R231, PT ;  /* 0x000000e70500720c */ /* 0x040fe40003f06270 */
[----:B------:R-:W-:-:S02]  /*1ac40*/  ISETP.GE.AND P4, PT, R5, R230, PT ;  /* 0x000000e60500720c */ /* 0x000fc40003f86270 */
[----:B------:R-:W-:Y:S02]  /*1ac50*/  FSEL R5, R178, -INF , P3 ;  /* 0xff800000b2057808 */ /* 0x000fe40001800000 */
[----:B------:R-:W-:Y:S02]  /*1ac60*/  ISETP.GE.AND P3, PT, R4, R233, PT ;  /* 0x000000e90400720c */ /* 0x000fe40003f66270 */
[----:B------:R-:W-:Y:S02]  /*1ac70*/  IADD3 R6, PT, PT, R0, -0x6f, RZ ;  /* 0xffffff9100067810 */ /* 0x000fe40007ffe0ff */
[----:B------:R-:W-:Y:S02]  /*1ac80*/  FSEL R5, R5, -INF , !P2 ;  /* 0xff80000005057808 */ /* 0x000fe40005000000 */
[----:B------:R-:W-:Y:S02]  /*1ac90*/  FSEL R19, R177, -INF , P1 ;  /* 0xff800000b1137808 */ /* 0x000fe40000800000 */
[----:B------:R-:W-:-:S02]  /*1aca0*/  FSEL R9, R179, -INF , P0 ;  /* 0xff800000b3097808 */ /* 0x000fc40000000000 */
[----:B------:R-:W-:Y:S02]  /*1acb0*/  ISETP.GE.AND P2, PT, R4, R231, PT ;  /* 0x000000e70400720c */ /* 0x000fe40003f46270 */
[----:B------:R-:W-:Y:S02]  /*1acc0*/  ISETP.GE.AND P0, PT, R6, R233, PT ;  /* 0x000000e90600720c */ /* 0x000fe40003f06270 */
[----:B------:R-:W-:Y:S02]  /*1acd0*/  FSEL R172, R172, -INF , P3 ;  /* 0xff800000acac7808 */ /* 0x000fe40001800000 */
[----:B------:R-:W-:Y:S02]  /*1ace0*/  ISETP.GE.AND P3, PT, R6, R231, PT ;  /* 0x000000e70600720c */ /* 0x000fe40003f66270 */
[----:B------:R-:W-:Y:S02]  /*1acf0*/  FSEL R15, R15, -INF , !P6 ;  /* 0xff8000000f0f7808 */ /* 0x000fe40007000000 */
[----:B------:R-:W-:-:S02]  /*1ad00*/  FSEL R19, R19, -INF , !P5 ;  /* 0xff80000013137808 */ /* 0x000fc40006800000 */
[C---:B------:R-:W-:Y:S02]  /*1ad10*/  ISETP.GE.AND P6, PT, R4.reuse, R232, PT ;  /* 0x000000e80400720c */ /* 0x040fe40003fc6270 */
[----:B------:R-:W-:Y:S02]  /*1ad20*/  ISETP.GE.AND P1, PT, R4, R230, PT ;  /* 0x000000e60400720c */ /* 0x000fe40003f26270 */
[----:B------:R-:W-:Y:S02]  /*1ad30*/  ISETP.GE.AND P5, PT, R6, R232, PT ;  /* 0x000000e80600720c */ /* 0x000fe40003fa6270 */
[----:B------:R-:W-:Y:S02]  /*1ad40*/  FSEL R9, R9, -INF , !P4 ;  /* 0xff80000009097808 */ /* 0x000fe40006000000 */
[----:B------:R-:W-:Y:S02]  /*1ad50*/  FSEL R174, R174, -INF , P2 ;  /* 0xff800000aeae7808 */ /* 0x000fe40001000000 */
[----:B------:R-:W-:-:S02]  /*1ad60*/  FSEL R173, R173, -INF , P0 ;  /* 0xff800000adad7808 */ /* 0x000fc40000000000 */
[----:B------:R-:W-:Y:S02]  /*1ad70*/  IADD3 R4, PT, PT, R0, -0x68, RZ ;  /* 0xffffff9800047810 */ /* 0x000fe40007ffe0ff */
[----:B------:R-:W-:Y:S02]  /*1ad80*/  ISETP.GE.AND P4, PT, R6, R230, PT ;  /* 0x000000e60600720c */ /* 0x000fe40003f86270 */
[----:B------:R-:W-:Y:S02]  /*1ad90*/  FSEL R175, R175, -INF , P3 ;  /* 0xff800000afaf7808 */ /* 0x000fe40001800000 */
[----:B------:R-:W-:Y:S02]  /*1ada0*/  IADD3 R6, PT, PT, R0, -0x67, RZ ;  /* 0xffffff9900067810 */ /* 0x000fe40007ffe0ff */
[----:B------:R-:W-:Y:S02]  /*1adb0*/  FSEL R195, R174, -INF , !P1 ;  /* 0xff800000aec37808 */ /* 0x000fe40004800000 */
[----:B------:R-:W-:-:S02]  /*1adc0*/  FSEL R199, R173, -INF , !P5 ;  /* 0xff800000adc77808 */ /* 0x000fc40006800000 */
[C---:B------:R-:W-:Y:S02]  /*1add0*/  ISETP.GE.AND P2, PT, R4.reuse, R233, PT ;  /* 0x000000e90400720c */ /* 0x040fe40003f46270 */
[----:B------:R-:W-:Y:S02]  /*1ade0*/  ISETP.GE.AND P1, PT, R4, R231, PT ;  /* 0x000000e70400720c */ /* 0x000fe40003f26270 */
[----:B------:R-:W-:Y:S02]  /*1adf0*/  FSEL R173, R175, -INF , !P4 ;  /* 0xff800000afad7808 */ /* 0x000fe40006000000 */
[C---:B------:R-:W-:Y:S02]  /*1ae00*/  ISETP.GE.AND P3, PT, R6.reuse, R233, PT ;  /* 0x000000e90600720c */ /* 0x040fe40003f66270 */
[----:B------:R-:W-:Y:S02]  /*1ae10*/  ISETP.GE.AND P4, PT, R6, R231, PT ;  /* 0x000000e70600720c */ /* 0x000fe40003f86270 */
[----:B------:R-:W-:-:S02]  /*1ae20*/  FSEL R197, R172, -INF , !P6 ;  /* 0xff800000acc57808 */ /* 0x000fc40007000000 */
[C---:B------:R-:W-:Y:S02]  /*1ae30*/  ISETP.GE.AND P6, PT, R4.reuse, R232, PT ;  /* 0x000000e80400720c */ /* 0x040fe40003fc6270 */
[----:B------:R-:W-:Y:S02]  /*1ae40*/  ISETP.GE.AND P0, PT, R4, R230, PT ;  /* 0x000000e60400720c */ /* 0x000fe40003f06270 */
[----:B------:R-:W-:Y:S02]  /*1ae50*/  FSEL R168, R168, -INF , P2 ;  /* 0xff800000a8a87808 */ /* 0x000fe40001000000 */
[----:B------:R-:W-:Y:S02]  /*1ae60*/  FSEL R165, R170, -INF , P1 ;  /* 0xff800000aaa57808 */ /* 0x000fe40000800000 */
[----:B------:R-:W-:Y:S02]  /*1ae70*/  IADD3 R4, PT, PT, R0, -0x60, RZ ;  /* 0xffffffa000047810 */ /* 0x000fe40007ffe0ff */
[----:B------:R-:W-:-:S02]  /*1ae80*/  ISETP.GE.AND P5, PT, R6, R232, PT ;  /* 0x000000e80600720c */ /* 0x000fc40003fa6270 */
[----:B------:R-:W-:Y:S02]  /*1ae90*/  ISETP.GE.AND P2, PT, R6, R230, PT ;  /* 0x000000e60600720c */ /* 0x000fe40003f46270 */
[----:B------:R-:W-:Y:S02]  /*1aea0*/  FSEL R169, R169, -INF , P3 ;  /* 0xff800000a9a97808 */ /* 0x000fe40001800000 */
[----:B------:R-:W-:Y:S02]  /*1aeb0*/  FSEL R167, R171, -INF , P4 ;  /* 0xff800000aba77808 */ /* 0x000fe40002000000 */
[----:B------:R-:W-:Y:S02]  /*1aec0*/  IADD3 R6, PT, PT, R0, -0x5f, RZ ;  /* 0xffffffa100067810 */ /* 0x000fe40007ffe0ff */
[----:B------:R-:W-:Y:S02]  /*1aed0*/  FSEL R175, R168, -INF , !P6 ;  /* 0xff800000a8af7808 */ /* 0x000fe40007000000 */
[----:B------:R-:W-:-:S02]  /*1aee0*/  FSEL R165, R165, -INF , !P0 ;  /* 0xff800000a5a57808 */ /* 0x000fc40004000000 */
[C---:B------:R-:W-:Y:S02]  /*1aef0*/  ISETP.GE.AND P1, PT, R4.reuse, R233, PT ;  /* 0x000000e90400720c */ /* 0x040fe40003f26270 */
[C---:B------:R-:W-:Y:S02]  /*1af00*/  ISETP.GE.AND P6, PT, R4.reuse, R232, PT ;  /* 0x000000e80400720c */ /* 0x040fe40003fc6270 */
[C---:B------:R-:W-:Y:S02]  /*1af10*/  ISETP.GE.AND P0, PT, R4.reuse, R231, PT ;  /* 0x000000e70400720c */ /* 0x040fe40003f06270 */
[----:B------:R-:W-:Y:S02]  /*1af20*/  ISETP.GE.AND P3, PT, R4, R230, PT ;  /* 0x000000e60400720c */ /* 0x000fe40003f66270 */
[----:B------:R-:W-:Y:S02]  /*1af30*/  FSEL R169, R169, -INF , !P5 ;  /* 0xff800000a9a97808 */ /* 0x000fe40006800000 */
[----:B------:R-:W-:-:S02]  /*1af40*/  FSEL R167, R167, -INF , !P2 ;  /* 0xff800000a7a77808 */ /* 0x000fc40005000000 */
[----:B------:R-:W-:Y:S02]  /*1af50*/  IADD3 R4, PT, PT, R0, -0x58, RZ ;  /* 0xffffffa800047810 */ /* 0x000fe40007ffe0ff */
[C---:B------:R-:W-:Y:S02]  /*1af60*/  ISETP.GE.AND P5, PT, R6.reuse, R233, PT ;  /* 0x000000e90600720c */ /* 0x040fe40003fa6270 */
[----:B------:R-:W-:Y:S02]  /*1af70*/  ISETP.GE.AND P2, PT, R6, R231, PT ;  /* 0x000000e70600720c */ /* 0x000fe40003f46270 */
[----:B------:R-:W-:Y:S02]  /*1af80*/  FSEL R32, R32, -INF , P1 ;  /* 0xff80000020207808 */ /* 0x000fe40000800000 */
        /* <DEDUP_REMOVED lines=10> */
[----:B------:R-:W-:Y:S02]  /*1b030*/  FSEL R28, R28, -INF , P0 ;  /* 0xff8000001c1c7808 */ /* 0x000fe40000000000 */
[----:B------:R-:W-:Y:S02]  /*1b040*/  FSEL R177, R35, -INF , !P1 ;  /* 0xff80000023b17808 */ /* 0x000fe40004800000 */
        /* <DEDUP_REMOVED lines=9> */
[----:B------:R-:W-:Y:S02]  /*1b0e0*/  FSEL R30, R30, -INF , P3 ;  /* 0xff8000001e1e7808 */ /* 0x000fe40001800000 */
[----:B------:R-:W-:Y:S02]  /*1b0f0*/  FSEL R29, R29, -INF , P4 ;  /* 0xff8000001d1d7808 */ /* 0x000fe40002000000 */
[----:B------:R-:W-:Y:S02]  /*1b100*/  FSEL R31, R31, -INF , P0 ;  /* 0xff8000001f1f7808 */ /* 0x000fe40000000000 */
[-C--:B------:R-:W-:Y:S02]  /*1b110*/  ISETP.GE.AND P3, PT, R4, R233.reuse, PT ;  /* 0x000000e90400720c */ /* 0x080fe40003f66270 */
[----:B------:R-:W-:-:S02]  /*1b120*/  ISETP.GE.AND P0, PT, R6, R233, PT ;  /* 0x000000e90600720c */ /* 0x000fc40003f06270 */
[----:B------:R-:W-:Y:S02]  /*1b130*/  FSEL R235, R28, -INF , !P6 ;  /* 0xff8000001ceb7808 */ /* 0x000fe40007000000 */
[----:B------:R-:W-:Y:S02]  /*1b140*/  FSEL R179, R30, -INF , !P5 ;  /* 0xff8000001eb37808 */ /* 0x000fe40006800000 */
[----:B------:R-:W-:Y:S02]  /*1b150*/  FSEL R223, R29, -INF , !P2 ;  /* 0xff8000001ddf7808 */ /* 0x000fe40005000000 */
[C---:B------:R-:W-:Y:S02]  /*1b160*/  ISETP.GE.AND P6, PT, R4.reuse, R232, PT ;  /* 0x000000e80400720c */ /* 0x040fe40003fc6270 */
[C---:B------:R-:W-:Y:S02]  /*1b170*/  ISETP.GE.AND P5, PT, R4.reuse, R231, PT ;  /* 0x000000e70400720c */ /* 0x040fe40003fa6270 */
[----:B------:R-:W-:-:S02]  /*1b180*/  ISETP.GE.AND P4, PT, R4, R230, PT ;  /* 0x000000e60400720c */ /* 0x000fc40003f86270 */
[----:B------:R-:W-:Y:S02]  /*1b190*/  ISETP.GE.AND P2, PT, R6, R232, PT ;  /* 0x000000e80600720c */ /* 0x000fe40003f46270 */
[----:B------:R-:W-:Y:S02]  /*1b1a0*/  FSEL R24, R24, -INF , P3 ;  /* 0xff80000018187808 */ /* 0x000fe40001800000 */
[----:B------:R-:W-:Y:S02]  /*1b1b0*/  FSEL R25, R25, -INF , P0 ;  /* 0xff80000019197808 */ /* 0x000fe40000000000 */
[----:B------:R-:W-:Y:S02]  /*1b1c0*/  IADD3 R4, PT, PT, R0, -0x48, RZ ;  /* 0xffffffb800047810 */ /* 0x000fe40007ffe0ff */
[----:B------:R-:W-:Y:S02]  /*1b1d0*/  FSEL R26, R26, -INF , P5 ;  /* 0xff8000001a1a7808 */ /* 0x000fe40002800000 */
[----:B------:R-:W-:-:S02]  /*1b1e0*/  FSEL R221, R24, -INF , !P6 ;  /* 0xff80000018dd7808 */ /* 0x000fc40007000000 */
[----:B------:R-:W-:Y:S02]  /*1b1f0*/  FSEL R219, R25, -INF , !P2 ;  /* 0xff80000019db7808 */ /* 0x000fe40005000000 */
[C---:B------:R-:W-:Y:S02]  /*1b200*/  ISETP.GE.AND P5, PT, R4.reuse, R233, PT ;  /* 0x000000e90400720c */ /* 0x040fe40003fa6270 */
[C---:B------:R-:W-:Y:S02]  /*1b210*/  ISETP.GE.AND P6, PT, R4.reuse, R232, PT ;  /* 0x000000e80400720c */ /* 0x040fe40003fc6270 */
[C---:B------:R-:W-:Y:S02]  /*1b220*/  ISETP.GE.AND P0, PT, R4.reuse, R231, PT ;  /* 0x000000e70400720c */ /* 0x040fe40003f06270 */
[----:B------:R-:W-:Y:S02]  /*1b230*/  ISETP.GE.AND P2, PT, R4, R230, PT ;  /* 0x000000e60400720c */ /* 0x000fe40003f46270 */
[----:B------:R-:W-:-:S02]  /*1b240*/  FSEL R183, R31, -INF , !P1 ;  /* 0xff8000001fb77808 */ /* 0x000fc40004800000 */
[----:B------:R-:W-:Y:S02]  /*1b250*/  FMNMX3.FTZ R4, R3, R11, R7, !PT ;  /* 0x0000000b03047276 */ /* 0x000fe40007810007 */
[----:B------:R-:W-:Y:S02]  /*1b260*/  ISETP.GE.AND P1, PT, R6, R231, PT ;  /* 0x000000e70600720c */ /* 0x000fe40003f26270 */
[----:B------:R-:W-:Y:S02]  /*1b270*/  IADD3 R0, PT, PT, R0, -0x47, RZ ;  /* 0xffffffb900007810 */ /* 0x000fe40007ffe0ff */
[----:B------:R-:W-:Y:S02]  /*1b280*/  FMNMX3.FTZ R4, R4, R5, R9, !PT ;  /* 0x0000000504047276 */ /* 0x000fe40007810009 */
[----:B------:R-:W-:Y:S02]  /*1b290*/  FSEL R27, R27, -INF , P1 ;  /* 0xff8000001b1b7808 */ /* 0x000fe40000800000 */
[----:B------:R-:W-:-:S02]  /*1b2a0*/  FMNMX3.FTZ R8, R164, R13, R17, !PT ;  /* 0x0000000da4087276 */ /* 0x000fc40007810011 */
[----:B------:R-:W-:Y:S02]  /*1b2b0*/  ISETP.GE.AND P1, PT, R0, R233, PT ;  /* 0x000000e90000720c */ /* 0x000fe40003f26270 */
[----:B------:R-:W-:Y:S02]  /*1b2c0*/  FMNMX3.FTZ R4, R4, R195, R173, !PT ;  /* 0x000000c304047276 */ /* 0x000fe400078100ad */
[----:B------:R-:W-:Y:S02]  /*1b2d0*/  FMNMX3.FTZ R8, R8, R15, R19, !PT ;  /* 0x0000000f08087276 */ /* 0x000fe40007810013 */
[----:B------:R-:W-:Y:S02]  /*1b2e0*/  FSEL R204, R204, -INF , P5 ;  /* 0xff800000cccc7808 */ /* 0x000fe40002800000 */
[----:B------:R-:W-:Y:S02]  /*1b2f0*/  FSEL R206, R206, -INF , P0 ;  /* 0xff800000cece7808 */ /* 0x000fe40000000000 */
[----:B------:R-:W-:-:S02]  /*1b300*/  FSEL R213, R205, -INF , P1 ;  /* 0xff800000cdd57808 */ /* 0x000fc40000800000 */
[C---:B------:R-:W-:Y:S02]  /*1b310*/  ISETP.GE.AND P5, PT, R0.reuse, R232, PT ;  /* 0x000000e80000720c */ /* 0x040fe40003fa6270 */
[C---:B------:R-:W-:Y:S02]  /*1b320*/  ISETP.GE.AND P0, PT, R0.reuse, R231, PT ;  /* 0x000000e70000720c */ /* 0x040fe40003f06270 */
[-C--:B------:R-:W-:Y:S02]  /*1b330*/  ISETP.GE.AND P1, PT, R0, R230.reuse, PT ;  /* 0x000000e60000720c */ /* 0x080fe40003f26270 */
[----:B------:R-:W-:Y:S02]  /*1b340*/  FMNMX3.FTZ R0, R4, R165, R167, !PT ;  /* 0x000000a504007276 */ /* 0x000fe400078100a7 */
[----:B------:R-:W-:Y:S01]  /*1b350*/  FMNMX3.FTZ R8, R8, R197, R199, !PT ;  /* 0x000000c508087276 */ /* 0x000fe200078100c7 */
[----:B------:R-:W1:Y:S01]  /*1b360*/  S2R R4, SR_TID.X ;  /* 0x0000000000047919 */ /* 0x000e620000002100 */
[----:B------:R-:W-:-:S02]  /*1b370*/  ISETP.GE.AND P3, PT, R6, R230, PT ;  /* 0x000000e60600720c */ /* 0x000fc40003f66270 */
[----:B------:R-:W-:Y:S02]  /*1b380*/  FMNMX3.FTZ R0, R0, R181, R177, !PT ;  /* 0x000000b500007276 */ /* 0x000fe400078100b1 */
[----:B------:R-:W-:Y:S02]  /*1b390*/  FMNMX3.FTZ R8, R8, R175, R169, !PT ;  /* 0x000000af08087276 */ /* 0x000fe400078100a9 */
[----:B------:R-:W-:Y:S02]  /*1b3a0*/  FSEL R205, R207, -INF , P0 ;  /* 0xff800000cfcd7808 */ /* 0x000fe40000000000 */
[----:B------:R-:W-:Y:S02]  /*1b3b0*/  FSEL R211, R26, -INF , !P4 ;  /* 0xff8000001ad37808 */ /* 0x000fe40006000000 */
[----:B------:R-:W-:Y:S02]  /*1b3c0*/  FSEL R209, R27, -INF , !P3 ;  /* 0xff8000001bd17808 */ /* 0x000fe40005800000 */
[----:B------:R-:W-:-:S02]  /*1b3d0*/  FMNMX3.FTZ R0, R0, R179, R183, !PT ;  /* 0x000000b300007276 */ /* 0x000fc400078100b7 */
[----:B------:R-:W-:Y:S02]  /*1b3e0*/  FMNMX3.FTZ R8, R8, R241, R243, !PT ;  /* 0x000000f108087276 */ /* 0x000fe400078100f3 */
[----:B------:R-:W-:Y:S02]  /*1b3f0*/  FSEL R207, R206, -INF , !P2 ;  /* 0xff800000cecf7808 */ /* 0x000fe40005000000 */
[----:B------:R-:W-:Y:S02]  /*1b400*/  FSEL R205, R205, -INF , !P1 ;  /* 0xff800000cdcd7808 */ /* 0x000fe40004800000 */
[----:B------:R-:W-:Y:S02]  /*1b410*/  FMNMX3.FTZ R0, R0, R211, R209, !PT ;  /* 0x000000d300007276 */ /* 0x000fe400078100d1 */
[----:B------:R-:W-:Y:S02]  /*1b420*/  FMNMX3.FTZ R8, R8, R235, R223, !PT ;  /* 0x000000eb08087276 */ /* 0x000fe400078100df */
[----:B------:R-:W-:-:S02]  /*1b430*/  FMNMX3.FTZ R6, R0, R207, R205, !PT ;  /* 0x000000cf00067276 */ /* 0x000fc400078100cd */
[----:B------:R-:W-:Y:S02]  /*1b440*/  FSEL R217, R204, -INF , !P6 ;  /* 0xff800000ccd97808 */ /* 0x000fe40007000000 */
[----:B------:R-:W-:Y:S01]  /*1b450*/  FSEL R213, R213, -INF , !P5 ;  /* 0xff800000d5d57808 */ /* 0x000fe20006800000 */
[----:B------:R-:W2:Y:S01]  /*1b460*/  SHFL.BFLY PT, R21, R6, 0x2, 0x1f ;  /* 0x0c401f0006157f89 */ /* 0x000ea200000e0000 */
[----:B------:R-:W-:-:S04]  /*1b470*/  FMNMX3.FTZ R8, R8, R221, R219, !PT ;  /* 0x000000dd08087276 */ /* 0x000fc800078100db */
        /* <DEDUP_REMOVED lines=8> */
[----:B------:R-:W-:-:S03]  /*1b500*/  FMUL.FTZ R204, R0, UR14 ;  /* 0x0000000e00cc7c20 */ /* 0x000fc60008410000 */
[----:B------:R-:W-:Y:S02]  /*1b510*/  FSEL R6, R0, RZ, P0 ;  /* 0x000000ff00067208 */ /* 0x000fe40000000000 */
[----:B---3--:R-:W-:Y:S02]  /*1b520*/  FMNMX.FTZ R184, R23, R184, !PT ;  /* 0x000000b817b87209 */ /* 0x008fe40007810000 */
        /* <DEDUP_REMOVED lines=456> */
.L_x_6701:
[----:B------:R-:W-:-:S12]  /*1d1b0*/  UIADD3 UR22, UPT, UPT, UR28, -0x1, URZ ;  /* 0xffffffff1c167890 */ /* 0x000fd8000fffe0ff */
.L_x_6707:
        /* <DEDUP_REMOVED lines=8> */
[----:B------:R-:W-:Y:S01]  /*1d240*/  MOV R2, R3 ;  /* 0x0000000300027202 */ /* 0x000fe20000000f00 */
[----:B------:R-:W-:Y:S01]  /*1d250*/  VIADD R234, R215, 0x10000 ;  /* 0x00010000d7ea7836 */ /* 0x000fe20000000000 */
[----:B------:R-:W-:Y:S01]  /*1d260*/  MOV R235, RZ ;  /* 0x000000ff00eb7202 */ /* 0x000fe20000000f00 */
[----:B------:R-:W-:Y:S01]  /*1d270*/  UISETP.NE.AND.EX UP0, UPT, UR13, URZ, UPT, UP0 ;  /* 0x000000ff0d00728c */ /* 0x000fe2000bf05300 */
[----:B------:R-:W-:Y:S01]  /*1d280*/  IMAD.U32 R236, RZ, RZ, UR14 ;  /* 0x0000000effec7e24 */ /* 0x000fe2000f8e00ff */
        /* <DEDUP_REMOVED lines=15> */
[----:B----4-:R-:W-:-:S07]  /*1d380*/  IADD3 R213, PT, PT, R215, R4, RZ ;  /* 0x00000004d7d57210 */ /* 0x010fce0007ffe0ff */
.L_x_6712:
        /* <DEDUP_REMOVED lines=86> */
.L_x_6709:
        /* <DEDUP_REMOVED lines=36> */
[----:B------:R-:W-:Y:S02]  /*1db30*/  IMAD.IADD R221, R223, 0x1, R216 ;  /* 0x00000001dfdd7824 */ /* 0x000fe400078e02d8 */
[----:B------:R-:W-:Y:S01]  /*1db40*/  LDGSTS.E.BYPASS.LTC128B.128 [R241+0x11000], desc[UR16][R12.64] ;  /* 0x110000000cf17fae */ /* 0x000fe2000b981a10 */
[--C-:B------:R-:W-:Y:S02]  /*1db50*/  IMAD.IADD R220, R216, 0x1, R217.reuse ;  /* 0x00000001d8dc7824 */ /* 0x100fe400078e02d9 */
        /* <DEDUP_REMOVED lines=301> */
.L_x_6711:
        /* <DEDUP_REMOVED lines=28> */
.L_x_6710:
[C---:B------:R-:W-:Y:S01]  /*1eff0*/  IADD3 R170, PT, PT, R236.reuse, -0x1f, RZ ;  /* 0xffffffe1ecaa7810 */ /* 0x040fe20007ffe0ff */
[----:B------:R-:W-:Y:S01]  /*1f000*/  UISETP.GT.AND UP0, UPT, UR13, UR7, UPT ;  /* 0x000000070d00728c */ /* 0x000fe2000bf04270 */
[----:B------:R-:W-:Y:S01]  /*1f010*/  IADD3 R172, PT, PT, R236, -0x20, RZ ;  /* 0xffffffe0ecac7810 */ /* 0x000fe20007ffe0ff */
[----:B------:R-:W-:Y:S01]  /*1f020*/  UIADD3 UR14, UPT, UPT, UR14, -0x40, URZ ;  /* 0xffffffc00e0e7890 */ /* 0x000fe2000fffe0ff */
[----:B------:R-:W-:Y:S02]  /*1f030*/  ISETP.GE.AND P4, PT, R170, R233, PT ;  /* 0x000000e9aa00720c */ /* 0x000fe40003f86270 */
[----:B-1----:R-:W-:Y:S02]  /*1f040*/  IADD3 R164, PT, PT, R236, -0x17, RZ ;  /* 0xffffffe9eca47810 */ /* 0x002fe40007ffe0ff */
[----:B------:R-:W-:Y:S02]  /*1f050*/  ISETP.GE.AND P0, PT, R170, R231, PT ;  /* 0x000000e7aa00720c */ /* 0x000fe40003f06270 */
[----:B------:R-:W-:Y:S02]  /*1f060*/  FSEL R169, R5, -INF , P4 ;  /* 0xff80000005a97808 */ /* 0x000fe40002000000 */
[-C--:B------:R-:W-:Y:S02]  /*1f070*/  ISETP.GE.AND P5, PT, R172, R233.reuse, PT ;  /* 0x000000e9ac00720c */ /* 0x080fe40003fa6270 */
[----:B------:R-:W-:Y:S02]  /*1f080*/  FSEL R7, R7, -INF , P0 ;  /* 0xff80000007077808 */ /* 0x000fe40000000000 */
[C---:B------:R-:W-:Y:S02]  /*1f090*/  ISETP.GE.AND P4, PT, R164.reuse, R233, PT ;  /* 0x000000e9a400720c */ /* 0x040fe40003f86270 */
[-C--:B------:R-:W-:Y:S02]  /*1f0a0*/  ISETP.GE.AND P0, PT, R164, R231.reuse, PT ;  /* 0x000000e7a400720c */ /* 0x080fe40003f06270 */
[----:B------:R-:W-:Y:S02]  /*1f0b0*/  IADD3 R165, PT, PT, R236, -0x18, RZ ;  /* 0xffffffe8eca57810 */ /* 0x000fe40007ffe0ff */
[----:B------:R-:W-:Y:S02]  /*1f0c0*/  ISETP.GE.AND P1, PT, R172, R231, PT ;  /* 0x000000e7ac00720c */ /* 0x000fe40003f26270 */
[----:B------:R-:W-:Y:S02]  /*1f0d0*/  IADD3 R166, PT, PT, R236, -0xf, RZ ;  /* 0xfffffff1eca67810 */ /* 0x000fe40007ffe0ff */
[----:B------:R-:W-:Y:S02]  /*1f0e0*/  FSEL R171, R4, -INF , P5 ;  /* 0xff80000004ab7808 */ /* 0x000fe40002800000 */
[----:B------:R-:W-:Y:S02]  /*1f0f0*/  FSEL R167, R9, -INF , P4 ;  /* 0xff80000009a77808 */ /* 0x000fe40002000000 */
[----:B------:R-:W-:Y:S02]  /*1f100*/  ISETP.GE.AND P5, PT, R165, R233, PT ;  /* 0x000000e9a500720c */ /* 0x000fe40003fa6270 */
[----:B------:R-:W-:Y:S02]  /*1f110*/  FSEL R9, R11, -INF , P0 ;  /* 0xff8000000b097808 */ /* 0x000fe40000000000 */
[----:B------:R-:W-:Y:S02]  /*1f120*/  FSEL R5, R6, -INF , P1 ;  /* 0xff80000006057808 */ /* 0x000fe40000800000 */
[----:B------:R-:W-:Y:S02]  /*1f130*/  IADD3 R11, PT, PT, R236, -0x10, RZ ;  /* 0xfffffff0ec0b7810 */ /* 0x000fe40007ffe0ff */
        /* <DEDUP_REMOVED lines=24> */
[----:B------:R-:W-:Y:S02]  /*1f2c0*/  IADD3 R172, PT, PT, R236, 0x1, RZ ;  /* 0x00000001ecac7810 */ /* 0x000fe40007ffe0ff */
        /* <DEDUP_REMOVED lines=22> */
[C---:B------:R-:W-:Y:S02]  /*1f430*/  ISETP.GE.AND P0, PT, R21.reuse, R231, PT ;  /* 0x000000e71500720c */ /* 0x040fe40003f06270 */
        /* <DEDUP_REMOVED lines=11> */
[C---:B------:R-:W-:Y:S02]  /*1f4f0*/  ISETP.GE.AND P4, PT, R236.reuse, R232, PT ;  /* 0x000000e8ec00720c */ /* 0x040fe40003f86270 */
        /* <DEDUP_REMOVED lines=542> */
.L_x_6708:
[----:B------:R-:W1:Y:S01]  /*216e0*/  SHFL.BFLY PT, R2, R239, 0x2, 0x1f ;  /* 0x0c401f00ef027f89 */ /* 0x000e6200000e0000 */
[----:B------:R-:W2:Y:S01]  /*216f0*/  S2UR UR12, SR_CTAID.Y ;  /* 0x00000000000c79c3 */ /* 0x000ea20000002600 */
[----:B------:R-:W2:Y:S01]  /*21700*/  LDCU.64 UR4, c[0x0][0x430] ;  /* 0x00008600ff0477ac */ /* 0x000ea20008000a00 */
[----:B------:R-:W-:Y:S01]  /*21710*/  BSSY.RECONVERGENT B0, `(.L_x_6713) ;  /* 0x0000136000007945 */ /* 0x000fe20003800200 */
[----:B------:R-:W3:Y:S01]  /*21720*/  SHFL.BFLY PT, R4, R237, 0x2, 0x1f ;  /* 0x0c401f00ed047f89 */ /* 0x000ee200000e0000 */
[----:B------:R-:W4:Y:S01]  /*21730*/  LDCU UR9, c[0x0][0x3e0] ;  /* 0x00007c00ff0977ac */ /* 0x000f220008000800 */
[----:B------:R-:W5:Y:S03]  /*21740*/  S2R R0, SR_TID.X ;  /* 0x0000000000007919 */ /* 0x000f660000002100 */
[----:B------:R-:W4:Y:S01]  /*21750*/  S2UR UR11, SR_CTAID.Z ;  /* 0x00000000000b79c3 */ /* 0x000f220000002700 */
[----:B------:R-:W5:Y:S01]  /*21760*/  LDCU UR7, c[0x0][0x44c] ;  /* 0x00008980ff0777ac */ /* 0x000f620008000800 */
[----:B------:R-:W-:-:S06]  /*21770*/  UIADD3 UR10, UPT, UPT, -UR21, URZ, URZ ;  /* 0x000000ff150a7290 */ /* 0x000fcc000fffe1ff */
[----:B------:R-:W5:Y:S01]  /*21780*/  S2UR UR8, SR_CTAID.X ;  /* 0x00000000000879c3 */ /* 0x000f620000002500 */
[----:B-1----:R-:W-:Y:S01]  /*21790*/  FADD.FTZ R2, R2, R239 ;  /* 0x000000ef02027221 */ /* 0x002fe20000010000 */
[----:B--2---:R-:W-:Y:S01]  /*217a0*/  UIMAD UR4, UR12, UR4, UR21 ;  /* 0x000000040c0472a4 */ /* 0x004fe2000f8e0215 */
[----:B---3--:R-:W-:-:S03]  /*217b0*/  FADD.FTZ R11, R4, R237 ;  /* 0x000000ed040b7221 */ /* 0x008fc60000010000 */
[----:B------:R-:W1:Y:S04]  /*217c0*/  SHFL.BFLY PT, R7, R2, 0x1, 0x1f ;  /* 0x0c201f0002077f89 */ /* 0x000e6800000e0000 */
[----:B------:R-:W2:Y:S01]  /*217d0*/  SHFL.BFLY PT, R6, R11, 0x1, 0x1f ;  /* 0x0c201f000b067f89 */ /* 0x000ea200000e0000 */
[----:B----4-:R-:W-:-:S04]  /*217e0*/  UIMAD UR10, UR9, UR10, UR11 ;  /* 0x0000000a090a72a4 */ /* 0x010fc8000f8e020b */
[----:B------:R-:W-:Y:S01]  /*217f0*/  UIMAD UR9, UR4, UR9, UR10 ;  /* 0x00000009040972a4 */ /* 0x000fe2000f8e020a */
[C---:B-----5:R-:W-:Y:S01]  /*21800*/  SHF.L.U32 R165, R0.reuse, 0x4, RZ ;  /* 0x0000000400a57819 */ /* 0x060fe200000006ff */
[----:B------:R-:W-:Y:S01]  /*21810*/  USHF.L.U32 UR8, UR8, 0x6, URZ ;  /* 0x0000000608087899 */ /* 0x000fe200080006ff */
[C---:B------:R-:W-:Y:S02]  /*21820*/  SHF.L.U32 R15, R0.reuse, 0x2, RZ ;  /* 0x00000002000f7819 */ /* 0x040fe400000006ff */
[----:B------:R-:W-:Y:S01]  /*21830*/  SHF.L.U32 R17, R0, 0x1, RZ ;  /* 0x0000000100117819 */ /* 0x000fe200000006ff */
[----:B------:R-:W-:Y:S01]  /*21840*/  UIMAD UR9, UR9, UR5, UR8 ;  /* 0x00000005090972a4 */ /* 0x000fe2000f8e0208 */
[----:B------:R-:W-:Y:S01]  /*21850*/  LOP3.LUT R4, R165, 0x1c0, RZ, 0xc0, !PT ;  /* 0x000001c0a5047812 */ /* 0x000fe200078ec0ff */
[----:B------:R-:W3:Y:S01]  /*21860*/  LDCU.64 UR10, c[0x0][0x358] ;  /* 0x00006b00ff0a77ac */ /* 0x000ee20008000a00 */
[----:B------:R-:W-:Y:S02]  /*21870*/  SHF.R.U32.HI R13, RZ, 0x1, R0 ;  /* 0x00000001ff0d7819 */ /* 0x000fe40000011600 */
[----:B------:R-:W-:Y:S01]  /*21880*/  LOP3.LUT R10, R15, 0x1f8, RZ, 0xc0, !PT ;  /* 0x000001f80f0a7812 */ /* 0x000fe200078ec0ff */
[----:B------:R-:W-:Y:S01]  /*21890*/  UIMAD UR7, UR9, UR7, URZ ;  /* 0x00000007090772a4 */ /* 0x000fe2000f8e02ff */
[----:B------:R-:W-:Y:S01]  /*218a0*/  LOP3.LUT R4, R4, 0x38, R17, 0xf8, !PT ;  /* 0x0000003804047812 */ /* 0x000fe200078ef811 */
[----:B-1----:R-:W-:Y:S01]  /*218b0*/  FADD.FTZ R7, R2, R7 ;  /* 0x0000000702077221 */ /* 0x002fe20000010000 */
[----:B------:R-:W-:-:S02]  /*218c0*/  LOP3.LUT R8, R165, 0x3f00, RZ, 0xc0, !PT ;  /* 0x00003f00a5087812 */ /* 0x000fc400078ec0ff */
[----:B------:R-:W-:Y:S01]  /*218d0*/  LOP3.LUT R10, R10, 0x38, R13, 0x78, !PT ;  /* 0x000000380a0a7812 */ /* 0x000fe200078e780d */
[----:B------:R-:W1:Y:S01]  /*218e0*/  MUFU.RCP R9, R7 ;  /* 0x0000000700097308 */ /* 0x000e620000001000 */
[----:B--2---:R-:W-:Y:S01]  /*218f0*/  FADD.FTZ R6, R11, R6 ;  /* 0x000000060b067221 */ /* 0x004fe20000010000 */
[----:B------:R-:W-:Y:S02]  /*21900*/  FSETP.NE.FTZ.AND P1, PT, R7, RZ, PT ;  /* 0x000000ff0700720b */ /* 0x000fe40003f35000 */
[----:B------:R-:W-:Y:S02]  /*21910*/  LOP3.LUT R11, R214, 0x6, R17, 0xf8, !PT ;  /* 0x00000006d60b7812 */ /* 0x000fe400078ef811 */
[----:B------:R-:W-:Y:S02]  /*21920*/  FSETP.NE.FTZ.AND P0, PT, R6, RZ, PT ;  /* 0x000000ff0600720b */ /* 0x000fe40003f15000 */
[----:B------:R-:W2:Y:S01]  /*21930*/  MUFU.RCP R5, R6 ;  /* 0x0000000600057308 */ /* 0x000ea20000001000 */
[----:B------:R-:W-:-:S02]  /*21940*/  LOP3.LUT R165, R165, 0x10, RZ, 0xc0, !PT ;  /* 0x00000010a5a57812 */ /* 0x000fc400078ec0ff */
[----:B------:R-:W-:Y:S02]  /*21950*/  R2P PR, R0, 0x1c ;  /* 0x0000001c00007804 */ /* 0x000fe40000000000 */
[----:B------:R-:W-:Y:S02]  /*21960*/  LOP3.LUT R4, R11, R4, RZ, 0xfc, !PT ;  /* 0x000000040b047212 */ /* 0x000fe400078efcff */
[----:B------:R-:W-:Y:S01]  /*21970*/  LEA R165, R10, R165, 0x2 ;  /* 0x000000a50aa57211 */ /* 0x000fe200078e10ff */
[----:B------:R-:W-:Y:S01]  /*21980*/  BAR.SYNC.DEFER_BLOCKING 0x0 ;  /* 0x0000000000007b1d */ /* 0x000fe20000010000 */
[----:B------:R-:W-:Y:S02]  /*21990*/  MOV R10, 0x20 ;  /* 0x00000020000a7802 */ /* 0x000fe40000000f00 */
[----:B-1----:R-:W-:Y:S02]  /*219a0*/  FSEL R9, R9, 1, P1 ;  /* 0x3f80000009097808 */ /* 0x002fe40000800000 */
[----:B------:R-:W-:-:S03]  /*219b0*/  SHF.R.U32.HI R2, RZ, 0x2, R0 ;  /* 0x00000002ff027819 */ /* 0x000fc60000011600 */
[----:B------:R-:W1:Y:S01]  /*219c0*/  @P0 LDC R16, c[0x0][0x458] ;  /* 0x00011600ff100b82 */ /* 0x000e620000000800 */
[----:B------:R-:W-:Y:S01]  /*219d0*/  LOP3.LUT R13, R13, 0x30, RZ, 0xc0, !PT ;  /* 0x000000300d0d7812 */ /* 0x000fe200078ec0ff */
        /* <DEDUP_REMOVED lines=65> */
[----:B------:R-:W4:Y:S01]  /*21df0*/  @P1 LDC R19, c[0x0][0x458] ;  /* 0x00011600ff131b82 */ /* 0x000f220000000800 */
[----:B------:R-:W-:Y:S01]  /*21e00*/  LEA R11, R4, UR6, 0x2 ;  /* 0x00000006040b7c11 */ /* 0x000fe2000f8e10ff */
[----:B------:R-:W5:Y:S01]  /*21e10*/  @P1 MUFU.LG2 R7, R7 ;  /* 0x0000000700071308 */ /* 0x000f620000000c00 */
[----:B--2---:R-:W-:-:S02]  /*21e20*/  FSEL R5, R5, 1, P0 ;  /* 0x3f80000005057808 */ /* 0x004fc40000000000 */
[----:B------:R-:W-:Y:S01]  /*21e30*/  SEL R12, R9, 0xffffffc0, !P3 ;  /* 0xffffffc0090c7807 */ /* 0x000fe20005800000 */
[----:B------:R-:W-:Y:S01]  /*21e40*/  STS.64 [R11], R160 ;  /* 0x000000a00b007388 */ /* 0x000fe20000000a00 */
[----:B------:R-:W-:Y:S01]  /*21e50*/  LOP3.LUT R8, R8, 0x3c, R15, 0xf8, !PT ;  /* 0x0000003c08087812 */ /* 0x000fe200078ef80f */
[C---:B------:R-:W-:Y:S01]  /*21e60*/  FMUL.FTZ R162, R5.reuse, R162 ;  /* 0x000000a205a27220 */ /* 0x040fe20000410000 */
[----:B------:R-:W-:Y:S01]  /*21e70*/  SEL R10, R10, 0xffffffe0, !P2 ;  /* 0xffffffe00a0a7807 */ /* 0x000fe20005000000 */
[----:B------:R-:W-:Y:S01]  /*21e80*/  FMUL.FTZ R163, R5, R163 ;  /* 0x000000a305a37220 */ /* 0x000fe20000410000 */
[----:B------:R-:W-:Y:S01]  /*21e90*/  LOP3.LUT R2, R13, 0x7, R2, 0xf8, !PT ;  /* 0x000000070d027812 */ /* 0x000fe200078ef802 */
[----:B------:R-:W-:Y:S01]  /*21ea0*/  FMUL.FTZ R158, R5, R158 ;  /* 0x0000009e059e7220 */ /* 0x000fe20000410000 */
[----:B------:R-:W-:Y:S01]  /*21eb0*/  IADD3 R15, PT, PT, R11, 0x80, RZ ;  /* 0x000000800b0f7810 */ /* 0x000fe20007ffe0ff */
[----:B------:R-:W-:Y:S01]  /*21ec0*/  FMUL.FTZ R159, R5, R159 ;  /* 0x0000009f059f7220 */ /* 0x000fe20000410000 */
[----:B------:R-:W-:Y:S01]  /*21ed0*/  IADD3 R13, PT, PT, R11, R12, RZ ;  /* 0x0000000c0b0d7210 */ /* 0x000fe20007ffe0ff */
[----:B------:R-:W-:Y:S01]  /*21ee0*/  FMUL.FTZ R154, R5, R154 ;  /* 0x0000009a059a7220 */ /* 0x000fe20000410000 */
[----:B------:R-:W-:Y:S01]  /*21ef0*/  @P4 IADD3 R15, PT, PT, R11, -0x80, RZ ;  /* 0xffffff800b0f4810 */ /* 0x000fe20007ffe0ff */
[----:B------:R-:W-:Y:S01]  /*21f00*/  FMUL.FTZ R155, R5, R155 ;  /* 0x0000009b059b7220 */ /* 0x000fe20000410000 */
[----:B------:R-:W-:Y:S01]  /*21f10*/  IADD3 R9, PT, PT, R11, R10, RZ ;  /* 0x0000000a0b097210 */ /* 0x000fe20007ffe0ff */
        /* <DEDUP_REMOVED lines=81> */
[----:B------:R-:W1:Y:S01]  /*22430*/  @P0 MUFU.LG2 R6, R6 ;  /* 0x0000000600060308 */ /* 0x000e620000000c00 */
[----:B-----5:R-:W-:-:S02]  /*22440*/  @P1 FMUL.FTZ R7, R7, 0.69314718246459960938 ;  /* 0x3f31721807071820 */ /* 0x020fc40000410000 */
[----:B------:R3:W-:Y:S01]  /*22450*/  STS.64 [R13+0x4000], R44 ;  /* 0x0040002c0d007388 */ /* 0x0007e20000000a00 */
[----:B--2---:R-:W-:-:S03]  /*22460*/  MOV R132, 0xff800000 ;  /* 0xff80000000847802 */ /* 0x004fc60000000f00 */
[----:B------:R2:W-:Y:S01]  /*22470*/  STS.64 [R13+0x4800], R46 ;  /* 0x0048002e0d007388 */ /* 0x0005e20000000a00 */
[----:B------:R-:W-:Y:S01]  /*22480*/  MOV R133, 0xff800000 ;  /* 0xff80000000857802 */ /* 0x000fe20000000f00 */
[----:B----4-:R-:W-:Y:S01]  /*22490*/  @P1 FFMA.FTZ R133, R164, R19, R7 ;  /* 0x00000013a4851223 */ /* 0x010fe20000010007 */
[----:B------:R-:W-:Y:S01]  /*224a0*/  LOP3.LUT P1, RZ, R0, 0x3, RZ, 0xc0, !PT ;  /* 0x0000000300ff7812 */ /* 0x000fe2000782c0ff */
[----:B------:R2:W-:Y:S04]  /*224b0*/  STS.64 [R14+0x4000], R48 ;  /* 0x004000300e007388 */ /* 0x0005e80000000a00 */
[----:B------:R2:W-:Y:S01]  /*224c0*/  STS.64 [R14+0x4800], R50 ;  /* 0x004800320e007388 */ /* 0x0005e20000000a00 */
[----:B-1----:R-:W-:-:S03]  /*224d0*/  @P0 FMUL.FTZ R6, R6, 0.69314718246459960938 ;  /* 0x3f31721806060820 */ /* 0x002fc60000410000 */
[----:B------:R2:W-:Y:S01]  /*224e0*/  STS.64 [R15+0x4000], R52 ;  /* 0x004000340f007388 */ /* 0x0005e20000000a00 */
[----:B------:R-:W-:-:S03]  /*224f0*/  @P0 FFMA.FTZ R132, R3, R16, R6 ;  /* 0x0000001003840223 */ /* 0x000fc60000010006 */
[----:B------:R2:W-:Y:S01]  /*22500*/  STS.64 [R15+0x4800], R54 ;  /* 0x004800360f007388 */ /* 0x0005e20000000a00 */
[----:B---3--:R-:W-:Y:S02]  /*22510*/  IADD3 R134, P0, PT, R8, UR7, RZ ;  /* 0x0000000708867c10 */ /* 0x008fe4000ff1e0ff */
[----:B------:R-:W-:Y:S01]  /*22520*/  MOV R3, UR7 ;  /* 0x0000000700037c02 */ /* 0x000fe20008000f00 */
        /* <DEDUP_REMOVED lines=84> */
.L_x_6714:
[----:B------:R-:W-:Y:S05]  /*22a70*/  BSYNC.RECONVERGENT B0 ;  /* 0x0000000000007941 */ /* 0x000fea0003800200 */
.L_x_6713:
[----:B------:R-:W4:Y:S01]  /*22a80*/  LDCU.64 UR4, c[0x0][0x3f8] ;  /* 0x00007f00ff0477ac */ /* 0x000f220008000a00 */
[----:B------:R-:W-:Y:S02]  /*22a90*/  SHF.R.U32.HI R0, RZ, 0x4, R0 ;  /* 0x00000004ff007819 */ /* 0x000fe40000011600 */
[----:B------:R-:W-:Y:S01]  /*22aa0*/  LEA.HI.X.SX32 R3, R3, RZ, 0x1, P0 ;  /* 0x000000ff03037211 */ /* 0x000fe200000f0eff */
[----:B------:R-:W-:Y:S02]  /*22ab0*/  UIADD3 UR6, UPT, UPT, -UR8, UR20, URZ ;  /* 0x0000001408067290 */ /* 0x000fe4000fffe1ff */
[C---:B---3--:R-:W-:Y:S02]  /*22ac0*/  VIADD R132, R0.reuse, 0x8 ;  /* 0x0000000800847836 */ /* 0x048fe40000000000 */
[C---:B------:R-:W-:Y:S02]  /*22ad0*/  VIADD R2, R0.reuse, 0x10 ;  /* 0x0000001000027836 */ /* 0x040fe40000000000 */
[C---:B------:R-:W-:Y:S01]  /*22ae0*/  ISETP.GE.AND P0, PT, R0.reuse, UR6, PT ;  /* 0x0000000600007c0c */ /* 0x040fe2000bf06270 */
[----:B------:R-:W-:Y:S01]  /*22af0*/  VIADD R133, R0, 0x18 ;  /* 0x0000001800857836 */ /* 0x000fe20000000000 */
        /* <DEDUP_REMOVED lines=47> */
.L_x_6715:
        /* <DEDUP_REMOVED lines=9> */
.L_x_7504:


//--------------------- .text._ZN5flash24flash_fwd_splitkv_kernelI23Flash_fwd_kernel_traitsILi256ELi64ELi64ELi4ELb0ELb0EN7cutlass10bfloat16_tE19Flash_kernel_traitsILi256ELi64ELi64ELi4ES3_EELb0ELb1ELb0ELb0ELb1ELb1ELb1ELb1EEEvNS_16Flash_fwd_paramsE --------------------------
	.section	.text._ZN5flash24flash_fwd_splitkv_kernelI23Flash_fwd_kernel_traitsILi256ELi64ELi64ELi4ELb0ELb0EN7cutlass10bfloat16_tE19Flash_kernel_traitsILi256ELi64ELi64ELi4ES3_EELb0ELb1ELb0ELb0ELb1ELb1ELb1ELb1EEEvNS_16Flash_fwd_paramsE,"ax",@progbits
	.align	128
        .global         _ZN5flash24flash_fwd_splitkv_kernelI23Flash_fwd_kernel_traitsILi256ELi64ELi64ELi4ELb0ELb0EN7cutlass10bfloat16_tE19Flash_kernel_traitsILi256ELi64ELi64ELi4ES3_EELb0ELb1ELb0ELb0ELb1ELb1ELb1ELb1EEEvNS_16Flash_fwd_paramsE
        .type           _ZN5flash24flash_fwd_splitkv_kernelI23Flash_fwd_kernel_traitsILi256ELi64ELi64ELi4ELb0ELb0EN7cutlass10bfloat16_tE19Flash_kernel_traitsILi256ELi64ELi64ELi4ES3_EELb0ELb1ELb0ELb0ELb1ELb1ELb1ELb1EEEvNS_16Flash_fwd_paramsE,@function
        .size           _ZN5flash24flash_fwd_splitkv_kernelI23Flash_fwd_kernel_traitsILi256ELi64ELi64ELi4ELb0ELb0EN7cutlass10bfloat16_tE19Flash_kernel_traitsILi256ELi64ELi64ELi4ES3_EELb0ELb1ELb0ELb0ELb1ELb1ELb1ELb1EEEvNS_16Flash_fwd_paramsE,(.L_x_7505 - _ZN5flash24flash_fwd_splitkv_kernelI23Flash_fwd_kernel_traitsILi256ELi64ELi64ELi4ELb0ELb0EN7cutlass10bfloat16_tE19Flash_kernel_traitsILi256ELi64ELi64ELi4ES3_EELb0ELb1ELb0ELb0ELb1ELb1ELb1ELb1EEEvNS_16Flash_fwd_paramsE)
        .other          _ZN5flash24flash_fwd_splitkv_kernelI23Flash_fwd_kernel_traitsILi256ELi64ELi64ELi4ELb0ELb0EN7cutlass10bfloat16_tE19Flash_kernel_traitsILi256ELi64ELi64ELi4ES3_EELb0ELb1ELb0ELb0ELb1ELb1ELb1ELb1EEEvNS_16Flash_fwd_paramsE,@"STO_CUDA_ENTRY STV_DEFAULT"
_ZN5flash24flash_fwd_splitkv_kernelI23Flash_fwd_kernel_traitsILi256ELi64ELi64ELi4ELb0ELb0EN7cutlass10bfloat16_tE19Flash_kernel_traitsILi256ELi64ELi64ELi4ES3_EELb0ELb1ELb0ELb0ELb1ELb1ELb1ELb1EEEvNS_16Flash_fwd_paramsE:
.text._ZN5flash24flash_fwd_splitkv_kernelI23Flash_fwd_kernel_traitsILi256ELi64ELi64ELi4ELb0ELb0EN7cutlass10bfloat16_tE19Flash_kernel_traitsILi256ELi64ELi64ELi4ES3_EELb0ELb1ELb0ELb0ELb1ELb1ELb1ELb1EEEvNS_16Flash_fwd_paramsE:
        /* <DEDUP_REMOVED lines=79> */
.L_x_6716:
        /* <DEDUP_REMOVED lines=193> */
.L_x_6717:
        /* <DEDUP_REMOVED lines=11> */
.L_x_6718:
        /* <DEDUP_REMOVED lines=110> */
.L_x_6719:
        /* <DEDUP_REMOVED lines=15> */
.L_x_6721:
[----:B------:R-:W2:Y:S01]  /*1980*/  LDC.64 R4, c[0x0][0x3b8] ;  /* 0x0000ee00ff047b82 */ /* 0x000ea20000000a00 */
[----:B------:R-:W-:-:S06]  /*1990*/  UIADD3 UR8, UPT, UPT, UR10, UR11, URZ ;  /* 0x0000000b0a087290 */ /* 0x000fcc000fffe0ff */
[----:B--2---:R-:W-:Y:S02]  /*19a0*/  IMAD R17, R5, UR8, RZ ;  /* 0x0000000805117c24 */ /* 0x004fe4000f8e02ff */
[----:B-1----:R-:W-:-:S05]  /*19b0*/  IMAD.WIDE.U32 R2, R4, UR8, RZ ;  /* 0x0000000804027c25 */ /* 0x002fca000f8e00ff */
[----:B------:R-:W-:Y:S02]  /*19c0*/  IADD3 R17, PT, PT, R3, R17, RZ ;  /* 0x0000001103117210 */ /* 0x000fe40007ffe0ff */
[----:B------:R-:W-:Y:S02]  /*19d0*/  MOV R16, R2 ;  /* 0x0000000200107202 */ /* 0x000fe40000000f00 */
.L_x_6722:
        /* <DEDUP_REMOVED lines=14> */
.L_x_6723:
[----:B------:R-:W1:Y:S01]  /*1ac0*/  LDC.64 R2, c[0x0][0x3c0] ;  /* 0x0000f000ff027b82 */ /* 0x000e620000000a00 */
[----:B------:R-:W-:-:S06]  /*1ad0*/  UIADD3 UR10, UPT, UPT, UR10, UR11, URZ ;  /* 0x0000000b0a0a7290 */ /* 0x000fcc000fffe0ff */
[----:B-1---5:R-:W-:Y:S02]  /*1ae0*/  IMAD R7, R3, UR10, RZ ;  /* 0x0000000a03077c24 */ /* 0x022fe4000f8e02ff */
[----:B------:R-:W-:-:S05]  /*1af0*/  IMAD.WIDE.U32 R8, R2, UR10, RZ ;  /* 0x0000000a02087c25 */ /* 0x000fca000f8e00ff */
[----:B------:R-:W-:Y:S02]  /*1b00*/  IADD3 R7, PT, PT, R9, R7, RZ ;  /* 0x0000000709077210 */ /* 0x000fe40007ffe0ff */
[----:B------:R-:W-:-:S07]  /*1b10*/  MOV R6, R8 ;  /* 0x0000000800067202 */ /* 0x000fce0000000f00 */
.L_x_6724:
        /* <DEDUP_REMOVED lines=54> */
.L_x_6720:
        /* <DEDUP_REMOVED lines=189> */
.L_x_6747:
        /* <DEDUP_REMOVED lines=120> */
.L_x_6727:
        /* <DEDUP_REMOVED lines=190> */
.L_x_6731:
[----:B----4-:R-:W-:Y:S05]  /*3db0*/  BSYNC.RECONVERGENT B0 ;  /* 0x0000000000007941 */ /* 0x010fea0003800200 */
.L_x_6730:
        /* <DEDUP_REMOVED lines=186> */
.L_x_6733:
[----:B------:R-:W-:Y:S05]  /*4960*/  BSYNC.RECONVERGENT B0 ;  /* 0x0000000000007941 */ /* 0x000fea0003800200 */
.L_x_6732:
        /* <DEDUP_REMOVED lines=192> */
.L_x_6735:
[----:B------:R-:W-:Y:S05]  /*5570*/  BSYNC.RECONVERGENT B0 ;  /* 0x0000000000007941 */ /* 0x000fea0003800200 */
.L_x_6734:
        /* <DEDUP_REMOVED lines=195> */
.L_x_6737:
[----:B------:R-:W-:Y:S05]  /*61b0*/  BSYNC.RECONVERGENT B0 ;  /* 0x0000000000007941 */ /* 0x000fea0003800200 */
.L_x_6736:
[----:B------:R-:W2:Y:S01]  /*61c0*/  LDC R26, c[0x0][0x450] ;  /* 0x00011400ff1a7b82 */ /* 0x000ea20000000800 */
[----:B-1----:R-:W-:Y:S05]  /*61d0*/  IMAD.U32 R3, R108, -0x20, RZ ;  /* 0xffffffe06c037824 */ /* 0x002fea00078e00ff */
[C---:B------:R-:W-:Y:S02]  /*61e0*/  LEA R24, P1, R3.reuse, R24, 0x1 ;  /* 0x0000001803187211 */ /* 0x040fe400078208ff */
[C---:B------:R-:W-:Y:S02]  /*61f0*/  LEA R52, P0, R3.reuse, R52, 0x1 ;  /* 0x0000003403347211 */ /* 0x040fe400078008ff */
[C---:B------:R-:W-:Y:S02]  /*6200*/  LEA.HI.X.SX32 R25, R3.reuse, R25, 0x1, P1 ;  /* 0x0000001903197211 */ /* 0x040fe400008f0eff */
[----:B------:R-:W-:Y:S01]  /*6210*/  LEA.HI.X.SX32 R53, R3, R53, 0x1, P0 ;  /* 0x0000003503357211 */ /* 0x000fe200000f0eff */
[----:B------:R-:W-:Y:S05]  /*6220*/  BRA `(.L_x_6728) ;  /* 0x0000005400ac7947 */ /* 0x000fea0003800000 */
.L_x_6729:
        /* <DEDUP_REMOVED lines=343> */
.L_x_6739:
[----:B----4-:R-:W-:Y:S05]  /*77a0*/  BSYNC.RECONVERGENT B0 ;  /* 0x0000000000007941 */ /* 0x010fea0003800200 */
.L_x_6738:
        /* <DEDUP_REMOVED lines=342> */
.L_x_6741:
[----:B------:R-:W-:Y:S05]  /*8d10*/  BSYNC.RECONVERGENT B0 ;  /* 0x0000000000007941 */ /* 0x000fea0003800200 */
.L_x_6740:
        /* <DEDUP_REMOVED lines=345> */
.L_x_6743:
[----:B------:R-:W-:Y:S05]  /*a2b0*/  BSYNC.RECONVERGENT B0 ;  /* 0x0000000000007941 */ /* 0x000fea0003800200 */
.L_x_6742:
        /* <DEDUP_REMOVED lines=347> */
.L_x_6745:
[----:B------:R-:W-:Y:S05]  /*b870*/  BSYNC.RECONVERGENT B0 ;  /* 0x0000000000007941 */ /* 0x000fea0003800200 */
.L_x_6744:
[----:B------:R-:W2:Y:S01]  /*b880*/  LDC R26, c[0x0][0x450] ;  /* 0x00011400ff1a7b82 */ /* 0x000ea20000000800 */
[----:B-1----:R-:W-:Y:S05]  /*b890*/  IMAD.U32 R3, R48, -0x20, RZ ;  /* 0xffffffe030037824 */ /* 0x002fea00078e00ff */
[C---:B------:R-:W-:Y:S02]  /*b8a0*/  LEA R74, P1, R3.reuse, R74, 0x1 ;  /* 0x0000004a034a7211 */ /* 0x040fe400078208ff */
[C---:B------:R-:W-:Y:S02]  /*b8b0*/  LEA R72, P0, R3.reuse, R72, 0x1 ;  /* 0x0000004803487211 */ /* 0x040fe400078008ff */
[C---:B------:R-:W-:Y:S02]  /*b8c0*/  LEA.HI.X.SX32 R75, R3.reuse, R75, 0x1, P1 ;  /* 0x0000004b034b7211 */ /* 0x040fe400008f0eff */
[----:B------:R-:W-:Y:S09]  /*b8d0*/  LEA.HI.X.SX32 R73, R3, R73, 0x1, P0 ;  /* 0x0000004903497211 */ /* 0x000ff200000f0eff */
.L_x_6728:
[----:B------:R-:W-:Y:S05]  /*b8e0*/  BSYNC.RECONVERGENT B1 ;  /* 0x0000000000017941 */ /* 0x000fea0003800200 */
.L_x_6726:
        /* <DEDUP_REMOVED lines=89> */
.L_x_6746:
[----:B------:R-:W-:Y:S01]  /*be80*/  UISETP.GT.AND UP0, UPT, UR18, UR6, UPT ;  /* 0x000000061200728c */ /* 0x000fe2000bf04270 */
[----:B------:R-:W-:Y:S02]  /*be90*/  IADD3 R70, P1, PT, R70, R77, RZ ;  /* 0x0000004d46467210 */ /* 0x000fe40007f3e0ff */
[----:B------:R-:W-:Y:S03]  /*bea0*/  IADD3 R20, P0, PT, R20, R81, RZ ;  /* 0x0000005114147210 */ /* 0x000fe60007f1e0ff */
[----:B------:R-:W-:Y:S02]  /*beb0*/  IMAD.X R71, R71, 0x1, R76, P1 ;  /* 0x0000000147477824 */ /* 0x000fe400008e064c */
[----:B------:R-:W-:Y:S01]  /*bec0*/  IMAD.X R21, R21, 0x1, R79, P0 ;  /* 0x0000000115157824 */ /* 0x000fe200000e064f */
[----:B------:R-:W-:Y:S07]  /*bed0*/  BRA.U UP0, `(.L_x_6747) ;  /* 0xffffff6900dc7547 */ /* 0x000fee000b83ffff */
.L_x_6725:
        /* <DEDUP_REMOVED lines=50> */
.L_x_6751:
[----:B------:R-:W-:Y:S05]  /*c200*/  BSYNC.RECONVERGENT B0 ;  /* 0x0000000000007941 */ /* 0x000fea0003800200 */
.L_x_6750:
        /* <DEDUP_REMOVED lines=12> */
.L_x_6749:
        /* <DEDUP_REMOVED lines=77> */
.L_x_6757:
[----:B------:R-:W-:Y:S05]  /*c7a0*/  BSYNC.RECONVERGENT B0 ;  /* 0x0000000000007941 */ /* 0x000fea0003800200 */
.L_x_6756:
        /* <DEDUP_REMOVED lines=43> */
.L_x_6759:
[----:B------:R-:W-:Y:S05]  /*ca60*/  BSYNC.RECONVERGENT B0 ;  /* 0x0000000000007941 */ /* 0x000fea0003800200 */
.L_x_6758:
        /* <DEDUP_REMOVED lines=43> */
.L_x_6761:
[----:B------:R-:W-:Y:S05]  /*cd20*/  BSYNC.RECONVERGENT B0 ;  /* 0x0000000000007941 */ /* 0x000fea0003800200 */
.L_x_6760:
        /* <DEDUP_REMOVED lines=44> */
.L_x_6763:
[----:B------:R-:W-:Y:S05]  /*cff0*/  BSYNC.RECONVERGENT B0 ;  /* 0x0000000000007941 */ /* 0x000fea0003800200 */
.L_x_6762:
[----:B------:R1:W-:Y:S02]  /*d000*/  STS.128 [R0+0x6000], R8 ;  /* 0x0060000800007388 */ /* 0x0003e40000000c00 */
.L_x_6755:
[----:B------:R-:W-:Y:S05]  /*d010*/  BSYNC.RECONVERGENT B1 ;  /* 0x0000000000017941 */ /* 0x000fea0003800200 */
.L_x_6754:
        /* <DEDUP_REMOVED lines=61> */
.L_x_6767:
[----:B------:R-:W-:Y:S05]  /*d3f0*/  BSYNC.RECONVERGENT B0 ;  /* 0x0000000000007941 */ /* 0x000fea0003800200 */
.L_x_6766:
        /* <DEDUP_REMOVED lines=53> */
.L_x_6769:
[----:B------:R-:W-:Y:S05]  /*d750*/  BSYNC.RECONVERGENT B0 ;  /* 0x0000000000007941 */ /* 0x000fea0003800200 */
.L_x_6768:
        /* <DEDUP_REMOVED lines=53> */
.L_x_6771:
[----:B------:R-:W-:Y:S05]  /*dab0*/  BSYNC.RECONVERGENT B0 ;  /* 0x0000000000007941 */ /* 0x000fea0003800200 */
.L_x_6770:
        /* <DEDUP_REMOVED lines=54> */
.L_x_6773:
[----:B------:R-:W-:Y:S05]  /*de20*/  BSYNC.RECONVERGENT B0 ;  /* 0x0000000000007941 */ /* 0x000fea0003800200 */
.L_x_6772:
[----:B------:R4:W-:Y:S02]  /*de30*/  STS.128 [R0+0x6800], R8 ;  /* 0x0068000800007388 */ /* 0x0009e40000000c00 */
.L_x_6765:
[----:B------:R-:W-:Y:S05]  /*de40*/  BSYNC.RECONVERGENT B1 ;  /* 0x0000000000017941 */ /* 0x000fea0003800200 */
.L_x_6764:
        /* <DEDUP_REMOVED lines=62> */
.L_x_6777:
[----:B------:R-:W-:Y:S05]  /*e230*/  BSYNC.RECONVERGENT B0 ;  /* 0x0000000000007941 */ /* 0x000fea0003800200 */
.L_x_6776:
        /* <DEDUP_REMOVED lines=53> */
.L_x_6779:
[----:B------:R-:W-:Y:S05]  /*e590*/  BSYNC.RECONVERGENT B0 ;  /* 0x0000000000007941 */ /* 0x000fea0003800200 */
.L_x_6778:
        /* <DEDUP_REMOVED lines=54> */
.L_x_6781:
[----:B------:R-:W-:Y:S05]  /*e900*/  BSYNC.RECONVERGENT B0 ;  /* 0x0000000000007941 */ /* 0x000fea0003800200 */
.L_x_6780:
        /* <DEDUP_REMOVED lines=54> */
.L_x_6783:
[----:B------:R-:W-:Y:S05]  /*ec70*/  BSYNC.RECONVERGENT B0 ;  /* 0x0000000000007941 */ /* 0x000fea0003800200 */
.L_x_6782:
[----:B------:R4:W-:Y:S02]  /*ec80*/  STS.128 [R0+0x7000], R8 ;  /* 0x0070000800007388 */ /* 0x0009e40000000c00 */
.L_x_6775:
[----:B------:R-:W-:Y:S05]  /*ec90*/  BSYNC.RECONVERGENT B1 ;  /* 0x0000000000017941 */ /* 0x000fea0003800200 */
.L_x_6774:
        /* <DEDUP_REMOVED lines=64> */
.L_x_6785:
[----:B------:R-:W-:Y:S05]  /*f0a0*/  BSYNC.RECONVERGENT B0 ;  /* 0x0000000000007941 */ /* 0x000fea0003800200 */
.L_x_6784:
        /* <DEDUP_REMOVED lines=54> */
.L_x_6787:
[----:B------:R-:W-:Y:S05]  /*f410*/  BSYNC.RECONVERGENT B0 ;  /* 0x0000000000007941 */ /* 0x000fea0003800200 */
.L_x_6786:
        /* <DEDUP_REMOVED lines=54> */
.L_x_6789:
[----:B------:R-:W-:Y:S05]  /*f780*/  BSYNC.RECONVERGENT B0 ;  /* 0x0000000000007941 */ /* 0x000fea0003800200 */
.L_x_6788:
        /* <DEDUP_REMOVED lines=53> */
.L_x_6791:
[----:B------:R-:W-:Y:S05]  /*fae0*/  BSYNC.RECONVERGENT B0 ;  /* 0x0000000000007941 */ /* 0x000fea0003800200 */
.L_x_6790:
[----:B------:R4:W-:Y:S01]  /*faf0*/  STS.128 [R0+0x7800], R8 ;  /* 0x0078000800007388 */ /* 0x0009e20000000c00 */
[----:B------:R-:W-:Y:S05]  /*fb00*/  BRA `(.L_x_6752) ;  /* 0x0000005800287947 */ /* 0x000fea0003800000 */
.L_x_6753:
        /* <DEDUP_REMOVED lines=92> */
.L_x_6795:
[----:B------:R-:W-:Y:S05]  /*100d0*/  BSYNC.RECONVERGENT B0 ;  /* 0x0000000000007941 */ /* 0x000fea0003800200 */
.L_x_6794:
        /* <DEDUP_REMOVED lines=84> */
.L_x_6797:
[----:B------:R-:W-:Y:S05]  /*10620*/  BSYNC.RECONVERGENT B0 ;  /* 0x0000000000007941 */ /* 0x000fea0003800200 */
.L_x_6796:
        /* <DEDUP_REMOVED lines=85> */
.L_x_6799:
[----:B------:R-:W-:Y:S05]  /*10b80*/  BSYNC.RECONVERGENT B0 ;  /* 0x0000000000007941 */ /* 0x000fea0003800200 */
.L_x_6798:
        /* <DEDUP_REMOVED lines=85> */
.L_x_6801:
[----:B------:R-:W-:Y:S05]  /*110e0*/  BSYNC.RECONVERGENT B0 ;  /* 0x0000000000007941 */ /* 0x000fea0003800200 */
.L_x_6800:
[----:B------:R3:W-:Y:S02]  /*110f0*/  STS.128 [R0+0x6000], R4 ;  /* 0x0060000400007388 */ /* 0x0007e40000000c00 */
.L_x_6793:
[----:B------:R-:W-:Y:S05]  /*11100*/  BSYNC.RECONVERGENT B1 ;  /* 0x0000000000017941 */ /* 0x000fea0003800200 */
.L_x_6792:
        /* <DEDUP_REMOVED lines=93> */
.L_x_6805:
[----:B------:R-:W-:Y:S05]  /*116e0*/  BSYNC.RECONVERGENT B0 ;  /* 0x0000000000007941 */ /* 0x000fea0003800200 */
.L_x_6804:
        /* <DEDUP_REMOVED lines=85> */
.L_x_6807:
[----:B------:R-:W-:Y:S05]  /*11c40*/  BSYNC.RECONVERGENT B0 ;  /* 0x0000000000007941 */ /* 0x000fea0003800200 */
.L_x_6806:
        /* <DEDUP_REMOVED lines=86> */
.L_x_6809:
[----:B------:R-:W-:Y:S05]  /*121b0*/  BSYNC.RECONVERGENT B0 ;  /* 0x0000000000007941 */ /* 0x000fea0003800200 */
.L_x_6808:
        /* <DEDUP_REMOVED lines=86> */
.L_x_6811:
[----:B------:R-:W-:Y:S05]  /*12720*/  BSYNC.RECONVERGENT B0 ;  /* 0x0000000000007941 */ /* 0x000fea0003800200 */
.L_x_6810:
[----:B------:R3:W-:Y:S02]  /*12730*/  STS.128 [R0+0x6800], R4 ;  /* 0x0068000400007388 */ /* 0x0007e40000000c00 */
.L_x_6803:
[----:B------:R-:W-:Y:S05]  /*12740*/  BSYNC.RECONVERGENT B1 ;  /* 0x0000000000017941 */ /* 0x000fea0003800200 */
.L_x_6802:
        /* <DEDUP_REMOVED lines=93> */
.L_x_6815:
[----:B------:R-:W-:Y:S05]  /*12d20*/  BSYNC.RECONVERGENT B0 ;  /* 0x0000000000007941 */ /* 0x000fea0003800200 */
.L_x_6814:
        /* <DEDUP_REMOVED lines=85> */
.L_x_6817:
[----:B------:R-:W-:Y:S05]  /*13280*/  BSYNC.RECONVERGENT B0 ;  /* 0x0000000000007941 */ /* 0x000fea0003800200 */
.L_x_6816:
        /* <DEDUP_REMOVED lines=86> */
.L_x_6819:
[----:B------:R-:W-:Y:S05]  /*137f0*/  BSYNC.RECONVERGENT B0 ;  /* 0x0000000000007941 */ /* 0x000fea0003800200 */
.L_x_6818:
        /* <DEDUP_REMOVED lines=86> */
.L_x_6821:
[----:B------:R-:W-:Y:S05]  /*13d60*/  BSYNC.RECONVERGENT B0 ;  /* 0x0000000000007941 */ /* 0x000fea0003800200 */
.L_x_6820:
[----:B------:R3:W-:Y:S02]  /*13d70*/  STS.128 [R0+0x7000], R4 ;  /* 0x0070000400007388 */ /* 0x0007e40000000c00 */
.L_x_6813:
[----:B------:R-:W-:Y:S05]  /*13d80*/  BSYNC.RECONVERGENT B1 ;  /* 0x0000000000017941 */ /* 0x000fea0003800200 */
.L_x_6812:
        /* <DEDUP_REMOVED lines=95> */
.L_x_6823:
[----:B------:R-:W-:Y:S05]  /*14380*/  BSYNC.RECONVERGENT B0 ;  /* 0x0000000000007941 */ /* 0x000fea0003800200 */
.L_x_6822:
        /* <DEDUP_REMOVED lines=84> */
.L_x_6825:
[----:B------:R-:W-:Y:S05]  /*148d0*/  BSYNC.RECONVERGENT B0 ;  /* 0x0000000000007941 */ /* 0x000fea0003800200 */
.L_x_6824:
        /* <DEDUP_REMOVED lines=84> */
.L_x_6827:
[----:B------:R-:W-:Y:S05]  /*14e20*/  BSYNC.RECONVERGENT B0 ;  /* 0x0000000000007941 */ /* 0x000fea0003800200 */
.L_x_6826:
        /* <DEDUP_REMOVED lines=86> */
.L_x_6829:
[----:B------:R-:W-:Y:S05]  /*15390*/  BSYNC.RECONVERGENT B0 ;  /* 0x0000000000007941 */ /* 0x000fea0003800200 */
.L_x_6828:
[----:B------:R1:W-:Y:S02]  /*153a0*/  STS.128 [R0+0x7800], R4 ;  /* 0x0078000400007388 */ /* 0x0003e40000000c00 */
.L_x_6752:
[----:B------:R-:W-:Y:S05]  /*153b0*/  BSYNC.RECONVERGENT B2 ;  /* 0x0000000000027941 */ /* 0x000fea0003800200 */
.L_x_6748:
[----:B------:R-:W-:Y:S01]  /*153c0*/  UIADD3 UR8, UPT, UPT, -UR27, UR26, URZ ;  /* 0x0000001a1b087290 */ /* 0x000fe2000fffe1ff */
[----:B------:R-:W-:Y:S01]  /*153d0*/  SHF.L.U32 R214, R62, 0x5, RZ ;  /* 0x000000053ed67819 */ /* 0x000fe200000006ff */
[----:B------:R-:W-:Y:S01]  /*153e0*/  UISETP.GT.AND UP0, UPT, UR28, UR7, UPT ;  /* 0x000000071c00728c */ /* 0x000fe2000bf04270 */
[----:B------:R-:W-:Y:S01]  /*153f0*/  MOV R56, 0x40 ;  /* 0x0000004000387802 */ /* 0x000fe20000000f00 */
[----:B------:R-:W-:Y:S01]  /*15400*/  IMAD.U32 R231, RZ, RZ, UR23 ;  /* 0x00000017ffe77e24 */ /* 0x000fe2000f8e00ff */
[----:B------:R-:W-:Y:S02]  /*15410*/  LOP3.LUT R214, R214, 0x7c00, RZ, 0xc0, !PT ;  /* 0x00007c00d6d67812 */ /* 0x000fe400078ec0ff */
[----:B------:R-:W-:Y:S02]  /*15420*/  ISETP.GE.AND P4, PT, R40, UR8, PT ;  /* 0x0000000828007c0c */ /* 0x000fe4000bf86270 */
[----:B------:R-:W-:Y:S02]  /*15430*/  ISETP.GE.AND P3, PT, R42, UR8, PT ;  /* 0x000000082a007c0c */ /* 0x000fe4000bf66270 */
[----:B------:R-:W-:-:S02]  /*15440*/  ISETP.GE.AND P5, PT, R36, UR8, PT ;  /* 0x0000000824007c0c */ /* 0x000fc4000bfa6270 */
[----:B------:R-:W-:Y:S02]  /*15450*/  ISETP.GE.AND P6, PT, R104, UR8, PT ;  /* 0x0000000868007c0c */ /* 0x000fe4000bfc6270 */
[----:B------:R-:W-:Y:S02]  /*15460*/  ISETP.GE.AND P1, PT, R40, UR8, PT ;  /* 0x0000000828007c0c */ /* 0x000fe4000bf26270 */
[----:B------:R-:W-:Y:S02]  /*15470*/  ISETP.GE.AND P2, PT, R36, UR8, PT ;  /* 0x0000000824007c0c */ /* 0x000fe4000bf46270 */
[----:B------:R-:W-:Y:S01]  /*15480*/  LOP3.LUT R165, R214, 0x200, R59, 0xf8, !PT ;  /* 0x00000200d6a57812 */ /* 0x000fe200078ef83b */
[----:B-1-3--:R-:W1:Y:S01]  /*15490*/  @!P4 LDC.64 R4, c[0x0][0x3b8] ;  /* 0x0000ee00ff04cb82 */ /* 0x00ae620000000a00 */
[----:B------:R-:W-:-:S03]  /*154a0*/  MOV R230, UR26 ;  /* 0x0000001a00e67c02 */ /* 0x000fc60008000f00 */
[----:B----4-:R-:W-:Y:S01]  /*154b0*/  @!P5 LEA R8, P0, R61, R224, 0x1 ;  /* 0x000000e03d08d211 */ /* 0x010fe200078008ff */
[----:B------:R-:W-:Y:S01]  /*154c0*/  IMAD.IADD R67, R165, 0x1, R58 ;  /* 0x00000001a5437824 */ /* 0x000fe200078e023a */
[----:B------:R-:W-:Y:S01]  /*154d0*/  @!PT LDS RZ, [RZ] ;  /* 0x00000000fffff984 */ /* 0x000fe20000000800 */
[----:B------:R-:W-:Y:S01]  /*154e0*/  @!PT LDS RZ, [RZ] ;  /* 0x00000000fffff984 */ /* 0x000fe20000000800 */
[----:B------:R-:W-:Y:S01]  /*154f0*/  @!PT LDS RZ, [RZ] ;  /* 0x00000000fffff984 */ /* 0x000fe20000000800 */
[----:B------:R-:W-:Y:S02]  /*15500*/  @!P6 LDGSTS.E.BYPASS.LTC128B.128 [R0+0x8000], desc[UR4][R224.64] ;  /* 0x08000000e000efae */ /* 0x000fe4000b981a04 */
[----:B------:R-:W3:Y:S01]  /*15510*/  @!P3 LDC.64 R2, c[0x0][0x3b8] ;  /* 0x0000ee00ff02bb82 */ /* 0x000ee20000000a00 */
[----:B------:R-:W-:Y:S01]  /*15520*/  @!P5 LEA.HI.X R9, R61, R225, R60, 0x1, P0 ;  /* 0x000000e13d09d211 */ /* 0x000fe200000f0c3c */
[----:B------:R-:W-:Y:S01]  /*15530*/  @!P6 LDGSTS.E.BYPASS.LTC128B.128 [R0+0xa000], desc[UR4][R224.64+0x80] ;  /* 0x0a000080e000efae */ /* 0x000fe2000b981a04 */
[----:B------:R-:W-:-:S03]  /*15540*/  LEA R67, R67, UR6, 0x1 ;  /* 0x0000000643437c11 */ /* 0x000fc6000f8e08ff */
[----:B------:R-:W-:Y:S02]  /*15550*/  @!P6 LDGSTS.E.BYPASS.LTC128B.128 [R0+0xc000], desc[UR4][R224.64+0x100] ;  /* 0x0c000100e000efae */ /* 0x000fe4000b981a04 */
[----:B--2---:R-:W2:Y:S02]  /*15560*/  @!P1 LDC.64 R6, c[0x0][0x3c0] ;  /* 0x0000f000ff069b82 */ /* 0x004ea40000000a00 */
        /* <DEDUP_REMOVED lines=10> */
[----:B------:R-:W3:Y:S01]  /*15610*/  LDCU.64 UR8, c[0x0][0x508] ;  /* 0x0000a100ff0877ac */ /* 0x000ee20008000a00 */
[----:B------:R-:W-:Y:S01]  /*15620*/  @!P3 IMAD R3, R3, 0x60, RZ ;  /* 0x000000600303b824 */ /* 0x000fe200078e02ff */
[----:B------:R-:W-:Y:S01]  /*15630*/  SHF.L.U32 R2, R2, 0x1, RZ ;  /* 0x0000000102027819 */ /* 0x000fe200000006ff */
[----:B------:R-:W-:Y:S01]  /*15640*/  @!P3 IMAD.MOV.U32 R12, RZ, RZ, R4 ;  /* 0x000000ffff0cb224 */ /* 0x000fe200078e0004 */
[----:B------:R-:W-:Y:S02]  /*15650*/  @!P4 LDGSTS.E.BYPASS.LTC128B.128 [R0+0x9000], desc[UR4][R10.64] ;  /* 0x090000000a00cfae */ /* 0x000fe4000b981a04 */
[----:B------:R-:W-:-:S02]  /*15660*/  @!P3 IADD3 R13, PT, PT, R3, R5, RZ ;  /* 0x00000005030db210 */ /* 0x000fc40007ffe0ff */
[----:B------:R-:W-:Y:S01]  /*15670*/  @!P4 LDGSTS.E.BYPASS.LTC128B.128 [R0+0xb000], desc[UR4][R10.64+0x80] ;  /* 0x0b0000800a00cfae */ /* 0x000fe2000b981a04 */
[----:B------:R-:W4:Y:S01]  /*15680*/  @!P0 LDC.64 R4, c[0x0][0x3c0] ;  /* 0x0000f000ff048b82 */ /* 0x000f220000000a00 */
[----:B------:R-:W-:Y:S02]  /*15690*/  SHF.R.U32.HI R3, RZ, 0x4, R62 ;  /* 0x00000004ff037819 */ /* 0x000fe4000001163e */
[----:B------:R-:W-:Y:S03]  /*156a0*/  @!P4 LDGSTS.E.BYPASS.LTC128B.128 [R0+0xd000], desc[UR4][R10.64+0x100] ;  /* 0x0d0001000a00cfae */ /* 0x000fe6000b981a04 */
[----:B------:R-:W-:Y:S01]  /*156b0*/  IMAD.SHL.U32 R3, R3, 0x400, RZ ;  /* 0x0000040003037824 */ /* 0x000fe200078e00ff */
[----:B------:R2:W-:Y:S01]  /*156c0*/  @!P4 LDGSTS.E.BYPASS.LTC128B.128 [R0+0xf000], desc[UR4][R10.64+0x180] ;  /* 0x0f0001800a00cfae */ /* 0x0005e2000b981a04 */
[----:B---3--:R-:W-:-:S03]  /*156d0*/  UIADD3 UR8, UPT, UPT, UR26, UR8, -UR20 ;  /* 0x000000081a087290 */ /* 0x008fc6000fffe814 */
[----:B------:R-:W-:Y:S01]  /*156e0*/  @!P3 LDGSTS.E.BYPASS.LTC128B.128 [R0+0x9800], desc[UR4][R12.64] ;  /* 0x098000000c00bfae */ /* 0x000fe2000b981a04 */
[----:B------:R-:W-:Y:S02]  /*156f0*/  LOP3.LUT R3, R2, 0x400, R3, 0xf8, !PT ;  /* 0x0000040002037812 */ /* 0x000fe400078ef803 */
[----:B------:R-:W-:Y:S01]  /*15700*/  MOV R2, 0x20 ;  /* 0x0000002000027802 */ /* 0x000fe20000000f00 */
[----:B------:R-:W-:Y:S02]  /*15710*/  @!P3 LDGSTS.E.BYPASS.LTC128B.128 [R0+0xb800], desc[UR4][R12.64+0x80] ;  /* 0x0b8000800c00bfae */ /* 0x000fe4000b981a04 */
[----:B------:R-:W-:Y:S02]  /*15720*/  VIADD R89, R3, UR6 ;  /* 0x0000000603597c36 */ /* 0x000fe40008000000 */
        /* <DEDUP_REMOVED lines=9> */
[----:B------:R-:W-:Y:S01]  /*157c0*/  @!P0 IMAD.MOV.U32 R16, RZ, RZ, R6 ;  /* 0x000000ffff108224 */ /* 0x000fe200078e0006 */
        /* <DEDUP_REMOVED lines=51> */
[----:B------:R-:W4:Y:S01]  /*15b00*/  LDSM.16.M88.4 R20, [R3+UR6+0x8000] ;  /* 0x008000060314783b */ /* 0x000f220008000200 */
[----:B------:R-:W-:Y:S01]  /*15b10*/  IADD3 R65, PT, PT, R67, R2, RZ ;  /* 0x0000000243417210 */ /* 0x000fe20007ffe0ff */
[C---:B------:R-:W-:Y:S01]  /*15b20*/  IMAD.IADD R57, R89.reuse, 0x1, R2 ;  /* 0x0000000159397824 */ /* 0x040fe200078e0202 */
[----:B------:R-:W-:Y:S01]  /*15b30*/  SEL R56, R56, 0xffffffc0, !P0 ;  /* 0xffffffc038387807 */ /* 0x000fe20004000000 */
[----:B---3--:R-:W2:Y:S03]  /*15b40*/  LDSM.16.M88.4 R12, [R3+UR6+0x8800] ;  /* 0x00880006030c783b */ /* 0x008ea60008000200 */
[----:B------:R-:W-:Y:S01]  /*15b50*/  IADD3 R89, PT, PT, R89, R56, RZ ;  /* 0x0000003859597210 */ /* 0x000fe20007ffe0ff */
[----:B------:R-:W3:Y:S01]  /*15b60*/  LDSM.16.M88.4 R68, [R3+UR6+0x9000] ;  /* 0x009000060344783b */ /* 0x000ee20008000200 */
[----:B------:R-:W-:-:S02]  /*15b70*/  IMAD.IADD R91, R67, 0x1, R56 ;  /* 0x00000001435b7824 */ /* 0x000fc400078e0238 */
[C---:B------:R-:W-:Y:S01]  /*15b80*/  IADD3 R63, PT, PT, R2.reuse, R89, RZ ;  /* 0x00000059023f7210 */ /* 0x040fe20007ffe0ff */
[----:B------:R-:W3:Y:S01]  /*15b90*/  LDSM.16.M88.4 R28, [R3+UR6+0x9800] ;  /* 0x00980006031c783b */ /* 0x000ee20008000200 */
[----:B------:R-:W-:-:S03]  /*15ba0*/  IMAD.IADD R66, R2, 0x1, R91 ;  /* 0x0000000102427824 */ /* 0x000fc600078e025b */
[----:B------:R-:W-:Y:S04]  /*15bb0*/  LDSM.16.M88.4 R48, [R65] ;  /* 0x000000004130783b */ /* 0x000fe80000000200 */
[----:B------:R-:W3:Y:S04]  /*15bc0*/  LDSM.16.M88.4 R32, [R57+0x8000] ;  /* 0x008000003920783b */ /* 0x000ee80000000200 */
[----:B-1----:R-:W1:Y:S04]  /*15bd0*/  LDSM.16.M88.4 R8, [R57+0x8800] ;  /* 0x008800003908783b */ /* 0x002e680000000200 */
[----:B------:R-:W1:Y:S04]  /*15be0*/  LDSM.16.M88.4 R84, [R57+0x9000] ;  /* 0x009000003954783b */ /* 0x000e680000000200 */
[----:B------:R-:W1:Y:S04]  /*15bf0*/  LDSM.16.M88.4 R44, [R57+0x9800] ;  /* 0x00980000392c783b */ /* 0x000e680000000200 */
[----:B------:R-:W-:Y:S01]  /*15c00*/  LDSM.16.M88.4 R36, [R89+0x8000] ;  /* 0x008000005924783b */ /* 0x000fe20000000200 */
[C---:B----4-:R-:W-:Y:S03]  /*15c10*/  HMMA.16816.F32.BF16 R24, R4.reuse, R20, RZ ;  /* 0x000000140418723c */ /* 0x050fe600000418ff */
        /* <DEDUP_REMOVED lines=9> */
[C---:B-----5:R-:W-:Y:S08]  /*15cb0*/  HMMA.16816.F32.BF16 R52, R4.reuse, R28, RZ ;  /* 0x0000001c0434723c */ /* 0x060ff000000418ff */
[----:B------:R-:W-:Y:S01]  /*15cc0*/  HMMA.16816.F32.BF16 R4, R4, R30, RZ ;  /* 0x0000001e0404723c */ /* 0x000fe200000418ff */
[----:B------:R-:W2:Y:S07]  /*15cd0*/  LDSM.16.M88.4 R28, [R91] ;  /* 0x000000005b1c783b */ /* 0x000eae0000000200 */
[C---:B------:R-:W-:Y:S08]  /*15ce0*/  HMMA.16816.F32.BF16 R24, R48.reuse, R32, R24 ;  /* 0x000000203018723c */ /* 0x040ff00000041818 */
[C---:B------:R-:W-:Y:S01]  /*15cf0*/  HMMA.16816.F32.BF16 R20, R48.reuse, R34, R20 ;  /* 0x000000223014723c */ /* 0x040fe20000041814 */
[----:B------:R-:W-:Y:S07]  /*15d00*/  LDSM.16.M88.4 R32, [R66] ;  /* 0x000000004220783b */ /* 0x000fee0000000200 */
        /* <DEDUP_REMOVED lines=135> */
[----:B------:R-:W-:Y:S07]  /*16580*/  LDSM.16.M88.4 R48, [R57+0xe800] ;  /* 0x00e800003930783b */ /* 0x000fee0000000200 */
[C---:B-1----:R-:W-:Y:S08]  /*16590*/  HMMA.16816.F32.BF16 R72, R40.reuse, R4, R72 ;  /* 0x000000042848723c */ /* 0x042ff00000041848 */
[C---:B------:R-:W-:Y:S01]  /*165a0*/  HMMA.16816.F32.BF16 R68, R40.reuse, R6, R68 ;  /* 0x000000062844723c */ /* 0x040fe20000041844 */
[----:B------:R-:W-:Y:S07]  /*165b0*/  LDSM.16.M88.4 R4, [R3+UR6+0xf000] ;  /* 0x00f000060304783b */ /* 0x000fee0008000200 */
[C---:B----4-:R-:W-:Y:S08]  /*165c0*/  HMMA.16816.F32.BF16 R52, R40.reuse, R32, R52 ;  /* 0x000000202834723c */ /* 0x050ff00000041834 */
[----:B------:R-:W-:Y:S01]  /*165d0*/  HMMA.16816.F32.BF16 R76, R40, R34, R76 ;  /* 0x00000022284c723c */ /* 0x000fe2000004184c */
[----:B------:R-:W-:Y:S04]  /*165e0*/  LDSM.16.M88.4 R40, [R66+0x6000] ;  /* 0x006000004228783b */ /* 0x000fe80000000200 */
[----:B------:R-:W1:Y:S03]  /*165f0*/  LDSM.16.M88.4 R32, [R63+0xe000] ;  /* 0x00e000003f20783b */ /* 0x000e660000000200 */
[C---:B------:R-:W-:Y:S08]  /*16600*/  HMMA.16816.F32.BF16 R24, R44.reuse, R36, R24 ;  /* 0x000000242c18723c */ /* 0x040ff00000041818 */
[----:B------:R-:W-:Y:S08]  /*16610*/  HMMA.16816.F32.BF16 R20, R44, R38, R20 ;  /* 0x000000262c14723c */ /* 0x000ff00000041814 */
[----:B--2---:R-:W-:Y:S08]  /*16620*/  HMMA.16816.F32.BF16 R16, R80, R8, R16 ;  /* 0x000000085010723c */ /* 0x004ff00000041810 */
[C---:B---3--:R-:W-:Y:S08]  /*16630*/  HMMA.16816.F32.BF16 R24, R84.reuse, R28, R24 ;  /* 0x0000001c5418723c */ /* 0x048ff00000041818 */
[----:B------:R-:W-:Y:S01]  /*16640*/  HMMA.16816.F32.BF16 R20, R84, R30, R20 ;  /* 0x0000001e5414723c */ /* 0x000fe20000041814 */
[----:B------:R2:W3:Y:S07]  /*16650*/  LDSM.16.M88.4 R28, [R3+UR6+0xf800] ;  /* 0x00f80006031c783b */ /* 0x0004ee0008000200 */
[----:B------:R-:W-:Y:S01]  /*16660*/  HMMA.16816.F32.BF16 R12, R80, R10, R12 ;  /* 0x0000000a500c723c */ /* 0x000fe2000004180c */
[----:B------:R-:W4:Y:S07]  /*16670*/  LDSM.16.M88.4 R8, [R89+0xe800] ;  /* 0x00e800005908783b */ /* 0x000f2e0000000200 */
[----:B-1----:R-:W-:Y:S08]  /*16680*/  HMMA.16816.F32.BF16 R24, R40, R32, R24 ;  /* 0x000000202818723c */ /* 0x002ff00000041818 */
[C---:B------:R-:W-:Y:S08]  /*16690*/  HMMA.16816.F32.BF16 R72, R80.reuse, R4, R72 ;  /* 0x000000045048723c */ /* 0x040ff00000041848 */
[----:B------:R-:W-:Y:S01]  /*166a0*/  HMMA.16816.F32.BF16 R68, R80, R6, R68 ;  /* 0x000000065044723c */ /* 0x000fe20000041844 */
[----:B------:R-:W1:Y:S02]  /*166b0*/  LDSM.16.M88.4 R4, [R57+0xf000] ;  /* 0x00f000003904783b */ /* 0x000e640000000200 */
[----:B------:R-:W-:Y:S01]  /*166c0*/  FMUL.FTZ R24, R24, UR9 ;  /* 0x0000000918187c20 */ /* 0x000fe20008410000 */
[----:B--2---:R-:W-:-:S04]  /*166d0*/  FMUL.FTZ R3, R26, UR9 ;  /* 0x000000091a037c20 */ /* 0x004fc80008410000 */
[----:B------:R-:W-:Y:S01]  /*166e0*/  HMMA.16816.F32.BF16 R20, R40, R34, R20 ;  /* 0x000000222814723c */ /* 0x000fe20000041814 */
[----:B------:R-:W2:Y:S01]  /*166f0*/  LDSM.16.M88.4 R32, [R57+0xf800] ;  /* 0x00f800003920783b */ /* 0x000ea20000000200 */
[----:B------:R-:W1:Y:S06]  /*16700*/  MUFU.TANH R3, R3 ;  /* 0x0000000300037308 */ /* 0x000e6c0000002400 */
[C---:B------:R-:W-:Y:S01]  /*16710*/  HMMA.16816.F32.BF16 R36, R44.reuse, R48, R16 ;  /* 0x000000302c24723c */ /* 0x040fe20000041810 */
[----:B------:R-:W-:Y:S01]  /*16720*/  FMUL.FTZ R49, R25, UR9 ;  /* 0x0000000919317c20 */ /* 0x000fe20008410000 */
[----:B------:R4:W1:Y:S01]  /*16730*/  MUFU.TANH R48, R24 ;  /* 0x0000001800307308 */ /* 0x0008620000002400 */
[----:B------:R-:W-:Y:S05]  /*16740*/  LDSM.16.M88.4 R16, [R63+0xe800] ;  /* 0x00e800003f10783b */ /* 0x000fea0000000200 */
[----:B------:R-:W-:Y:S01]  /*16750*/  HMMA.16816.F32.BF16 R12, R44, R50, R12 ;  /* 0x000000322c0c723c */ /* 0x000fe2000004180c */
[----:B------:R-:W-:Y:S01]  /*16760*/  FMUL.FTZ R50, R27, UR9 ;  /* 0x000000091b327c20 */ /* 0x000fe20008410000 */
[----:B------:R-:W1:Y:S01]  /*16770*/  MUFU.TANH R49, R49 ;  /* 0x0000003100317308 */ /* 0x000e620000002400 */
[----:B------:R-:W-:-:S05]  /*16780*/  FMUL.FTZ R20, R20, UR9 ;  /* 0x0000000914147c20 */ /* 0x000fca0008410000 */
[C---:B---3--:R-:W-:Y:S02]  /*16790*/  HMMA.16816.F32.BF16 R52, R80.reuse, R28, R52 ;  /* 0x0000001c5034723c */ /* 0x048fe40000041834 */
[----:B------:R-:W3:Y:S01]  /*167a0*/  MUFU.TANH R50, R50 ;  /* 0x0000003200327308 */ /* 0x000ee20000002400 */
[----:B----4-:R-:W4:Y:S04]  /*167b0*/  LDSM.16.M88.4 R24, [R89+0xf000] ;  /* 0x00f000005918783b */ /* 0x010f280000000200 */
[----:B------:R-:W3:Y:S01]  /*167c0*/  LDSM.16.M88.4 R88, [R89+0xf800] ;  /* 0x00f800005958783b */ /* 0x000ee20000000200 */
[----:B------:R-:W-:Y:S02]  /*167d0*/  HMMA.16816.F32.BF16 R76, R80, R30, R76 ;  /* 0x0000001e504c723c */ /* 0x000fe4000004184c */
[----:B------:R-:W1:Y:S06]  /*167e0*/  MUFU.TANH R20, R20 ;  /* 0x0000001400147308 */ /* 0x000e6c0000002400 */
[C---:B------:R-:W-:Y:S08]  /*167f0*/  HMMA.16816.F32.BF16 R36, R84.reuse, R8, R36 ;  /* 0x000000085424723c */ /* 0x040ff00000041824 */
[----:B------:R-:W-:Y:S01]  /*16800*/  HMMA.16816.F32.BF16 R12, R84, R10, R12 ;  /* 0x0000000a540c723c */ /* 0x000fe2000004180c */
[----:B------:R-:W3:Y:S07]  /*16810*/  LDSM.16.M88.4 R8, [R63+0xf000] ;  /* 0x00f000003f08783b */ /* 0x000eee0000000200 */
[C---:B-1----:R-:W-:Y:S08]  /*16820*/  HMMA.16816.F32.BF16 R72, R44.reuse, R4, R72 ;  /* 0x000000042c48723c */ /* 0x042ff00000041848 */
[----:B------:R-:W-:Y:S01]  /*16830*/  HMMA.16816.F32.BF16 R68, R44, R6, R68 ;  /* 0x000000062c44723c */ /* 0x000fe20000041844 */
[----:B------:R-:W1:Y:S01]  /*16840*/  LDSM.16.M88.4 R4, [R63+0xf800] ;  /* 0x00f800003f04783b */ /* 0x000e620000000200 */
[----:B------:R-:W-:-:S06]  /*16850*/  DEPBAR.LE SB0, 0x0 ;  /* 0x000080000000791a */ /* 0x000fcc0000000000 */
[C---:B--2---:R-:W-:Y:S08]  /*16860*/  HMMA.16816.F32.BF16 R52, R44.reuse, R32, R52 ;  /* 0x000000202c34723c */ /* 0x044ff00000041834 */
[----:B------:R-:W-:Y:S08]  /*16870*/  HMMA.16816.F32.BF16 R76, R44, R34, R76 ;  /* 0x000000222c4c723c */ /* 0x000ff0000004184c */
[C---:B----4-:R-:W-:Y:S08]  /*16880*/  HMMA.16816.F32.BF16 R72, R84.reuse, R24, R72 ;  /* 0x000000185448723c */ /* 0x050ff00000041848 */
[C---:B------:R-:W-:Y:S08]  /*16890*/  HMMA.16816.F32.BF16 R68, R84.reuse, R26, R68 ;  /* 0x0000001a5444723c */ /* 0x040ff00000041844 */
[C---:B---3--:R-:W-:Y:S08]  /*168a0*/  HMMA.16816.F32.BF16 R52, R84.reuse, R88, R52 ;  /* 0x000000585434723c */ /* 0x048ff00000041834 */
[----:B------:R-:W-:Y:S08]  /*168b0*/  HMMA.16816.F32.BF16 R76, R84, R90, R76 ;  /* 0x0000005a544c723c */ /* 0x000ff0000004184c */
[----:B------:R-:W-:Y:S01]  /*168c0*/  HMMA.16816.F32.BF16 R36, R40, R16, R36 ;  /* 0x000000102824723c */ /* 0x000fe20000041824 */
[----:B------:R-:W-:Y:S01]  /*168d0*/  FMUL.FTZ R16, R21, UR9 ;  /* 0x0000000915107c20 */ /* 0x000fe20008410000 */
[----:B------:R-:W-:Y:S01]  /*168e0*/  FMUL.FTZ R17, R22, UR9 ;  /* 0x0000000916117c20 */ /* 0x000fe20008410000 */
[----:B------:R-:W-:-:S04]  /*168f0*/  FMUL.FTZ R21, R23, UR9 ;  /* 0x0000000917157c20 */ /* 0x000fc80008410000 */
[----:B------:R-:W2:Y:S01]  /*16900*/  MUFU.TANH R16, R16 ;  /* 0x0000001000107308 */ /* 0x000ea20000002400 */
[C---:B------:R-:W-:Y:S07]  /*16910*/  HMMA.16816.F32.BF16 R12, R40.reuse, R18, R12 ;  /* 0x00000012280c723c */ /* 0x040fee000004180c */
[----:B------:R-:W3:Y:S01]  /*16920*/  MUFU.TANH R17, R17 ;  /* 0x0000001100117308 */ /* 0x000ee20000002400 */
[C---:B------:R-:W-:Y:S03]  /*16930*/  HMMA.16816.F32.BF16 R72, R40.reuse, R8, R72 ;  /* 0x000000082848723c */ /* 0x040fe60000041848 */
[----:B------:R-:W-:Y:S01]  /*16940*/  FMUL.FTZ R22, R36, UR9 ;  /* 0x0000000924167c20 */ /* 0x000fe20008410000 */
[----:B------:R-:W-:Y:S01]  /*16950*/  FMUL.FTZ R18, R37, UR9 ;  /* 0x0000000925127c20 */ /* 0x000fe20008410000 */
[----:B------:R-:W-:Y:S01]  /*16960*/  FMUL.FTZ R19, R38, UR9 ;  /* 0x0000000926137c20 */ /* 0x000fe20008410000 */
[----:B------:R-:W-:Y:S01]  /*16970*/  FMUL.FTZ R23, R39, UR9 ;  /* 0x0000000927177c20 */ /* 0x000fe20008410000 */
[----:B------:R-:W4:Y:S01]  /*16980*/  MUFU.TANH R21, R21 ;  /* 0x0000001500157308 */ /* 0x000f220000002400 */
[C---:B------:R-:W-:Y:S03]  /*16990*/  HMMA.16816.F32.BF16 R68, R40.reuse, R10, R68 ;  /* 0x0000000a2844723c */ /* 0x040fe60000041844 */
[----:B------:R-:W-:Y:S01]  /*169a0*/  FMUL.FTZ R8, R13, UR9 ;  /* 0x000000090d087c20 */ /* 0x000fe20008410000 */
[----:B------:R-:W-:Y:S01]  /*169b0*/  FMUL.FTZ R13, R14, UR9 ;  /* 0x000000090e0d7c20 */ /* 0x000fe20008410000 */
[----:B------:R-:W-:Y:S01]  /*169c0*/  FMUL.FTZ R15, R15, UR9 ;  /* 0x000000090f0f7c20 */ /* 0x000fe20008410000 */
[----:B------:R-:W-:Y:S01]  /*169d0*/  FMUL.FTZ R12, R12, UR9 ;  /* 0x000000090c0c7c20 */ /* 0x000fe20008410000 */
[----:B------:R-:W2:Y:S01]  /*169e0*/  MUFU.TANH R22, R22 ;  /* 0x0000001600167308 */ /* 0x000ea20000002400 */
[----:B-1----:R-:W-:Y:S01]  /*169f0*/  HMMA.16816.F32.BF16 R52, R40, R4, R52 ;  /* 0x000000042834723c */ /* 0x002fe20000041834 */
[----:B------:R-:W-:-:S02]  /*16a00*/  LOP3.LUT R5, R64, 0x1f0, RZ, 0xc0, !PT ;  /* 0x000001f040057812 */ /* 0x000fc400078ec0ff */
[----:B------:R-:W-:Y:S01]  /*16a10*/  FMUL.FTZ R11, R72, UR9 ;  /* 0x00000009480b7c20 */ /* 0x000fe20008410000 */
[----:B------:R-:W-:Y:S01]  /*16a20*/  FMUL.FTZ R25, R73, UR9 ;  /* 0x0000000949197c20 */ /* 0x000fe20008410000 */
[----:B------:R-:W-:Y:S01]  /*16a30*/  FMUL.FTZ R27, R74, UR9 ;  /* 0x000000094a1b7c20 */ /* 0x000fe20008410000 */
[----:B------:R-:W-:Y:S01]  /*16a40*/  FMUL.FTZ R26, R75, UR9 ;  /* 0x000000094b1a7c20 */ /* 0x000fe20008410000 */
[----:B------:R-:W1:Y:S01]  /*16a50*/  MUFU.TANH R18, R18 ;  /* 0x0000001200127308 */ /* 0x000e620000002400 */
[----:B------:R-:W-:Y:S01]  /*16a60*/  HMMA.16816.F32.BF16 R76, R40, R6, R76 ;  /* 0x00000006284c723c */ /* 0x000fe2000004184c */
[----:B------:R-:W-:Y:S02]  /*16a70*/  SHF.R.U32.HI R6, RZ, 0x2, R62 ;  /* 0x00000002ff067819 */ /* 0x000fe4000001163e */
        /* <DEDUP_REMOVED lines=17> */
[----:B------:R1:W1:Y:S01]  /*16b90*/  MUFU.TANH R24, R12 ;  /* 0x0000000c00187308 */ /* 0x0002620000002400 */
        /* <DEDUP_REMOVED lines=38> */
.L_x_6831:
        /* <DEDUP_REMOVED lines=9> */
[----:B-1----:R-:W1:Y:S08]  /*16e90*/  I2F.RP R12, R5 ;  /* 0x00000005000c7306 */ /* 0x002e700000209400 */
        /* <DEDUP_REMOVED lines=52> */
.L_x_6832:
        /* <DEDUP_REMOVED lines=29> */
.L_x_6830:
        /* <DEDUP_REMOVED lines=8> */
[----:B------:R-:W-:Y:S01]  /*17430*/  LDSM.16.MT88.4 R156, [R215+0x10000] ;  /* 0x01000000d79c783b */ /* 0x000fe20000004200 */
[C---:B------:R-:W-:Y:S02]  /*17440*/  VIADD R5, R41.reuse, 0x1 ;  /* 0x0000000129057836 */ /* 0x040fe40000000000 */
[C---:B---3--:R-:W-:Y:S01]  /*17450*/  VIADD R6, R41.reuse, 0x8 ;  /* 0x0000000829067836 */ /* 0x048fe20000000000 */
[----:B------:R-:W-:Y:S01]  /*17460*/  LDSM.16.MT88.4 R148, [R196+0x10000] ;  /* 0x01000000c494783b */ /* 0x000fe20000004200 */
[----:B------:R-:W-:Y:S01]  /*17470*/  VIADD R9, R41, 0x11 ;  /* 0x0000001129097836 */ /* 0x000fe20000000000 */
[----:B------:R-:W-:Y:S01]  /*17480*/  ISETP.GE.AND P0, PT, R5, R233, PT ;  /* 0x000000e90500720c */ /* 0x000fe20003f06270 */
[----:B-1----:R-:W-:Y:S01]  /*17490*/  VIADD R12, R41, 0x18 ;  /* 0x00000018290c7836 */ /* 0x002fe20000000000 */
[----:B------:R-:W-:Y:S01]  /*174a0*/  ISETP.GE.AND P3, PT, R5, R231, PT ;  /* 0x000000e70500720c */ /* 0x000fe20003f66270 */
[----:B------:R-:W-:Y:S01]  /*174b0*/  VIADD R10, R41, 0x19 ;  /* 0x00000019290a7836 */ /* 0x000fe20000000000 */
[C---:B------:R-:W-:Y:S01]  /*174c0*/  ISETP.GE.AND P4, PT, R5.reuse, R232, PT ;  /* 0x000000e80500720c */ /* 0x040fe20003f86270 */
[----:B------:R-:W-:Y:S01]  /*174d0*/  IMAD.IADD R194, R56, 0x1, R215 ;  /* 0x0000000138c27824 */ /* 0x000fe200078e02d7 */
[----:B------:R-:W-:Y:S01]  /*174e0*/  ISETP.GE.AND P2, PT, R5, R230, PT ;  /* 0x000000e60500720c */ /* 0x000fe20003f46270 */
[----:B------:R-:W-:Y:S01]  /*174f0*/  VIADD R5, R41, 0x9 ;  /* 0x0000000929057836 */ /* 0x000fe20000000000 */
[----:B------:R-:W-:Y:S01]  /*17500*/  ISETP.GE.AND P1, PT, R6, R233, PT ;  /* 0x000000e90600720c */ /* 0x000fe20003f26270 */
[----:B------:R-:W-:Y:S01]  /*17510*/  IMAD.IADD R192, R2, 0x1, R194 ;  /* 0x0000000102c07824 */ /* 0x000fe200078e02c2 */
[----:B------:R-:W-:Y:S01]  /*17520*/  FSEL R34, R49, -INF , P0 ;  /* 0xff80000031227808 */ /* 0x000fe20000000000 */
[----:B------:R-:W-:Y:S01]  /*17530*/  LDSM.16.MT88.4 R140, [R194+0x10000] ;  /* 0x01000000c28c783b */ /* 0x000fe20000004200 */
[----:B------:R-:W-:-:S02]  /*17540*/  FSEL R7, R50, -INF , P3 ;  /* 0xff80000032077808 */ /* 0x000fc40001800000 */
[C---:B------:R-:W-:Y:S01]  /*17550*/  ISETP.GE.AND P0, PT, R6.reuse, R231, PT ;  /* 0x000000e70600720c */ /* 0x040fe20003f06270 */
[----:B------:R-:W-:Y:S01]  /*17560*/  LDSM.16.MT88.4 R132, [R192+0x10000] ;  /* 0x01000000c084783b */ /* 0x000fe20000004200 */
[C---:B------:R-:W-:Y:S02]  /*17570*/  ISETP.GE.AND P6, PT, R6.reuse, R232, PT ;  /* 0x000000e80600720c */ /* 0x040fe40003fc6270 */
[----:B------:R-:W-:Y:S01]  /*17580*/  ISETP.GE.AND P5, PT, R6, R230, PT ;  /* 0x000000e60600720c */ /* 0x000fe20003fa6270 */
[----:B------:R-:W-:Y:S01]  /*17590*/  LDSM.16.MT88.4 R56, [R194+0x12000] ;  /* 0x01200000c238783b */ /* 0x000fe20000004200 */
[----:B------:R-:W-:Y:S02]  /*175a0*/  FSEL R34, R34, -INF , !P4 ;  /* 0xff80000022227808 */ /* 0x000fe40006000000 */
[----:B------:R-:W-:Y:S01]  /*175b0*/  FSEL R7, R7, -INF , !P2 ;  /* 0xff80000007077808 */ /* 0x000fe20005000000 */
[----:B------:R-:W-:Y:S01]  /*175c0*/  LDSM.16.MT88.4 R64, [R192+0x12000] ;  /* 0x01200000c040783b */ /* 0x000fe20000004200 */
[----:B------:R-:W-:-:S02]  /*175d0*/  FSEL R6, R20, -INF , P1 ;  /* 0xff80000014067808 */ /* 0x000fc40000800000 */
[C---:B------:R-:W-:Y:S01]  /*175e0*/  ISETP.GE.AND P3, PT, R5.reuse, R233, PT ;  /* 0x000000e90500720c */ /* 0x040fe20003f66270 */
[----:B------:R-:W-:Y:S01]  /*175f0*/  LDSM.16.MT88.4 R72, [R215+0x14000] ;  /* 0x01400000d748783b */ /* 0x000fe20000004200 */
[C---:B------:R-:W-:Y:S02]  /*17600*/  ISETP.GE.AND P4, PT, R5.reuse, R232, PT ;  /* 0x000000e80500720c */ /* 0x040fe40003f86270 */
        /* <DEDUP_REMOVED lines=9> */
[----:B------:R-:W-:Y:S01]  /*176a0*/  FSEL R31, R17, -INF , !P5 ;  /* 0xff800000111f7808 */ /* 0x000fe20006800000 */
[----:B------:R-:W-:Y:S01]  /*176b0*/  VIADD R17, R41, 0x20 ;  /* 0x0000002029117836 */ /* 0x000fe20000000000 */
        /* <DEDUP_REMOVED lines=8> */
[----:B------:R-:W-:Y:S02]  /*17740*/  ISETP.GE.AND P2, PT, R9, R233, PT ;  /* 0x000000e90900720c */ /* 0x000fe40003f46270 */
[----:B------:R-:W-:Y:S01]  /*17750*/  FSEL R5, R5, -INF , !P1 ;  /* 0xff80000005057808 */ /* 0x000fe20004800000 */
[----:B------:R-:W-:Y:S01]  /*17760*/  LDSM.16.MT88.4 R172, [R196+0x12800] ;  /* 0x01280000c4ac783b */ /* 0x000fe20000004200 */
[----:B------:R-:W-:Y:S02]  /*17770*/  ISETP.GE.AND P1, PT, R9, R231, PT ;  /* 0x000000e70900720c */ /* 0x000fe40003f26270 */
[----:B------:R-:W-:Y:S01]  /*17780*/  FSEL R14, R22, -INF , P0 ;  /* 0xff800000160e7808 */ /* 0x000fe20000000000 */
[----:B------:R-:W-:Y:S01]  /*17790*/  LDSM.16.MT88.4 R168, [R194+0x12800] ;  /* 0x01280000c2a8783b */ /* 0x000fe20000004200 */
[----:B------:R-:W-:-:S02]  /*177a0*/  FSEL R16, R16, -INF , !P4 ;  /* 0xff80000010107808 */ /* 0x000fc40006000000 */
[----:B------:R-:W-:Y:S02]  /*177b0*/  ISETP.GE.AND P0, PT, R9, R230, PT ;  /* 0x000000e60900720c */ /* 0x000fe40003f06270 */
[----:B------:R-:W-:Y:S02]  /*177c0*/  FSEL R21, R23, -INF , P1 ;  /* 0xff80000017157808 */ /* 0x000fe40000800000 */
[----:B------:R-:W-:Y:S02]  /*177d0*/  ISETP.GE.AND P4, PT, R9, R232, PT ;  /* 0x000000e80900720c */ /* 0x000fe40003f86270 */
[----:B------:R-:W-:Y:S02]  /*177e0*/  FSEL R9, R19, -INF , P3 ;  /* 0xff80000013097808 */ /* 0x000fe40001800000 */
[----:B------:R-:W-:Y:S02]  /*177f0*/  FSEL R18, R18, -INF , P2 ;  /* 0xff80000012127808 */ /* 0x000fe40001000000 */
[----:B------:R-:W-:-:S02]  /*17800*/  ISETP.GE.AND P3, PT, R12, R233, PT ;  /* 0x000000e90c00720c */ /* 0x000fc40003f66270 */
[-C--:B------:R-:W-:Y:S02]  /*17810*/  ISETP.GE.AND P2, PT, R12, R231.reuse, PT ;  /* 0x000000e70c00720c */ /* 0x080fe40003f46270 */
[----:B------:R-:W-:Y:S02]  /*17820*/  FSEL R21, R21, -INF , !P0 ;  /* 0xff80000015157808 */ /* 0x000fe40004000000 */
[----:B------:R-:W-:Y:S02]  /*17830*/  ISETP.GE.AND P0, PT, R10, R231, PT ;  /* 0x000000e70a00720c */ /* 0x000fe40003f06270 */
[----:B------:R-:W-:Y:S02]  /*17840*/  FSEL R14, R14, -INF , !P6 ;  /* 0xff8000000e0e7808 */ /* 0x000fe40007000000 */
[----:B------:R-:W-:Y:S02]  /*17850*/  FSEL R9, R9, -INF , !P5 ;  /* 0xff80000009097808 */ /* 0x000fe40006800000 */
[----:B------:R-:W-:-:S02]  /*17860*/  ISETP.GE.AND P6, PT, R12, R232, PT ;  /* 0x000000e80c00720c */ /* 0x000fc40003fc6270 */
[-C--:B------:R-:W-:Y:S02]  /*17870*/  ISETP.GE.AND P5, PT, R12, R230.reuse, PT ;  /* 0x000000e60c00720c */ /* 0x080fe40003fa6270 */
[----:B------:R-:W-:Y:S02]  /*17880*/  ISETP.GE.AND P1, PT, R10, R233, PT ;  /* 0x000000e90a00720c */ /* 0x000fe40003f26270 */
[----:B------:R-:W-:Y:S02]  /*17890*/  FSEL R24, R24, -INF , P3 ;  /* 0xff80000018187808 */ /* 0x000fe40001800000 */
[----:B------:R-:W-:Y:S02]  /*178a0*/  FSEL R13, R13, -INF , P2 ;  /* 0xff8000000d0d7808 */ /* 0x000fe40001000000 */
[----:B------:R-:W-:Y:S01]  /*178b0*/  FSEL R12, R18, -INF , !P4 ;  /* 0xff800000120c7808 */ /* 0x000fe20006000000 */
[----:B------:R-:W-:Y:S01]  /*178c0*/  VIADD R18, R41, 0x21 ;  /* 0x0000002129127836 */ /* 0x000fe20000000000 */
[----:B------:R-:W-:-:S02]  /*178d0*/  ISETP.GE.AND P3, PT, R10, R230, PT ;  /* 0x000000e60a00720c */ /* 0x000fc40003f66270 */
[----:B------:R-:W-:Y:S02]  /*178e0*/  FSEL R15, R15, -INF , P0 ;  /* 0xff8000000f0f7808 */ /* 0x000fe40000000000 */
[----:B------:R-:W-:Y:S02]  /*178f0*/  ISETP.GE.AND P4, PT, R10, R232, PT ;  /* 0x000000e80a00720c */ /* 0x000fe40003f86270 */
[----:B------:R-:W-:Y:S02]  /*17900*/  FSEL R10, R24, -INF , !P6 ;  /* 0xff800000180a7808 */ /* 0x000fe40007000000 */
[----:B------:R-:W-:Y:S02]  /*17910*/  FSEL R8, R8, -INF , P1 ;  /* 0xff80000008087808 */ /* 0x000fe40000800000 */
[----:B------:R-:W-:Y:S01]  /*17920*/  FSEL R19, R13, -INF , !P5 ;  /* 0xff8000000d137808 */ /* 0x000fe20006800000 */
[----:B------:R-:W-:Y:S01]  /*17930*/  VIADD R13, R41, 0x28 ;  /* 0x00000028290d7836 */ /* 0x000fe20000000000 */
[----:B------:R-:W-:-:S02]  /*17940*/  ISETP.GE.AND P2, PT, R17, R233, PT ;  /* 0x000000e91100720c */ /* 0x000fc40003f46270 */
[C---:B------:R-:W-:Y:S02]  /*17950*/  ISETP.GE.AND P6, PT, R17.reuse, R232, PT ;  /* 0x000000e81100720c */ /* 0x040fe40003fc6270 */
[C---:B------:R-:W-:Y:S02]  /*17960*/  ISETP.GE.AND P5, PT, R17.reuse, R231, PT ;  /* 0x000000e71100720c */ /* 0x040fe40003fa6270 */
[----:B------:R-:W-:Y:S02]  /*17970*/  ISETP.GE.AND P1, PT, R17, R230, PT ;  /* 0x000000e61100720c */ /* 0x000fe40003f26270 */
[----:B------:R-:W-:Y:S02]  /*17980*/  FSEL R17, R15, -INF , !P3 ;  /* 0xff8000000f117808 */ /* 0x000fe40005800000 */
[C---:B------:R-:W-:Y:S02]  /*17990*/  ISETP.GE.AND P0, PT, R18.reuse, R233, PT ;  /* 0x000000e91200720c */ /* 0x040fe40003f06270 */
[----:B------:R-:W-:-:S02]  /*179a0*/  ISETP.GE.AND P3, PT, R18, R231, PT ;  /* 0x000000e71200720c */ /* 0x000fc40003f66270 */
[----:B------:R-:W-:Y:S02]  /*179b0*/  FSEL R8, R8, -INF , !P4 ;  /* 0xff80000008087808 */ /* 0x000fe40006000000 */
[----:B------:R-:W-:Y:S01]  /*179c0*/  FSEL R200, R11, -INF , P2 ;  /* 0xff8000000bc87808 */ /* 0x000fe20001000000 */
[----:B------:R-:W-:Y:S01]  /*179d0*/  VIADD R11, R41, 0x29 ;  /* 0x00000029290b7836 */ /* 0x000fe20000000000 */
[----:B------:R-:W-:Y:S02]  /*179e0*/  FSEL R27, R27, -INF , P5 ;  /* 0xff8000001b1b7808 */ /* 0x000fe40002800000 */
[C---:B------:R-:W-:Y:S02]  /*179f0*/  ISETP.GE.AND P4, PT, R18.reuse, R232, PT ;  /* 0x000000e81200720c */ /* 0x040fe40003f86270 */
[----:B------:R-:W-:Y:S02]  /*17a00*/  ISETP.GE.AND P2, PT, R18, R230, PT ;  /* 0x000000e61200720c */ /* 0x000fe40003f46270 */
[----:B------:R-:W-:-:S02]  /*17a10*/  ISETP.GE.AND P5, PT, R13, R233, PT ;  /* 0x000000e90d00720c */ /* 0x000fc40003fa6270 */
[----:B------:R-:W-:Y:S02]  /*17a20*/  FSEL R25, R25, -INF , P0 ;  /* 0xff80000019197808 */ /* 0x000fe40000000000 */
[----:B------:R-:W-:Y:S02]  /*17a30*/  FSEL R26, R26, -INF , P3 ;  /* 0xff8000001a1a7808 */ /* 0x000fe40001800000 */
[----:B------:R-:W-:Y:S02]  /*17a40*/  FSEL R197, R27, -INF , !P1 ;  /* 0xff8000001bc57808 */ /* 0x000fe40004800000 */
[----:B------:R-:W-:Y:S02]  /*17a50*/  ISETP.GE.AND P1, PT, R13, R231, PT ;  /* 0x000000e70d00720c */ /* 0x000fe40003f26270 */
[----:B------:R-:W-:Y:S02]  /*17a60*/  FSEL R198, R25, -INF , !P4 ;  /* 0xff80000019c67808 */ /* 0x000fe40006000000 */
[----:B------:R-:W-:-:S02]  /*17a70*/  FSEL R203, R26, -INF , !P2 ;  /* 0xff8000001acb7808 */ /* 0x000fc40005000000 */
[----:B------:R-:W-:Y:S01]  /*17a80*/  FSEL R178, R4, -INF , P5 ;  /* 0xff80000004b27808 */ /* 0x000fe20002800000 */
[----:B------:R-:W-:Y:S01]  /*17a90*/  VIADD R4, R41, 0x31 ;  /* 0x0000003129047836 */ /* 0x000fe20000000000 */
[----:B------:R-:W-:Y:S01]  /*17aa0*/  FSEL R200, R200, -INF , !P6 ;  /* 0xff800000c8c87808 */ /* 0x000fe20007000000 */
[----:B------:R-:W-:Y:S01]  /*17ab0*/  LDSM.16.MT88.4 R24, [R194+0x14800] ;  /* 0x01480000c218783b */ /* 0x000fe20000004200 */
[C---:B------:R-:W-:Y:S02]  /*17ac0*/  ISETP.GE.AND P4, PT, R11.reuse, R233, PT ;  /* 0x000000e90b00720c */ /* 0x040fe40003f86270 */
[C---:B------:R-:W-:Y:S02]  /*17ad0*/  ISETP.GE.AND P3, PT, R11.reuse, R232, PT ;  /* 0x000000e80b00720c */ /* 0x040fe40003f66270 */
[C---:B------:R-:W-:Y:S02]  /*17ae0*/  ISETP.GE.AND P2, PT, R11.reuse, R231, PT ;  /* 0x000000e70b00720c */ /* 0x040fe40003f46270 */
[----:B------:R-:W-:Y:S01]  /*17af0*/  ISETP.GE.AND P5, PT, R11, R230, PT ;  /* 0x000000e60b00720c */ /* 0x000fe20003fa6270 */
[----:B------:R-:W-:Y:S01]  /*17b00*/  VIADD R11, R41, 0x30 ;  /* 0x00000030290b7836 */ /* 0x000fe20000000000 */
[----:B------:R-:W-:-:S02]  /*17b10*/  ISETP.GE.AND P6, PT, R13, R232, PT ;  /* 0x000000e80d00720c */ /* 0x000fc40003fc6270 */
[----:B------:R-:W-:Y:S02]  /*17b20*/  ISETP.GE.AND P0, PT, R13, R230, PT ;  /* 0x000000e60d00720c */ /* 0x000fe40003f06270 */
[----:B------:R-:W-:Y:S02]  /*17b30*/  FSEL R32, R32, -INF , P1 ;  /* 0xff80000020207808 */ /* 0x000fe40000800000 */
[----:B------:R-:W-:Y:S02]  /*17b40*/  FSEL R178, R178, -INF , !P6 ;  /* 0xff800000b2b27808 */ /* 0x000fe40007000000 */
[----:B------:R-:W-:Y:S02]  /*17b50*/  ISETP.GE.AND P6, PT, R11, R233, PT ;  /* 0x000000e90b00720c */ /* 0x000fe40003fc6270 */
[----:B------:R-:W-:Y:S02]  /*17b60*/  FSEL R29, R29, -INF , P2 ;  /* 0xff8000001d1d7808 */ /* 0x000fe40001000000 */
[----:B------:R-:W-:-:S02]  /*17b70*/  FSEL R179, R32, -INF , !P0 ;  /* 0xff80000020b37808 */ /* 0x000fc40004000000 */
[----:B------:R-:W-:Y:S02]  /*17b80*/  FSEL R28, R28, -INF , P4 ;  /* 0xff8000001c1c7808 */ /* 0x000fe40002000000 */
[----:B------:R-:W-:Y:S02]  /*17b90*/  ISETP.GE.AND P2, PT, R4, R233, PT ;  /* 0x000000e90400720c */ /* 0x000fe40003f46270 */
[C---:B------:R-:W-:Y:S02]  /*17ba0*/  ISETP.GE.AND P1, PT, R11.reuse, R232, PT ;  /* 0x000000e80b00720c */ /* 0x040fe40003f26270 */
[C---:B------:R-:W-:Y:S02]  /*17bb0*/  ISETP.GE.AND P0, PT, R11.reuse, R231, PT ;  /* 0x000000e70b00720c */ /* 0x040fe40003f06270 */
[----:B------:R-:W-:Y:S01]  /*17bc0*/  ISETP.GE.AND P4, PT, R11, R230, PT ;  /* 0x000000e60b00720c */ /* 0x000fe20003f86270 */
[----:B------:R-:W-:Y:S01]  /*17bd0*/  VIADD R11, R41, 0x38 ;  /* 0x00000038290b7836 */ /* 0x000fe20000000000 */
[----:B------:R-:W-:-:S02]  /*17be0*/  FSEL R30, R30, -INF , P6 ;  /* 0xff8000001e1e7808 */ /* 0x000fc40003000000 */
[----:B------:R-:W-:Y:S02]  /*17bf0*/  ISETP.GE.AND P6, PT, R4, R231, PT ;  /* 0x000000e70400720c */ /* 0x000fe40003fc6270 */
[----:B------:R-:W-:Y:S02]  /*17c00*/  FSEL R35, R35, -INF , P2 ;  /* 0xff80000023237808 */ /* 0x000fe40001000000 */
[-C--:B------:R-:W-:Y:S02]  /*17c10*/  ISETP.GE.AND P2, PT, R41, R233.reuse, PT ;  /* 0x000000e92900720c */ /* 0x080fe40003f46270 */
[----:B------:R-:W-:Y:S02]  /*17c20*/  FSEL R36, R36, -INF , P0 ;  /* 0xff80000024247808 */ /* 0x000fe40000000000 */
[----:B------:R-:W-:Y:S02]  /*17c30*/  ISETP.GE.AND P0, PT, R11, R233, PT ;  /* 0x000000e90b00720c */ /* 0x000fe40003f06270 */
[----:B------:R-:W-:-:S02]  /*17c40*/  FSEL R38, R38, -INF , P6 ;  /* 0xff80000026267808 */ /* 0x000fc40003000000 */
[CC--:B------:R-:W-:Y:S02]  /*17c50*/  ISETP.GE.AND P6, PT, R41.reuse, R232.reuse, PT ;  /* 0x000000e82900720c */ /* 0x0c0fe40003fc6270 */
[----:B------:R-:W-:Y:S02]  /*17c60*/  FSEL R48, R48, -INF , P2 ;  /* 0xff80000030307808 */ /* 0x000fe40001000000 */
[----:B------:R-:W-:Y:S02]  /*17c70*/  ISETP.GE.AND P2, PT, R41, R231, PT ;  /* 0x000000e72900720c */ /* 0x000fe40003f46270 */
[----:B------:R-:W-:Y:S02]  /*17c80*/  FSEL R40, R40, -INF , P0 ;  /* 0xff80000028287808 */ /* 0x000fe40000000000 */
[----:B------:R-:W-:Y:S02]  /*17c90*/  FSEL R176, R28, -INF , !P3 ;  /* 0xff8000001cb07808 */ /* 0x000fe40005800000 */
[----:B------:R-:W-:-:S02]  /*17ca0*/  ISETP.GE.AND P0, PT, R4, R232, PT ;  /* 0x000000e80400720c */ /* 0x000fc40003f06270 */
[-C--:B------:R-:W-:Y:S02]  /*17cb0*/  ISETP.GE.AND P3, PT, R4, R230.reuse, PT ;  /* 0x000000e60400720c */ /* 0x080fe40003f66270 */
[----:B------:R-:W-:Y:S02]  /*17cc0*/  FSEL R4, R48, -INF , !P6 ;  /* 0xff80000030047808 */ /* 0x000fe40007000000 */
[----:B------:R-:W-:Y:S01]  /*17cd0*/  FSEL R216, R30, -INF , !P1 ;  /* 0xff8000001ed87808 */ /* 0x000fe20004800000 */
[----:B------:R-:W-:Y:S01]  /*17ce0*/  LDSM.16.MT88.4 R48, [R196+0x12000] ;  /* 0x01200000c430783b */ /* 0x000fe20000004200 */
[C---:B------:R-:W-:Y:S01]  /*17cf0*/  ISETP.GE.AND P1, PT, R41.reuse, R230, PT ;  /* 0x000000e62900720c */ /* 0x040fe20003f26270 */
[----:B------:R-:W-:Y:S01]  /*17d00*/  VIADD R41, R41, 0x39 ;  /* 0x0000003929297836 */ /* 0x000fe20000000000 */
[----:B------:R-:W-:Y:S02]  /*17d10*/  FSEL R13, R3, -INF , P2 ;  /* 0xff800000030d7808 */ /* 0x000fe40001000000 */
[----:B------:R-:W-:-:S02]  /*17d20*/  FSEL R212, R35, -INF , !P0 ;  /* 0xff80000023d47808 */ /* 0x000fc40004000000 */
[C---:B------:R-:W-:Y:S02]  /*17d30*/  ISETP.GE.AND P6, PT, R11.reuse, R232, PT ;  /* 0x000000e80b00720c */ /* 0x040fe40003fc6270 */
[----:B------:R-:W-:Y:S02]  /*17d40*/  FMNMX3.FTZ R15, R4, R34, R6, !PT ;  /* 0x00000022040f7276 */ /* 0x000fe40007810006 */
[C---:B------:R-:W-:Y:S02]  /*17d50*/  ISETP.GE.AND P0, PT, R11.reuse, R231, PT ;  /* 0x000000e70b00720c */ /* 0x040fe40003f06270 */
[----:B------:R-:W-:Y:S02]  /*17d60*/  ISETP.GE.AND P2, PT, R11, R230, PT ;  /* 0x000000e60b00720c */ /* 0x000fe40003f46270 */
[----:B------:R-:W-:Y:S02]  /*17d70*/  FSEL R11, R13, -INF , !P1 ;  /* 0xff8000000d0b7808 */ /* 0x000fe40004800000 */
[----:B------:R-:W-:-:S02]  /*17d80*/  FMNMX3.FTZ R3, R15, R16, R14, !PT ;  /* 0x000000100f037276 */ /* 0x000fc4000781000e */
[----:B------:R-:W-:Y:S02]  /*17d90*/  FMNMX3.FTZ R18, R11, R7, R31, !PT ;  /* 0x000000070b127276 */ /* 0x000fe4000781001f */
[----:B------:R-:W-:Y:S02]  /*17da0*/  FMNMX3.FTZ R3, R3, R12, R10, !PT ;  /* 0x0000000c03037276 */ /* 0x000fe4000781000a */
[----:B------:R-:W-:Y:S02]  /*17db0*/  FMNMX3.FTZ R18, R18, R5, R9, !PT ;  /* 0x0000000512127276 */ /* 0x000fe40007810009 */
[----:B------:R-:W-:Y:S02]  /*17dc0*/  FMNMX3.FTZ R3, R3, R8, R200, !PT ;  /* 0x0000000803037276 */ /* 0x000fe400078100c8 */
[----:B------:R-:W-:Y:S02]  /*17dd0*/  FMNMX3.FTZ R18, R18, R21, R19, !PT ;  /* 0x0000001512127276 */ /* 0x000fe40007810013 */
[----:B------:R-:W-:-:S02]  /*17de0*/  ISETP.GE.AND P1, PT, R41, R233, PT ;  /* 0x000000e92900720c */ /* 0x000fc40003f26270 */
[----:B------:R-:W-:Y:S02]  /*17df0*/  FMNMX3.FTZ R3, R3, R198, R178, !PT ;  /* 0x000000c603037276 */ /* 0x000fe400078100b2 */
[----:B------:R-:W-:Y:S02]  /*17e00*/  FMNMX3.FTZ R18, R18, R17, R197, !PT ;  /* 0x0000001112127276 */ /* 0x000fe400078100c5 */
[----:B------:R-:W-:Y:S02]  /*17e10*/  FSEL R210, R40, -INF , !P6 ;  /* 0xff80000028d27808 */ /* 0x000fe40007000000 */
[----:B------:R-:W-:Y:S02]  /*17e20*/  ISETP.GE.AND P6, PT, R41, R232, PT ;  /* 0x000000e82900720c */ /* 0x000fe40003fc6270 */
[----:B------:R-:W-:Y:S02]  /*17e30*/  FSEL R37, R37, -INF , P0 ;  /* 0xff80000025257808 */ /* 0x000fe40000000000 */
[----:B------:R-:W-:-:S02]  /*17e40*/  FSEL R33, R33, -INF , P1 ;  /* 0xff80000021217808 */ /* 0x000fc40000800000 */
        /* <DEDUP_REMOVED lines=8> */
[----:B------:R-:W-:Y:S01]  /*17ed0*/  FSEL R39, R39, -INF , P0 ;  /* 0xff80000027277808 */ /* 0x000fe20000000000 */
[----:B------:R-:W-:Y:S01]  /*17ee0*/  LDSM.16.MT88.4 R40, [R215+0x12000] ;  /* 0x01200000d728783b */ /* 0x000fe20000004200 */
        /* <DEDUP_REMOVED lines=64> */
[--C-:B------:R-:W-:Y:S01]  /*182f0*/  FFMA.FTZ R202, R202, UR16, -R204.reuse ;  /* 0x00000010caca7c23 */ /* 0x100fe200080108cc */
[----:B------:R-:W1:Y:S01]  /*18300*/  MUFU.EX2 R182, R182 ;  /* 0x000000b600b67308 */ /* 0x000e620000000800 */
[----:B------:R-:W-:Y:S01]  /*18310*/  FFMA.FTZ R201, R201, UR16, -R204 ;  /* 0x00000010c9c97c23 */ /* 0x000fe200080108cc */
[----:B------:R-:W-:Y:S01]  /*18320*/  FFMA.FTZ R239, R209, UR16, -R211 ;  /* 0x00000010d1ef7c23 */ /* 0x000fe200080108d3 */
[----:B------:R-:W-:Y:S01]  /*18330*/  FADD.FTZ R190, R193, R190 ;  /* 0x000000bec1be7221 */ /* 0x000fe20000010000 */
[----:B------:R-:W-:Y:S01]  /*18340*/  MUFU.EX2 R181, R181 ;  /* 0x000000b500b57308 */ /* 0x000fe20000000800 */
[----:B------:R-:W-:Y:S01]  /*18350*/  FADD.FTZ R188, R191, R188 ;  /* 0x000000bcbfbc7221 */ /* 0x000fe20000010000 */
[----:B-----5:R-:W-:Y:S01]  /*18360*/  F2FP.BF16.F32.PACK_AB R131, R184, R187 ;  /* 0x000000bbb883723e */ /* 0x020fe200000010ff */
[----:B------:R-:W-:Y:S01]  /*18370*/  FADD.FTZ R189, R189, R190 ;  /* 0x000000bebdbd7221 */ /* 0x000fe20000010000 */
[----:B------:R-:W-:Y:S01]  /*18380*/  MUFU.EX2 R166, R166 ;  /* 0x000000a600a67308 */ /* 0x000fe20000000800 */
[----:B------:R-:W-:-:S02]  /*18390*/  FADD.FTZ R187, R187, R188 ;  /* 0x000000bcbbbb7221 */ /* 0x000fc40000010000 */
[----:B------:R-:W-:Y:S01]  /*183a0*/  FADD.FTZ R186, R186, R189 ;  /* 0x000000bdbaba7221 */ /* 0x000fe20000010000 */
        /* <DEDUP_REMOVED lines=134> */
[----:B------:R-:W-:Y:S01]  /*18c10*/  FFMA.FTZ R178, R210, UR16, -R211 ;  /* 0x00000010d2b27c23 */ /* 0x000fe200080108d3 */
[----:B------:R-:W-:-:S02]  /*18c20*/  FFMA.FTZ R204, R199, UR16, -R204 ;  /* 0x00000010c7cc7c23 */ /* 0x000fc400080108cc */
[----:B------:R-:W-:Y:S03]  /*18c30*/  MUFU.EX2 R199, R201 ;  /* 0x000000c900c77308 */ /* 0x000fe60000000800 */
[C---:B------:R-:W-:Y:S01]  /*18c40*/  HMMA.16816.F32.BF16 R36, R4.reuse, R176, R36 ;  /* 0x000000b00424723c */ /* 0x040fe20000041824 */
[--C-:B------:R-:W-:Y:S01]  /*18c50*/  FFMA.FTZ R176, R216, UR16, -R211.reuse ;  /* 0x00000010d8b07c23 */ /* 0x100fe200080108d3 */
[----:B------:R-:W-:Y:S01]  /*18c60*/  FFMA.FTZ R177, R212, UR16, -R211 ;  /* 0x00000010d4b17c23 */ /* 0x000fe200080108d3 */
[----:B------:R-:W-:Y:S04]  /*18c70*/  MUFU.EX2 R178, R178 ;  /* 0x000000b200b27308 */ /* 0x000fe80000000800 */
[----:B------:R-:W-:Y:S01]  /*18c80*/  MUFU.EX2 R176, R176 ;  /* 0x000000b000b07308 */ /* 0x000fe20000000800 */
[C---:B---3--:R-:W-:Y:S03]  /*18c90*/  HMMA.16816.F32.BF16 R100, R4.reuse, R12, R100 ;  /* 0x0000000c0464723c */ /* 0x048fe60000041864 */
[----:B------:R-:W3:Y:S04]  /*18ca0*/  MUFU.EX2 R177, R177 ;  /* 0x000000b100b17308 */ /* 0x000ee80000000800 */
[----:B------:R-:W2:Y:S01]  /*18cb0*/  MUFU.EX2 R179, R179 ;  /* 0x000000b300b37308 */ /* 0x000ea20000000800 */
[C---:B------:R-:W-:Y:S01]  /*18cc0*/  HMMA.16816.F32.BF16 R104, R4.reuse, R14, R104 ;  /* 0x0000000e0468723c */ /* 0x040fe20000041868 */
[----:B------:R-:W2:Y:S02]  /*18cd0*/  LDSM.16.MT88.4 R12, [R196+0x11800] ;  /* 0x01180000c40c783b */ /* 0x000ea40000004200 */
[----:B------:R-:W2:Y:S05]  /*18ce0*/  MUFU.EX2 R204, R204 ;  /* 0x000000cc00cc7308 */ /* 0x000eaa0000000800 */
        /* <DEDUP_REMOVED lines=152> */
.L_x_6834:
        /* <DEDUP_REMOVED lines=8> */
.L_x_6835:
[----:B------:R-:W1:Y:S01]  /*196f0*/  S2R R2, SR_TID.X ;  /* 0x0000000000027919 */ /* 0x000e620000002100 */
[----:B------:R-:W2:Y:S01]  /*19700*/  LDCU UR10, c[0x0][0x3c4] ;  /* 0x00007880ff0a77ac */ /* 0x000ea20008000800 */
        /* <DEDUP_REMOVED lines=21> */
[----:B------:R-:W-:Y:S02]  /*19860*/  LOP3.LUT R168, R2, 0x4, RZ, 0xc0, !PT ;  /* 0x0000000402a87812 */ /* 0x000fe400078ec0ff */
[----:B------:R-:W-:Y:S01]  /*19870*/  LOP3.LUT R209, R209, 0x38, R4, 0xf8, !PT ;  /* 0x00000038d1d17812 */ /* 0x000fe200078ef804 */
[----:B------:R-:W-:Y:S01]  /*19880*/  LDGSTS.E.BYPASS.LTC128B.128 [R0+0x16800], desc[UR4][R8.64+0x180] ;  /* 0x1680018008007fae */ /* 0x000fe2000b981a04 */
[----:B------:R-:W-:-:S03]  /*19890*/  SHF.R.U32.HI R4, RZ, 0x1, R2 ;  /* 0x00000001ff047819 */ /* 0x000fc60000011602 */
[----:B------:R-:W-:Y:S01]  /*198a0*/  LDGSTS.E.BYPASS.LTC128B.128 [R0+0x11000], desc[UR4][R10.64] ;  /* 0x110000000a007fae */ /* 0x000fe2000b981a04 */
[C---:B------:R-:W-:Y:S02]  /*198b0*/  LOP3.LUT R4, R209.reuse, 0x8, R4, 0x78, !PT ;  /* 0x00000008d1047812 */ /* 0x040fe400078e7804 */
[----:B------:R-:W-:Y:S01]  /*198c0*/  LOP3.LUT R209, R209, 0x8, R2, 0x78, !PT ;  /* 0x00000008d1d17812 */ /* 0x000fe200078e7802 */
[----:B------:R-:W-:Y:S01]  /*198d0*/  LDGSTS.E.BYPASS.LTC128B.128 [R0+0x13000], desc[UR4][R10.64+0x80] ;  /* 0x130000800a007fae */ /* 0x000fe2000b981a04 */
[----:B------:R-:W-:Y:S02]  /*198e0*/  LOP3.LUT R4, R165, R4, RZ, 0xfc, !PT ;  /* 0x00000004a5047212 */ /* 0x000fe400078efcff */
[----:B------:R-:W-:Y:S01]  /*198f0*/  SHF.L.U32 R209, R209, 0x1, RZ ;  /* 0x00000001d1d17819 */ /* 0x000fe200000006ff */
[----:B------:R-:W-:Y:S01]  /*19900*/  LDGSTS.E.BYPASS.LTC128B.128 [R0+0x15000], desc[UR4][R10.64+0x100] ;  /* 0x150001000a007fae */ /* 0x000fe2000b981a04 */
[----:B------:R-:W-:Y:S02]  /*19910*/  LEA R213, R4, UR6, 0x1 ;  /* 0x0000000604d57c11 */ /* 0x000fe4000f8e08ff */
[----:B------:R-:W-:Y:S01]  /*19920*/  LOP3.LUT R209, R209, 0x400, R6, 0xf8, !PT ;  /* 0x00000400d1d17812 */ /* 0x000fe200078ef806 */
[----:B------:R-:W-:Y:S01]  /*19930*/  LDGSTS.E.BYPASS.LTC128B.128 [R0+0x17000], desc[UR4][R10.64+0x180] ;  /* 0x170001800a007fae */ /* 0x000fe2000b981a04 */
[----:B------:R-:W-:-:S02]  /*19940*/  IADD3 R6, P0, PT, R10, UR11, RZ ;  /* 0x0000000b0a067c10 */ /* 0x000fc4000ff1e0ff */
[----:B------:R-:W-:Y:S02]  /*19950*/  LOP3.LUT R4, R2, 0x2, RZ, 0xc0, !PT ;  /* 0x0000000202047812 */ /* 0x000fe400078ec0ff */
[----:B------:R-:W-:Y:S02]  /*19960*/  IADD3.X R7, PT, PT, R11, UR10, RZ, P0, !PT ;  /* 0x0000000a0b077c10 */ /* 0x000fe400087fe4ff */
[----:B------:R-:W-:Y:S02]  /*19970*/  ISETP.NE.AND P0, PT, R4, RZ, PT ;  /* 0x000000ff0400720c */ /* 0x000fe40003f05270 */
[----:B------:R-:W-:Y:S01]  /*19980*/  MOV R165, 0x20 ;  /* 0x0000002000a57802 */ /* 0x000fe20000000f00 */
[----:B------:R-:W-:Y:S01]  /*19990*/  LDGSTS.E.BYPASS.LTC128B.128 [R0+0x11800], desc[UR4][R6.64] ;  /* 0x1180000006007fae */ /* 0x000fe2000b981a04 */
[----:B------:R-:W-:Y:S02]  /*199a0*/  IADD3 R167, PT, PT, R209, UR6, RZ ;  /* 0x00000006d1a77c10 */ /* 0x000fe4000fffe0ff */
[----:B------:R-:W-:Y:S01]  /*199b0*/  SEL R166, R165, 0xffffffe0, !P0 ;  /* 0xffffffe0a5a67807 */ /* 0x000fe20004000000 */
[----:B------:R-:W-:Y:S01]  /*199c0*/  LDGSTS.E.BYPASS.LTC128B.128 [R0+0x13800], desc[UR4][R6.64+0x80] ;  /* 0x1380008006007fae */ /* 0x000fe2000b981a04 */
[----:B------:R-:W-:-:S02]  /*199d0*/  ISETP.NE.AND P0, PT, R168, RZ, PT ;  /* 0x000000ffa800720c */ /* 0x000fc40003f05270 */
[-C--:B------:R-:W-:Y:S01]  /*199e0*/  IADD3 R212, PT, PT, R166, R213.reuse, RZ ;  /* 0x000000d5a6d47210 */ /* 0x080fe20007ffe0ff */
[----:B------:R-:W-:Y:S01]  /*199f0*/  LDGSTS.E.BYPASS.LTC128B.128 [R0+0x15800], desc[UR4][R6.64+0x100] ;  /* 0x1580010006007fae */ /* 0x000fe2000b981a04 */
[----:B------:R-:W-:Y:S02]  /*19a00*/  IADD3 R208, PT, PT, R167, R166, RZ ;  /* 0x000000a6a7d07210 */ /* 0x000fe40007ffe0ff */
[----:B------:R-:W-:Y:S01]  /*19a10*/  MOV R168, 0x40 ;  /* 0x0000004000a87802 */ /* 0x000fe20000000f00 */
[----:B------:R1:W-:Y:S03]  /*19a20*/  LDGSTS.E.BYPASS.LTC128B.128 [R0+0x17800], desc[UR4][R6.64+0x180] ;  /* 0x1780018006007fae */ /* 0x0003e6000b981a04 */
[----:B------:R-:W-:Y:S01]  /*19a30*/  SEL R168, R168, 0xffffffc0, !P0 ;  /* 0xffffffc0a8a87807 */ /* 0x000fe20004000000 */
[----:B------:R-:W-:Y:S03]  /*19a40*/  LDSM.16.M88.4 R180, [R213] ;  /* 0x00000000d5b4783b */ /* 0x000fe60000000200 */
[C---:B------:R-:W-:Y:S01]  /*19a50*/  IADD3 R210, PT, PT, R168.reuse, R213, RZ ;  /* 0x000000d5a8d27210 */ /* 0x040fe20007ffe0ff */
[----:B------:R-:W2:Y:S01]  /*19a60*/  LDSM.16.M88.4 R20, [R209+UR6+0x8000] ;  /* 0x00800006d114783b */ /* 0x000ea20008000200 */
[----:B------:R-:W-:-:S02]  /*19a70*/  IADD3 R167, PT, PT, R168, R167, RZ ;  /* 0x000000a7a8a77210 */ /* 0x000fc40007ffe0ff */
[C---:B------:R-:W-:Y:S01]  /*19a80*/  IADD3 R211, PT, PT, R166.reuse, R210, RZ ;  /* 0x000000d2a6d37210 */ /* 0x040fe20007ffe0ff */
[----:B------:R-:W3:Y:S01]  /*19a90*/  LDSM.16.M88.4 R12, [R209+UR6+0x8800] ;  /* 0x00880006d10c783b */ /* 0x000ee20008000200 */
[----:B------:R-:W-:-:S03]  /*19aa0*/  IADD3 R166, PT, PT, R166, R167, RZ ;  /* 0x000000a7a6a67210 */ /* 0x000fc60007ffe0ff */
        /* <DEDUP_REMOVED lines=91> */
[----:B------:R-:W2:Y:S07]  /*1a060*/  LDSM.16.M88.4 R172, [R209+UR6+0xc000] ;  /* 0x00c00006d1ac783b */ /* 0x000eae0008000200 */
[C---:B----4-:R-:W-:Y:S08]  /*1a070*/  HMMA.16816.F32.BF16 R184, R28.reuse, R32, R184 ;  /* 0x000000201cb8723c */ /* 0x050ff000000418b8 */
[----:B------:R-:W-:Y:S01]  /*1a080*/  HMMA.16816.F32.BF16 R180, R28, R34, R180 ;  /* 0x000000221cb4723c */ /* 0x000fe200000418b4 */
[----:B------:R-:W4:Y:S07]  /*1a090*/  LDSM.16.M88.4 R32, [R209+UR6+0xd000] ;  /* 0x00d00006d120783b */ /* 0x000f2e0008000200 */
        /* <DEDUP_REMOVED lines=57> */
[----:B------:R-:W2:Y:S07]  /*1a430*/  LDSM.16.M88.4 R8, [R209+UR6+0xe800] ;  /* 0x00e80006d108783b */ /* 0x000eae0008000200 */
[C---:B-1----:R-:W-:Y:S08]  /*1a440*/  HMMA.16816.F32.BF16 R200, R172.reuse, R4, R200 ;  /* 0x00000004acc8723c */ /* 0x042ff000000418c8 */
[C---:B------:R-:W-:Y:S01]  /*1a450*/  HMMA.16816.F32.BF16 R188, R172.reuse, R6, R188 ;  /* 0x00000006acbc723c */ /* 0x040fe200000418bc */
[----:B------:R-:W1:Y:S07]  /*1a460*/  LDSM.16.M88.4 R4, [R209+UR6+0xf000] ;  /* 0x00f00006d104783b */ /* 0x000e6e0008000200 */
        /* <DEDUP_REMOVED lines=10> */
[----:B------:R-:W-:Y:S07]  /*1a510*/  LDSM.16.M88.4 R24, [R209+UR6+0xf800] ;  /* 0x00f80006d118783b */ /* 0x000fee0008000200 */
        /* <DEDUP_REMOVED lines=171> */
.L_x_6837:
        /* <DEDUP_REMOVED lines=8> */
.L_x_6838:
        /* <DEDUP_REMOVED lines=29> */
.L_x_6836:
[----:B---3--:R-:W-:Y:S01]  /*1b220*/  SHF.L.U32 R0, R2, 0x1, RZ ;  /* 0x0000000102007819 */ /* 0x008fe200000006ff */
        /* <DEDUP_REMOVED lines=11> */
[----:B------:R-:W-:Y:S02]  /*1b2e0*/  IADD3 R2, PT, PT, R0, -0x78, RZ ;  /* 0xffffff8800027810 */ /* 0x000fe40007ffe0ff */
[----:B------:R-:W-:Y:S02]  /*1b2f0*/  FSEL R31, R180, -INF , P1 ;  /* 0xff800000b41f7808 */ /* 0x000fe40000800000 */
[C---:B------:R-:W-:Y:S02]  /*1b300*/  ISETP.GE.AND P2, PT, R17.reuse, R233, PT ;  /* 0x000000e91100720c */ /* 0x040fe40003f46270 */
[----:B------:R-:W-:Y:S02]  /*1b310*/  ISETP.GE.AND P1, PT, R17, R231, PT ;  /* 0x000000e71100720c */ /* 0x000fe40003f26270 */
[----:B-1----:R-:W-:Y:S02]  /*1b320*/  FSEL R27, R204, -INF , P0 ;  /* 0xff800000cc1b7808 */ /* 0x002fe40000000000 */
[----:B------:R-:W-:-:S02]  /*1b330*/  ISETP.GE.AND P0, PT, R2, R233, PT ;  /* 0x000000e90200720c */ /* 0x000fc40003f06270 */
[C---:B------:R-:W-:Y:S02]  /*1b340*/  ISETP.GE.AND P5, PT, R17.reuse, R232, PT ;  /* 0x000000e81100720c */ /* 0x040fe40003fa6270 */
        /* <DEDUP_REMOVED lines=10> */
[----:B------:R-:W-:-:S02]  /*1b3f0*/  FSEL R20, R20, -INF , P0 ;  /* 0xff80000014147808 */ /* 0x000fc40000000000 */
[----:B------:R-:W-:Y:S02]  /*1b400*/  FSEL R35, R35, -INF , !P5 ;  /* 0xff80000023237808 */ /* 0x000fe40006800000 */
[----:B------:R-:W-:Y:S02]  /*1b410*/  FSEL R19, R19, -INF , !P4 ;  /* 0xff80000013137808 */ /* 0x000fe40006000000 */
[C---:B------:R-:W-:Y:S02]  /*1b420*/  ISETP.GE.AND P1, PT, R17.reuse, R233, PT ;  /* 0x000000e91100720c */ /* 0x040fe40003f26270 */
[C---:B------:R-:W-:Y:S02]  /*1b430*/  ISETP.GE.AND P5, PT, R17.reuse, R232, PT ;  /* 0x000000e81100720c */ /* 0x040fe40003fa6270 */
[C---:B------:R-:W-:Y:S02]  /*1b440*/  ISETP.GE.AND P0, PT, R17.reuse, R231, PT ;  /* 0x000000e71100720c */ /* 0x040fe40003f06270 */
[----:B------:R-:W-:-:S02]  /*1b450*/  ISETP.GE.AND P4, PT, R17, R230, PT ;  /* 0x000000e61100720c */ /* 0x000fc40003f86270 */
[----:B------:R-:W-:Y:S02]  /*1b460*/  FSEL R17, R22, -INF , P3 ;  /* 0xff80000016117808 */ /* 0x000fe40001800000 */
[----:B------:R-:W-:Y:S02]  /*1b470*/  FSEL R33, R20, -INF , !P6 ;  /* 0xff80000014217808 */ /* 0x000fe40007000000 */
[----:B------:R-:W-:Y:S02]  /*1b480*/  ISETP.GE.AND P3, PT, R2, R233, PT ;  /* 0x000000e90200720c */ /* 0x000fe40003f66270 */
[----:B------:R-:W-:Y:S02]  /*1b490*/  IADD3 R20, PT, PT, R0, -0x6f, RZ ;  /* 0xffffff9100147810 */ /* 0x000fe40007ffe0ff */
[----:B------:R-:W-:Y:S02]  /*1b4a0*/  FSEL R17, R17, -INF , !P2 ;  /* 0xff80000011117808 */ /* 0x000fe40005000000 */
[----:B------:R-:W-:-:S02]  /*1b4b0*/  FSEL R21, R21, -INF , P1 ;  /* 0xff80000015157808 */ /* 0x000fc40000800000 */
[-C--:B------:R-:W-:Y:S02]  /*1b4c0*/  ISETP.GE.AND P2, PT, R2, R231.reuse, PT ;  /* 0x000000e70200720c */ /* 0x080fe40003f46270 */
[----:B------:R-:W-:Y:S02]  /*1b4d0*/  FSEL R22, R23, -INF , P0 ;  /* 0xff80000017167808 */ /* 0x000fe40000000000 */
[----:B------:R-:W-:Y:S02]  /*1b4e0*/  FSEL R24, R24, -INF , P3 ;  /* 0xff80000018187808 */ /* 0x000fe40001800000 */
[----:B------:R-:W-:Y:S02]  /*1b4f0*/  ISETP.GE.AND P3, PT, R20, R231, PT ;  /* 0x000000e71400720c */ /* 0x000fe40003f66270 */
[----:B------:R-:W-:Y:S02]  /*1b500*/  FSEL R23, R21, -INF , !P5 ;  /* 0xff80000015177808 */ /* 0x000fe40006800000 */
[----:B------:R-:W-:-:S02]  /*1b510*/  ISETP.GE.AND P6, PT, R2, R232, PT ;  /* 0x000000e80200720c */ /* 0x000fc40003fc6270 */
[----:B------:R-:W-:Y:S02]  /*1b520*/  ISETP.GE.AND P1, PT, R2, R230, PT ;  /* 0x000000e60200720c */ /* 0x000fe40003f26270 */
        /* <DEDUP_REMOVED lines=9> */
[C---:B------:R-:W-:Y:S02]  /*1b5c0*/  ISETP.GE.AND P2, PT, R2.reuse, R233, PT ;  /* 0x000000e90200720c */ /* 0x040fe40003f46270 */
[----:B------:R-:W-:-:S02]  /*1b5d0*/  ISETP.GE.AND P1, PT, R2, R231, PT ;  /* 0x000000e70200720c */ /* 0x000fc40003f26270 */
[----:B------:R-:W-:Y:S02]  /*1b5e0*/  FSEL R25, R25, -INF , P0 ;  /* 0xff80000019197808 */ /* 0x000fe40000000000 */
[----:B------:R-:W-:Y:S02]  /*1b5f0*/  FSEL R171, R29, -INF , !P4 ;  /* 0xff8000001dab7808 */ /* 0x000fe40006000000 */
[C---:B------:R-:W-:Y:S02]  /*1b600*/  ISETP.GE.AND P3, PT, R20.reuse, R233, PT ;  /* 0x000000e91400720c */ /* 0x040fe40003f66270 */
[----:B------:R-:W-:Y:S02]  /*1b610*/  ISETP.GE.AND P4, PT, R20, R231, PT ;  /* 0x000000e71400720c */ /* 0x000fe40003f86270 */
[----:B------:R-:W-:Y:S02]  /*1b620*/  FSEL R197, R24, -INF , !P6 ;  /* 0xff80000018c57808 */ /* 0x000fe40007000000 */
[----:B------:R-:W-:-:S02]  /*1b630*/  ISETP.GE.AND P6, PT, R2, R232, PT ;  /* 0x000000e80200720c */ /* 0x000fc40003fc6270 */
[----:B------:R-:W-:Y:S02]  /*1b640*/  ISETP.GE.AND P0, PT, R2, R230, PT ;  /* 0x000000e60200720c */ /* 0x000fe40003f06270 */
[----:B------:R-:W-:Y:S02]  /*1b650*/  FSEL R195, R25, -INF , !P5 ;  /* 0xff80000019c37808 */ /* 0x000fe40006800000 */
        /* <DEDUP_REMOVED lines=18> */
[C---:B------:R-:W-:Y:S02]  /*1b780*/  ISETP.GE.AND P2, PT, R8.reuse, R231, PT ;  /* 0x000000e70800720c */ /* 0x040fe40003f46270 */
        /* <DEDUP_REMOVED lines=37> */
[----:B------:R-:W-:Y:S02]  /*1b9e0*/  FMNMX3.FTZ R8, R164, R31, R35, !PT ;  /* 0x0000001fa4087276 */ /* 0x000fe40007810023 */
[----:B------:R-:W-:-:S02]  /*1b9f0*/  FSEL R32, R32, -INF , P5 ;  /* 0xff80000020207808 */ /* 0x000fc40002800000 */
[----:B------:R-:W-:Y:S02]  /*1ba00*/  FSEL R221, R7, -INF , !P6 ;  /* 0xff80000007dd7808 */ /* 0x000fe40007000000 */
[----:B------:R-:W-:Y:S02]  /*1ba10*/  FSEL R219, R26, -INF , !P2 ;  /* 0xff8000001adb7808 */ /* 0x000fe40005000000 */
[C---:B------:R-:W-:Y:S02]  /*1ba20*/  ISETP.GE.AND P5, PT, R2.reuse, R233, PT ;  /* 0x000000e90200720c */ /* 0x040fe40003fa6270 */
[C---:B------:R-:W-:Y:S02]  /*1ba30*/  ISETP.GE.AND P6, PT, R2.reuse, R232, PT ;  /* 0x000000e80200720c */ /* 0x040fe40003fc6270 */
[C---:B------:R-:W-:Y:S02]  /*1ba40*/  ISETP.GE.AND P0, PT, R2.reuse, R231, PT ;  /* 0x000000e70200720c */ /* 0x040fe40003f06270 */
[----:B------:R-:W-:-:S02]  /*1ba50*/  ISETP.GE.AND P2, PT, R2, R230, PT ;  /* 0x000000e60200720c */ /* 0x000fc40003f46270 */
[----:B------:R-:W-:Y:S02]  /*1ba60*/  FSEL R177, R15, -INF , !P1 ;  /* 0xff8000000fb17808 */ /* 0x000fe40004800000 */
[----:B------:R-:W-:Y:S01]  /*1ba70*/  FMNMX3.FTZ R2, R3, R27, R19, !PT ;  /* 0x0000001b03027276 */ /* 0x000fe20007810013 */
[----:B------:R-:W-:Y:S01]  /*1ba80*/  LDSM.16.MT88.4 R12, [R215+0x10000] ;  /* 0x01000000d70c783b */ /* 0x000fe20000004200 */
[----:B------:R-:W-:Y:S02]  /*1ba90*/  ISETP.GE.AND P1, PT, R4, R231, PT ;  /* 0x000000e70400720c */ /* 0x000fe40003f26270 */
[----:B------:R-:W-:Y:S02]  /*1baa0*/  FMNMX3.FTZ R8, R8, R33, R23, !PT ;  /* 0x0000002108087276 */ /* 0x000fe40007810017 */
[----:B------:R-:W-:Y:S02]  /*1bab0*/  IADD3 R0, PT, PT, R0, -0x47, RZ ;  /* 0xffffffb900007810 */ /* 0x000fe40007ffe0ff */
[----:B------:R-:W-:-:S02]  /*1bac0*/  FMNMX3.FTZ R2, R2, R17, R21, !PT ;  /* 0x0000001102027276 */ /* 0x000fc40007810015 */
[----:B------:R-:W-:Y:S02]  /*1bad0*/  FSEL R18, R18, -INF , P1 ;  /* 0xff80000012127808 */ /* 0x000fe40000800000 */
[----:B------:R-:W-:Y:S02]  /*1bae0*/  FMNMX3.FTZ R8, R8, R197, R195, !PT ;  /* 0x000000c508087276 */ /* 0x000fe400078100c3 */
[----:B------:R-:W-:Y:S02]  /*1baf0*/  ISETP.GE.AND P1, PT, R0, R233, PT ;  /* 0x000000e90000720c */ /* 0x000fe40003f26270 */
[----:B------:R-:W-:Y:S02]  /*1bb00*/  FMNMX3.FTZ R2, R2, R173, R171, !PT ;  /* 0x000000ad02027276 */ /* 0x000fe400078100ab */
[----:B------:R-:W-:Y:S02]  /*1bb10*/  FMNMX3.FTZ R8, R8, R191, R175, !PT ;  /* 0x000000bf08087276 */ /* 0x000fe400078100af */
[----:B------:R-:W-:-:S02]  /*1bb20*/  FSEL R30, R30, -INF , P5 ;  /* 0xff8000001e1e7808 */ /* 0x000fc40002800000 */
[----:B------:R-:W-:Y:S02]  /*1bb30*/  FSEL R166, R166, -INF , P0 ;  /* 0xff800000a6a67808 */ /* 0x000fe40000000000 */
[----:B------:R-:W-:Y:S02]  /*1bb40*/  FSEL R34, R34, -INF , P1 ;  /* 0xff80000022227808 */ /* 0x000fe40000800000 */
[C---:B------:R-:W-:Y:S02]  /*1bb50*/  ISETP.GE.AND P5, PT, R0.reuse, R232, PT ;  /* 0x000000e80000720c */ /* 0x040fe40003fa6270 */
[C---:B------:R-:W-:Y:S02]  /*1bb60*/  ISETP.GE.AND P0, PT, R0.reuse, R231, PT ;  /* 0x000000e70000720c */ /* 0x040fe40003f06270 */
[----:B------:R-:W-:Y:S02]  /*1bb70*/  ISETP.GE.AND P1, PT, R0, R230, PT ;  /* 0x000000e60000720c */ /* 0x000fe40003f26270 */
[----:B------:R-:W-:-:S02]  /*1bb80*/  FMNMX3.FTZ R0, R2, R169, R167, !PT ;  /* 0x000000a902007276 */ /* 0x000fc400078100a7 */
[----:B------:R-:W-:Y:S02]  /*1bb90*/  FMNMX3.FTZ R8, R8, R243, R241, !PT ;  /* 0x000000f308087276 */ /* 0x000fe400078100f1 */
[----:B------:R-:W-:Y:S02]  /*1bba0*/  ISETP.GE.AND P3, PT, R4, R230, PT ;  /* 0x000000e60400720c */ /* 0x000fe40003f66270 */
[----:B------:R-:W-:Y:S01]  /*1bbb0*/  FMNMX3.FTZ R0, R0, R183, R181, !PT ;  /* 0x000000b700007276 */ /* 0x000fe200078100b5 */
[----:B------:R-:W1:Y:S01]  /*1bbc0*/  S2R R4, SR_TID.X ;  /* 0x0000000000047919 */ /* 0x000e620000002100 */
[----:B------:R-:W-:Y:S02]  /*1bbd0*/  FMNMX3.FTZ R8, R8, R235, R223, !PT ;  /* 0x000000eb08087276 */ /* 0x000fe400078100df */
        /* <DEDUP_REMOVED lines=11> */
[----:B------:R-:W-:Y:S02]  /*1bc90*/  FMNMX3.FTZ R6, R0, R207, R205, !PT ;  /* 0x000000cf00067276 */ /* 0x000fe400078100cd */
[----:B------:R-:W-:Y:S01]  /*1bca0*/  IADD3 R16, PT, PT, R215, 0x10000, RZ ;  /* 0x00010000d7107810 */ /* 0x000fe20007ffe0ff */
[----:B------:R-:W2:Y:S04]  /*1bcb0*/  SHFL.BFLY PT, R7, R8, 0x2, 0x1f ;  /* 0x0c401f0008077f89 */ /* 0x000ea800000e0000 */
[----:B------:R-:W3:Y:S01]  /*1bcc0*/  SHFL.BFLY PT, R5, R6, 0x2, 0x1f ;  /* 0x0c401f0006057f89 */ /* 0x000ee200000e0000 */
[----:B--2---:R-:W-:-:S02]  /*1bcd0*/  FMNMX.FTZ R7, R8, R7, !PT ;  /* 0x0000000708077209 */ /* 0x004fc40007810000 */
[----:B---3--:R-:W-:-:S03]  /*1bce0*/  FMNMX.FTZ R5, R6, R5, !PT ;  /* 0x0000000506057209 */ /* 0x008fc60007810000 */
[----:B------:R-:W2:Y:S04]  /*1bcf0*/  SHFL.BFLY PT, R2, R7, 0x1, 0x1f ;  /* 0x0c201f0007027f89 */ /* 0x000ea800000e0000 */
[----:B------:R-:W3:Y:S01]  /*1bd00*/  SHFL.BFLY PT, R0, R5, 0x1, 0x1f ;  /* 0x0c201f0005007f89 */ /* 0x000ee200000e0000 */
[----:B--2---:R-:W-:Y:S02]  /*1bd10*/  FMNMX.FTZ R2, R7, R2, !PT ;  /* 0x0000000207027209 */ /* 0x004fe40007810000 */
[----:B---3--:R-:W-:-:S03]  /*1bd20*/  FMNMX.FTZ R0, R5, R0, !PT ;  /* 0x0000000005007209 */ /* 0x008fc60007810000 */
[C---:B------:R-:W-:Y:S01]  /*1bd30*/  FMUL.FTZ R206, R2.reuse, UR16 ;  /* 0x0000001002ce7c20 */ /* 0x040fe20008410000 */
        /* <DEDUP_REMOVED lines=15> */
[----:B------:R-:W-:Y:S01]  /*1be30*/  IADD3 R203, PT, PT, R215, R194, RZ ;  /* 0x000000c2d7cb7210 */ /* 0x000fe20007ffe0ff */
[----:B------:R-:W-:Y:S01]  /*1be40*/  FMUL.FTZ R3, R6, UR16 ;  /* 0x0000001006037c20 */ /* 0x000fe20008410000 */
[----:B------:R-:W-:Y:S01]  /*1be50*/  FFMA.FTZ R185, R23, UR16, -R206 ;  /* 0x0000001017b97c23 */ /* 0x000fe200080108ce */
[----:B------:R-:W-:Y:S01]  /*1be60*/  @P2 IADD3 R201, PT, PT, R16, -0x40, RZ ;  /* 0xffffffc010c92810 */ /* 0x000fe20007ffe0ff */
[----:B------:R-:W1:Y:S01]  /*1be70*/  MUFU.EX2 R193, R193 ;  /* 0x000000c100c17308 */ /* 0x000e620000000800 */
[--C-:B------:R-:W-:Y:S01]  /*1be80*/  FFMA.FTZ R186, R27, UR16, -R204.reuse ;  /* 0x000000101bba7c23 */ /* 0x100fe200080108cc */
        /* <DEDUP_REMOVED lines=15> */
[----:B------:R-:W-:Y:S01]  /*1bf80*/  FMUL.FTZ R24, R144, R193 ;  /* 0x000000c190187220 */ /* 0x000fe20000410000 */
[-C--:B--2---:R-:W-:Y:S01]  /*1bf90*/  FMUL.FTZ R34, R138, R3.reuse ;  /* 0x000000038a227220 */ /* 0x084fe20000410000 */
[----:B------:R-:W-:Y:S01]  /*1bfa0*/  FMUL.FTZ R35, R139, R3 ;  /* 0x000000038b237220 */ /* 0x000fe20000410000 */
[----:B------:R-:W1:Y:S01]  /*1bfb0*/  MUFU.EX2 R185, R185 ;  /* 0x000000b900b97308 */ /* 0x000e620000000800 */
[----:B------:R-:W2:Y:S01]  /*1bfc0*/  LDSM.16.MT88.4 R136, [R203+0x12000] ;  /* 0x01200000cb88783b */ /* 0x000ea20000004200 */
[----:B------:R-:W-:Y:S01]  /*1bfd0*/  FMUL.FTZ R25, R145, R193 ;  /* 0x000000c191197220 */ /* 0x000fe20000410000 */
[-C--:B------:R-:W-:Y:S01]  /*1bfe0*/  FMUL.FTZ R26, R146, R3.reuse ;  /* 0x00000003921a7220 */ /* 0x080fe20000410000 */
[----:B------:R-:W-:Y:S01]  /*1bff0*/  MUFU.EX2 R186, R186 ;  /* 0x000000ba00ba7308 */ /* 0x000fe20000000800 */
[----:B------:R-:W-:Y:S01]  /*1c000*/  FMUL.FTZ R27, R147, R3 ;  /* 0x00000003931b7220 */ /* 0x000fe20000410000 */
[----:B----4-:R-:W-:Y:S01]  /*1c010*/  F2FP.BF16.F32.PACK_AB R4, R187, R190 ;  /* 0x000000bebb04723e */ /* 0x010fe200000010ff */
[----:B------:R-:W4:Y:S01]  /*1c020*/  LDSM.16.MT88.4 R144, [R201+0x2000] ;  /* 0x00200000c990783b */ /* 0x000f220000004200 */
[----:B------:R-:W5:Y:S01]  /*1c030*/  MUFU.EX2 R184, R184 ;  /* 0x000000b800b87308 */ /* 0x000f620000000800 */
[-C--:B------:R-:W-:Y:S01]  /*1c040*/  FMUL.FTZ R140, R140, R193.reuse ;  /* 0x000000c18c8c7220 */ /* 0x080fe20000410000 */
[----:B------:R-:W-:Y:S01]  /*1c050*/  FMUL.FTZ R141, R141, R193 ;  /* 0x000000c18d8d7220 */ /* 0x000fe20000410000 */
[-C--:B------:R-:W-:Y:S01]  /*1c060*/  FMUL.FTZ R142, R142, R3.reuse ;  /* 0x000000038e8e7220 */ /* 0x080fe20000410000 */
[----:B------:R-:W-:Y:S01]  /*1c070*/  MUFU.EX2 R189, R189 ;  /* 0x000000bd00bd7308 */ /* 0x000fe20000000800 */
[----:B------:R-:W-:Y:S01]  /*1c080*/  FMUL.FTZ R143, R143, R3 ;  /* 0x000000038f8f7220 */ /* 0x000fe20000410000 */
[----:B-1----:R-:W-:Y:S01]  /*1c090*/  F2FP.BF16.F32.PACK_AB R6, R185, R188 ;  /* 0x000000bcb906723e */ /* 0x002fe200000010ff */
[-C--:B------:R-:W-:Y:S01]  /*1c0a0*/  FMUL.FTZ R44, R44, R193.reuse ;  /* 0x000000c12c2c7220 */ /* 0x080fe20000410000 */
[----:B------:R-:W1:Y:S01]  /*1c0b0*/  MUFU.EX2 R192, R192 ;  /* 0x000000c000c07308 */ /* 0x000e620000000800 */
[----:B------:R-:W-:Y:S01]  /*1c0c0*/  FMUL.FTZ R45, R45, R193 ;  /* 0x000000c12d2d7220 */ /* 0x000fe20000410000 */
[-C--:B------:R-:W-:Y:S01]  /*1c0d0*/  FMUL.FTZ R46, R46, R3.reuse ;  /* 0x000000032e2e7220 */ /* 0x080fe20000410000 */
[----:B------:R-:W-:Y:S01]  /*1c0e0*/  FMUL.FTZ R47, R47, R3 ;  /* 0x000000032f2f7220 */ /* 0x000fe20000410000 */
[-C--:B------:R-:W-:Y:S01]  /*1c0f0*/  FMUL.FTZ R48, R48, R193.reuse ;  /* 0x000000c130307220 */ /* 0x080fe20000410000 */
[----:B------:R-:W-:Y:S01]  /*1c100*/  FMUL.FTZ R49, R49, R193 ;  /* 0x000000c131317220 */ /* 0x000fe20000410000 */
[----:B-----5:R-:W-:Y:S01]  /*1c110*/  F2FP.BF16.F32.PACK_AB R5, R184, R186 ;  /* 0x000000bab805723e */ /* 0x020fe200000010ff */
[-C--:B------:R-:W-:Y:S01]  /*1c120*/  FMUL.FTZ R50, R50, R3.reuse ;  /* 0x0000000332327220 */ /* 0x080fe20000410000 */
[----:B------:R-:W-:Y:S01]  /*1c130*/  FMUL.FTZ R51, R51, R3 ;  /* 0x0000000333337220 */ /* 0x000fe20000410000 */
[-C--:B------:R-:W-:Y:S01]  /*1c140*/  FMUL.FTZ R52, R52, R193.reuse ;  /* 0x000000c134347220 */ /* 0x080fe20000410000 */
[----:B------:R-:W-:Y:S01]  /*1c150*/  FMUL.FTZ R53, R53, R193 ;  /* 0x000000c135357220 */ /* 0x000fe20000410000 */
[-C--:B------:R-:W-:Y:S01]  /*1c160*/  FMUL.FTZ R54, R54, R3.reuse ;  /* 0x0000000336367220 */ /* 0x080fe20000410000 */
[----:B------:R-:W-:Y:S01]  /*1c170*/  FMUL.FTZ R55, R55, R3 ;  /* 0x0000000337377220 */ /* 0x000fe20000410000 */
[----:B------:R-:W-:Y:S01]  /*1c180*/  FMUL.FTZ R56, R56, R193 ;  /* 0x000000c138387220 */ /* 0x000fe20000410000 */
[----:B-1----:R-:W-:Y:S01]  /*1c190*/  F2FP.BF16.F32.PACK_AB R7, R192, R189 ;  /* 0x000000bdc007723e */ /* 0x002fe200000010ff */
        /* <DEDUP_REMOVED lines=28> */
[----:B------:R-:W-:Y:S01]  /*1c360*/  LDSM.16.MT88.4 R152, [R194] ;  /* 0x00000000c298783b */ /* 0x000fe20000004200 */
[----:B------:R-:W-:Y:S01]  /*1c370*/  FMUL.FTZ R77, R77, R193 ;  /* 0x000000c14d4d7220 */ /* 0x000fe20000410000 */
[C---:B------:R-:W-:Y:S01]  /*1c380*/  HMMA.16816.F32.BF16 R48, R4.reuse, R138, R48 ;  /* 0x0000008a0430723c */ /* 0x040fe20000041830 */
[-C--:B------:R-:W-:Y:S01]  /*1c390*/  FMUL.FTZ R78, R78, R3.reuse ;  /* 0x000000034e4e7220 */ /* 0x080fe20000410000 */
[----:B------:R-:W2:Y:S01]  /*1c3a0*/  LDSM.16.MT88.4 R136, [R215+0x14000] ;  /* 0x01400000d788783b */ /* 0x000ea20000004200 */
        /* <DEDUP_REMOVED lines=74> */
[----:B------:R-:W-:Y:S01]  /*1c850*/  FMUL.FTZ R9, R161, R193 ;  /* 0x000000c1a1097220 */ /* 0x000fe20000410000 */
[-C--:B------:R-:W-:Y:S01]  /*1c860*/  FMUL.FTZ R10, R162, R3.reuse ;  /* 0x00000003a20a7220 */ /* 0x080fe20000410000 */
[----:B------:R-:W-:Y:S01]  /*1c870*/  FMUL.FTZ R11, R163, R3 ;  /* 0x00000003a30b7220 */ /* 0x000fe20000410000 */
[----:B------:R-:W-:Y:S01]  /*1c880*/  MUFU.EX2 R198, R198 ;  /* 0x000000c600c67308 */ /* 0x000fe20000000800 */
[C---:B-1----:R-:W-:Y:S01]  /*1c890*/  HMMA.16816.F32.BF16 R84, R4.reuse, R140, R84 ;  /* 0x0000008c0454723c */ /* 0x042fe20000041854 */
[-C--:B------:R-:W-:Y:S01]  /*1c8a0*/  FMUL.FTZ R156, R156, R193.reuse ;  /* 0x000000c19c9c7220 */ /* 0x080fe20000410000 */
[----:B------:R-:W-:Y:S01]  /*1c8b0*/  FMUL.FTZ R157, R157, R193 ;  /* 0x000000c19d9d7220 */ /* 0x000fe20000410000 */
[----:B------:R-:W-:Y:S01]  /*1c8c0*/  MUFU.EX2 R191, R191 ;  /* 0x000000bf00bf7308 */ /* 0x000fe20000000800 */
[-C--:B------:R-:W-:Y:S01]  /*1c8d0*/  FMUL.FTZ R158, R158, R3.reuse ;  /* 0x000000039e9e7220 */ /* 0x080fe20000410000 */
[----:B------:R-:W-:Y:S01]  /*1c8e0*/  FMUL.FTZ R159, R159, R3 ;  /* 0x000000039f9f7220 */ /* 0x000fe20000410000 */
[-C--:B------:R-:W-:Y:S01]  /*1c8f0*/  FMUL.FTZ R36, R36, R193.reuse ;  /* 0x000000c124247220 */ /* 0x080fe20000410000 */
[----:B------:R-:W-:Y:S01]  /*1c900*/  MUFU.EX2 R196, R196 ;  /* 0x000000c400c47308 */ /* 0x000fe20000000800 */
[C---:B------:R-:W-:Y:S01]  /*1c910*/  HMMA.16816.F32.BF16 R88, R4.reuse, R142, R88 ;  /* 0x0000008e0458723c */ /* 0x040fe20000041858 */
[----:B------:R-:W1:Y:S01]  /*1c920*/  LDSM.16.MT88.4 R140, [R203+0x16000] ;  /* 0x01600000cb8c783b */ /* 0x000e620000004200 */
[----:B------:R-:W-:Y:S01]  /*1c930*/  FMUL.FTZ R37, R37, R193 ;  /* 0x000000c125257220 */ /* 0x000fe20000410000 */
[----:B------:R-:W5:Y:S01]  /*1c940*/  MUFU.EX2 R199, R199 ;  /* 0x000000c700c77308 */ /* 0x000f620000000800 */
[-C--:B------:R-:W-:Y:S01]  /*1c950*/  FMUL.FTZ R38, R38, R3.reuse ;  /* 0x0000000326267220 */ /* 0x080fe20000410000 */
[----:B------:R-:W-:Y:S01]  /*1c960*/  FMUL.FTZ R39, R39, R3 ;  /* 0x0000000327277220 */ /* 0x000fe20000410000 */
[-C--:B------:R-:W-:Y:S01]  /*1c970*/  FMUL.FTZ R40, R40, R193.reuse ;  /* 0x000000c128287220 */ /* 0x080fe20000410000 */
[----:B------:R-:W-:Y:S01]  /*1c980*/  MUFU.EX2 R195, R195 ;  /* 0x000000c300c37308 */ /* 0x000fe20000000800 */
[C---:B------:R-:W-:Y:S01]  /*1c990*/  HMMA.16816.F32.BF16 R20, R4.reuse, R22, R148 ;  /* 0x000000160414723c */ /* 0x040fe20000041894 */
[----:B------:R-:W-:Y:S01]  /*1c9a0*/  LDSM.16.MT88.4 R148, [R215+0x12000] ;  /* 0x01200000d794783b */ /* 0x000fe20000004200 */
[----:B------:R-:W-:Y:S01]  /*1c9b0*/  FMUL.FTZ R41, R41, R193 ;  /* 0x000000c129297220 */ /* 0x000fe20000410000 */
[----:B------:R-:W5:Y:S01]  /*1c9c0*/  MUFU.EX2 R200, R200 ;  /* 0x000000c800c87308 */ /* 0x000f620000000800 */
        /* <DEDUP_REMOVED lines=255> */
.L_x_6833:
[----:B------:R-:W-:-:S12]  /*1d9c0*/  UIADD3 UR14, UPT, UPT, UR28, -0x1, URZ ;  /* 0xffffffff1c0e7890 */ /* 0x000fd8000fffe0ff */
.L_x_6839:
        /* <DEDUP_REMOVED lines=17> */
[----:B------:R-:W2:Y:S01]  /*1dae0*/  LDCU UR12, c[0x0][0x50c] ;  /* 0x0000a180ff0c77ac */ /* 0x000ea20008000800 */
[----:B------:R-:W2:Y:S01]  /*1daf0*/  LDCU.64 UR16, c[0x0][0x358] ;  /* 0x00006b00ff1077ac */ /* 0x000ea20008000a00 */
[----:B------:R-:W2:Y:S01]  /*1db00*/  LDCU.64 UR8, c[0x0][0x3a0] ;  /* 0x00007400ff0877ac */ /* 0x000ea20008000a00 */
[----:B------:R-:W2:Y:S01]  /*1db10*/  LDCU.64 UR10, c[0x0][0x3a8] ;  /* 0x00007500ff0a77ac */ /* 0x000ea20008000a00 */
[----:B-1----:R-:W-:Y:S01]  /*1db20*/  IMAD.SHL.U32 R5, R5, 0x2, RZ ;  /* 0x0000000205057824 */ /* 0x002fe200078e00ff */
[----:B------:R-:W-:Y:S01]  /*1db30*/  UIADD3 UR15, UPT, UPT, UR15, 0x40, URZ ;  /* 0x000000400f0f7890 */ /* 0x000fe2000fffe0ff */
[----:B---3--:R-:W-:Y:S01]  /*1db40*/  LOP3.LUT P0, RZ, R0, 0x2, RZ, 0xc0, !PT ;  /* 0x0000000200ff7812 */ /* 0x008fe2000780c0ff */
[----:B------:R-:W-:-:S02]  /*1db50*/  IMAD.MOV.U32 R0, RZ, RZ, R164 ;  /* 0x000000ffff007224 */ /* 0x000fc400078e00a4 */
[----:B------:R-:W-:Y:S01]  /*1db60*/  LOP3.LUT R5, R5, 0x6, RZ, 0xc0, !PT ;  /* 0x0000000605057812 */ /* 0x000fe200078ec0ff */
[----:B--2---:R-:W-:Y:S01]  /*1db70*/  ULEA UR6, UR6, UR5, 0x18 ;  /* 0x0000000506067291 */ /* 0x004fe2000f8ec0ff */
[----:B------:R-:W-:Y:S02]  /*1db80*/  SEL R4, R212, 0xffffffe0, !P0 ;  /* 0xffffffe0d4047807 */ /* 0x000fe40004000000 */
[----:B------:R-:W-:Y:S02]  /*1db90*/  LOP3.LUT R236, R236, 0x20, R5, 0xfe, !PT ;  /* 0x00000020ecec7812 */ /* 0x000fe400078efe05 */
[----:B----4-:R-:W-:-:S07]  /*1dba0*/  IADD3 R213, PT, PT, R215, R4, RZ ;  /* 0x00000004d7d57210 */ /* 0x010fce0007ffe0ff */
.L_x_6844:
        /* <DEDUP_REMOVED lines=86> */
.L_x_6841:
        /* <DEDUP_REMOVED lines=35> */
[----:B------:R-:W-:Y:S02]  /*1e340*/  IADD3 R220, PT, PT, R223, R216, RZ ;  /* 0x000000d8dfdc7210 */ /* 0x000fe40007ffe0ff */
[-C--:B------:R-:W-:Y:S02]  /*1e350*/  IADD3 R219, PT, PT, R216, R217.reuse, RZ ;  /* 0x000000d9d8db7210 */ /* 0x080fe40007ffe0ff */
[----:B------:R-:W-:Y:S01]  /*1e360*/  LDGSTS.E.BYPASS.LTC128B.128 [R241+0x13000], desc[UR16][R12.64+0x80] ;  /* 0x130000800cf17fae */ /* 0x000fe2000b981a10 */
[----:B------:R-:W-:Y:S04]  /*1e370*/  SEL R184, R3, 0xffffffc0, !P2 ;  /* 0xffffffc003b87807 */ /* 0x000fe80005000000 */
[----:B------:R-:W-:Y:S01]  /*1e380*/  LDGSTS.E.BYPASS.LTC128B.128 [R241+0x15000], desc[UR16][R12.64+0x100] ;  /* 0x150001000cf17fae */ /* 0x000fe2000b981a10 */
[----:B------:R-:W-:Y:S02]  /*1e390*/  IADD3 R221, PT, PT, R223, R184, RZ ;  /* 0x000000b8dfdd7210 */ /* 0x000fe40007ffe0ff */
        /* <DEDUP_REMOVED lines=9> */
[----:B------:R-:W1:Y:S05]  /*1e430*/  LDSM.16.M88.4 R8, [R222+UR6+0x8000] ;  /* 0x00800006de08783b */ /* 0x000e6a0008000200 */
[----:B------:R-:W2:Y:S05]  /*1e440*/  LDSM.16.M88.4 R16, [R222+UR6+0x8800] ;  /* 0x00880006de10783b */ /* 0x000eaa0008000200 */
[----:B------:R-:W3:Y:S05]  /*1e450*/  LDSM.16.M88.4 R24, [R222+UR6+0x9000] ;  /* 0x00900006de18783b */ /* 0x000eea0008000200 */
[----:B------:R-:W0:Y:S05]  /*1e460*/  LDGDEPBAR ;  /* 0x00000000000079af */ /* 0x000e2a0000000000 */
[----:B------:R-:W4:Y:S05]  /*1e470*/  LDSM.16.M88.4 R164, [R222+UR6+0x9800] ;  /* 0x00980006dea4783b */ /* 0x000f2a0008000200 */
[----:B------:R-:W-:Y:S05]  /*1e480*/  LDSM.16.M88.4 R168, [R220] ;  /* 0x00000000dca8783b */ /* 0x000fea0000000200 */
[----:B------:R-:W5:Y:S05]  /*1e490*/  LDSM.16.M88.4 R172, [R219+0x8000] ;  /* 0x00800000dbac783b */ /* 0x000f6a0000000200 */
[----:B------:R-:W5:Y:S05]  /*1e4a0*/  LDSM.16.M88.4 R176, [R219+0x8800] ;  /* 0x00880000dbb0783b */ /* 0x000f6a0000000200 */
        /* <DEDUP_REMOVED lines=345> */
.L_x_6843:
        /* <DEDUP_REMOVED lines=28> */
.L_x_6842:
[C---:B-12---:R-:W-:Y:S01]  /*1fc00*/  IADD3 R4, PT, PT, R236.reuse, -0x20, RZ ;  /* 0xffffffe0ec047810 */ /* 0x046fe20007ffe0ff */
[----:B------:R-:W-:Y:S01]  /*1fc10*/  UISETP.GT.AND UP0, UPT, UR14, UR7, UPT ;  /* 0x000000070e00728c */ /* 0x000fe2000bf04270 */
[-C--:B------:R-:W-:Y:S01]  /*1fc20*/  ISETP.GE.AND P4, PT, R236, R233.reuse, PT ;  /* 0x000000e9ec00720c */ /* 0x080fe20003f86270 */
[----:B------:R-:W-:Y:S01]  /*1fc30*/  UIADD3 UR15, UPT, UPT, UR15, -0x40, URZ ;  /* 0xffffffc00f0f7890 */ /* 0x000fe2000fffe0ff */
[----:B------:R-:W-:Y:S02]  /*1fc40*/  ISETP.GE.AND P1, PT, R4, R233, PT ;  /* 0x000000e90400720c */ /* 0x000fe40003f26270 */
[C---:B------:R-:W-:Y:S02]  /*1fc50*/  IADD3 R167, PT, PT, R236.reuse, -0x1f, RZ ;  /* 0xffffffe1eca77810 */ /* 0x040fe40007ffe0ff */
[----:B------:R-:W-:Y:S02]  /*1fc60*/  FSEL R243, R243, -INF , P4 ;  /* 0xff800000f3f37808 */ /* 0x000fe40002000000 */
[-C--:B------:R-:W-:Y:S02]  /*1fc70*/  ISETP.GE.AND P4, PT, R236, R231.reuse, PT ;  /* 0x000000e7ec00720c */ /* 0x080fe40003f86270 */
[----:B------:R-:W-:Y:S02]  /*1fc80*/  FSEL R168, R168, -INF , P1 ;  /* 0xff800000a8a87808 */ /* 0x000fe40000800000 */
[-C--:B------:R-:W-:Y:S02]  /*1fc90*/  ISETP.GE.AND P0, PT, R4, R231.reuse, PT ;  /* 0x000000e70400720c */ /* 0x080fe40003f06270 */
[C---:B------:R-:W-:Y:S02]  /*1fca0*/  ISETP.GE.AND P1, PT, R167.reuse, R231, PT ;  /* 0x000000e7a700720c */ /* 0x040fe40003f26270 */
[C---:B------:R-:W-:Y:S02]  /*1fcb0*/  IADD3 R35, PT, PT, R236.reuse, -0x17, RZ ;  /* 0xffffffe9ec237810 */ /* 0x040fe40007ffe0ff */
[----:B------:R-:W-:Y:S02]  /*1fcc0*/  IADD3 R166, PT, PT, R236, -0x18, RZ ;  /* 0xffffffe8eca67810 */ /* 0x000fe40007ffe0ff */
[----:B------:R-:W-:Y:S02]  /*1fcd0*/  FSEL R221, R6, -INF , P4 ;  /* 0xff80000006dd7808 */ /* 0x000fe40002000000 */
[-C--:B------:R-:W-:Y:S02]  /*1fce0*/  ISETP.GE.AND P4, PT, R167, R233.reuse, PT ;  /* 0x000000e9a700720c */ /* 0x080fe40003f86270 */
[----:B------:R-:W-:Y:S02]  /*1fcf0*/  FSEL R170, R170, -INF , P0 ;  /* 0xff800000aaaa7808 */ /* 0x000fe40000000000 */
[----:B------:R-:W-:Y:S02]  /*1fd00*/  FSEL R171, R171, -INF , P1 ;  /* 0xff800000abab7808 */ /* 0x000fe40000800000 */
[----:B------:R-:W-:Y:S02]  /*1fd10*/  ISETP.GE.AND P0, PT, R35, R233, PT ;  /* 0x000000e92300720c */ /* 0x000fe40003f06270 */
[----:B------:R-:W-:Y:S02]  /*1fd20*/  ISETP.GE.AND P1, PT, R166, R231, PT ;  /* 0x000000e7a600720c */ /* 0x000fe40003f26270 */
[C---:B------:R-:W-:Y:S02]  /*1fd30*/  IADD3 R31, PT, PT, R236.reuse, -0xf, RZ ;  /* 0xfffffff1ec1f7810 */ /* 0x040fe40007ffe0ff */
[----:B------:R-:W-:Y:S02]  /*1fd40*/  IADD3 R5, PT, PT, R236, -0x10, RZ ;  /* 0xfffffff0ec057810 */ /* 0x000fe40007ffe0ff */
[----:B------:R-:W-:Y:S02]  /*1fd50*/  FSEL R169, R169, -INF , P4 ;  /* 0xff800000a9a97808 */ /* 0x000fe40002000000 */
[-C--:B------:R-:W-:Y:S02]  /*1fd60*/  ISETP.GE.AND P4, PT, R166, R233.reuse, PT ;  /* 0x000000e9a600720c */ /* 0x080fe40003f86270 */
[----:B------:R-:W-:Y:S02]  /*1fd70*/  FSEL R172, R172, -INF , P1 ;  /* 0xff800000acac7808 */ /* 0x000fe40000800000 */
[----:B------:R-:W-:Y:S02]  /*1fd80*/  FSEL R165, R165, -INF , P0 ;  /* 0xff800000a5a57808 */ /* 0x000fe40000000000 */
[-C--:B------:R-:W-:Y:S02]  /*1fd90*/  ISETP.GE.AND P1, PT, R31, R233.reuse, PT ;  /* 0x000000e91f00720c */ /* 0x080fe40003f26270 */
[----:B------:R-:W-:Y:S02]  /*1fda0*/  ISETP.GE.AND P0, PT, R5, R233, PT ;  /* 0x000000e90500720c */ /* 0x000fe40003f06270 */
[----:B------:R-:W-:Y:S02]  /*1fdb0*/  IADD3 R27, PT, PT, R236, -0x8, RZ ;  /* 0xfffffff8ec1b7810 */ /* 0x000fe40007ffe0ff */
[----:B------:R-:W-:Y:S02]  /*1fdc0*/  FSEL R164, R164, -INF , P4 ;  /* 0xff800000a4a47808 */ /* 0x000fe40002000000 */
[-C--:B------:R-:W-:Y:S02]  /*1fdd0*/  ISETP.GE.AND P4, PT, R35, R231.reuse, PT ;  /* 0x000000e72300720c */ /* 0x080fe40003f86270 */
[----:B------:R-:W-:Y:S02]  /*1fde0*/  FSEL R207, R12, -INF , P0 ;  /* 0xff8000000ccf7808 */ /* 0x000fe40000000000 */
[----:B------:R-:W-:Y:S02]  /*1fdf0*/  FSEL R201, R13, -INF , P1 ;  /* 0xff8000000dc97808 */ /* 0x000fe40000800000 */
[----:B------:R-:W-:Y:S02]  /*1fe00*/  ISETP.GE.AND P0, PT, R31, R231, PT ;  /* 0x000000e71f00720c */ /* 0x000fe40003f06270 */
[----:B------:R-:W-:Y:S02]  /*1fe10*/  ISETP.GE.AND P1, PT, R27, R233, PT ;  /* 0x000000e91b00720c */ /* 0x000fe40003f26270 */
[----:B------:R-:W-:Y:S02]  /*1fe20*/  IADD3 R26, PT, PT, R236, -0x7, RZ ;  /* 0xfffffff9ec1a7810 */ /* 0x000fe40007ffe0ff */
[----:B------:R-:W-:Y:S02]  /*1fe30*/  FSEL R6, R173, -INF , P4 ;  /* 0xff800000ad067808 */ /* 0x000fe40002000000 */
[-C--:B------:R-:W-:Y:S02]  /*1fe40*/  ISETP.GE.AND P4, PT, R5, R231.reuse, PT ;  /* 0x000000e70500720c */ /* 0x080fe40003f86270 */
[----:B------:R-:W-:Y:S02]  /*1fe50*/  FSEL R203, R15, -INF , P0 ;  /* 0xff8000000fcb7808 */ /* 0x000fe40000000000 */
[----:B------:R-:W-:Y:S02]  /*1fe60*/  FSEL R16, R16, -INF , P1 ;  /* 0xff80000010107808 */ /* 0x000fe40000800000 */
[-C--:B------:R-:W-:Y:S02]  /*1fe70*/  ISETP.GE.AND P0, PT, R27, R231.reuse, PT ;  /* 0x000000e71b00720c */ /* 0x080fe40003f06270 */
[----:B------:R-:W-:Y:S02]  /*1fe80*/  ISETP.GE.AND P1, PT, R26, R231, PT ;  /* 0x000000e71a00720c */ /* 0x000fe40003f26270 */
[C---:B------:R-:W-:Y:S02]  /*1fe90*/  IADD3 R25, PT, PT, R236.reuse, 0x1, RZ ;  /* 0x00000001ec197810 */ /* 0x040fe40007ffe0ff */
[----:B------:R-:W-:Y:S02]  /*1fea0*/  IADD3 R24, PT, PT, R236, 0x8, RZ ;  /* 0x00000008ec187810 */ /* 0x000fe40007ffe0ff */
[----:B------:R-:W-:Y:S02]  /*1feb0*/  FSEL R14, R14, -INF , P4 ;  /* 0xff8000000e0e7808 */ /* 0x000fe40002000000 */
[----:B------:R-:W-:Y:S02]  /*1fec0*/  ISETP.GE.AND P4, PT, R26, R233, PT ;  /* 0x000000e91a00720c */ /* 0x000fe40003f86270 */
[----:B------:R-:W-:Y:S02]  /*1fed0*/  FSEL R18, R18, -INF , P0 ;  /* 0xff80000012127808 */ /* 0x000fe40000000000 */
[----:B------:R-:W-:Y:S02]  /*1fee0*/  FSEL R173, R19, -INF , P1 ;  /* 0xff80000013ad7808 */ /* 0x000fe40000800000 */
[----:B------:R-:W-:Y:S02]  /*1fef0*/  ISETP.GE.AND P0, PT, R25, R231, PT ;  /* 0x000000e71900720c */ /* 0x000fe40003f06270 */
[-C--:B------:R-:W-:Y:S02]  /*1ff00*/  ISETP.GE.AND P1, PT, R24, R233.reuse, PT ;  /* 0x000000e91800720c */ /* 0x080fe40003f26270 */
[----:B------:R-:W-:Y:S02]  /*1ff10*/  IADD3 R23, PT, PT, R236, 0x9, RZ ;  /* 0x00000009ec177810 */ /* 0x000fe40007ffe0ff */
[----:B------:R-:W-:Y:S02]  /*1ff20*/  FSEL R177, R17, -INF , P4 ;  /* 0xff80000011b17808 */ /* 0x000fe40002000000 */
[----:B------:R-:W-:Y:S02]  /*1ff30*/  ISETP.GE.AND P4, PT, R25, R233, PT ;  /* 0x000000e91900720c */ /* 0x000fe40003f86270 */
[----:B------:R-:W-:Y:S02]  /*1ff40*/  FSEL R8, R8, -INF , P1 ;  /* 0xff80000008087808 */ /* 0x000fe40000800000 */
[----:B------:R-:W-:Y:S02]  /*1ff50*/  FSEL R219, R7, -INF , P0 ;  /* 0xff80000007db7808 */ /* 0x000fe40000000000 */
[-C--:B------:R-:W-:Y:S02]  /*1ff60*/  ISETP.GE.AND P1, PT, R23, R231.reuse, PT ;  /* 0x000000e71700720c */ /* 0x080fe40003f26270 */
[----:B------:R-:W-:Y:S02]  /*1ff70*/  ISETP.GE.AND P5, PT, R4, R230, PT ;  /* 0x000000e60400720c */ /* 0x000fe40003fa6270 */
[----:B------:R-:W-:Y:S02]  /*1ff80*/  ISETP.GE.AND P0, PT, R24, R231, PT ;  /* 0x000000e71800720c */ /* 0x000fe40003f06270 */
[-C--:B------:R-:W-:Y:S02]  /*1ff90*/  ISETP.GE.AND P6, PT, R4, R232.reuse, PT ;  /* 0x000000e80400720c */ /* 0x080fe40003fc6270 */
[----:B------:R-:W-:Y:S02]  /*1ffa0*/  IADD3 R4, PT, PT, R236, 0x11, RZ ;  /* 0x00000011ec047810 */ /* 0x000fe40007ffe0ff */
[----:B------:R-:W-:Y:S02]  /*1ffb0*/  FSEL R241, R3, -INF , P4 ;  /* 0xff80000003f17808 */ /* 0x000fe40002000000 */
[-C--:B------:R-:W-:Y:S02]  /*1ffc0*/  ISETP.GE.AND P4, PT, R23, R233.reuse, PT ;  /* 0x000000e91700720c */ /* 0x080fe40003f86270 */
        /* <DEDUP_REMOVED lines=9> */
[----:B------:R-:W-:Y:S02]  /*20060*/  FSEL R243, R243, -INF , !P1 ;  /* 0xff800000f3f37808 */ /* 0x000fe40004800000 */
[----:B------:R-:W-:Y:S02]  /*20070*/  ISETP.GE.AND P1, PT, R12, R233, PT ;  /* 0x000000e90c00720c */ /* 0x000fe40003f26270 */
[CC--:B------:R-:W-:Y:S02]  /*20080*/  ISETP.GE.AND P0, PT, R236.reuse, R230.reuse, PT ;  /* 0x000000e6ec00720c */ /* 0x0c0fe40003f06270 */
[----:B------:R-:W-:Y:S02]  /*20090*/  IADD3 R3, PT, PT, R236, 0x18, RZ ;  /* 0x00000018ec037810 */ /* 0x000fe40007ffe0ff */
[----:B------:R-:W-:Y:S02]  /*200a0*/  FSEL R22, R22, -INF , P4 ;  /* 0xff80000016167808 */ /* 0x000fe40002000000 */
[-C--:B------:R-:W-:Y:S02]  /*200b0*/  ISETP.GE.AND P4, PT, R10, R231.reuse, PT ;  /* 0x000000e70a00720c */ /* 0x080fe40003f86270 */
[----:B------:R-:W-:Y:S02]  /*200c0*/  FSEL R221, R221, -INF , !P0 ;  /* 0xff800000dddd7808 */ /* 0x000fe40004000000 */
[----:B------:R-:W-:Y:S02]  /*200d0*/  FSEL R32, R32, -INF , P1 ;  /* 0xff80000020207808 */ /* 0x000fe40000800000 */
[-C--:B------:R-:W-:Y:S02]  /*200e0*/  ISETP.GE.AND P0, PT, R12, R231.reuse, PT ;  /* 0x000000e70c00720c */ /* 0x080fe40003f06270 */
[-C--:B------:R-:W-:Y:S02]  /*200f0*/  ISETP.GE.AND P1, PT, R3, R231.reuse, PT ;  /* 0x000000e70300720c */ /* 0x080fe40003f26270 */
[----:B------:R-:W-:Y:S02]  /*20100*/  FSEL R30, R30, -INF , P4 ;  /* 0xff8000001e1e7808 */ /* 0x000fe40002000000 */
[----:B------:R-:W-:Y:S02]  /*20110*/  ISETP.GE.AND P4, PT, R4, R231, PT ;  /* 0x000000e70400720c */ /* 0x000fe40003f86270 */
[----:B------:R-:W-:Y:S02]  /*20120*/  FSEL R34, R34, -INF , P0 ;  /* 0xff80000022227808 */ /* 0x000fe40000000000 */
[----:B------:R-:W-:Y:S02]  /*20130*/  FSEL R33, R33, -INF , P1 ;  /* 0xff80000021217808 */ /* 0x000fe40000800000 */
[----:B------:R-:W-:Y:S02]  /*20140*/  ISETP.GE.AND P0, PT, R167, R230, PT ;  /* 0x000000e6a700720c */ /* 0x000fe40003f06270 */
[----:B------:R-:W-:Y:S02]  /*20150*/  ISETP.GE.AND P1, PT, R166, R232, PT ;  /* 0x000000e8a600720c */ /* 0x000fe40003f26270 */
[----:B------:R-:W-:Y:S02]  /*20160*/  FSEL R29, R29, -INF , P4 ;  /* 0xff8000001d1d7808 */ /* 0x000fe40002000000 */
[----:B------:R-:W-:Y:S02]  /*20170*/  ISETP.GE.AND P4, PT, R3, R233, PT ;  /* 0x000000e90300720c */ /* 0x000fe40003f86270 */
[----:B------:R-:W-:Y:S02]  /*20180*/  FSEL R13, R171, -INF , !P0 ;  /* 0xff800000ab0d7808 */ /* 0x000fe40004000000 */
[----:B------:R-:W-:Y:S02]  /*20190*/  FSEL R7, R164, -INF , !P1 ;  /* 0xff800000a4077808 */ /* 0x000fe40004800000 */
[C---:B------:R-:W-:Y:S02]  /*201a0*/  ISETP.GE.AND P1, PT, R5.reuse, R230, PT ;  /* 0x000000e60500720c */ /* 0x040fe40003f26270 */
[-C--:B------:R-:W-:Y:S02]  /*201b0*/  ISETP.GE.AND P0, PT, R5, R232.reuse, PT ;  /* 0x000000e80500720c */ /* 0x080fe40003f06270 */
[----:B------:R-:W-:Y:S02]  /*201c0*/  FSEL R28, R28, -INF , P4 ;  /* 0xff8000001c1c7808 */ /* 0x000fe40002000000 */
[----:B------:R-:W-:Y:S02]  /*201d0*/  ISETP.GE.AND P4, PT, R167, R232, PT ;  /* 0x000000e8a700720c */ /* 0x000fe40003f86270 */
[----:B------:R-:W-:Y:S02]  /*201e0*/  FSEL R205, R14, -INF , !P1 ;  /* 0xff8000000ecd7808 */ /* 0x000fe40004800000 */
[----:B------:R-:W-:Y:S02]  /*201f0*/  FSEL R207, R207, -INF , !P0 ;  /* 0xff800000cfcf7808 */ /* 0x000fe40004000000 */
[-C--:B------:R-:W-:Y:S02]  /*20200*/  ISETP.GE.AND P0, PT, R27, R230.reuse, PT ;  /* 0x000000e61b00720c */ /* 0x080fe40003f06270 */
[----:B------:R-:W-:Y:S02]  /*20210*/  ISETP.GE.AND P1, PT, R26, R230, PT ;  /* 0x000000e61a00720c */ /* 0x000fe40003f26270 */
[----:B------:R-:W-:Y:S02]  /*20220*/  FSEL R17, R169, -INF , !P4 ;  /* 0xff800000a9117808 */ /* 0x000fe40006000000 */
[-C--:B------:R-:W-:Y:S02]  /*20230*/  ISETP.GE.AND P4, PT, R35, R232.reuse, PT ;  /* 0x000000e82300720c */ /* 0x080fe40003f86270 */
[----:B------:R-:W-:Y:S02]  /*20240*/  FSEL R175, R18, -INF , !P0 ;  /* 0xff80000012af7808 */ /* 0x000fe40004000000 */
[----:B------:R-:W-:Y:S02]  /*20250*/  FSEL R173, R173, -INF , !P1 ;  /* 0xff800000adad7808 */ /* 0x000fe40004800000 */
[----:B------:R-:W-:Y:S02]  /*20260*/  ISETP.GE.AND P1, PT, R23, R232, PT ;  /* 0x000000e81700720c */ /* 0x000fe40003f26270 */
[----:B------:R-:W-:Y:S02]  /*20270*/  FSEL R19, R168, -INF , !P6 ;  /* 0xff800000a8137808 */ /* 0x000fe40007000000 */
[-C--:B------:R-:W-:Y:S02]  /*20280*/  ISETP.GE.AND P0, PT, R24, R230.reuse, PT ;  /* 0x000000e61800720c */ /* 0x080fe40003f06270 */
[----:B------:R-:W-:Y:S02]  /*20290*/  FSEL R15, R170, -INF , !P5 ;  /* 0xff800000aa0f7808 */ /* 0x000fe40006800000 */
[-C--:B------:R-:W-:Y:S02]  /*202a0*/  ISETP.GE.AND P6, PT, R166, R230.reuse, PT ;  /* 0x000000e6a600720c */ /* 0x080fe40003fc6270 */
[----:B------:R-:W-:Y:S02]  /*202b0*/  ISETP.GE.AND P5, PT, R35, R230, PT ;  /* 0x000000e62300720c */ /* 0x000fe40003fa6270 */
[----:B------:R-:W-:Y:S02]  /*202c0*/  FSEL R5, R165, -INF , !P4 ;  /* 0xff800000a5057808 */ /* 0x000fe40006000000 */
[-C--:B------:R-:W-:Y:S02]  /*202d0*/  ISETP.GE.AND P4, PT, R31, R232.reuse, PT ;  /* 0x000000e81f00720c */ /* 0x080fe40003f86270 */
[----:B------:R-:W-:Y:S02]  /*202e0*/  FSEL R211, R20, -INF , !P0 ;  /* 0xff80000014d37808 */ /* 0x000fe40004000000 */
[----:B------:R-:W-:Y:S02]  /*202f0*/  FSEL R217, R217, -INF , !P1 ;  /* 0xff800000d9d97808 */ /* 0x000fe40004800000 */
[----:B------:R-:W-:Y:S02]  /*20300*/  FSEL R11, R172, -INF , !P6 ;  /* 0xff800000ac0b7808 */ /* 0x000fe40007000000 */
[C---:B------:R-:W-:Y:S02]  /*20310*/  ISETP.GE.AND P1, PT, R4.reuse, R232, PT ;  /* 0x000000e80400720c */ /* 0x040fe40003f26270 */
[-C--:B------:R-:W-:Y:S02]  /*20320*/  ISETP.GE.AND P0, PT, R4, R230.reuse, PT ;  /* 0x000000e60400720c */ /* 0x080fe40003f06270 */
[----:B------:R-:W-:Y:S02]  /*20330*/  ISETP.GE.AND P6, PT, R31, R230, PT ;  /* 0x000000e61f00720c */ /* 0x000fe40003fc6270 */
[----:B------:R-:W-:Y:S02]  /*20340*/  FMNMX3.FTZ R4, R2, R15, R13, !PT ;  /* 0x0000000f02047276 */ /* 0x000fe4000781000d */
        /* <DEDUP_REMOVED lines=16> */
[----:B------:R-:W-:Y:S02]  /*20450*/  ISETP.GE.AND P6, PT, R23, R230, PT ;  /* 0x000000e61700720c */ /* 0x000fe40003fc6270 */
        /* <DEDUP_REMOVED lines=489> */
.L_x_6840:
        /* <DEDUP_REMOVED lines=23> */
[----:B------:R-:W-:Y:S01]  /*22460*/  SHF.R.U32.HI R13, RZ, 0x1, R0 ;  /* 0x00000001ff0d7819 */ /* 0x000fe20000011600 */
[----:B------:R-:W3:Y:S01]  /*22470*/  LDCU.64 UR10, c[0x0][0x358] ;  /* 0x00006b00ff0a77ac */ /* 0x000ee20008000a00 */
[----:B------:R-:W-:Y:S02]  /*22480*/  LOP3.LUT R4, R165, 0x1c0, RZ, 0xc0, !PT ;  /* 0x000001c0a5047812 */ /* 0x000fe400078ec0ff */
[----:B------:R-:W-:Y:S01]  /*22490*/  LOP3.LUT R10, R15, 0x1f8, RZ, 0xc0, !PT ;  /* 0x000001f80f0a7812 */ /* 0x000fe200078ec0ff */
[----:B------:R-:W-:Y:S01]  /*224a0*/  UIMAD UR7, UR9, UR7, URZ ;  /* 0x00000007090772a4 */ /* 0x000fe2000f8e02ff */
[----:B------:R-:W-:Y:S01]  /*224b0*/  LOP3.LUT R8, R165, 0x3f00, RZ, 0xc0, !PT ;  /* 0x00003f00a5087812 */ /* 0x000fe200078ec0ff */
[----:B-1----:R-:W-:Y:S01]  /*224c0*/  FADD.FTZ R7, R2, R7 ;  /* 0x0000000702077221 */ /* 0x002fe20000010000 */
[----:B------:R-:W-:-:S02]  /*224d0*/  LOP3.LUT R4, R4, 0x38, R17, 0xf8, !PT ;  /* 0x0000003804047812 */ /* 0x000fc400078ef811 */
        /* <DEDUP_REMOVED lines=14> */
[----:B------:R-:W-:-:S03]  /*225c0*/  LEA R12, R4, UR6, 0x2 ;  /* 0x00000006040c7c11 */ /* 0x000fc6000f8e10ff */
[----:B------:R-:W1:Y:S01]  /*225d0*/  @P0 LDC R20, c[0x0][0x458] ;  /* 0x00011600ff140b82 */ /* 0x000e620000000800 */
[----:B------:R-:W-:Y:S01]  /*225e0*/  SEL R11, R10, 0xffffffc0, !P3 ;  /* 0xffffffc00a0b7807 */ /* 0x000fe20005800000 */
        /* <DEDUP_REMOVED lines=67> */
[----:B------:R-:W2:Y:S01]  /*22a20*/  @P1 MUFU.LG2 R7, R7 ;  /* 0x0000000700071308 */ /* 0x000ea20000000c00 */
[----:B------:R-:W-:-:S02]  /*22a30*/  SEL R9, R9, 0xffffffe0, !P2 ;  /* 0xffffffe009097807 */ /* 0x000fc40005000000 */
[----:B------:R-:W-:Y:S01]  /*22a40*/  SHF.R.U32.HI R2, RZ, 0x2, R0 ;  /* 0x00000002ff027819 */ /* 0x000fe20000011600 */
[----:B------:R-:W-:Y:S01]  /*22a50*/  FMUL.FTZ R162, R5, R162 ;  /* 0x000000a205a27220 */ /* 0x000fe20000410000 */
[----:B------:R-:W-:Y:S01]  /*22a60*/  LOP3.LUT R13, R13, 0x30, RZ, 0xc0, !PT ;  /* 0x000000300d0d7812 */ /* 0x000fe200078ec0ff */
[C---:B------:R-:W-:Y:S01]  /*22a70*/  FMUL.FTZ R163, R5.reuse, R163 ;  /* 0x000000a305a37220 */ /* 0x040fe20000410000 */
[C---:B------:R-:W-:Y:S01]  /*22a80*/  IADD3 R16, PT, PT, R12.reuse, 0x80, RZ ;  /* 0x000000800c107810 */ /* 0x040fe20007ffe0ff */
[C---:B------:R-:W-:Y:S01]  /*22a90*/  FMUL.FTZ R158, R5.reuse, R158 ;  /* 0x0000009e059e7220 */ /* 0x040fe20000410000 */
[C---:B------:R-:W-:Y:S01]  /*22aa0*/  IADD3 R14, PT, PT, R12.reuse, R11, RZ ;  /* 0x0000000b0c0e7210 */ /* 0x040fe20007ffe0ff */
[C---:B------:R-:W-:Y:S01]  /*22ab0*/  FMUL.FTZ R159, R5.reuse, R159 ;  /* 0x0000009f059f7220 */ /* 0x040fe20000410000 */
[C---:B------:R-:W-:Y:S01]  /*22ac0*/  @P4 IADD3 R16, PT, PT, R12.reuse, -0x80, RZ ;  /* 0xffffff800c104810 */ /* 0x040fe20007ffe0ff */
[C---:B------:R-:W-:Y:S01]  /*22ad0*/  FMUL.FTZ R154, R5.reuse, R154 ;  /* 0x0000009a059a7220 */ /* 0x040fe20000410000 */
[----:B------:R-:W-:Y:S01]  /*22ae0*/  IADD3 R10, PT, PT, R12, R9, RZ ;  /* 0x000000090c0a7210 */ /* 0x000fe20007ffe0ff */
[----:B------:R-:W-:Y:S01]  /*22af0*/  FMUL.FTZ R155, R5, R155 ;  /* 0x0000009b059b7220 */ /* 0x000fe20000410000 */
[----:B------:R-:W-:Y:S01]  /*22b00*/  LOP3.LUT R2, R13, 0x7, R2, 0xf8, !PT ;  /* 0x000000070d027812 */ /* 0x000fe200078ef802 */
[C---:B------:R-:W-:Y:S01]  /*22b10*/  FMUL.FTZ R150, R5.reuse, R150 ;  /* 0x0000009605967220 */ /* 0x040fe20000410000 */
[----:B------:R-:W-:Y:S01]  /*22b20*/  FMUL.FTZ R151, R5, R151 ;  /* 0x0000009705977220 */ /* 0x000fe20000410000 */
[----:B------:R-:W-:Y:S01]  /*22b30*/  IADD3 R13, PT, PT, R9, R14, RZ ;  /* 0x0000000e090d7210 */ /* 0x000fe20007ffe0ff */
[----:B------:R-:W-:Y:S01]  /*22b40*/  FMUL.FTZ R146, R5, R146 ;  /* 0x0000009205927220 */ /* 0x000fe20000410000 */
[----:B------:R-:W-:Y:S01]  /*22b50*/  IADD3 R18, PT, PT, R11, R16, RZ ;  /* 0x000000100b127210 */ /* 0x000fe20007ffe0ff */
[C---:B------:R-:W-:Y:S01]  /*22b60*/  FMUL.FTZ R147, R5.reuse, R147 ;  /* 0x0000009305937220 */ /* 0x040fe20000410000 */
[C---:B------:R-:W-:Y:S01]  /*22b70*/  FMUL.FTZ R142, R5.reuse, R142 ;  /* 0x0000008e058e7220 */ /* 0x040fe20000410000 */
[----:B------:R-:W-:Y:S01]  /*22b80*/  FMUL.FTZ R143, R5, R143 ;  /* 0x0000008f058f7220 */ /* 0x000fe20000410000 */
[----:B------:R-:W-:Y:S01]  /*22b90*/  STS.64 [R12+0x800], R162 ;  /* 0x000800a20c007388 */ /* 0x000fe20000000a00 */
[----:B------:R-:W-:Y:S01]  /*22ba0*/  IADD3 R11, PT, PT, R9, R16, RZ ;  /* 0x00000010090b7210 */ /* 0x000fe20007ffe0ff */
[C---:B------:R-:W-:Y:S01]  /*22bb0*/  FMUL.FTZ R138, R5.reuse, R138 ;  /* 0x0000008a058a7220 */ /* 0x040fe20000410000 */
[C---:B------:R-:W-:Y:S01]  /*22bc0*/  FMUL.FTZ R139, R5.reuse, R139 ;  /* 0x0000008b058b7220 */ /* 0x040fe20000410000 */
[----:B------:R-:W-:Y:S01]  /*22bd0*/  STS.64 [R10], R156 ;  /* 0x0000009c0a007388 */ /* 0x000fe20000000a00 */
[C---:B------:R-:W-:Y:S01]  /*22be0*/  FMUL.FTZ R134, R5.reuse, R134 ;  /* 0x0000008605867220 */ /* 0x040fe20000410000 */
[----:B------:R-:W-:Y:S01]  /*22bf0*/  FMUL.FTZ R135, R5, R135 ;  /* 0x0000008705877220 */ /* 0x000fe20000410000 */
        /* <DEDUP_REMOVED lines=66> */
[----:B------:R-:W-:Y:S01]  /*23020*/  LOP3.LUT R8, R8, 0x3c, R15, 0xf8, !PT ;  /* 0x0000003c08087812 */ /* 0x000fe200078ef80f */
[----:B------:R-:W5:Y:S01]  /*23030*/  @P0 MUFU.LG2 R6, R6 ;  /* 0x0000000600060308 */ /* 0x000f620000000c00 */
[----:B------:R-:W3:Y:S01]  /*23040*/  @P1 LDC R15, c[0x0][0x458] ;  /* 0x00011600ff0f1b82 */ /* 0x000ee20000000800 */
[----:B------:R3:W-:Y:S01]  /*23050*/  STS.64 [R14+0x4000], R44 ;  /* 0x0040002c0e007388 */ /* 0x0007e20000000a00 */
[----:B--2---:R-:W-:Y:S01]  /*23060*/  @P1 FMUL.FTZ R7, R7, 0.69314718246459960938 ;  /* 0x3f31721807071820 */ /* 0x004fe20000410000 */
[----:B----4-:R-:W-:-:S02]  /*23070*/  MOV R132, 0xff800000 ;  /* 0xff80000000847802 */ /* 0x010fc40000000f00 */
[----:B------:R2:W-:Y:S01]  /*23080*/  STS.64 [R14+0x4800], R46 ;  /* 0x0048002e0e007388 */ /* 0x0005e20000000a00 */
[----:B------:R-:W-:-:S03]  /*23090*/  MOV R133, 0xff800000 ;  /* 0xff80000000857802 */ /* 0x000fc60000000f00 */
[----:B------:R2:W-:Y:S04]  /*230a0*/  STS.64 [R13+0x4000], R48 ;  /* 0x004000300d007388 */ /* 0x0005e80000000a00 */
[----:B------:R2:W-:Y:S04]  /*230b0*/  STS.64 [R13+0x4800], R50 ;  /* 0x004800320d007388 */ /* 0x0005e80000000a00 */
[----:B------:R2:W-:Y:S01]  /*230c0*/  STS.64 [R16+0x4000], R52 ;  /* 0x0040003410007388 */ /* 0x0005e20000000a00 */
[----:B-----5:R-:W-:-:S03]  /*230d0*/  @P0 FMUL.FTZ R6, R6, 0.69314718246459960938 ;  /* 0x3f31721806060820 */ /* 0x020fc60000410000 */
[----:B------:R2:W-:Y:S01]  /*230e0*/  STS.64 [R16+0x4800], R54 ;  /* 0x0048003610007388 */ /* 0x0005e20000000a00 */
[----:B-1----:R-:W-:Y:S01]  /*230f0*/  @P0 FFMA.FTZ R132, R3, R20, R6 ;  /* 0x0000001403840223 */ /* 0x002fe20000010006 */
[----:B------:R-:W-:Y:S01]  /*23100*/  IADD3 R134, P0, PT, R8, UR7, RZ ;  /* 0x0000000708867c10 */ /* 0x000fe2000ff1e0ff */
[----:B---3--:R-:W-:Y:S01]  /*23110*/  @P1 FFMA.FTZ R133, R164, R15, R7 ;  /* 0x0000000fa4851223 */ /* 0x008fe20000010007 */
[----:B------:R2:W-:Y:S01]  /*23120*/  STS.64 [R11+0x4000], R56 ;  /* 0x004000380b007388 */ /* 0x0005e20000000a00 */
[----:B------:R-:W-:Y:S02]  /*23130*/  LOP3.LUT P1, RZ, R0, 0x3, RZ, 0xc0, !PT ;  /* 0x0000000300ff7812 */ /* 0x000fe4000782c0ff */
        /* <DEDUP_REMOVED lines=84> */
.L_x_6846:
[----:B------:R-:W-:Y:S05]  /*23680*/  BSYNC.RECONVERGENT B0 ;  /* 0x0000000000007941 */ /* 0x000fea0003800200 */
.L_x_6845:
        /* <DEDUP_REMOVED lines=55> */
.L_x_6847:
        /* <DEDUP_REMOVED lines=16> */
.L_x_7505:


//--------------------- .text._ZN5flash24flash_fwd_splitkv_kernelI23Flash_fwd_kernel_traitsILi256ELi64ELi64ELi4ELb0ELb0EN7cutlass10bfloat16_tE19Flash_kernel_traitsILi256ELi64ELi64ELi4ES3_EELb0ELb1ELb1ELb0ELb0ELb0ELb1ELb1EEEvNS_16Flash_fwd_paramsE --------------------------
	.section	.text._ZN5flash24flash_fwd_splitkv_kernelI23Flash_fwd_kernel_traitsILi256ELi64ELi64ELi4ELb0ELb0EN7cutlass10bfloat16_tE19Flash_kernel_traitsILi256ELi64ELi64ELi4ES3_EELb0ELb1ELb1ELb0ELb0ELb0ELb1ELb1EEEvNS_16Flash_fwd_paramsE,"ax",@progbits
	.align	128
        .global         _ZN5flash24flash_fwd_splitkv_kernelI23Flash_fwd_kernel_traitsILi256ELi64ELi64ELi4ELb0ELb0EN7cutlass10bfloat16_tE19Flash_kernel_traitsILi256ELi64ELi64ELi4ES3_EELb0ELb1ELb1ELb0ELb0ELb0ELb1ELb1EEEvNS_16Flash_fwd_paramsE
        .type           _ZN5flash24flash_fwd_splitkv_kernelI23Flash_fwd_kernel_traitsILi256ELi64ELi64ELi4ELb0ELb0EN7cutlass10bfloat16_tE19Flash_kernel_traitsILi256ELi64ELi64ELi4ES3_EELb0ELb1ELb1ELb0ELb0ELb0ELb1ELb1EEEvNS_16Flash_fwd_paramsE,@function
        .size           _ZN5flash24flash_fwd_splitkv_kernelI23Flash_fwd_kernel_traitsILi256ELi64ELi64ELi4ELb0ELb0EN7cutlass10bfloat16_tE19Flash_kernel_traitsILi256ELi64ELi64ELi4ES3_EELb0ELb1ELb1ELb0ELb0ELb0ELb1ELb1EEEvNS_16Flash_fwd_paramsE,(.L_x_7506 - _ZN5flash24flash_fwd_splitkv_kernelI23Flash_fwd_kernel_traitsILi256ELi64ELi64ELi4ELb0ELb0EN7cutlass10bfloat16_tE19Flash_kernel_traitsILi256ELi64ELi64ELi4ES3_EELb0ELb1ELb1ELb0ELb0ELb0ELb1ELb1EEEvNS_16Flash_fwd_paramsE)
        .other          _ZN5flash24flash_fwd_splitkv_kernelI23Flash_fwd_kernel_traitsILi256ELi64ELi64ELi4ELb0ELb0EN7cutlass10bfloat16_tE19Flash_kernel_traitsILi256ELi64ELi64ELi4ES3_EELb0ELb1ELb1ELb0ELb0ELb0ELb1ELb1EEEvNS_16Flash_fwd_paramsE,@"STO_CUDA_ENTRY STV_DEFAULT"
_ZN5flash24flash_fwd_splitkv_kernelI23Flash_fwd_kernel_traitsILi256ELi64ELi64ELi4ELb0ELb0EN7cutlass10bfloat16_tE19Flash_kernel_traitsILi256ELi64ELi64ELi4ES3_EELb0ELb1ELb1ELb0ELb0ELb0ELb1ELb1EEEvNS_16Flash_fwd_paramsE:
.text._ZN5flash24flash_fwd_splitkv_kernelI23Flash_fwd_kernel_traitsILi256ELi64ELi64ELi4ELb0ELb0EN7cutlass10bfloat16_tE19Flash_kernel_traitsILi256ELi64ELi64ELi4ES3_EELb0ELb1ELb1ELb0ELb0ELb0ELb1ELb1EEEvNS_16Flash_fwd_paramsE:
[----:B------:R-:W-:Y:S01]  /*0000*/  LDC R1, c[0x0][0x37c] ;  /* 0x0000df00ff017b82 */ /* 0x000fe20000000800 */
[----:B------:R-:W1:Y:S07]  /*0010*/  LDCU UR12, c[0x0][0x3e0] ;  /* 0x00007c00ff0c77ac */ /* 0x000e6e0008000800 */
[----:B------:R-:W2:Y:S01]  /*0020*/  S2UR UR28, SR_CTAID.Z ;  /* 0x00000000001c79c3 */ /* 0x000ea20000002700 */
[----:B------:R-:W3:Y:S01]  /*0030*/  LDCU.64 UR8, c[0x0][0x460] ;  /* 0x00008c00ff0877ac */ /* 0x000ee20008000a00 */
[----:B------:R-:W4:Y:S01]  /*0040*/  LDCU.64 UR10, c[0x0][0x460] ;  /* 0x00008c00ff0a77ac */ /* 0x000f220008000a00 */
[----:B------:R-:W4:Y:S01]  /*0050*/  LDCU.U8 UR13, c[0x0][0x532] ;  /* 0x0000a640ff0d77ac */ /* 0x000f220008000000 */
[----:B-1----:R-:W1:Y:S01]  /*0060*/  I2F.U32.RP R2, UR12 ;  /* 0x0000000c00027d06 */ /* 0x002e620008209000 */
[----:B------:R-:W-:-:S02]  /*0070*/  UISETP.NE.U32.AND UP0, UPT, UR12, URZ, UPT ;  /* 0x000000ff0c00728c */ /* 0x000fc4000bf05070 */
[----:B---3--:R-:W-:Y:S01]  /*0080*/  UISETP.NE.U32.AND UP3, UPT, UR8, URZ, UPT ;  /* 0x000000ff0800728c */ /* 0x008fe2000bf65070 */
[----:B------:R-:W-:-:S03]  /*0090*/  ISETP.NE.U32.AND P4, PT, RZ, UR8, PT ;  /* 0x00000008ff007c0c */ /* 0x000fc6000bf85070 */
[----:B------:R-:W-:Y:S01]  /*00a0*/  UISETP.NE.AND.EX UP3, UPT, UR9, URZ, UPT, UP3 ;  /* 0x000000ff0900728c */ /* 0x000fe2000bf65330 */
[----:B------:R-:W-:Y:S01]  /*00b0*/  ISETP.NE.AND.EX P4, PT, RZ, UR9, PT, P4 ;  /* 0x00000009ff007c0c */ /* 0x000fe2000bf85340 */
[----:B------:R-:W3:Y:S04]  /*00c0*/  LDCU.64 UR8, c[0x0][0x468] ;  /* 0x00008d00ff0877ac */ /* 0x000ee80008000a00 */
        /* <DEDUP_REMOVED lines=13> */
[----:B------:R-:W-:-:S11]  /*01a0*/  UISETP.GE.U32.AND UP2, UPT, UR4, UR12, UPT ;  /* 0x0000000c0400728c */ /* 0x000fd6000bf46070 */
[----:B------:R-:W-:Y:S02]  /*01b0*/  @UP2 UIADD3 UR4, UPT, UPT, UR4, -UR12, URZ ;  /* 0x8000000c04042290 */ /* 0x000fe4000fffe0ff */
[----:B------:R-:W-:Y:S02]  /*01c0*/  @UP2 UIADD3 UR23, UPT, UPT, UR23, 0x1, URZ ;  /* 0x0000000117172890 */ /* 0x000fe4000fffe0ff */
[----:B------:R-:W-:Y:S02]  /*01d0*/  UISETP.GE.U32.AND UP1, UPT, UR4, UR12, UPT ;  /* 0x0000000c0400728c */ /* 0x000fe4000bf26070 */
[----:B-1----:R-:W-:-:S05]  /*01e0*/  UISETP.NE.U32.AND UP2, UPT, UR6, URZ, UPT ;  /* 0x000000ff0600728c */ /* 0x002fca000bf45070 */
[----:B------:R-:W1:Y:S04]  /*01f0*/  LDCU.64 UR4, c[0x0][0x358] ;  /* 0x00006b00ff0477ac */ /* 0x000e680008000a00 */
[----:B------:R-:W-:Y:S02]  /*0200*/  @UP1 UIADD3 UR23, UPT, UPT, UR23, 0x1, URZ ;  /* 0x0000000117171890 */ /* 0x000fe4000fffe0ff */
[----:B------:R-:W-:-:S04]  /*0210*/  @!UP0 ULOP3.LUT UR23, URZ, UR12, URZ, 0x33, !UPT ;  /* 0x0000000cff178292 */ /* 0x000fc8000f8e33ff */
[----:B----4-:R-:W-:Y:S02]  /*0220*/  UIMAD.WIDE.U32 UR10, UR23, 0x4, UR10 ;  /* 0x00000004170a78a5 */ /* 0x010fe4000f8e000a */
[----:B------:R-:W-:Y:S02]  /*0230*/  UISETP.NE.AND.EX UP2, UPT, UR7, URZ, UPT, UP2 ;  /* 0x000000ff0700728c */ /* 0x000fe4000bf45320 */
[----:B------:R-:W-:Y:S02]  /*0240*/  UISETP.NE.AND UP4, UPT, UR13, URZ, UPT ;  /* 0x000000ff0d00728c */ /* 0x000fe4000bf85270 */
[----:B------:R-:W-:Y:S01]  /*0250*/  IMAD.U32 R6, RZ, RZ, UR10 ;  /* 0x0000000aff067e24 */ /* 0x000fe2000f8e00ff */
[----:B---3--:R-:W-:Y:S01]  /*0260*/  UISETP.EQ.U32.AND UP5, UPT, UR8, URZ, UPT ;  /* 0x000000ff0800728c */ /* 0x008fe2000bfa2070 */
[----:B------:R-:W-:-:S03]  /*0270*/  IMAD.U32 R7, RZ, RZ, UR11 ;  /* 0x0000000bff077e24 */ /* 0x000fc6000f8e00ff */
[----:B------:R-:W2:Y:S02]  /*0280*/  LDCU.64 UR10, c[0x0][0x470] ;  /* 0x00008e00ff0a77ac */ /* 0x000ea40008000a00 */
[----:B-1----:R-:W3:Y:S01]  /*0290*/  @P4 LDG.E R5, desc[UR4][R6.64] ;  /* 0x0000000406054981 */ /* 0x002ee2000c1e1900 */
        /* <DEDUP_REMOVED lines=10> */
[----:B--2---:R-:W-:Y:S01]  /*0340*/  ISETP.NE.U32.AND P0, PT, RZ, UR10, PT ;  /* 0x0000000aff007c0c */ /* 0x004fe2000bf05070 */
[----:B------:R-:W-:Y:S01]  /*0350*/  UIADD3 UR10, UP0, UPT, UR15, UR10, URZ ;  /* 0x0000000a0f0a7290 */ /* 0x000fe2000ff1e0ff */
[----:B------:R-:W-:Y:S02]  /*0360*/  IMAD.U32 R8, RZ, RZ, UR16 ;  /* 0x00000010ff087e24 */ /* 0x000fe4000f8e00ff */
[----:B------:R-:W-:Y:S01]  /*0370*/  ISETP.NE.AND.EX P0, PT, RZ, UR11, PT, P0 ;  /* 0x0000000bff007c0c */ /* 0x000fe2000bf05300 */
[----:B------:R-:W-:Y:S01]  /*0380*/  UIADD3.X UR11, UPT, UPT, UR14, UR11, URZ, UP0, !UPT ;  /* 0x0000000b0e0b7290 */ /* 0x000fe200087fe4ff */
[----:B------:R-:W-:Y:S02]  /*0390*/  IMAD.U32 R9, RZ, RZ, UR17 ;  /* 0x00000011ff097e24 */ /* 0x000fe4000f8e00ff */
[----:B------:R-:W-:-:S02]  /*03a0*/  IMAD.U32 R108, RZ, RZ, UR10 ;  /* 0x0000000aff6c7e24 */ /* 0x000fc4000f8e00ff */
[----:B-1----:R-:W-:Y:S01]  /*03b0*/  IMAD.U32 R6, RZ, RZ, UR13 ;  /* 0x0000000dff067e24 */ /* 0x002fe2000f8e00ff */
[----:B------:R1:W5:Y:S01]  /*03c0*/  @P1 LDG.E R0, desc[UR4][R8.64] ;  /* 0x0000000408001981 */ /* 0x000362000c1e1900 */
[----:B------:R-:W-:-:S05]  /*03d0*/  IMAD.U32 R7, RZ, RZ, UR6 ;  /* 0x00000006ff077e24 */ /* 0x000fca000f8e00ff */
[----:B------:R-:W2:Y:S01]  /*03e0*/  @!P3 LDG.E R4, desc[UR4][R6.64] ;  /* 0x000000040604b981 */ /* 0x000ea2000c1e1900 */
        /* <DEDUP_REMOVED lines=10> */
[----:B---3--:R-:W-:Y:S02]  /*0490*/  @P4 R2UR UR6, R5 ;  /* 0x00000000050642ca */ /* 0x008fe400000e0000 */
[----:B----4-:R-:W-:-:S13]  /*04a0*/  @P2 R2UR UR7, R2 ;  /* 0x00000000020722ca */ /* 0x010fda00000e0000 */
[----:B------:R-:W-:-:S04]  /*04b0*/  @UP3 UIADD3 UR21, UPT, UPT, UR7, -UR6, URZ ;  /* 0x8000000607153290 */ /* 0x000fc8000fffe0ff */
[----:B------:R-:W-:-:S06]  /*04c0*/  UISETP.GT.AND UP1, UPT, UR21, UR26, UPT ;  /* 0x0000001a1500728c */ /* 0x000fcc000bf24270 */
[----:B------:R-:W-:Y:S02]  /*04d0*/  PLOP3.LUT P2, PT, PT, PT, UP1, 0x80, 0x8 ;  /* 0x000000000008781c */ /* 0x000fe40003f4f018 */
[----:B--2---:R-:W-:Y:S01]  /*04e0*/  @!P3 R2UR UR11, R4 ;  /* 0x00000000040bb2ca */ /* 0x004fe200000e0000 */
[----:B-1----:R-:W-:-:S14]  /*04f0*/  BRA.U !UP0, `(.L_x_6848) ;  /* 0x0000000108187547 */ /* 0x002fdc000b800000 */
[----:B------:R-:W-:-:S13]  /*0500*/  PLOP3.LUT P3, PT, PT, PT, UP4, 0x80, 0x8 ;  /* 0x000000000008781c */ /* 0x000fda0003f6f048 */
[----:B------:R-:W2:Y:S04]  /*0510*/  @P3 LDG.E R2, desc[UR4][R6.64+0x4] ;  /* 0x0000040406023981 */ /* 0x000ea8000c1e1900 */
[----:B------:R-:W3:Y:S01]  /*0520*/  @!P3 LDG.E R4, desc[UR4][R6.64] ;  /* 0x000000040604b981 */ /* 0x000ee2000c1e1900 */
[----:B--2---:R-:W-:-:S13]  /*0530*/  @P3 R2UR UR25, R2 ;  /* 0x00000000021932ca */ /* 0x004fda00000e0000 */
[----:B------:R-:W-:-:S07]  /*0540*/  @UP4 UIADD3 UR25, UPT, UPT, UR25, -UR11, URZ ;  /* 0x8000000b19194290 */ /* 0x000fce000fffe0ff */
[----:B---3--:R-:W-:-:S15]  /*0550*/  @!P3 R2UR UR25, R4 ;  /* 0x000000000419b2ca */ /* 0x008fde00000e0000 */
.L_x_6848:
        /* <DEDUP_REMOVED lines=8> */
[----:B------:R-:W1:Y:S01]  /*05e0*/  LDCU UR24, c[0x0][0x504] ;  /* 0x0000a080ff1877ac */ /* 0x000e620008000800 */
[----:B----4-:R-:W-:Y:S01]  /*05f0*/  UIADD3 UR9, UPT, UPT, UR9, 0x3f, URZ ;  /* 0x0000003f09097890 */ /* 0x010fe2000fffe0ff */
[----:B--2---:R-:W-:-:S03]  /*0600*/  IABS R4, R2 ;  /* 0x0000000200047213 */ /* 0x004fc60000000000 */
[----:B------:R-:W-:Y:S01]  /*0610*/  USHF.R.S32.HI UR8, URZ, 0x1f, UR9 ;  /* 0x0000001fff087899 */ /* 0x000fe20008011409 */
[----:B------:R-:W-:Y:S02]  /*0620*/  IABS R2, R2 ;  /* 0x0000000200027213 */ /* 0x000fe40000000000 */
[----:B------:R-:W-:Y:S01]  /*0630*/  R2UR UR16, R4 ;  /* 0x00000000041072ca */ /* 0x000fe200000e0000 */
[----:B------:R-:W-:Y:S02]  /*0640*/  ULEA.HI UR8, UR8, UR9, URZ, 0x6 ;  /* 0x0000000908087291 */ /* 0x000fe4000f8f30ff */
[----:B------:R-:W-:Y:S01]  /*0650*/  IMAD.MOV R2, RZ, RZ, -R2 ;  /* 0x000000ffff027224 */ /* 0x000fe200078e0a02 */
[----:B-1----:R-:W-:Y:S02]  /*0660*/  UIADD3 UR24, UPT, UPT, UR21, UR24, URZ ;  /* 0x0000001815187290 */ /* 0x002fe4000fffe0ff */
[----:B------:R-:W-:Y:S02]  /*0670*/  ULEA.HI.SX32 UR13, UR8, UR7, 0x1a ;  /* 0x00000007080d7291 */ /* 0x000fe4000f8fd2ff */
[----:B------:R-:W-:-:S02]  /*0680*/  R2UR UR18, R2 ;  /* 0x00000000021272ca */ /* 0x000fc400000e0000 */
[----:B------:R-:W-:Y:S02]  /*0690*/  UIADD3 UR13, UPT, UPT, UR13, -0x1, URZ ;  /* 0xffffffff0d0d7890 */ /* 0x000fe4000fffe0ff */
        /* <DEDUP_REMOVED lines=26> */
[----:B------:R-:W-:-:S04]  /*0840*/  @!UP2 UIADD3 UR27, UPT, UPT, UR25, UR20, URZ ;  /* 0x00000014191ba290 */ /* 0x000fc8000fffe0ff */
[----:B------:R-:W-:Y:S02]  /*0850*/  UIADD3 UR9, UPT, UPT, UR27, 0x3f, URZ ;  /* 0x0000003f1b097890 */ /* 0x000fe4000fffe0ff */
[----:B------:R-:W-:Y:S02]  /*0860*/  @!UP0 UIADD3 UR18, UPT, UPT, UR18, -UR16, URZ ;  /* 0x8000001012128290 */ /* 0x000fe4000fffe0ff */
[----:B------:R-:W-:Y:S02]  /*0870*/  @!UP0 UIADD3 UR17, UPT, UPT, UR17, 0x1, URZ ;  /* 0x0000000111118890 */ /* 0x000fe4000fffe0ff */
[----:B------:R-:W-:Y:S02]  /*0880*/  UISETP.GE.U32.AND UP2, UPT, UR18, UR16, UPT ;  /* 0x000000101200728c */ /* 0x000fe4000bf46070 */
[----:B------:R-:W-:Y:S02]  /*0890*/  UISETP.GE.AND UP0, UPT, UR13, URZ, UPT ;  /* 0x000000ff0d00728c */ /* 0x000fe4000bf06270 */
[----:B------:R-:W-:Y:S01]  /*08a0*/  USHF.R.S32.HI UR16, URZ, 0x1f, UR9 ;  /* 0x0000001fff107899 */ /* 0x000fe20008011409 */
[----:B------:R-:W2:Y:S03]  /*08b0*/  LDCU UR13, c[0x0][0x508] ;  /* 0x0000a100ff0d77ac */ /* 0x000ea60008000800 */
[----:B------:R-:W-:-:S03]  /*08c0*/  ULEA.HI UR16, UR16, UR9, URZ, 0x6 ;  /* 0x0000000910107291 */ /* 0x000fc6000f8f30ff */
[----:B------:R-:W-:Y:S02]  /*08d0*/  @UP2 UIADD3 UR17, UPT, UPT, UR17, 0x1, URZ ;  /* 0x0000000111112890 */ /* 0x000fe4000fffe0ff */
[----:B------:R-:W-:Y:S02]  /*08e0*/  USHF.R.S32.HI UR16, URZ, 0x6, UR16 ;  /* 0x00000006ff107899 */ /* 0x000fe40008011410 */
[----:B------:R-:W-:Y:S02]  /*08f0*/  @!UP0 UIADD3 UR17, UPT, UPT, -UR17, URZ, URZ ;  /* 0x000000ff11118290 */ /* 0x000fe4000fffe1ff */
[----:B------:R-:W-:Y:S02]  /*0900*/  @!UP1 ULOP3.LUT UR17, URZ, UR7, URZ, 0x33, !UPT ;  /* 0x00000007ff119292 */ /* 0x000fe4000f8e33ff */
[----:B------:R-:W-:Y:S01]  /*0910*/  IMAD.U32 R3, RZ, RZ, UR16 ;  /* 0x00000010ff037e24 */ /* 0x000fe2000f8e00ff */
[----:B------:R-:W-:Y:S02]  /*0920*/  UIADD3 UR20, UPT, UPT, UR26, UR27, URZ ;  /* 0x0000001b1a147290 */ /* 0x000fe4000fffe0ff */
[----:B-1----:R-:W-:Y:S01]  /*0930*/  UIMAD UR7, UR17, UR8, URZ ;  /* 0x00000008110772a4 */ /* 0x002fe2000f8e02ff */
[----:B------:R-:W-:Y:S01]  /*0940*/  IMAD.U32 R0, RZ, RZ, UR17 ;  /* 0x00000011ff007e24 */ /* 0x000fe2000f8e00ff */
[----:B------:R-:W-:-:S02]  /*0950*/  UIADD3 UR16, UPT, UPT, UR9, UR26, -UR21 ;  /* 0x0000001a09107290 */ /* 0x000fc4000fffe815 */
[----:B------:R-:W-:Y:S02]  /*0960*/  UIADD3 UR9, UPT, UPT, UR20, -UR24, URZ ;  /* 0x8000001814097290 */ /* 0x000fe4000fffe0ff */
[----:B------:R-:W-:Y:S01]  /*0970*/  VIADDMNMX R0, R0, UR7, R3, PT ;  /* 0x0000000700007c46 */ /* 0x000fe2000b800103 */
[----:B--2---:R-:W-:Y:S02]  /*0980*/  UIADD3 UR16, UPT, UPT, UR16, 0x40, UR13 ;  /* 0x0000004010107890 */ /* 0x004fe4000fffe00d */
[----:B------:R-:W-:Y:S01]  /*0990*/  USHF.R.S32.HI UR17, URZ, 0x1f, UR9 ;  /* 0x0000001fff117899 */ /* 0x000fe20008011409 */
[----:B------:R-:W-:Y:S01]  /*09a0*/  R2UR UR22, R0 ;  /* 0x00000000001672ca */ /* 0x000fe200000e0000 */
[----:B------:R-:W-:Y:S02]  /*09b0*/  USHF.R.S32.HI UR13, URZ, 0x1f, UR16 ;  /* 0x0000001fff0d7899 */ /* 0x000fe40008011410 */
[----:B------:R-:W-:Y:S02]  /*09c0*/  ULEA.HI UR17, UR17, UR9, URZ, 0x6 ;  /* 0x0000000911117291 */ /* 0x000fe4000f8f30ff */
[----:B------:R-:W-:-:S02]  /*09d0*/  ULEA.HI UR13, UR13, UR16, URZ, 0x6 ;  /* 0x000000100d0d7291 */ /* 0x000fc4000f8f30ff */
[----:B------:R-:W-:Y:S02]  /*09e0*/  USHF.R.S32.HI UR16, URZ, 0x6, UR17 ;  /* 0x00000006ff107899 */ /* 0x000fe40008011411 */
[----:B------:R-:W-:Y:S02]  /*09f0*/  USHF.R.S32.HI UR13, URZ, 0x6, UR13 ;  /* 0x00000006ff0d7899 */ /* 0x000fe4000801140d */
[----:B------:R-:W-:Y:S02]  /*0a00*/  UISETP.LT.AND UP1, UPT, UR7, UR16, UPT ;  /* 0x000000100700728c */ /* 0x000fe4000bf21270 */
[----:B------:R-:W-:Y:S02]  /*0a10*/  UISETP.LT.AND UP0, UPT, UR22, UR13, UPT ;  /* 0x0000000d1600728c */ /* 0x000fe4000bf01270 */
[----:B------:R-:W-:Y:S02]  /*0a20*/  USEL UR7, UR7, UR16, !UP1 ;  /* 0x0000001007077287 */ /* 0x000fe4000c800000 */
[----:B------:R-:W-:-:S02]  /*0a30*/  USEL UR22, UR22, UR13, UP0 ;  /* 0x0000000d16167287 */ /* 0x000fc40008000000 */
[----:B------:R-:W-:Y:S02]  /*0a40*/  UIADD3 UR9, UPT, UPT, -UR23, URZ, URZ ;  /* 0x000000ff17097290 */ /* 0x000fe4000fffe1ff */
[----:B------:R-:W-:Y:S02]  /*0a50*/  UISETP.GE.AND UP0, UPT, UR7, UR22, UPT ;  /* 0x000000160700728c */ /* 0x000fe4000bf06270 */
[----:B------:R-:W-:-:S07]  /*0a60*/  UIMAD UR28, UR12, UR9, UR28 ;  /* 0x000000090c1c72a4 */ /* 0x000fce000f8e021c */
        /* <DEDUP_REMOVED lines=42> */
.L_x_6851:
[----:B------:R-:W-:Y:S05]  /*0d10*/  BSYNC.RECONVERGENT B0 ;  /* 0x0000000000007941 */ /* 0x000fea0003800200 */
.L_x_6850:
        /* <DEDUP_REMOVED lines=31> */
.L_x_6853:
[----:B------:R-:W-:Y:S05]  /*0f10*/  BSYNC.RECONVERGENT B0 ;  /* 0x0000000000007941 */ /* 0x000fea0003800200 */
.L_x_6852:
        /* <DEDUP_REMOVED lines=24> */
.L_x_6855:
[----:B------:R-:W-:Y:S05]  /*10a0*/  BSYNC.RECONVERGENT B0 ;  /* 0x0000000000007941 */ /* 0x000fea0003800200 */
.L_x_6854:
        /* <DEDUP_REMOVED lines=24> */
.L_x_6857:
[----:B------:R-:W-:Y:S05]  /*1230*/  BSYNC.RECONVERGENT B0 ;  /* 0x0000000000007941 */ /* 0x000fea0003800200 */
.L_x_6856:
        /* <DEDUP_REMOVED lines=24> */
.L_x_6859:
[----:B------:R-:W-:Y:S05]  /*13c0*/  BSYNC.RECONVERGENT B0 ;  /* 0x0000000000007941 */ /* 0x000fea0003800200 */
.L_x_6858:
        /* <DEDUP_REMOVED lines=24> */
.L_x_6861:
[----:B------:R-:W-:Y:S05]  /*1550*/  BSYNC.RECONVERGENT B0 ;  /* 0x0000000000007941 */ /* 0x000fea0003800200 */
.L_x_6860:
        /* <DEDUP_REMOVED lines=23> */
.L_x_6863:
[----:B------:R-:W-:Y:S05]  /*16d0*/  BSYNC.RECONVERGENT B0 ;  /* 0x0000000000007941 */ /* 0x000fea0003800200 */
.L_x_6862:
        /* <DEDUP_REMOVED lines=23> */
.L_x_6865:
[----:B------:R-:W-:Y:S05]  /*1850*/  BSYNC.RECONVERGENT B0 ;  /* 0x0000000000007941 */ /* 0x000fea0003800200 */
.L_x_6864:
        /* <DEDUP_REMOVED lines=33> */
.L_x_6849:
        /* <DEDUP_REMOVED lines=13> */
.L_x_6866:
        /* <DEDUP_REMOVED lines=83> */
[----:B------:R-:W-:Y:S01]  /*2070*/  IMAD.IADD R11, R5, 0x1, R10 ;  /* 0x00000001050b7824 */ /* 0x000fe200078e020a */
[----:B------:R-:W-:Y:S01]  /*2080*/  MOV R6, UR16 ;  /* 0x0000001000067c02 */ /* 0x000fe20008000f00 */
[----:B------:R-:W-:Y:S01]  /*2090*/  IMAD.MOV.U32 R10, RZ, RZ, R4 ;  /* 0x000000ffff0a7224 */ /* 0x000fe200078e0004 */
[----:B------:R-:W-:-:S02]  /*20a0*/  SHF.R.S32.HI R5, RZ, 0x1f, R0 ;  /* 0x0000001fff057819 */ /* 0x000fc40000011400 */
[----:B------:R-:W-:Y:S01]  /*20b0*/  MOV R7, UR17 ;  /* 0x0000001100077c02 */ /* 0x000fe20008000f00 */
[----:B------:R-:W-:-:S04]  /*20c0*/  IMAD.WIDE.U32 R14, R0, R6, R14 ;  /* 0x00000006000e7225 */ /* 0x000fc800078e000e */
[C---:B------:R-:W-:Y:S02]  /*20d0*/  IMAD R4, R5.reuse, R6, RZ ;  /* 0x0000000605047224 */ /* 0x040fe400078e02ff */
[-C--:B------:R-:W-:Y:S02]  /*20e0*/  IMAD R5, R5, R2.reuse, RZ ;  /* 0x0000000205057224 */ /* 0x080fe400078e02ff */
[C---:B------:R-:W-:Y:S02]  /*20f0*/  IMAD R4, R0.reuse, R7, R4 ;  /* 0x0000000700047224 */ /* 0x040fe400078e0204 */
[C---:B------:R-:W-:Y:S02]  /*2100*/  IMAD R5, R0.reuse, R3, R5 ;  /* 0x0000000300057224 */ /* 0x040fe400078e0205 */
[----:B------:R-:W-:Y:S01]  /*2110*/  IMAD.WIDE.U32 R10, R0, R2, R10 ;  /* 0x00000002000a7225 */ /* 0x000fe200078e000a */
[----:B------:R-:W-:Y:S02]  /*2120*/  SHF.R.S32.HI R0, RZ, 0x1f, R8 ;  /* 0x0000001fff007819 */ /* 0x000fe40000011408 */
[----:B------:R-:W-:-:S02]  /*2130*/  IADD3 R15, PT, PT, R15, R4, RZ ;  /* 0x000000040f0f7210 */ /* 0x000fc40007ffe0ff */
        /* <DEDUP_REMOVED lines=11> */
.L_x_6867:
        /* <DEDUP_REMOVED lines=15> */
.L_x_6869:
[----:B------:R-:W2:Y:S01]  /*22e0*/  LDC.64 R6, c[0x0][0x3b8] ;  /* 0x0000ee00ff067b82 */ /* 0x000ea20000000a00 */
[----:B------:R-:W-:-:S06]  /*22f0*/  UIADD3 UR8, UPT, UPT, UR10, UR11, URZ ;  /* 0x0000000b0a087290 */ /* 0x000fcc000fffe0ff */
[----:B--2---:R-:W-:Y:S02]  /*2300*/  IMAD R15, R7, UR8, RZ ;  /* 0x00000008070f7c24 */ /* 0x004fe4000f8e02ff */
[----:B-1----:R-:W-:-:S05]  /*2310*/  IMAD.WIDE.U32 R2, R6, UR8, RZ ;  /* 0x0000000806027c25 */ /* 0x002fca000f8e00ff */
[----:B------:R-:W-:Y:S02]  /*2320*/  IADD3 R15, PT, PT, R3, R15, RZ ;  /* 0x0000000f030f7210 */ /* 0x000fe40007ffe0ff */
[----:B------:R-:W-:Y:S02]  /*2330*/  MOV R14, R2 ;  /* 0x00000002000e7202 */ /* 0x000fe40000000f00 */
.L_x_6870:
        /* <DEDUP_REMOVED lines=14> */
.L_x_6871:
[----:B------:R-:W1:Y:S01]  /*2420*/  LDC.64 R2, c[0x0][0x3c0] ;  /* 0x0000f000ff027b82 */ /* 0x000e620000000a00 */
[----:B------:R-:W-:-:S06]  /*2430*/  UIADD3 UR10, UPT, UPT, UR10, UR11, URZ ;  /* 0x0000000b0a0a7290 */ /* 0x000fcc000fffe0ff */
[----:B-1---5:R-:W-:Y:S02]  /*2440*/  IMAD R5, R3, UR10, RZ ;  /* 0x0000000a03057c24 */ /* 0x022fe4000f8e02ff */
[----:B------:R-:W-:-:S05]  /*2450*/  IMAD.WIDE.U32 R8, R2, UR10, RZ ;  /* 0x0000000a02087c25 */ /* 0x000fca000f8e00ff */
[----:B------:R-:W-:Y:S02]  /*2460*/  IADD3 R5, PT, PT, R9, R5, RZ ;  /* 0x0000000509057210 */ /* 0x000fe40007ffe0ff */
[----:B------:R-:W-:-:S07]  /*2470*/  MOV R4, R8 ;  /* 0x0000000800047202 */ /* 0x000fce0000000f00 */
.L_x_6872:
        /* <DEDUP_REMOVED lines=53> */
.L_x_6868:
        /* <DEDUP_REMOVED lines=19> */
[----:B--2---:R-:W-:Y:S01]  /*2900*/  IMAD.U32 R104, RZ, RZ, UR8 ;  /* 0x00000008ff687e24 */ /* 0x004fe2000f8e00ff */
[----:B------:R-:W-:Y:S01]  /*2910*/  LOP3.LUT R98, R98, 0x1c, RZ, 0xc0, !PT ;  /* 0x0000001c62627812 */ /* 0x000fe200078ec0ff */
[----:B------:R-:W-:Y:S01]  /*2920*/  IMAD.WIDE.U32 R10, R106, R6, R18 ;  /* 0x000000066a0a7225 */ /* 0x000fe200078e0012 */
[----:B------:R-:W-:Y:S01]  /*2930*/  SHF.R.U32.HI R60, RZ, 0x1, R66 ;  /* 0x00000001ff3c7819 */ /* 0x000fe20000011642 */
[----:B------:R-:W-:Y:S01]  /*2940*/  UIADD3 UR30, UPT, UPT, UR22, -0x1, URZ ;  /* 0xffffffff161e7890 */ /* 0x000fe2000fffe0ff */
[----:B------:R-:W-:Y:S01]  /*2950*/  SHF.L.U64.HI R62, R6, 0x4, R7 ;  /* 0x00000004063e7819 */ /* 0x000fe20000010207 */
[----:B----4-:R-:W-:Y:S01]  /*2960*/  @!UP0 UIMAD.WIDE.U32 UR18, UR23, UR10, URZ ;  /* 0x0000000a171282a5 */ /* 0x010fe2000f8e00ff */
[----:B------:R-:W-:Y:S01]  /*2970*/  IMAD.WIDE.U32 R8, R106, R2, R8 ;  /* 0x000000026a087225 */ /* 0x000fe200078e0008 */
[C---:B------:R-:W-:Y:S01]  /*2980*/  SHF.L.U64.HI R64, R2.reuse, 0x4, R3 ;  /* 0x0000000402407819 */ /* 0x040fe20000010203 */
[----:B------:R-:W-:Y:S01]  /*2990*/  USHF.L.U32 UR32, UR22, 0x6, URZ ;  /* 0x0000000616207899 */ /* 0x000fe200080006ff */
[----:B------:R-:W-:Y:S01]  /*29a0*/  SHF.L.U32 R65, R2, 0x4, RZ ;  /* 0x0000000402417819 */ /* 0x000fe200000006ff */
[----:B------:R-:W-:Y:S01]  /*29b0*/  @!UP0 UIMAD UR11, UR23, UR11, UR19 ;  /* 0x0000000b170b82a4 */ /* 0x000fe2000f8e0213 */
[----:B------:R-:W-:Y:S01]  /*29c0*/  IMAD R73, R106, R7, R11 ;  /* 0x000000076a497224 */ /* 0x000fe200078e020b */
[----:B------:R-:W-:Y:S01]  /*29d0*/  @!UP0 UMOV UR10, UR18 ;  /* 0x00000012000a8c82 */ /* 0x000fe20008000000 */
[----:B------:R-:W-:Y:S01]  /*29e0*/  @UP0 UMOV UR10, UR16 ;  /* 0x00000010000a0c82 */ /* 0x000fe20008000000 */
[----:B------:R-:W-:Y:S01]  /*29f0*/  @UP0 UIMAD UR11, UR6, UR15, UR17 ;  /* 0x0000000f060b02a4 */ /* 0x000fe2000f8e0211 */
[----:B------:R-:W-:Y:S01]  /*2a00*/  IADD3 R20, P2, PT, R14, UR10, RZ ;  /* 0x0000000a0e147c10 */ /* 0x000fe2000ff5e0ff */
[----:B------:R-:W-:Y:S01]  /*2a10*/  UIMAD UR6, UR31, UR8, URZ ;  /* 0x000000081f0672a4 */ /* 0x000fe2000f8e02ff */
[C---:B------:R-:W-:Y:S01]  /*2a20*/  IMAD.SHL.U32 R72, R10.reuse, 0x2, RZ ;  /* 0x000000020a487824 */ /* 0x040fe200078e00ff */
[----:B------:R-:W-:Y:S01]  /*2a30*/  SHF.L.U64.HI R73, R10, 0x1, R73 ;  /* 0x000000010a497819 */ /* 0x000fe20000010249 */
[----:B------:R-:W-:Y:S01]  /*2a40*/  IMAD R69, R106, R3, R9 ;  /* 0x000000036a457224 */ /* 0x000fe200078e0209 */
[----:B------:R-:W-:Y:S01]  /*2a50*/  UIMAD UR6, UR28, UR9, UR6 ;  /* 0x000000091c0672a4 */ /* 0x000fe2000f8e0206 */
[----:B------:R-:W-:Y:S01]  /*2a60*/  IMAD.X R21, RZ, RZ, UR11, P2 ;  /* 0x0000000bff157e24 */ /* 0x000fe200090e06ff */
[----:B------:R-:W2:Y:S01]  /*2a70*/  LDCU.64 UR8, c[0x0][0x390] ;  /* 0x00007200ff0877ac */ /* 0x000ea20008000a00 */
[----:B-1----:R-:W-:Y:S01]  /*2a80*/  LEA.HI R101, R0, R0, RZ, 0x1 ;  /* 0x0000000000657211 */ /* 0x002fe200078f08ff */
[C---:B------:R-:W-:Y:S01]  /*2a90*/  IMAD.SHL.U32 R70, R8.reuse, 0x2, RZ ;  /* 0x0000000208467824 */ /* 0x040fe200078e00ff */
[----:B------:R-:W-:Y:S01]  /*2aa0*/  SHF.L.U64.HI R69, R8, 0x1, R69 ;  /* 0x0000000108457819 */ /* 0x000fe20000010245 */
[----:B------:R-:W-:Y:S01]  /*2ab0*/  IMAD.WIDE.U32 R104, R104, UR28, R20 ;  /* 0x0000001c68687c25 */ /* 0x000fe2000f8e0014 */
[----:B------:R-:W1:Y:S01]  /*2ac0*/  LDCU.64 UR10, c[0x0][0x388] ;  /* 0x00007100ff0a77ac */ /* 0x000e620008000a00 */
[----:B------:R-:W-:-:S02]  /*2ad0*/  SHF.R.S32.HI R101, RZ, 0x1, R101 ;  /* 0x00000001ff657819 */ /* 0x000fc40000011465 */
[----:B------:R-:W-:Y:S01]  /*2ae0*/  VIADD R105, R105, UR6 ;  /* 0x0000000669697c36 */ /* 0x000fe20008000000 */
[----:B------:R-:W-:Y:S01]  /*2af0*/  USHF.R.S32.HI UR6, URZ, 0x1f, UR25 ;  /* 0x0000001fff067899 */ /* 0x000fe20008011419 */
[C---:B------:R-:W-:Y:S01]  /*2b00*/  IMAD.SHL.U32 R61, R66.reuse, 0x40, RZ ;  /* 0x00000040423d7824 */ /* 0x040fe200078e00ff */
[----:B------:R-:W-:Y:S01]  /*2b10*/  LOP3.LUT R67, R66, 0x4, RZ, 0xc0, !PT ;  /* 0x0000000442437812 */ /* 0x000fe200078ec0ff */
[----:B---3--:R-:W-:Y:S01]  /*2b20*/  IMAD.WIDE.U32 R4, R5, 0x40, R106 ;  /* 0x0000004005047825 */ /* 0x008fe200078e006a */
[----:B------:R-:W-:Y:S01]  /*2b30*/  ULEA.HI UR6, UR6, UR25, URZ, 0x6 ;  /* 0x0000001906067291 */ /* 0x000fe2000f8f30ff */
[----:B------:R-:W-:Y:S01]  /*2b40*/  LOP3.LUT R11, R14, 0x40, RZ, 0xfc, !PT ;  /* 0x000000400e0b7812 */ /* 0x000fe200078efcff */
[----:B------:R-:W-:Y:S01]  /*2b50*/  USHF.L.U32 UR29, UR30, 0x6, URZ ;  /* 0x000000061e1d7899 */ /* 0x000fe200080006ff */
[----:B------:R-:W-:Y:S01]  /*2b60*/  IMAD R99, R106, R101, R98 ;  /* 0x000000656a637224 */ /* 0x000fe200078e0262 */
[----:B------:R-:W-:Y:S01]  /*2b70*/  USHF.R.S32.HI UR6, URZ, 0x6, UR6 ;  /* 0x00000006ff067899 */ /* 0x000fe20008011406 */
[----:B--2---:R-:W-:Y:S01]  /*2b80*/  IADD3 R70, P0, PT, R70, UR8, RZ ;  /* 0x0000000846467c10 */ /* 0x004fe2000ff1e0ff */
[----:B------:R-:W-:Y:S01]  /*2b90*/  IMAD R5, R5, UR14, RZ ;  /* 0x0000000e05057c24 */ /* 0x000fe2000f8e02ff */
[----:B------:R-:W-:Y:S01]  /*2ba0*/  LOP3.LUT R103, R61, 0x1c0, RZ, 0xc0, !PT ;  /* 0x000001c03d677812 */ /* 0x000fe200078ec0ff */
[----:B------:R-:W-:Y:S01]  /*2bb0*/  UISETP.LT.AND UP0, UPT, UR7, UR6, UPT ;  /* 0x000000060700728c */ /* 0x000fe2000bf01270 */
[----:B------:R-:W-:Y:S01]  /*2bc0*/  IADD3.X R69, PT, PT, R69, UR9, RZ, P0, !PT ;  /* 0x0000000945457c10 */ /* 0x000fe200087fe4ff */
[----:B------:R-:W-:Y:S01]  /*2bd0*/  IMAD.IADD R98, R98, 0x1, R99 ;  /* 0x0000000162627824 */ /* 0x000fe200078e0263 */
[----:B-1----:R-:W-:Y:S01]  /*2be0*/  IADD3 R72, P1, PT, R72, UR10, RZ ;  /* 0x0000000a48487c10 */ /* 0x002fe2000ff3e0ff */
[----:B------:R-:W-:Y:S01]  /*2bf0*/  USEL UR6, UR7, UR6, !UP0 ;  /* 0x0000000607067287 */ /* 0x000fe2000c000000 */
[C---:B------:R-:W-:Y:S01]  /*2c00*/  IMAD R5, R4.reuse, UR15, R5 ;  /* 0x0000000f04057c24 */ /* 0x040fe2000f8e0205 */
[----:B------:R-:W-:Y:S01]  /*2c10*/  LOP3.LUT R103, R103, 0x38, R100, 0xf8, !PT ;  /* 0x0000003867677812 */ /* 0x000fe200078ef864 */
[----:B------:R-:W-:Y:S01]  /*2c20*/  IMAD.WIDE.U32 R104, R4, UR14, R104 ;  /* 0x0000000e04687c25 */ /* 0x000fe2000f8e0068 */
[----:B------:R-:W-:Y:S01]  /*2c30*/  UISETP.GT.AND UP0, UPT, UR22, UR6, UPT ;  /* 0x000000061600728c */ /* 0x000fe2000bf04270 */
[----:B------:R-:W-:-:S02]  /*2c40*/  IADD3.X R73, PT, PT, R73, UR11, RZ, P1, !PT ;  /* 0x0000000b49497c10 */ /* 0x000fc40008ffe4ff */
[----:B------:R-:W-:Y:S01]  /*2c50*/  IMAD.SHL.U32 R63, R6, 0x10, RZ ;  /* 0x00000010063f7824 */ /* 0x000fe200078e00ff */
[C---:B------:R-:W-:Y:S01]  /*2c60*/  LOP3.LUT R10, R14.reuse, 0x80, RZ, 0xfc, !PT ;  /* 0x000000800e0a7812 */ /* 0x040fe200078efcff */
[----:B------:R-:W-:Y:S01]  /*2c70*/  IMAD.MOV.U32 R228, RZ, RZ, R72 ;  /* 0x000000ffffe47224 */ /* 0x000fe200078e0048 */
[----:B------:R-:W-:Y:S01]  /*2c80*/  LOP3.LUT R9, R14, 0xc0, RZ, 0xfc, !PT ;  /* 0x000000c00e097812 */ /* 0x000fe200078efcff */
[----:B------:R-:W-:Y:S01]  /*2c90*/  IMAD.MOV.U32 R227, RZ, RZ, R73 ;  /* 0x000000ffffe37224 */ /* 0x000fe200078e0049 */
[----:B------:R-:W-:Y:S01]  /*2ca0*/  LOP3.LUT R60, R103, 0x8, R60, 0x78, !PT ;  /* 0x00000008673c7812 */ /* 0x000fe200078e783c */
[----:B------:R-:W-:Y:S01]  /*2cb0*/  IMAD.MOV.U32 R231, RZ, RZ, R69 ;  /* 0x000000ffffe77224 */ /* 0x000fe200078e0045 */
[----:B------:R-:W-:Y:S01]  /*2cc0*/  SHF.R.S32.HI R90, RZ, 0x1f, R99 ;  /* 0x0000001fff5a7819 */ /* 0x000fe20000011463 */
[----:B------:R-:W-:Y:S01]  /*2cd0*/  IMAD.IADD R68, R105, 0x1, R5 ;  /* 0x0000000169447824 */ /* 0x000fe200078e0205 */
        /* <DEDUP_REMOVED lines=108> */
.L_x_6957:
        /* <DEDUP_REMOVED lines=24> */
.L_x_6875:
[----:B-1-3--:R-:W-:Y:S05]  /*3520*/  BSYNC.RECONVERGENT B0 ;  /* 0x0000000000007941 */ /* 0x00afea0003800200 */
.L_x_6874:
        /* <DEDUP_REMOVED lines=19> */
.L_x_6877:
[----:B------:R-:W-:Y:S05]  /*3660*/  BSYNC.RECONVERGENT B0 ;  /* 0x0000000000007941 */ /* 0x000fea0003800200 */
.L_x_6876:
        /* <DEDUP_REMOVED lines=23> */
.L_x_6879:
[----:B------:R-:W-:Y:S05]  /*37e0*/  BSYNC.RECONVERGENT B0 ;  /* 0x0000000000007941 */ /* 0x000fea0003800200 */
.L_x_6878:
        /* <DEDUP_REMOVED lines=26> */
.L_x_6881:
[----:B------:R-:W-:Y:S05]  /*3990*/  BSYNC.RECONVERGENT B0 ;  /* 0x0000000000007941 */ /* 0x000fea0003800200 */
.L_x_6880:
        /* <DEDUP_REMOVED lines=20> */
.L_x_6885:
[----:B------:R-:W-:Y:S05]  /*3ae0*/  BSYNC.RECONVERGENT B0 ;  /* 0x0000000000007941 */ /* 0x000fea0003800200 */
.L_x_6884:
        /* <DEDUP_REMOVED lines=18> */
.L_x_6887:
[----:B------:R-:W-:Y:S05]  /*3c10*/  BSYNC.RECONVERGENT B0 ;  /* 0x0000000000007941 */ /* 0x000fea0003800200 */
.L_x_6886:
        /* <DEDUP_REMOVED lines=20> */
.L_x_6889:
[----:B------:R-:W-:Y:S05]  /*3d60*/  BSYNC.RECONVERGENT B0 ;  /* 0x0000000000007941 */ /* 0x000fea0003800200 */
.L_x_6888:
        /* <DEDUP_REMOVED lines=25> */
.L_x_6883:
        /* <DEDUP_REMOVED lines=56> */
.L_x_6895:
[----:B------:R-:W-:Y:S05]  /*4280*/  BSYNC.RECONVERGENT B0 ;  /* 0x0000000000007941 */ /* 0x000fea0003800200 */
.L_x_6894:
        /* <DEDUP_REMOVED lines=48> */
.L_x_6897:
[----:B------:R-:W-:Y:S05]  /*4590*/  BSYNC.RECONVERGENT B0 ;  /* 0x0000000000007941 */ /* 0x000fea0003800200 */
.L_x_6896:
        /* <DEDUP_REMOVED lines=48> */
.L_x_6899:
[----:B------:R-:W-:Y:S05]  /*48a0*/  BSYNC.RECONVERGENT B0 ;  /* 0x0000000000007941 */ /* 0x000fea0003800200 */
.L_x_6898:
        /* <DEDUP_REMOVED lines=47> */
.L_x_6893:
[----:B------:R-:W-:Y:S05]  /*4ba0*/  BSYNC.RECONVERGENT B1 ;  /* 0x0000000000017941 */ /* 0x000fea0003800200 */
.L_x_6892:
        /* <DEDUP_REMOVED lines=65> */
.L_x_6903:
[----:B------:R-:W-:Y:S05]  /*4fc0*/  BSYNC.RECONVERGENT B0 ;  /* 0x0000000000007941 */ /* 0x000fea0003800200 */
.L_x_6902:
        /* <DEDUP_REMOVED lines=48> */
.L_x_6905:
[----:B------:R-:W-:Y:S05]  /*52d0*/  BSYNC.RECONVERGENT B0 ;  /* 0x0000000000007941 */ /* 0x000fea0003800200 */
.L_x_6904:
        /* <DEDUP_REMOVED lines=48> */
.L_x_6907:
[----:B------:R-:W-:Y:S05]  /*55e0*/  BSYNC.RECONVERGENT B0 ;  /* 0x0000000000007941 */ /* 0x000fea0003800200 */
.L_x_6906:
        /* <DEDUP_REMOVED lines=47> */
.L_x_6901:
[----:B------:R-:W-:Y:S05]  /*58e0*/  BSYNC.RECONVERGENT B1 ;  /* 0x0000000000017941 */ /* 0x000fea0003800200 */
.L_x_6900:
        /* <DEDUP_REMOVED lines=65> */
.L_x_6911:
[----:B------:R-:W-:Y:S05]  /*5d00*/  BSYNC.RECONVERGENT B0 ;  /* 0x0000000000007941 */ /* 0x000fea0003800200 */
.L_x_6910:
        /* <DEDUP_REMOVED lines=48> */
.L_x_6913:
[----:B------:R-:W-:Y:S05]  /*6010*/  BSYNC.RECONVERGENT B0 ;  /* 0x0000000000007941 */ /* 0x000fea0003800200 */
.L_x_6912:
        /* <DEDUP_REMOVED lines=48> */
.L_x_6915:
[----:B------:R-:W-:Y:S05]  /*6320*/  BSYNC.RECONVERGENT B0 ;  /* 0x0000000000007941 */ /* 0x000fea0003800200 */
.L_x_6914:
        /* <DEDUP_REMOVED lines=47> */
.L_x_6909:
[----:B------:R-:W-:Y:S05]  /*6620*/  BSYNC.RECONVERGENT B1 ;  /* 0x0000000000017941 */ /* 0x000fea0003800200 */
.L_x_6908:
        /* <DEDUP_REMOVED lines=67> */
.L_x_6919:
[----:B------:R-:W-:Y:S05]  /*6a60*/  BSYNC.RECONVERGENT B0 ;  /* 0x0000000000007941 */ /* 0x000fea0003800200 */
.L_x_6918:
        /* <DEDUP_REMOVED lines=48> */
.L_x_6921:
[----:B------:R-:W-:Y:S05]  /*6d70*/  BSYNC.RECONVERGENT B0 ;  /* 0x0000000000007941 */ /* 0x000fea0003800200 */
.L_x_6920:
        /* <DEDUP_REMOVED lines=48> */
.L_x_6923:
[----:B------:R-:W-:Y:S05]  /*7080*/  BSYNC.RECONVERGENT B0 ;  /* 0x0000000000007941 */ /* 0x000fea0003800200 */
.L_x_6922:
        /* <DEDUP_REMOVED lines=47> */
.L_x_6917:
[----:B------:R-:W-:Y:S05]  /*7380*/  BSYNC.RECONVERGENT B1 ;  /* 0x0000000000017941 */ /* 0x000fea0003800200 */
.L_x_6916:
        /* <DEDUP_REMOVED lines=8> */
.L_x_6891:
        /* <DEDUP_REMOVED lines=95> */
.L_x_6927:
[----:B------:R-:W-:Y:S05]  /*7a00*/  BSYNC.RECONVERGENT B0 ;  /* 0x0000000000007941 */ /* 0x000fea0003800200 */
.L_x_6926:
        /* <DEDUP_REMOVED lines=89> */
.L_x_6929:
[----:B------:R-:W-:Y:S05]  /*7fa0*/  BSYNC.RECONVERGENT B0 ;  /* 0x0000000000007941 */ /* 0x000fea0003800200 */
.L_x_6928:
        /* <DEDUP_REMOVED lines=89> */
.L_x_6931:
[----:B------:R-:W-:Y:S05]  /*8540*/  BSYNC.RECONVERGENT B0 ;  /* 0x0000000000007941 */ /* 0x000fea0003800200 */
.L_x_6930:
        /* <DEDUP_REMOVED lines=88> */
.L_x_6925:
[----:B------:R-:W-:Y:S05]  /*8ad0*/  BSYNC.RECONVERGENT B1 ;  /* 0x0000000000017941 */ /* 0x000fea0003800200 */
.L_x_6924:
        /* <DEDUP_REMOVED lines=96> */
.L_x_6935:
[----:B------:R-:W-:Y:S05]  /*90e0*/  BSYNC.RECONVERGENT B0 ;  /* 0x0000000000007941 */ /* 0x000fea0003800200 */
.L_x_6934:
        /* <DEDUP_REMOVED lines=88> */
.L_x_6937:
[----:B------:R-:W-:Y:S05]  /*9670*/  BSYNC.RECONVERGENT B0 ;  /* 0x0000000000007941 */ /* 0x000fea0003800200 */
.L_x_6936:
        /* <DEDUP_REMOVED lines=88> */
.L_x_6939:
[----:B------:R-:W-:Y:S05]  /*9c00*/  BSYNC.RECONVERGENT B0 ;  /* 0x0000000000007941 */ /* 0x000fea0003800200 */
.L_x_6938:
        /* <DEDUP_REMOVED lines=86> */
.L_x_6933:
[----:B------:R-:W-:Y:S05]  /*a170*/  BSYNC.RECONVERGENT B1 ;  /* 0x0000000000017941 */ /* 0x000fea0003800200 */
.L_x_6932:
        /* <DEDUP_REMOVED lines=99> */
.L_x_6943:
[----:B------:R-:W-:Y:S05]  /*a7b0*/  BSYNC.RECONVERGENT B0 ;  /* 0x0000000000007941 */ /* 0x000fea0003800200 */
.L_x_6942:
        /* <DEDUP_REMOVED lines=88> */
.L_x_6945:
[----:B------:R-:W-:Y:S05]  /*ad40*/  BSYNC.RECONVERGENT B0 ;  /* 0x0000000000007941 */ /* 0x000fea0003800200 */
.L_x_6944:
        /* <DEDUP_REMOVED lines=87> */
.L_x_6947:
[----:B------:R-:W-:Y:S05]  /*b2c0*/  BSYNC.RECONVERGENT B0 ;  /* 0x0000000000007941 */ /* 0x000fea0003800200 */
.L_x_6946:
        /* <DEDUP_REMOVED lines=86> */
.L_x_6941:
[----:B------:R-:W-:Y:S05]  /*b830*/  BSYNC.RECONVERGENT B1 ;  /* 0x0000000000017941 */ /* 0x000fea0003800200 */
.L_x_6940:
        /* <DEDUP_REMOVED lines=102> */
.L_x_6951:
[----:B------:R-:W-:Y:S05]  /*bea0*/  BSYNC.RECONVERGENT B0 ;  /* 0x0000000000007941 */ /* 0x000fea0003800200 */
.L_x_6950:
        /* <DEDUP_REMOVED lines=87> */
.L_x_6953:
[----:B------:R-:W-:Y:S05]  /*c420*/  BSYNC.RECONVERGENT B0 ;  /* 0x0000000000007941 */ /* 0x000fea0003800200 */
.L_x_6952:
        /* <DEDUP_REMOVED lines=87> */
.L_x_6955:
[----:B------:R-:W-:Y:S05]  /*c9a0*/  BSYNC.RECONVERGENT B0 ;  /* 0x0000000000007941 */ /* 0x000fea0003800200 */
.L_x_6954:
        /* <DEDUP_REMOVED lines=86> */
.L_x_6949:
[----:B------:R-:W-:Y:S05]  /*cf10*/  BSYNC.RECONVERGENT B1 ;  /* 0x0000000000017941 */ /* 0x000fea0003800200 */
.L_x_6948:
[----:B------:R-:W5:Y:S08]  /*cf20*/  LDC R3, c[0x0][0x450] ;  /* 0x00011400ff037b82 */ /* 0x000f700000000800 */
[----:B------:R-:W1:Y:S01]  /*cf30*/  LDC R18, c[0x0][0x450] ;  /* 0x00011400ff127b82 */ /* 0x000e620000000800 */
[----:B-----5:R-:W-:Y:S05]  /*cf40*/  IMAD.U32 R3, R3, -0x20, RZ ;  /* 0xffffffe003037824 */ /* 0x020fea00078e00ff */
[C---:B------:R-:W-:Y:S02]  /*cf50*/  LEA R78, P1, R3.reuse, R78, 0x1 ;  /* 0x0000004e034e7211 */ /* 0x040fe400078208ff */
[C---:B------:R-:W-:Y:S02]  /*cf60*/  LEA R76, P0, R3.reuse, R76, 0x1 ;  /* 0x0000004c034c7211 */ /* 0x040fe400078008ff */
[C---:B------:R-:W-:Y:S02]  /*cf70*/  LEA.HI.X.SX32 R79, R3.reuse, R79, 0x1, P1 ;  /* 0x0000004f034f7211 */ /* 0x040fe400008f0eff */
[----:B-1----:R-:W-:Y:S09]  /*cf80*/  LEA.HI.X.SX32 R77, R3, R77, 0x1, P0 ;  /* 0x0000004d034d7211 */ /* 0x002ff200000f0eff */
.L_x_6890:
[----:B------:R-:W-:Y:S05]  /*cf90*/  BSYNC.RECONVERGENT B2 ;  /* 0x0000000000027941 */ /* 0x000fea0003800200 */
.L_x_6882:
        /* <DEDUP_REMOVED lines=89> */
.L_x_6956:
[----:B------:R-:W-:Y:S01]  /*d530*/  UISETP.GT.AND UP0, UPT, UR18, UR6, UPT ;  /* 0x000000061200728c */ /* 0x000fe2000bf04270 */
[----:B------:R-:W-:Y:S02]  /*d540*/  IADD3 R74, P1, PT, R74, R81, RZ ;  /* 0x000000514a4a7210 */ /* 0x000fe40007f3e0ff */
[----:B------:R-:W-:Y:S03]  /*d550*/  IADD3 R12, P0, PT, R12, R85, RZ ;  /* 0x000000550c0c7210 */ /* 0x000fe60007f1e0ff */
[----:B------:R-:W-:Y:S02]  /*d560*/  IMAD.X R75, R75, 0x1, R80, P1 ;  /* 0x000000014b4b7824 */ /* 0x000fe400008e0650 */
[----:B------:R-:W-:Y:S01]  /*d570*/  IMAD.X R13, R13, 0x1, R83, P0 ;  /* 0x000000010d0d7824 */ /* 0x000fe200000e0653 */
[----:B------:R-:W-:Y:S07]  /*d580*/  BRA.U UP0, `(.L_x_6957) ;  /* 0xffffff5d00847547 */ /* 0x000fee000b83ffff */
.L_x_6873:
        /* <DEDUP_REMOVED lines=57> */
.L_x_6961:
[----:B------:R-:W-:Y:S05]  /*d920*/  BSYNC.RECONVERGENT B0 ;  /* 0x0000000000007941 */ /* 0x000fea0003800200 */
.L_x_6960:
        /* <DEDUP_REMOVED lines=29> */
.L_x_6963:
[----:B------:R-:W-:Y:S05]  /*db00*/  BSYNC.RECONVERGENT B0 ;  /* 0x0000000000007941 */ /* 0x000fea0003800200 */
.L_x_6962:
        /* <DEDUP_REMOVED lines=29> */
.L_x_6965:
[----:B------:R-:W-:Y:S05]  /*dce0*/  BSYNC.RECONVERGENT B0 ;  /* 0x0000000000007941 */ /* 0x000fea0003800200 */
.L_x_6964:
        /* <DEDUP_REMOVED lines=30> */
.L_x_6959:
        /* <DEDUP_REMOVED lines=61> */
[-C--:B------:R-:W-:Y:S01]  /*e2a0*/  FMUL.FTZ R31, R31, R29.reuse ;  /* 0x0000001d1f1f7220 */ /* 0x080fe20000410000 */
[----:B------:R-:W-:Y:S01]  /*e2b0*/  FFMA.FTZ R41, R32, R29, -R41 ;  /* 0x0000001d20297223 */ /* 0x000fe20000010829 */
[----:B------:R-:W-:Y:S01]  /*e2c0*/  FFMA.FTZ R20, R20, R28, R17 ;  /* 0x0000001c14147223 */ /* 0x000fe20000010011 */
[----:B------:R-:W-:Y:S01]  /*e2d0*/  SHF.L.U32 R17, R4, 0x10, RZ ;  /* 0x0000001004117819 */ /* 0x000fe200000006ff */
[----:B------:R-:W-:Y:S01]  /*e2e0*/  IMAD.U32 R29, R6, 0x10000, RZ ;  /* 0x00010000061d7824 */ /* 0x000fe200078e00ff */
[----:B------:R-:W-:Y:S01]  /*e2f0*/  SHF.L.U32 R7, R7, 0x10, RZ ;  /* 0x0000001007077819 */ /* 0x000fe200000006ff */
[----:B------:R-:W-:Y:S01]  /*e300*/  FFMA.FTZ R16, R32, R16, R31 ;  /* 0x0000001020107223 */ /* 0x000fe2000001001f */
[----:B------:R-:W-:Y:S01]  /*e310*/  FMUL.FTZ R4, R18, R5 ;  /* 0x0000000512047220 */ /* 0x000fe20000410000 */
[C---:B------:R-:W-:Y:S01]  /*e320*/  FMUL.FTZ R31, R34.reuse, R17 ;  /* 0x00000011221f7220 */ /* 0x040fe20000410000 */
[----:B------:R-:W-:Y:S01]  /*e330*/  FMUL.FTZ R34, R34, R29 ;  /* 0x0000001d22227220 */ /* 0x000fe20000410000 */
        /* <DEDUP_REMOVED lines=9> */
.L_x_6973:
[----:B------:R-:W-:Y:S05]  /*e3d0*/  BSYNC.RECONVERGENT B0 ;  /* 0x0000000000007941 */ /* 0x000fea0003800200 */
.L_x_6972:
[----:B-----5:R-:W-:Y:S01]  /*e3e0*/  IMAD.MOV.U32 R6, RZ, RZ, R18 ;  /* 0x000000ffff067224 */ /* 0x020fe200078e0012 */
[----:B------:R-:W-:Y:S01]  /*e3f0*/  MOV R4, R16 ;  /* 0x0000001000047202 */ /* 0x000fe20000000f00 */
[----:B------:R-:W-:Y:S01]  /*e400*/  IMAD.MOV.U32 R7, RZ, RZ, R19 ;  /* 0x000000ffff077224 */ /* 0x000fe200078e0013 */
[----:B------:R-:W-:Y:S02]  /*e410*/  MOV R5, R17 ;  /* 0x0000001100057202 */ /* 0x000fe40000000f00 */
.L_x_6971:
[----:B------:R-:W-:Y:S05]  /*e420*/  BSYNC.RECONVERGENT B1 ;  /* 0x0000000000017941 */ /* 0x000fea0003800200 */
.L_x_6970:
        /* <DEDUP_REMOVED lines=47> */
.L_x_6977:
[----:B------:R-:W-:Y:S05]  /*e720*/  BSYNC.RECONVERGENT B0 ;  /* 0x0000000000007941 */ /* 0x000fea0003800200 */
.L_x_6976:
[----:B-----5:R4:W-:Y:S02]  /*e730*/  STS.128 [R2+0x2000], R16 ;  /* 0x0020001002007388 */ /* 0x0209e40000000c00 */
.L_x_6975:
[----:B------:R-:W-:Y:S05]  /*e740*/  BSYNC.RECONVERGENT B1 ;  /* 0x0000000000017941 */ /* 0x000fea0003800200 */
.L_x_6974:
        /* <DEDUP_REMOVED lines=46> */
.L_x_6981:
[----:B------:R-:W-:Y:S05]  /*ea30*/  BSYNC.RECONVERGENT B0 ;  /* 0x0000000000007941 */ /* 0x000fea0003800200 */
.L_x_6980:
[----:B-----5:R1:W-:Y:S02]  /*ea40*/  STS.128 [R2+0x4000], R16 ;  /* 0x0040001002007388 */ /* 0x0203e40000000c00 */
.L_x_6979:
[----:B------:R-:W-:Y:S05]  /*ea50*/  BSYNC.RECONVERGENT B1 ;  /* 0x0000000000017941 */ /* 0x000fea0003800200 */
.L_x_6978:
        /* <DEDUP_REMOVED lines=8> */
[----:B------:R4:W3:Y:S01]  /*eae0*/  LDG.E.64 R6, desc[UR4][R24.64+0xc0] ;  /* 0x0000c00418067981 */ /* 0x0008e2000c1e1b00 */
[C---:B-----5:R-:W-:Y:S01]  /*eaf0*/  LOP3.LUT R3, R17.reuse, 0xffff0000, RZ, 0xc0, !PT ;  /* 0xffff000011037812 */ /* 0x060fe200078ec0ff */
[----:B------:R-:W-:Y:S01]  /*eb00*/  IMAD.U32 R30, R18, 0x10000, RZ ;  /* 0x00010000121e7824 */ /* 0x000fe200078e00ff */
[----:B------:R-:W-:Y:S02]  /*eb10*/  SHF.L.U32 R20, R17, 0x10, RZ ;  /* 0x0000001011147819 */ /* 0x000fe400000006ff */
[C---:B------:R-:W-:Y:S02]  /*eb20*/  SHF.L.U32 R17, R16.reuse, 0x10, RZ ;  /* 0x0000001010117819 */ /* 0x040fe400000006ff */
[----:B------:R-:W-:-:S02]  /*eb30*/  LOP3.LUT R32, R16, 0xffff0000, RZ, 0xc0, !PT ;  /* 0xffff000010207812 */ /* 0x000fc400078ec0ff */
[C---:B------:R-:W-:Y:S02]  /*eb40*/  SHF.L.U32 R31, R19.reuse, 0x10, RZ ;  /* 0x00000010131f7819 */ /* 0x040fe400000006ff */
[----:B------:R-:W-:Y:S02]  /*eb50*/  LOP3.LUT R29, R19, 0xffff0000, RZ, 0xc0, !PT ;  /* 0xffff0000131d7812 */ /* 0x000fe400078ec0ff */
[----:B----4-:R-:W-:Y:S02]  /*eb60*/  LOP3.LUT R25, R18, 0xffff0000, RZ, 0xc0, !PT ;  /* 0xffff000012197812 */ /* 0x010fe400078ec0ff */
        /* <DEDUP_REMOVED lines=28> */
.L_x_6983:
[----:B------:R-:W-:Y:S05]  /*ed30*/  BSYNC.RECONVERGENT B0 ;  /* 0x0000000000007941 */ /* 0x000fea0003800200 */
.L_x_6982:
[----:B-----5:R4:W-:Y:S02]  /*ed40*/  STS.128 [R2+0x6000], R16 ;  /* 0x0060001002007388 */ /* 0x0209e40000000c00 */
.L_x_6969:
[----:B------:R-:W-:Y:S05]  /*ed50*/  BSYNC.RECONVERGENT B2 ;  /* 0x0000000000027941 */ /* 0x000fea0003800200 */
.L_x_6968:
        /* <DEDUP_REMOVED lines=29> */
[----:B------:R-:W-:Y:S01]  /*ef30*/  IMAD.U32 R31, R19, 0x10000, RZ ;  /* 0x00010000131f7824 */ /* 0x000fe200078e00ff */
[C---:B------:R-:W-:Y:S02]  /*ef40*/  SHF.L.U32 R22, R16.reuse, 0x10, RZ ;  /* 0x0000001010167819 */ /* 0x040fe400000006ff */
[----:B------:R-:W-:-:S02]  /*ef50*/  LOP3.LUT R33, R16, 0xffff0000, RZ, 0xc0, !PT ;  /* 0xffff000010217812 */ /* 0x000fc400078ec0ff */
[----:B------:R-:W-:Y:S02]  /*ef60*/  LOP3.LUT R29, R19, 0xffff0000, RZ, 0xc0, !PT ;  /* 0xffff0000131d7812 */ /* 0x000fe400078ec0ff */
[C---:B------:R-:W-:Y:S02]  /*ef70*/  SHF.L.U32 R32, R18.reuse, 0x10, RZ ;  /* 0x0000001012207819 */ /* 0x040fe400000006ff */
[----:B-1----:R-:W-:Y:S02]  /*ef80*/  LOP3.LUT R34, R18, 0xffff0000, RZ, 0xc0, !PT ;  /* 0xffff000012227812 */ /* 0x002fe400078ec0ff */
        /* <DEDUP_REMOVED lines=10> */
[----:B------:R-:W-:Y:S01]  /*f030*/  SHF.L.U32 R7, R7, 0x10, RZ ;  /* 0x0000001007077819 */ /* 0x000fe200000006ff */
[C---:B------:R-:W-:Y:S01]  /*f040*/  FFMA.FTZ R19, R20.reuse, R30, -R19 ;  /* 0x0000001e14137223 */ /* 0x040fe20000010813 */
[-C--:B------:R-:W-:Y:S01]  /*f050*/  FFMA.FTZ R18, R31, R27.reuse, -R18 ;  /* 0x0000001b1f127223 */ /* 0x080fe20000010812 */
[----:B------:R-:W-:Y:S01]  /*f060*/  FFMA.FTZ R20, R20, R26, R17 ;  /* 0x0000001a14147223 */ /* 0x000fe20000010011 */
[----:B------:R-:W-:Y:S01]  /*f070*/  FMUL.FTZ R26, R29, R27 ;  /* 0x0000001b1d1a7220 */ /* 0x000fe20000410000 */
[C---:B------:R-:W-:Y:S01]  /*f080*/  FMUL.FTZ R17, R33.reuse, R4 ;  /* 0x0000000421117220 */ /* 0x040fe20000410000 */
[----:B------:R-:W-:Y:S01]  /*f090*/  FMUL.FTZ R33, R33, R6 ;  /* 0x0000000621217220 */ /* 0x000fe20000410000 */
[C---:B------:R-:W-:Y:S01]  /*f0a0*/  FMUL.FTZ R27, R34.reuse, R5 ;  /* 0x00000005221b7220 */ /* 0x040fe20000410000 */
        /* <DEDUP_REMOVED lines=11> */
.L_x_6989:
[----:B------:R-:W-:Y:S05]  /*f160*/  BSYNC.RECONVERGENT B0 ;  /* 0x0000000000007941 */ /* 0x000fea0003800200 */
.L_x_6988:
[----:B-----5:R1:W-:Y:S02]  /*f170*/  STS.128 [R2+0x800], R16 ;  /* 0x0008001002007388 */ /* 0x0203e40000000c00 */
.L_x_6987:
[----:B------:R-:W-:Y:S05]  /*f180*/  BSYNC.RECONVERGENT B1 ;  /* 0x0000000000017941 */ /* 0x000fea0003800200 */
.L_x_6986:
        /* <DEDUP_REMOVED lines=22> */
[C---:B------:R-:W-:Y:S02]  /*f2f0*/  SHF.L.U32 R22, R16.reuse, 0x10, RZ ;  /* 0x0000001010167819 */ /* 0x040fe400000006ff */
[----:B------:R-:W-:-:S02]  /*f300*/  LOP3.LUT R33, R16, 0xffff0000, RZ, 0xc0, !PT ;  /* 0xffff000010217812 */ /* 0x000fc400078ec0ff */
[C---:B------:R-:W-:Y:S01]  /*f310*/  LOP3.LUT R29, R19.reuse, 0xffff0000, RZ, 0xc0, !PT ;  /* 0xffff0000131d7812 */ /* 0x040fe200078ec0ff */
[----:B------:R-:W-:Y:S01]  /*f320*/  IMAD.U32 R31, R19, 0x10000, RZ ;  /* 0x00010000131f7824 */ /* 0x000fe200078e00ff */
[C---:B------:R-:W-:Y:S02]  /*f330*/  SHF.L.U32 R32, R18.reuse, 0x10, RZ ;  /* 0x0000001012207819 */ /* 0x040fe400000006ff */
[----:B------:R-:W-:Y:S02]  /*f340*/  LOP3.LUT R34, R18, 0xffff0000, RZ, 0xc0, !PT ;  /* 0xffff000012227812 */ /* 0x000fe400078ec0ff */
[----:B--2---:R-:W-:Y:S02]  /*f350*/  LOP3.LUT R30, R6, 0xffff0000, RZ, 0xc0, !PT ;  /* 0xffff0000061e7812 */ /* 0x004fe400078ec0ff */
[C---:B----4-:R-:W-:Y:S02]  /*f360*/  LOP3.LUT R26, R4.reuse, 0xffff0000, RZ, 0xc0, !PT ;  /* 0xffff0000041a7812 */ /* 0x050fe400078ec0ff */
[----:B------:R-:W-:Y:S01]  /*f370*/  LOP3.LUT R16, R5, 0xffff0000, RZ, 0xc0, !PT ;  /* 0xffff000005107812 */ /* 0x000fe200078ec0ff */
[----:B------:R-:W-:Y:S01]  /*f380*/  IMAD.U32 R4, R4, 0x10000, RZ ;  /* 0x0001000004047824 */ /* 0x000fe200078e00ff */
[----:B------:R-:W-:Y:S01]  /*f390*/  LOP3.LUT R27, R7, 0xffff0000, RZ, 0xc0, !PT ;  /* 0xffff0000071b7812 */ /* 0x000fe200078ec0ff */
[C---:B------:R-:W-:Y:S01]  /*f3a0*/  FMUL.FTZ R19, R17.reuse, R26 ;  /* 0x0000001a11137220 */ /* 0x040fe20000410000 */
[----:B------:R-:W-:Y:S01]  /*f3b0*/  FMUL.FTZ R17, R17, R30 ;  /* 0x0000001e11117220 */ /* 0x000fe20000410000 */
[----:B------:R-:W-:Y:S01]  /*f3c0*/  FMUL.FTZ R18, R29, R16 ;  /* 0x000000101d127220 */ /* 0x000fe20000410000 */
        /* <DEDUP_REMOVED lines=21> */
.L_x_6993:
[----:B------:R-:W-:Y:S05]  /*f520*/  BSYNC.RECONVERGENT B0 ;  /* 0x0000000000007941 */ /* 0x000fea0003800200 */
.L_x_6992:
[----:B-----5:R4:W-:Y:S02]  /*f530*/  STS.128 [R2+0x2800], R16 ;  /* 0x0028001002007388 */ /* 0x0209e40000000c00 */
.L_x_6991:
[----:B------:R-:W-:Y:S05]  /*f540*/  BSYNC.RECONVERGENT B1 ;  /* 0x0000000000017941 */ /* 0x000fea0003800200 */
.L_x_6990:
        /* <DEDUP_REMOVED lines=57> */
.L_x_6997:
[----:B------:R-:W-:Y:S05]  /*f8e0*/  BSYNC.RECONVERGENT B0 ;  /* 0x0000000000007941 */ /* 0x000fea0003800200 */
.L_x_6996:
[----:B-----5:R4:W-:Y:S02]  /*f8f0*/  STS.128 [R2+0x4800], R16 ;  /* 0x0048001002007388 */ /* 0x0209e40000000c00 */
.L_x_6995:
[----:B------:R-:W-:Y:S05]  /*f900*/  BSYNC.RECONVERGENT B1 ;  /* 0x0000000000017941 */ /* 0x000fea0003800200 */
.L_x_6994:
        /* <DEDUP_REMOVED lines=9> */
[----:B------:R-:W3:Y:S03]  /*f9a0*/  LDCU.64 UR8, c[0x0][0x4d0] ;  /* 0x00009a00ff0877ac */ /* 0x000ee60008000a00 */
[----:B------:R-:W-:Y:S01]  /*f9b0*/  LEA.HI.X.SX32 R8, R8, R23, 0x1, P0 ;  /* 0x0000001708087211 */ /* 0x000fe200000f0eff */
[----:B--2---:R-:W-:-:S03]  /*f9c0*/  IMAD.SHL.U32 R4, R3, 0x2, RZ ;  /* 0x0000000203047824 */ /* 0x004fc600078e00ff */
[----:B------:R-:W-:Y:S02]  /*f9d0*/  SHF.L.U64.HI R8, R3, 0x1, R8 ;  /* 0x0000000103087819 */ /* 0x000fe40000010208 */
[C---:B----4-:R-:W-:Y:S02]  /*f9e0*/  IADD3 R6, P1, PT, R4.reuse, UR10, RZ ;  /* 0x0000000a04067c10 */ /* 0x050fe4000ff3e0ff */
[----:B---3--:R-:W-:Y:S02]  /*f9f0*/  IADD3 R4, P0, PT, R4, UR8, RZ ;  /* 0x0000000804047c10 */ /* 0x008fe4000ff1e0ff */
        /* <DEDUP_REMOVED lines=40> */
.L_x_6999:
[----:B------:R-:W-:Y:S05]  /*fc80*/  BSYNC.RECONVERGENT B0 ;  /* 0x0000000000007941 */ /* 0x000fea0003800200 */
.L_x_6998:
[----:B-----5:R4:W-:Y:S02]  /*fc90*/  STS.128 [R2+0x6800], R16 ;  /* 0x0068001002007388 */ /* 0x0209e40000000c00 */
.L_x_6985:
[----:B------:R-:W-:Y:S05]  /*fca0*/  BSYNC.RECONVERGENT B2 ;  /* 0x0000000000027941 */ /* 0x000fea0003800200 */
.L_x_6984:
        /* <DEDUP_REMOVED lines=36> */
[----:B----4-:R-:W-:Y:S02]  /*fef0*/  LOP3.LUT R30, R6, 0xffff0000, RZ, 0xc0, !PT ;  /* 0xffff0000061e7812 */ /* 0x010fe400078ec0ff */
[----:B---3--:R-:W-:Y:S02]  /*ff00*/  LOP3.LUT R27, R4, 0xffff0000, RZ, 0xc0, !PT ;  /* 0xffff0000041b7812 */ /* 0x008fe400078ec0ff */
[----:B------:R-:W-:Y:S01]  /*ff10*/  LOP3.LUT R16, R5, 0xffff0000, RZ, 0xc0, !PT ;  /* 0xffff000005107812 */ /* 0x000fe200078ec0ff */
[----:B------:R-:W-:Y:S01]  /*ff20*/  FMUL.FTZ R38, R17, R30 ;  /* 0x0000001e11267220 */ /* 0x000fe20000410000 */
[----:B------:R-:W-:Y:S01]  /*ff30*/  LOP3.LUT R29, R7, 0xffff0000, RZ, 0xc0, !PT ;  /* 0xffff0000071d7812 */ /* 0x000fe200078ec0ff */
[----:B------:R-:W-:-:S02]  /*ff40*/  FMUL.FTZ R19, R17, R27 ;  /* 0x0000001b11137220 */ /* 0x000fc40000410000 */
[CC--:B------:R-:W-:Y:S01]  /*ff50*/  FMUL.FTZ R17, R31.reuse, R16.reuse ;  /* 0x000000101f117220 */ /* 0x0c0fe20000410000 */
[----:B------:R-:W-:Y:S01]  /*ff60*/  FFMA.FTZ R38, R22, R27, R38 ;  /* 0x0000001b16267223 */ /* 0x000fe20000010026 */
[-C--:B------:R-:W-:Y:S01]  /*ff70*/  FMUL.FTZ R31, R31, R29.reuse ;  /* 0x0000001d1f1f7220 */ /* 0x080fe20000410000 */
[----:B------:R-:W-:Y:S02]  /*ff80*/  IMAD.U32 R27, R4, 0x10000, RZ ;  /* 0x00010000041b7824 */ /* 0x000fe400078e00ff */
[----:B------:R-:W-:Y:S01]  /*ff90*/  FFMA.FTZ R17, R32, R29, -R17 ;  /* 0x0000001d20117223 */ /* 0x000fe20000010811 */
[----:B------:R-:W-:Y:S01]  /*ffa0*/  SHF.L.U32 R29, R6, 0x10, RZ ;  /* 0x00000010061d7819 */ /* 0x000fe200000006ff */
[----:B------:R-:W-:Y:S01]  /*ffb0*/  IMAD.U32 R5, R5, 0x10000, RZ ;  /* 0x0001000005057824 */ /* 0x000fe200078e00ff */
[----:B------:R-:W-:Y:S01]  /*ffc0*/  SHF.L.U32 R7, R7, 0x10, RZ ;  /* 0x0000001007077819 */ /* 0x000fe200000006ff */
[----:B------:R-:W-:Y:S01]  /*ffd0*/  FFMA.FTZ R16, R32, R16, R31 ;  /* 0x0000001020107223 */ /* 0x000fe2000001001f */
[----:B------:R-:W-:Y:S01]  /*ffe0*/  FFMA.FTZ R19, R22, R30, -R19 ;  /* 0x0000001e16137223 */ /* 0x000fe20000010813 */
[----:B------:R-:W-:Y:S01]  /*fff0*/  FMUL.FTZ R31, R34, R27 ;  /* 0x0000001b221f7220 */ /* 0x000fe20000410000 */
[----:B------:R-:W-:Y:S01]  /*10000*/  FMUL.FTZ R4, R18, R5 ;  /* 0x0000000512047220 */ /* 0x000fe20000410000 */
[----:B------:R-:W-:Y:S01]  /*10010*/  FMUL.FTZ R34, R34, R29 ;  /* 0x0000001d22227220 */ /* 0x000fe20000410000 */
[----:B------:R-:W-:Y:S01]  /*10020*/  FMUL.FTZ R18, R18, R7 ;  /* 0x0000000712127220 */ /* 0x000fe20000410000 */
        /* <DEDUP_REMOVED lines=9> */
.L_x_7005:
[----:B------:R-:W-:Y:S05]  /*100c0*/  BSYNC.RECONVERGENT B0 ;  /* 0x0000000000007941 */ /* 0x000fea0003800200 */
.L_x_7004:
[----:B-----5:R4:W-:Y:S02]  /*100d0*/  STS.128 [R2+0x1000], R16 ;  /* 0x0010001002007388 */ /* 0x0209e40000000c00 */
.L_x_7003:
[----:B------:R-:W-:Y:S05]  /*100e0*/  BSYNC.RECONVERGENT B1 ;  /* 0x0000000000017941 */ /* 0x000fea0003800200 */
.L_x_7002:
        /* <DEDUP_REMOVED lines=57> */
.L_x_7009:
[----:B------:R-:W-:Y:S05]  /*10480*/  BSYNC.RECONVERGENT B0 ;  /* 0x0000000000007941 */ /* 0x000fea0003800200 */
.L_x_7008:
[----:B-----5:R1:W-:Y:S02]  /*10490*/  STS.128 [R2+0x3000], R16 ;  /* 0x0030001002007388 */ /* 0x0203e40000000c00 */
.L_x_7007:
[----:B------:R-:W-:Y:S05]  /*104a0*/  BSYNC.RECONVERGENT B1 ;  /* 0x0000000000017941 */ /* 0x000fea0003800200 */
.L_x_7006:
        /* <DEDUP_REMOVED lines=29> */
[----:B----4-:R-:W-:Y:S02]  /*10680*/  LOP3.LUT R27, R4, 0xffff0000, RZ, 0xc0, !PT ;  /* 0xffff0000041b7812 */ /* 0x010fe400078ec0ff */
        /* <DEDUP_REMOVED lines=27> */
.L_x_7013:
[----:B------:R-:W-:Y:S05]  /*10840*/  BSYNC.RECONVERGENT B0 ;  /* 0x0000000000007941 */ /* 0x000fea0003800200 */
.L_x_7012:
[----:B-----5:R4:W-:Y:S02]  /*10850*/  STS.128 [R2+0x5000], R16 ;  /* 0x0050001002007388 */ /* 0x0209e40000000c00 */
.L_x_7011:
[----:B------:R-:W-:Y:S05]  /*10860*/  BSYNC.RECONVERGENT B1 ;  /* 0x0000000000017941 */ /* 0x000fea0003800200 */
.L_x_7010:
        /* <DEDUP_REMOVED lines=23> */
[C---:B-1----:R-:W-:Y:S01]  /*109e0*/  LOP3.LUT R25, R19.reuse, 0xffff0000, RZ, 0xc0, !PT ;  /* 0xffff000013197812 */ /* 0x042fe200078ec0ff */
[----:B------:R-:W-:Y:S01]  /*109f0*/  IMAD.U32 R27, R19, 0x10000, RZ ;  /* 0x00010000131b7824 */ /* 0x000fe200078e00ff */
[C---:B------:R-:W-:Y:S02]  /*10a00*/  SHF.L.U32 R29, R18.reuse, 0x10, RZ ;  /* 0x00000010121d7819 */ /* 0x040fe400000006ff */
[----:B------:R-:W-:Y:S02]  /*10a10*/  LOP3.LUT R31, R18, 0xffff0000, RZ, 0xc0, !PT ;  /* 0xffff0000121f7812 */ /* 0x000fe400078ec0ff */
[----:B--2---:R-:W-:Y:S02]  /*10a20*/  LOP3.LUT R26, R6, 0xffff0000, RZ, 0xc0, !PT ;  /* 0xffff0000061a7812 */ /* 0x004fe400078ec0ff */
[----:B----4-:R-:W-:Y:S02]  /*10a30*/  LOP3.LUT R22, R4, 0xffff0000, RZ, 0xc0, !PT ;  /* 0xffff000004167812 */ /* 0x010fe400078ec0ff */
[----:B------:R-:W-:-:S02]  /*10a40*/  LOP3.LUT R16, R5, 0xffff0000, RZ, 0xc0, !PT ;  /* 0xffff000005107812 */ /* 0x000fc400078ec0ff */
[----:B------:R-:W-:Y:S01]  /*10a50*/  LOP3.LUT R24, R7, 0xffff0000, RZ, 0xc0, !PT ;  /* 0xffff000007187812 */ /* 0x000fe200078ec0ff */
[C---:B------:R-:W-:Y:S01]  /*10a60*/  FMUL.FTZ R19, R3.reuse, R22 ;  /* 0x0000001603137220 */ /* 0x040fe20000410000 */
[----:B------:R-:W-:Y:S01]  /*10a70*/  FMUL.FTZ R3, R3, R26 ;  /* 0x0000001a03037220 */ /* 0x000fe20000410000 */
[C---:B------:R-:W-:Y:S02]  /*10a80*/  FMUL.FTZ R18, R25.reuse, R16 ;  /* 0x0000001019127220 */ /* 0x040fe40000410000 */
[C---:B------:R-:W-:Y:S01]  /*10a90*/  FFMA.FTZ R19, R20.reuse, R26, -R19 ;  /* 0x0000001a14137223 */ /* 0x040fe20000010813 */
[----:B------:R-:W-:Y:S01]  /*10aa0*/  FFMA.FTZ R20, R20, R22, R3 ;  /* 0x0000001614147223 */ /* 0x000fe20000010003 */
[-C--:B------:R-:W-:Y:S01]  /*10ab0*/  FMUL.FTZ R22, R25, R24.reuse ;  /* 0x0000001819167220 */ /* 0x080fe20000410000 */
[----:B------:R-:W-:Y:S01]  /*10ac0*/  FFMA.FTZ R18, R27, R24, -R18 ;  /* 0x000000181b127223 */ /* 0x000fe20000010812 */
[----:B------:R-:W-:Y:S01]  /*10ad0*/  SHF.L.U32 R6, R6, 0x10, RZ ;  /* 0x0000001006067819 */ /* 0x000fe200000006ff */
[----:B------:R-:W-:Y:S01]  /*10ae0*/  IMAD.U32 R24, R5, 0x10000, RZ ;  /* 0x0001000005187824 */ /* 0x000fe200078e00ff */
[----:B------:R-:W-:Y:S01]  /*10af0*/  SHF.L.U32 R26, R7, 0x10, RZ ;  /* 0x00000010071a7819 */ /* 0x000fe200000006ff */
[----:B------:R-:W-:-:S02]  /*10b00*/  IMAD.U32 R4, R4, 0x10000, RZ ;  /* 0x0001000004047824 */ /* 0x000fc400078e00ff */
[----:B------:R-:W-:Y:S01]  /*10b10*/  FFMA.FTZ R27, R27, R16, R22 ;  /* 0x000000101b1b7223 */ /* 0x000fe20000010016 */
[C---:B------:R-:W-:Y:S01]  /*10b20*/  FMUL.FTZ R22, R31.reuse, R24 ;  /* 0x000000181f167220 */ /* 0x040fe20000410000 */
[C---:B------:R-:W-:Y:S01]  /*10b30*/  FMUL.FTZ R3, R30.reuse, R6 ;  /* 0x000000061e037220 */ /* 0x040fe20000410000 */
[----:B------:R-:W-:Y:S01]  /*10b40*/  FMUL.FTZ R16, R30, R4 ;  /* 0x000000041e107220 */ /* 0x000fe20000410000 */
[-C--:B------:R-:W-:Y:S01]  /*10b50*/  FMUL.FTZ R31, R31, R26.reuse ;  /* 0x0000001a1f1f7220 */ /* 0x080fe20000410000 */
[----:B------:R-:W-:Y:S01]  /*10b60*/  FFMA.FTZ R22, R29, R26, -R22 ;  /* 0x0000001a1d167223 */ /* 0x000fe20000010816 */
[C---:B------:R-:W-:Y:S01]  /*10b70*/  FFMA.FTZ R3, R17.reuse, R4, R3 ;  /* 0x0000000411037223 */ /* 0x040fe20000010003 */
[----:B------:R-:W-:Y:S01]  /*10b80*/  FFMA.FTZ R16, R17, R6, -R16 ;  /* 0x0000000611107223 */ /* 0x000fe20000010810 */
[----:B------:R-:W-:Y:S01]  /*10b90*/  FFMA.FTZ R31, R29, R24, R31 ;  /* 0x000000181d1f7223 */ /* 0x000fe2000001001f */
[----:B------:R-:W-:Y:S02]  /*10ba0*/  F2FP.BF16.F32.PACK_AB R17, R20, R19 ;  /* 0x000000131411723e */ /* 0x000fe400000010ff */
[----:B------:R-:W-:-:S02]  /*10bb0*/  F2FP.BF16.F32.PACK_AB R19, R27, R18 ;  /* 0x000000121b13723e */ /* 0x000fc400000010ff */
[----:B------:R-:W-:Y:S02]  /*10bc0*/  F2FP.BF16.F32.PACK_AB R16, R3, R16 ;  /* 0x000000100310723e */ /* 0x000fe400000010ff */
[----:B------:R-:W-:Y:S02]  /*10bd0*/  F2FP.BF16.F32.PACK_AB R18, R31, R22 ;  /* 0x000000161f12723e */ /* 0x000fe400000010ff */
.L_x_7015:
[----:B------:R-:W-:Y:S05]  /*10be0*/  BSYNC.RECONVERGENT B0 ;  /* 0x0000000000007941 */ /* 0x000fea0003800200 */
.L_x_7014:
[----:B-----5:R4:W-:Y:S02]  /*10bf0*/  STS.128 [R2+0x7000], R16 ;  /* 0x0070001002007388 */ /* 0x0209e40000000c00 */
.L_x_7001:
[----:B------:R-:W-:Y:S05]  /*10c00*/  BSYNC.RECONVERGENT B2 ;  /* 0x0000000000027941 */ /* 0x000fea0003800200 */
.L_x_7000:
[----:B------:R-:W-:-:S04]  /*10c10*/  IADD3 R32, PT, PT, R106, 0x30, RZ ;  /* 0x000000306a207810 */ /* 0x000fc80007ffe0ff */
[----:B------:R-:W-:-:S13]  /*10c20*/  ISETP.GE.AND P0, PT, R32, UR14, PT ;  /* 0x0000000e20007c0c */ /* 0x000fda000bf06270 */
[----:B------:R-:W-:Y:S05]  /*10c30*/  @P0 BRA `(.L_x_6966) ;  /* 0x0000006800c80947 */ /* 0x000fea0003800000 */
[----:B------:R-:W3:Y:S01]  /*10c40*/  LDC R3, c[0x0][0x440] ;  /* 0x00011000ff037b82 */ /* 0x000ee20000000800 */
[----:B-12-4-:R-:W-:Y:S01]  /*10c50*/  IMAD.WIDE.U32 R24, R12, 0x60, R36 ;  /* 0x000000600c187825 */ /* 0x016fe200078e0024 */
[----:B------:R-:W-:Y:S03]  /*10c60*/  BSSY.RECONVERGENT B1, `(.L_x_7016) ;  /* 0x000003d000017945 */ /* 0x000fe60003800200 */
[----:B------:R-:W-:Y:S02]  /*10c70*/  IMAD R13, R13, 0x60, RZ ;  /* 0x000000600d0d7824 */ /* 0x000fe400078e02ff */
[----:B------:R-:W-:-:S03]  /*10c80*/  IMAD R12, R101, 0x30, RZ ;  /* 0x00000030650c7824 */ /* 0x000fc600078e02ff */
[----:B------:R-:W-:Y:S02]  /*10c90*/  IADD3 R25, PT, PT, R13, R25, RZ ;  /* 0x000000190d197210 */ /* 0x000fe40007ffe0ff */
[----:B---3--:R-:W-:-:S13]  /*10ca0*/  ISETP.GE.AND P0, PT, R14, R3, PT ;  /* 0x000000030e00720c */ /* 0x008fda0003f06270 */
        /* <DEDUP_REMOVED lines=17> */
[----:B------:R4:W2:Y:S01]  /*10dc0*/  LDG.E.64 R6, desc[UR4][R34.64] ;  /* 0x0000000422067981 */ /* 0x0008a2000c1e1b00 */
[C---:B-----5:R-:W-:Y:S01]  /*10dd0*/  LOP3.LUT R13, R17.reuse, 0xffff0000, RZ, 0xc0, !PT ;  /* 0xffff0000110d7812 */ /* 0x060fe200078ec0ff */
[----:B------:R-:W-:Y:S01]  /*10de0*/  IMAD.U32 R20, R17, 0x10000, RZ ;  /* 0x0001000011147824 */ /* 0x000fe200078e00ff */
[C---:B------:R-:W-:Y:S01]  /*10df0*/  SHF.L.U32 R17, R16.reuse, 0x10, RZ ;  /* 0x0000001010117819 */ /* 0x040fe200000006ff */
[C---:B------:R-:W-:Y:S01]  /*10e00*/  IMAD.U32 R29, R19.reuse, 0x10000, RZ ;  /* 0x00010000131d7824 */ /* 0x040fe200078e00ff */
[----:B------:R-:W-:Y:S02]  /*10e10*/  LOP3.LUT R33, R16, 0xffff0000, RZ, 0xc0, !PT ;  /* 0xffff000010217812 */ /* 0x000fe400078ec0ff */
[----:B------:R-:W-:-:S02]  /*10e20*/  LOP3.LUT R27, R19, 0xffff0000, RZ, 0xc0, !PT ;  /* 0xffff0000131b7812 */ /* 0x000fc400078ec0ff */
[C---:B------:R-:W-:Y:S02]  /*10e30*/  SHF.L.U32 R31, R18.reuse, 0x10, RZ ;  /* 0x00000010121f7819 */ /* 0x040fe400000006ff */
[----:B----4-:R-:W-:Y:S02]  /*10e40*/  LOP3.LUT R34, R18, 0xffff0000, RZ, 0xc0, !PT ;  /* 0xffff000012227812 */ /* 0x010fe400078ec0ff */
[C---:B---3--:R-:W-:Y:S01]  /*10e50*/  LOP3.LUT R22, R4.reuse, 0xffff0000, RZ, 0xc0, !PT ;  /* 0xffff000004167812 */ /* 0x048fe200078ec0ff */
[----:B------:R-:W-:Y:S01]  /*10e60*/  IMAD.U32 R4, R4, 0x10000, RZ ;  /* 0x0001000004047824 */ /* 0x000fe200078e00ff */
[C---:B------:R-:W-:Y:S01]  /*10e70*/  LOP3.LUT R16, R5.reuse, 0xffff0000, RZ, 0xc0, !PT ;  /* 0xffff000005107812 */ /* 0x040fe200078ec0ff */
[----:B------:R-:W-:Y:S01]  /*10e80*/  IMAD.U32 R5, R5, 0x10000, RZ ;  /* 0x0001000005057824 */ /* 0x000fe200078e00ff */
[C---:B--2---:R-:W-:Y:S01]  /*10e90*/  LOP3.LUT R30, R6.reuse, 0xffff0000, RZ, 0xc0, !PT ;  /* 0xffff0000061e7812 */ /* 0x044fe200078ec0ff */
        /* <DEDUP_REMOVED lines=9> */
[----:B------:R-:W-:-:S04]  /*10f30*/  FMUL.FTZ R22, R27, R26 ;  /* 0x0000001a1b167220 */ /* 0x000fc80000410000 */
[----:B------:R-:W-:Y:S01]  /*10f40*/  FFMA.FTZ R29, R29, R16, R22 ;  /* 0x000000101d1d7223 */ /* 0x000fe20000010016 */
[C---:B------:R-:W-:Y:S01]  /*10f50*/  FMUL.FTZ R16, R33.reuse, R4 ;  /* 0x0000000421107220 */ /* 0x040fe20000410000 */
[C---:B------:R-:W-:Y:S01]  /*10f60*/  FMUL.FTZ R22, R34.reuse, R5 ;  /* 0x0000000522167220 */ /* 0x040fe20000410000 */
[-C--:B------:R-:W-:Y:S01]  /*10f70*/  FMUL.FTZ R33, R33, R6.reuse ;  /* 0x0000000621217220 */ /* 0x080fe20000410000 */
[-C--:B------:R-:W-:Y:S01]  /*10f80*/  FMUL.FTZ R34, R34, R7.reuse ;  /* 0x0000000722227220 */ /* 0x080fe20000410000 */
[----:B------:R-:W-:Y:S01]  /*10f90*/  FFMA.FTZ R16, R17, R6, -R16 ;  /* 0x0000000611107223 */ /* 0x000fe20000010810 */
[----:B------:R-:W-:Y:S01]  /*10fa0*/  FFMA.FTZ R22, R31, R7, -R22 ;  /* 0x000000071f167223 */ /* 0x000fe20000010816 */
[----:B------:R-:W-:Y:S01]  /*10fb0*/  FFMA.FTZ R33, R17, R4, R33 ;  /* 0x0000000411217223 */ /* 0x000fe20000010021 */
[----:B------:R-:W-:Y:S01]  /*10fc0*/  FFMA.FTZ R5, R31, R5, R34 ;  /* 0x000000051f057223 */ /* 0x000fe20000010022 */
[----:B------:R-:W-:Y:S02]  /*10fd0*/  F2FP.BF16.F32.PACK_AB R17, R20, R19 ;  /* 0x000000131411723e */ /* 0x000fe400000010ff */
[----:B------:R-:W-:-:S02]  /*10fe0*/  F2FP.BF16.F32.PACK_AB R19, R29, R18 ;  /* 0x000000121d13723e */ /* 0x000fc400000010ff */
[----:B------:R-:W-:Y:S02]  /*10ff0*/  F2FP.BF16.F32.PACK_AB R16, R33, R16 ;  /* 0x000000102110723e */ /* 0x000fe400000010ff */
[----:B------:R-:W-:Y:S02]  /*11000*/  F2FP.BF16.F32.PACK_AB R18, R5, R22 ;  /* 0x000000160512723e */ /* 0x000fe400000010ff */
.L_x_7019:
[----:B------:R-:W-:Y:S05]  /*11010*/  BSYNC.RECONVERGENT B0 ;  /* 0x0000000000007941 */ /* 0x000fea0003800200 */
.L_x_7018:
[----:B-----5:R3:W-:Y:S02]  /*11020*/  STS.128 [R2+0x1800], R16 ;  /* 0x0018001002007388 */ /* 0x0207e40000000c00 */
.L_x_7017:
[----:B------:R-:W-:Y:S05]  /*11030*/  BSYNC.RECONVERGENT B1 ;  /* 0x0000000000017941 */ /* 0x000fea0003800200 */
.L_x_7016:
        /* <DEDUP_REMOVED lines=56> */
.L_x_7023:
[----:B------:R-:W-:Y:S05]  /*113c0*/  BSYNC.RECONVERGENT B0 ;  /* 0x0000000000007941 */ /* 0x000fea0003800200 */
.L_x_7022:
[----:B-----5:R1:W-:Y:S02]  /*113d0*/  STS.128 [R2+0x3800], R16 ;  /* 0x0038001002007388 */ /* 0x0203e40000000c00 */
.L_x_7021:
[----:B------:R-:W-:Y:S05]  /*113e0*/  BSYNC.RECONVERGENT B1 ;  /* 0x0000000000017941 */ /* 0x000fea0003800200 */
.L_x_7020:
        /* <DEDUP_REMOVED lines=9> */
[C---:B------:R-:W-:Y:S01]  /*11480*/  IADD3 R6, P0, PT, R12.reuse, R21, RZ ;  /* 0x000000150c067210 */ /* 0x040fe20007f1e0ff */
        /* <DEDUP_REMOVED lines=46> */
.L_x_7027:
[----:B------:R-:W-:Y:S05]  /*11770*/  BSYNC.RECONVERGENT B0 ;  /* 0x0000000000007941 */ /* 0x000fea0003800200 */
.L_x_7026:
[----:B-----5:R3:W-:Y:S02]  /*11780*/  STS.128 [R2+0x5800], R16 ;  /* 0x0058001002007388 */ /* 0x0207e40000000c00 */
.L_x_7025:
[----:B------:R-:W-:Y:S05]  /*11790*/  BSYNC.RECONVERGENT B1 ;  /* 0x0000000000017941 */ /* 0x000fea0003800200 */
.L_x_7024:
[----:B------:R-:W-:-:S13]  /*117a0*/  ISETP.GE.AND P0, PT, R9, R3, PT ;  /* 0x000000030900720c */ /* 0x000fda0003f06270 */
        /* <DEDUP_REMOVED lines=23> */
[----:B-1----:R-:W-:Y:S02]  /*11920*/  LOP3.LUT R24, R16, 0xffff0000, RZ, 0xc0, !PT ;  /* 0xffff000010187812 */ /* 0x002fe400078ec0ff */
[C---:B------:R-:W-:Y:S02]  /*11930*/  SHF.L.U32 R23, R18.reuse, 0x10, RZ ;  /* 0x0000001012177819 */ /* 0x040fe400000006ff */
[----:B------:R-:W-:Y:S02]  /*11940*/  LOP3.LUT R18, R18, 0xffff0000, RZ, 0xc0, !PT ;  /* 0xffff000012127812 */ /* 0x000fe400078ec0ff */
[----:B--2---:R-:W-:Y:S02]  /*11950*/  LOP3.LUT R17, R4, 0xffff0000, RZ, 0xc0, !PT ;  /* 0xffff000004117812 */ /* 0x004fe400078ec0ff */
        /* <DEDUP_REMOVED lines=8> */
[C---:B------:R-:W-:Y:S01]  /*119e0*/  FFMA.FTZ R16, R3.reuse, R21, -R16 ;  /* 0x0000001503107223 */ /* 0x040fe20000010810 */
[----:B------:R-:W-:Y:S01]  /*119f0*/  FFMA.FTZ R25, R22, R19, -R25 ;  /* 0x0000001316197223 */ /* 0x000fe20000010819 */
[----:B------:R-:W-:Y:S01]  /*11a00*/  SHF.L.U32 R21, R6, 0x10, RZ ;  /* 0x0000001006157819 */ /* 0x000fe200000006ff */
[----:B------:R-:W-:Y:S01]  /*11a10*/  FFMA.FTZ R3, R3, R17, R0 ;  /* 0x0000001103037223 */ /* 0x000fe20000010000 */
[----:B------:R-:W-:Y:S01]  /*11a20*/  FMUL.FTZ R17, R20, R19 ;  /* 0x0000001314117220 */ /* 0x000fe20000410000 */
[----:B------:R-:W-:-:S02]  /*11a30*/  IMAD.U32 R19, R4, 0x10000, RZ ;  /* 0x0001000004137824 */ /* 0x000fc400078e00ff */
[C---:B------:R-:W-:Y:S01]  /*11a40*/  FMUL.FTZ R0, R18.reuse, R5 ;  /* 0x0000000512007220 */ /* 0x040fe20000410000 */
[----:B------:R-:W-:Y:S01]  /*11a50*/  FMUL.FTZ R18, R18, R7 ;  /* 0x0000000712127220 */ /* 0x000fe20000410000 */
[----:B------:R-:W-:Y:S01]  /*11a60*/  FFMA.FTZ R22, R22, R13, R17 ;  /* 0x0000000d16167223 */ /* 0x000fe20000010011 */
[C---:B------:R-:W-:Y:S01]  /*11a70*/  FMUL.FTZ R13, R24.reuse, R19 ;  /* 0x00000013180d7220 */ /* 0x040fe20000410000 */
[----:B------:R-:W-:Y:S01]  /*11a80*/  FMUL.FTZ R24, R24, R21 ;  /* 0x0000001518187220 */ /* 0x000fe20000410000 */
[C---:B------:R-:W-:Y:S01]  /*11a90*/  FFMA.FTZ R0, R23.reuse, R7, -R0 ;  /* 0x0000000717007223 */ /* 0x040fe20000010800 */
[----:B------:R-:W-:Y:S01]  /*11aa0*/  FFMA.FTZ R5, R23, R5, R18 ;  /* 0x0000000517057223 */ /* 0x000fe20000010012 */
[C---:B------:R-:W-:Y:S01]  /*11ab0*/  FFMA.FTZ R13, R12.reuse, R21, -R13 ;  /* 0x000000150c0d7223 */ /* 0x040fe2000001080d */
[----:B------:R-:W-:Y:S01]  /*11ac0*/  FFMA.FTZ R24, R12, R19, R24 ;  /* 0x000000130c187223 */ /* 0x000fe20000010018 */
[----:B------:R-:W-:Y:S02]  /*11ad0*/  F2FP.BF16.F32.PACK_AB R17, R3, R16 ;  /* 0x000000100311723e */ /* 0x000fe400000010ff */
[----:B------:R-:W-:-:S02]  /*11ae0*/  F2FP.BF16.F32.PACK_AB R19, R22, R25 ;  /* 0x000000191613723e */ /* 0x000fc400000010ff */
[----:B------:R-:W-:Y:S02]  /*11af0*/  F2FP.BF16.F32.PACK_AB R16, R24, R13 ;  /* 0x0000000d1810723e */ /* 0x000fe400000010ff */
[----:B------:R-:W-:Y:S02]  /*11b00*/  F2FP.BF16.F32.PACK_AB R18, R5, R0 ;  /* 0x000000000512723e */ /* 0x000fe400000010ff */
.L_x_7029:
[----:B------:R-:W-:Y:S05]  /*11b10*/  BSYNC.RECONVERGENT B0 ;  /* 0x0000000000007941 */ /* 0x000fea0003800200 */
.L_x_7028:
[----:B-----5:R3:W-:Y:S01]  /*11b20*/  STS.128 [R2+0x7800], R16 ;  /* 0x0078001002007388 */ /* 0x0207e20000000c00 */
[----:B------:R-:W-:Y:S05]  /*11b30*/  BRA `(.L_x_6966) ;  /* 0x0000005c00087947 */ /* 0x000fea0003800000 */
.L_x_6967:
        /* <DEDUP_REMOVED lines=96> */
.L_x_7034:
[----:B------:R-:W-:Y:S05]  /*12140*/  BSYNC.RECONVERGENT B0 ;  /* 0x0000000000007941 */ /* 0x000fea0003800200 */
.L_x_7033:
[----:B------:R-:W-:Y:S05]  /*12150*/  BSYNC.RECONVERGENT B1 ;  /* 0x0000000000017941 */ /* 0x000fea0003800200 */
.L_x_7032:
        /* <DEDUP_REMOVED lines=87> */
.L_x_7038:
[----:B------:R-:W-:Y:S05]  /*126d0*/  BSYNC.RECONVERGENT B0 ;  /* 0x0000000000007941 */ /* 0x000fea0003800200 */
.L_x_7037:
[----:B-----5:R4:W-:Y:S02]  /*126e0*/  STS.128 [R2+0x2000], R24 ;  /* 0x0020001802007388 */ /* 0x0209e40000000c00 */
.L_x_7036:
[----:B------:R-:W-:Y:S05]  /*126f0*/  BSYNC.RECONVERGENT B1 ;  /* 0x0000000000017941 */ /* 0x000fea0003800200 */
.L_x_7035:
        /* <DEDUP_REMOVED lines=86> */
.L_x_7042:
[----:B------:R-:W-:Y:S05]  /*12c60*/  BSYNC.RECONVERGENT B0 ;  /* 0x0000000000007941 */ /* 0x000fea0003800200 */
.L_x_7041:
[----:B-----5:R1:W-:Y:S02]  /*12c70*/  STS.128 [R2+0x4000], R24 ;  /* 0x0040001802007388 */ /* 0x0203e40000000c00 */
.L_x_7040:
[----:B------:R-:W-:Y:S05]  /*12c80*/  BSYNC.RECONVERGENT B1 ;  /* 0x0000000000017941 */ /* 0x000fea0003800200 */
.L_x_7039:
        /* <DEDUP_REMOVED lines=85> */
.L_x_7044:
[----:B------:R-:W-:Y:S05]  /*131e0*/  BSYNC.RECONVERGENT B0 ;  /* 0x0000000000007941 */ /* 0x000fea0003800200 */
.L_x_7043:
[----:B-----5:R4:W-:Y:S02]  /*131f0*/  STS.128 [R2+0x6000], R24 ;  /* 0x0060001802007388 */ /* 0x0209e40000000c00 */
.L_x_7031:
[----:B------:R-:W-:Y:S05]  /*13200*/  BSYNC.RECONVERGENT B2 ;  /* 0x0000000000027941 */ /* 0x000fea0003800200 */
.L_x_7030:
        /* <DEDUP_REMOVED lines=95> */
.L_x_7050:
[----:B------:R-:W-:Y:S05]  /*13800*/  BSYNC.RECONVERGENT B0 ;  /* 0x0000000000007941 */ /* 0x000fea0003800200 */
.L_x_7049:
[----:B-----5:R1:W-:Y:S02]  /*13810*/  STS.128 [R2+0x800], R24 ;  /* 0x0008001802007388 */ /* 0x0203e40000000c00 */
.L_x_7048:
[----:B------:R-:W-:Y:S05]  /*13820*/  BSYNC.RECONVERGENT B1 ;  /* 0x0000000000017941 */ /* 0x000fea0003800200 */
.L_x_7047:
        /* <DEDUP_REMOVED lines=88> */
.L_x_7054:
[----:B------:R-:W-:Y:S05]  /*13db0*/  BSYNC.RECONVERGENT B0 ;  /* 0x0000000000007941 */ /* 0x000fea0003800200 */
.L_x_7053:
[----:B-----5:R4:W-:Y:S02]  /*13dc0*/  STS.128 [R2+0x2800], R24 ;  /* 0x0028001802007388 */ /* 0x0209e40000000c00 */
.L_x_7052:
[----:B------:R-:W-:Y:S05]  /*13dd0*/  BSYNC.RECONVERGENT B1 ;  /* 0x0000000000017941 */ /* 0x000fea0003800200 */
.L_x_7051:
        /* <DEDUP_REMOVED lines=88> */
.L_x_7058:
[----:B------:R-:W-:Y:S05]  /*14360*/  BSYNC.RECONVERGENT B0 ;  /* 0x0000000000007941 */ /* 0x000fea0003800200 */
.L_x_7057:
[----:B-----5:R4:W-:Y:S02]  /*14370*/  STS.128 [R2+0x4800], R24 ;  /* 0x0048001802007388 */ /* 0x0209e40000000c00 */
.L_x_7056:
[----:B------:R-:W-:Y:S05]  /*14380*/  BSYNC.RECONVERGENT B1 ;  /* 0x0000000000017941 */ /* 0x000fea0003800200 */
.L_x_7055:
        /* <DEDUP_REMOVED lines=34> */
[----:B----4-:R-:W-:Y:S01]  /*145b0*/  SHF.L.U32 R38, R16, 0x10, RZ ;  /* 0x0000001010267819 */ /* 0x010fe200000006ff */
[C---:B------:R-:W-:Y:S01]  /*145c0*/  IMAD.U32 R7, R17.reuse, 0x10000, RZ ;  /* 0x0001000011077824 */ /* 0x040fe200078e00ff */
[----:B------:R-:W-:Y:S01]  /*145d0*/  LOP3.LUT R41, R17, 0xffff0000, RZ, 0xc0, !PT ;  /* 0xffff000011297812 */ /* 0x000fe200078ec0ff */
[----:B------:R-:W-:Y:S01]  /*145e0*/  IMAD.U32 R40, R18, 0x10000, RZ ;  /* 0x0001000012287824 */ /* 0x000fe200078e00ff */
[----:B------:R-:W-:Y:S01]  /*145f0*/  LOP3.LUT R16, R16, 0xffff0000, RZ, 0xc0, !PT ;  /* 0xffff000010107812 */ /* 0x000fe200078ec0ff */
[----:B---3--:R-:W-:Y:S01]  /*14600*/  IMAD.U32 R45, R24, 0x10000, RZ ;  /* 0x00010000182d7824 */ /* 0x008fe200078e00ff */
[----:B------:R-:W-:Y:S01]  /*14610*/  SHF.L.U32 R17, R19, 0x10, RZ ;  /* 0x0000001013117819 */ /* 0x000fe200000006ff */
        /* <DEDUP_REMOVED lines=16> */
[----:B------:R-:W-:Y:S01]  /*14720*/  @!P0 FADD.FTZ R18, -R18, -RZ ;  /* 0x800000ff12128221 */ /* 0x000fe20000010100 */
[----:B------:R-:W-:Y:S01]  /*14730*/  FMUL.FTZ R43, R43, R16 ;  /* 0x000000102b2b7220 */ /* 0x000fe20000410000 */
[----:B------:R-:W-:Y:S01]  /*14740*/  FMUL.FTZ R26, R26, R17 ;  /* 0x000000111a1a7220 */ /* 0x000fe20000410000 */
[----:B------:R-:W-:-:S02]  /*14750*/  IMAD.U32 R7, R21, 0x10000, RZ ;  /* 0x0001000015077824 */ /* 0x000fc400078e00ff */
[----:B------:R-:W-:Y:S01]  /*14760*/  FMUL.FTZ R44, R44, R19 ;  /* 0x000000132c2c7220 */ /* 0x000fe20000410000 */
[----:B------:R-:W-:Y:S01]  /*14770*/  SHF.L.U32 R17, R20, 0x10, RZ ;  /* 0x0000001014117819 */ /* 0x000fe200000006ff */
[----:B------:R-:W-:Y:S01]  /*14780*/  FMUL.FTZ R41, R42, R41 ;  /* 0x000000292a297220 */ /* 0x000fe20000410000 */
[----:B------:R-:W-:Y:S01]  /*14790*/  LOP3.LUT R16, R20, 0xffff0000, RZ, 0xc0, !PT ;  /* 0xffff000014107812 */ /* 0x000fe200078ec0ff */
[----:B------:R-:W-:Y:S01]  /*147a0*/  FMUL.FTZ R45, R45, R38 ;  /* 0x000000262d2d7220 */ /* 0x000fe20000410000 */
[----:B------:R-:W-:Y:S01]  /*147b0*/  LOP3.LUT R21, R21, 0xffff0000, RZ, 0xc0, !PT ;  /* 0xffff000015157812 */ /* 0x000fe200078ec0ff */
[----:B------:R-:W-:Y:S01]  /*147c0*/  FMUL.FTZ R25, R25, R18 ;  /* 0x0000001219197220 */ /* 0x000fe20000410000 */
[----:B------:R-:W-:Y:S01]  /*147d0*/  SHF.L.U32 R20, R22, 0x10, RZ ;  /* 0x0000001016147819 */ /* 0x000fe200000006ff */
[----:B------:R-:W-:Y:S01]  /*147e0*/  @!P0 FADD.FTZ R40, -R40, -RZ ;  /* 0x800000ff28288221 */ /* 0x000fe20000010100 */
[----:B------:R-:W-:Y:S01]  /*147f0*/  LOP3.LUT R19, R22, 0xffff0000, RZ, 0xc0, !PT ;  /* 0xffff000016137812 */ /* 0x000fe200078ec0ff */
[C---:B------:R-:W-:Y:S01]  /*14800*/  IMAD.U32 R18, R23.reuse, 0x10000, RZ ;  /* 0x0001000017127824 */ /* 0x040fe200078e00ff */
        /* <DEDUP_REMOVED lines=16> */
[----:B------:R-:W-:Y:S02]  /*14910*/  MOV R7, R17 ;  /* 0x0000001100077202 */ /* 0x000fe40000000f00 */
.L_x_7060:
[----:B------:R-:W-:Y:S05]  /*14920*/  BSYNC.RECONVERGENT B0 ;  /* 0x0000000000007941 */ /* 0x000fea0003800200 */
.L_x_7059:
[----:B-----5:R1:W-:Y:S02]  /*14930*/  STS.128 [R2+0x6800], R4 ;  /* 0x0068000402007388 */ /* 0x0203e40000000c00 */
.L_x_7046:
[----:B------:R-:W-:Y:S05]  /*14940*/  BSYNC.RECONVERGENT B2 ;  /* 0x0000000000027941 */ /* 0x000fea0003800200 */
.L_x_7045:
        /* <DEDUP_REMOVED lines=95> */
.L_x_7066:
[----:B------:R-:W-:Y:S05]  /*14f40*/  BSYNC.RECONVERGENT B0 ;  /* 0x0000000000007941 */ /* 0x000fea0003800200 */
.L_x_7065:
[----:B-----5:R4:W-:Y:S02]  /*14f50*/  STS.128 [R2+0x1000], R24 ;  /* 0x0010001802007388 */ /* 0x0209e40000000c00 */
.L_x_7064:
[----:B------:R-:W-:Y:S05]  /*14f60*/  BSYNC.RECONVERGENT B1 ;  /* 0x0000000000017941 */ /* 0x000fea0003800200 */
.L_x_7063:
        /* <DEDUP_REMOVED lines=87> */
.L_x_7070:
[----:B------:R-:W-:Y:S05]  /*154e0*/  BSYNC.RECONVERGENT B0 ;  /* 0x0000000000007941 */ /* 0x000fea0003800200 */
.L_x_7069:
[----:B-----5:R1:W-:Y:S02]  /*154f0*/  STS.128 [R2+0x3000], R24 ;  /* 0x0030001802007388 */ /* 0x0203e40000000c00 */
.L_x_7068:
[----:B------:R-:W-:Y:S05]  /*15500*/  BSYNC.RECONVERGENT B1 ;  /* 0x0000000000017941 */ /* 0x000fea0003800200 */
.L_x_7067:
        /* <DEDUP_REMOVED lines=87> */
.L_x_7074:
[----:B------:R-:W-:Y:S05]  /*15a80*/  BSYNC.RECONVERGENT B0 ;  /* 0x0000000000007941 */ /* 0x000fea0003800200 */
.L_x_7073:
[----:B-----5:R4:W-:Y:S02]  /*15a90*/  STS.128 [R2+0x5000], R24 ;  /* 0x0050001802007388 */ /* 0x0209e40000000c00 */
.L_x_7072:
[----:B------:R-:W-:Y:S05]  /*15aa0*/  BSYNC.RECONVERGENT B1 ;  /* 0x0000000000017941 */ /* 0x000fea0003800200 */
.L_x_7071:
        /* <DEDUP_REMOVED lines=87> */
.L_x_7076:
[----:B------:R-:W-:Y:S05]  /*16020*/  BSYNC.RECONVERGENT B0 ;  /* 0x0000000000007941 */ /* 0x000fea0003800200 */
.L_x_7075:
[----:B-----5:R1:W-:Y:S02]  /*16030*/  STS.128 [R2+0x7000], R4 ;  /* 0x0070000402007388 */ /* 0x0203e40000000c00 */
.L_x_7062:
[----:B------:R-:W-:Y:S05]  /*16040*/  BSYNC.RECONVERGENT B2 ;  /* 0x0000000000027941 */ /* 0x000fea0003800200 */
.L_x_7061:
[----:B------:R-:W-:-:S04]  /*16050*/  IADD3 R32, PT, PT, R106, 0x30, RZ ;  /* 0x000000306a207810 */ /* 0x000fc80007ffe0ff */
[----:B------:R-:W-:-:S13]  /*16060*/  ISETP.GE.AND P0, PT, R32, UR10, PT ;  /* 0x0000000a20007c0c */ /* 0x000fda000bf06270 */
[----:B------:R-:W-:Y:S05]  /*16070*/  @P0 BRA `(.L_x_6966) ;  /* 0x0000001400b80947 */ /* 0x000fea0003800000 */
[----:B-12-4-:R-:W1:Y:S01]  /*16080*/  LDC R34, c[0x0][0x440] ;  /* 0x00011000ff227b82 */ /* 0x016e620000000800 */
[----:B---3--:R-:W-:Y:S01]  /*16090*/  IMAD.WIDE.U32 R36, R12, 0x60, R36 ;  /* 0x000000600c247825 */ /* 0x008fe200078e0024 */
[----:B------:R-:W-:Y:S03]  /*160a0*/  BSSY.RECONVERGENT B1, `(.L_x_7077) ;  /* 0x000005d000017945 */ /* 0x000fe60003800200 */
[----:B------:R-:W-:Y:S02]  /*160b0*/  IMAD R13, R13, 0x60, RZ ;  /* 0x000000600d0d7824 */ /* 0x000fe400078e02ff */
[----:B------:R-:W-:-:S03]  /*160c0*/  IMAD R12, R101, 0x30, RZ ;  /* 0x00000030650c7824 */ /* 0x000fc600078e02ff */
        /* <DEDUP_REMOVED lines=88> */
.L_x_7080:
[----:B------:R-:W-:Y:S05]  /*16650*/  BSYNC.RECONVERGENT B0 ;  /* 0x0000000000007941 */ /* 0x000fea0003800200 */
.L_x_7079:
[----:B-----5:R3:W-:Y:S02]  /*16660*/  STS.128 [R2+0x1800], R24 ;  /* 0x0018001802007388 */ /* 0x0207e40000000c00 */
.L_x_7078:
[----:B------:R-:W-:Y:S05]  /*16670*/  BSYNC.RECONVERGENT B1 ;  /* 0x0000000000017941 */ /* 0x000fea0003800200 */
.L_x_7077:
        /* <DEDUP_REMOVED lines=88> */
.L_x_7084:
[----:B------:R-:W-:Y:S05]  /*16c00*/  BSYNC.RECONVERGENT B0 ;  /* 0x0000000000007941 */ /* 0x000fea0003800200 */
.L_x_7083:
[----:B-----5:R1:W-:Y:S02]  /*16c10*/  STS.128 [R2+0x3800], R24 ;  /* 0x0038001802007388 */ /* 0x0203e40000000c00 */
.L_x_7082:
[----:B------:R-:W-:Y:S05]  /*16c20*/  BSYNC.RECONVERGENT B1 ;  /* 0x0000000000017941 */ /* 0x000fea0003800200 */
.L_x_7081:
        /* <DEDUP_REMOVED lines=88> */
.L_x_7088:
[----:B------:R-:W-:Y:S05]  /*171b0*/  BSYNC.RECONVERGENT B0 ;  /* 0x0000000000007941 */ /* 0x000fea0003800200 */
.L_x_7087:
[----:B-----5:R3:W-:Y:S02]  /*171c0*/  STS.128 [R2+0x5800], R24 ;  /* 0x0058001802007388 */ /* 0x0207e40000000c00 */
.L_x_7086:
[----:B------:R-:W-:Y:S05]  /*171d0*/  BSYNC.RECONVERGENT B1 ;  /* 0x0000000000017941 */ /* 0x000fea0003800200 */
.L_x_7085:
        /* <DEDUP_REMOVED lines=54> */
[----:B------:R-:W-:Y:S01]  /*17540*/  @!P0 FADD.FTZ R35, -R35, -RZ ;  /* 0x800000ff23238221 */ /* 0x000fe20000010100 */
        /* <DEDUP_REMOVED lines=31> */
.L_x_7090:
[----:B------:R-:W-:Y:S05]  /*17740*/  BSYNC.RECONVERGENT B0 ;  /* 0x0000000000007941 */ /* 0x000fea0003800200 */
.L_x_7089:
[----:B-----5:R1:W-:Y:S02]  /*17750*/  STS.128 [R2+0x7800], R4 ;  /* 0x0078000402007388 */ /* 0x0203e40000000c00 */
.L_x_6966:
[----:B------:R-:W-:Y:S05]  /*17760*/  BSYNC.RECONVERGENT B3 ;  /* 0x0000000000037941 */ /* 0x000fea0003800200 */
.L_x_6958:
        /* <DEDUP_REMOVED lines=12> */
[----:B-1----:R-:W-:Y:S01]  /*17830*/  @!P3 IMAD.MOV.U32 R4, RZ, RZ, R228 ;  /* 0x000000ffff04b224 */ /* 0x002fe200078e00e4 */
        /* <DEDUP_REMOVED lines=23> */
.L_x_7092:
[----:B------:R-:W-:Y:S05]  /*179b0*/  BSYNC.RECONVERGENT B0 ;  /* 0x0000000000007941 */ /* 0x000fea0003800200 */
.L_x_7091:
        /* <DEDUP_REMOVED lines=29> */
.L_x_7094:
[----:B------:R-:W-:Y:S05]  /*17b90*/  BSYNC.RECONVERGENT B0 ;  /* 0x0000000000007941 */ /* 0x000fea0003800200 */
.L_x_7093:
        /* <DEDUP_REMOVED lines=31> */
.L_x_7096:
[----:B------:R-:W-:Y:S05]  /*17d90*/  BSYNC.RECONVERGENT B0 ;  /* 0x0000000000007941 */ /* 0x000fea0003800200 */
.L_x_7095:
        /* <DEDUP_REMOVED lines=32> */
.L_x_7098:
[----:B------:R-:W-:Y:S05]  /*17fa0*/  BSYNC.RECONVERGENT B0 ;  /* 0x0000000000007941 */ /* 0x000fea0003800200 */
.L_x_7097:
[----:B------:R-:W2:Y:S01]  /*17fb0*/  LDCU.64 UR10, c[0x0][0x540] ;  /* 0x0000a800ff0a77ac */ /* 0x000ea20008000a00 */
[----:B------:R-:W0:Y:S01]  /*17fc0*/  LDGDEPBAR ;  /* 0x00000000000079af */ /* 0x000e220000000000 */
[----:B------:R-:W3:Y:S01]  /*17fd0*/  LDCU.64 UR8, c[0x0][0x538] ;  /* 0x0000a700ff0877ac */ /* 0x000ee20008000a00 */
[----:B------:R-:W-:Y:S01]  /*17fe0*/  UMOV UR16, UR28 ;  /* 0x0000001c00107c82 */ /* 0x000fe20008000000 */
[----:B------:R-:W-:Y:S02]  /*17ff0*/  UMOV UR17, UR31 ;  /* 0x0000001f00117c82 */ /* 0x000fe40008000000 */
[----:B--2---:R-:W-:-:S04]  /*18000*/  UIMAD.WIDE.U32 UR16, UR23, UR10, UR16 ;  /* 0x0000000a171072a5 */ /* 0x004fc8000f8e0010 */
[----:B------:R-:W-:Y:S02]  /*18010*/  UIMAD UR11, UR23, UR11, UR17 ;  /* 0x0000000b170b72a4 */ /* 0x000fe4000f8e0211 */
[----:B---3--:R-:W-:Y:S01]  /*18020*/  ULEA UR8, UP0, UR16, UR8, 0x2 ;  /* 0x0000000810087291 */ /* 0x008fe2000f8010ff */
[----:B------:R-:W-:-:S04]  /*18030*/  DEPBAR.LE SB0, 0x0 ;  /* 0x000080000000791a */ /* 0x000fc80000000000 */
[----:B------:R-:W-:Y:S01]  /*18040*/  ULEA.HI.X UR9, UR16, UR9, UR11, 0x2, UP0 ;  /* 0x0000000910097291 */ /* 0x000fe200080f140b */
[----:B-1----:R-:W-:-:S05]  /*18050*/  MOV R4, UR8 ;  /* 0x0000000800047c02 */ /* 0x002fca0008000f00 */
[----:B------:R-:W-:Y:S01]  /*18060*/  MOV R5, UR9 ;  /* 0x0000000900057c02 */ /* 0x000fe20008000f00 */
[----:B------:R-:W1:Y:S04]  /*18070*/  LDCU UR8, c[0x0][0x458] ;  /* 0x00008b00ff0877ac */ /* 0x000e680008000800 */
[----:B------:R-:W2:Y:S01]  /*18080*/  LDG.E R3, desc[UR4][R4.64] ;  /* 0x0000000404037981 */ /* 0x000ea2000c1e1900 */
[----:B------:R-:W-:Y:S01]  /*18090*/  BSSY.RECONVERGENT B0, `(.L_x_7099) ;  /* 0x0000029000007945 */ /* 0x000fe20003800200 */
[----:B------:R-:W-:Y:S01]  /*180a0*/  SHF.L.U32 R12, R66, 0x1, RZ ;  /* 0x00000001420c7819 */ /* 0x000fe200000006ff */
[----:B-1----:R-:W2:Y:S01]  /*180b0*/  MUFU.RCP R0, UR8 ;  /* 0x0000000800007d08 */ /* 0x002ea20008001000 */
        /* <DEDUP_REMOVED lines=34> */
.L_x_7100:
[----:B------:R2:W-:Y:S04]  /*182e0*/  STS.128 [R2+0x10000], RZ ;  /* 0x010000ff02007388 */ /* 0x0005e80000000c00 */
[----:B------:R2:W-:Y:S04]  /*182f0*/  STS.128 [R2+0x12000], RZ ;  /* 0x012000ff02007388 */ /* 0x0005e80000000c00 */
[----:B------:R2:W-:Y:S04]  /*18300*/  STS.128 [R2+0x14000], RZ ;  /* 0x014000ff02007388 */ /* 0x0005e80000000c00 */
[----:B------:R2:W-:Y:S02]  /*18310*/  STS.128 [R2+0x16000], RZ ;  /* 0x016000ff02007388 */ /* 0x0005e40000000c00 */
.L_x_7101:
[----:B------:R-:W-:Y:S05]  /*18320*/  BSYNC.RECONVERGENT B0 ;  /* 0x0000000000007941 */ /* 0x000fea0003800200 */
.L_x_7099:
[----:B------:R-:W-:Y:S01]  /*18330*/  ISETP.GE.AND P0, PT, R28, UR15, PT ;  /* 0x0000000f1c007c0c */ /* 0x000fe2000bf06270 */
[----:B------:R-:W-:Y:S01]  /*18340*/  IMAD.SHL.U32 R212, R66, 0x20, RZ ;  /* 0x0000002042d47824 */ /* 0x000fe200078e00ff */
[--C-:B------:R-:W-:Y:S01]  /*18350*/  LOP3.LUT R0, R103, 0x8, R66.reuse, 0x78, !PT ;  /* 0x0000000867007812 */ /* 0x100fe200078e7842 */
        /* <DEDUP_REMOVED lines=41> */
.L_x_7103:
[----:B------:R-:W-:Y:S05]  /*185f0*/  BSYNC.RECONVERGENT B0 ;  /* 0x0000000000007941 */ /* 0x000fea0003800200 */
.L_x_7102:
        /* <DEDUP_REMOVED lines=8> */
[----:B-1----:R-:W1:Y:S01]  /*18680*/  LDC.64 R4, c[0x0][0x3c0] ;  /* 0x0000f000ff047b82 */ /* 0x002e620000000a00 */
        /* <DEDUP_REMOVED lines=27> */
.L_x_7105:
[----:B------:R-:W-:Y:S05]  /*18840*/  BSYNC.RECONVERGENT B0 ;  /* 0x0000000000007941 */ /* 0x000fea0003800200 */
.L_x_7104:
[----:B------:R1:W-:Y:S01]  /*18850*/  @P5 STS.128 [R2+0x11800], RZ ;  /* 0x011800ff02005388 */ /* 0x0003e20000000c00 */
[----:B------:R-:W-:Y:S03]  /*18860*/  BSSY.RECONVERGENT B0, `(.L_x_7106) ;  /* 0x0000022000007945 */ /* 0x000fe60003800200 */
[----:B------:R1:W-:Y:S04]  /*18870*/  @P5 STS.128 [R2+0x13800], RZ ;  /* 0x013800ff02005388 */ /* 0x0003e80000000c00 */
[----:B------:R1:W-:Y:S04]  /*18880*/  @P5 STS.128 [R2+0x15800], RZ ;  /* 0x015800ff02005388 */ /* 0x0003e80000000c00 */
[----:B------:R1:W-:Y:S01]  /*18890*/  @P5 STS.128 [R2+0x17800], RZ ;  /* 0x017800ff02005388 */ /* 0x0003e20000000c00 */
[----:B------:R-:W-:Y:S05]  /*188a0*/  @P5 BRA `(.L_x_7107) ;  /* 0x0000000000745947 */ /* 0x000fea0003800000 */
[----:B-1----:R-:W1:Y:S01]  /*188b0*/  LDC.64 R4, c[0x0][0x3c0] ;  /* 0x0000f000ff047b82 */ /* 0x002e620000000a00 */
        /* <DEDUP_REMOVED lines=28> */
.L_x_7107:
[----:B------:R-:W-:Y:S05]  /*18a80*/  BSYNC.RECONVERGENT B0 ;  /* 0x0000000000007941 */ /* 0x000fea0003800200 */
.L_x_7106:
[----:B----4-:R-:W-:Y:S01]  /*18a90*/  LDSM.16.M88.4 R16, [R98] ;  /* 0x000000006210783b */ /* 0x010fe20000000200 */
[----:B------:R-:W-:Y:S01]  /*18aa0*/  IMAD.MOV.U32 R8, RZ, RZ, 0x20 ;  /* 0x00000020ff087424 */ /* 0x000fe200078e00ff */
[----:B------:R-:W-:Y:S01]  /*18ab0*/  LOP3.LUT P0, RZ, R66, 0x2, RZ, 0xc0, !PT ;  /* 0x0000000242ff7812 */ /* 0x000fe2000780c0ff */
[----:B------:R-:W-:Y:S01]  /*18ac0*/  VIADD R65, R97, UR6 ;  /* 0x0000000661417c36 */ /* 0x000fe20008000000 */
[----:B------:R-:W4:Y:S01]  /*18ad0*/  LDSM.16.M88.4 R36, [R97+UR6+0x8000] ;  /* 0x008000066124783b */ /* 0x000f220008000200 */
[----:B------:R-:W-:Y:S01]  /*18ae0*/  IMAD.MOV.U32 R13, RZ, RZ, 0x40 ;  /* 0x00000040ff0d7424 */ /* 0x000fe200078e00ff */
[----:B------:R-:W-:Y:S01]  /*18af0*/  SEL R8, R8, 0xffffffe0, !P0 ;  /* 0xffffffe008087807 */ /* 0x000fe20004000000 */
[----:B------:R-:W2:Y:S01]  /*18b00*/  LDCU UR8, c[0x0][0x508] ;  /* 0x0000a100ff0877ac */ /* 0x000ea20008000800 */
[----:B------:R-:W3:Y:S01]  /*18b10*/  LDSM.16.M88.4 R28, [R97+UR6+0x8800] ;  /* 0x00880006611c783b */ /* 0x000ee20008000200 */
[----:B------:R-:W-:Y:S01]  /*18b20*/  ISETP.NE.AND P0, PT, R67, RZ, PT ;  /* 0x000000ff4300720c */ /* 0x000fe20003f05270 */
[----:B------:R-:W-:Y:S01]  /*18b30*/  IMAD.U32 R234, RZ, RZ, UR27 ;  /* 0x0000001bffea7e24 */ /* 0x000fe2000f8e00ff */
[----:B------:R-:W-:Y:S01]  /*18b40*/  SHF.R.U32.HI R213, RZ, 0x1, R66 ;  /* 0x00000001ffd57819 */ /* 0x000fe20000011642 */
[----:B------:R-:W3:Y:S01]  /*18b50*/  LDSM.16.M88.4 R72, [R97+UR6+0x9000] ;  /* 0x009000066148783b */ /* 0x000ee20008000200 */
[--C-:B------:R-:W-:Y:S01]  /*18b60*/  IMAD.IADD R96, R98, 0x1, R8.reuse ;  /* 0x0000000162607824 */ /* 0x100fe200078e0208 */
[----:B------:R-:W-:Y:S01]  /*18b70*/  SEL R13, R13, 0xffffffc0, !P0 ;  /* 0xffffffc00d0d7807 */ /* 0x000fe20004000000 */
[C---:B------:R-:W-:Y:S01]  /*18b80*/  IMAD.IADD R0, R65.reuse, 0x1, R8 ;  /* 0x0000000141007824 */ /* 0x040fe200078e0208 */
[----:B-1----:R-:W1:Y:S01]  /*18b90*/  LDSM.16.M88.4 R4, [R97+UR6+0x9800] ;  /* 0x009800066104783b */ /* 0x002e620008000200 */
[----:B------:R-:W-:Y:S01]  /*18ba0*/  LOP3.LUT R12, R12, 0x6, RZ, 0xc0, !PT ;  /* 0x000000060c0c7812 */ /* 0x000fe200078ec0ff */
[----:B------:R-:W-:Y:S01]  /*18bb0*/  UISETP.GT.AND UP0, UPT, UR30, UR7, UPT ;  /* 0x000000071e00728c */ /* 0x000fe2000bf04270 */
[--C-:B------:R-:W-:Y:S01]  /*18bc0*/  IMAD.IADD R67, R98, 0x1, R13.reuse ;  /* 0x0000000162437824 */ /* 0x100fe200078e020d */
[----:B------:R-:W-:Y:S01]  /*18bd0*/  LDSM.16.M88.4 R56, [R96] ;  /* 0x000000006038783b */ /* 0x000fe20000000200 */
[----:B------:R-:W-:-:S02]  /*18be0*/  IMAD.IADD R65, R65, 0x1, R13 ;  /* 0x0000000141417824 */ /* 0x000fc400078e020d */
[C---:B------:R-:W-:Y:S01]  /*18bf0*/  IMAD.IADD R64, R8.reuse, 0x1, R67 ;  /* 0x0000000108407824 */ /* 0x040fe200078e0243 */
[----:B------:R-:W1:Y:S01]  /*18c00*/  LDSM.16.M88.4 R52, [R0+0x8000] ;  /* 0x008000000034783b */ /* 0x000e620000000200 */
[----:B------:R-:W-:Y:S01]  /*18c10*/  IMAD.IADD R3, R8, 0x1, R65 ;  /* 0x0000000108037824 */ /* 0x000fe200078e0241 */
[----:B--2---:R-:W-:Y:S02]  /*18c20*/  UIADD3 UR8, UPT, UPT, UR27, UR8, -UR21 ;  /* 0x000000081b087290 */ /* 0x004fe4000fffe815 */
[----:B------:R-:W2:Y:S04]  /*18c30*/  LDSM.16.M88.4 R44, [R0+0x8800] ;  /* 0x00880000002c783b */ /* 0x000ea80000000200 */
[----:B------:R-:W2:Y:S04]  /*18c40*/  LDSM.16.M88.4 R80, [R0+0x9000] ;  /* 0x009000000050783b */ /* 0x000ea80000000200 */
[----:B------:R-:W2:Y:S04]  /*18c50*/  LDSM.16.M88.4 R48, [R0+0x9800] ;  /* 0x009800000030783b */ /* 0x000ea80000000200 */
[----:B------:R-:W-:Y:S01]  /*18c60*/  LDSM.16.M88.4 R20, [R67] ;  /* 0x000000004314783b */ /* 0x000fe20000000200 */
[C---:B----4-:R-:W-:Y:S03]  /*18c70*/  HMMA.16816.F32.BF16 R40, R16.reuse, R36, RZ ;  /* 0x000000241028723c */ /* 0x050fe600000418ff */
[----:B------:R-:W-:Y:S04]  /*18c80*/  LDSM.16.M88.4 R24, [R65+0x8800] ;  /* 0x008800004118783b */ /* 0x000fe80000000200 */
[----:B------:R-:W-:Y:S01]  /*18c90*/  LDSM.16.M88.4 R84, [R0+0xb800] ;  /* 0x00b800000054783b */ /* 0x000fe20000000200 */
[C---:B---3--:R-:W-:Y:S03]  /*18ca0*/  HMMA.16816.F32.BF16 R32, R16.reuse, R28, RZ ;  /* 0x0000001c1020723c */ /* 0x048fe600000418ff */
[----:B------:R-:W-:Y:S04]  /*18cb0*/  LDSM.16.M88.4 R92, [R3+0xa800] ;  /* 0x00a80000035c783b */ /* 0x000fe80000000200 */
[----:B------:R-:W-:Y:S01]  /*18cc0*/  LDSM.16.M88.4 R88, [R3+0xb000] ;  /* 0x00b000000358783b */ /* 0x000fe20000000200 */
[C---:B-----5:R-:W-:Y:S03]  /*18cd0*/  HMMA.16816.F32.BF16 R76, R16.reuse, R72, RZ ;  /* 0x00000048104c723c */ /* 0x060fe600000418ff */
[----:B------:R-:W0:Y:S05]  /*18ce0*/  LDGDEPBAR ;  /* 0x00000000000079af */ /* 0x000e2a0000000000 */
[C---:B------:R-:W-:Y:S08]  /*18cf0*/  HMMA.16816.F32.BF16 R36, R16.reuse, R38, RZ ;  /* 0x000000261024723c */ /* 0x040ff000000418ff */
[C---:B------:R-:W-:Y:S08]  /*18d00*/  HMMA.16816.F32.BF16 R28, R16.reuse, R30, RZ ;  /* 0x0000001e101c723c */ /* 0x040ff000000418ff */
[C---:B------:R-:W-:Y:S08]  /*18d10*/  HMMA.16816.F32.BF16 R72, R16.reuse, R74, RZ ;  /* 0x0000004a1048723c */ /* 0x040ff000000418ff */
[C---:B-1----:R-:W-:Y:S08]  /*18d20*/  HMMA.16816.F32.BF16 R68, R16.reuse, R4, RZ ;  /* 0x000000041044723c */ /* 0x042ff000000418ff */
[----:B------:R-:W-:Y:S01]  /*18d30*/  HMMA.16816.F32.BF16 R16, R16, R6, RZ ;  /* 0x000000061010723c */ /* 0x000fe200000418ff */
[----:B------:R-:W1:Y:S07]  /*18d40*/  LDSM.16.M88.4 R4, [R65+0x8000] ;  /* 0x008000004104783b */ /* 0x000e6e0000000200 */
[C---:B------:R-:W-:Y:S08]  /*18d50*/  HMMA.16816.F32.BF16 R40, R56.reuse, R52, R40 ;  /* 0x000000343828723c */ /* 0x040ff00000041828 */
        /* <DEDUP_REMOVED lines=10> */
[----:B------:R-:W-:Y:S04]  /*18e00*/  LDSM.16.M88.4 R48, [R64] ;  /* 0x000000004030783b */ /* 0x000fe80000000200 */
[----:B------:R-:W4:Y:S03]  /*18e10*/  LDSM.16.M88.4 R16, [R3+0x8000] ;  /* 0x008000000310783b */ /* 0x000f260000000200 */
[C---:B-1----:R-:W-:Y:S08]  /*18e20*/  HMMA.16816.F32.BF16 R40, R20.reuse, R4, R40 ;  /* 0x000000041428723c */ /* 0x042ff00000041828 */
[C---:B------:R-:W-:Y:S01]  /*18e30*/  HMMA.16816.F32.BF16 R36, R20.reuse, R6, R36 ;  /* 0x000000061424723c */ /* 0x040fe20000041824 */
[----:B------:R-:W1:Y:S07]  /*18e40*/  LDSM.16.M88.4 R4, [R3+0x8800] ;  /* 0x008800000304783b */ /* 0x000e6e0000000200 */
[C---:B------:R-:W-:Y:S08]  /*18e50*/  HMMA.16816.F32.BF16 R32, R20.reuse, R24, R32 ;  /* 0x000000181420723c */ /* 0x040ff00000041820 */
[C---:B------:R-:W-:Y:S01]  /*18e60*/  HMMA.16816.F32.BF16 R28, R20.reuse, R26, R28 ;  /* 0x0000001a141c723c */ /* 0x040fe2000004181c */
[----:B------:R-:W1:Y:S07]  /*18e70*/  LDSM.16.M88.4 R24, [R3+0x9000] ;  /* 0x009000000318783b */ /* 0x000e6e0000000200 */
[C---:B---3--:R-:W-:Y:S08]  /*18e80*/  HMMA.16816.F32.BF16 R76, R20.reuse, R52, R76 ;  /* 0x00000034144c723c */ /* 0x048ff0000004184c */
[C---:B------:R-:W-:Y:S01]  /*18e90*/  HMMA.16816.F32.BF16 R72, R20.reuse, R54, R72 ;  /* 0x000000361448723c */ /* 0x040fe20000041848 */
[----:B------:R-:W3:Y:S07]  /*18ea0*/  LDSM.16.M88.4 R52, [R3+0x9800] ;  /* 0x009800000334783b */ /* 0x000eee0000000200 */
[C---:B--2---:R-:W-:Y:S08]  /*18eb0*/  HMMA.16816.F32.BF16 R68, R20.reuse, R44, R68 ;  /* 0x0000002c1444723c */ /* 0x044ff00000041844 */
[----:B------:R-:W-:Y:S01]  /*18ec0*/  HMMA.16816.F32.BF16 R56, R20, R46, R56 ;  /* 0x0000002e1438723c */ /* 0x000fe20000041838 */
[----:B------:R-:W-:Y:S04]  /*18ed0*/  LDSM.16.M88.4 R20, [R98+0x2000] ;  /* 0x002000006214783b */ /* 0x000fe80000000200 */
[----:B------:R-:W2:Y:S03]  /*18ee0*/  LDSM.16.M88.4 R44, [R97+UR6+0xa000] ;  /* 0x00a00006612c783b */ /* 0x000ea60008000200 */
[C---:B----4-:R-:W-:Y:S08]  /*18ef0*/  HMMA.16816.F32.BF16 R40, R48.reuse, R16, R40 ;  /* 0x000000103028723c */ /* 0x050ff00000041828 */
[C---:B------:R-:W-:Y:S01]  /*18f00*/  HMMA.16816.F32.BF16 R36, R48.reuse, R18, R36 ;  /* 0x000000123024723c */ /* 0x040fe20000041824 */
[----:B------:R-:W4:Y:S07]  /*18f10*/  LDSM.16.M88.4 R16, [R97+UR6+0xa800] ;  /* 0x00a800066110783b */ /* 0x000f2e0008000200 */
[C---:B-1----:R-:W-:Y:S08]  /*18f20*/  HMMA.16816.F32.BF16 R32, R48.reuse, R4, R32 ;  /* 0x000000043020723c */ /* 0x042ff00000041820 */
[C---:B------:R-:W-:Y:S01]  /*18f30*/  HMMA.16816.F32.BF16 R28, R48.reuse, R6, R28 ;  /* 0x00000006301c723c */ /* 0x040fe2000004181c */
[----:B------:R-:W1:Y:S07]  /*18f40*/  LDSM.16.M88.4 R4, [R97+UR6+0xb000] ;  /* 0x00b000066104783b */ /* 0x000e6e0008000200 */
[C---:B------:R-:W-:Y:S08]  /*18f50*/  HMMA.16816.F32.BF16 R76, R48.reuse, R24, R76 ;  /* 0x00000018304c723c */ /* 0x040ff0000004184c */
[C---:B------:R-:W-:Y:S01]  /*18f60*/  HMMA.16816.F32.BF16 R72, R48.reuse, R26, R72 ;  /* 0x0000001a3048723c */ /* 0x040fe20000041848 */
[----:B------:R-:W1:Y:S07]  /*18f70*/  LDSM.16.M88.4 R24, [R97+UR6+0xb800] ;  /* 0x00b800066118783b */ /* 0x000e6e0008000200 */
[C---:B---3--:R-:W-:Y:S08]  /*18f80*/  HMMA.16816.F32.BF16 R68, R48.reuse, R52, R68 ;  /* 0x000000343044723c */ /* 0x048ff00000041844 */
[----:B------:R-:W-:Y:S01]  /*18f90*/  HMMA.16816.F32.BF16 R56, R48, R54, R56 ;  /* 0x000000363038723c */ /* 0x000fe20000041838 */
[----:B------:R-:W-:Y:S04]  /*18fa0*/  LDSM.16.M88.4 R48, [R96+0x2000] ;  /* 0x002000006030783b */ /* 0x000fe80000000200 */
[----:B------:R-:W3:Y:S03]  /*18fb0*/  LDSM.16.M88.4 R52, [R0+0xa000] ;  /* 0x00a000000034783b */ /* 0x000ee60000000200 */
[C---:B--2---:R-:W-:Y:S08]  /*18fc0*/  HMMA.16816.F32.BF16 R40, R20.reuse, R44, R40 ;  /* 0x0000002c1428723c */ /* 0x044ff00000041828 */
[C---:B------:R-:W-:Y:S01]  /*18fd0*/  HMMA.16816.F32.BF16 R36, R20.reuse, R46, R36 ;  /* 0x0000002e1424723c */ /* 0x040fe20000041824 */
[----:B------:R-:W-:Y:S07]  /*18fe0*/  LDSM.16.M88.4 R44, [R65+0xa000] ;  /* 0x00a00000412c783b */ /* 0x000fee0000000200 */
[C---:B----4-:R-:W-:Y:S08]  /*18ff0*/  HMMA.16816.F32.BF16 R32, R20.reuse, R16, R32 ;  /* 0x000000101420723c */ /* 0x050ff00000041820 */
[C---:B------:R-:W-:Y:S01]  /*19000*/  HMMA.16816.F32.BF16 R28, R20.reuse, R18, R28 ;  /* 0x00000012141c723c */ /* 0x040fe2000004181c */
[----:B------:R-:W2:Y:S07]  /*19010*/  LDSM.16.M88.4 R16, [R0+0xa800] ;  /* 0x00a800000010783b */ /* 0x000eae0000000200 */
[C---:B-1----:R-:W-:Y:S08]  /*19020*/  HMMA.16816.F32.BF16 R76, R20.reuse, R4, R76 ;  /* 0x00000004144c723c */ /* 0x042ff0000004184c */
[C---:B------:R-:W-:Y:S01]  /*19030*/  HMMA.16816.F32.BF16 R72, R20.reuse, R6, R72 ;  /* 0x000000061448723c */ /* 0x040fe20000041848 */
[----:B------:R-:W1:Y:S07]  /*19040*/  LDSM.16.M88.4 R4, [R0+0xb000] ;  /* 0x00b000000004783b */ /* 0x000e6e0000000200 */
[C---:B------:R-:W-:Y:S08]  /*19050*/  HMMA.16816.F32.BF16 R68, R20.reuse, R24, R68 ;  /* 0x000000181444723c */ /* 0x040ff00000041844 */
[----:B------:R-:W-:Y:S01]  /*19060*/  HMMA.16816.F32.BF16 R56, R20, R26, R56 ;  /* 0x0000001a1438723c */ /* 0x000fe20000041838 */
[----:B------:R-:W4:Y:S04]  /*19070*/  LDSM.16.M88.4 R24, [R67+0x2000] ;  /* 0x002000004318783b */ /* 0x000f280000000200 */
[----:B------:R-:W4:Y:S03]  /*19080*/  LDSM.16.M88.4 R20, [R65+0xa800] ;  /* 0x00a800004114783b */ /* 0x000f260000000200 */
[C---:B---3--:R-:W-:Y:S08]  /*19090*/  HMMA.16816.F32.BF16 R40, R48.reuse, R52, R40 ;  /* 0x000000343028723c */ /* 0x048ff00000041828 */
[C---:B------:R-:W-:Y:S01]  /*190a0*/  HMMA.16816.F32.BF16 R36, R48.reuse, R54, R36 ;  /* 0x000000363024723c */ /* 0x040fe20000041824 */
[----:B------:R-:W3:Y:S07]  /*190b0*/  LDSM.16.M88.4 R52, [R65+0xb800] ;  /* 0x00b800004134783b */ /* 0x000eee0000000200 */
[C---:B--2---:R-:W-:Y:S08]  /*190c0*/  HMMA.16816.F32.BF16 R32, R48.reuse, R16, R32 ;  /* 0x000000103020723c */ /* 0x044ff00000041820 */
[C---:B------:R-:W-:Y:S01]  /*190d0*/  HMMA.16816.F32.BF16 R28, R48.reuse, R18, R28 ;  /* 0x00000012301c723c */ /* 0x040fe2000004181c */
[----:B------:R-:W-:Y:S07]  /*190e0*/  LDSM.16.M88.4 R16, [R64+0x2000] ;  /* 0x002000004010783b */ /* 0x000fee0000000200 */
[C---:B-1----:R-:W-:Y:S08]  /*190f0*/  HMMA.16816.F32.BF16 R76, R48.reuse, R4, R76 ;  /* 0x00000004304c723c */ /* 0x042ff0000004184c */
[C---:B------:R-:W-:Y:S01]  /*19100*/  HMMA.16816.F32.BF16 R72, R48.reuse, R6, R72 ;  /* 0x000000063048723c */ /* 0x040fe20000041848 */
[----:B------:R-:W1:Y:S07]  /*19110*/  LDSM.16.M88.4 R4, [R3+0xa000] ;  /* 0x00a000000304783b */ /* 0x000e6e0000000200 */
[C---:B------:R-:W-:Y:S08]  /*19120*/  HMMA.16816.F32.BF16 R68, R48.reuse, R84, R68 ;  /* 0x000000543044723c */ /* 0x040ff00000041844 */
[----:B------:R-:W-:Y:S01]  /*19130*/  HMMA.16816.F32.BF16 R56, R48, R86, R56 ;  /* 0x000000563038723c */ /* 0x000fe20000041838 */
[----:B------:R-:W2:Y:S04]  /*19140*/  LDSM.16.M88.4 R48, [R3+0xb800] ;  /* 0x00b800000330783b */ /* 0x000ea80000000200 */
[----:B------:R-:W-:Y:S03]  /*19150*/  LDSM.16.M88.4 R84, [R97+UR6+0xc800] ;  /* 0x00c800066154783b */ /* 0x000fe60008000200 */
[C---:B----4-:R-:W-:Y:S08]  /*19160*/  HMMA.16816.F32.BF16 R40, R24.reuse, R44, R40 ;  /* 0x0000002c1828723c */ /* 0x050ff00000041828 */
[C---:B------:R-:W-:Y:S01]  /*19170*/  HMMA.16816.F32.BF16 R36, R24.reuse, R46, R36 ;  /* 0x0000002e1824723c */ /* 0x040fe20000041824 */
[----:B------:R-:W-:Y:S07]  /*19180*/  LDSM.16.M88.4 R44, [R97+UR6+0xc000] ;  /* 0x00c00006612c783b */ /* 0x000fee0008000200 */
[C---:B------:R-:W-:Y:S08]  /*19190*/  HMMA.16816.F32.BF16 R32, R24.reuse, R20, R32 ;  /* 0x000000141820723c */ /* 0x040ff00000041820 */
[C---:B------:R-:W-:Y:S01]  /*191a0*/  HMMA.16816.F32.BF16 R28, R24.reuse, R22, R28 ;  /* 0x00000016181c723c */ /* 0x040fe2000004181c */
[----:B------:R-:W4:Y:S07]  /*191b0*/  LDSM.16.M88.4 R20, [R98+0x4000] ;  /* 0x004000006214783b */ /* 0x000f2e0000000200 */
[C---:B------:R-:W-:Y:S08]  /*191c0*/  HMMA.16816.F32.BF16 R76, R24.reuse, R80, R76 ;  /* 0x00000050184c723c */ /* 0x040ff0000004184c */
[C---:B------:R-:W-:Y:S01]  /*191d0*/  HMMA.16816.F32.BF16 R72, R24.reuse, R82, R72 ;  /* 0x000000521848723c */ /* 0x040fe20000041848 */
[----:B------:R-:W4:Y:S07]  /*191e0*/  LDSM.16.M88.4 R80, [R97+UR6+0xd000] ;  /* 0x00d000066150783b */ /* 0x000f2e0008000200 */
[C---:B---3--:R-:W-:Y:S08]  /*191f0*/  HMMA.16816.F32.BF16 R68, R24.reuse, R52, R68 ;  /* 0x000000341844723c */ /* 0x048ff00000041844 */
[----:B------:R-:W-:Y:S01]  /*19200*/  HMMA.16816.F32.BF16 R56, R24, R54, R56 ;  /* 0x000000361838723c */ /* 0x000fe20000041838 */
[----:B------:R-:W3:Y:S04]  /*19210*/  LDSM.16.M88.4 R52, [R97+UR6+0xd800] ;  /* 0x00d800066134783b */ /* 0x000ee80008000200 */
        /* <DEDUP_REMOVED lines=38> */
[----:B------:R-:W4:Y:S04]  /*19480*/  LDSM.16.M88.4 R44, [R3+0xc800] ;  /* 0x00c80000032c783b */ /* 0x000f280000000200 */
[----:B------:R-:W4:Y:S03]  /*19490*/  LDSM.16.M88.4 R24, [R3+0xd000] ;  /* 0x00d000000318783b */ /* 0x000f260000000200 */
[C---:B---3--:R-:W-:Y:S08]  /*194a0*/  HMMA.16816.F32.BF16 R40, R52.reuse, R20, R40 ;  /* 0x000000143428723c */ /* 0x048ff00000041828 */
[C---:B------:R-:W-:Y:S01]  /*194b0*/  HMMA.16816.F32.BF16 R36, R52.reuse, R22, R36 ;  /* 0x000000163424723c */ /* 0x040fe20000041824 */
[----:B------:R-:W3:Y:S07]  /*194c0*/  LDSM.16.M88.4 R20, [R3+0xd800] ;  /* 0x00d800000314783b */ /* 0x000eee0000000200 */
        /* <DEDUP_REMOVED lines=8> */
[----:B------:R-:W-:Y:S04]  /*19550*/  LDSM.16.M88.4 R52, [R0+0xe000] ;  /* 0x00e000000034783b */ /* 0x000fe80000000200 */
[----:B------:R-:W-:Y:S03]  /*19560*/  LDSM.16.M88.4 R80, [R97+UR6+0xf800] ;  /* 0x00f800066150783b */ /* 0x000fe60008000200 */
[C---:B--2---:R-:W-:Y:S08]  /*19570*/  HMMA.16816.F32.BF16 R40, R16.reuse, R48, R40 ;  /* 0x000000301028723c */ /* 0x044ff00000041828 */
[C---:B------:R-:W-:Y:S01]  /*19580*/  HMMA.16816.F32.BF16 R36, R16.reuse, R50, R36 ;  /* 0x000000321024723c */ /* 0x040fe20000041824 */
[----:B------:R-:W-:Y:S07]  /*19590*/  LDSM.16.M88.4 R48, [R0+0xe800] ;  /* 0x00e800000030783b */ /* 0x000fee0000000200 */
[C---:B----4-:R-:W-:Y:S08]  /*195a0*/  HMMA.16816.F32.BF16 R32, R16.reuse, R44, R32 ;  /* 0x0000002c1020723c */ /* 0x050ff00000041820 */
[C---:B------:R-:W-:Y:S01]  /*195b0*/  HMMA.16816.F32.BF16 R28, R16.reuse, R46, R28 ;  /* 0x0000002e101c723c */ /* 0x040fe2000004181c */
[----:B------:R-:W-:Y:S07]  /*195c0*/  LDSM.16.M88.4 R44, [R0+0xf000] ;  /* 0x00f00000002c783b */ /* 0x000fee0000000200 */
[C---:B------:R-:W-:Y:S08]  /*195d0*/  HMMA.16816.F32.BF16 R76, R16.reuse, R24, R76 ;  /* 0x00000018104c723c */ /* 0x040ff0000004184c */
[C---:B------:R-:W-:Y:S01]  /*195e0*/  HMMA.16816.F32.BF16 R72, R16.reuse, R26, R72 ;  /* 0x0000001a1048723c */ /* 0x040fe20000041848 */
[----:B------:R2:W-:Y:S07]  /*195f0*/  LDSM.16.M88.4 R24, [R0+0xf800] ;  /* 0x00f800000018783b */ /* 0x0005ee0000000200 */
[C---:B---3--:R-:W-:Y:S08]  /*19600*/  HMMA.16816.F32.BF16 R68, R16.reuse, R20, R68 ;  /* 0x000000141044723c */ /* 0x048ff00000041844 */
[----:B------:R-:W-:Y:S01]  /*19610*/  HMMA.16816.F32.BF16 R56, R16, R22, R56 ;  /* 0x000000161038723c */ /* 0x000fe20000041838 */
[----:B------:R-:W3:Y:S04]  /*19620*/  LDSM.16.M88.4 R16, [R96+0x6000] ;  /* 0x006000006010783b */ /* 0x000ee80000000200 */
[----:B------:R-:W-:Y:S03]  /*19630*/  LDSM.16.M88.4 R20, [R65+0xe000] ;  /* 0x00e000004114783b */ /* 0x000fe60000000200 */
[----:B------:R-:W-:Y:S01]  /*19640*/  HMMA.16816.F32.BF16 R32, R88, R92, R32 ;  /* 0x0000005c5820723c */ /* 0x000fe20000041820 */
[----:B--2---:R-:W-:-:S07]  /*19650*/  LOP3.LUT R0, R213, 0x1f0, RZ, 0xc0, !PT ;  /* 0x000001f0d5007812 */ /* 0x004fce00078ec0ff */
[C---:B-1----:R-:W-:Y:S08]  /*19660*/  HMMA.16816.F32.BF16 R40, R88.reuse, R4, R40 ;  /* 0x000000045828723c */ /* 0x042ff00000041828 */
[C---:B------:R-:W-:Y:S01]  /*19670*/  HMMA.16816.F32.BF16 R36, R88.reuse, R6, R36 ;  /* 0x000000065824723c */ /* 0x040fe20000041824 */
[----:B------:R-:W1:Y:S07]  /*19680*/  LDSM.16.M88.4 R4, [R67+0x6000] ;  /* 0x006000004304783b */ /* 0x000e6e0000000200 */
[C---:B------:R-:W-:Y:S08]  /*19690*/  HMMA.16816.F32.BF16 R28, R88.reuse, R94, R28 ;  /* 0x0000005e581c723c */ /* 0x040ff0000004181c */
[----:B------:R-:W-:Y:S08]  /*196a0*/  HMMA.16816.F32.BF16 R76, R88, R84, R76 ;  /* 0x00000054584c723c */ /* 0x000ff0000004184c */
[C---:B---3--:R-:W-:Y:S08]  /*196b0*/  HMMA.16816.F32.BF16 R32, R16.reuse, R48, R32 ;  /* 0x000000301020723c */ /* 0x048ff00000041820 */
[C---:B------:R-:W-:Y:S08]  /*196c0*/  HMMA.16816.F32.BF16 R40, R16.reuse, R52, R40 ;  /* 0x000000341028723c */ /* 0x040ff00000041828 */
[C---:B------:R-:W-:Y:S01]  /*196d0*/  HMMA.16816.F32.BF16 R36, R16.reuse, R54, R36 ;  /* 0x000000361024723c */ /* 0x040fe20000041824 */
[----:B------:R-:W-:Y:S07]  /*196e0*/  LDSM.16.M88.4 R52, [R3+0xe000] ;  /* 0x00e000000334783b */ /* 0x000fee0000000200 */
[----:B------:R-:W-:Y:S01]  /*196f0*/  HMMA.16816.F32.BF16 R48, R16, R50, R28 ;  /* 0x000000321030723c */ /* 0x000fe2000004181c */
[----:B------:R-:W2:Y:S07]  /*19700*/  LDSM.16.M88.4 R28, [R64+0x6000] ;  /* 0x00600000401c783b */ /* 0x000eae0000000200 */
[----:B-1----:R-:W-:Y:S01]  /*19710*/  HMMA.16816.F32.BF16 R40, R4, R20, R40 ;  /* 0x000000140428723c */ /* 0x002fe20000041828 */
[----:B------:R-:W-:-:S04]  /*19720*/  SHF.R.U32.HI R21, RZ, 0x2, R66 ;  /* 0x00000002ff157819 */ /* 0x000fc80000011642 */
[----:B------:R-:W-:-:S03]  /*19730*/  LOP3.LUT R21, R21, 0x7, RZ, 0xc0, !PT ;  /* 0x0000000715157812 */ /* 0x000fc600078ec0ff */
[----:B------:R-:W-:Y:S01]  /*19740*/  HMMA.16816.F32.BF16 R72, R88, R86, R72 ;  /* 0x000000565848723c */ /* 0x000fe20000041848 */
[----:B------:R-:W-:-:S05]  /*19750*/  IADD3 R21, PT, PT, R21, UR26, R0 ;  /* 0x0000001a15157c10 */ /* 0x000fca000fffe000 */
[----:B------:R-:W-:Y:S02]  /*19760*/  VIADD R166, R21, UR27 ;  /* 0x0000001b15a67c36 */ /* 0x000fe40008000000 */
[----:B------:R-:W-:Y:S02]  /*19770*/  HMMA.16816.F32.BF16 R68, R88, R80, R68 ;  /* 0x000000505844723c */ /* 0x000fe40000041844 */
[C---:B------:R-:W-:Y:S01]  /*19780*/  VIADD R165, R166.reuse, 0x8 ;  /* 0x00000008a6a57836 */ /* 0x040fe20000000000 */
[----:B------:R-:W-:-:S04]  /*19790*/  VIADDMNMX R237, R166, -UR24, RZ, !PT ;  /* 0x80000018a6ed7c46 */ /* 0x000fc8000f8001ff */
[----:B------:R-:W-:Y:S01]  /*197a0*/  VIADDMNMX R235, R165, -UR24, RZ, !PT ;  /* 0x80000018a5eb7c46 */ /* 0x000fe2000f8001ff */
[----:B------:R-:W-:Y:S08]  /*197b0*/  HMMA.16816.F32.BF16 R56, R88, R82, R56 ;  /* 0x000000525838723c */ /* 0x000ff00000041838 */
[----:B------:R-:W-:Y:S01]  /*197c0*/  HMMA.16816.F32.BF16 R76, R16, R44, R76 ;  /* 0x0000002c104c723c */ /* 0x000fe2000004184c */
[----:B------:R-:W-:-:S04]  /*197d0*/  VIADD R44, R12, UR29 ;  /* 0x0000001d0c2c7c36 */ /* 0x000fc80008000000 */
[C---:B------:R-:W-:Y:S01]  /*197e0*/  VIADD R80, R44.reuse, 0x38 ;  /* 0x000000382c507836 */ /* 0x040fe20000000000 */
[C---:B------:R-:W-:Y:S01]  /*197f0*/  ISETP.GE.AND P0, PT, R44.reuse, R237, PT ;  /* 0x000000ed2c00720c */ /* 0x040fe20003f06270 */
[----:B------:R-:W-:Y:S01]  /*19800*/  VIADD R12, R44, UR21 ;  /* 0x000000152c0c7c36 */ /* 0x000fe20008000000 */
[----:B--2---:R-:W-:Y:S01]  /*19810*/  HMMA.16816.F32.BF16 R40, R28, R52, R40 ;  /* 0x000000341c28723c */ /* 0x004fe20000041828 */
[----:B------:R-:W-:Y:S02]  /*19820*/  VIADD R52, R80, UR21 ;  /* 0x0000001550347c36 */ /* 0x000fe40008000000 */
[----:B------:R-:W-:-:S05]  /*19830*/  VIADD R20, R44, 0x1 ;  /* 0x000000012c147836 */ /* 0x000fca0000000000 */
[----:B------:R-:W-:Y:S01]  /*19840*/  HMMA.16816.F32.BF16 R72, R16, R46, R72 ;  /* 0x0000002e1048723c */ /* 0x000fe20000041848 */
[C---:B------:R-:W-:Y:S02]  /*19850*/  ISETP.GE.AND P5, PT, R20.reuse, R237, PT ;  /* 0x000000ed1400720c */ /* 0x040fe40003fa6270 */
[----:B------:R-:W-:-:S05]  /*19860*/  ISETP.GE.AND P2, PT, R20, R235, PT ;  /* 0x000000eb1400720c */ /* 0x000fca0003f46270 */
[----:B------:R-:W-:Y:S01]  /*19870*/  HMMA.16816.F32.BF16 R68, R16, R24, R68 ;  /* 0x000000181044723c */ /* 0x000fe20000041844 */
[----:B------:R-:W-:Y:S01]  /*19880*/  IADD3 R25, PT, PT, R166, 0x30, -R52 ;  /* 0x00000030a6197810 */ /* 0x000fe20007ffe834 */
[----:B------:R-:W-:-:S03]  /*19890*/  VIADD R24, R44, 0x8 ;  /* 0x000000082c187836 */ /* 0x000fc60000000000 */
[----:B------:R-:W-:Y:S02]  /*198a0*/  IABS R25, R25 ;  /* 0x0000001900197213 */ /* 0x000fe40000000000 */
[----:B------:R-:W-:Y:S01]  /*198b0*/  ISETP.GE.AND P4, PT, R24, R237, PT ;  /* 0x000000ed1800720c */ /* 0x000fe20003f86270 */
[----:B------:R-:W-:Y:S01]  /*198c0*/  HMMA.16816.F32.BF16 R56, R16, R26, R56 ;  /* 0x0000001a1038723c */ /* 0x000fe20000041838 */
[----:B------:R-:W-:Y:S01]  /*198d0*/  VIADD R17, R21, UR8 ;  /* 0x0000000815117c36 */ /* 0x000fe20008000000 */
[C---:B------:R-:W-:Y:S01]  /*198e0*/  IADD3 R16, PT, PT, R166.reuse, 0x37, -R52 ;  /* 0x00000037a6107810 */ /* 0x040fe20007ffe834 */
[----:B------:R-:W-:Y:S01]  /*198f0*/  IMAD.IADD R21, R165, 0x1, -R12 ;  /* 0x00000001a5157824 */ /* 0x000fe200078e0a0c */
[----:B------:R-:W-:Y:S02]  /*19900*/  I2FP.F32.S32 R25, R25 ;  /* 0x0000001900197245 */ /* 0x000fe40000201400 */
[C---:B------:R-:W-:Y:S02]  /*19910*/  VIADDMNMX R236, R17.reuse, 0x1, R234, PT ;  /* 0x0000000111ec7846 */ /* 0x040fe400038001ea */
[----:B------:R-:W-:Y:S01]  /*19920*/  HMMA.16816.F32.BF16 R36, R4, R22, R36 ;  /* 0x000000160424723c */ /* 0x000fe20000041824 */
[----:B------:R-:W-:Y:S01]  /*19930*/  IMAD.IADD R23, R166, 0x1, -R12 ;  /* 0x00000001a6177824 */ /* 0x000fe200078e0a0c */
[----:B------:R-:W-:-:S02]  /*19940*/  VIADDMNMX R234, R17, 0x9, R234, PT ;  /* 0x0000000911ea7846 */ /* 0x000fc400038001ea */
[----:B------:R-:W-:Y:S02]  /*19950*/  IABS R12, R16 ;  /* 0x00000010000c7213 */ /* 0x000fe40000000000 */
[----:B------:R-:W1:Y:S01]  /*19960*/  LDSM.16.M88.4 R16, [R65+0xe800] ;  /* 0x00e800004110783b */ /* 0x000e620000000200 */
[----:B------:R-:W-:Y:S02]  /*19970*/  IABS R23, R23 ;  /* 0x0000001700177213 */ /* 0x000fe40000000000 */
[----:B------:R-:W-:Y:S02]  /*19980*/  IABS R21, R21 ;  /* 0x0000001500157213 */ /* 0x000fe40000000000 */
[----:B------:R-:W-:Y:S02]  /*19990*/  I2FP.F32.S32 R23, R23 ;  /* 0x0000001700177245 */ /* 0x000fe40000201400 */
[----:B------:R-:W-:Y:S02]  /*199a0*/  I2FP.F32.S32 R21, R21 ;  /* 0x0000001500157245 */ /* 0x000fe40000201400 */
[C---:B------:R-:W-:Y:S01]  /*199b0*/  ISETP.GE.AND P3, PT, R20.reuse, R236, PT ;  /* 0x000000ec1400720c */ /* 0x040fe20003f66270 */
[----:B------:R-:W-:Y:S01]  /*199c0*/  FFMA.FTZ R40, R23, -UR14, R40 ;  /* 0x8000000e17287c23 */ /* 0x000fe20008010028 */
[----:B------:R-:W-:Y:S01]  /*199d0*/  ISETP.GE.AND P6, PT, R20, R234, PT ;  /* 0x000000ea1400720c */ /* 0x000fe20003fc6270 */
[----:B------:R-:W-:Y:S01]  /*199e0*/  FFMA.FTZ R42, R21, -UR14, R42 ;  /* 0x8000000e152a7c23 */ /* 0x000fe2000801002a */
[----:B------:R-:W-:Y:S01]  /*199f0*/  I2FP.F32.S32 R12, R12 ;  /* 0x0000000c000c7245 */ /* 0x000fe20000201400 */
[----:B------:R-:W2:Y:S01]  /*19a00*/  LDSM.16.M88.4 R20, [R3+0xe800] ;  /* 0x00e800000314783b */ /* 0x000ea20000000200 */
[----:B------:R-:W-:Y:S01]  /*19a10*/  HMMA.16816.F32.BF16 R36, R28, R54, R36 ;  /* 0x000000361c24723c */ /* 0x000fe20000041824 */
[----:B------:R-:W-:-:S02]  /*19a20*/  ISETP.GE.AND P1, PT, R44, R236, PT ;  /* 0x000000ec2c00720c */ /* 0x000fc40003f26270 */
[----:B------:R-:W-:Y:S01]  /*19a30*/  FFMA.FTZ R41, R12, -UR14, R41 ;  /* 0x8000000e0c297c23 */ /* 0x000fe20008010029 */
[----:B------:R-:W-:Y:S02]  /*19a40*/  IADD3 R12, PT, PT, R165, 0x37, -R52 ;  /* 0x00000037a50c7810 */ /* 0x000fe40007ffe834 */
[----:B------:R-:W-:Y:S02]  /*19a50*/  FSEL R40, R40, -INF , P0 ;  /* 0xff80000028287808 */ /* 0x000fe40000000000 */
[----:B------:R-:W-:Y:S02]  /*19a60*/  IABS R12, R12 ;  /* 0x0000000c000c7213 */ /* 0x000fe40000000000 */
[----:B------:R-:W-:Y:S02]  /*19a70*/  ISETP.GE.AND P0, PT, R44, R235, PT ;  /* 0x000000eb2c00720c */ /* 0x000fe40003f06270 */
[----:B------:R-:W-:Y:S02]  /*19a80*/  I2FP.F32.S32 R12, R12 ;  /* 0x0000000c000c7245 */ /* 0x000fe40000201400 */
[----:B------:R-:W-:-:S02]  /*19a90*/  FSEL R46, R40, -INF , !P1 ;  /* 0xff800000282e7808 */ /* 0x000fc40004800000 */
[----:B------:R-:W-:Y:S01]  /*19aa0*/  ISETP.GE.AND P1, PT, R44, R234, PT ;  /* 0x000000ea2c00720c */ /* 0x000fe20003f26270 */
[----:B------:R-:W-:Y:S01]  /*19ab0*/  FFMA.FTZ R43, R12, -UR14, R43 ;  /* 0x8000000e0c2b7c23 */ /* 0x000fe2000801002b */
[----:B------:R-:W-:Y:S01]  /*19ac0*/  FSEL R45, R42, -INF , P0 ;  /* 0xff8000002a2d7808 */ /* 0x000fe20000000000 */
[----:B------:R-:W-:Y:S01]  /*19ad0*/  FFMA.FTZ R25, R25, -UR14, R36 ;  /* 0x8000000e19197c23 */ /* 0x000fe20008010024 */
[----:B------:R-:W-:Y:S01]  /*19ae0*/  FSEL R54, R41, -INF , P5 ;  /* 0xff80000029367808 */ /* 0x000fe20002800000 */
[----:B------:R-:W-:Y:S01]  /*19af0*/  VIADD R12, R44, 0x9 ;  /* 0x000000092c0c7836 */ /* 0x000fe20000000000 */
[----:B------:R-:W-:Y:S02]  /*19b00*/  FSEL R45, R45, -INF , !P1 ;  /* 0xff8000002d2d7808 */ /* 0x000fe40004800000 */
[----:B------:R-:W-:Y:S01]  /*19b10*/  ISETP.GE.AND P0, PT, R24, R235, PT ;  /* 0x000000eb1800720c */ /* 0x000fe20003f06270 */
[----:B-1----:R-:W-:Y:S01]  /*19b20*/  HMMA.16816.F32.BF16 R32, R4, R16, R32 ;  /* 0x000000100420723c */ /* 0x002fe20000041820 */
[----:B------:R-:W-:-:S02]  /*19b30*/  IADD3 R16, PT, PT, R165, 0x30, -R52 ;  /* 0x00000030a5107810 */ /* 0x000fc40007ffe834 */
[----:B------:R-:W-:Y:S02]  /*19b40*/  IADD3 R17, PT, PT, R166, 0x2f, -R52 ;  /* 0x0000002fa6117810 */ /* 0x000fe40007ffe834 */
[----:B------:R-:W-:Y:S02]  /*19b50*/  IABS R16, R16 ;  /* 0x0000001000107213 */ /* 0x000fe40000000000 */
[----:B------:R-:W-:Y:S02]  /*19b60*/  IABS R17, R17 ;  /* 0x0000001100117213 */ /* 0x000fe40000000000 */
[C---:B------:R-:W-:Y:S02]  /*19b70*/  ISETP.GE.AND P1, PT, R24.reuse, R236, PT ;  /* 0x000000ec1800720c */ /* 0x040fe40003f26270 */
[----:B------:R-:W-:Y:S01]  /*19b80*/  ISETP.GE.AND P5, PT, R24, R234, PT ;  /* 0x000000ea1800720c */ /* 0x000fe20003fa6270 */
[----:B------:R-:W-:Y:S01]  /*19b90*/  IMAD.MOV.U32 R24, RZ, RZ, R16 ;  /* 0x000000ffff187224 */ /* 0x000fe200078e0010 */
[----:B------:R-:W-:Y:S01]  /*19ba0*/  FSEL R43, R43, -INF , P2 ;  /* 0xff8000002b2b7808 */ /* 0x000fe20001000000 */
[----:B------:R-:W-:Y:S01]  /*19bb0*/  IMAD.MOV.U32 R16, RZ, RZ, R17 ;  /* 0x000000ffff107224 */ /* 0x000fe200078e0011 */
[----:B------:R-:W-:-:S02]  /*19bc0*/  FSEL R54, R54, -INF , !P3 ;  /* 0xff80000036367808 */ /* 0x000fc40005800000 */
[----:B------:R-:W-:Y:S02]  /*19bd0*/  FSEL R47, R43, -INF , !P6 ;  /* 0xff8000002b2f7808 */ /* 0x000fe40007000000 */
[----:B------:R-:W-:Y:S01]  /*19be0*/  FSEL R82, R25, -INF , P4 ;  /* 0xff80000019527808 */ /* 0x000fe20002000000 */
[----:B--2---:R-:W-:Y:S01]  /*19bf0*/  HMMA.16816.F32.BF16 R32, R28, R20, R32 ;  /* 0x000000141c20723c */ /* 0x004fe20000041820 */
[----:B------:R-:W-:Y:S01]  /*19c00*/  ISETP.GE.AND P3, PT, R12, R237, PT ;  /* 0x000000ed0c00720c */ /* 0x000fe20003f66270 */
[----:B------:R-:W-:Y:S01]  /*19c10*/  VIADD R20, R44, 0x10 ;  /* 0x000000102c147836 */ /* 0x000fe20000000000 */
[C---:B------:R-:W-:Y:S02]  /*19c20*/  ISETP.GE.AND P2, PT, R12.reuse, R235, PT ;  /* 0x000000eb0c00720c */ /* 0x040fe40003f46270 */
[----:B------:R-:W-:Y:S02]  /*19c30*/  I2FP.F32.S32 R17, R24 ;  /* 0x0000001800117245 */ /* 0x000fe40000201400 */
[C---:B------:R-:W-:Y:S01]  /*19c40*/  ISETP.GE.AND P6, PT, R12.reuse, R236, PT ;  /* 0x000000ec0c00720c */ /* 0x040fe20003fc6270 */
[----:B------:R-:W1:Y:S01]  /*19c50*/  LDSM.16.M88.4 R24, [R65+0xf000] ;  /* 0x00f000004118783b */ /* 0x000e620000000200 */
[----:B------:R-:W-:Y:S01]  /*19c60*/  ISETP.GE.AND P4, PT, R12, R234, PT ;  /* 0x000000ea0c00720c */ /* 0x000fe20003f86270 */
[----:B------:R-:W-:Y:S01]  /*19c70*/  FFMA.FTZ R17, R17, -UR14, R38 ;  /* 0x8000000e11117c23 */ /* 0x000fe20008010026 */
[----:B------:R-:W-:Y:S01]  /*19c80*/  I2FP.F32.S32 R12, R16 ;  /* 0x00000010000c7245 */ /* 0x000fe20000201400 */
[----:B------:R-:W-:Y:S01]  /*19c90*/  HMMA.16816.F32.BF16 R40, R4, R18, R48 ;  /* 0x000000120428723c */ /* 0x000fe20000041830 */
[--C-:B------:R-:W-:Y:S01]  /*19ca0*/  IADD3 R16, PT, PT, R165, 0x2f, -R52.reuse ;  /* 0x0000002fa5107810 */ /* 0x100fe20007ffe834 */
[----:B------:R-:W2:Y:S01]  /*19cb0*/  LDSM.16.M88.4 R64, [R65+0xf800] ;  /* 0x00f800004140783b */ /* 0x000ea20000000200 */
[----:B------:R-:W-:Y:S01]  /*19cc0*/  IADD3 R21, PT, PT, R166, 0x28, -R52 ;  /* 0x00000028a6157810 */ /* 0x000fe20007ffe834 */
[----:B------:R-:W-:Y:S01]  /*19cd0*/  FFMA.FTZ R12, R12, -UR14, R37 ;  /* 0x8000000e0c0c7c23 */ /* 0x000fe20008010025 */
[----:B------:R-:W-:-:S02]  /*19ce0*/  IABS R16, R16 ;  /* 0x0000001000107213 */ /* 0x000fc40000000000 */
[----:B------:R-:W-:Y:S02]  /*19cf0*/  IABS R21, R21 ;  /* 0x0000001500157213 */ /* 0x000fe40000000000 */
[----:B------:R-:W-:Y:S02]  /*19d00*/  I2FP.F32.S32 R16, R16 ;  /* 0x0000001000107245 */ /* 0x000fe40000201400 */
[----:B------:R-:W-:Y:S01]  /*19d10*/  FSEL R53, R17, -INF , P0 ;  /* 0xff80000011357808 */ /* 0x000fe20000000000 */
[----:B------:R-:W-:Y:S01]  /*19d20*/  IMAD.MOV.U32 R17, RZ, RZ, R21 ;  /* 0x000000ffff117224 */ /* 0x000fe200078e0015 */
[----:B------:R-:W-:Y:S01]  /*19d30*/  IADD3 R18, PT, PT, R166, 0x27, -R52 ;  /* 0x00000027a6127810 */ /* 0x000fe20007ffe834 */
[----:B------:R-:W-:Y:S01]  /*19d40*/  FFMA.FTZ R39, R16, -UR14, R39 ;  /* 0x8000000e10277c23 */ /* 0x000fe20008010027 */
[----:B------:R-:W-:Y:S01]  /*19d50*/  FSEL R82, R82, -INF , !P1 ;  /* 0xff80000052527808 */ /* 0x000fe20004800000 */
[----:B------:R-:W-:Y:S01]  /*19d60*/  VIADD R16, R44, 0x11 ;  /* 0x000000112c107836 */ /* 0x000fe20000000000 */
[----:B------:R-:W-:-:S02]  /*19d70*/  I2FP.F32.S32 R19, R17 ;  /* 0x0000001100137245 */ /* 0x000fc40000201400 */
[----:B------:R-:W-:Y:S01]  /*19d80*/  IADD3 R17, PT, PT, R165, 0x28, -R52 ;  /* 0x00000028a5117810 */ /* 0x000fe20007ffe834 */
[----:B------:R-:W-:Y:S01]  /*19d90*/  HMMA.16816.F32.BF16 R40, R28, R22, R40 ;  /* 0x000000161c28723c */ /* 0x000fe20000041828 */
[----:B------:R-:W-:Y:S01]  /*19da0*/  FSEL R49, R39, -INF , P2 ;  /* 0xff80000027317808 */ /* 0x000fe20001000000 */
[----:B------:R-:W-:Y:S01]  /*19db0*/  FFMA.FTZ R32, R19, -UR14, R32 ;  /* 0x8000000e13207c23 */ /* 0x000fe20008010020 */
[----:B------:R-:W3:Y:S01]  /*19dc0*/  LDSM.16.M88.4 R36, [R3+0xf000] ;  /* 0x00f000000324783b */ /* 0x000ee20000000200 */
[----:B------:R-:W-:Y:S01]  /*19dd0*/  IABS R17, R17 ;  /* 0x0000001100117213 */ /* 0x000fe20000000000 */
[----:B------:R-:W-:Y:S01]  /*19de0*/  VIADD R23, R44, 0x20 ;  /* 0x000000202c177836 */ /* 0x000fe20000000000 */
[----:B------:R-:W-:Y:S02]  /*19df0*/  FSEL R12, R12, -INF , P3 ;  /* 0xff8000000c0c7808 */ /* 0x000fe40001800000 */
[----:B------:R-:W-:Y:S02]  /*19e00*/  ISETP.GE.AND P1, PT, R20, R237, PT ;  /* 0x000000ed1400720c */ /* 0x000fe40003f26270 */
[----:B------:R-:W-:-:S02]  /*19e10*/  IABS R18, R18 ;  /* 0x0000001200127213 */ /* 0x000fc40000000000 */
[----:B------:R-:W-:Y:S02]  /*19e20*/  I2FP.F32.S32 R17, R17 ;  /* 0x0000001100117245 */ /* 0x000fe40000201400 */
[----:B------:R-:W-:Y:S02]  /*19e30*/  FSEL R48, R12, -INF , !P6 ;  /* 0xff8000000c307808 */ /* 0x000fe40007000000 */
[----:B------:R-:W-:Y:S01]  /*19e40*/  FSEL R49, R49, -INF , !P4 ;  /* 0xff80000031317808 */ /* 0x000fe20006000000 */
[----:B------:R-:W-:Y:S01]  /*19e50*/  FFMA.FTZ R21, R17, -UR14, R34 ;  /* 0x8000000e11157c23 */ /* 0x000fe20008010022 */
[----:B------:R-:W-:Y:S01]  /*19e60*/  FSEL R12, R32, -INF , P1 ;  /* 0xff800000200c7808 */ /* 0x000fe20000800000 */
[----:B------:R-:W-:Y:S01]  /*19e70*/  VIADD R17, R44, 0x18 ;  /* 0x000000182c117836 */ /* 0x000fe20000000000 */
[C---:B------:R-:W-:Y:S01]  /*19e80*/  ISETP.GE.AND P6, PT, R16.reuse, R237, PT ;  /* 0x000000ed1000720c */ /* 0x040fe20003fc6270 */
[----:B-1----:R-:W-:Y:S01]  /*19e90*/  HMMA.16816.F32.BF16 R76, R4, R24, R76 ;  /* 0x00000018044c723c */ /* 0x002fe2000004184c */
[----:B------:R-:W-:-:S02]  /*19ea0*/  ISETP.GE.AND P2, PT, R16, R235, PT ;  /* 0x000000eb1000720c */ /* 0x000fc40003f46270 */
[C---:B------:R-:W-:Y:S02]  /*19eb0*/  ISETP.GE.AND P4, PT, R16.reuse, R236, PT ;  /* 0x000000ec1000720c */ /* 0x040fe40003f86270 */
[----:B------:R-:W-:Y:S02]  /*19ec0*/  ISETP.GE.AND P1, PT, R16, R234, PT ;  /* 0x000000ea1000720c */ /* 0x000fe40003f26270 */
[----:B------:R-:W-:Y:S01]  /*19ed0*/  I2FP.F32.S32 R18, R18 ;  /* 0x0000001200127245 */ /* 0x000fe20000201400 */
[----:B------:R-:W-:Y:S01]  /*19ee0*/  HMMA.16816.F32.BF16 R72, R4, R26, R72 ;  /* 0x0000001a0448723c */ /* 0x000fe20000041848 */
[--C-:B------:R-:W-:Y:S02]  /*19ef0*/  IADD3 R16, PT, PT, R165, 0x27, -R52.reuse ;  /* 0x00000027a5107810 */ /* 0x100fe40007ffe834 */
[----:B------:R-:W-:Y:S01]  /*19f00*/  ISETP.GE.AND P0, PT, R20, R235, PT ;  /* 0x000000eb1400720c */ /* 0x000fe20003f06270 */
[----:B------:R-:W-:Y:S01]  /*19f10*/  FFMA.FTZ R18, R18, -UR14, R33 ;  /* 0x8000000e12127c23 */ /* 0x000fe20008010021 */
[----:B------:R-:W-:-:S02]  /*19f20*/  IADD3 R19, PT, PT, R166, 0x20, -R52 ;  /* 0x00000020a6137810 */ /* 0x000fc40007ffe834 */
[----:B------:R-:W-:Y:S01]  /*19f30*/  IABS R16, R16 ;  /* 0x0000001000107213 */ /* 0x000fe20000000000 */
[C---:B--2---:R-:W-:Y:S01]  /*19f40*/  HMMA.16816.F32.BF16 R68, R4.reuse, R64, R68 ;  /* 0x000000400444723c */ /* 0x044fe20000041844 */
[----:B------:R-:W-:Y:S02]  /*19f50*/  FSEL R53, R53, -INF , !P5 ;  /* 0xff80000035357808 */ /* 0x000fe40006800000 */
[C---:B------:R-:W-:Y:S02]  /*19f60*/  ISETP.GE.AND P5, PT, R20.reuse, R236, PT ;  /* 0x000000ec1400720c */ /* 0x040fe40003fa6270 */
[----:B------:R-:W-:Y:S02]  /*19f70*/  ISETP.GE.AND P3, PT, R20, R234, PT ;  /* 0x000000ea1400720c */ /* 0x000fe40003f66270 */
[----:B------:R-:W-:Y:S01]  /*19f80*/  FSEL R21, R21, -INF , P0 ;  /* 0xff80000015157808 */ /* 0x000fe20000000000 */
[----:B------:R-:W-:Y:S01]  /*19f90*/  HMMA.16816.F32.BF16 R56, R4, R66, R56 ;  /* 0x000000420438723c */ /* 0x000fe20000041838 */
[----:B------:R-:W-:Y:S01]  /*19fa0*/  IABS R19, R19 ;  /* 0x0000001300137213 */ /* 0x000fe20000000000 */
[----:B------:R-:W-:Y:S01]  /*19fb0*/  VIADD R4, R44, 0x31 ;  /* 0x000000312c047836 */ /* 0x000fe20000000000 */
[----:B------:R-:W-:Y:S01]  /*19fc0*/  I2FP.F32.S32 R16, R16 ;  /* 0x0000001000107245 */ /* 0x000fe20000201400 */
[----:B------:R-:W-:Y:S01]  /*19fd0*/  IMAD.IADD R6, R165, 0x1, -R52 ;  /* 0x00000001a5067824 */ /* 0x000fe200078e0a34 */
[----:B------:R-:W-:-:S02]  /*19fe0*/  FSEL R12, R12, -INF , !P5 ;  /* 0xff8000000c0c7808 */ /* 0x000fc40006800000 */
[----:B------:R-:W-:Y:S01]  /*19ff0*/  FSEL R21, R21, -INF , !P3 ;  /* 0xff80000015157808 */ /* 0x000fe20005800000 */
[----:B------:R-:W-:Y:S01]  /*1a000*/  FFMA.FTZ R35, R16, -UR14, R35 ;  /* 0x8000000e10237c23 */ /* 0x000fe20008010023 */
[----:B------:R-:W-:Y:S01]  /*1a010*/  FSEL R18, R18, -INF , P6 ;  /* 0xff80000012127808 */ /* 0x000fe20003000000 */
[----:B------:R-:W-:Y:S01]  /*1a020*/  VIADD R16, R44, 0x19 ;  /* 0x000000192c107836 */ /* 0x000fe20000000000 */
[C---:B------:R-:W-:Y:S02]  /*1a030*/  ISETP.GE.AND P5, PT, R17.reuse, R237, PT ;  /* 0x000000ed1100720c */ /* 0x040fe40003fa6270 */
[C---:B------:R-:W-:Y:S02]  /*1a040*/  ISETP.GE.AND P0, PT, R17.reuse, R235, PT ;  /* 0x000000eb1100720c */ /* 0x040fe40003f06270 */
[C---:B------:R-:W-:Y:S02]  /*1a050*/  ISETP.GE.AND P3, PT, R17.reuse, R236, PT ;  /* 0x000000ec1100720c */ /* 0x040fe40003f66270 */
[----:B------:R-:W-:-:S02]  /*1a060*/  ISETP.GE.AND P6, PT, R17, R234, PT ;  /* 0x000000ea1100720c */ /* 0x000fc40003fc6270 */
[----:B------:R-:W-:Y:S02]  /*1a070*/  I2FP.F32.S32 R17, R19 ;  /* 0x0000001300117245 */ /* 0x000fe40000201400 */
[--C-:B------:R-:W-:Y:S02]  /*1a080*/  IADD3 R19, PT, PT, R165, 0x20, -R52.reuse ;  /* 0x00000020a5137810 */ /* 0x100fe40007ffe834 */
[----:B------:R-:W-:Y:S01]  /*1a090*/  IADD3 R22, PT, PT, R166, 0x1f, -R52 ;  /* 0x0000001fa6167810 */ /* 0x000fe20007ffe834 */
[----:B------:R-:W-:Y:S01]  /*1a0a0*/  FFMA.FTZ R20, R17, -UR14, R40 ;  /* 0x8000000e11147c23 */ /* 0x000fe20008010028 */
[----:B------:R-:W-:Y:S02]  /*1a0b0*/  IABS R19, R19 ;  /* 0x0000001300137213 */ /* 0x000fe40000000000 */
[----:B------:R-:W-:Y:S02]  /*1a0c0*/  FSEL R35, R35, -INF , P2 ;  /* 0xff80000023237808 */ /* 0x000fe40001000000 */
[----:B------:R-:W-:-:S02]  /*1a0d0*/  IABS R22, R22 ;  /* 0x0000001600167213 */ /* 0x000fc40000000000 */
[----:B------:R-:W-:Y:S02]  /*1a0e0*/  I2FP.F32.S32 R17, R19 ;  /* 0x0000001300117245 */ /* 0x000fe40000201400 */
[----:B------:R-:W-:Y:S02]  /*1a0f0*/  FSEL R18, R18, -INF , !P4 ;  /* 0xff80000012127808 */ /* 0x000fe40006000000 */
[----:B------:R-:W-:Y:S01]  /*1a100*/  FSEL R19, R35, -INF , !P1 ;  /* 0xff80000023137808 */ /* 0x000fe20004800000 */
[----:B------:R-:W-:Y:S01]  /*1a110*/  FFMA.FTZ R17, R17, -UR14, R42 ;  /* 0x8000000e11117c23 */ /* 0x000fe2000801002a */
[----:B------:R-:W-:Y:S01]  /*1a120*/  FSEL R20, R20, -INF , P5 ;  /* 0xff80000014147808 */ /* 0x000fe20002800000 */
[----:B---3--:R-:W-:Y:S01]  /*1a130*/  HMMA.16816.F32.BF16 R32, R28, R36, R76 ;  /* 0x000000241c20723c */ /* 0x008fe2000004184c */
[C---:B------:R-:W-:Y:S02]  /*1a140*/  ISETP.GE.AND P4, PT, R16.reuse, R237, PT ;  /* 0x000000ed1000720c */ /* 0x040fe40003f86270 */
[----:B------:R-:W-:-:S02]  /*1a150*/  ISETP.GE.AND P2, PT, R16, R235, PT ;  /* 0x000000eb1000720c */ /* 0x000fc40003f46270 */
[C---:B------:R-:W-:Y:S02]  /*1a160*/  ISETP.GE.AND P1, PT, R16.reuse, R236, PT ;  /* 0x000000ec1000720c */ /* 0x040fe40003f26270 */
[----:B------:R-:W-:Y:S01]  /*1a170*/  ISETP.GE.AND P5, PT, R16, R234, PT ;  /* 0x000000ea1000720c */ /* 0x000fe20003fa6270 */
[----:B------:R-:W-:Y:S01]  /*1a180*/  HMMA.16816.F32.BF16 R36, R28, R38, R72 ;  /* 0x000000261c24723c */ /* 0x000fe20000041848 */
[----:B------:R-:W-:Y:S02]  /*1a190*/  I2FP.F32.S32 R16, R22 ;  /* 0x0000001600107245 */ /* 0x000fe40000201400 */
[--C-:B------:R-:W-:Y:S02]  /*1a1a0*/  IADD3 R22, PT, PT, R165, 0x1f, -R52.reuse ;  /* 0x0000001fa5167810 */ /* 0x100fe40007ffe834 */
[----:B------:R-:W-:Y:S01]  /*1a1b0*/  IADD3 R24, PT, PT, R166, 0x18, -R52 ;  /* 0x00000018a6187810 */ /* 0x000fe20007ffe834 */
[----:B------:R-:W-:Y:S01]  /*1a1c0*/  FFMA.FTZ R41, R16, -UR14, R41 ;  /* 0x8000000e10297c23 */ /* 0x000fe20008010029 */
[----:B------:R-:W-:-:S02]  /*1a1d0*/  IABS R22, R22 ;  /* 0x0000001600167213 */ /* 0x000fc40000000000 */
[----:B------:R-:W-:Y:S02]  /*1a1e0*/  IABS R24, R24 ;  /* 0x0000001800187213 */ /* 0x000fe40000000000 */
[----:B------:R-:W-:Y:S01]  /*1a1f0*/  FSEL R16, R20, -INF , !P3 ;  /* 0xff80000014107808 */ /* 0x000fe20005800000 */
[----:B------:R-:W-:Y:S01]  /*1a200*/  IMAD.MOV.U32 R20, RZ, RZ, R22 ;  /* 0x000000ffff147224 */ /* 0x000fe200078e0016 */
[----:B------:R-:W-:Y:S01]  /*1a210*/  FSEL R17, R17, -INF , P0 ;  /* 0xff80000011117808 */ /* 0x000fe20000000000 */
[----:B------:R-:W-:Y:S01]  /*1a220*/  IMAD.MOV.U32 R22, RZ, RZ, R24 ;  /* 0x000000ffff167224 */ /* 0x000fe200078e0018 */
[----:B------:R-:W-:Y:S02]  /*1a230*/  ISETP.GE.AND P3, PT, R23, R237, PT ;  /* 0x000000ed1700720c */ /* 0x000fe40003f66270 */
[----:B------:R-:W-:Y:S02]  /*1a240*/  I2FP.F32.S32 R24, R20 ;  /* 0x0000001400187245 */ /* 0x000fe40000201400 */
[----:B------:R-:W-:-:S02]  /*1a250*/  FSEL R17, R17, -INF , !P6 ;  /* 0xff80000011117808 */ /* 0x000fc40007000000 */
[----:B------:R-:W-:Y:S01]  /*1a260*/  FSEL R20, R41, -INF , P4 ;  /* 0xff80000029147808 */ /* 0x000fe20002000000 */
[----:B------:R-:W-:Y:S01]  /*1a270*/  FFMA.FTZ R43, R24, -UR14, R43 ;  /* 0x8000000e182b7c23 */ /* 0x000fe2000801002b */
[C---:B------:R-:W-:Y:S01]  /*1a280*/  ISETP.GE.AND P0, PT, R23.reuse, R235, PT ;  /* 0x000000eb1700720c */ /* 0x040fe20003f06270 */
[----:B------:R-:W-:Y:S01]  /*1a290*/  VIADD R24, R44, 0x21 ;  /* 0x000000212c187836 */ /* 0x000fe20000000000 */
[C---:B------:R-:W-:Y:S02]  /*1a2a0*/  ISETP.GE.AND P6, PT, R23.reuse, R236, PT ;  /* 0x000000ec1700720c */ /* 0x040fe40003fc6270 */
[----:B------:R-:W-:Y:S02]  /*1a2b0*/  ISETP.GE.AND P4, PT, R23, R234, PT ;  /* 0x000000ea1700720c */ /* 0x000fe40003f86270 */
[----:B------:R-:W-:Y:S02]  /*1a2c0*/  I2FP.F32.S32 R23, R22 ;  /* 0x0000001600177245 */ /* 0x000fe40000201400 */
[----:B------:R-:W-:-:S02]  /*1a2d0*/  IADD3 R22, PT, PT, R165, 0x18, -R52 ;  /* 0x00000018a5167810 */ /* 0x000fc40007ffe834 */
[----:B------:R-:W-:Y:S01]  /*1a2e0*/  IADD3 R25, PT, PT, R166, 0x17, -R52 ;  /* 0x00000017a6197810 */ /* 0x000fe20007ffe834 */
[----:B------:R-:W-:Y:S01]  /*1a2f0*/  FFMA.FTZ R32, R23, -UR14, R32 ;  /* 0x8000000e17207c23 */ /* 0x000fe20008010020 */
[----:B------:R-:W-:Y:S02]  /*1a300*/  IABS R22, R22 ;  /* 0x0000001600167213 */ /* 0x000fe40000000000 */
[----:B------:R-:W-:Y:S02]  /*1a310*/  IABS R25, R25 ;  /* 0x0000001900197213 */ /* 0x000fe40000000000 */
[----:B------:R-:W-:Y:S01]  /*1a320*/  FSEL R23, R43, -INF , P2 ;  /* 0xff8000002b177808 */ /* 0x000fe20001000000 */
[----:B------:R-:W-:Y:S01]  /*1a330*/  IMAD.MOV.U32 R41, RZ, RZ, R22 ;  /* 0x000000ffff297224 */ /* 0x000fe200078e0016 */
[----:B------:R-:W-:Y:S01]  /*1a340*/  FSEL R20, R20, -INF , !P1 ;  /* 0xff80000014147808 */ /* 0x000fe20004800000 */
[----:B------:R-:W-:Y:S01]  /*1a350*/  IMAD.MOV.U32 R22, RZ, RZ, R25 ;  /* 0x000000ffff167224 */ /* 0x000fe200078e0019 */
[----:B------:R-:W-:-:S02]  /*1a360*/  FSEL R23, R23, -INF , !P5 ;  /* 0xff80000017177808 */ /* 0x000fc40006800000 */
[----:B------:R-:W-:Y:S01]  /*1a370*/  FSEL R204, R32, -INF , P3 ;  /* 0xff80000020cc7808 */ /* 0x000fe20001800000 */
[----:B------:R-:W-:Y:S01]  /*1a380*/  VIADD R32, R44, 0x28 ;  /* 0x000000282c207836 */ /* 0x000fe20000000000 */
[C---:B------:R-:W-:Y:S02]  /*1a390*/  ISETP.GE.AND P1, PT, R24.reuse, R237, PT ;  /* 0x000000ed1800720c */ /* 0x040fe40003f26270 */
[C---:B------:R-:W-:Y:S02]  /*1a3a0*/  ISETP.GE.AND P2, PT, R24.reuse, R235, PT ;  /* 0x000000eb1800720c */ /* 0x040fe40003f46270 */
[C---:B------:R-:W-:Y:S02]  /*1a3b0*/  ISETP.GE.AND P5, PT, R24.reuse, R236, PT ;  /* 0x000000ec1800720c */ /* 0x040fe40003fa6270 */
[----:B------:R-:W-:Y:S02]  /*1a3c0*/  ISETP.GE.AND P3, PT, R24, R234, PT ;  /* 0x000000ea1800720c */ /* 0x000fe40003f66270 */
[----:B------:R1:W2:Y:S01]  /*1a3d0*/  LDSM.16.M88.4 R24, [R3+0xf800] ;  /* 0x00f800000318783b */ /* 0x0002a20000000200 */
[----:B------:R-:W-:Y:S01]  /*1a3e0*/  I2FP.F32.S32 R41, R41 ;  /* 0x0000002900297245 */ /* 0x000fe20000201400 */
[----:B------:R-:W-:-:S04]  /*1a3f0*/  DEPBAR.LE SB0, 0x0 ;  /* 0x000080000000791a */ /* 0x000fc80000000000 */
[----:B------:R-:W-:Y:S01]  /*1a400*/  FFMA.FTZ R34, R41, -UR14, R34 ;  /* 0x8000000e29227c23 */ /* 0x000fe20008010022 */
[--C-:B------:R-:W-:Y:S02]  /*1a410*/  IADD3 R40, PT, PT, R165, 0x17, -R52.reuse ;  /* 0x00000017a5287810 */ /* 0x100fe40007ffe834 */
[----:B------:R-:W-:Y:S02]  /*1a420*/  I2FP.F32.S32 R22, R22 ;  /* 0x0000001600167245 */ /* 0x000fe40000201400 */
[----:B------:R-:W-:Y:S02]  /*1a430*/  IADD3 R41, PT, PT, R166, 0x10, -R52 ;  /* 0x00000010a6297810 */ /* 0x000fe40007ffe834 */
[----:B------:R-:W-:Y:S01]  /*1a440*/  IABS R40, R40 ;  /* 0x0000002800287213 */ /* 0x000fe20000000000 */
[----:B------:R-:W-:Y:S01]  /*1a450*/  FFMA.FTZ R33, R22, -UR14, R33 ;  /* 0x8000000e16217c23 */ /* 0x000fe20008010021 */
[----:B------:R-:W-:Y:S02]  /*1a460*/  IABS R41, R41 ;  /* 0x0000002900297213 */ /* 0x000fe40000000000 */
[----:B------:R-:W-:-:S02]  /*1a470*/  FSEL R34, R34, -INF , P0 ;  /* 0xff80000022227808 */ /* 0x000fc40000000000 */
[----:B------:R-:W-:Y:S02]  /*1a480*/  I2FP.F32.S32 R22, R40 ;  /* 0x0000002800167245 */ /* 0x000fe40000201400 */
[----:B------:R-:W-:Y:S02]  /*1a490*/  FSEL R203, R34, -INF , !P4 ;  /* 0xff80000022cb7808 */ /* 0x000fe40006000000 */
[----:B-1----:R-:W-:Y:S01]  /*1a4a0*/  I2FP.F32.S32 R3, R41 ;  /* 0x0000002900037245 */ /* 0x002fe20000201400 */
[----:B------:R-:W-:Y:S01]  /*1a4b0*/  FFMA.FTZ R22, R22, -UR14, R35 ;  /* 0x8000000e16167c23 */ /* 0x000fe20008010023 */
[----:B------:R-:W-:Y:S02]  /*1a4c0*/  FSEL R202, R33, -INF , P1 ;  /* 0xff80000021ca7808 */ /* 0x000fe40000800000 */
[----:B------:R-:W-:Y:S01]  /*1a4d0*/  IADD3 R34, PT, PT, R166, 0xf, -R52 ;  /* 0x0000000fa6227810 */ /* 0x000fe20007ffe834 */
[----:B------:R-:W-:Y:S01]  /*1a4e0*/  FFMA.FTZ R36, R3, -UR14, R36 ;  /* 0x8000000e03247c23 */ /* 0x000fe20008010024 */
[----:B------:R-:W-:-:S02]  /*1a4f0*/  IADD3 R33, PT, PT, R165, 0x10, -R52 ;  /* 0x00000010a5217810 */ /* 0x000fc40007ffe834 */
[----:B------:R-:W-:Y:S02]  /*1a500*/  IABS R3, R34 ;  /* 0x0000002200037213 */ /* 0x000fe40000000000 */
[----:B------:R-:W-:Y:S02]  /*1a510*/  IABS R33, R33 ;  /* 0x0000002100217213 */ /* 0x000fe40000000000 */
[----:B------:R-:W-:Y:S02]  /*1a520*/  FSEL R215, R22, -INF , P2 ;  /* 0xff80000016d77808 */ /* 0x000fe40001000000 */
[----:B------:R-:W-:Y:S02]  /*1a530*/  FSEL R204, R204, -INF , !P6 ;  /* 0xff800000cccc7808 */ /* 0x000fe40007000000 */
[----:B------:R-:W-:Y:S01]  /*1a540*/  I2FP.F32.S32 R22, R3 ;  /* 0x0000000300167245 */ /* 0x000fe20000201400 */
[----:B--2---:R-:W-:Y:S01]  /*1a550*/  HMMA.16816.F32.BF16 R68, R28, R24, R68 ;  /* 0x000000181c44723c */ /* 0x004fe20000041844 */
[----:B------:R-:W-:Y:S01]  /*1a560*/  ISETP.GE.AND P6, PT, R32, R237, PT ;  /* 0x000000ed2000720c */ /* 0x000fe20003fc6270 */
[----:B------:R-:W-:Y:S01]  /*1a570*/  VIADD R24, R44, 0x30 ;  /* 0x000000302c187836 */ /* 0x000fe20000000000 */
[----:B------:R-:W-:Y:S01]  /*1a580*/  ISETP.GE.AND P0, PT, R32, R235, PT ;  /* 0x000000eb2000720c */ /* 0x000fe20003f06270 */
[----:B------:R-:W-:Y:S01]  /*1a590*/  FFMA.FTZ R37, R22, -UR14, R37 ;  /* 0x8000000e16257c23 */ /* 0x000fe20008010025 */
[----:B------:R-:W-:-:S02]  /*1a5a0*/  ISETP.GE.AND P4, PT, R32, R236, PT ;  /* 0x000000ec2000720c */ /* 0x000fc40003f86270 */
[----:B------:R-:W-:Y:S01]  /*1a5b0*/  ISETP.GE.AND P1, PT, R32, R234, PT ;  /* 0x000000ea2000720c */ /* 0x000fe20003f26270 */
[----:B------:R-:W-:Y:S01]  /*1a5c0*/  VIADD R32, R44, 0x29 ;  /* 0x000000292c207836 */ /* 0x000fe20000000000 */
[----:B------:R-:W-:Y:S01]  /*1a5d0*/  I2FP.F32.S32 R3, R33 ;  /* 0x0000002100037245 */ /* 0x000fe20000201400 */
[----:B------:R-:W-:Y:S01]  /*1a5e0*/  HMMA.16816.F32.BF16 R56, R28, R26, R56 ;  /* 0x0000001a1c38723c */ /* 0x000fe20000041838 */
[----:B------:R-:W-:Y:S01]  /*1a5f0*/  FSEL R202, R202, -INF , !P5 ;  /* 0xff800000caca7808 */ /* 0x000fe20006800000 */
[----:B------:R-:W-:Y:S01]  /*1a600*/  VIADD R44, R44, 0x39 ;  /* 0x000000392c2c7836 */ /* 0x000fe20000000000 */
[----:B------:R-:W-:Y:S01]  /*1a610*/  FSEL R215, R215, -INF , !P3 ;  /* 0xff800000d7d77808 */ /* 0x000fe20005800000 */
[----:B------:R-:W-:Y:S01]  /*1a620*/  FFMA.FTZ R3, R3, -UR14, R38 ;  /* 0x8000000e03037c23 */ /* 0x000fe20008010026 */
[----:B------:R-:W-:Y:S02]  /*1a630*/  FSEL R178, R36, -INF , P6 ;  /* 0xff80000024b27808 */ /* 0x000fe40003000000 */
[----:B------:R-:W-:-:S02]  /*1a640*/  ISETP.GE.AND P5, PT, R32, R237, PT ;  /* 0x000000ed2000720c */ /* 0x000fc40003fa6270 */
[C---:B------:R-:W-:Y:S02]  /*1a650*/  ISETP.GE.AND P2, PT, R32.reuse, R235, PT ;  /* 0x000000eb2000720c */ /* 0x040fe40003f46270 */
[C---:B------:R-:W-:Y:S02]  /*1a660*/  ISETP.GE.AND P3, PT, R32.reuse, R236, PT ;  /* 0x000000ec2000720c */ /* 0x040fe40003f66270 */
[----:B------:R-:W-:Y:S02]  /*1a670*/  ISETP.GE.AND P6, PT, R32, R234, PT ;  /* 0x000000ea2000720c */ /* 0x000fe40003fc6270 */
[C-C-:B------:R-:W-:Y:S02]  /*1a680*/  IADD3 R22, PT, PT, R165.reuse, 0xf, -R52.reuse ;  /* 0x0000000fa5167810 */ /* 0x140fe40007ffe834 */
[--C-:B------:R-:W-:Y:S02]  /*1a690*/  IADD3 R32, PT, PT, R165, 0x8, -R52.reuse ;  /* 0x00000008a5207810 */ /* 0x100fe40007ffe834 */
[----:B------:R-:W-:-:S02]  /*1a6a0*/  IADD3 R25, PT, PT, R166, 0x8, -R52 ;  /* 0x00000008a6197810 */ /* 0x000fc40007ffe834 */
[----:B------:R-:W-:Y:S02]  /*1a6b0*/  IABS R22, R22 ;  /* 0x0000001600167213 */ /* 0x000fe40000000000 */
[----:B------:R-:W-:Y:S02]  /*1a6c0*/  FSEL R179, R3, -INF , P0 ;  /* 0xff80000003b37808 */ /* 0x000fe40000000000 */
[----:B------:R-:W-:Y:S02]  /*1a6d0*/  IABS R3, R32 ;  /* 0x0000002000037213 */ /* 0x000fe40000000000 */
[----:B------:R-:W-:Y:S02]  /*1a6e0*/  IABS R25, R25 ;  /* 0x0000001900197213 */ /* 0x000fe40000000000 */
[----:B------:R-:W-:Y:S02]  /*1a6f0*/  I2FP.F32.S32 R22, R22 ;  /* 0x0000001600167245 */ /* 0x000fe40000201400 */
[----:B------:R-:W-:-:S02]  /*1a700*/  I2FP.F32.S32 R3, R3 ;  /* 0x0000000300037245 */ /* 0x000fc40000201400 */
[----:B------:R-:W-:Y:S01]  /*1a710*/  I2FP.F32.S32 R25, R25 ;  /* 0x0000001900197245 */ /* 0x000fe20000201400 */
[----:B------:R-:W-:Y:S01]  /*1a720*/  FFMA.FTZ R22, R22, -UR14, R39 ;  /* 0x8000000e16167c23 */ /* 0x000fe20008010027 */
[----:B------:R-:W-:Y:S01]  /*1a730*/  ISETP.GE.AND P0, PT, R24, R235, PT ;  /* 0x000000eb1800720c */ /* 0x000fe20003f06270 */
[----:B------:R-:W-:Y:S01]  /*1a740*/  FFMA.FTZ R3, R3, -UR14, R70 ;  /* 0x8000000e03037c23 */ /* 0x000fe20008010046 */
[----:B------:R-:W-:Y:S01]  /*1a750*/  FSEL R178, R178, -INF , !P4 ;  /* 0xff800000b2b27808 */ /* 0x000fe20006000000 */
[----:B------:R-:W-:Y:S01]  /*1a760*/  FFMA.FTZ R25, R25, -UR14, R68 ;  /* 0x8000000e19197c23 */ /* 0x000fe20008010044 */
[----:B------:R-:W-:Y:S01]  /*1a770*/  BAR.SYNC.DEFER_BLOCKING 0x0 ;  /* 0x0000000000007b1d */ /* 0x000fe20000010000 */
[----:B------:R-:W-:Y:S02]  /*1a780*/  ISETP.GE.AND P4, PT, R24, R237, PT ;  /* 0x000000ed1800720c */ /* 0x000fe40003f86270 */
[----:B------:R-:W-:Y:S02]  /*1a790*/  FSEL R176, R37, -INF , P5 ;  /* 0xff80000025b07808 */ /* 0x000fe40002800000 */
[----:B------:R-:W-:-:S02]  /*1a7a0*/  FSEL R22, R22, -INF , P2 ;  /* 0xff80000016167808 */ /* 0x000fc40001000000 */
[----:B------:R-:W-:Y:S02]  /*1a7b0*/  ISETP.GE.AND P5, PT, R24, R234, PT ;  /* 0x000000ea1800720c */ /* 0x000fe40003fa6270 */
[----:B------:R-:W-:Y:S02]  /*1a7c0*/  FSEL R3, R3, -INF , P0 ;  /* 0xff80000003037808 */ /* 0x000fe40000000000 */
[----:B------:R-:W-:Y:S02]  /*1a7d0*/  FSEL R176, R176, -INF , !P3 ;  /* 0xff800000b0b07808 */ /* 0x000fe40005800000 */
[----:B------:R-:W-:Y:S02]  /*1a7e0*/  FSEL R177, R22, -INF , !P6 ;  /* 0xff80000016b17808 */ /* 0x000fe40007000000 */
[----:B------:R-:W-:Y:S02]  /*1a7f0*/  FSEL R25, R25, -INF , P4 ;  /* 0xff80000019197808 */ /* 0x000fe40002000000 */
[----:B------:R-:W-:-:S02]  /*1a800*/  ISETP.GE.AND P3, PT, R4, R237, PT ;  /* 0x000000ed0400720c */ /* 0x000fc40003f66270 */
[C---:B------:R-:W-:Y:S02]  /*1a810*/  ISETP.GE.AND P2, PT, R4.reuse, R235, PT ;  /* 0x000000eb0400720c */ /* 0x040fe40003f46270 */
[C---:B------:R-:W-:Y:S02]  /*1a820*/  ISETP.GE.AND P6, PT, R4.reuse, R236, PT ;  /* 0x000000ec0400720c */ /* 0x040fe40003fc6270 */
[----:B------:R-:W-:Y:S02]  /*1a830*/  ISETP.GE.AND P4, PT, R4, R234, PT ;  /* 0x000000ea0400720c */ /* 0x000fe40003f86270 */
[----:B------:R-:W-:Y:S01]  /*1a840*/  FSEL R205, R3, -INF , !P5 ;  /* 0xff80000003cd7808 */ /* 0x000fe20006800000 */
[--C-:B------:R-:W-:Y:S01]  /*1a850*/  IMAD.IADD R3, R166, 0x1, -R52.reuse ;  /* 0x00000001a6037824 */ /* 0x100fe200078e0a34 */
[----:B------:R-:W-:Y:S02]  /*1a860*/  IADD3 R4, PT, PT, R165, 0x7, -R52 ;  /* 0x00000007a5047810 */ /* 0x000fe40007ffe834 */
[----:B------:R-:W-:-:S02]  /*1a870*/  FSEL R179, R179, -INF , !P1 ;  /* 0xff800000b3b37808 */ /* 0x000fc40004800000 */
[----:B------:R-:W-:Y:S02]  /*1a880*/  ISETP.GE.AND P1, PT, R24, R236, PT ;  /* 0x000000ec1800720c */ /* 0x000fe40003f26270 */
[----:B------:R-:W-:Y:S02]  /*1a890*/  IABS R4, R4 ;  /* 0x0000000400047213 */ /* 0x000fe40000000000 */
[C-C-:B------:R-:W-:Y:S02]  /*1a8a0*/  IADD3 R24, PT, PT, R166.reuse, 0x7, -R52.reuse ;  /* 0x00000007a6187810 */ /* 0x140fe40007ffe834 */
[--C-:B------:R-:W-:Y:S02]  /*1a8b0*/  IADD3 R5, PT, PT, R166, -0x1, -R52.reuse ;  /* 0xffffffffa6057810 */ /* 0x100fe40007ffe834 */
[----:B------:R-:W-:Y:S02]  /*1a8c0*/  IABS R3, R3 ;  /* 0x0000000300037213 */ /* 0x000fe40000000000 */
[----:B------:R-:W-:-:S02]  /*1a8d0*/  IADD3 R52, PT, PT, R165, -0x1, -R52 ;  /* 0xffffffffa5347810 */ /* 0x000fc40007ffe834 */
[----:B------:R-:W-:Y:S02]  /*1a8e0*/  IABS R6, R6 ;  /* 0x0000000600067213 */ /* 0x000fe40000000000 */
[----:B------:R-:W-:Y:S02]  /*1a8f0*/  I2FP.F32.S32 R4, R4 ;  /* 0x0000000400047245 */ /* 0x000fe40000201400 */
[----:B------:R-:W-:Y:S02]  /*1a900*/  IABS R24, R24 ;  /* 0x0000001800187213 */ /* 0x000fe40000000000 */
[----:B------:R-:W-:Y:S01]  /*1a910*/  IABS R5, R5 ;  /* 0x0000000500057213 */ /* 0x000fe20000000000 */
[----:B------:R-:W-:Y:S01]  /*1a920*/  FFMA.FTZ R4, R4, -UR14, R71 ;  /* 0x8000000e04047c23 */ /* 0x000fe20008010047 */
[----:B------:R-:W-:Y:S02]  /*1a930*/  I2FP.F32.S32 R3, R3 ;  /* 0x0000000300037245 */ /* 0x000fe40000201400 */
[----:B------:R-:W-:-:S02]  /*1a940*/  IABS R52, R52 ;  /* 0x0000003400347213 */ /* 0x000fc40000000000 */
[----:B------:R-:W-:Y:S01]  /*1a950*/  I2FP.F32.S32 R7, R6 ;  /* 0x0000000600077245 */ /* 0x000fe20000201400 */
[----:B------:R-:W-:Y:S01]  /*1a960*/  FFMA.FTZ R3, R3, -UR14, R56 ;  /* 0x8000000e03037c23 */ /* 0x000fe20008010038 */
[----:B------:R-:W-:Y:S02]  /*1a970*/  I2FP.F32.S32 R24, R24 ;  /* 0x0000001800187245 */ /* 0x000fe40000201400 */
[----:B------:R-:W-:Y:S01]  /*1a980*/  I2FP.F32.S32 R6, R5 ;  /* 0x0000000500067245 */ /* 0x000fe20000201400 */
[----:B------:R-:W-:Y:S01]  /*1a990*/  FFMA.FTZ R7, R7, -UR14, R58 ;  /* 0x8000000e07077c23 */ /* 0x000fe2000801003a */
[----:B------:R-:W-:Y:S01]  /*1a9a0*/  I2FP.F32.S32 R52, R52 ;  /* 0x0000003400347245 */ /* 0x000fe20000201400 */
[----:B------:R-:W-:Y:S01]  /*1a9b0*/  FFMA.FTZ R24, R24, -UR14, R69 ;  /* 0x8000000e18187c23 */ /* 0x000fe20008010045 */
[----:B------:R-:W-:Y:S01]  /*1a9c0*/  ISETP.GE.AND P0, PT, R80, R237, PT ;  /* 0x000000ed5000720c */ /* 0x000fe20003f06270 */
[----:B------:R-:W-:Y:S01]  /*1a9d0*/  FFMA.FTZ R6, R6, -UR14, R57 ;  /* 0x8000000e06067c23 */ /* 0x000fe20008010039 */
[----:B------:R-:W-:Y:S01]  /*1a9e0*/  FSEL R211, R25, -INF , !P1 ;  /* 0xff80000019d37808 */ /* 0x000fe20004800000 */
[----:B------:R-:W-:Y:S01]  /*1a9f0*/  FFMA.FTZ R59, R52, -UR14, R59 ;  /* 0x8000000e343b7c23 */ /* 0x000fe2000801003b */
[----:B------:R-:W-:-:S02]  /*1aa00*/  FSEL R4, R4, -INF , P2 ;  /* 0xff80000004047808 */ /* 0x000fc40001000000 */
[----:B------:R-:W-:Y:S02]  /*1aa10*/  ISETP.GE.AND P1, PT, R80, R235, PT ;  /* 0x000000eb5000720c */ /* 0x000fe40003f26270 */
[C---:B------:R-:W-:Y:S02]  /*1aa20*/  ISETP.GE.AND P2, PT, R44.reuse, R237, PT ;  /* 0x000000ed2c00720c */ /* 0x040fe40003f46270 */
[----:B------:R-:W-:Y:S02]  /*1aa30*/  FSEL R3, R3, -INF , P0 ;  /* 0xff80000003037808 */ /* 0x000fe40000000000 */
[----:B------:R-:W-:Y:S02]  /*1aa40*/  ISETP.GE.AND P0, PT, R44, R235, PT ;  /* 0x000000eb2c00720c */ /* 0x000fe40003f06270 */
[----:B------:R-:W-:Y:S02]  /*1aa50*/  FSEL R214, R24, -INF , P3 ;  /* 0xff80000018d67808 */ /* 0x000fe40001800000 */
[----:B------:R-:W-:-:S02]  /*1aa60*/  FSEL R7, R7, -INF , P1 ;  /* 0xff80000007077808 */ /* 0x000fc40000800000 */
[----:B------:R-:W-:Y:S02]  /*1aa70*/  FSEL R6, R6, -INF , P2 ;  /* 0xff80000006067808 */ /* 0x000fe40001000000 */
[C---:B------:R-:W-:Y:S02]  /*1aa80*/  ISETP.GE.AND P5, PT, R80.reuse, R236, PT ;  /* 0x000000ec5000720c */ /* 0x040fe40003fa6270 */
[----:B------:R-:W-:Y:S02]  /*1aa90*/  ISETP.GE.AND P3, PT, R80, R234, PT ;  /* 0x000000ea5000720c */ /* 0x000fe40003f66270 */
[C---:B------:R-:W-:Y:S02]  /*1aaa0*/  ISETP.GE.AND P1, PT, R44.reuse, R236, PT ;  /* 0x000000ec2c00720c */ /* 0x040fe40003f26270 */
[----:B------:R-:W-:Y:S02]  /*1aab0*/  ISETP.GE.AND P2, PT, R44, R234, PT ;  /* 0x000000ea2c00720c */ /* 0x000fe40003f46270 */
[----:B------:R-:W-:-:S02]  /*1aac0*/  FSEL R199, R59, -INF , P0 ;  /* 0xff8000003bc77808 */ /* 0x000fc40000000000 */
[----:B------:R-:W-:Y:S02]  /*1aad0*/  FSEL R214, R214, -INF , !P6 ;  /* 0xff800000d6d67808 */ /* 0x000fe40007000000 */
        /* <DEDUP_REMOVED lines=18> */
.L_x_7109:
        /* <DEDUP_REMOVED lines=62> */
.L_x_7110:
        /* <DEDUP_REMOVED lines=99> */
.L_x_7108:
        /* <DEDUP_REMOVED lines=67> */
[----:B------:R-:W4:Y:S01]  /*1ba40*/  LDSM.16.MT88.4 R12, [R218+0x10800] ;  /* 0x01080000da0c783b */ /* 0x000f220000004200 */
[----:B------:R-:W-:Y:S01]  /*1ba50*/  MUFU.EX2 R191, R191 ;  /* 0x000000bf00bf7308 */ /* 0x000fe20000000800 */
        /* <DEDUP_REMOVED lines=14> */
[----:B------:R-:W-:Y:S01]  /*1bb40*/  LDSM.16.MT88.4 R24, [R197+0x14800] ;  /* 0x01480000c518783b */ /* 0x000fe20000004200 */
[----:B------:R-:W-:Y:S01]  /*1bb50*/  MUFU.EX2 R189, R189 ;  /* 0x000000bd00bd7308 */ /* 0x000fe20000000800 */
[--C-:B------:R-:W-:Y:S01]  /*1bb60*/  FFMA.FTZ R210, R179, UR4, -R208.reuse ;  /* 0x00000004b3d27c23 */ /* 0x100fe200080108d0 */
[----:B------:R-:W-:Y:S01]  /*1bb70*/  F2FP.BF16.F32.PACK_AB R130, R190, R191 ;  /* 0x000000bfbe82723e */ /* 0x000fe200000010ff */
[----:B------:R-:W-:Y:S01]  /*1bb80*/  LDSM.16.MT88.4 R172, [R198+0x12800] ;  /* 0x01280000c6ac783b */ /* 0x000fe20000004200 */
[----:B------:R-:W2:Y:S01]  /*1bb90*/  MUFU.EX2 R188, R188 ;  /* 0x000000bc00bc7308 */ /* 0x000ea20000000800 */
[--C-:B------:R-:W-:Y:S01]  /*1bba0*/  FFMA.FTZ R219, R177, UR4, -R208.reuse ;  /* 0x00000004b1db7c23 */ /* 0x100fe200080108d0 */
[--C-:B------:R-:W-:Y:S01]  /*1bbb0*/  FFMA.FTZ R176, R176, UR4, -R217.reuse ;  /* 0x00000004b0b07c23 */ /* 0x100fe200080108d9 */
[----:B------:R-:W-:Y:S01]  /*1bbc0*/  LDSM.16.MT88.4 R168, [R197+0x12800] ;  /* 0x01280000c5a8783b */ /* 0x000fe20000004200 */
[----:B------:R-:W-:Y:S01]  /*1bbd0*/  MUFU.EX2 R187, R187 ;  /* 0x000000bb00bb7308 */ /* 0x000fe20000000800 */
[----:B------:R-:W-:Y:S01]  /*1bbe0*/  FFMA.FTZ R243, R206, UR4, -R217 ;  /* 0x00000004cef37c23 */ /* 0x000fe200080108d9 */
        /* <DEDUP_REMOVED lines=80> */
[C---:B--2---:R-:W-:Y:S08]  /*1c0f0*/  HMMA.16816.F32.BF16 R60, R4.reuse, R8, R60 ;  /* 0x00000008043c723c */ /* 0x044ff0000004183c */
        /* <DEDUP_REMOVED lines=10> */
[----:B-1----:R-:W-:Y:S01]  /*1c1a0*/  HMMA.16816.F32.BF16 R108, R4, R12, R108 ;  /* 0x0000000c046c723c */ /* 0x002fe2000004186c */
[--C-:B------:R-:W-:Y:S01]  /*1c1b0*/  FFMA.FTZ R12, R204, UR4, -R217.reuse ;  /* 0x00000004cc0c7c23 */ /* 0x100fe200080108d9 */
[----:B------:R-:W-:-:S02]  /*1c1c0*/  FFMA.FTZ R204, R178, UR4, -R217 ;  /* 0x00000004b2cc7c23 */ /* 0x000fc400080108d9 */
[----:B------:R-:W-:Y:S01]  /*1c1d0*/  LDSM.16.MT88.4 R176, [R218+0x13000] ;  /* 0x01300000dab0783b */ /* 0x000fe20000004200 */
[----:B------:R1:W5:Y:S03]  /*1c1e0*/  MUFU.EX2 R202, R12 ;  /* 0x0000000c00ca7308 */ /* 0x0003660000000800 */
[C---:B------:R-:W-:Y:S01]  /*1c1f0*/  HMMA.16816.F32.BF16 R112, R4.reuse, R14, R112 ;  /* 0x0000000e0470723c */ /* 0x040fe20000041870 */
[----:B------:R-:W4:Y:S07]  /*1c200*/  MUFU.EX2 R204, R204 ;  /* 0x000000cc00cc7308 */ /* 0x000f2e0000000800 */
        /* <DEDUP_REMOVED lines=23> */
[----:B------:R-:W-:-:S02]  /*1c380*/  F2FP.BF16.F32.PACK_AB R5, R215, R216 ;  /* 0x000000d8d705723e */ /* 0x000fc400000010ff */
[----:B----4-:R-:W-:Y:S02]  /*1c390*/  F2FP.BF16.F32.PACK_AB R6, R203, R204 ;  /* 0x000000cccb06723e */ /* 0x010fe400000010ff */
[----:B------:R-:W-:-:S07]  /*1c3a0*/  F2FP.BF16.F32.PACK_AB R7, R219, R210 ;  /* 0x000000d2db07723e */ /* 0x000fce00000010ff */
        /* <DEDUP_REMOVED lines=10> */
[C---:B----4-:R-:W-:Y:S08]  /*1c450*/  HMMA.16816.F32.BF16 R60, R4.reuse, R16, R60 ;  /* 0x00000010043c723c */ /* 0x050ff0000004183c */
        /* <DEDUP_REMOVED lines=26> */
[C---:B---3--:R-:W-:Y:S03]  /*1c600*/  HMMA.16816.F32.BF16 R116, R4.reuse, R16, R116 ;  /* 0x000000100474723c */ /* 0x048fe60000041874 */
        /* <DEDUP_REMOVED lines=14> */
[C---:B----4-:R-:W-:Y:S08]  /*1c6f0*/  HMMA.16816.F32.BF16 R92, R4.reuse, R20, R92 ;  /* 0x00000014045c723c */ /* 0x050ff0000004185c */
[C---:B------:R-:W-:Y:S01]  /*1c700*/  HMMA.16816.F32.BF16 R96, R4.reuse, R22, R96 ;  /* 0x000000160460723c */ /* 0x040fe20000041860 */
[----:B------:R-:W3:Y:S07]  /*1c710*/  LDSM.16.MT88.4 R20, [R198+0x15800] ;  /* 0x01580000c614783b */ /* 0x000eee0000004200 */
[C---:B-----5:R-:W-:Y:S08]  /*1c720*/  HMMA.16816.F32.BF16 R124, R4.reuse, R24, R124 ;  /* 0x00000018047c723c */ /* 0x060ff0000004187c */
[----:B------:R-:W-:Y:S01]  /*1c730*/  HMMA.16816.F32.BF16 R128, R4, R26, R128 ;  /* 0x0000001a0480723c */ /* 0x000fe20000041880 */
[----:B-1----:R-:W-:Y:S01]  /*1c740*/  F2FP.BF16.F32.PACK_AB R4, R177, R176 ;  /* 0x000000b0b104723e */ /* 0x002fe200000010ff */
[----:B------:R-:W-:Y:S01]  /*1c750*/  LDSM.16.MT88.4 R24, [R218+0x13800] ;  /* 0x01380000da18783b */ /* 0x000fe20000004200 */
[----:B--2---:R-:W-:-:S02]  /*1c760*/  F2FP.BF16.F32.PACK_AB R5, R200, R179 ;  /* 0x000000b3c805723e */ /* 0x004fc400000010ff */
[----:B------:R-:W-:Y:S02]  /*1c770*/  F2FP.BF16.F32.PACK_AB R6, R243, R178 ;  /* 0x000000b2f306723e */ /* 0x000fe400000010ff */
        /* <DEDUP_REMOVED lines=26> */
[----:B------:R-:W-:-:S04]  /*1c920*/  FADD.FTZ R216, R216, R13 ;  /* 0x0000000dd8d87221 */ /* 0x000fc80000010000 */
[----:B------:R-:W-:-:S03]  /*1c930*/  FADD.FTZ R215, R215, R216 ;  /* 0x000000d8d7d77221 */ /* 0x000fc60000010000 */
        /* <DEDUP_REMOVED lines=105> */
.L_x_7112:
        /* <DEDUP_REMOVED lines=8> */
.L_x_7113:
[----:B------:R-:W2:Y:S01]  /*1d050*/  S2R R214, SR_TID.X ;  /* 0x0000000000d67919 */ /* 0x000ea20000002100 */
[----:B------:R-:W3:Y:S01]  /*1d060*/  LDCU UR5, c[0x0][0x440] ;  /* 0x00008800ff0577ac */ /* 0x000ee20008000800 */
[----:B------:R-:W-:Y:S01]  /*1d070*/  IMAD.MOV.U32 R216, RZ, RZ, 0x40 ;  /* 0x00000040ffd87424 */ /* 0x000fe200078e00ff */
[----:B------:R-:W4:Y:S01]  /*1d080*/  LDCU UR4, c[0x0][0x3c4] ;  /* 0x00007880ff0477ac */ /* 0x000f220008000800 */
[----:B------:R-:W-:Y:S02]  /*1d090*/  UISETP.GT.AND UP1, UPT, UR30, UR7, UPT ;  /* 0x000000071e00728c */ /* 0x000fe4000bf24270 */
[----:B----4-:R-:W-:Y:S01]  /*1d0a0*/  USHF.L.U64.HI UR4, UR8, 0x5, UR4 ;  /* 0x0000000508047899 */ /* 0x010fe20008010204 */
[C---:B--2---:R-:W-:Y:S02]  /*1d0b0*/  IMAD.SHL.U32 R4, R214.reuse, 0x8, RZ ;  /* 0x00000008d6047824 */ /* 0x044fe400078e00ff */
[----:B------:R-:W-:-:S03]  /*1d0c0*/  IMAD.SHL.U32 R222, R214, 0x40, RZ ;  /* 0x00000040d6de7824 */ /* 0x000fc600078e00ff */
[----:B------:R-:W-:Y:S02]  /*1d0d0*/  LOP3.LUT R6, R4, 0x38, RZ, 0xc0, !PT ;  /* 0x0000003804067812 */ /* 0x000fe400078ec0ff */
[----:B------:R-:W-:Y:S02]  /*1d0e0*/  LOP3.LUT R5, R222, 0x1c0, RZ, 0xc0, !PT ;  /* 0x000001c0de057812 */ /* 0x000fe400078ec0ff */
[C---:B------:R-:W-:Y:S02]  /*1d0f0*/  LOP3.LUT R7, R6.reuse, 0x40, RZ, 0xfc, !PT ;  /* 0x0000004006077812 */ /* 0x040fe400078efcff */
[C---:B---3--:R-:W-:Y:S02]  /*1d100*/  ISETP.GE.AND P4, PT, R6.reuse, UR5, PT ;  /* 0x0000000506007c0c */ /* 0x048fe4000bf86270 */
        /* <DEDUP_REMOVED lines=10> */
[----:B-1----:R-:W-:Y:S01]  /*1d1b0*/  @!P4 LDGSTS.E.BYPASS.LTC128B.128 [R2+0x10000], desc[UR10][R230.64] ;  /* 0x10000000e602cfae */ /* 0x002fe2000b981a0a */
[----:B------:R-:W-:-:S03]  /*1d1c0*/  SHF.R.U32.HI R4, RZ, 0x1, R214 ;  /* 0x00000001ff047819 */ /* 0x000fc600000116d6 */
[----:B------:R-:W-:Y:S01]  /*1d1d0*/  IADD3 R10, P0, PT, R230, UR5, RZ ;  /* 0x00000005e60a7c10 */ /* 0x000fe2000ff1e0ff */
[----:B------:R-:W-:Y:S01]  /*1d1e0*/  @P4 STS.128 [R2+0x10000], RZ ;  /* 0x010000ff02004388 */ /* 0x000fe20000000c00 */
[----:B------:R-:W-:Y:S02]  /*1d1f0*/  LOP3.LUT R4, R5, 0x8, R4, 0x78, !PT ;  /* 0x0000000805047812 */ /* 0x000fe400078e7804 */
[----:B------:R-:W-:Y:S01]  /*1d200*/  IADD3.X R11, PT, PT, R231, UR4, RZ, P0, !PT ;  /* 0x00000004e70b7c10 */ /* 0x000fe200087fe4ff */
        /* <DEDUP_REMOVED lines=8> */
[----:B------:R-:W-:Y:S01]  /*1d290*/  IADD3 R6, P0, PT, R8, UR5, RZ ;  /* 0x0000000508067c10 */ /* 0x000fe2000ff1e0ff */
[----:B------:R-:W-:Y:S01]  /*1d2a0*/  @!PT LDS RZ, [RZ] ;  /* 0x00000000fffff984 */ /* 0x000fe20000000800 */
[----:B------:R-:W-:Y:S01]  /*1d2b0*/  @!PT LDS RZ, [RZ] ;  /* 0x00000000fffff984 */ /* 0x000fe20000000800 */
[----:B------:R-:W-:Y:S01]  /*1d2c0*/  @!PT LDS RZ, [RZ] ;  /* 0x00000000fffff984 */ /* 0x000fe20000000800 */
[----:B------:R-:W-:Y:S01]  /*1d2d0*/  @!P2 LDGSTS.E.BYPASS.LTC128B.128 [R2+0x14000], desc[UR10][R230.64+0x100] ;  /* 0x14000100e602afae */ /* 0x000fe2000b981a0a */
[----:B------:R-:W-:Y:S01]  /*1d2e0*/  IMAD.SHL.U32 R5, R5, 0x2, RZ ;  /* 0x0000000205057824 */ /* 0x000fe200078e00ff */
[----:B------:R-:W-:Y:S01]  /*1d2f0*/  LOP3.LUT R4, R167, R4, RZ, 0xfc, !PT ;  /* 0x00000004a7047212 */ /* 0x000fe200078efcff */
[----:B------:R-:W-:Y:S01]  /*1d300*/  IMAD.MOV.U32 R167, RZ, RZ, 0x20 ;  /* 0x00000020ffa77424 */ /* 0x000fe200078e00ff */
[----:B------:R-:W-:Y:S01]  /*1d310*/  @P2 STS.128 [R2+0x14000], RZ ;  /* 0x014000ff02002388 */ /* 0x000fe20000000c00 */
[----:B------:R-:W-:Y:S01]  /*1d320*/  IADD3.X R7, PT, PT, R9, UR4, RZ, P0, !PT ;  /* 0x0000000409077c10 */ /* 0x000fe200087fe4ff */
[----:B------:R-:W-:Y:S01]  /*1d330*/  USHF.L.U32 UR4, UR22, 0x6, URZ ;  /* 0x0000000616047899 */ /* 0x000fe200080006ff */
[----:B------:R-:W-:Y:S01]  /*1d340*/  LOP3.LUT R222, R5, 0x400, R222, 0xf8, !PT ;  /* 0x0000040005de7812 */ /* 0x000fe200078ef8de */
[----:B------:R-:W-:Y:S01]  /*1d350*/  @!PT LDS RZ, [RZ] ;  /* 0x00000000fffff984 */ /* 0x000fe20000000800 */
[----:B------:R-:W-:Y:S01]  /*1d360*/  @!PT LDS RZ, [RZ] ;  /* 0x00000000fffff984 */ /* 0x000fe20000000800 */
[----:B------:R-:W-:Y:S01]  /*1d370*/  @!PT LDS RZ, [RZ] ;  /* 0x00000000fffff984 */ /* 0x000fe20000000800 */
[----:B------:R-:W-:Y:S01]  /*1d380*/  @!P1 LDGSTS.E.BYPASS.LTC128B.128 [R2+0x16000], desc[UR10][R230.64+0x180] ;  /* 0x16000180e6029fae */ /* 0x000fe2000b981a0a */
[----:B------:R-:W-:-:S02]  /*1d390*/  LEA R223, R4, UR6, 0x1 ;  /* 0x0000000604df7c11 */ /* 0x000fc4000f8e08ff */
[----:B------:R-:W-:Y:S01]  /*1d3a0*/  LOP3.LUT R4, R214, 0x2, RZ, 0xc0, !PT ;  /* 0x00000002d6047812 */ /* 0x000fe200078ec0ff */
[----:B------:R-:W-:Y:S03]  /*1d3b0*/  @P1 STS.128 [R2+0x16000], RZ ;  /* 0x016000ff02001388 */ /* 0x000fe60000000c00 */
[----:B------:R-:W-:Y:S01]  /*1d3c0*/  ISETP.NE.AND P0, PT, R4, RZ, PT ;  /* 0x000000ff0400720c */ /* 0x000fe20003f05270 */
[----:B------:R-:W-:Y:S01]  /*1d3d0*/  @!PT LDS RZ, [RZ] ;  /* 0x00000000fffff984 */ /* 0x000fe20000000800 */
[----:B------:R-:W-:Y:S01]  /*1d3e0*/  @!PT LDS RZ, [RZ] ;  /* 0x00000000fffff984 */ /* 0x000fe20000000800 */
[----:B------:R-:W-:Y:S01]  /*1d3f0*/  @!PT LDS RZ, [RZ] ;  /* 0x00000000fffff984 */ /* 0x000fe20000000800 */
[----:B------:R-:W-:Y:S03]  /*1d400*/  @!P4 LDGSTS.E.BYPASS.LTC128B.128 [R2+0x10800], desc[UR10][R10.64] ;  /* 0x108000000a02cfae */ /* 0x000fe6000b981a0a */
[----:B------:R-:W-:Y:S01]  /*1d410*/  SEL R176, R167, 0xffffffe0, !P0 ;  /* 0xffffffe0a7b07807 */ /* 0x000fe20004000000 */
[----:B------:R-:W-:Y:S04]  /*1d420*/  @P4 STS.128 [R2+0x10800], RZ ;  /* 0x010800ff02004388 */ /* 0x000fe80000000c00 */
        /* <DEDUP_REMOVED lines=52> */
[----:B------:R-:W-:Y:S01]  /*1d770*/  LOP3.LUT R8, R214, 0x4, RZ, 0xc0, !PT ;  /* 0x00000004d6087812 */ /* 0x000fe200078ec0ff */
[----:B------:R-:W-:Y:S02]  /*1d780*/  IMAD.IADD R220, R9, 0x1, R176 ;  /* 0x0000000109dc7824 */ /* 0x000fe400078e02b0 */
[----:B------:R-:W-:Y:S01]  /*1d790*/  @!PT LDS RZ, [RZ] ;  /* 0x00000000fffff984 */ /* 0x000fe20000000800 */
[----:B------:R-:W-:Y:S01]  /*1d7a0*/  @!PT LDS RZ, [RZ] ;  /* 0x00000000fffff984 */ /* 0x000fe20000000800 */
[----:B------:R-:W-:Y:S01]  /*1d7b0*/  @!PT LDS RZ, [RZ] ;  /* 0x00000000fffff984 */ /* 0x000fe20000000800 */
[----:B------:R1:W-:Y:S01]  /*1d7c0*/  @!P1 LDGSTS.E.BYPASS.LTC128B.128 [R2+0x17800], desc[UR10][R6.64+0x180] ;  /* 0x1780018006029fae */ /* 0x0003e2000b981a0a */
[----:B------:R-:W-:-:S03]  /*1d7d0*/  ISETP.NE.AND P0, PT, R8, RZ, PT ;  /* 0x000000ff0800720c */ /* 0x000fc60003f05270 */
[----:B------:R-:W-:Y:S01]  /*1d7e0*/  @P1 STS.128 [R2+0x17800], RZ ;  /* 0x017800ff02001388 */ /* 0x000fe20000000c00 */
[----:B------:R-:W-:-:S03]  /*1d7f0*/  SEL R216, R216, 0xffffffc0, !P0 ;  /* 0xffffffc0d8d87807 */ /* 0x000fc60004000000 */
[----:B------:R-:W-:Y:S02]  /*1d800*/  LDSM.16.M88.4 R184, [R223] ;  /* 0x00000000dfb8783b */ /* 0x000fe40000000200 */
[C---:B------:R-:W-:Y:S02]  /*1d810*/  IMAD.IADD R219, R216.reuse, 0x1, R223 ;  /* 0x00000001d8db7824 */ /* 0x040fe400078e02df */
[----:B------:R-:W2:Y:S01]  /*1d820*/  LDSM.16.M88.4 R24, [R222+UR6+0x8000] ;  /* 0x00800006de18783b */ /* 0x000ea20008000200 */
[----:B------:R-:W-:Y:S02]  /*1d830*/  IMAD.IADD R216, R216, 0x1, R9 ;  /* 0x00000001d8d87824 */ /* 0x000fe400078e0209 */
[C---:B------:R-:W-:Y:S01]  /*1d840*/  IMAD.IADD R217, R176.reuse, 0x1, R219 ;  /* 0x00000001b0d97824 */ /* 0x040fe200078e02db */
[----:B------:R-:W3:Y:S01]  /*1d850*/  LDSM.16.M88.4 R16, [R222+UR6+0x8800] ;  /* 0x00880006de10783b */ /* 0x000ee20008000200 */
[----:B------:R-:W-:-:S03]  /*1d860*/  IMAD.IADD R215, R176, 0x1, R216 ;  /* 0x00000001b0d77824 */ /* 0x000fc600078e02d8 */
[----:B------:R-:W4:Y:S04]  /*1d870*/  LDSM.16.M88.4 R192, [R222+UR6+0x9000] ;  /* 0x00900006dec0783b */ /* 0x000f280008000200 */
[----:B------:R-:W5:Y:S04]  /*1d880*/  LDSM.16.M88.4 R168, [R222+UR6+0x9800] ;  /* 0x00980006dea8783b */ /* 0x000f680008000200 */
        /* <DEDUP_REMOVED lines=41> */
[----:B------:R-:W-:Y:S07]  /*1db20*/  LDSM.16.M88.4 R180, [R222+UR6+0xb800] ;  /* 0x00b80006deb4783b */ /* 0x000fee0008000200 */
[C---:B------:R-:W-:Y:S08]  /*1db30*/  HMMA.16816.F32.BF16 R188, R8.reuse, R176, R188 ;  /* 0x000000b008bc723c */ /* 0x040ff000000418bc */
[----:B------:R-:W-:Y:S01]  /*1db40*/  HMMA.16816.F32.BF16 R184, R8, R178, R184 ;  /* 0x000000b208b8723c */ /* 0x000fe200000418b8 */
[----:B------:R-:W-:Y:S04]  /*1db50*/  LDSM.16.M88.4 R176, [R223+0x2000] ;  /* 0x00200000dfb0783b */ /* 0x000fe80000000200 */
[----:B------:R-:W3:Y:S03]  /*1db60*/  LDSM.16.M88.4 R8, [R222+UR6+0xa000] ;  /* 0x00a00006de08783b */ /* 0x000ee60008000200 */
[C---:B-1----:R-:W-:Y:S08]  /*1db70*/  HMMA.16816.F32.BF16 R28, R32.reuse, R168, R28 ;  /* 0x000000a8201c723c */ /* 0x042ff0000004181c */
[C---:B------:R-:W-:Y:S01]  /*1db80*/  HMMA.16816.F32.BF16 R24, R32.reuse, R170, R24 ;  /* 0x000000aa2018723c */ /* 0x040fe20000041818 */
[----:B------:R-:W1:Y:S07]  /*1db90*/  LDSM.16.M88.4 R168, [R222+UR6+0xa800] ;  /* 0x00a80006dea8783b */ /* 0x000e6e0008000200 */
        /* <DEDUP_REMOVED lines=38> */
[----:B------:R-:W1:Y:S07]  /*1de00*/  LDSM.16.M88.4 R12, [R222+UR6+0xc000] ;  /* 0x00c00006de0c783b */ /* 0x000e6e0008000200 */
[C---:B------:R-:W-:Y:S08]  /*1de10*/  HMMA.16816.F32.BF16 R28, R200.reuse, R168, R28 ;  /* 0x000000a8c81c723c */ /* 0x040ff0000004181c */
[C---:B------:R-:W-:Y:S01]  /*1de20*/  HMMA.16816.F32.BF16 R24, R200.reuse, R170, R24 ;  /* 0x000000aac818723c */ /* 0x040fe20000041818 */
[----:B------:R-:W4:Y:S07]  /*1de30*/  LDSM.16.M88.4 R168, [R215+0xb800] ;  /* 0x00b80000d7a8783b */ /* 0x000f2e0000000200 */
[C---:B--2---:R-:W-:Y:S08]  /*1de40*/  HMMA.16816.F32.BF16 R196, R200.reuse, R8, R196 ;  /* 0x00000008c8c4723c */ /* 0x044ff000000418c4 */
[----:B------:R-:W-:Y:S01]  /*1de50*/  HMMA.16816.F32.BF16 R192, R200, R10, R192 ;  /* 0x0000000ac8c0723c */ /* 0x000fe200000418c0 */
[----:B------:R-:W2:Y:S07]  /*1de60*/  LDSM.16.M88.4 R8, [R222+UR6+0xc800] ;  /* 0x00c80006de08783b */ /* 0x000eae0008000200 */
[C---:B---3--:R-:W-:Y:S08]  /*1de70*/  HMMA.16816.F32.BF16 R20, R32.reuse, R4, R20 ;  /* 0x000000042014723c */ /* 0x048ff00000041814 */
[C---:B------:R-:W-:Y:S01]  /*1de80*/  HMMA.16816.F32.BF16 R16, R32.reuse, R6, R16 ;  /* 0x000000062010723c */ /* 0x040fe20000041810 */
[----:B------:R-:W3:Y:S07]  /*1de90*/  LDSM.16.M88.4 R4, [R222+UR6+0xd000] ;  /* 0x00d00006de04783b */ /* 0x000eee0008000200 */
[C---:B------:R-:W-:Y:S08]  /*1dea0*/  HMMA.16816.F32.BF16 R28, R32.reuse, R176, R28 ;  /* 0x000000b0201c723c */ /* 0x040ff0000004181c */
[----:B------:R-:W-:Y:S01]  /*1deb0*/  HMMA.16816.F32.BF16 R24, R32, R178, R24 ;  /* 0x000000b22018723c */ /* 0x000fe20000041818 */
[----:B------:R-:W-:Y:S07]  /*1dec0*/  LDSM.16.M88.4 R176, [R220+0xc000] ;  /* 0x00c00000dcb0783b */ /* 0x000fee0000000200 */
[C---:B------:R-:W-:Y:S08]  /*1ded0*/  HMMA.16816.F32.BF16 R188, R200.reuse, R204, R188 ;  /* 0x000000ccc8bc723c */ /* 0x040ff000000418bc */
[----:B------:R-:W-:Y:S01]  /*1dee0*/  HMMA.16816.F32.BF16 R184, R200, R206, R184 ;  /* 0x000000cec8b8723c */ /* 0x000fe200000418b8 */
[----:B------:R-:W5:Y:S04]  /*1def0*/  LDSM.16.M88.4 R200, [R222+UR6+0xd800] ;  /* 0x00d80006dec8783b */ /* 0x000f680008000200 */
        /* <DEDUP_REMOVED lines=36> */
[----:B------:R-:W2:Y:S07]  /*1e140*/  LDSM.16.M88.4 R8, [R222+UR6+0xe000] ;  /* 0x00e00006de08783b */ /* 0x000eae0008000200 */
[C---:B---3--:R-:W-:Y:S08]  /*1e150*/  HMMA.16816.F32.BF16 R20, R208.reuse, R4, R20 ;  /* 0x00000004d014723c */ /* 0x048ff00000041814 */
[C---:B------:R-:W-:Y:S01]  /*1e160*/  HMMA.16816.F32.BF16 R16, R208.reuse, R6, R16 ;  /* 0x00000006d010723c */ /* 0x040fe20000041810 */
[----:B------:R-:W3:Y:S07]  /*1e170*/  LDSM.16.M88.4 R4, [R222+UR6+0xe800] ;  /* 0x00e80006de04783b */ /* 0x000eee0008000200 */
[C---:B------:R-:W-:Y:S08]  /*1e180*/  HMMA.16816.F32.BF16 R196, R208.reuse, R204, R196 ;  /* 0x000000ccd0c4723c */ /* 0x040ff000000418c4 */
[C---:B------:R-:W-:Y:S08]  /*1e190*/  HMMA.16816.F32.BF16 R192, R208.reuse, R206, R192 ;  /* 0x000000ced0c0723c */ /* 0x040ff000000418c0 */
[C---:B-----5:R-:W-:Y:S08]  /*1e1a0*/  HMMA.16816.F32.BF16 R188, R208.reuse, R200, R188 ;  /* 0x000000c8d0bc723c */ /* 0x060ff000000418bc */
[----:B------:R-:W-:Y:S01]  /*1e1b0*/  HMMA.16816.F32.BF16 R184, R208, R202, R184 ;  /* 0x000000cad0b8723c */ /* 0x000fe200000418b8 */
[----:B------:R-:W-:Y:S07]  /*1e1c0*/  LDSM.16.M88.4 R200, [R222+UR6+0xf800] ;  /* 0x00f80006dec8783b */ /* 0x000fee0008000200 */
[C---:B-1----:R-:W-:Y:S08]  /*1e1d0*/  HMMA.16816.F32.BF16 R28, R180.reuse, R176, R28 ;  /* 0x000000b0b41c723c */ /* 0x042ff0000004181c */
[C---:B------:R-:W-:Y:S01]  /*1e1e0*/  HMMA.16816.F32.BF16 R24, R180.reuse, R178, R24 ;  /* 0x000000b2b418723c */ /* 0x040fe20000041818 */
[----:B------:R-:W1:Y:S07]  /*1e1f0*/  LDSM.16.M88.4 R176, [R222+UR6+0xf000] ;  /* 0x00f00006deb0783b */ /* 0x000e6e0008000200 */
        /* <DEDUP_REMOVED lines=67> */
[----:B------:R-:W-:Y:S02]  /*1e630*/  ISETP.GE.AND P5, PT, R28, R237, PT ;  /* 0x000000ed1c00720c */ /* 0x000fe40003fa6270 */
        /* <DEDUP_REMOVED lines=31> */
[----:B------:R-:W-:Y:S01]  /*1e830*/  FSEL R187, R187, -INF , P5 ;  /* 0xff800000bbbb7808 */ /* 0x000fe20002800000 */
[----:B------:R-:W-:Y:S01]  /*1e840*/  HMMA.16816.F32.BF16 R16, R20, R34, R16 ;  /* 0x000000221410723c */ /* 0x000fe20000041810 */
[----:B------:R-:W-:Y:S02]  /*1e850*/  IABS R15, R15 ;  /* 0x0000000f000f7213 */ /* 0x000fe40000000000 */
[C---:B------:R-:W-:Y:S02]  /*1e860*/  ISETP.GE.AND P5, PT, R28.reuse, R235, PT ;  /* 0x000000eb1c00720c */ /* 0x040fe40003fa6270 */
[----:B------:R-:W-:Y:S02]  /*1e870*/  FSEL R187, R187, -INF , !P6 ;  /* 0xff800000bbbb7808 */ /* 0x000fe40007000000 */
[----:B------:R-:W-:Y:S02]  /*1e880*/  ISETP.GE.AND P6, PT, R165, R237, PT ;  /* 0x000000eda500720c */ /* 0x000fe40003fc6270 */
[----:B------:R-:W-:Y:S01]  /*1e890*/  ISETP.GE.AND P0, PT, R28, R234, PT ;  /* 0x000000ea1c00720c */ /* 0x000fe20003f06270 */
[----:B------:R-:W-:Y:S01]  /*1e8a0*/  IMAD.MOV.U32 R28, RZ, RZ, R15 ;  /* 0x000000ffff1c7224 */ /* 0x000fe200078e000f */
[----:B------:R-:W-:-:S02]  /*1e8b0*/  FSEL R30, R30, -INF , P5 ;  /* 0xff8000001e1e7808 */ /* 0x000fc40002800000 */
[C---:B------:R-:W-:Y:S02]  /*1e8c0*/  ISETP.GE.AND P5, PT, R165.reuse, R236, PT ;  /* 0x000000eca500720c */ /* 0x040fe40003fa6270 */
[----:B------:R-:W-:Y:S02]  /*1e8d0*/  FSEL R4, R4, -INF , P6 ;  /* 0xff80000004047808 */ /* 0x000fe40003000000 */
[----:B------:R-:W-:Y:S02]  /*1e8e0*/  ISETP.GE.AND P6, PT, R165, R235, PT ;  /* 0x000000eba500720c */ /* 0x000fe40003fc6270 */
        /* <DEDUP_REMOVED lines=8> */
[----:B------:R-:W-:Y:S02]  /*1e970*/  FSEL R5, R5, -INF , P6 ;  /* 0xff80000005057808 */ /* 0x000fe40003000000 */
[----:B------:R-:W-:Y:S02]  /*1e980*/  I2FP.F32.S32 R4, R4 ;  /* 0x0000000400047245 */ /* 0x000fe40000201400 */
[----:B------:R-:W-:-:S02]  /*1e990*/  ISETP.GE.AND P5, PT, R30, R237, PT ;  /* 0x000000ed1e00720c */ /* 0x000fc40003fa6270 */
[----:B------:R-:W-:Y:S01]  /*1e9a0*/  FSEL R204, R5, -INF , !P0 ;  /* 0xff80000005cc7808 */ /* 0x000fe20004000000 */
[----:B------:R-:W-:Y:S01]  /*1e9b0*/  FFMA.FTZ R4, R4, -UR14, R31 ;  /* 0x8000000e04047c23 */ /* 0x000fe2000801001f */
[----:B------:R-:W-:Y:S02]  /*1e9c0*/  I2FP.F32.S32 R5, R8 ;  /* 0x0000000800057245 */ /* 0x000fe40000201400 */
[----:B------:R-:W1:Y:S01]  /*1e9d0*/  LDSM.16.M88.4 R8, [R216+0xf000] ;  /* 0x00f00000d808783b */ /* 0x000e620000000200 */
[----:B------:R-:W-:Y:S02]  /*1e9e0*/  ISETP.GE.AND P6, PT, R30, R236, PT ;  /* 0x000000ec1e00720c */ /* 0x000fe40003fc6270 */
[----:B------:R-:W-:Y:S01]  /*1e9f0*/  FSEL R28, R28, -INF , P5 ;  /* 0xff8000001c1c7808 */ /* 0x000fe20002800000 */
[----:B------:R-:W-:Y:S01]  /*1ea00*/  FFMA.FTZ R5, R5, -UR14, R24 ;  /* 0x8000000e05057c23 */ /* 0x000fe20008010018 */
[----:B------:R-:W-:Y:S02]  /*1ea10*/  ISETP.GE.AND P5, PT, R30, R235, PT ;  /* 0x000000eb1e00720c */ /* 0x000fe40003fa6270 */
[----:B------:R-:W-:-:S02]  /*1ea20*/  FSEL R31, R28, -INF , !P6 ;  /* 0xff8000001c1f7808 */ /* 0x000fc40007000000 */
[----:B------:R-:W-:Y:S02]  /*1ea30*/  ISETP.GE.AND P0, PT, R30, R234, PT ;  /* 0x000000ea1e00720c */ /* 0x000fe40003f06270 */
[----:B------:R-:W-:Y:S02]  /*1ea40*/  ISETP.GE.AND P6, PT, R6, R237, PT ;  /* 0x000000ed0600720c */ /* 0x000fe40003fc6270 */
[----:B------:R-:W-:Y:S02]  /*1ea50*/  FSEL R4, R4, -INF , P5 ;  /* 0xff80000004047808 */ /* 0x000fe40002800000 */
[----:B------:R-:W-:Y:S02]  /*1ea60*/  IABS R222, R222 ;  /* 0x000000de00de7213 */ /* 0x000fe40000000000 */
[----:B------:R-:W-:Y:S02]  /*1ea70*/  IABS R223, R223 ;  /* 0x000000df00df7213 */ /* 0x000fe40000000000 */
[----:B------:R-:W-:-:S02]  /*1ea80*/  FSEL R29, R4, -INF , !P0 ;  /* 0xff800000041d7808 */ /* 0x000fc40004000000 */
[----:B------:R-:W-:Y:S02]  /*1ea90*/  FSEL R5, R5, -INF , P6 ;  /* 0xff80000005057808 */ /* 0x000fe40003000000 */
[C---:B------:R-:W-:Y:S02]  /*1eaa0*/  ISETP.GE.AND P5, PT, R6.reuse, R236, PT ;  /* 0x000000ec0600720c */ /* 0x040fe40003fa6270 */
[C---:B------:R-:W-:Y:S02]  /*1eab0*/  ISETP.GE.AND P0, PT, R6.reuse, R234, PT ;  /* 0x000000ea0600720c */ /* 0x040fe40003f06270 */
[----:B------:R-:W-:Y:S02]  /*1eac0*/  I2FP.F32.S32 R4, R222 ;  /* 0x000000de00047245 */ /* 0x000fe40000201400 */
[----:B------:R-:W-:Y:S02]  /*1ead0*/  I2FP.F32.S32 R7, R223 ;  /* 0x000000df00077245 */ /* 0x000fe40000201400 */
[----:B------:R-:W-:Y:S01]  /*1eae0*/  ISETP.GE.AND P6, PT, R6, R235, PT ;  /* 0x000000eb0600720c */ /* 0x000fe20003fc6270 */
[----:B------:R-:W-:-:S02]  /*1eaf0*/  VIADD R6, R14, 0xffffff89 ;  /* 0xffffff890e067836 */ /* 0x000fc40000000000 */
[----:B------:R-:W-:Y:S01]  /*1eb00*/  FFMA.FTZ R4, R4, -UR14, R25 ;  /* 0x8000000e04047c23 */ /* 0x000fe20008010019 */
[----:B------:R-:W-:Y:S01]  /*1eb10*/  FFMA.FTZ R7, R7, -UR14, R26 ;  /* 0x8000000e07077c23 */ /* 0x000fe2000801001a */
[----:B------:R-:W-:Y:S02]  /*1eb20*/  FSEL R33, R5, -INF , !P5 ;  /* 0xff80000005217808 */ /* 0x000fe40006800000 */
[----:B------:R-:W-:Y:S02]  /*1eb30*/  IABS R221, R221 ;  /* 0x000000dd00dd7213 */ /* 0x000fe40000000000 */
[----:B------:R-:W-:Y:S01]  /*1eb40*/  ISETP.GE.AND P5, PT, R6, R237, PT ;  /* 0x000000ed0600720c */ /* 0x000fe20003fa6270 */
[----:B-1----:R-:W-:Y:S01]  /*1eb50*/  HMMA.16816.F32.BF16 R196, R180, R8, R196 ;  /* 0x00000008b4c4723c */ /* 0x002fe200000418c4 */
[----:B------:R-:W-:Y:S01]  /*1eb60*/  IABS R220, R220 ;  /* 0x000000dc00dc7213 */ /* 0x000fe20000000000 */
[----:B------:R-:W-:Y:S01]  /*1eb70*/  VIADD R8, R14, 0xffffff90 ;  /* 0xffffff900e087836 */ /* 0x000fe20000000000 */
[----:B------:R-:W-:-:S02]  /*1eb80*/  I2FP.F32.S32 R24, R221 ;  /* 0x000000dd00187245 */ /* 0x000fc40000201400 */
[----:B------:R-:W-:Y:S02]  /*1eb90*/  FSEL R7, R7, -INF , P6 ;  /* 0xff80000007077808 */ /* 0x000fe40003000000 */
[----:B------:R-:W-:Y:S01]  /*1eba0*/  I2FP.F32.S32 R5, R220 ;  /* 0x000000dc00057245 */ /* 0x000fe20000201400 */
[----:B------:R-:W-:Y:S01]  /*1ebb0*/  FFMA.FTZ R24, R24, -UR14, R27 ;  /* 0x8000000e18187c23 */ /* 0x000fe2000801001b */
[----:B------:R-:W-:Y:S01]  /*1ebc0*/  FSEL R4, R4, -INF , P5 ;  /* 0xff80000004047808 */ /* 0x000fe20002800000 */
[----:B------:R-:W-:Y:S01]  /*1ebd0*/  HMMA.16816.F32.BF16 R192, R180, R10, R192 ;  /* 0x0000000ab4c0723c */ /* 0x000fe200000418c0 */
[C---:B------:R-:W-:Y:S01]  /*1ebe0*/  ISETP.GE.AND P6, PT, R6.reuse, R236, PT ;  /* 0x000000ec0600720c */ /* 0x040fe20003fc6270 */
[----:B------:R-:W-:Y:S01]  /*1ebf0*/  FFMA.FTZ R200, R5, -UR14, R200 ;  /* 0x8000000e05c87c23 */ /* 0x000fe200080100c8 */
[----:B------:R-:W-:Y:S02]  /*1ec00*/  FSEL R25, R7, -INF , !P0 ;  /* 0xff80000007197808 */ /* 0x000fe40004000000 */
[----:B------:R-:W-:-:S02]  /*1ec10*/  ISETP.GE.AND P0, PT, R6, R234, PT ;  /* 0x000000ea0600720c */ /* 0x000fc40003f06270 */
[----:B------:R-:W-:Y:S02]  /*1ec20*/  ISETP.GE.AND P5, PT, R6, R235, PT ;  /* 0x000000eb0600720c */ /* 0x000fe40003fa6270 */
[----:B------:R-:W-:Y:S02]  /*1ec30*/  FSEL R27, R4, -INF , !P6 ;  /* 0xff800000041b7808 */ /* 0x000fe40007000000 */
[----:B------:R-:W1:Y:S01]  /*1ec40*/  LDSM.16.M88.4 R4, [R215+0xf000] ;  /* 0x00f00000d704783b */ /* 0x000e620000000200 */
[----:B------:R-:W-:Y:S01]  /*1ec50*/  IABS R165, R219 ;  /* 0x000000db00a57213 */ /* 0x000fe20000000000 */
[----:B------:R-:W-:-:S04]  /*1ec60*/  DEPBAR.LE SB0, 0x0 ;  /* 0x000080000000791a */ /* 0x000fc80000000000 */
[----:B------:R-:W-:Y:S02]  /*1ec70*/  IABS R175, R175 ;  /* 0x000000af00af7213 */ /* 0x000fe40000000000 */
[----:B------:R-:W-:Y:S02]  /*1ec80*/  ISETP.GE.AND P6, PT, R8, R237, PT ;  /* 0x000000ed0800720c */ /* 0x000fe40003fc6270 */
[----:B------:R-:W-:Y:S02]  /*1ec90*/  FSEL R9, R24, -INF , P5 ;  /* 0xff80000018097808 */ /* 0x000fe40002800000 */
[----:B------:R-:W-:Y:S02]  /*1eca0*/  I2FP.F32.S32 R165, R165 ;  /* 0x000000a500a57245 */ /* 0x000fe40000201400 */
[----:B------:R-:W-:Y:S02]  /*1ecb0*/  I2FP.F32.S32 R24, R175 ;  /* 0x000000af00187245 */ /* 0x000fe40000201400 */
[----:B------:R-:W-:Y:S01]  /*1ecc0*/  FSEL R9, R9, -INF , !P0 ;  /* 0xff80000009097808 */ /* 0x000fe20004000000 */
[----:B------:R-:W-:Y:S01]  /*1ecd0*/  FFMA.FTZ R165, R165, -UR14, R202 ;  /* 0x8000000ea5a57c23 */ /* 0x000fe200080100ca */
[----:B------:R-:W-:Y:S01]  /*1ece0*/  FSEL R175, R200, -INF , P6 ;  /* 0xff800000c8af7808 */ /* 0x000fe20003000000 */
[----:B------:R-:W-:Y:S01]  /*1ecf0*/  FFMA.FTZ R24, R24, -UR14, R201 ;  /* 0x8000000e18187c23 */ /* 0x000fe200080100c9 */
[----:B------:R-:W-:-:S02]  /*1ed00*/  ISETP.GE.AND P5, PT, R8, R236, PT ;  /* 0x000000ec0800720c */ /* 0x000fc40003fa6270 */
[C---:B------:R-:W-:Y:S02]  /*1ed10*/  ISETP.GE.AND P0, PT, R8.reuse, R234, PT ;  /* 0x000000ea0800720c */ /* 0x040fe40003f06270 */
[----:B------:R-:W-:Y:S01]  /*1ed20*/  ISETP.GE.AND P6, PT, R8, R235, PT ;  /* 0x000000eb0800720c */ /* 0x000fe20003fc6270 */
[----:B------:R-:W-:Y:S01]  /*1ed30*/  VIADD R8, R14, 0xffffff91 ;  /* 0xffffff910e087836 */ /* 0x000fe20000000000 */
[----:B------:R-:W-:Y:S02]  /*1ed40*/  FSEL R175, R175, -INF , !P5 ;  /* 0xff800000afaf7808 */ /* 0x000fe40006800000 */
[----:B------:R-:W-:Y:S02]  /*1ed50*/  IABS R217, R217 ;  /* 0x000000d900d97213 */ /* 0x000fe40000000000 */
[----:B------:R-:W-:Y:S02]  /*1ed60*/  ISETP.GE.AND P5, PT, R8, R237, PT ;  /* 0x000000ed0800720c */ /* 0x000fe40003fa6270 */
[----:B------:R-:W-:-:S02]  /*1ed70*/  FSEL R165, R165, -INF , P6 ;  /* 0xff800000a5a57808 */ /* 0x000fc40003000000 */
[----:B------:R-:W-:Y:S02]  /*1ed80*/  IABS R214, R214 ;  /* 0x000000d600d67213 */ /* 0x000fe40000000000 */
[----:B------:R-:W-:Y:S02]  /*1ed90*/  FSEL R165, R165, -INF , !P0 ;  /* 0xff800000a5a57808 */ /* 0x000fe40004000000 */
[----:B------:R-:W-:Y:S02]  /*1eda0*/  I2FP.F32.S32 R26, R217 ;  /* 0x000000d9001a7245 */ /* 0x000fe40000201400 */
[----:B------:R-:W-:Y:S01]  /*1edb0*/  FSEL R24, R24, -INF , P5 ;  /* 0xff80000018187808 */ /* 0x000fe20002800000 */
[C---:B-1----:R-:W-:Y:S01]  /*1edc0*/  HMMA.16816.F32.BF16 R196, R20.reuse, R4, R196 ;  /* 0x0000000414c4723c */ /* 0x042fe200000418c4 */
[----:B------:R-:W-:Y:S01]  /*1edd0*/  IABS R171, R171 ;  /* 0x000000ab00ab7213 */ /* 0x000fe20000000000 */
[----:B------:R-:W-:Y:S01]  /*1ede0*/  FFMA.FTZ R26, R26, -UR14, R203 ;  /* 0x8000000e1a1a7c23 */ /* 0x000fe200080100cb */
[----:B------:R-:W-:Y:S01]  /*1edf0*/  ISETP.GE.AND P6, PT, R8, R236, PT ;  /* 0x000000ec0800720c */ /* 0x000fe20003fc6270 */
[----:B------:R-:W-:Y:S01]  /*1ee00*/  VIADD R4, R14, 0xffffff99 ;  /* 0xffffff990e047836 */ /* 0x000fe20000000000 */
[C---:B------:R-:W-:Y:S01]  /*1ee10*/  ISETP.GE.AND P0, PT, R8.reuse, R234, PT ;  /* 0x000000ea0800720c */ /* 0x040fe20003f06270 */
[----:B------:R-:W-:Y:S01]  /*1ee20*/  IMAD.MOV.U32 R10, RZ, RZ, R171 ;  /* 0x000000ffff0a7224 */ /* 0x000fe200078e00ab */
[----:B------:R-:W-:Y:S01]  /*1ee30*/  I2FP.F32.S32 R35, R214 ;  /* 0x000000d600237245 */ /* 0x000fe20000201400 */
[----:B------:R-:W-:Y:S01]  /*1ee40*/  HMMA.16816.F32.BF16 R192, R20, R6, R192 ;  /* 0x0000000614c0723c */ /* 0x000fe200000418c0 */
[----:B------:R-:W-:Y:S01]  /*1ee50*/  ISETP.GE.AND P5, PT, R8, R235, PT ;  /* 0x000000eb0800720c */ /* 0x000fe20003fa6270 */
[----:B------:R-:W-:Y:S01]  /*1ee60*/  VIADD R8, R14, 0xffffff98 ;  /* 0xffffff980e087836 */ /* 0x000fe20000000000 */
[----:B------:R-:W-:Y:S01]  /*1ee70*/  IABS R211, R211 ;  /* 0x000000d300d37213 */ /* 0x000fe20000000000 */
[----:B------:R-:W-:Y:S01]  /*1ee80*/  FFMA.FTZ R16, R35, -UR14, R16 ;  /* 0x8000000e23107c23 */ /* 0x000fe20008010010 */
[----:B------:R-:W-:Y:S01]  /*1ee90*/  FSEL R201, R24, -INF , !P6 ;  /* 0xff80000018c97808 */ /* 0x000fe20007000000 */
[----:B------:R-:W-:Y:S01]  /*1eea0*/  VIADD R6, R14, 0xffffffa8 ;  /* 0xffffffa80e067836 */ /* 0x000fe20000000000 */
[----:B------:R-:W-:-:S02]  /*1eeb0*/  I2FP.F32.S32 R11, R211 ;  /* 0x000000d3000b7245 */ /* 0x000fc40000201400 */
[----:B------:R-:W-:Y:S02]  /*1eec0*/  ISETP.GE.AND P6, PT, R8, R237, PT ;  /* 0x000000ed0800720c */ /* 0x000fe40003fc6270 */
[----:B------:R-:W-:Y:S01]  /*1eed0*/  FSEL R26, R26, -INF , P5 ;  /* 0xff8000001a1a7808 */ /* 0x000fe20002800000 */
[----:B------:R-:W-:Y:S01]  /*1eee0*/  FFMA.FTZ R11, R11, -UR14, R18 ;  /* 0x8000000e0b0b7c23 */ /* 0x000fe20008010012 */
[----:B------:R-:W-:Y:S02]  /*1eef0*/  I2FP.F32.S32 R10, R10 ;  /* 0x0000000a000a7245 */ /* 0x000fe40000201400 */
[----:B------:R-:W-:Y:S02]  /*1ef00*/  ISETP.GE.AND P5, PT, R8, R236, PT ;  /* 0x000000ec0800720c */ /* 0x000fe40003fa6270 */
[----:B------:R-:W-:Y:S01]  /*1ef10*/  FSEL R16, R16, -INF , P6 ;  /* 0xff80000010107808 */ /* 0x000fe20003000000 */
[----:B------:R-:W-:Y:S01]  /*1ef20*/  FFMA.FTZ R10, R10, -UR14, R17 ;  /* 0x8000000e0a0a7c23 */ /* 0x000fe20008010011 */
[----:B------:R-:W-:-:S02]  /*1ef30*/  IABS R169, R169 ;  /* 0x000000a900a97213 */ /* 0x000fc40000000000 */
[----:B------:R-:W-:Y:S02]  /*1ef40*/  ISETP.GE.AND P6, PT, R8, R235, PT ;  /* 0x000000eb0800720c */ /* 0x000fe40003fc6270 */
[----:B------:R-:W-:Y:S01]  /*1ef50*/  IABS R210, R210 ;  /* 0x000000d200d27213 */ /* 0x000fe20000000000 */
[----:B------:R-:W-:Y:S01]  /*1ef60*/  IMAD.MOV.U32 R5, RZ, RZ, R169 ;  /* 0x000000ffff057224 */ /* 0x000fe200078e00a9 */
[----:B------:R-:W-:Y:S02]  /*1ef70*/  FSEL R171, R26, -INF , !P0 ;  /* 0xff8000001aab7808 */ /* 0x000fe40004000000 */
[----:B------:R-:W-:Y:S02]  /*1ef80*/  ISETP.GE.AND P0, PT, R8, R234, PT ;  /* 0x000000ea0800720c */ /* 0x000fe40003f06270 */
[----:B------:R-:W-:Y:S02]  /*1ef90*/  FSEL R239, R16, -INF , !P5 ;  /* 0xff80000010ef7808 */ /* 0x000fe40006800000 */
        /* <DEDUP_REMOVED lines=13> */
[----:B------:R-:W-:Y:S02]  /*1f070*/  FSEL R245, R10, -INF , !P6 ;  /* 0xff8000000af57808 */ /* 0x000fe40007000000 */
[----:B------:R-:W-:Y:S01]  /*1f080*/  FSEL R10, R8, -INF , P5 ;  /* 0xff800000080a7808 */ /* 0x000fe20002800000 */
[----:B------:R-:W-:Y:S01]  /*1f090*/  IMAD.MOV.U32 R8, RZ, RZ, R173 ;  /* 0x000000ffff087224 */ /* 0x000fe200078e00ad */
[----:B------:R-:W-:-:S02]  /*1f0a0*/  ISETP.GE.AND P6, PT, R4, R237, PT ;  /* 0x000000ed0400720c */ /* 0x000fc40003fc6270 */
[----:B------:R-:W-:Y:S02]  /*1f0b0*/  IABS R209, R209 ;  /* 0x000000d100d17213 */ /* 0x000fe40000000000 */
[----:B------:R-:W-:Y:S02]  /*1f0c0*/  ISETP.GE.AND P5, PT, R4, R236, PT ;  /* 0x000000ec0400720c */ /* 0x000fe40003fa6270 */
[----:B------:R-:W-:Y:S02]  /*1f0d0*/  FSEL R173, R10, -INF , !P0 ;  /* 0xff8000000aad7808 */ /* 0x000fe40004000000 */
[----:B------:R-:W-:Y:S02]  /*1f0e0*/  I2FP.F32.S32 R11, R209 ;  /* 0x000000d1000b7245 */ /* 0x000fe40000201400 */
[----:B------:R-:W-:Y:S02]  /*1f0f0*/  FSEL R5, R5, -INF , P6 ;  /* 0xff80000005057808 */ /* 0x000fe40003000000 */
[----:B------:R-:W-:Y:S01]  /*1f100*/  IABS R179, R179 ;  /* 0x000000b300b37213 */ /* 0x000fe20000000000 */
[----:B------:R-:W-:Y:S01]  /*1f110*/  FFMA.FTZ R11, R11, -UR14, R198 ;  /* 0x8000000e0b0b7c23 */ /* 0x000fe200080100c6 */
[----:B------:R-:W-:-:S02]  /*1f120*/  ISETP.GE.AND P0, PT, R4, R234, PT ;  /* 0x000000ea0400720c */ /* 0x000fc40003f06270 */
[----:B------:R-:W-:Y:S02]  /*1f130*/  I2FP.F32.S32 R8, R8 ;  /* 0x0000000800087245 */ /* 0x000fe40000201400 */
[----:B------:R-:W-:Y:S01]  /*1f140*/  ISETP.GE.AND P6, PT, R4, R235, PT ;  /* 0x000000eb0400720c */ /* 0x000fe20003fc6270 */
[----:B------:R-:W-:Y:S01]  /*1f150*/  VIADD R4, R14, 0xffffffa1 ;  /* 0xffffffa10e047836 */ /* 0x000fe20000000000 */
[----:B------:R-:W-:Y:S01]  /*1f160*/  IABS R208, R208 ;  /* 0x000000d000d07213 */ /* 0x000fe20000000000 */
[----:B------:R-:W-:Y:S01]  /*1f170*/  FFMA.FTZ R8, R8, -UR14, R197 ;  /* 0x8000000e08087c23 */ /* 0x000fe200080100c5 */
[----:B------:R-:W-:Y:S01]  /*1f180*/  FSEL R223, R5, -INF , !P5 ;  /* 0xff80000005df7808 */ /* 0x000fe20006800000 */
[----:B------:R-:W-:Y:S01]  /*1f190*/  IMAD.MOV.U32 R5, RZ, RZ, R179 ;  /* 0x000000ffff057224 */ /* 0x000fe200078e00b3 */
[----:B------:R-:W-:Y:S02]  /*1f1a0*/  I2FP.F32.S32 R208, R208 ;  /* 0x000000d000d07245 */ /* 0x000fe40000201400 */
[----:B------:R-:W-:-:S02]  /*1f1b0*/  ISETP.GE.AND P5, PT, R4, R237, PT ;  /* 0x000000ed0400720c */ /* 0x000fc40003fa6270 */
[----:B------:R-:W-:Y:S01]  /*1f1c0*/  FSEL R11, R11, -INF , P6 ;  /* 0xff8000000b0b7808 */ /* 0x000fe20003000000 */
[----:B------:R-:W-:Y:S01]  /*1f1d0*/  FFMA.FTZ R199, R208, -UR14, R199 ;  /* 0x8000000ed0c77c23 */ /* 0x000fe200080100c7 */
[----:B------:R-:W-:Y:S02]  /*1f1e0*/  I2FP.F32.S32 R5, R5 ;  /* 0x0000000500057245 */ /* 0x000fe40000201400 */
[----:B------:R-:W-:Y:S02]  /*1f1f0*/  ISETP.GE.AND P6, PT, R4, R236, PT ;  /* 0x000000ec0400720c */ /* 0x000fe40003fc6270 */
[----:B------:R-:W-:Y:S01]  /*1f200*/  FSEL R8, R8, -INF , P5 ;  /* 0xff80000008087808 */ /* 0x000fe20002800000 */
[----:B------:R-:W-:Y:S01]  /*1f210*/  FFMA.FTZ R192, R5, -UR14, R192 ;  /* 0x8000000e05c07c23 */ /* 0x000fe200080100c0 */
[----:B------:R-:W-:Y:S02]  /*1f220*/  IABS R177, R177 ;  /* 0x000000b100b17213 */ /* 0x000fe40000000000 */
[----:B------:R-:W-:-:S02]  /*1f230*/  ISETP.GE.AND P5, PT, R4, R235, PT ;  /* 0x000000eb0400720c */ /* 0x000fc40003fa6270 */
[----:B------:R-:W-:Y:S02]  /*1f240*/  IABS R186, R186 ;  /* 0x000000ba00ba7213 */ /* 0x000fe40000000000 */
[----:B------:R-:W-:Y:S02]  /*1f250*/  FSEL R179, R11, -INF , !P0 ;  /* 0xff8000000bb37808 */ /* 0x000fe40004000000 */
[----:B------:R-:W-:Y:S01]  /*1f260*/  ISETP.GE.AND P0, PT, R4, R234, PT ;  /* 0x000000ea0400720c */ /* 0x000fe20003f06270 */
[----:B------:R-:W-:Y:S01]  /*1f270*/  IMAD.MOV.U32 R4, RZ, RZ, R177 ;  /* 0x000000ffff047224 */ /* 0x000fe200078e00b1 */
[----:B------:R-:W-:Y:S02]  /*1f280*/  FSEL R225, R8, -INF , !P6 ;  /* 0xff80000008e17808 */ /* 0x000fe40007000000 */
[----:B------:R-:W-:Y:S02]  /*1f290*/  ISETP.GE.AND P6, PT, R6, R237, PT ;  /* 0x000000ed0600720c */ /* 0x000fe40003fc6270 */
[----:B------:R-:W-:-:S02]  /*1f2a0*/  FSEL R199, R199, -INF , P5 ;  /* 0xff800000c7c77808 */ /* 0x000fc40002800000 */
        /* <DEDUP_REMOVED lines=9> */
[----:B------:R-:W-:Y:S01]  /*1f340*/  IABS R178, R178 ;  /* 0x000000b200b27213 */ /* 0x000fe20000000000 */
[----:B------:R-:W-:Y:S01]  /*1f350*/  FFMA.FTZ R4, R4, -UR14, R193 ;  /* 0x8000000e04047c23 */ /* 0x000fe200080100c1 */
[----:B------:R-:W-:Y:S02]  /*1f360*/  FSEL R229, R229, -INF , !P5 ;  /* 0xff800000e5e57808 */ /* 0x000fe40006800000 */
[----:B------:R-:W-:Y:S02]  /*1f370*/  FSEL R5, R5, -INF , P6 ;  /* 0xff80000005057808 */ /* 0x000fe40003000000 */
[----:B------:R-:W-:Y:S02]  /*1f380*/  ISETP.GE.AND P5, PT, R6, R237, PT ;  /* 0x000000ed0600720c */ /* 0x000fe40003fa6270 */
[----:B------:R-:W-:-:S02]  /*1f390*/  IABS R176, R176 ;  /* 0x000000b000b07213 */ /* 0x000fc40000000000 */
[----:B------:R-:W-:Y:S02]  /*1f3a0*/  I2FP.F32.S32 R178, R178 ;  /* 0x000000b200b27245 */ /* 0x000fe40000201400 */
[----:B------:R-:W-:Y:S02]  /*1f3b0*/  FSEL R183, R5, -INF , !P0 ;  /* 0xff80000005b77808 */ /* 0x000fe40004000000 */
[----:B------:R-:W-:Y:S01]  /*1f3c0*/  I2FP.F32.S32 R5, R176 ;  /* 0x000000b000057245 */ /* 0x000fe20000201400 */
[----:B------:R-:W-:Y:S01]  /*1f3d0*/  FFMA.FTZ R178, R178, -UR14, R195 ;  /* 0x8000000eb2b27c23 */ /* 0x000fe200080100c3 */
[----:B------:R-:W-:Y:S01]  /*1f3e0*/  FSEL R221, R4, -INF , P5 ;  /* 0xff80000004dd7808 */ /* 0x000fe20002800000 */
[----:B------:R-:W-:Y:S01]  /*1f3f0*/  VIADD R4, R14, 0xffffffb0 ;  /* 0xffffffb00e047836 */ /* 0x000fe20000000000 */
[C---:B------:R-:W-:Y:S01]  /*1f400*/  ISETP.GE.AND P6, PT, R6.reuse, R236, PT ;  /* 0x000000ec0600720c */ /* 0x040fe20003fc6270 */
[----:B------:R-:W-:Y:S01]  /*1f410*/  FFMA.FTZ R5, R5, -UR14, R188 ;  /* 0x8000000e05057c23 */ /* 0x000fe200080100bc */
[----:B------:R-:W-:-:S02]  /*1f420*/  ISETP.GE.AND P5, PT, R6, R235, PT ;  /* 0x000000eb0600720c */ /* 0x000fc40003fa6270 */
[----:B------:R-:W-:Y:S02]  /*1f430*/  FSEL R221, R221, -INF , !P6 ;  /* 0xff800000dddd7808 */ /* 0x000fe40007000000 */
[----:B------:R-:W-:Y:S01]  /*1f440*/  ISETP.GE.AND P0, PT, R6, R234, PT ;  /* 0x000000ea0600720c */ /* 0x000fe20003f06270 */
[----:B------:R-:W-:Y:S01]  /*1f450*/  BAR.SYNC.DEFER_BLOCKING 0x0 ;  /* 0x0000000000007b1d */ /* 0x000fe20000010000 */
[----:B------:R-:W-:Y:S02]  /*1f460*/  ISETP.GE.AND P6, PT, R4, R237, PT ;  /* 0x000000ed0400720c */ /* 0x000fe40003fc6270 */
[----:B------:R-:W-:Y:S02]  /*1f470*/  FSEL R178, R178, -INF , P5 ;  /* 0xff800000b2b27808 */ /* 0x000fe40002800000 */
[----:B------:R-:W-:Y:S02]  /*1f480*/  IABS R172, R172 ;  /* 0x000000ac00ac7213 */ /* 0x000fe40000000000 */
[----:B------:R-:W-:-:S02]  /*1f490*/  IABS R174, R174 ;  /* 0x000000ae00ae7213 */ /* 0x000fc40000000000 */
[----:B------:R-:W-:Y:S02]  /*1f4a0*/  FSEL R181, R178, -INF , !P0 ;  /* 0xff800000b2b57808 */ /* 0x000fe40004000000 */
[----:B------:R-:W-:Y:S02]  /*1f4b0*/  FSEL R5, R5, -INF , P6 ;  /* 0xff80000005057808 */ /* 0x000fe40003000000 */
[C---:B------:R-:W-:Y:S02]  /*1f4c0*/  ISETP.GE.AND P5, PT, R4.reuse, R236, PT ;  /* 0x000000ec0400720c */ /* 0x040fe40003fa6270 */
[----:B------:R-:W-:Y:S02]  /*1f4d0*/  ISETP.GE.AND P0, PT, R4, R234, PT ;  /* 0x000000ea0400720c */ /* 0x000fe40003f06270 */
[----:B------:R-:W-:Y:S02]  /*1f4e0*/  I2FP.F32.S32 R172, R172 ;  /* 0x000000ac00ac7245 */ /* 0x000fe40000201400 */
[----:B------:R-:W-:-:S02]  /*1f4f0*/  I2FP.F32.S32 R7, R174 ;  /* 0x000000ae00077245 */ /* 0x000fc40000201400 */
        /* <DEDUP_REMOVED lines=8> */
[----:B------:R-:W-:Y:S02]  /*1f580*/  ISETP.GE.AND P5, PT, R4, R237, PT ;  /* 0x000000ed0400720c */ /* 0x000fe40003fa6270 */
[----:B------:R-:W-:Y:S01]  /*1f590*/  IABS R168, R168 ;  /* 0x000000a800a87213 */ /* 0x000fe20000000000 */
[----:B------:R-:W-:Y:S01]  /*1f5a0*/  FFMA.FTZ R166, R166, -UR14, R191 ;  /* 0x8000000ea6a67c23 */ /* 0x000fe200080100bf */
[----:B------:R-:W-:-:S02]  /*1f5b0*/  FSEL R7, R7, -INF , P6 ;  /* 0xff80000007077808 */ /* 0x000fc40003000000 */
[----:B------:R-:W-:Y:S02]  /*1f5c0*/  IABS R170, R170 ;  /* 0x000000aa00aa7213 */ /* 0x000fe40000000000 */
[----:B------:R-:W-:Y:S02]  /*1f5d0*/  FSEL R172, R172, -INF , P5 ;  /* 0xff800000acac7808 */ /* 0x000fe40002800000 */
[----:B------:R-:W-:Y:S02]  /*1f5e0*/  ISETP.GE.AND P5, PT, R4, R235, PT ;  /* 0x000000eb0400720c */ /* 0x000fe40003fa6270 */
[----:B------:R-:W-:Y:S02]  /*1f5f0*/  I2FP.F32.S32 R168, R168 ;  /* 0x000000a800a87245 */ /* 0x000fe40000201400 */
[----:B------:R-:W-:Y:S02]  /*1f600*/  FSEL R211, R7, -INF , !P0 ;  /* 0xff80000007d37808 */ /* 0x000fe40004000000 */
[----:B------:R-:W-:Y:S01]  /*1f610*/  I2FP.F32.S32 R170, R170 ;  /* 0x000000aa00aa7245 */ /* 0x000fe20000201400 */
[----:B------:R-:W-:Y:S01]  /*1f620*/  FFMA.FTZ R205, R168, -UR14, R205 ;  /* 0x8000000ea8cd7c23 */ /* 0x000fe200080100cd */
[----:B------:R-:W-:-:S02]  /*1f630*/  ISETP.GE.AND P0, PT, R4, R234, PT ;  /* 0x000000ea0400720c */ /* 0x000fc40003f06270 */
[----:B------:R-:W-:Y:S01]  /*1f640*/  FSEL R166, R166, -INF , P5 ;  /* 0xff800000a6a67808 */ /* 0x000fe20002800000 */
[----:B------:R-:W-:Y:S01]  /*1f650*/  FFMA.FTZ R170, R170, -UR14, R207 ;  /* 0x8000000eaaaa7c23 */ /* 0x000fe200080100cf */
[----:B------:R-:W-:Y:S02]  /*1f660*/  ISETP.GE.AND P6, PT, R4, R236, PT ;  /* 0x000000ec0400720c */ /* 0x000fe40003fc6270 */
[----:B------:R-:W-:Y:S02]  /*1f670*/  ISETP.GE.AND P5, PT, R14, R237, PT ;  /* 0x000000ed0e00720c */ /* 0x000fe40003fa6270 */
[----:B------:R-:W-:Y:S02]  /*1f680*/  FSEL R209, R166, -INF , !P0 ;  /* 0xff800000a6d17808 */ /* 0x000fe40004000000 */
[----:B------:R-:W-:Y:S02]  /*1f690*/  ISETP.GE.AND P0, PT, R14, R235, PT ;  /* 0x000000eb0e00720c */ /* 0x000fe40003f06270 */
[----:B------:R-:W-:-:S02]  /*1f6a0*/  FSEL R219, R172, -INF , !P6 ;  /* 0xff800000acdb7808 */ /* 0x000fc40007000000 */
[----:B------:R-:W-:Y:S02]  /*1f6b0*/  FSEL R205, R205, -INF , P5 ;  /* 0xff800000cdcd7808 */ /* 0x000fe40002800000 */
[C---:B------:R-:W-:Y:S02]  /*1f6c0*/  ISETP.GE.AND P6, PT, R14.reuse, R236, PT ;  /* 0x000000ec0e00720c */ /* 0x040fe40003fc6270 */
[----:B------:R-:W-:Y:S02]  /*1f6d0*/  ISETP.GE.AND P5, PT, R14, R234, PT ;  /* 0x000000ea0e00720c */ /* 0x000fe40003fa6270 */
[----:B------:R-:W-:Y:S02]  /*1f6e0*/  FSEL R170, R170, -INF , P0 ;  /* 0xff800000aaaa7808 */ /* 0x000fe40000000000 */
[----:B------:R-:W-:Y:S02]  /*1f6f0*/  FSEL R215, R205, -INF , !P6 ;  /* 0xff800000cdd77808 */ /* 0x000fe40007000000 */
[----:B------:R-:W-:Y:S01]  /*1f700*/  FSEL R207, R170, -INF , !P5 ;  /* 0xff800000aacf7808 */ /* 0x000fe20006800000 */
[----:B------:R-:W-:Y:S06]  /*1f710*/  BRA.U !UP1, `(.L_x_7114) ;  /* 0x0000000909a07547 */ /* 0x000fec000b800000 */
        /* <DEDUP_REMOVED lines=65> */
.L_x_7115:
        /* <DEDUP_REMOVED lines=8> */
.L_x_7116:
        /* <DEDUP_REMOVED lines=95> */
.L_x_7114:
[----:B------:R-:W-:Y:S01]  /*201a0*/  FMNMX3.FTZ R8, R164, R187, R31, !PT ;  /* 0x000000bba4087276 */ /* 0x000fe2000781001f */
[----:B---3--:R-:W1:Y:S01]  /*201b0*/  S2R R4, SR_TID.X ;  /* 0x0000000000047919 */ /* 0x008e620000002100 */
[----:B------:R-:W-:Y:S01]  /*201c0*/  FMNMX3.FTZ R6, R3, R15, R29, !PT ;  /* 0x0000000f03067276 */ /* 0x000fe2000781001d */
[----:B------:R-:W2:Y:S01]  /*201d0*/  LDCU UR4, c[0x0][0x45c] ;  /* 0x00008b80ff0477ac */ /* 0x000ea20008000800 */
[----:B------:R-:W-:Y:S02]  /*201e0*/  FMNMX3.FTZ R8, R8, R33, R27, !PT ;  /* 0x0000002108087276 */ /* 0x000fe4000781001b */
[----:B------:R-:W-:Y:S01]  /*201f0*/  FMNMX3.FTZ R6, R6, R25, R9, !PT ;  /* 0x0000001906067276 */ /* 0x000fe20007810009 */
[----:B------:R-:W-:Y:S01]  /*20200*/  UISETP.GT.AND UP0, UPT, UR30, UR7, UPT ;  /* 0x000000071e00728c */ /* 0x000fe2000bf04270 */
[----:B------:R-:W-:Y:S02]  /*20210*/  FMNMX3.FTZ R8, R8, R175, R201, !PT ;  /* 0x000000af08087276 */ /* 0x000fe400078100c9 */
[----:B------:R-:W-:-:S02]  /*20220*/  FMNMX3.FTZ R6, R6, R165, R171, !PT ;  /* 0x000000a506067276 */ /* 0x000fc400078100ab */
[----:B------:R-:W-:Y:S02]  /*20230*/  FMNMX3.FTZ R8, R8, R239, R245, !PT ;  /* 0x000000ef08087276 */ /* 0x000fe400078100f5 */
[----:B------:R-:W-:Y:S02]  /*20240*/  FMNMX3.FTZ R6, R6, R169, R173, !PT ;  /* 0x000000a906067276 */ /* 0x000fe400078100ad */
        /* <DEDUP_REMOVED lines=477> */
.L_x_7111:
[----:B------:R-:W-:-:S12]  /*22020*/  UIADD3 UR19, UPT, UPT, UR30, -0x1, URZ ;  /* 0xffffffff1e137890 */ /* 0x000fd8000fffe0ff */
.L_x_7117:
        /* <DEDUP_REMOVED lines=47> */
.L_x_7122:
        /* <DEDUP_REMOVED lines=13> */
[----:B------:R-:W-:Y:S02]  /*223f0*/  LOP3.LUT R212, R212, 0x7c00, RZ, 0xc0, !PT ;  /* 0x00007c00d4d47812 */ /* 0x000fe400078ec0ff */
[----:B------:R-:W-:Y:S01]  /*22400*/  LOP3.LUT R245, R4, 0x38, R3, 0x78, !PT ;  /* 0x0000003804f57812 */ /* 0x000fe200078e7803 */
[----:B------:R-:W-:Y:S01]  /*22410*/  @!UP1 UMOV UR26, URZ ;  /* 0x000000ff001a9c82 */ /* 0x000fe20008000000 */
[----:B------:R-:W-:Y:S01]  /*22420*/  LOP3.LUT R8, R6, 0x38, RZ, 0xc0, !PT ;  /* 0x0000003806087812 */ /* 0x000fe200078ec0ff */
[----:B------:R-:W-:Y:S01]  /*22430*/  @!UP1 UIADD3 UR26, UP2, UPT, URZ, -UR26, URZ ;  /* 0x8000001aff1a9290 */ /* 0x000fe2000ff5e0ff */
[--C-:B------:R-:W-:Y:S02]  /*22440*/  LOP3.LUT R4, R7, 0x38, R6.reuse, 0xf8, !PT ;  /* 0x0000003807047812 */ /* 0x100fe400078ef806 */
[----:B------:R-:W-:Y:S01]  /*22450*/  LOP3.LUT R7, R213, 0x8, RZ, 0xc0, !PT ;  /* 0x00000008d5077812 */ /* 0x000fe200078ec0ff */
[----:B------:R-:W-:Y:S01]  /*22460*/  @!UP1 UIADD3.X UR20, UPT, UPT, URZ, ~UR20, URZ, UP2, !UPT ;  /* 0x80000014ff149290 */ /* 0x000fe200097fe4ff */
[----:B------:R-:W-:Y:S02]  /*22470*/  LOP3.LUT R226, R212, 0x200, R5, 0xf8, !PT ;  /* 0x00000200d4e27812 */ /* 0x000fe400078ef805 */
[----:B------:R-:W-:Y:S01]  /*22480*/  LOP3.LUT R245, R245, 0x1e00, R6, 0xf8, !PT ;  /* 0x00001e00f5f57812 */ /* 0x000fe200078ef806 */
[----:B------:R-:W-:Y:S01]  /*22490*/  @!UP1 USHF.R.S64 UR26, UR26, 0x1f, UR20 ;  /* 0x0000001f1a1a9899 */ /* 0x000fe20008001014 */
[----:B------:R-:W-:Y:S02]  /*224a0*/  LOP3.LUT R6, R8, 0x80, RZ, 0xfc, !PT ;  /* 0x0000008008067812 */ /* 0x000fe400078efcff */
[----:B------:R-:W-:Y:S02]  /*224b0*/  LOP3.LUT R226, R226, R4, R7, 0xf6, !PT ;  /* 0x00000004e2e27212 */ /* 0x000fe400078ef607 */
[----:B------:R-:W-:Y:S02]  /*224c0*/  LOP3.LUT R225, R5, 0x400, RZ, 0xc0, !PT ;  /* 0x0000040005e17812 */ /* 0x000fe400078ec0ff */
[----:B------:R-:W-:Y:S02]  /*224d0*/  LOP3.LUT R4, R4, 0x8, R3, 0x78, !PT ;  /* 0x0000000804047812 */ /* 0x000fe400078e7803 */
[----:B------:R-:W-:Y:S02]  /*224e0*/  LOP3.LUT R9, R8, 0x40, RZ, 0xfc, !PT ;  /* 0x0000004008097812 */ /* 0x000fe400078efcff */
[----:B------:R-:W-:Y:S01]  /*224f0*/  ISETP.GE.AND P3, PT, R6, UR18, PT ;  /* 0x0000001206007c0c */ /* 0x000fe2000bf66270 */
[----:B------:R-:W-:Y:S01]  /*22500*/  IMAD.MOV.U32 R6, RZ, RZ, R230 ;  /* 0x000000ffff067224 */ /* 0x000fe200078e00e6 */
[----:B------:R-:W-:Y:S01]  /*22510*/  ISETP.GE.AND P5, PT, R8, UR18, PT ;  /* 0x0000001208007c0c */ /* 0x000fe2000bfa6270 */
[----:B------:R-:W-:Y:S01]  /*22520*/  IMAD R225, R4, 0x2, R225 ;  /* 0x0000000204e17824 */ /* 0x000fe200078e02e1 */
[----:B------:R-:W-:Y:S01]  /*22530*/  LOP3.LUT R5, R8, 0xc0, RZ, 0xfc, !PT ;  /* 0x000000c008057812 */ /* 0x000fe200078efcff */
[----:B------:R-:W-:Y:S01]  /*22540*/  IMAD.U32 R8, RZ, RZ, UR20 ;  /* 0x00000014ff087e24 */ /* 0x000fe2000f8e00ff */
[----:B------:R-:W-:Y:S01]  /*22550*/  @!P2 IADD3 R230, P2, PT, R230, UR26, RZ ;  /* 0x0000001ae6e6ac10 */ /* 0x000fe2000ff5e0ff */
[----:B------:R-:W-:Y:S01]  /*22560*/  IMAD.MOV.U32 R4, RZ, RZ, R231 ;  /* 0x000000ffff047224 */ /* 0x000fe200078e00e7 */
[----:B------:R-:W-:Y:S02]  /*22570*/  ISETP.GE.AND P4, PT, R9, UR18, PT ;  /* 0x0000001209007c0c */ /* 0x000fe4000bf86270 */
[----:B------:R-:W-:Y:S02]  /*22580*/  ISETP.GE.AND P1, PT, R5, UR18, PT ;  /* 0x0000001205007c0c */ /* 0x000fe4000bf26270 */
[----:B------:R-:W-:Y:S02]  /*22590*/  @!P0 LEA.HI.X.SX32 R231, R8, R231, 0x1, P2 ;  /* 0x000000e708e78211 */ /* 0x000fe400010f0eff */
        /* <DEDUP_REMOVED lines=14> */
[----:B------:R-:W-:Y:S01]  /*22680*/  IMAD R5, R10, R7, RZ ;  /* 0x000000070a057224 */ /* 0x000fe200078e02ff */
[----:B------:R-:W-:Y:S05]  /*22690*/  MOV R10, RZ ;  /* 0x000000ff000a7202 */ /* 0x000fea0000000f00 */
[----:B------:R-:W-:Y:S06]  /*226a0*/  IMAD.HI.U32 R5, R11, R5, R10 ;  /* 0x000000050b057227 */ /* 0x000fec00078e000a */
[C---:B------:R-:W-:Y:S04]  /*226b0*/  IMAD.HI.U32 R9, R5.reuse, R12, RZ ;  /* 0x0000000c05097227 */ /* 0x040fe800078e00ff */
[----:B------:R-:W-:Y:S02]  /*226c0*/  IMAD.MOV R10, RZ, RZ, -R9 ;  /* 0x000000ffff0a7224 */ /* 0x000fe400078e0a09 */
[----:B------:R-:W-:Y:S04]  /*226d0*/  IMAD.HI.U32 R5, R5, R14, RZ ;  /* 0x0000000e05057227 */ /* 0x000fe800078e00ff */
[C---:B------:R-:W-:Y:S02]  /*226e0*/  IMAD R12, R7.reuse, R10, R12 ;  /* 0x0000000a070c7224 */ /* 0x040fe400078e020c */
[----:B------:R-:W-:Y:S03]  /*226f0*/  IMAD.MOV R10, RZ, RZ, -R5 ;  /* 0x000000ffff0a7224 */ /* 0x000fe600078e0a05 */
[C---:B------:R-:W-:Y:S01]  /*22700*/  ISETP.GT.U32.AND P0, PT, R7.reuse, R12, PT ;  /* 0x0000000c0700720c */ /* 0x040fe20003f04070 */
[C---:B------:R-:W-:Y:S01]  /*22710*/  IMAD R14, R7.reuse, R10, R14 ;  /* 0x0000000a070e7224 */ /* 0x040fe200078e020e */
[----:B------:R-:W-:Y:S04]  /*22720*/  LOP3.LUT R10, R8, UR27, RZ, 0x3c, !PT ;  /* 0x0000001b080a7c12 */ /* 0x000fe8000f8e3cff */
[----:B------:R-:W-:Y:S07]  /*22730*/  ISETP.GT.U32.AND P2, PT, R7, R14, PT ;  /* 0x0000000e0700720c */ /* 0x000fee0003f44070 */
[----:B------:R-:W-:Y:S02]  /*22740*/  @!P0 IMAD.IADD R12, R12, 0x1, -R7 ;  /* 0x000000010c0c8824 */ /* 0x000fe400078e0a07 */
[----:B------:R-:W-:Y:S03]  /*22750*/  @!P0 VIADD R9, R9, 0x1 ;  /* 0x0000000109098836 */ /* 0x000fe60000000000 */
[-C--:B------:R-:W-:Y:S01]  /*22760*/  ISETP.GE.U32.AND P6, PT, R12, R7.reuse, PT ;  /* 0x000000070c00720c */ /* 0x080fe20003fc6070 */
[----:B------:R-:W-:Y:S01]  /*22770*/  @!P2 VIADD R5, R5, 0x1 ;  /* 0x000000010505a836 */ /* 0x000fe20000000000 */
[-C--:B------:R-:W-:Y:S04]  /*22780*/  @!P2 IADD3 R14, PT, PT, R14, -R7.reuse, RZ ;  /* 0x800000070e0ea210 */ /* 0x080fe80007ffe0ff */
        /* <DEDUP_REMOVED lines=33> */
.L_x_7119:
        /* <DEDUP_REMOVED lines=42> */
[C---:B------:R-:W-:Y:S02]  /*22c40*/  IMAD.IADD R224, R226.reuse, 0x1, R219 ;  /* 0x00000001e2e07824 */ /* 0x040fe400078e02db */
[--C-:B------:R-:W-:Y:S01]  /*22c50*/  IMAD.IADD R223, R219, 0x1, R220.reuse ;  /* 0x00000001dbdf7824 */ /* 0x100fe200078e02dc */
        /* <DEDUP_REMOVED lines=349> */
.L_x_7121:
        /* <DEDUP_REMOVED lines=93> */
.L_x_7120:
        /* <DEDUP_REMOVED lines=72> */
[----:B------:R-:W-:Y:S02]  /*24c80*/  ISETP.GE.AND P3, PT, R174, R237, PT ;  /* 0x000000edae00720c */ /* 0x000fe40003f66270 */
        /* <DEDUP_REMOVED lines=13> */
[-C--:B------:R-:W-:Y:S01]  /*24d60*/  ISETP.GE.AND P3, PT, R174, R235.reuse, PT ;  /* 0x000000ebae00720c */ /* 0x080fe20003f66270 */
        /* <DEDUP_REMOVED lines=16> */
[----:B------:R-:W-:Y:S02]  /*24e70*/  ISETP.GE.AND P3, PT, R169, R235, PT ;  /* 0x000000eba900720c */ /* 0x000fe40003f66270 */
        /* <DEDUP_REMOVED lines=13> */
[C---:B------:R-:W-:Y:S02]  /*24f50*/  IADD3 R16, PT, PT, R239.reuse, 0x1, RZ ;  /* 0x00000001ef107810 */ /* 0x040fe40007ffe0ff */
        /* <DEDUP_REMOVED lines=12> */
[-C--:B------:R-:W-:Y:S02]  /*25020*/  ISETP.GE.AND P3, PT, R166, R235.reuse, PT ;  /* 0x000000eba600720c */ /* 0x080fe40003f66270 */
        /* <DEDUP_REMOVED lines=12> */
[C---:B------:R-:W-:Y:S02]  /*250f0*/  ISETP.GE.AND P3, PT, R239.reuse, R235, PT ;  /* 0x000000ebef00720c */ /* 0x040fe40003f66270 */
[----:B------:R-:W-:Y:S02]  /*25100*/  ISETP.GE.AND P1, PT, R10, R237, PT ;  /* 0x000000ed0a00720c */ /* 0x000fe40003f26270 */
[----:B------:R-:W-:Y:S02]  /*25110*/  I2FP.F32.S32 R6, R3 ;  /* 0x0000000300067245 */ /* 0x000fe40000201400 */
[C---:B------:R-:W-:Y:S02]  /*25120*/  IADD3 R12, PT, PT, R239.reuse, 0x9, RZ ;  /* 0x00000009ef0c7810 */ /* 0x040fe40007ffe0ff */
        /* <DEDUP_REMOVED lines=562> */
.L_x_7118:
[----:B------:R-:W1:Y:S01]  /*27450*/  SHFL.BFLY PT, R0, R243, 0x2, 0x1f ;  /* 0x0c401f00f3007f89 */ /* 0x000e6200000e0000 */
[----:B------:R-:W2:Y:S01]  /*27460*/  S2UR UR9, SR_CTAID.X ;  /* 0x00000000000979c3 */ /* 0x000ea20000002500 */
[----:B------:R-:W-:Y:S01]  /*27470*/  LOP3.LUT R7, R213, 0x30, RZ, 0xc0, !PT ;  /* 0x00000030d5077812 */ /* 0x000fe200078ec0ff */
[----:B------:R-:W3:Y:S01]  /*27480*/  LDCU.64 UR4, c[0x0][0x430] ;  /* 0x00008600ff0477ac */ /* 0x000ee20008000a00 */
[----:B------:R-:W4:Y:S01]  /*27490*/  SHFL.BFLY PT, R8, R241, 0x2, 0x1f ;  /* 0x0c401f00f1087f89 */ /* 0x000f2200000e0000 */
[----:B------:R-:W-:Y:S01]  /*274a0*/  BSSY.RECONVERGENT B0, `(.L_x_7123) ;  /* 0x000013d000007945 */ /* 0x000fe20003800200 */
[----:B------:R-:W5:Y:S01]  /*274b0*/  LDCU UR10, c[0x0][0x3e0] ;  /* 0x00007c00ff0a77ac */ /* 0x000f620008000800 */
[----:B------:R-:W5:Y:S02]  /*274c0*/  S2R R2, SR_TID.X ;  /* 0x0000000000027919 */ /* 0x000f640000002100 */
        /* <DEDUP_REMOVED lines=13> */
[----:B------:R-:W-:Y:S01]  /*275a0*/  SHF.R.U32.HI R0, RZ, 0x2, R2 ;  /* 0x00000002ff007819 */ /* 0x000fe20000011602 */
[----:B------:R-:W3:Y:S01]  /*275b0*/  LDCU.64 UR12, c[0x0][0x358] ;  /* 0x00006b00ff0c77ac */ /* 0x000ee20008000a00 */
[C---:B------:R-:W-:Y:S02]  /*275c0*/  SHF.L.U32 R4, R2.reuse, 0x4, RZ ;  /* 0x0000000402047819 */ /* 0x040fe400000006ff */
[----:B------:R-:W-:Y:S01]  /*275d0*/  LOP3.LUT R0, R7, 0x7, R0, 0xf8, !PT ;  /* 0x0000000707007812 */ /* 0x000fe200078ef800 */
[----:B------:R-:W-:Y:S01]  /*275e0*/  UIMAD UR10, UR4, UR10, UR11 ;  /* 0x0000000a040a72a4 */ /* 0x000fe2000f8e020b */
[----:B------:R-:W-:-:S02]  /*275f0*/  SHF.L.U32 R7, R2, 0x1, RZ ;  /* 0x0000000102077819 */ /* 0x000fc400000006ff */
[----:B------:R-:W-:Y:S01]  /*27600*/  LOP3.LUT R10, R4, 0x1c0, RZ, 0xc0, !PT ;  /* 0x000001c0040a7812 */ /* 0x000fe200078ec0ff */
[----:B------:R-:W-:Y:S01]  /*27610*/  UIMAD UR10, UR10, UR5, UR9 ;  /* 0x000000050a0a72a4 */ /* 0x000fe2000f8e0209 */
[----:B------:R-:W-:Y:S01]  /*27620*/  BAR.SYNC.DEFER_BLOCKING 0x0 ;  /* 0x0000000000007b1d */ /* 0x000fe20000010000 */
[----:B-1----:R-:W-:Y:S01]  /*27630*/  FADD.FTZ R6, R9, R6 ;  /* 0x0000000609067221 */ /* 0x002fe20000010000 */
[C---:B------:R-:W-:Y:S01]  /*27640*/  R2P PR, R2.reuse, 0x1c ;  /* 0x0000001c02007804 */ /* 0x040fe20000000000 */
[----:B------:R-:W-:Y:S01]  /*27650*/  UIMAD UR8, UR10, UR8, URZ ;  /* 0x000000080a0872a4 */ /* 0x000fe2000f8e02ff */
[----:B------:R-:W-:Y:S01]  /*27660*/  LOP3.LUT P6, RZ, R2, 0x3, RZ, 0xc0, !PT ;  /* 0x0000000302ff7812 */ /* 0x000fe200078cc0ff */
[----:B--2---:R-:W-:Y:S01]  /*27670*/  FADD.FTZ R5, R8, R5 ;  /* 0x0000000508057221 */ /* 0x004fe20000010000 */
[----:B------:R-:W1:Y:S01]  /*27680*/  MUFU.RCP R11, R6 ;  /* 0x00000006000b7308 */ /* 0x000e620000001000 */
[----:B------:R-:W-:Y:S02]  /*27690*/  LOP3.LUT R8, R165, 0x1f8, RZ, 0xc0, !PT ;  /* 0x000001f8a5087812 */ /* 0x000fe400078ec0ff */
[----:B------:R-:W-:-:S02]  /*276a0*/  LOP3.LUT R13, R212, 0x6, R7, 0xf8, !PT ;  /* 0x00000006d40d7812 */ /* 0x000fc400078ef807 */
[----:B------:R-:W-:Y:S02]  /*276b0*/  LOP3.LUT R213, R8, 0x38, R213, 0x78, !PT ;  /* 0x0000003808d57812 */ /* 0x000fe400078e78d5 */
[----:B------:R-:W-:Y:S01]  /*276c0*/  MOV R8, 0x40 ;  /* 0x0000004000087802 */ /* 0x000fe20000000f00 */
[----:B------:R-:W2:Y:S01]  /*276d0*/  MUFU.RCP R9, R5 ;  /* 0x0000000500097308 */ /* 0x000ea20000001000 */
[----:B------:R-:W-:Y:S02]  /*276e0*/  LOP3.LUT R10, R10, 0x38, R7, 0xf8, !PT ;  /* 0x000000380a0a7812 */ /* 0x000fe400078ef807 */
[----:B------:R-:W-:Y:S02]  /*276f0*/  SHF.R.U32.HI R2, RZ, 0x4, R2 ;  /* 0x00000004ff027819 */ /* 0x000fe40000011602 */
[----:B------:R-:W-:Y:S02]  /*27700*/  MOV R7, 0x20 ;  /* 0x0000002000077802 */ /* 0x000fe40000000f00 */
[----:B------:R-:W-:-:S02]  /*27710*/  SEL R8, R8, 0xffffffc0, !P3 ;  /* 0xffffffc008087807 */ /* 0x000fc40005800000 */
[----:B------:R-:W-:Y:S02]  /*27720*/  FSETP.NE.FTZ.AND P3, PT, R6, RZ, PT ;  /* 0x000000ff0600720b */ /* 0x000fe40003f75000 */
[----:B------:R-:W-:Y:S02]  /*27730*/  IADD3 R12, PT, PT, R2, 0x10, RZ ;  /* 0x00000010020c7810 */ /* 0x000fe40007ffe0ff */
[----:B------:R-:W-:Y:S02]  /*27740*/  SEL R7, R7, 0xffffffe0, !P2 ;  /* 0xffffffe007077807 */ /* 0x000fe40005000000 */
[----:B------:R-:W-:Y:S02]  /*27750*/  LOP3.LUT R10, R13, R10, RZ, 0xfc, !PT ;  /* 0x0000000a0d0a7212 */ /* 0x000fe400078efcff */
[----:B------:R-:W-:Y:S02]  /*27760*/  FSETP.NE.FTZ.AND P2, PT, R5, RZ, PT ;  /* 0x000000ff0500720b */ /* 0x000fe40003f55000 */
[----:B-1----:R-:W-:-:S02]  /*27770*/  FSEL R11, R11, 1, P3 ;  /* 0x3f8000000b0b7808 */ /* 0x002fc40001800000 */
[----:B------:R-:W-:Y:S01]  /*27780*/  ISETP.GE.AND P1, PT, R12, UR7, PT ;  /* 0x000000070c007c0c */ /* 0x000fe2000bf26270 */
[----:B------:R-:W1:Y:S01]  /*27790*/  @P3 MUFU.LG2 R6, R6 ;  /* 0x0000000600063308 */ /* 0x000e620000000c00 */
[----:B------:R-:W-:Y:S01]  /*277a0*/  IADD3 R12, PT, PT, R2, 0x18, RZ ;  /* 0x00000018020c7810 */ /* 0x000fe20007ffe0ff */
[C---:B------:R-:W-:Y:S01]  /*277b0*/  FMUL.FTZ R160, R11.reuse, R160 ;  /* 0x000000a00ba07220 */ /* 0x040fe20000410000 */
[----:B------:R-:W-:Y:S01]  /*277c0*/  LEA R10, R10, UR6, 0x2 ;  /* 0x000000060a0a7c11 */ /* 0x000fe2000f8e10ff */
        /* <DEDUP_REMOVED lines=64> */
[----:B------:R-:W-:Y:S01]  /*27bd0*/  ISETP.GE.AND P0, PT, R12, UR7, PT ;  /* 0x000000070c007c0c */ /* 0x000fe2000bf06270 */
        /* <DEDUP_REMOVED lines=74> */
[----:B------:R-:W-:Y:S01]  /*28080*/  ISETP.GE.AND P5, PT, R14, UR7, PT ;  /* 0x000000070e007c0c */ /* 0x000fe2000bfa6270 */
[----:B------:R-:W4:Y:S01]  /*28090*/  @P2 MUFU.LG2 R5, R5 ;  /* 0x0000000500052308 */ /* 0x000f220000000c00 */
[C---:B------:R-:W-:Y:S01]  /*280a0*/  IADD3 R14, PT, PT, R7.reuse, R11, RZ ;  /* 0x0000000b070e7210 */ /* 0x040fe20007ffe0ff */
[----:B------:R-:W-:Y:S01]  /*280b0*/  STS.64 [R9], R156 ;  /* 0x0000009c09007388 */ /* 0x000fe20000000a00 */
[----:B------:R-:W-:Y:S01]  /*280c0*/  IADD3 R7, PT, PT, R7, R8, RZ ;  /* 0x0000000807077210 */ /* 0x000fe20007ffe0ff */
[----:B------:R-:W5:Y:S01]  /*280d0*/  @P3 LDC R15, c[0x0][0x458] ;  /* 0x00011600ff0f3b82 */ /* 0x000f620000000800 */
[C---:B------:R-:W-:Y:S01]  /*280e0*/  LOP3.LUT R166, R4.reuse, 0x10, RZ, 0xc0, !PT ;  /* 0x0000001004a67812 */ /* 0x040fe200078ec0ff */
[----:B------:R-:W-:Y:S01]  /*280f0*/  STS.64 [R9+0x800], R158 ;  /* 0x0008009e09007388 */ /* 0x000fe20000000a00 */
[----:B------:R-:W-:-:S02]  /*28100*/  LOP3.LUT R4, R4, 0x3f00, RZ, 0xc0, !PT ;  /* 0x00003f0004047812 */ /* 0x000fc400078ec0ff */
[----:B------:R-:W-:Y:S01]  /*28110*/  LEA R166, R213, R166, 0x2 ;  /* 0x000000a6d5a67211 */ /* 0x000fe200078e10ff */
[----:B------:R-:W-:Y:S01]  /*28120*/  STS.64 [R12], R152 ;  /* 0x000000980c007388 */ /* 0x000fe20000000a00 */
[----:B------:R-:W-:-:S03]  /*28130*/  LOP3.LUT R4, R4, 0x3c, R165, 0xf8, !PT ;  /* 0x0000003c04047812 */ /* 0x000fc600078ef8a5 */
        /* <DEDUP_REMOVED lines=60> */
[----:B-----5:R-:W-:Y:S02]  /*28500*/  @P3 FFMA.FTZ R134, R164, R15, R9 ;  /* 0x0000000fa4863223 */ /* 0x020fe40000010009 */
[----:B------:R3:W-:Y:S01]  /*28510*/  STS.64 [R14+0xc800], R122 ;  /* 0x00c8007a0e007388 */ /* 0x0007e20000000a00 */
[----:B--2---:R-:W-:Y:S01]  /*28520*/  @P2 FFMA.FTZ R133, R3, R16, R6 ;  /* 0x0000001003852223 */ /* 0x004fe20000010006 */
[----:B------:R-:W-:Y:S02]  /*28530*/  IADD3 R132, P2, PT, R4, UR8, RZ ;  /* 0x0000000804847c10 */ /* 0x000fe4000ff5e0ff */
[----:B------:R3:W-:Y:S01]  /*28540*/  STS.64 [R8+0xc000], R124 ;  /* 0x00c0007c08007388 */ /* 0x0007e20000000a00 */
[----:B------:R-:W-:-:S03]  /*28550*/  IADD3 R3, PT, PT, R2, 0x28, RZ ;  /* 0x0000002802037810 */ /* 0x000fc60007ffe0ff */
[----:B------:R3:W-:Y:S04]  /*28560*/  STS.64 [R8+0xc800], R126 ;  /* 0x00c8007e08007388 */ /* 0x0007e80000000a00 */
[----:B------:R3:W-:Y:S04]  /*28570*/  STS.64 [R7+0xc000], R128 ;  /* 0x00c0008007007388 */ /* 0x0007e80000000a00 */
[----:B------:R3:W-:Y:S01]  /*28580*/  STS.64 [R7+0xc800], R130 ;  /* 0x00c8008207007388 */ /* 0x0007e20000000a00 */
[----:B------:R-:W-:Y:S06]  /*28590*/  BAR.SYNC.DEFER_BLOCKING 0x0 ;  /* 0x0000000000007b1d */ /* 0x000fec0000010000 */
[----:B------:R3:W1:Y:S04]  /*285a0*/  LDS.128 R128, [R166+UR6] ;  /* 0x00000006a6807984 */ /* 0x0006680008000c00 */
[----:B------:R3:W2:Y:S04]  /*285b0*/  LDS.128 R124, [R166+UR6+0x800] ;  /* 0x00080006a67c7984 */ /* 0x0006a80008000c00 */
        /* <DEDUP_REMOVED lines=30> */
[----:B--2-4-:R-:W-:Y:S05]  /*287a0*/  @P6 BRA `(.L_x_7124) ;  /* 0x0000000000306947 */ /* 0x014fea0003800000 */
        /* <DEDUP_REMOVED lines=12> */
.L_x_7124:
[----:B------:R-:W-:Y:S05]  /*28870*/  BSYNC.RECONVERGENT B0 ;  /* 0x0000000000007941 */ /* 0x000fea0003800200 */
.L_x_7123:
[C---:B------:R-:W-:Y:S01]  /*28880*/  ISETP.GE.AND P3, PT, R2.reuse, UR7, PT ;  /* 0x0000000702007c0c */ /* 0x040fe2000bf66270 */
[----:B------:R-:W-:Y:S01]  /*28890*/  BSSY.RECONVERGENT B0, `(.L_x_7125) ;  /* 0x0000018000007945 */ /* 0x000fe20003800200 */
[----:B------:R-:W-:Y:S02]  /*288a0*/  ISETP.GE.AND P6, PT, R135, UR7, PT ;  /* 0x0000000787007c0c */ /* 0x000fe4000bfc6270 */
[----:B------:R-:W-:Y:S01]  /*288b0*/  ISETP.GE.AND P4, PT, R3, UR7, PT ;  /* 0x0000000703007c0c */ /* 0x000fe2000bf86270 */
[----:B------:R-:W-:Y:S01]  /*288c0*/  VIADD R3, R2, 0x30 ;  /* 0x0000003002037836 */ /* 0x000fe20000000000 */
[----:B------:R-:W-:Y:S02]  /*288d0*/  LOP3.LUT R165, R165, 0x3c, RZ, 0xc0, !PT ;  /* 0x0000003ca5a57812 */ /* 0x000fe400078ec0ff */
[----:B------:R-:W-:Y:S02]  /*288e0*/  P2R R0, PR, RZ, 0x40 ;  /* 0x00000040ff007803 */ /* 0x000fe40000000000 */
[----:B------:R-:W-:-:S02]  /*288f0*/  P2R R136, PR, RZ, 0x10 ;  /* 0x00000010ff887803 */ /* 0x000fc40000000000 */
[C---:B------:R-:W-:Y:S02]  /*28900*/  LOP3.LUT R135, R165.reuse, 0x40, RZ, 0xfc, !PT ;  /* 0x00000040a5877812 */ /* 0x040fe400078efcff */
[C---:B--2---:R-:W-:Y:S02]  /*28910*/  LOP3.LUT R134, R165.reuse, 0x80, RZ, 0xfc, !PT ;  /* 0x00000080a5867812 */ /* 0x044fe400078efcff */
[----:B------:R-:W-:Y:S02]  /*28920*/  LOP3.LUT R133, R165, 0xc0, RZ, 0xfc, !PT ;  /* 0x000000c0a5857812 */ /* 0x000fe400078efcff */
[----:B------:R-:W-:Y:S01]  /*28930*/  LEA.HI.X.SX32 R137, R137, RZ, 0x1, P2 ;  /* 0x000000ff89897211 */ /* 0x000fe200010f0eff */
[----:B------:R-:W-:Y:S06]  /*28940*/  @P3 BRA `(.L_x_7126) ;  /* 0x0000000000303947 */ /* 0x000fec0003800000 */
[----:B------:R-:W2:Y:S01]  /*28950*/  LDCU.64 UR4, c[0x0][0x3f8] ;  /* 0x00007f00ff0477ac */ /* 0x000ea20008000a00 */
[----:B------:R-:W4:Y:S01]  /*28960*/  LDCU UR6, c[0x0][0x440] ;  /* 0x00008800ff0677ac */ /* 0x000f220008000800 */
[----:B--2---:R-:W-:-:S04]  /*28970*/  LEA R138, P2, R132, UR4, 0x2 ;  /* 0x00000004848a7c11 */ /* 0x004fc8000f8410ff */
        /* <DEDUP_REMOVED lines=9> */
.L_x_7126:
[----:B------:R-:W-:Y:S05]  /*28a10*/  BSYNC.RECONVERGENT B0 ;  /* 0x0000000000007941 */ /* 0x000fea0003800200 */
.L_x_7125:
[----:B------:R-:W-:Y:S01]  /*28a20*/  ISETP.GE.AND P2, PT, R3, UR7, PT ;  /* 0x0000000703007c0c */ /* 0x000fe2000bf46270 */
[----:B------:R-:W-:Y:S01]  /*28a30*/  BSSY.RECONVERGENT B0, `(.L_x_7127) ;  /* 0x0000019000007945 */ /* 0x000fe20003800200 */
[----:B-12---:R-:W-:Y:S02]  /*28a40*/  VIADD R33, R2, 0x38 ;  /* 0x0000003802217836 */ /* 0x006fe40000000000 */
        /* <DEDUP_REMOVED lines=23> */
.L_x_7128:
[----:B------:R-:W-:Y:S05]  /*28bc0*/  BSYNC.RECONVERGENT B0 ;  /* 0x0000000000007941 */ /* 0x000fea0003800200 */
.L_x_7127:
        /* <DEDUP_REMOVED lines=24> */
.L_x_7130:
[----:B------:R-:W-:Y:S05]  /*28d50*/  BSYNC.RECONVERGENT B0 ;  /* 0x0000000000007941 */ /* 0x000fea0003800200 */
.L_x_7129:
        /* <DEDUP_REMOVED lines=23> */
.L_x_7132:
[----:B------:R-:W-:Y:S05]  /*28ed0*/  BSYNC.RECONVERGENT B0 ;  /* 0x0000000000007941 */ /* 0x000fea0003800200 */
.L_x_7131:
        /* <DEDUP_REMOVED lines=8> */
[----:B------:R-:W2:Y:S08]  /*28f60*/  @!P3 LDC.64 R22, c[0x0][0x3f8] ;  /* 0x0000fe00ff16bb82 */ /* 0x000eb00000000a00 */
[----:B------:R-:W4:Y:S01]  /*28f70*/  @!P2 LDC.64 R20, c[0x0][0x3f8] ;  /* 0x0000fe00ff14ab82 */ /* 0x000f220000000a00 */
[----:B-1----:R-:W-:-:S04]  /*28f80*/  @!P0 LEA R24, P1, R132, R2, 0x2 ;  /* 0x0000000284188211 */ /* 0x002fc800078210ff */
[----:B------:R-:W-:Y:S02]  /*28f90*/  @!P0 LEA.HI.X R25, R132, R3, R137, 0x2, P1 ;  /* 0x0000000384198211 */ /* 0x000fe400008f1489 */
[----:B------:R-:W-:-:S03]  /*28fa0*/  ISETP.GE.AND P1, PT, R133, UR4, PT ;  /* 0x0000000485007c0c */ /* 0x000fc6000bf26270 */
[----:B------:R1:W-:Y:S01]  /*28fb0*/  @!P0 STG.E.128 desc[UR12][R24.64+0x8000], R112 ;  /* 0x0080007018008986 */ /* 0x0003e2000c101d0c */
[----:B--2---:R-:W-:-:S04]  /*28fc0*/  @!P3 LEA R22, P0, R132, R22, 0x2 ;  /* 0x000000168416b211 */ /* 0x004fc800078010ff */
[C---:B------:R-:W-:Y:S02]  /*28fd0*/  @!P3 LEA.HI.X R23, R132.reuse, R23, R137, 0x2, P0 ;  /* 0x000000178417b211 */ /* 0x040fe400000f1489 */
[----:B----4-:R-:W-:-:S03]  /*28fe0*/  @!P2 LEA R20, P0, R132, R20, 0x2 ;  /* 0x000000148414a211 */ /* 0x010fc600078010ff */
[----:B------:R-:W2:Y:S01]  /*28ff0*/  @!P1 LDC.64 R2, c[0x0][0x3f8] ;  /* 0x0000fe00ff029b82 */ /* 0x000ea20000000a00 */
[C---:B------:R-:W-:Y:S01]  /*29000*/  @!P2 LEA.HI.X R21, R132.reuse, R21, R137, 0x2, P0 ;  /* 0x000000158415a211 */ /* 0x040fe200000f1489 */
[----:B------:R1:W-:Y:S04]  /*29010*/  @!P3 STG.E.128 desc[UR12][R22.64+0x8100], R80 ;  /* 0x008100501600b986 */ /* 0x0003e8000c101d0c */
[----:B------:R1:W-:Y:S01]  /*29020*/  @!P2 STG.E.128 desc[UR12][R20.64+0x8200], R48 ;  /* 0x008200301400a986 */ /* 0x0003e2000c101d0c */
[----:B--2---:R-:W-:-:S04]  /*29030*/  @!P1 LEA R2, P0, R132, R2, 0x2 ;  /* 0x0000000284029211 */ /* 0x004fc800078010ff */
[----:B------:R-:W-:-:S05]  /*29040*/  @!P1 LEA.HI.X R3, R132, R3, R137, 0x2, P0 ;  /* 0x0000000384039211 */ /* 0x000fca00000f1489 */
[----:B------:R1:W-:Y:S04]  /*29050*/  @!P1 STG.E.128 desc[UR12][R2.64+0x8300], R16 ;  /* 0x0083001002009986 */ /* 0x0003e8000c101d0c */
.L_x_7134:
[----:B------:R-:W-:Y:S05]  /*29060*/  BSYNC.RECONVERGENT B0 ;  /* 0x0000000000007941 */ /* 0x000fea0003800200 */
.L_x_7133:
        /* <DEDUP_REMOVED lines=10> */
[----:B------:R-:W3:Y:S08]  /*29110*/  @!P2 LDC.64 R16, c[0x0][0x3f8] ;  /* 0x0000fe00ff10ab82 */ /* 0x000ef00000000a00 */
[----:B--2-4-:R-:W2:Y:S01]  /*29120*/  @!P1 LDC.64 R2, c[0x0][0x3f8] ;  /* 0x0000fe00ff029b82 */ /* 0x014ea20000000a00 */
[----:B-1----:R-:W-:-:S04]  /*29130*/  @!P4 LEA R20, P0, R132, R20, 0x2 ;  /* 0x000000148414c211 */ /* 0x002fc800078010ff */
[C---:B------:R-:W-:Y:S02]  /*29140*/  @!P4 LEA.HI.X R21, R132.reuse, R21, R137, 0x2, P0 ;  /* 0x000000158415c211 */ /* 0x040fe400000f1489 */
[----:B-----5:R-:W-:-:S03]  /*29150*/  @!P3 LEA R18, P0, R132, R18, 0x2 ;  /* 0x000000128412b211 */ /* 0x020fc600078010ff */
[----:B------:R1:W-:Y:S01]  /*29160*/  @!P4 STG.E.128 desc[UR12][R20.64+0xa000], R108 ;  /* 0x00a0006c1400c986 */ /* 0x0003e2000c101d0c */
[C---:B------:R-:W-:Y:S02]  /*29170*/  @!P3 LEA.HI.X R19, R132.reuse, R19, R137, 0x2, P0 ;  /* 0x000000138413b211 */ /* 0x040fe400000f1489 */
[----:B---3--:R-:W-:-:S03]  /*29180*/  @!P2 LEA R16, P0, R132, R16, 0x2 ;  /* 0x000000108410a211 */ /* 0x008fc600078010ff */
[----:B------:R1:W-:Y:S01]  /*29190*/  @!P3 STG.E.128 desc[UR12][R18.64+0xa100], R76 ;  /* 0x00a1004c1200b986 */ /* 0x0003e2000c101d0c */
[C---:B------:R-:W-:Y:S02]  /*291a0*/  @!P2 LEA.HI.X R17, R132.reuse, R17, R137, 0x2, P0 ;  /* 0x000000118411a211 */ /* 0x040fe400000f1489 */
[----:B--2---:R-:W-:-:S03]  /*291b0*/  @!P1 LEA R2, P0, R132, R2, 0x2 ;  /* 0x0000000284029211 */ /* 0x004fc600078010ff */
[----:B------:R1:W-:Y:S01]  /*291c0*/  @!P2 STG.E.128 desc[UR12][R16.64+0xa200], R44 ;  /* 0x00a2002c1000a986 */ /* 0x0003e2000c101d0c */
[----:B------:R-:W-:-:S05]  /*291d0*/  @!P1 LEA.HI.X R3, R132, R3, R137, 0x2, P0 ;  /* 0x0000000384039211 */ /* 0x000fca00000f1489 */
[----:B------:R1:W-:Y:S04]  /*291e0*/  @!P1 STG.E.128 desc[UR12][R2.64+0xa300], R12 ;  /* 0x00a3000c02009986 */ /* 0x0003e8000c101d0c */
.L_x_7136:
[----:B------:R-:W-:Y:S05]  /*291f0*/  BSYNC.RECONVERGENT B0 ;  /* 0x0000000000007941 */ /* 0x000fea0003800200 */
.L_x_7135:
        /* <DEDUP_REMOVED lines=9> */
[----:B---3--:R-:W3:Y:S08]  /*29290*/  @!P4 LDC.64 R14, c[0x0][0x3f8] ;  /* 0x0000fe00ff0ecb82 */ /* 0x008ef00000000a00 */
[----:B------:R-:W5:Y:S08]  /*292a0*/  @!P3 LDC.64 R12, c[0x0][0x3f8] ;  /* 0x0000fe00ff0cbb82 */ /* 0x000f700000000a00 */
[----:B--2-4-:R-:W2:Y:S01]  /*292b0*/  @!P1 LDC.64 R2, c[0x0][0x3f8] ;  /* 0x0000fe00ff029b82 */ /* 0x014ea20000000a00 */
[----:B-1----:R-:W-:-:S04]  /*292c0*/  @!P5 LEA R16, P2, R132, R16, 0x2 ;  /* 0x000000108410d211 */ /* 0x002fc800078410ff */
[C---:B------:R-:W-:Y:S02]  /*292d0*/  @!P5 LEA.HI.X R17, R132.reuse, R17, R137, 0x2, P2 ;  /* 0x000000118411d211 */ /* 0x040fe400010f1489 */
[----:B---3--:R-:W-:-:S03]  /*292e0*/  @!P4 LEA R14, P0, R132, R14, 0x2 ;  /* 0x0000000e840ec211 */ /* 0x008fc600078010ff */
        /* <DEDUP_REMOVED lines=9> */
.L_x_7138:
[----:B------:R-:W-:Y:S05]  /*29380*/  BSYNC.RECONVERGENT B0 ;  /* 0x0000000000007941 */ /* 0x000fea0003800200 */
.L_x_7137:
[----:B------:R-:W-:Y:S05]  /*29390*/  @P6 EXIT ;  /* 0x000000000000694d */ /* 0x000fea0003800000 */
[----:B------:R-:W5:Y:S02]  /*293a0*/  LDCU UR4, c[0x0][0x440] ;  /* 0x00008800ff0477ac */ /* 0x000f640008000800 */
[----:B-----5:R-:W-:Y:S02]  /*293b0*/  ISETP.GE.AND P5, PT, R165, UR4, PT ;  /* 0x00000004a5007c0c */ /* 0x020fe4000bfa6270 */
[----:B------:R-:W-:Y:S02]  /*293c0*/  ISETP.GE.AND P4, PT, R135, UR4, PT ;  /* 0x0000000487007c0c */ /* 0x000fe4000bf86270 */
[----:B------:R-:W-:-:S09]  /*293d0*/  ISETP.GE.AND P2, PT, R134, UR4, PT ;  /* 0x0000000486007c0c */ /* 0x000fd2000bf46270 */
[----:B-1-3--:R-:W1:Y:S08]  /*293e0*/  @!P5 LDC.64 R10, c[0x0][0x3f8] ;  /* 0x0000fe00ff0adb82 */ /* 0x00ae700000000a00 */
[----:B------:R-:W3:Y:S08]  /*293f0*/  @!P4 LDC.64 R8, c[0x0][0x3f8] ;  /* 0x0000fe00ff08cb82 */ /* 0x000ef00000000a00 */
[----:B--2-4-:R-:W2:Y:S01]  /*29400*/  @!P2 LDC.64 R2, c[0x0][0x3f8] ;  /* 0x0000fe00ff02ab82 */ /* 0x014ea20000000a00 */
[----:B-1----:R-:W-:-:S04]  /*29410*/  @!P5 LEA R10, P0, R132, R10, 0x2 ;  /* 0x0000000a840ad211 */ /* 0x002fc800078010ff */
[C-C-:B------:R-:W-:Y:S02]  /*29420*/  @!P5 LEA.HI.X R11, R132.reuse, R11, R137.reuse, 0x2, P0 ;  /* 0x0000000b840bd211 */ /* 0x140fe400000f1489 */
[----:B------:R-:W-:Y:S02]  /*29430*/  ISETP.GE.AND P0, PT, R133, UR4, PT ;  /* 0x0000000485007c0c */ /* 0x000fe4000bf06270 */
[C---:B---3--:R-:W-:Y:S01]  /*29440*/  @!P4 LEA R8, P3, R132.reuse, R8, 0x2 ;  /* 0x000000088408c211 */ /* 0x048fe200078610ff */
        /* <DEDUP_REMOVED lines=12> */
.L_x_7139:
        /* <DEDUP_REMOVED lines=15> */
.L_x_7506:


//--------------------- .text._ZN5flash24flash_fwd_splitkv_kernelI23Flash_fwd_kernel_traitsILi256ELi64ELi64ELi4ELb0ELb0EN7cutlass10bfloat16_tE19Flash_kernel_traitsILi256ELi64ELi64ELi4ES3_EELb0ELb1ELb1ELb0ELb0ELb1ELb1ELb1EEEvNS_16Flash_fwd_paramsE --------------------------
	.section	.text._ZN5flash24flash_fwd_splitkv_kernelI23Flash_fwd_kernel_traitsILi256ELi64ELi64ELi4ELb0ELb0EN7cutlass10bfloat16_tE19Flash_kernel_traitsILi256ELi64ELi64ELi4ES3_EELb0ELb1ELb1ELb0ELb0ELb1ELb1ELb1EEEvNS_16Flash_fwd_paramsE,"ax",@progbits
	.align	128
        .global         _ZN5flash24flash_fwd_splitkv_kernelI23Flash_fwd_kernel_traitsILi256ELi64ELi64ELi4ELb0ELb0EN7cutlass10bfloat16_tE19Flash_kernel_traitsILi256ELi64ELi64ELi4ES3_EELb0ELb1ELb1ELb0ELb0ELb1ELb1ELb1EEEvNS_16Flash_fwd_paramsE
        .type           _ZN5flash24flash_fwd_splitkv_kernelI23Flash_fwd_kernel_traitsILi256ELi64ELi64ELi4ELb0ELb0EN7cutlass10bfloat16_tE19Flash_kernel_traitsILi256ELi64ELi64ELi4ES3_EELb0ELb1ELb1ELb0ELb0ELb1ELb1ELb1EEEvNS_16Flash_fwd_paramsE,@function
        .size           _ZN5flash24flash_fwd_splitkv_kernelI23Flash_fwd_kernel_traitsILi256ELi64ELi64ELi4ELb0ELb0EN7cutlass10bfloat16_tE19Flash_kernel_traitsILi256ELi64ELi64ELi4ES3_EELb0ELb1ELb1ELb0ELb0ELb1ELb1ELb1EEEvNS_16Flash_fwd_paramsE,(.L_x_7507 - _ZN5flash24flash_fwd_splitkv_kernelI23Flash_fwd_kernel_traitsILi256ELi64ELi64ELi4ELb0ELb0EN7cutlass10bfloat16_tE19Flash_kernel_traitsILi256ELi64ELi64ELi4ES3_EELb0ELb1ELb1ELb0ELb0ELb1ELb1ELb1EEEvNS_16Flash_fwd_paramsE)
        .other          _ZN5flash24flash_fwd_splitkv_kernelI23Flash_fwd_kernel_traitsILi256ELi64ELi64ELi4ELb0ELb0EN7cutlass10bfloat16_tE19Flash_kernel_traitsILi256ELi64ELi64ELi4ES3_EELb0ELb1ELb1ELb0ELb0ELb1ELb1ELb1EEEvNS_16Flash_fwd_paramsE,@"STO_CUDA_ENTRY STV_DEFAULT"
_ZN5flash24flash_fwd_splitkv_kernelI23Flash_fwd_kernel_traitsILi256ELi64ELi64ELi4ELb0ELb0EN7cutlass10bfloat16_tE19Flash_kernel_traitsILi256ELi64ELi64ELi4ES3_EELb0ELb1ELb1ELb0ELb0ELb1ELb1ELb1EEEvNS_16Flash_fwd_paramsE:
.text._ZN5flash24flash_fwd_splitkv_kernelI23Flash_fwd_kernel_traitsILi256ELi64ELi64ELi4ELb0ELb0EN7cutlass10bfloat16_tE19Flash_kernel_traitsILi256ELi64ELi64ELi4ES3_EELb0ELb1ELb1ELb0ELb0ELb1ELb1ELb1EEEvNS_16Flash_fwd_paramsE:
        /* <DEDUP_REMOVED lines=86> */
.L_x_7140:
        /* <DEDUP_REMOVED lines=123> */
.L_x_7143:
[----:B------:R-:W-:Y:S05]  /*0d10*/  BSYNC.RECONVERGENT B0 ;  /* 0x0000000000007941 */ /* 0x000fea0003800200 */
.L_x_7142:
        /* <DEDUP_REMOVED lines=31> */
.L_x_7145:
[----:B------:R-:W-:Y:S05]  /*0f10*/  BSYNC.RECONVERGENT B0 ;  /* 0x0000000000007941 */ /* 0x000fea0003800200 */
.L_x_7144:
        /* <DEDUP_REMOVED lines=24> */
.L_x_7147:
[----:B------:R-:W-:Y:S05]  /*10a0*/  BSYNC.RECONVERGENT B0 ;  /* 0x0000000000007941 */ /* 0x000fea0003800200 */
.L_x_7146:
        /* <DEDUP_REMOVED lines=24> */
.L_x_7149:
[----:B------:R-:W-:Y:S05]  /*1230*/  BSYNC.RECONVERGENT B0 ;  /* 0x0000000000007941 */ /* 0x000fea0003800200 */
.L_x_7148:
        /* <DEDUP_REMOVED lines=24> */
.L_x_7151:
[----:B------:R-:W-:Y:S05]  /*13c0*/  BSYNC.RECONVERGENT B0 ;  /* 0x0000000000007941 */ /* 0x000fea0003800200 */
.L_x_7150:
        /* <DEDUP_REMOVED lines=24> */
.L_x_7153:
[----:B------:R-:W-:Y:S05]  /*1550*/  BSYNC.RECONVERGENT B0 ;  /* 0x0000000000007941 */ /* 0x000fea0003800200 */
.L_x_7152:
        /* <DEDUP_REMOVED lines=23> */
.L_x_7155:
[----:B------:R-:W-:Y:S05]  /*16d0*/  BSYNC.RECONVERGENT B0 ;  /* 0x0000000000007941 */ /* 0x000fea0003800200 */
.L_x_7154:
        /* <DEDUP_REMOVED lines=23> */
.L_x_7157:
[----:B------:R-:W-:Y:S05]  /*1850*/  BSYNC.RECONVERGENT B0 ;  /* 0x0000000000007941 */ /* 0x000fea0003800200 */
.L_x_7156:
        /* <DEDUP_REMOVED lines=33> */
.L_x_7141:
        /* <DEDUP_REMOVED lines=13> */
.L_x_7158:
        /* <DEDUP_REMOVED lines=107> */
.L_x_7159:
        /* <DEDUP_REMOVED lines=15> */
.L_x_7161:
[----:B------:R-:W2:Y:S01]  /*22e0*/  LDC.64 R6, c[0x0][0x3b8] ;  /* 0x0000ee00ff067b82 */ /* 0x000ea20000000a00 */
[----:B------:R-:W-:-:S06]  /*22f0*/  UIADD3 UR8, UPT, UPT, UR10, UR11, URZ ;  /* 0x0000000b0a087290 */ /* 0x000fcc000fffe0ff */
[----:B--2---:R-:W-:Y:S02]  /*2300*/  IMAD R15, R7, UR8, RZ ;  /* 0x00000008070f7c24 */ /* 0x004fe4000f8e02ff */
[----:B-1----:R-:W-:-:S05]  /*2310*/  IMAD.WIDE.U32 R2, R6, UR8, RZ ;  /* 0x0000000806027c25 */ /* 0x002fca000f8e00ff */
[----:B------:R-:W-:Y:S02]  /*2320*/  IADD3 R15, PT, PT, R3, R15, RZ ;  /* 0x0000000f030f7210 */ /* 0x000fe40007ffe0ff */
[----:B------:R-:W-:Y:S02]  /*2330*/  MOV R14, R2 ;  /* 0x00000002000e7202 */ /* 0x000fe40000000f00 */
.L_x_7162:
        /* <DEDUP_REMOVED lines=14> */
.L_x_7163:
[----:B------:R-:W1:Y:S01]  /*2420*/  LDC.64 R2, c[0x0][0x3c0] ;  /* 0x0000f000ff027b82 */ /* 0x000e620000000a00 */
[----:B------:R-:W-:-:S06]  /*2430*/  UIADD3 UR10, UPT, UPT, UR10, UR11, URZ ;  /* 0x0000000b0a0a7290 */ /* 0x000fcc000fffe0ff */
[----:B-1---5:R-:W-:Y:S02]  /*2440*/  IMAD R5, R3, UR10, RZ ;  /* 0x0000000a03057c24 */ /* 0x022fe4000f8e02ff */
[----:B------:R-:W-:-:S05]  /*2450*/  IMAD.WIDE.U32 R8, R2, UR10, RZ ;  /* 0x0000000a02087c25 */ /* 0x000fca000f8e00ff */
[----:B------:R-:W-:Y:S02]  /*2460*/  IADD3 R5, PT, PT, R9, R5, RZ ;  /* 0x0000000509057210 */ /* 0x000fe40007ffe0ff */
[----:B------:R-:W-:-:S07]  /*2470*/  MOV R4, R8 ;  /* 0x0000000800047202 */ /* 0x000fce0000000f00 */
.L_x_7164:
        /* <DEDUP_REMOVED lines=53> */
.L_x_7160:
        /* <DEDUP_REMOVED lines=189> */
.L_x_7249:
        /* <DEDUP_REMOVED lines=24> */
.L_x_7167:
[----:B-1-3--:R-:W-:Y:S05]  /*3520*/  BSYNC.RECONVERGENT B0 ;  /* 0x0000000000007941 */ /* 0x00afea0003800200 */
.L_x_7166:
        /* <DEDUP_REMOVED lines=19> */
.L_x_7169:
[----:B------:R-:W-:Y:S05]  /*3660*/  BSYNC.RECONVERGENT B0 ;  /* 0x0000000000007941 */ /* 0x000fea0003800200 */
.L_x_7168:
        /* <DEDUP_REMOVED lines=23> */
.L_x_7171:
[----:B------:R-:W-:Y:S05]  /*37e0*/  BSYNC.RECONVERGENT B0 ;  /* 0x0000000000007941 */ /* 0x000fea0003800200 */
.L_x_7170:
        /* <DEDUP_REMOVED lines=26> */
.L_x_7173:
[----:B------:R-:W-:Y:S05]  /*3990*/  BSYNC.RECONVERGENT B0 ;  /* 0x0000000000007941 */ /* 0x000fea0003800200 */
.L_x_7172:
        /* <DEDUP_REMOVED lines=20> */
.L_x_7177:
[----:B------:R-:W-:Y:S05]  /*3ae0*/  BSYNC.RECONVERGENT B0 ;  /* 0x0000000000007941 */ /* 0x000fea0003800200 */
.L_x_7176:
        /* <DEDUP_REMOVED lines=18> */
.L_x_7179:
[----:B------:R-:W-:Y:S05]  /*3c10*/  BSYNC.RECONVERGENT B0 ;  /* 0x0000000000007941 */ /* 0x000fea0003800200 */
.L_x_7178:
        /* <DEDUP_REMOVED lines=20> */
.L_x_7181:
[----:B------:R-:W-:Y:S05]  /*3d60*/  BSYNC.RECONVERGENT B0 ;  /* 0x0000000000007941 */ /* 0x000fea0003800200 */
.L_x_7180:
        /* <DEDUP_REMOVED lines=25> */
.L_x_7175:
        /* <DEDUP_REMOVED lines=56> */
.L_x_7187:
[----:B------:R-:W-:Y:S05]  /*4280*/  BSYNC.RECONVERGENT B0 ;  /* 0x0000000000007941 */ /* 0x000fea0003800200 */
.L_x_7186:
        /* <DEDUP_REMOVED lines=48> */
.L_x_7189:
[----:B------:R-:W-:Y:S05]  /*4590*/  BSYNC.RECONVERGENT B0 ;  /* 0x0000000000007941 */ /* 0x000fea0003800200 */
.L_x_7188:
        /* <DEDUP_REMOVED lines=48> */
.L_x_7191:
[----:B------:R-:W-:Y:S05]  /*48a0*/  BSYNC.RECONVERGENT B0 ;  /* 0x0000000000007941 */ /* 0x000fea0003800200 */
.L_x_7190:
        /* <DEDUP_REMOVED lines=47> */
.L_x_7185:
[----:B------:R-:W-:Y:S05]  /*4ba0*/  BSYNC.RECONVERGENT B1 ;  /* 0x0000000000017941 */ /* 0x000fea0003800200 */
.L_x_7184:
        /* <DEDUP_REMOVED lines=65> */
.L_x_7195:
[----:B------:R-:W-:Y:S05]  /*4fc0*/  BSYNC.RECONVERGENT B0 ;  /* 0x0000000000007941 */ /* 0x000fea0003800200 */
.L_x_7194:
        /* <DEDUP_REMOVED lines=48> */
.L_x_7197:
[----:B------:R-:W-:Y:S05]  /*52d0*/  BSYNC.RECONVERGENT B0 ;  /* 0x0000000000007941 */ /* 0x000fea0003800200 */
.L_x_7196:
        /* <DEDUP_REMOVED lines=48> */
.L_x_7199:
[----:B------:R-:W-:Y:S05]  /*55e0*/  BSYNC.RECONVERGENT B0 ;  /* 0x0000000000007941 */ /* 0x000fea0003800200 */
.L_x_7198:
        /* <DEDUP_REMOVED lines=47> */
.L_x_7193:
[----:B------:R-:W-:Y:S05]  /*58e0*/  BSYNC.RECONVERGENT B1 ;  /* 0x0000000000017941 */ /* 0x000fea0003800200 */
.L_x_7192:
        /* <DEDUP_REMOVED lines=65> */
.L_x_7203:
[----:B------:R-:W-:Y:S05]  /*5d00*/  BSYNC.RECONVERGENT B0 ;  /* 0x0000000000007941 */ /* 0x000fea0003800200 */
.L_x_7202:
        /* <DEDUP_REMOVED lines=48> */
.L_x_7205:
[----:B------:R-:W-:Y:S05]  /*6010*/  BSYNC.RECONVERGENT B0 ;  /* 0x0000000000007941 */ /* 0x000fea0003800200 */
.L_x_7204:
        /* <DEDUP_REMOVED lines=48> */
.L_x_7207:
[----:B------:R-:W-:Y:S05]  /*6320*/  BSYNC.RECONVERGENT B0 ;  /* 0x0000000000007941 */ /* 0x000fea0003800200 */
.L_x_7206:
        /* <DEDUP_REMOVED lines=47> */
.L_x_7201:
[----:B------:R-:W-:Y:S05]  /*6620*/  BSYNC.RECONVERGENT B1 ;  /* 0x0000000000017941 */ /* 0x000fea0003800200 */
.L_x_7200:
        /* <DEDUP_REMOVED lines=67> */
.L_x_7211:
[----:B------:R-:W-:Y:S05]  /*6a60*/  BSYNC.RECONVERGENT B0 ;  /* 0x0000000000007941 */ /* 0x000fea0003800200 */
.L_x_7210:
        /* <DEDUP_REMOVED lines=48> */
.L_x_7213:
[----:B------:R-:W-:Y:S05]  /*6d70*/  BSYNC.RECONVERGENT B0 ;  /* 0x0000000000007941 */ /* 0x000fea0003800200 */
.L_x_7212:
        /* <DEDUP_REMOVED lines=48> */
.L_x_7215:
[----:B------:R-:W-:Y:S05]  /*7080*/  BSYNC.RECONVERGENT B0 ;  /* 0x0000000000007941 */ /* 0x000fea0003800200 */
.L_x_7214:
        /* <DEDUP_REMOVED lines=47> */
.L_x_7209:
[----:B------:R-:W-:Y:S05]  /*7380*/  BSYNC.RECONVERGENT B1 ;  /* 0x0000000000017941 */ /* 0x000fea0003800200 */
.L_x_7208:
        /* <DEDUP_REMOVED lines=8> */
.L_x_7183:
        /* <DEDUP_REMOVED lines=95> */
.L_x_7219:
[----:B------:R-:W-:Y:S05]  /*7a00*/  BSYNC.RECONVERGENT B0 ;  /* 0x0000000000007941 */ /* 0x000fea0003800200 */
.L_x_7218:
        /* <DEDUP_REMOVED lines=89> */
.L_x_7221:
[----:B------:R-:W-:Y:S05]  /*7fa0*/  BSYNC.RECONVERGENT B0 ;  /* 0x0000000000007941 */ /* 0x000fea0003800200 */
.L_x_7220:
        /* <DEDUP_REMOVED lines=89> */
.L_x_7223:
[----:B------:R-:W-:Y:S05]  /*8540*/  BSYNC.RECONVERGENT B0 ;  /* 0x0000000000007941 */ /* 0x000fea0003800200 */
.L_x_7222:
        /* <DEDUP_REMOVED lines=88> */
.L_x_7217:
[----:B------:R-:W-:Y:S05]  /*8ad0*/  BSYNC.RECONVERGENT B1 ;  /* 0x0000000000017941 */ /* 0x000fea0003800200 */
.L_x_7216:
        /* <DEDUP_REMOVED lines=96> */
.L_x_7227:
[----:B------:R-:W-:Y:S05]  /*90e0*/  BSYNC.RECONVERGENT B0 ;  /* 0x0000000000007941 */ /* 0x000fea0003800200 */
.L_x_7226:
        /* <DEDUP_REMOVED lines=88> */
.L_x_7229:
[----:B------:R-:W-:Y:S05]  /*9670*/  BSYNC.RECONVERGENT B0 ;  /* 0x0000000000007941 */ /* 0x000fea0003800200 */
.L_x_7228:
        /* <DEDUP_REMOVED lines=88> */
.L_x_7231:
[----:B------:R-:W-:Y:S05]  /*9c00*/  BSYNC.RECONVERGENT B0 ;  /* 0x0000000000007941 */ /* 0x000fea0003800200 */
.L_x_7230:
        /* <DEDUP_REMOVED lines=86> */
.L_x_7225:
[----:B------:R-:W-:Y:S05]  /*a170*/  BSYNC.RECONVERGENT B1 ;  /* 0x0000000000017941 */ /* 0x000fea0003800200 */
.L_x_7224:
        /* <DEDUP_REMOVED lines=99> */
.L_x_7235:
[----:B------:R-:W-:Y:S05]  /*a7b0*/  BSYNC.RECONVERGENT B0 ;  /* 0x0000000000007941 */ /* 0x000fea0003800200 */
.L_x_7234:
        /* <DEDUP_REMOVED lines=88> */
.L_x_7237:
[----:B------:R-:W-:Y:S05]  /*ad40*/  BSYNC.RECONVERGENT B0 ;  /* 0x0000000000007941 */ /* 0x000fea0003800200 */
.L_x_7236:
        /* <DEDUP_REMOVED lines=87> */
.L_x_7239:
[----:B------:R-:W-:Y:S05]  /*b2c0*/  BSYNC.RECONVERGENT B0 ;  /* 0x0000000000007941 */ /* 0x000fea0003800200 */
.L_x_7238:
        /* <DEDUP_REMOVED lines=86> */
.L_x_7233:
[----:B------:R-:W-:Y:S05]  /*b830*/  BSYNC.RECONVERGENT B1 ;  /* 0x0000000000017941 */ /* 0x000fea0003800200 */
.L_x_7232:
        /* <DEDUP_REMOVED lines=102> */
.L_x_7243:
[----:B------:R-:W-:Y:S05]  /*bea0*/  BSYNC.RECONVERGENT B0 ;  /* 0x0000000000007941 */ /* 0x000fea0003800200 */
.L_x_7242:
        /* <DEDUP_REMOVED lines=87> */
.L_x_7245:
[----:B------:R-:W-:Y:S05]  /*c420*/  BSYNC.RECONVERGENT B0 ;  /* 0x0000000000007941 */ /* 0x000fea0003800200 */
.L_x_7244:
        /* <DEDUP_REMOVED lines=87> */
.L_x_7247:
[----:B------:R-:W-:Y:S05]  /*c9a0*/  BSYNC.RECONVERGENT B0 ;  /* 0x0000000000007941 */ /* 0x000fea0003800200 */
.L_x_7246:
        /* <DEDUP_REMOVED lines=86> */
.L_x_7241:
[----:B------:R-:W-:Y:S05]  /*cf10*/  BSYNC.RECONVERGENT B1 ;  /* 0x0000000000017941 */ /* 0x000fea0003800200 */
.L_x_7240:
[----:B------:R-:W5:Y:S08]  /*cf20*/  LDC R3, c[0x0][0x450] ;  /* 0x00011400ff037b82 */ /* 0x000f700000000800 */
[----:B------:R-:W1:Y:S01]  /*cf30*/  LDC R18, c[0x0][0x450] ;  /* 0x00011400ff127b82 */ /* 0x000e620000000800 */
[----:B-----5:R-:W-:Y:S05]  /*cf40*/  IMAD.U32 R3, R3, -0x20, RZ ;  /* 0xffffffe003037824 */ /* 0x020fea00078e00ff */
[C---:B------:R-:W-:Y:S02]  /*cf50*/  LEA R78, P1, R3.reuse, R78, 0x1 ;  /* 0x0000004e034e7211 */ /* 0x040fe400078208ff */
[C---:B------:R-:W-:Y:S02]  /*cf60*/  LEA R76, P0, R3.reuse, R76, 0x1 ;  /* 0x0000004c034c7211 */ /* 0x040fe400078008ff */
[C---:B------:R-:W-:Y:S02]  /*cf70*/  LEA.HI.X.SX32 R79, R3.reuse, R79, 0x1, P1 ;  /* 0x0000004f034f7211 */ /* 0x040fe400008f0eff */
[----:B-1----:R-:W-:Y:S09]  /*cf80*/  LEA.HI.X.SX32 R77, R3, R77, 0x1, P0 ;  /* 0x0000004d034d7211 */ /* 0x002ff200000f0eff */
.L_x_7182:
[----:B------:R-:W-:Y:S05]  /*cf90*/  BSYNC.RECONVERGENT B2 ;  /* 0x0000000000027941 */ /* 0x000fea0003800200 */
.L_x_7174:
        /* <DEDUP_REMOVED lines=89> */
.L_x_7248:
[----:B------:R-:W-:Y:S01]  /*d530*/  UISETP.GT.AND UP0, UPT, UR18, UR6, UPT ;  /* 0x000000061200728c */ /* 0x000fe2000bf04270 */
[----:B------:R-:W-:Y:S02]  /*d540*/  IADD3 R74, P1, PT, R74, R81, RZ ;  /* 0x000000514a4a7210 */ /* 0x000fe40007f3e0ff */
[----:B------:R-:W-:Y:S03]  /*d550*/  IADD3 R12, P0, PT, R12, R85, RZ ;  /* 0x000000550c0c7210 */ /* 0x000fe60007f1e0ff */
[----:B------:R-:W-:Y:S02]  /*d560*/  IMAD.X R75, R75, 0x1, R80, P1 ;  /* 0x000000014b4b7824 */ /* 0x000fe400008e0650 */
[----:B------:R-:W-:Y:S01]  /*d570*/  IMAD.X R13, R13, 0x1, R83, P0 ;  /* 0x000000010d0d7824 */ /* 0x000fe200000e0653 */
[----:B------:R-:W-:Y:S07]  /*d580*/  BRA.U UP0, `(.L_x_7249) ;  /* 0xffffff5d00847547 */ /* 0x000fee000b83ffff */
.L_x_7165:
        /* <DEDUP_REMOVED lines=57> */
.L_x_7253:
[----:B------:R-:W-:Y:S05]  /*d920*/  BSYNC.RECONVERGENT B0 ;  /* 0x0000000000007941 */ /* 0x000fea0003800200 */
.L_x_7252:
        /* <DEDUP_REMOVED lines=29> */
.L_x_7255:
[----:B------:R-:W-:Y:S05]  /*db00*/  BSYNC.RECONVERGENT B0 ;  /* 0x0000000000007941 */ /* 0x000fea0003800200 */
.L_x_7254:
        /* <DEDUP_REMOVED lines=29> */
.L_x_7257:
[----:B------:R-:W-:Y:S05]  /*dce0*/  BSYNC.RECONVERGENT B0 ;  /* 0x0000000000007941 */ /* 0x000fea0003800200 */
.L_x_7256:
        /* <DEDUP_REMOVED lines=30> */
.L_x_7251:
        /* <DEDUP_REMOVED lines=80> */
.L_x_7265:
[----:B------:R-:W-:Y:S05]  /*e3d0*/  BSYNC.RECONVERGENT B0 ;  /* 0x0000000000007941 */ /* 0x000fea0003800200 */
.L_x_7264:
[----:B-----5:R-:W-:Y:S01]  /*e3e0*/  IMAD.MOV.U32 R6, RZ, RZ, R18 ;  /* 0x000000ffff067224 */ /* 0x020fe200078e0012 */
[----:B------:R-:W-:Y:S01]  /*e3f0*/  MOV R4, R16 ;  /* 0x0000001000047202 */ /* 0x000fe20000000f00 */
[----:B------:R-:W-:Y:S01]  /*e400*/  IMAD.MOV.U32 R7, RZ, RZ, R19 ;  /* 0x000000ffff077224 */ /* 0x000fe200078e0013 */
[----:B------:R-:W-:Y:S02]  /*e410*/  MOV R5, R17 ;  /* 0x0000001100057202 */ /* 0x000fe40000000f00 */
.L_x_7263:
[----:B------:R-:W-:Y:S05]  /*e420*/  BSYNC.RECONVERGENT B1 ;  /* 0x0000000000017941 */ /* 0x000fea0003800200 */
.L_x_7262:
        /* <DEDUP_REMOVED lines=47> */
.L_x_7269:
[----:B------:R-:W-:Y:S05]  /*e720*/  BSYNC.RECONVERGENT B0 ;  /* 0x0000000000007941 */ /* 0x000fea0003800200 */
.L_x_7268:
[----:B-----5:R4:W-:Y:S02]  /*e730*/  STS.128 [R2+0x2000], R16 ;  /* 0x0020001002007388 */ /* 0x0209e40000000c00 */
.L_x_7267:
[----:B------:R-:W-:Y:S05]  /*e740*/  BSYNC.RECONVERGENT B1 ;  /* 0x0000000000017941 */ /* 0x000fea0003800200 */
.L_x_7266:
        /* <DEDUP_REMOVED lines=46> */
.L_x_7273:
[----:B------:R-:W-:Y:S05]  /*ea30*/  BSYNC.RECONVERGENT B0 ;  /* 0x0000000000007941 */ /* 0x000fea0003800200 */
.L_x_7272:
[----:B-----5:R1:W-:Y:S02]  /*ea40*/  STS.128 [R2+0x4000], R16 ;  /* 0x0040001002007388 */ /* 0x0203e40000000c00 */
.L_x_7271:
[----:B------:R-:W-:Y:S05]  /*ea50*/  BSYNC.RECONVERGENT B1 ;  /* 0x0000000000017941 */ /* 0x000fea0003800200 */
.L_x_7270:
        /* <DEDUP_REMOVED lines=45> */
.L_x_7275:
[----:B------:R-:W-:Y:S05]  /*ed30*/  BSYNC.RECONVERGENT B0 ;  /* 0x0000000000007941 */ /* 0x000fea0003800200 */
.L_x_7274:
[----:B-----5:R4:W-:Y:S02]  /*ed40*/  STS.128 [R2+0x6000], R16 ;  /* 0x0060001002007388 */ /* 0x0209e40000000c00 */
.L_x_7261:
[----:B------:R-:W-:Y:S05]  /*ed50*/  BSYNC.RECONVERGENT B2 ;  /* 0x0000000000027941 */ /* 0x000fea0003800200 */
.L_x_7260:
        /* <DEDUP_REMOVED lines=64> */
.L_x_7281:
[----:B------:R-:W-:Y:S05]  /*f160*/  BSYNC.RECONVERGENT B0 ;  /* 0x0000000000007941 */ /* 0x000fea0003800200 */
.L_x_7280:
[----:B-----5:R1:W-:Y:S02]  /*f170*/  STS.128 [R2+0x800], R16 ;  /* 0x0008001002007388 */ /* 0x0203e40000000c00 */
.L_x_7279:
[----:B------:R-:W-:Y:S05]  /*f180*/  BSYNC.RECONVERGENT B1 ;  /* 0x0000000000017941 */ /* 0x000fea0003800200 */
.L_x_7278:
        /* <DEDUP_REMOVED lines=57> */
.L_x_7285:
[----:B------:R-:W-:Y:S05]  /*f520*/  BSYNC.RECONVERGENT B0 ;  /* 0x0000000000007941 */ /* 0x000fea0003800200 */
.L_x_7284:
[----:B-----5:R4:W-:Y:S02]  /*f530*/  STS.128 [R2+0x2800], R16 ;  /* 0x0028001002007388 */ /* 0x0209e40000000c00 */
.L_x_7283:
[----:B------:R-:W-:Y:S05]  /*f540*/  BSYNC.RECONVERGENT B1 ;  /* 0x0000000000017941 */ /* 0x000fea0003800200 */
.L_x_7282:
        /* <DEDUP_REMOVED lines=57> */
.L_x_7289:
[----:B------:R-:W-:Y:S05]  /*f8e0*/  BSYNC.RECONVERGENT B0 ;  /* 0x0000000000007941 */ /* 0x000fea0003800200 */
.L_x_7288:
[----:B-----5:R4:W-:Y:S02]  /*f8f0*/  STS.128 [R2+0x4800], R16 ;  /* 0x0048001002007388 */ /* 0x0209e40000000c00 */
.L_x_7287:
[----:B------:R-:W-:Y:S05]  /*f900*/  BSYNC.RECONVERGENT B1 ;  /* 0x0000000000017941 */ /* 0x000fea0003800200 */
.L_x_7286:
        /* <DEDUP_REMOVED lines=55> */
.L_x_7291:
[----:B------:R-:W-:Y:S05]  /*fc80*/  BSYNC.RECONVERGENT B0 ;  /* 0x0000000000007941 */ /* 0x000fea0003800200 */
.L_x_7290:
[----:B-----5:R4:W-:Y:S02]  /*fc90*/  STS.128 [R2+0x6800], R16 ;  /* 0x0068001002007388 */ /* 0x0209e40000000c00 */
.L_x_7277:
[----:B------:R-:W-:Y:S05]  /*fca0*/  BSYNC.RECONVERGENT B2 ;  /* 0x0000000000027941 */ /* 0x000fea0003800200 */
.L_x_7276:
        /* <DEDUP_REMOVED lines=65> */
.L_x_7297:
[----:B------:R-:W-:Y:S05]  /*100c0*/  BSYNC.RECONVERGENT B0 ;  /* 0x0000000000007941 */ /* 0x000fea0003800200 */
.L_x_7296:
[----:B-----5:R4:W-:Y:S02]  /*100d0*/  STS.128 [R2+0x1000], R16 ;  /* 0x0010001002007388 */ /* 0x0209e40000000c00 */
.L_x_7295:
[----:B------:R-:W-:Y:S05]  /*100e0*/  BSYNC.RECONVERGENT B1 ;  /* 0x0000000000017941 */ /* 0x000fea0003800200 */
.L_x_7294:
        /* <DEDUP_REMOVED lines=57> */
.L_x_7301:
[----:B------:R-:W-:Y:S05]  /*10480*/  BSYNC.RECONVERGENT B0 ;  /* 0x0000000000007941 */ /* 0x000fea0003800200 */
.L_x_7300:
[----:B-----5:R1:W-:Y:S02]  /*10490*/  STS.128 [R2+0x3000], R16 ;  /* 0x0030001002007388 */ /* 0x0203e40000000c00 */
.L_x_7299:
[----:B------:R-:W-:Y:S05]  /*104a0*/  BSYNC.RECONVERGENT B1 ;  /* 0x0000000000017941 */ /* 0x000fea0003800200 */
.L_x_7298:
        /* <DEDUP_REMOVED lines=57> */
.L_x_7305:
[----:B------:R-:W-:Y:S05]  /*10840*/  BSYNC.RECONVERGENT B0 ;  /* 0x0000000000007941 */ /* 0x000fea0003800200 */
.L_x_7304:
[----:B-----5:R4:W-:Y:S02]  /*10850*/  STS.128 [R2+0x5000], R16 ;  /* 0x0050001002007388 */ /* 0x0209e40000000c00 */
.L_x_7303:
[----:B------:R-:W-:Y:S05]  /*10860*/  BSYNC.RECONVERGENT B1 ;  /* 0x0000000000017941 */ /* 0x000fea0003800200 */
.L_x_7302:
        /* <DEDUP_REMOVED lines=55> */
.L_x_7307:
[----:B------:R-:W-:Y:S05]  /*10be0*/  BSYNC.RECONVERGENT B0 ;  /* 0x0000000000007941 */ /* 0x000fea0003800200 */
.L_x_7306:
[----:B-----5:R4:W-:Y:S02]  /*10bf0*/  STS.128 [R2+0x7000], R16 ;  /* 0x0070001002007388 */ /* 0x0209e40000000c00 */
.L_x_7293:
[----:B------:R-:W-:Y:S05]  /*10c00*/  BSYNC.RECONVERGENT B2 ;  /* 0x0000000000027941 */ /* 0x000fea0003800200 */
.L_x_7292:
        /* <DEDUP_REMOVED lines=64> */
.L_x_7311:
[----:B------:R-:W-:Y:S05]  /*11010*/  BSYNC.RECONVERGENT B0 ;  /* 0x0000000000007941 */ /* 0x000fea0003800200 */
.L_x_7310:
[----:B-----5:R3:W-:Y:S02]  /*11020*/  STS.128 [R2+0x1800], R16 ;  /* 0x0018001002007388 */ /* 0x0207e40000000c00 */
.L_x_7309:
[----:B------:R-:W-:Y:S05]  /*11030*/  BSYNC.RECONVERGENT B1 ;  /* 0x0000000000017941 */ /* 0x000fea0003800200 */
.L_x_7308:
        /* <DEDUP_REMOVED lines=56> */
.L_x_7315:
[----:B------:R-:W-:Y:S05]  /*113c0*/  BSYNC.RECONVERGENT B0 ;  /* 0x0000000000007941 */ /* 0x000fea0003800200 */
.L_x_7314:
[----:B-----5:R1:W-:Y:S02]  /*113d0*/  STS.128 [R2+0x3800], R16 ;  /* 0x0038001002007388 */ /* 0x0203e40000000c00 */
.L_x_7313:
[----:B------:R-:W-:Y:S05]  /*113e0*/  BSYNC.RECONVERGENT B1 ;  /* 0x0000000000017941 */ /* 0x000fea0003800200 */
.L_x_7312:
        /* <DEDUP_REMOVED lines=56> */
.L_x_7319:
[----:B------:R-:W-:Y:S05]  /*11770*/  BSYNC.RECONVERGENT B0 ;  /* 0x0000000000007941 */ /* 0x000fea0003800200 */
.L_x_7318:
[----:B-----5:R3:W-:Y:S02]  /*11780*/  STS.128 [R2+0x5800], R16 ;  /* 0x0058001002007388 */ /* 0x0207e40000000c00 */
.L_x_7317:
[----:B------:R-:W-:Y:S05]  /*11790*/  BSYNC.RECONVERGENT B1 ;  /* 0x0000000000017941 */ /* 0x000fea0003800200 */
.L_x_7316:
        /* <DEDUP_REMOVED lines=55> */
.L_x_7321:
[----:B------:R-:W-:Y:S05]  /*11b10*/  BSYNC.RECONVERGENT B0 ;  /* 0x0000000000007941 */ /* 0x000fea0003800200 */
.L_x_7320:
[----:B-----5:R3:W-:Y:S01]  /*11b20*/  STS.128 [R2+0x7800], R16 ;  /* 0x0078001002007388 */ /* 0x0207e20000000c00 */
[----:B------:R-:W-:Y:S05]  /*11b30*/  BRA `(.L_x_7258) ;  /* 0x0000005c00087947 */ /* 0x000fea0003800000 */
.L_x_7259:
        /* <DEDUP_REMOVED lines=96> */
.L_x_7326:
[----:B------:R-:W-:Y:S05]  /*12140*/  BSYNC.RECONVERGENT B0 ;  /* 0x0000000000007941 */ /* 0x000fea0003800200 */
.L_x_7325:
[----:B------:R-:W-:Y:S05]  /*12150*/  BSYNC.RECONVERGENT B1 ;  /* 0x0000000000017941 */ /* 0x000fea0003800200 */
.L_x_7324:
        /* <DEDUP_REMOVED lines=87> */
.L_x_7330:
[----:B------:R-:W-:Y:S05]  /*126d0*/  BSYNC.RECONVERGENT B0 ;  /* 0x0000000000007941 */ /* 0x000fea0003800200 */
.L_x_7329:
[----:B-----5:R4:W-:Y:S02]  /*126e0*/  STS.128 [R2+0x2000], R24 ;  /* 0x0020001802007388 */ /* 0x0209e40000000c00 */
.L_x_7328:
[----:B------:R-:W-:Y:S05]  /*126f0*/  BSYNC.RECONVERGENT B1 ;  /* 0x0000000000017941 */ /* 0x000fea0003800200 */
.L_x_7327:
        /* <DEDUP_REMOVED lines=86> */
.L_x_7334:
[----:B------:R-:W-:Y:S05]  /*12c60*/  BSYNC.RECONVERGENT B0 ;  /* 0x0000000000007941 */ /* 0x000fea0003800200 */
.L_x_7333:
[----:B-----5:R1:W-:Y:S02]  /*12c70*/  STS.128 [R2+0x4000], R24 ;  /* 0x0040001802007388 */ /* 0x0203e40000000c00 */
.L_x_7332:
[----:B------:R-:W-:Y:S05]  /*12c80*/  BSYNC.RECONVERGENT B1 ;  /* 0x0000000000017941 */ /* 0x000fea0003800200 */
.L_x_7331:
        /* <DEDUP_REMOVED lines=85> */
.L_x_7336:
[----:B------:R-:W-:Y:S05]  /*131e0*/  BSYNC.RECONVERGENT B0 ;  /* 0x0000000000007941 */ /* 0x000fea0003800200 */
.L_x_7335:
[----:B-----5:R4:W-:Y:S02]  /*131f0*/  STS.128 [R2+0x6000], R24 ;  /* 0x0060001802007388 */ /* 0x0209e40000000c00 */
.L_x_7323:
[----:B------:R-:W-:Y:S05]  /*13200*/  BSYNC.RECONVERGENT B2 ;  /* 0x0000000000027941 */ /* 0x000fea0003800200 */
.L_x_7322:
        /* <DEDUP_REMOVED lines=95> */
.L_x_7342:
[----:B------:R-:W-:Y:S05]  /*13800*/  BSYNC.RECONVERGENT B0 ;  /* 0x0000000000007941 */ /* 0x000fea0003800200 */
.L_x_7341:
[----:B-----5:R1:W-:Y:S02]  /*13810*/  STS.128 [R2+0x800], R24 ;  /* 0x0008001802007388 */ /* 0x0203e40000000c00 */
.L_x_7340:
[----:B------:R-:W-:Y:S05]  /*13820*/  BSYNC.RECONVERGENT B1 ;  /* 0x0000000000017941 */ /* 0x000fea0003800200 */
.L_x_7339:
        /* <DEDUP_REMOVED lines=88> */
.L_x_7346:
[----:B------:R-:W-:Y:S05]  /*13db0*/  BSYNC.RECONVERGENT B0 ;  /* 0x0000000000007941 */ /* 0x000fea0003800200 */
.L_x_7345:
[----:B-----5:R4:W-:Y:S02]  /*13dc0*/  STS.128 [R2+0x2800], R24 ;  /* 0x0028001802007388 */ /* 0x0209e40000000c00 */
.L_x_7344:
[----:B------:R-:W-:Y:S05]  /*13dd0*/  BSYNC.RECONVERGENT B1 ;  /* 0x0000000000017941 */ /* 0x000fea0003800200 */
.L_x_7343:
        /* <DEDUP_REMOVED lines=88> */
.L_x_7350:
[----:B------:R-:W-:Y:S05]  /*14360*/  BSYNC.RECONVERGENT B0 ;  /* 0x0000000000007941 */ /* 0x000fea0003800200 */
.L_x_7349:
[----:B-----5:R4:W-:Y:S02]  /*14370*/  STS.128 [R2+0x4800], R24 ;  /* 0x0048001802007388 */ /* 0x0209e40000000c00 */
.L_x_7348:
[----:B------:R-:W-:Y:S05]  /*14380*/  BSYNC.RECONVERGENT B1 ;  /* 0x0000000000017941 */ /* 0x000fea0003800200 */
.L_x_7347:
        /* <DEDUP_REMOVED lines=89> */
.L_x_7352:
[----:B------:R-:W-:Y:S05]  /*14920*/  BSYNC.RECONVERGENT B0 ;  /* 0x0000000000007941 */ /* 0x000fea0003800200 */
.L_x_7351:
[----:B-----5:R1:W-:Y:S02]  /*14930*/  STS.128 [R2+0x6800], R4 ;  /* 0x0068000402007388 */ /* 0x0203e40000000c00 */
.L_x_7338:
[----:B------:R-:W-:Y:S05]  /*14940*/  BSYNC.RECONVERGENT B2 ;  /* 0x0000000000027941 */ /* 0x000fea0003800200 */
.L_x_7337:
        /* <DEDUP_REMOVED lines=95> */
.L_x_7358:
[----:B------:R-:W-:Y:S05]  /*14f40*/  BSYNC.RECONVERGENT B0 ;  /* 0x0000000000007941 */ /* 0x000fea0003800200 */
.L_x_7357:
[----:B-----5:R4:W-:Y:S02]  /*14f50*/  STS.128 [R2+0x1000], R24 ;  /* 0x0010001802007388 */ /* 0x0209e40000000c00 */
.L_x_7356:
[----:B------:R-:W-:Y:S05]  /*14f60*/  BSYNC.RECONVERGENT B1 ;  /* 0x0000000000017941 */ /* 0x000fea0003800200 */
.L_x_7355:
        /* <DEDUP_REMOVED lines=87> */
.L_x_7362:
[----:B------:R-:W-:Y:S05]  /*154e0*/  BSYNC.RECONVERGENT B0 ;  /* 0x0000000000007941 */ /* 0x000fea0003800200 */
.L_x_7361:
[----:B-----5:R1:W-:Y:S02]  /*154f0*/  STS.128 [R2+0x3000], R24 ;  /* 0x0030001802007388 */ /* 0x0203e40000000c00 */
.L_x_7360:
[----:B------:R-:W-:Y:S05]  /*15500*/  BSYNC.RECONVERGENT B1 ;  /* 0x0000000000017941 */ /* 0x000fea0003800200 */
.L_x_7359:
        /* <DEDUP_REMOVED lines=87> */
.L_x_7366:
[----:B------:R-:W-:Y:S05]  /*15a80*/  BSYNC.RECONVERGENT B0 ;  /* 0x0000000000007941 */ /* 0x000fea0003800200 */
.L_x_7365:
[----:B-----5:R4:W-:Y:S02]  /*15a90*/  STS.128 [R2+0x5000], R24 ;  /* 0x0050001802007388 */ /* 0x0209e40000000c00 */
.L_x_7364:
[----:B------:R-:W-:Y:S05]  /*15aa0*/  BSYNC.RECONVERGENT B1 ;  /* 0x0000000000017941 */ /* 0x000fea0003800200 */
.L_x_7363:
        /* <DEDUP_REMOVED lines=87> */
.L_x_7368:
[----:B------:R-:W-:Y:S05]  /*16020*/  BSYNC.RECONVERGENT B0 ;  /* 0x0000000000007941 */ /* 0x000fea0003800200 */
.L_x_7367:
[----:B-----5:R1:W-:Y:S02]  /*16030*/  STS.128 [R2+0x7000], R4 ;  /* 0x0070000402007388 */ /* 0x0203e40000000c00 */
.L_x_7354:
[----:B------:R-:W-:Y:S05]  /*16040*/  BSYNC.RECONVERGENT B2 ;  /* 0x0000000000027941 */ /* 0x000fea0003800200 */
.L_x_7353:
        /* <DEDUP_REMOVED lines=96> */
.L_x_7372:
[----:B------:R-:W-:Y:S05]  /*16650*/  BSYNC.RECONVERGENT B0 ;  /* 0x0000000000007941 */ /* 0x000fea0003800200 */
.L_x_7371:
[----:B-----5:R3:W-:Y:S02]  /*16660*/  STS.128 [R2+0x1800], R24 ;  /* 0x0018001802007388 */ /* 0x0207e40000000c00 */
.L_x_7370:
[----:B------:R-:W-:Y:S05]  /*16670*/  BSYNC.RECONVERGENT B1 ;  /* 0x0000000000017941 */ /* 0x000fea0003800200 */
.L_x_7369:
        /* <DEDUP_REMOVED lines=88> */
.L_x_7376:
[----:B------:R-:W-:Y:S05]  /*16c00*/  BSYNC.RECONVERGENT B0 ;  /* 0x0000000000007941 */ /* 0x000fea0003800200 */
.L_x_7375:
[----:B-----5:R1:W-:Y:S02]  /*16c10*/  STS.128 [R2+0x3800], R24 ;  /* 0x0038001802007388 */ /* 0x0203e40000000c00 */
.L_x_7374:
[----:B------:R-:W-:Y:S05]  /*16c20*/  BSYNC.RECONVERGENT B1 ;  /* 0x0000000000017941 */ /* 0x000fea0003800200 */
.L_x_7373:
        /* <DEDUP_REMOVED lines=88> */
.L_x_7380:
[----:B------:R-:W-:Y:S05]  /*171b0*/  BSYNC.RECONVERGENT B0 ;  /* 0x0000000000007941 */ /* 0x000fea0003800200 */
.L_x_7379:
[----:B-----5:R3:W-:Y:S02]  /*171c0*/  STS.128 [R2+0x5800], R24 ;  /* 0x0058001802007388 */ /* 0x0207e40000000c00 */
.L_x_7378:
[----:B------:R-:W-:Y:S05]  /*171d0*/  BSYNC.RECONVERGENT B1 ;  /* 0x0000000000017941 */ /* 0x000fea0003800200 */
.L_x_7377:
        /* <DEDUP_REMOVED lines=86> */
.L_x_7382:
[----:B------:R-:W-:Y:S05]  /*17740*/  BSYNC.RECONVERGENT B0 ;  /* 0x0000000000007941 */ /* 0x000fea0003800200 */
.L_x_7381:
[----:B-----5:R1:W-:Y:S02]  /*17750*/  STS.128 [R2+0x7800], R4 ;  /* 0x0078000402007388 */ /* 0x0203e40000000c00 */
.L_x_7258:
[----:B------:R-:W-:Y:S05]  /*17760*/  BSYNC.RECONVERGENT B3 ;  /* 0x0000000000037941 */ /* 0x000fea0003800200 */
.L_x_7250:
        /* <DEDUP_REMOVED lines=36> */
.L_x_7384:
[----:B------:R-:W-:Y:S05]  /*179b0*/  BSYNC.RECONVERGENT B0 ;  /* 0x0000000000007941 */ /* 0x000fea0003800200 */
.L_x_7383:
        /* <DEDUP_REMOVED lines=29> */
.L_x_7386:
[----:B------:R-:W-:Y:S05]  /*17b90*/  BSYNC.RECONVERGENT B0 ;  /* 0x0000000000007941 */ /* 0x000fea0003800200 */
.L_x_7385:
        /* <DEDUP_REMOVED lines=31> */
.L_x_7388:
[----:B------:R-:W-:Y:S05]  /*17d90*/  BSYNC.RECONVERGENT B0 ;  /* 0x0000000000007941 */ /* 0x000fea0003800200 */
.L_x_7387:
        /* <DEDUP_REMOVED lines=32> */
.L_x_7390:
[----:B------:R-:W-:Y:S05]  /*17fa0*/  BSYNC.RECONVERGENT B0 ;  /* 0x0000000000007941 */ /* 0x000fea0003800200 */
.L_x_7389:
        /* <DEDUP_REMOVED lines=51> */
.L_x_7392:
[----:B------:R2:W-:Y:S04]  /*182e0*/  STS.128 [R2+0x10000], RZ ;  /* 0x010000ff02007388 */ /* 0x0005e80000000c00 */
[----:B------:R2:W-:Y:S04]  /*182f0*/  STS.128 [R2+0x12000], RZ ;  /* 0x012000ff02007388 */ /* 0x0005e80000000c00 */
[----:B------:R2:W-:Y:S04]  /*18300*/  STS.128 [R2+0x14000], RZ ;  /* 0x014000ff02007388 */ /* 0x0005e80000000c00 */
[----:B------:R2:W-:Y:S02]  /*18310*/  STS.128 [R2+0x16000], RZ ;  /* 0x016000ff02007388 */ /* 0x0005e40000000c00 */
.L_x_7393:
[----:B------:R-:W-:Y:S05]  /*18320*/  BSYNC.RECONVERGENT B0 ;  /* 0x0000000000007941 */ /* 0x000fea0003800200 */
.L_x_7391:
        /* <DEDUP_REMOVED lines=44> */
.L_x_7395:
[----:B------:R-:W-:Y:S05]  /*185f0*/  BSYNC.RECONVERGENT B0 ;  /* 0x0000000000007941 */ /* 0x000fea0003800200 */
.L_x_7394:
        /* <DEDUP_REMOVED lines=36> */
.L_x_7397:
[----:B------:R-:W-:Y:S05]  /*18840*/  BSYNC.RECONVERGENT B0 ;  /* 0x0000000000007941 */ /* 0x000fea0003800200 */
.L_x_7396:
        /* <DEDUP_REMOVED lines=35> */
.L_x_7399:
[----:B------:R-:W-:Y:S05]  /*18a80*/  BSYNC.RECONVERGENT B0 ;  /* 0x0000000000007941 */ /* 0x000fea0003800200 */
.L_x_7398:
[----:B----4-:R-:W-:Y:S01]  /*18a90*/  LDSM.16.M88.4 R16, [R92] ;  /* 0x000000005c10783b */ /* 0x010fe20000000200 */
[----:B------:R-:W-:Y:S01]  /*18aa0*/  IMAD.MOV.U32 R13, RZ, RZ, 0x20 ;  /* 0x00000020ff0d7424 */ /* 0x000fe200078e00ff */
[----:B------:R-:W-:Y:S01]  /*18ab0*/  LOP3.LUT P0, RZ, R66, 0x2, RZ, 0xc0, !PT ;  /* 0x0000000242ff7812 */ /* 0x000fe2000780c0ff */
[----:B------:R-:W-:Y:S01]  /*18ac0*/  VIADD R8, R105, UR6 ;  /* 0x0000000669087c36 */ /* 0x000fe20008000000 */
[----:B------:R-:W4:Y:S01]  /*18ad0*/  LDSM.16.M88.4 R48, [R105+UR6+0x8000] ;  /* 0x008000066930783b */ /* 0x000f220008000200 */
[----:B------:R-:W-:Y:S01]  /*18ae0*/  IMAD.MOV.U32 R189, RZ, RZ, 0x40 ;  /* 0x00000040ffbd7424 */ /* 0x000fe200078e00ff */
[----:B------:R-:W-:Y:S01]  /*18af0*/  SEL R13, R13, 0xffffffe0, !P0 ;  /* 0xffffffe00d0d7807 */ /* 0x000fe20004000000 */
[----:B------:R-:W2:Y:S01]  /*18b00*/  LDCU.64 UR8, c[0x0][0x508] ;  /* 0x0000a100ff0877ac */ /* 0x000ea20008000a00 */
[----:B------:R-:W3:Y:S01]  /*18b10*/  LDSM.16.M88.4 R40, [R105+UR6+0x8800] ;  /* 0x008800066928783b */ /* 0x000ee20008000200 */
[----:B------:R-:W-:Y:S01]  /*18b20*/  ISETP.NE.AND P0, PT, R67, RZ, PT ;  /* 0x000000ff4300720c */ /* 0x000fe20003f05270 */
[----:B------:R-:W-:Y:S01]  /*18b30*/  IMAD.U32 R234, RZ, RZ, UR27 ;  /* 0x0000001bffea7e24 */ /* 0x000fe2000f8e00ff */
[----:B------:R-:W-:Y:S01]  /*18b40*/  SHF.R.U32.HI R213, RZ, 0x1, R66 ;  /* 0x00000001ffd57819 */ /* 0x000fe20000011642 */
[--C-:B------:R-:W-:Y:S01]  /*18b50*/  IMAD.IADD R65, R92, 0x1, R13.reuse ;  /* 0x000000015c417824 */ /* 0x100fe200078e020d */
[----:B-----5:R-:W3:Y:S01]  /*18b60*/  LDSM.16.M88.4 R76, [R105+UR6+0x9000] ;  /* 0x00900006694c783b */ /* 0x020ee20008000200 */
[----:B------:R-:W-:Y:S01]  /*18b70*/  IMAD.IADD R64, R8, 0x1, R13 ;  /* 0x0000000108407824 */ /* 0x000fe200078e020d */
[----:B------:R-:W-:Y:S01]  /*18b80*/  SEL R189, R189, 0xffffffc0, !P0 ;  /* 0xffffffc0bdbd7807 */ /* 0x000fe20004000000 */
[----:B------:R-:W-:Y:S01]  /*18b90*/  UISETP.GT.AND UP0, UPT, UR30, UR7, UPT ;  /* 0x000000071e00728c */ /* 0x000fe2000bf04270 */
[----:B------:R-:W3:Y:S01]  /*18ba0*/  LDSM.16.M88.4 R36, [R105+UR6+0x9800] ;  /* 0x009800066924783b */ /* 0x000ee20008000200 */
[----:B------:R-:W-:-:S02]  /*18bb0*/  LOP3.LUT R12, R12, 0x6, RZ, 0xc0, !PT ;  /* 0x000000060c0c7812 */ /* 0x000fc400078ec0ff */
[--C-:B------:R-:W-:Y:S01]  /*18bc0*/  IMAD.IADD R8, R8, 0x1, R189.reuse ;  /* 0x0000000108087824 */ /* 0x100fe200078e02bd */
[----:B------:R-:W-:Y:S01]  /*18bd0*/  LDSM.16.M88.4 R68, [R65] ;  /* 0x000000004144783b */ /* 0x000fe20000000200 */
[----:B------:R-:W-:Y:S02]  /*18be0*/  IMAD.IADD R104, R92, 0x1, R189 ;  /* 0x000000015c687824 */ /* 0x000fe400078e02bd */
[C---:B------:R-:W-:Y:S01]  /*18bf0*/  IMAD.IADD R3, R13.reuse, 0x1, R8 ;  /* 0x000000010d037824 */ /* 0x040fe200078e0208 */
[----:B------:R-:W3:Y:S01]  /*18c00*/  LDSM.16.M88.4 R24, [R64+0x8000] ;  /* 0x008000004018783b */ /* 0x000ee20000000200 */
[----:B------:R-:W-:Y:S01]  /*18c10*/  IMAD.IADD R0, R13, 0x1, R104 ;  /* 0x000000010d007824 */ /* 0x000fe200078e0268 */
[----:B--2---:R-:W-:Y:S02]  /*18c20*/  UIADD3 UR8, UPT, UPT, UR27, UR8, -UR21 ;  /* 0x000000081b087290 */ /* 0x004fe4000fffe815 */
[----:B------:R-:W2:Y:S04]  /*18c30*/  LDSM.16.M88.4 R20, [R64+0x8800] ;  /* 0x008800004014783b */ /* 0x000ea80000000200 */
[----:B-1----:R-:W1:Y:S04]  /*18c40*/  LDSM.16.M88.4 R4, [R64+0x9000] ;  /* 0x009000004004783b */ /* 0x002e680000000200 */
[----:B------:R-:W1:Y:S04]  /*18c50*/  LDSM.16.M88.4 R84, [R64+0x9800] ;  /* 0x009800004054783b */ /* 0x000e680000000200 */
[----:B------:R-:W-:Y:S01]  /*18c60*/  LDSM.16.M88.4 R28, [R104] ;  /* 0x00000000681c783b */ /* 0x000fe20000000200 */
[C---:B----4-:R-:W-:Y:S03]  /*18c70*/  HMMA.16816.F32.BF16 R32, R16.reuse, R48, RZ ;  /* 0x000000301020723c */ /* 0x050fe600000418ff */
[----:B------:R-:W4:Y:S04]  /*18c80*/  LDSM.16.M88.4 R52, [R8+0x8000] ;  /* 0x008000000834783b */ /* 0x000f280000000200 */
[----:B------:R-:W-:Y:S01]  /*18c90*/  LDSM.16.M88.4 R56, [R8+0x9800] ;  /* 0x009800000838783b */ /* 0x000fe20000000200 */
[C---:B------:R-:W-:Y:S03]  /*18ca0*/  HMMA.16816.F32.BF16 R48, R16.reuse, R50, RZ ;  /* 0x000000321030723c */ /* 0x040fe600000418ff */
[----:B------:R-:W-:Y:S04]  /*18cb0*/  LDSM.16.M88.4 R88, [R3+0x9000] ;  /* 0x009000000358783b */ /* 0x000fe80000000200 */
[----:B------:R-:W-:Y:S01]  /*18cc0*/  LDSM.16.M88.4 R96, [R64+0xe000] ;  /* 0x00e000004060783b */ /* 0x000fe20000000200 */
[C---:B---3--:R-:W-:Y:S03]  /*18cd0*/  HMMA.16816.F32.BF16 R44, R16.reuse, R40, RZ ;  /* 0x00000028102c723c */ /* 0x048fe600000418ff */
        /* <DEDUP_REMOVED lines=10> */
[----:B------:R-:W3:Y:S07]  /*18d80*/  LDSM.16.M88.4 R24, [R8+0x9000] ;  /* 0x009000000818783b */ /* 0x000eee0000000200 */
[C---:B--2---:R-:W-:Y:S08]  /*18d90*/  HMMA.16816.F32.BF16 R44, R68.reuse, R20, R44 ;  /* 0x00000014442c723c */ /* 0x044ff0000004182c */
[C---:B------:R-:W-:Y:S01]  /*18da0*/  HMMA.16816.F32.BF16 R40, R68.reuse, R22, R40 ;  /* 0x000000164428723c */ /* 0x040fe20000041828 */
[----:B------:R-:W-:Y:S07]  /*18db0*/  LDSM.16.M88.4 R20, [R3+0x8000] ;  /* 0x008000000314783b */ /* 0x000fee0000000200 */
[C---:B-1----:R-:W-:Y:S08]  /*18dc0*/  HMMA.16816.F32.BF16 R80, R68.reuse, R4, R80 ;  /* 0x000000044450723c */ /* 0x042ff00000041850 */
[C---:B------:R-:W-:Y:S01]  /*18dd0*/  HMMA.16816.F32.BF16 R76, R68.reuse, R6, R76 ;  /* 0x00000006444c723c */ /* 0x040fe2000004184c */
[----:B------:R-:W1:Y:S07]  /*18de0*/  LDSM.16.M88.4 R4, [R0] ;  /* 0x000000000004783b */ /* 0x000e6e0000000200 */
[C---:B------:R-:W-:Y:S08]  /*18df0*/  HMMA.16816.F32.BF16 R72, R68.reuse, R84, R72 ;  /* 0x000000544448723c */ /* 0x040ff00000041848 */
[----:B------:R-:W-:Y:S01]  /*18e00*/  HMMA.16816.F32.BF16 R68, R68, R86, R16 ;  /* 0x000000564444723c */ /* 0x000fe20000041810 */
[----:B------:R-:W2:Y:S04]  /*18e10*/  LDSM.16.M88.4 R16, [R3+0x8800] ;  /* 0x008800000310783b */ /* 0x000ea80000000200 */
[----:B------:R-:W-:Y:S03]  /*18e20*/  LDSM.16.M88.4 R84, [R105+UR6+0xa800] ;  /* 0x00a800066954783b */ /* 0x000fe60008000200 */
[C---:B----4-:R-:W-:Y:S08]  /*18e30*/  HMMA.16816.F32.BF16 R32, R28.reuse, R52, R32 ;  /* 0x000000341c20723c */ /* 0x050ff00000041820 */
[C---:B------:R-:W-:Y:S01]  /*18e40*/  HMMA.16816.F32.BF16 R48, R28.reuse, R54, R48 ;  /* 0x000000361c30723c */ /* 0x040fe20000041830 */
[----:B------:R-:W4:Y:S07]  /*18e50*/  LDSM.16.M88.4 R52, [R3+0x9800] ;  /* 0x009800000334783b */ /* 0x000f2e0000000200 */
[C---:B---3--:R-:W-:Y:S08]  /*18e60*/  HMMA.16816.F32.BF16 R44, R28.reuse, R36, R44 ;  /* 0x000000241c2c723c */ /* 0x048ff0000004182c */
[C---:B------:R-:W-:Y:S01]  /*18e70*/  HMMA.16816.F32.BF16 R40, R28.reuse, R38, R40 ;  /* 0x000000261c28723c */ /* 0x040fe20000041828 */
[----:B------:R-:W-:Y:S07]  /*18e80*/  LDSM.16.M88.4 R36, [R105+UR6+0xa000] ;  /* 0x00a000066924783b */ /* 0x000fee0008000200 */
[C---:B------:R-:W-:Y:S08]  /*18e90*/  HMMA.16816.F32.BF16 R80, R28.reuse, R24, R80 ;  /* 0x000000181c50723c */ /* 0x040ff00000041850 */
[C---:B------:R-:W-:Y:S01]  /*18ea0*/  HMMA.16816.F32.BF16 R76, R28.reuse, R26, R76 ;  /* 0x0000001a1c4c723c */ /* 0x040fe2000004184c */
[----:B------:R-:W3:Y:S07]  /*18eb0*/  LDSM.16.M88.4 R24, [R92+0x2000] ;  /* 0x002000005c18783b */ /* 0x000eee0000000200 */
[C---:B------:R-:W-:Y:S08]  /*18ec0*/  HMMA.16816.F32.BF16 R72, R28.reuse, R56, R72 ;  /* 0x000000381c48723c */ /* 0x040ff00000041848 */
[----:B------:R-:W-:Y:S01]  /*18ed0*/  HMMA.16816.F32.BF16 R68, R28, R58, R68 ;  /* 0x0000003a1c44723c */ /* 0x000fe20000041844 */
[----:B------:R-:W3:Y:S04]  /*18ee0*/  LDSM.16.M88.4 R28, [R105+UR6+0xb800] ;  /* 0x00b80006691c783b */ /* 0x000ee80008000200 */
        /* <DEDUP_REMOVED lines=10> */
[C---:B----4-:R-:W-:Y:S08]  /*18f90*/  HMMA.16816.F32.BF16 R72, R4.reuse, R52, R72 ;  /* 0x000000340448723c */ /* 0x050ff00000041848 */
[----:B------:R-:W-:Y:S01]  /*18fa0*/  HMMA.16816.F32.BF16 R68, R4, R54, R68 ;  /* 0x000000360444723c */ /* 0x000fe20000041844 */
[----:B------:R-:W2:Y:S04]  /*18fb0*/  LDSM.16.M88.4 R4, [R64+0xa800] ;  /* 0x00a800004004783b */ /* 0x000ea80000000200 */
[----:B------:R-:W4:Y:S03]  /*18fc0*/  LDSM.16.M88.4 R52, [R64+0xb000] ;  /* 0x00b000004034783b */ /* 0x000f260000000200 */
[C---:B---3--:R-:W-:Y:S08]  /*18fd0*/  HMMA.16816.F32.BF16 R32, R24.reuse, R36, R32 ;  /* 0x000000241820723c */ /* 0x048ff00000041820 */
[C---:B------:R-:W-:Y:S01]  /*18fe0*/  HMMA.16816.F32.BF16 R48, R24.reuse, R38, R48 ;  /* 0x000000261830723c */ /* 0x040fe20000041830 */
[----:B------:R-:W3:Y:S07]  /*18ff0*/  LDSM.16.M88.4 R36, [R64+0xb800] ;  /* 0x00b800004024783b */ /* 0x000eee0000000200 */
[C---:B------:R-:W-:Y:S08]  /*19000*/  HMMA.16816.F32.BF16 R44, R24.reuse, R84, R44 ;  /* 0x00000054182c723c */ /* 0x040ff0000004182c */
[C---:B------:R-:W-:Y:S01]  /*19010*/  HMMA.16816.F32.BF16 R40, R24.reuse, R86, R40 ;  /* 0x000000561828723c */ /* 0x040fe20000041828 */
[----:B------:R-:W-:Y:S07]  /*19020*/  LDSM.16.M88.4 R84, [R3+0xa800] ;  /* 0x00a800000354783b */ /* 0x000fee0000000200 */
[C---:B------:R-:W-:Y:S08]  /*19030*/  HMMA.16816.F32.BF16 R72, R24.reuse, R28, R72 ;  /* 0x0000001c1848723c */ /* 0x040ff00000041848 */
[----:B------:R-:W-:Y:S01]  /*19040*/  HMMA.16816.F32.BF16 R68, R24, R30, R68 ;  /* 0x0000001e1844723c */ /* 0x000fe20000041844 */
[----:B------:R-:W-:Y:S07]  /*19050*/  LDSM.16.M88.4 R28, [R104+0x2000] ;  /* 0x00200000681c783b */ /* 0x000fee0000000200 */
[C---:B-1----:R-:W-:Y:S08]  /*19060*/  HMMA.16816.F32.BF16 R32, R16.reuse, R20, R32 ;  /* 0x000000141020723c */ /* 0x042ff00000041820 */
[----:B------:R-:W-:Y:S01]  /*19070*/  HMMA.16816.F32.BF16 R48, R16, R22, R48 ;  /* 0x000000161030723c */ /* 0x000fe20000041830 */
        /* <DEDUP_REMOVED lines=8> */
[C---:B----4-:R-:W-:Y:S08]  /*19100*/  HMMA.16816.F32.BF16 R80, R16.reuse, R52, R80 ;  /* 0x000000341050723c */ /* 0x050ff00000041850 */
[C---:B------:R-:W-:Y:S01]  /*19110*/  HMMA.16816.F32.BF16 R76, R16.reuse, R54, R76 ;  /* 0x00000036104c723c */ /* 0x040fe2000004184c */
[----:B------:R-:W-:Y:S07]  /*19120*/  LDSM.16.M88.4 R52, [R3+0xa000] ;  /* 0x00a000000334783b */ /* 0x000fee0000000200 */
[C---:B---3--:R-:W-:Y:S08]  /*19130*/  HMMA.16816.F32.BF16 R72, R16.reuse, R36, R72 ;  /* 0x000000241048723c */ /* 0x048ff00000041848 */
        /* <DEDUP_REMOVED lines=8> */
[----:B------:R-:W-:Y:S04]  /*191c0*/  LDSM.16.M88.4 R24, [R92+0x4000] ;  /* 0x004000005c18783b */ /* 0x000fe80000000200 */
[----:B------:R-:W-:Y:S03]  /*191d0*/  LDSM.16.M88.4 R92, [R92+0x6000] ;  /* 0x006000005c5c783b */ /* 0x000fe60000000200 */
[C---:B--2---:R-:W-:Y:S08]  /*191e0*/  HMMA.16816.F32.BF16 R80, R28.reuse, R4, R80 ;  /* 0x000000041c50723c */ /* 0x044ff00000041850 */
[C---:B------:R-:W-:Y:S01]  /*191f0*/  HMMA.16816.F32.BF16 R76, R28.reuse, R6, R76 ;  /* 0x000000061c4c723c */ /* 0x040fe2000004184c */
[----:B------:R-:W2:Y:S07]  /*19200*/  LDSM.16.M88.4 R4, [R105+UR6+0xc000] ;  /* 0x00c000066904783b */ /* 0x000eae0008000200 */
[C---:B------:R-:W-:Y:S08]  /*19210*/  HMMA.16816.F32.BF16 R72, R28.reuse, R88, R72 ;  /* 0x000000581c48723c */ /* 0x040ff00000041848 */
[----:B------:R-:W-:Y:S01]  /*19220*/  HMMA.16816.F32.BF16 R68, R28, R90, R68 ;  /* 0x0000005a1c44723c */ /* 0x000fe20000041844 */
[----:B------:R-:W4:Y:S04]  /*19230*/  LDSM.16.M88.4 R28, [R105+UR6+0xd000] ;  /* 0x00d00006691c783b */ /* 0x000f280008000200 */
[----:B------:R-:W-:Y:S03]  /*19240*/  LDSM.16.M88.4 R88, [R105+UR6+0xf000] ;  /* 0x00f000066958783b */ /* 0x000fe60008000200 */
[C---:B---3--:R-:W-:Y:S08]  /*19250*/  HMMA.16816.F32.BF16 R32, R16.reuse, R52, R32 ;  /* 0x000000341020723c */ /* 0x048ff00000041820 */
[C---:B------:R-:W-:Y:S01]  /*19260*/  HMMA.16816.F32.BF16 R48, R16.reuse, R54, R48 ;  /* 0x000000361030723c */ /* 0x040fe20000041830 */
[----:B------:R-:W3:Y:S07]  /*19270*/  LDSM.16.M88.4 R52, [R105+UR6+0xd800] ;  /* 0x00d800066934783b */ /* 0x000eee0008000200 */
[C---:B------:R-:W-:Y:S08]  /*19280*/  HMMA.16816.F32.BF16 R44, R16.reuse, R84, R44 ;  /* 0x00000054102c723c */ /* 0x040ff0000004182c */
        /* <DEDUP_REMOVED lines=31> */
[C---:B----4-:R-:W-:Y:S08]  /*19480*/  HMMA.16816.F32.BF16 R72, R16.reuse, R28, R72 ;  /* 0x0000001c1048723c */ /* 0x050ff00000041848 */
        /* <DEDUP_REMOVED lines=10> */
[C---:B------:R-:W-:Y:S01]  /*19530*/  HMMA.16816.F32.BF16 R76, R52.reuse, R6, R76 ;  /* 0x00000006344c723c */ /* 0x040fe2000004184c */
[----:B------:R-:W2:Y:S07]  /*19540*/  LDSM.16.M88.4 R4, [R105+UR6+0xe000] ;  /* 0x00e000066904783b */ /* 0x000eae0008000200 */
[C---:B------:R-:W-:Y:S08]  /*19550*/  HMMA.16816.F32.BF16 R72, R52.reuse, R56, R72 ;  /* 0x000000383448723c */ /* 0x040ff00000041848 */
        /* <DEDUP_REMOVED lines=15> */
[----:B------:R-:W-:Y:S03]  /*19650*/  LDSM.16.M88.4 R20, [R3+0xe000] ;  /* 0x00e000000314783b */ /* 0x000fe60000000200 */
[C---:B--2---:R-:W-:Y:S08]  /*19660*/  HMMA.16816.F32.BF16 R32, R92.reuse, R4, R32 ;  /* 0x000000045c20723c */ /* 0x044ff00000041820 */
[C---:B------:R-:W-:Y:S01]  /*19670*/  HMMA.16816.F32.BF16 R48, R92.reuse, R6, R48 ;  /* 0x000000065c30723c */ /* 0x040fe20000041830 */
[----:B------:R2:W4:Y:S07]  /*19680*/  LDSM.16.M88.4 R4, [R0+0x6000] ;  /* 0x006000000004783b */ /* 0x00052e0000000200 */
[----:B------:R-:W-:Y:S08]  /*19690*/  HMMA.16816.F32.BF16 R44, R92, R100, R44 ;  /* 0x000000645c2c723c */ /* 0x000ff0000004182c */
[----:B---3--:R-:W-:Y:S08]  /*196a0*/  HMMA.16816.F32.BF16 R32, R24, R96, R32 ;  /* 0x000000601820723c */ /* 0x008ff00000041820 */
[----:B------:R-:W-:Y:S01]  /*196b0*/  HMMA.16816.F32.BF16 R40, R92, R102, R40 ;  /* 0x000000665c28723c */ /* 0x000fe20000041828 */
[----:B--2---:R-:W-:-:S07]  /*196c0*/  LOP3.LUT R0, R213, 0x1f0, RZ, 0xc0, !PT ;  /* 0x000001f0d5007812 */ /* 0x004fce00078ec0ff */
[----:B------:R-:W-:Y:S08]  /*196d0*/  HMMA.16816.F32.BF16 R80, R92, R88, R80 ;  /* 0x000000585c50723c */ /* 0x000ff00000041850 */
[----:B-1----:R-:W-:Y:S08]  /*196e0*/  HMMA.16816.F32.BF16 R32, R16, R36, R32 ;  /* 0x000000241020723c */ /* 0x002ff00000041820 */
[C---:B------:R-:W-:Y:S08]  /*196f0*/  HMMA.16816.F32.BF16 R76, R92.reuse, R90, R76 ;  /* 0x0000005a5c4c723c */ /* 0x040ff0000004184c */
[C---:B------:R-:W-:Y:S08]  /*19700*/  HMMA.16816.F32.BF16 R72, R92.reuse, R84, R72 ;  /* 0x000000545c48723c */ /* 0x040ff00000041848 */
[----:B------:R-:W-:Y:S08]  /*19710*/  HMMA.16816.F32.BF16 R68, R92, R86, R68 ;  /* 0x000000565c44723c */ /* 0x000ff00000041844 */
[----:B------:R-:W-:Y:S08]  /*19720*/  HMMA.16816.F32.BF16 R48, R24, R98, R48 ;  /* 0x000000621830723c */ /* 0x000ff00000041830 */
[----:B----4-:R-:W-:Y:S01]  /*19730*/  HMMA.16816.F32.BF16 R32, R4, R20, R32 ;  /* 0x000000140420723c */ /* 0x010fe20000041820 */
[----:B------:R-:W-:-:S04]  /*19740*/  SHF.R.U32.HI R21, RZ, 0x2, R66 ;  /* 0x00000002ff157819 */ /* 0x000fc80000011642 */
[----:B------:R-:W-:-:S03]  /*19750*/  LOP3.LUT R21, R21, 0x7, RZ, 0xc0, !PT ;  /* 0x0000000715157812 */ /* 0x000fc600078ec0ff */
[----:B------:R-:W-:Y:S01]  /*19760*/  HMMA.16816.F32.BF16 R44, R24, R56, R44 ;  /* 0x00000038182c723c */ /* 0x000fe2000004182c */
[----:B------:R-:W-:-:S05]  /*19770*/  IADD3 R166, PT, PT, R21, UR26, R0 ;  /* 0x0000001a15a67c10 */ /* 0x000fca000fffe000 */
[C---:B------:R-:W-:Y:S02]  /*19780*/  VIADD R21, R166.reuse, UR8 ;  /* 0x00000008a6157c36 */ /* 0x040fe40008000000 */
[C---:B------:R-:W-:Y:S01]  /*19790*/  HMMA.16816.F32.BF16 R40, R24.reuse, R58, R40 ;  /* 0x0000003a1828723c */ /* 0x040fe20000041828 */
[----:B------:R-:W-:Y:S02]  /*197a0*/  VIADD R166, R166, UR27 ;  /* 0x0000001ba6a67c36 */ /* 0x000fe40008000000 */
[--C-:B------:R-:W-:Y:S01]  /*197b0*/  VIADDMNMX R236, R21, 0x1, R234.reuse, PT ;  /* 0x0000000115ec7846 */ /* 0x100fe200038001ea */
[----:B------:R-:W-:Y:S01]  /*197c0*/  FMUL.FTZ R35, R35, UR9 ;  /* 0x0000000923237c20 */ /* 0x000fe20008410000 */
[----:B------:R-:W-:Y:S01]  /*197d0*/  VIADDMNMX R234, R21, 0x9, R234, PT ;  /* 0x0000000915ea7846 */ /* 0x000fe200038001ea */
[C---:B------:R-:W-:Y:S01]  /*197e0*/  VIADD R165, R166.reuse, 0x8 ;  /* 0x00000008a6a57836 */ /* 0x040fe20000000000 */
[----:B------:R-:W-:Y:S01]  /*197f0*/  VIADDMNMX R237, R166, -UR24, RZ, !PT ;  /* 0x80000018a6ed7c46 */ /* 0x000fe2000f8001ff */
[----:B------:R-:W-:Y:S03]  /*19800*/  HMMA.16816.F32.BF16 R80, R24, R52, R80 ;  /* 0x000000341850723c */ /* 0x000fe60000041850 */
[----:B------:R-:W-:-:S05]  /*19810*/  VIADDMNMX R235, R165, -UR24, RZ, !PT ;  /* 0x80000018a5eb7c46 */ /* 0x000fca000f8001ff */
[C---:B------:R-:W-:Y:S08]  /*19820*/  HMMA.16816.F32.BF16 R76, R24.reuse, R54, R76 ;  /* 0x00000036184c723c */ /* 0x040ff0000004184c */
[----:B------:R-:W-:Y:S01]  /*19830*/  HMMA.16816.F32.BF16 R72, R24, R28, R72 ;  /* 0x0000001c1848723c */ /* 0x000fe20000041848 */
[----:B------:R-:W-:Y:S02]  /*19840*/  VIADD R28, R12, UR29 ;  /* 0x0000001d0c1c7c36 */ /* 0x000fe40008000000 */
[----:B------:R-:W-:Y:S01]  /*19850*/  FMUL.FTZ R12, R32, UR9 ;  /* 0x00000009200c7c20 */ /* 0x000fe20008410000 */
[----:B------:R-:W-:Y:S01]  /*19860*/  FMUL.FTZ R29, R34, UR9 ;  /* 0x00000009221d7c20 */ /* 0x000fe20008410000 */
[----:B------:R-:W-:Y:S01]  /*19870*/  FMUL.FTZ R32, R33, UR9 ;  /* 0x0000000921207c20 */ /* 0x000fe20008410000 */
[C---:B------:R-:W-:Y:S01]  /*19880*/  VIADD R52, R28.reuse, 0x38 ;  /* 0x000000381c347836 */ /* 0x040fe20000000000 */
[CC--:B------:R-:W-:Y:S01]  /*19890*/  ISETP.GE.AND P0, PT, R28.reuse, R237.reuse, PT ;  /* 0x000000ed1c00720c */ /* 0x0c0fe20003f06270 */
[----:B------:R-:W-:Y:S01]  /*198a0*/  VIADD R34, R28, 0x1 ;  /* 0x000000011c227836 */ /* 0x000fe20000000000 */
[----:B------:R-:W-:Y:S01]  /*198b0*/  HMMA.16816.F32.BF16 R48, R16, R38, R48 ;  /* 0x000000261030723c */ /* 0x000fe20000041830 */
[----:B------:R-:W-:Y:S01]  /*198c0*/  MUFU.TANH R29, R29 ;  /* 0x0000001d001d7308 */ /* 0x000fe20000002400 */
[----:B------:R-:W-:Y:S01]  /*198d0*/  VIADD R54, R52, UR21 ;  /* 0x0000001534367c36 */ /* 0x000fe20008000000 */
[C---:B------:R-:W-:Y:S01]  /*198e0*/  ISETP.GE.AND P1, PT, R28.reuse, R236, PT ;  /* 0x000000ec1c00720c */ /* 0x040fe20003f26270 */
[----:B------:R-:W-:Y:S01]  /*198f0*/  VIADD R39, R28, 0x19 ;  /* 0x000000191c277836 */ /* 0x000fe20000000000 */
[----:B------:R-:W-:-:S02]  /*19900*/  ISETP.GE.AND P5, PT, R34, R237, PT ;  /* 0x000000ed2200720c */ /* 0x000fc40003fa6270 */
[----:B------:R-:W-:Y:S01]  /*19910*/  ISETP.GE.AND P2, PT, R34, R235, PT ;  /* 0x000000eb2200720c */ /* 0x000fe20003f46270 */
[----:B------:R-:W-:Y:S01]  /*19920*/  HMMA.16816.F32.BF16 R68, R24, R30, R68 ;  /* 0x0000001e1844723c */ /* 0x000fe20000041844 */
[----:B------:R-:W1:Y:S01]  /*19930*/  LDSM.16.M88.4 R24, [R8+0xe800] ;  /* 0x00e800000818783b */ /* 0x000e620000000200 */
[----:B------:R-:W-:Y:S01]  /*19940*/  VIADD R30, R28, UR21 ;  /* 0x000000151c1e7c36 */ /* 0x000fe20008000000 */
[----:B------:R-:W2:Y:S01]  /*19950*/  MUFU.TANH R12, R12 ;  /* 0x0000000c000c7308 */ /* 0x000ea20000002400 */
[C---:B------:R-:W-:Y:S02]  /*19960*/  IADD3 R31, PT, PT, R166.reuse, 0x37, -R54 ;  /* 0x00000037a61f7810 */ /* 0x040fe40007ffe836 */
[--C-:B------:R-:W-:Y:S01]  /*19970*/  IMAD.IADD R20, R166, 0x1, -R30.reuse ;  /* 0x00000001a6147824 */ /* 0x100fe200078e0a1e */
[----:B------:R-:W-:Y:S01]  /*19980*/  ISETP.GE.AND P3, PT, R34, R236, PT ;  /* 0x000000ec2200720c */ /* 0x000fe20003f66270 */
[----:B------:R-:W-:Y:S01]  /*19990*/  IMAD.IADD R30, R165, 0x1, -R30 ;  /* 0x00000001a51e7824 */ /* 0x000fe200078e0a1e */
[----:B------:R-:W-:-:S02]  /*199a0*/  IABS R31, R31 ;  /* 0x0000001f001f7213 */ /* 0x000fc40000000000 */
[----:B------:R-:W-:Y:S01]  /*199b0*/  IABS R33, R20 ;  /* 0x0000001400217213 */ /* 0x000fe20000000000 */
[----:B------:R-:W-:Y:S01]  /*199c0*/  HMMA.16816.F32.BF16 R48, R4, R22, R48 ;  /* 0x000000160430723c */ /* 0x000fe20000041830 */
[----:B------:R-:W3:Y:S01]  /*199d0*/  LDSM.16.M88.4 R20, [R3+0xe800] ;  /* 0x00e800000314783b */ /* 0x000ee20000000200 */
[----:B------:R-:W-:Y:S01]  /*199e0*/  IABS R30, R30 ;  /* 0x0000001e001e7213 */ /* 0x000fe20000000000 */
[----:B------:R-:W4:Y:S01]  /*199f0*/  MUFU.TANH R32, R32 ;  /* 0x0000002000207308 */ /* 0x000f220000002400 */
[----:B------:R-:W-:Y:S02]  /*19a00*/  I2FP.F32.S32 R33, R33 ;  /* 0x0000002100217245 */ /* 0x000fe40000201400 */
[----:B------:R-:W-:Y:S02]  /*19a10*/  I2FP.F32.S32 R30, R30 ;  /* 0x0000001e001e7245 */ /* 0x000fe40000201400 */
[----:B------:R-:W-:Y:S01]  /*19a20*/  ISETP.GE.AND P6, PT, R34, R234, PT ;  /* 0x000000ea2200720c */ /* 0x000fe20003fc6270 */
[----:B--2---:R-:W-:Y:S01]  /*19a30*/  FFMA.FTZ R33, R33, -UR14, R12 ;  /* 0x8000000e21217c23 */ /* 0x004fe2000801000c */
[----:B------:R-:W-:Y:S01]  /*19a40*/  I2FP.F32.S32 R31, R31 ;  /* 0x0000001f001f7245 */ /* 0x000fe20000201400 */
[----:B------:R-:W2:Y:S01]  /*19a50*/  MUFU.TANH R12, R35 ;  /* 0x00000023000c7308 */ /* 0x000ea20000002400 */
[----:B------:R-:W-:-:S02]  /*19a60*/  IADD3 R36, PT, PT, R166, 0x27, -R54 ;  /* 0x00000027a6247810 */ /* 0x000fc40007ffe836 */
[----:B------:R-:W-:Y:S02]  /*19a70*/  FSEL R34, R33, -INF , P0 ;  /* 0xff80000021227808 */ /* 0x000fe40000000000 */
[----:B------:R-:W-:Y:S02]  /*19a80*/  ISETP.GE.AND P0, PT, R28, R235, PT ;  /* 0x000000eb1c00720c */ /* 0x000fe40003f06270 */
[----:B------:R-:W-:Y:S01]  /*19a90*/  IABS R36, R36 ;  /* 0x0000002400247213 */ /* 0x000fe20000000000 */
[----:B------:R-:W-:Y:S01]  /*19aa0*/  FMUL.FTZ R50, R50, UR9 ;  /* 0x0000000932327c20 */ /* 0x000fe20008410000 */
[----:B------:R-:W-:Y:S01]  /*19ab0*/  IADD3 R56, PT, PT, R166, 0x17, -R54 ;  /* 0x00000017a6387810 */ /* 0x000fe20007ffe836 */
[----:B----4-:R-:W-:Y:S01]  /*19ac0*/  FFMA.FTZ R32, R31, -UR14, R32 ;  /* 0x8000000e1f207c23 */ /* 0x010fe20008010020 */
[----:B------:R-:W-:Y:S01]  /*19ad0*/  VIADD R31, R28, 0x8 ;  /* 0x000000081c1f7836 */ /* 0x000fe20000000000 */
[----:B------:R-:W-:Y:S02]  /*19ae0*/  I2FP.F32.S32 R36, R36 ;  /* 0x0000002400247245 */ /* 0x000fe40000201400 */
[----:B------:R-:W-:Y:S01]  /*19af0*/  MUFU.TANH R50, R50 ;  /* 0x0000003200327308 */ /* 0x000fe20000002400 */
[----:B------:R-:W-:-:S02]  /*19b00*/  IABS R56, R56 ;  /* 0x0000003800387213 */ /* 0x000fc40000000000 */
[----:B------:R-:W-:Y:S01]  /*19b10*/  ISETP.GE.AND P4, PT, R31, R237, PT ;  /* 0x000000ed1f00720c */ /* 0x000fe20003f86270 */
[C---:B-1----:R-:W-:Y:S01]  /*19b20*/  HMMA.16816.F32.BF16 R44, R16.reuse, R24, R44 ;  /* 0x00000018102c723c */ /* 0x042fe2000004182c */
[----:B------:R-:W-:Y:S01]  /*19b30*/  FFMA.FTZ R24, R30, -UR14, R29 ;  /* 0x8000000e1e187c23 */ /* 0x000fe2000801001d */
[--C-:B------:R-:W-:Y:S01]  /*19b40*/  IADD3 R30, PT, PT, R166, 0x30, -R54.reuse ;  /* 0x00000030a61e7810 */ /* 0x100fe20007ffe836 */
[----:B------:R-:W-:Y:S01]  /*19b50*/  FMUL.FTZ R29, R48, UR9 ;  /* 0x00000009301d7c20 */ /* 0x000fe20008410000 */
[----:B------:R-:W-:Y:S02]  /*19b60*/  IADD3 R25, PT, PT, R165, 0x37, -R54 ;  /* 0x00000037a5197810 */ /* 0x000fe40007ffe836 */
[----:B------:R-:W-:Y:S02]  /*19b70*/  IABS R30, R30 ;  /* 0x0000001e001e7213 */ /* 0x000fe40000000000 */
[----:B------:R-:W-:Y:S01]  /*19b80*/  FSEL R53, R24, -INF , P0 ;  /* 0xff80000018357808 */ /* 0x000fe20000000000 */
[----:B------:R-:W1:Y:S01]  /*19b90*/  MUFU.TANH R29, R29 ;  /* 0x0000001d001d7308 */ /* 0x000e620000002400 */
[----:B------:R-:W-:Y:S01]  /*19ba0*/  FSEL R48, R32, -INF , P5 ;  /* 0xff80000020307808 */ /* 0x000fe20002800000 */
[----:B------:R-:W-:Y:S01]  /*19bb0*/  IMAD.MOV.U32 R33, RZ, RZ, R30 ;  /* 0x000000ffff217224 */ /* 0x000fe200078e001e */
[----:B------:R-:W-:Y:S01]  /*19bc0*/  FSEL R30, R34, -INF , !P1 ;  /* 0xff800000221e7808 */ /* 0x000fe20004800000 */
[----:B------:R-:W-:Y:S01]  /*19bd0*/  HMMA.16816.F32.BF16 R40, R16, R26, R40 ;  /* 0x0000001a1028723c */ /* 0x000fe20000041828 */
[----:B------:R-:W-:-:S02]  /*19be0*/  ISETP.GE.AND P1, PT, R28, R234, PT ;  /* 0x000000ea1c00720c */ /* 0x000fc40003f26270 */
[----:B------:R-:W-:Y:S02]  /*19bf0*/  IABS R25, R25 ;  /* 0x0000001900197213 */ /* 0x000fe40000000000 */
[----:B------:R-:W-:Y:S02]  /*19c00*/  FSEL R53, R53, -INF , !P1 ;  /* 0xff80000035357808 */ /* 0x000fe40004800000 */
[C---:B------:R-:W-:Y:S01]  /*19c10*/  ISETP.GE.AND P0, PT, R31.reuse, R235, PT ;  /* 0x000000eb1f00720c */ /* 0x040fe20003f06270 */
[----:B---3--:R-:W-:Y:S01]  /*19c20*/  HMMA.16816.F32.BF16 R44, R4, R20, R44 ;  /* 0x00000014042c723c */ /* 0x008fe2000004182c */
[C---:B------:R-:W-:Y:S01]  /*19c30*/  ISETP.GE.AND P1, PT, R31.reuse, R236, PT ;  /* 0x000000ec1f00720c */ /* 0x040fe20003f26270 */
[----:B------:R-:W-:Y:S01]  /*19c40*/  VIADD R20, R28, 0x9 ;  /* 0x000000091c147836 */ /* 0x000fe20000000000 */
[----:B------:R-:W-:Y:S01]  /*19c50*/  ISETP.GE.AND P5, PT, R31, R234, PT ;  /* 0x000000ea1f00720c */ /* 0x000fe20003fa6270 */
[----:B------:R-:W-:Y:S01]  /*19c60*/  FMUL.FTZ R31, R49, UR9 ;  /* 0x00000009311f7c20 */ /* 0x000fe20008410000 */
[----:B------:R-:W-:-:S02]  /*19c70*/  I2FP.F32.S32 R25, R25 ;  /* 0x0000001900197245 */ /* 0x000fc40000201400 */
[----:B------:R-:W-:Y:S02]  /*19c80*/  I2FP.F32.S32 R24, R33 ;  /* 0x0000002100187245 */ /* 0x000fe40000201400 */
[----:B------:R-:W-:Y:S01]  /*19c90*/  IADD3 R21, PT, PT, R165, 0x30, -R54 ;  /* 0x00000030a5157810 */ /* 0x000fe20007ffe836 */
[----:B------:R-:W3:Y:S01]  /*19ca0*/  MUFU.TANH R31, R31 ;  /* 0x0000001f001f7308 */ /* 0x000ee20000002400 */
[----:B--2---:R-:W-:Y:S01]  /*19cb0*/  FFMA.FTZ R12, R25, -UR14, R12 ;  /* 0x8000000e190c7c23 */ /* 0x004fe2000801000c */
[----:B------:R-:W-:Y:S01]  /*19cc0*/  IADD3 R25, PT, PT, R166, 0x2f, -R54 ;  /* 0x0000002fa6197810 */ /* 0x000fe20007ffe836 */
[----:B-1----:R-:W-:Y:S01]  /*19cd0*/  FFMA.FTZ R24, R24, -UR14, R29 ;  /* 0x8000000e18187c23 */ /* 0x002fe2000801001d */
[----:B------:R-:W-:Y:S01]  /*19ce0*/  IABS R21, R21 ;  /* 0x0000001500157213 */ /* 0x000fe20000000000 */
[----:B------:R-:W-:Y:S01]  /*19cf0*/  HMMA.16816.F32.BF16 R40, R4, R22, R40 ;  /* 0x000000160428723c */ /* 0x000fe20000041828 */
[----:B------:R-:W-:Y:S02]  /*19d00*/  FSEL R12, R12, -INF , P2 ;  /* 0xff8000000c0c7808 */ /* 0x000fe40001000000 */
[----:B------:R-:W-:Y:S01]  /*19d10*/  IABS R25, R25 ;  /* 0x0000001900197213 */ /* 0x000fe20000000000 */
[----:B------:R-:W-:Y:S01]  /*19d20*/  FMUL.FTZ R37, R44, UR9 ;  /* 0x000000092c257c20 */ /* 0x000fe20008410000 */
[----:B------:R-:W-:Y:S01]  /*19d30*/  FSEL R49, R12, -INF , !P6 ;  /* 0xff8000000c317808 */ /* 0x000fe20007000000 */
[----:B------:R-:W-:Y:S01]  /*19d40*/  FMUL.FTZ R46, R46, UR9 ;  /* 0x000000092e2e7c20 */ /* 0x000fe20008410000 */
[----:B------:R-:W-:Y:S01]  /*19d50*/  FSEL R48, R48, -INF , !P3 ;  /* 0xff80000030307808 */ /* 0x000fe20005800000 */
[----:B------:R-:W-:Y:S01]  /*19d60*/  FMUL.FTZ R47, R47, UR9 ;  /* 0x000000092f2f7c20 */ /* 0x000fe20008410000 */
[----:B------:R-:W-:Y:S01]  /*19d70*/  I2FP.F32.S32 R21, R21 ;  /* 0x0000001500157245 */ /* 0x000fe20000201400 */
[----:B------:R-:W-:Y:S01]  /*19d80*/  MUFU.TANH R37, R37 ;  /* 0x0000002500257308 */ /* 0x000fe20000002400 */
[----:B------:R-:W-:-:S02]  /*19d90*/  FSEL R12, R24, -INF , P4 ;  /* 0xff800000180c7808 */ /* 0x000fc40002000000 */
[C---:B------:R-:W-:Y:S01]  /*19da0*/  ISETP.GE.AND P3, PT, R20.reuse, R237, PT ;  /* 0x000000ed1400720c */ /* 0x040fe20003f66270 */
[----:B------:R-:W-:Y:S01]  /*19db0*/  FFMA.FTZ R50, R21, -UR14, R50 ;  /* 0x8000000e15327c23 */ /* 0x000fe20008010032 */
[----:B------:R-:W-:Y:S01]  /*19dc0*/  ISETP.GE.AND P2, PT, R20, R235, PT ;  /* 0x000000eb1400720c */ /* 0x000fe20003f46270 */
[----:B------:R-:W-:Y:S01]  /*19dd0*/  VIADD R21, R28, 0x10 ;  /* 0x000000101c157836 */ /* 0x000fe20000000000 */
[C---:B------:R-:W-:Y:S01]  /*19de0*/  ISETP.GE.AND P6, PT, R20.reuse, R236, PT ;  /* 0x000000ec1400720c */ /* 0x040fe20003fc6270 */
[----:B------:R-:W-:Y:S01]  /*19df0*/  MUFU.TANH R47, R47 ;  /* 0x0000002f002f7308 */ /* 0x000fe20000002400 */
[----:B------:R-:W-:Y:S01]  /*19e00*/  ISETP.GE.AND P4, PT, R20, R234, PT ;  /* 0x000000ea1400720c */ /* 0x000fe20003f86270 */
[----:B------:R-:W-:Y:S01]  /*19e10*/  FMUL.FTZ R20, R51, UR9 ;  /* 0x0000000933147c20 */ /* 0x000fe20008410000 */
[----:B------:R-:W-:Y:S01]  /*19e20*/  I2FP.F32.S32 R24, R25 ;  /* 0x0000001900187245 */ /* 0x000fe20000201400 */
[----:B------:R-:W-:Y:S01]  /*19e30*/  FMUL.FTZ R42, R42, UR9 ;  /* 0x000000092a2a7c20 */ /* 0x000fe20008410000 */
[----:B------:R-:W-:Y:S01]  /*19e40*/  IADD3 R32, PT, PT, R165, 0x2f, -R54 ;  /* 0x0000002fa5207810 */ /* 0x000fe20007ffe836 */
[----:B------:R-:W-:Y:S01]  /*19e50*/  FMUL.FTZ R51, R43, UR9 ;  /* 0x000000092b337c20 */ /* 0x000fe20008410000 */
[----:B------:R-:W-:Y:S01]  /*19e60*/  FSEL R55, R50, -INF , P0 ;  /* 0xff80000032377808 */ /* 0x000fe20000000000 */
[----:B---3--:R-:W-:Y:S01]  /*19e70*/  FFMA.FTZ R31, R24, -UR14, R31 ;  /* 0x8000000e181f7c23 */ /* 0x008fe2000801001f */
[----:B------:R-:W1:Y:S01]  /*19e80*/  MUFU.TANH R20, R20 ;  /* 0x0000001400147308 */ /* 0x000e620000002400 */
[----:B------:R-:W2:Y:S01]  /*19e90*/  LDSM.16.M88.4 R24, [R8+0xf000] ;  /* 0x00f000000818783b */ /* 0x000ea20000000200 */
[----:B------:R-:W-:-:S02]  /*19ea0*/  IABS R32, R32 ;  /* 0x0000002000207213 */ /* 0x000fc40000000000 */
[----:B------:R-:W-:Y:S02]  /*19eb0*/  IADD3 R29, PT, PT, R166, 0x28, -R54 ;  /* 0x00000028a61d7810 */ /* 0x000fe40007ffe836 */
[----:B------:R-:W-:Y:S02]  /*19ec0*/  FSEL R44, R12, -INF , !P1 ;  /* 0xff8000000c2c7808 */ /* 0x000fe40004800000 */
[----:B------:R-:W-:Y:S02]  /*19ed0*/  FSEL R55, R55, -INF , !P5 ;  /* 0xff80000037377808 */ /* 0x000fe40006800000 */
[----:B------:R-:W-:Y:S01]  /*19ee0*/  FSEL R12, R31, -INF , P3 ;  /* 0xff8000001f0c7808 */ /* 0x000fe20001800000 */
[----:B------:R-:W-:Y:S01]  /*19ef0*/  FMUL.FTZ R31, R45, UR9 ;  /* 0x000000092d1f7c20 */ /* 0x000fe20008410000 */
[C---:B------:R-:W-:Y:S02]  /*19f00*/  ISETP.GE.AND P1, PT, R21.reuse, R237, PT ;  /* 0x000000ed1500720c */ /* 0x040fe40003f26270 */
[----:B------:R-:W-:-:S02]  /*19f10*/  ISETP.GE.AND P0, PT, R21, R235, PT ;  /* 0x000000eb1500720c */ /* 0x000fc40003f06270 */
[C---:B------:R-:W-:Y:S01]  /*19f20*/  ISETP.GE.AND P5, PT, R21.reuse, R236, PT ;  /* 0x000000ec1500720c */ /* 0x040fe20003fa6270 */
[----:B------:R-:W3:Y:S01]  /*19f30*/  MUFU.TANH R31, R31 ;  /* 0x0000001f001f7308 */ /* 0x000ee20000002400 */
[----:B------:R-:W-:Y:S01]  /*19f40*/  ISETP.GE.AND P3, PT, R21, R234, PT ;  /* 0x000000ea1500720c */ /* 0x000fe20003f66270 */
[----:B------:R-:W-:Y:S01]  /*19f50*/  IMAD.MOV.U32 R21, RZ, RZ, R32 ;  /* 0x000000ffff157224 */ /* 0x000fe200078e0020 */
[----:B------:R-:W-:Y:S01]  /*19f60*/  IABS R29, R29 ;  /* 0x0000001d001d7213 */ /* 0x000fe20000000000 */
[----:B------:R-:W-:Y:S01]  /*19f70*/  VIADD R32, R28, 0x11 ;  /* 0x000000111c207836 */ /* 0x000fe20000000000 */
[----:B------:R-:W-:Y:S02]  /*19f80*/  IADD3 R33, PT, PT, R165, 0x28, -R54 ;  /* 0x00000028a5217810 */ /* 0x000fe40007ffe836 */
[----:B------:R-:W-:Y:S02]  /*19f90*/  I2FP.F32.S32 R21, R21 ;  /* 0x0000001500157245 */ /* 0x000fe40000201400 */
[----:B------:R-:W-:-:S02]  /*19fa0*/  I2FP.F32.S32 R22, R29 ;  /* 0x0000001d00167245 */ /* 0x000fc40000201400 */
[----:B------:R4:W2:Y:S01]  /*19fb0*/  MUFU.TANH R29, R46 ;  /* 0x0000002e001d7308 */ /* 0x0008a20000002400 */
[----:B-1----:R-:W-:Y:S01]  /*19fc0*/  FFMA.FTZ R45, R21, -UR14, R20 ;  /* 0x8000000e152d7c23 */ /* 0x002fe20008010014 */
[----:B------:R-:W-:Y:S01]  /*19fd0*/  IABS R33, R33 ;  /* 0x0000002100217213 */ /* 0x000fe20000000000 */
[----:B------:R-:W-:Y:S01]  /*19fe0*/  FFMA.FTZ R37, R22, -UR14, R37 ;  /* 0x8000000e16257c23 */ /* 0x000fe20008010025 */
[----:B------:R-:W-:Y:S01]  /*19ff0*/  IADD3 R50, PT, PT, R166, 0x18, -R54 ;  /* 0x00000018a6327810 */ /* 0x000fe20007ffe836 */
[----:B------:R-:W1:Y:S01]  /*1a000*/  LDSM.16.M88.4 R20, [R3+0xf000] ;  /* 0x00f000000314783b */ /* 0x000e620000000200 */
[----:B------:R-:W-:Y:S01]  /*1a010*/  FSEL R45, R45, -INF , P2 ;  /* 0xff8000002d2d7808 */ /* 0x000fe20001000000 */
[----:B---3--:R-:W-:Y:S01]  /*1a020*/  FFMA.FTZ R38, R36, -UR14, R31 ;  /* 0x8000000e24267c23 */ /* 0x008fe2000801001f */
[----:B------:R-:W-:Y:S02]  /*1a030*/  FSEL R37, R37, -INF , P1 ;  /* 0xff80000025257808 */ /* 0x000fe40000800000 */
[----:B------:R-:W-:-:S02]  /*1a040*/  FSEL R45, R45, -INF , !P4 ;  /* 0xff8000002d2d7808 */ /* 0x000fc40006000000 */
[C---:B------:R-:W-:Y:S02]  /*1a050*/  ISETP.GE.AND P2, PT, R32.reuse, R235, PT ;  /* 0x000000eb2000720c */ /* 0x040fe40003f46270 */
[C---:B------:R-:W-:Y:S02]  /*1a060*/  ISETP.GE.AND P4, PT, R32.reuse, R236, PT ;  /* 0x000000ec2000720c */ /* 0x040fe40003f86270 */
[----:B------:R-:W-:Y:S02]  /*1a070*/  ISETP.GE.AND P1, PT, R32, R234, PT ;  /* 0x000000ea2000720c */ /* 0x000fe40003f26270 */
[----:B----4-:R-:W-:Y:S01]  /*1a080*/  FSEL R46, R12, -INF , !P6 ;  /* 0xff8000000c2e7808 */ /* 0x010fe20007000000 */
[----:B------:R-:W-:Y:S01]  /*1a090*/  IMAD.MOV.U32 R12, RZ, RZ, R33 ;  /* 0x000000ffff0c7224 */ /* 0x000fe200078e0021 */
[----:B------:R-:W-:Y:S02]  /*1a0a0*/  ISETP.GE.AND P6, PT, R32, R237, PT ;  /* 0x000000ed2000720c */ /* 0x000fe40003fc6270 */
[----:B--2---:R-:W-:Y:S01]  /*1a0b0*/  HMMA.16816.F32.BF16 R32, R16, R24, R80 ;  /* 0x000000181020723c */ /* 0x004fe20000041850 */
[----:B------:R-:W-:Y:S01]  /*1a0c0*/  IADD3 R31, PT, PT, R166, 0x20, -R54 ;  /* 0x00000020a61f7810 */ /* 0x000fe20007ffe836 */
[----:B------:R-:W-:Y:S01]  /*1a0d0*/  VIADD R25, R28, 0x18 ;  /* 0x000000181c197836 */ /* 0x000fe20000000000 */
[----:B------:R-:W-:-:S02]  /*1a0e0*/  I2FP.F32.S32 R12, R12 ;  /* 0x0000000c000c7245 */ /* 0x000fc40000201400 */
[----:B------:R-:W-:Y:S02]  /*1a0f0*/  IABS R31, R31 ;  /* 0x0000001f001f7213 */ /* 0x000fe40000000000 */
[----:B------:R-:W-:Y:S01]  /*1a100*/  FSEL R24, R37, -INF , !P5 ;  /* 0xff80000025187808 */ /* 0x000fe20006800000 */
[----:B------:R-:W-:Y:S01]  /*1a110*/  FFMA.FTZ R29, R12, -UR14, R29 ;  /* 0x8000000e0c1d7c23 */ /* 0x000fe2000801001d */
[----:B------:R-:W-:Y:S01]  /*1a120*/  FMUL.FTZ R12, R40, UR9 ;  /* 0x00000009280c7c20 */ /* 0x000fe20008410000 */
[----:B------:R-:W-:Y:S01]  /*1a130*/  IMAD.MOV.U32 R37, RZ, RZ, R31 ;  /* 0x000000ffff257224 */ /* 0x000fe200078e001f */
[----:B------:R-:W-:Y:S02]  /*1a140*/  IADD3 R36, PT, PT, R165, 0x27, -R54 ;  /* 0x00000027a5247810 */ /* 0x000fe40007ffe836 */
[----:B------:R-:W-:Y:S02]  /*1a150*/  FSEL R31, R29, -INF , P0 ;  /* 0xff8000001d1f7808 */ /* 0x000fe40000000000 */
[----:B------:R-:W2:Y:S01]  /*1a160*/  MUFU.TANH R12, R12 ;  /* 0x0000000c000c7308 */ /* 0x000ea20000002400 */
[----:B------:R-:W-:-:S02]  /*1a170*/  I2FP.F32.S32 R29, R37 ;  /* 0x00000025001d7245 */ /* 0x000fc40000201400 */
[----:B------:R-:W-:Y:S02]  /*1a180*/  IABS R36, R36 ;  /* 0x0000002400247213 */ /* 0x000fe40000000000 */
[----:B------:R-:W-:Y:S02]  /*1a190*/  FSEL R37, R38, -INF , P6 ;  /* 0xff80000026257808 */ /* 0x000fe40003000000 */
[----:B------:R-:W-:Y:S01]  /*1a1a0*/  I2FP.F32.S32 R36, R36 ;  /* 0x0000002400247245 */ /* 0x000fe20000201400 */
[----:B-1----:R-:W-:Y:S01]  /*1a1b0*/  HMMA.16816.F32.BF16 R32, R4, R20, R32 ;  /* 0x000000140420723c */ /* 0x002fe20000041820 */
[----:B------:R-:W-:Y:S01]  /*1a1c0*/  FMUL.FTZ R21, R41, UR9 ;  /* 0x0000000929157c20 */ /* 0x000fe20008410000 */
[----:B------:R-:W-:Y:S02]  /*1a1d0*/  FSEL R31, R31, -INF , !P3 ;  /* 0xff8000001f1f7808 */ /* 0x000fe40005800000 */
[C---:B------:R-:W-:Y:S01]  /*1a1e0*/  ISETP.GE.AND P5, PT, R25.reuse, R237, PT ;  /* 0x000000ed1900720c */ /* 0x040fe20003fa6270 */
[----:B------:R-:W-:Y:S01]  /*1a1f0*/  FFMA.FTZ R36, R36, -UR14, R47 ;  /* 0x8000000e24247c23 */ /* 0x000fe2000801002f */
[C---:B------:R-:W-:Y:S01]  /*1a200*/  ISETP.GE.AND P0, PT, R25.reuse, R235, PT ;  /* 0x000000eb1900720c */ /* 0x040fe20003f06270 */
[----:B------:R-:W1:Y:S01]  /*1a210*/  MUFU.TANH R21, R21 ;  /* 0x0000001500157308 */ /* 0x000e620000002400 */
[----:B------:R-:W-:Y:S01]  /*1a220*/  ISETP.GE.AND P3, PT, R25, R236, PT ;  /* 0x000000ec1900720c */ /* 0x000fe20003f66270 */
[----:B------:R-:W-:-:S02]  /*1a230*/  VIADD R47, R28, 0x20 ;  /* 0x000000201c2f7836 */ /* 0x000fc40000000000 */
[----:B--2---:R-:W-:Y:S01]  /*1a240*/  FFMA.FTZ R20, R29, -UR14, R12 ;  /* 0x8000000e1d147c23 */ /* 0x004fe2000801000c */
[--C-:B------:R-:W-:Y:S02]  /*1a250*/  IADD3 R29, PT, PT, R166, 0x1f, -R54.reuse ;  /* 0x0000001fa61d7810 */ /* 0x100fe40007ffe836 */
[----:B------:R-:W-:Y:S02]  /*1a260*/  ISETP.GE.AND P6, PT, R25, R234, PT ;  /* 0x000000ea1900720c */ /* 0x000fe40003fc6270 */
[----:B------:R-:W-:Y:S01]  /*1a270*/  IABS R29, R29 ;  /* 0x0000001d001d7213 */ /* 0x000fe20000000000 */
[----:B------:R2:W3:Y:S01]  /*1a280*/  MUFU.TANH R25, R42 ;  /* 0x0000002a00197308 */ /* 0x0004e20000002400 */
[----:B------:R-:W-:Y:S02]  /*1a290*/  FSEL R12, R37, -INF , !P4 ;  /* 0xff800000250c7808 */ /* 0x000fe40006000000 */
[----:B------:R-:W-:Y:S01]  /*1a2a0*/  IADD3 R38, PT, PT, R165, 0x20, -R54 ;  /* 0x00000020a5267810 */ /* 0x000fe20007ffe836 */
[----:B------:R-:W-:Y:S01]  /*1a2b0*/  IMAD.MOV.U32 R37, RZ, RZ, R29 ;  /* 0x000000ffff257224 */ /* 0x000fe200078e001d */
[----:B------:R-:W-:-:S02]  /*1a2c0*/  FSEL R29, R36, -INF , P2 ;  /* 0xff800000241d7808 */ /* 0x000fc40001000000 */
[----:B------:R-:W-:Y:S02]  /*1a2d0*/  IABS R38, R38 ;  /* 0x0000002600267213 */ /* 0x000fe40000000000 */
[----:B------:R-:W-:Y:S02]  /*1a2e0*/  I2FP.F32.S32 R36, R37 ;  /* 0x0000002500247245 */ /* 0x000fe40000201400 */
[----:B------:R-:W-:Y:S02]  /*1a2f0*/  I2FP.F32.S32 R38, R38 ;  /* 0x0000002600267245 */ /* 0x000fe40000201400 */
[----:B------:R-:W-:Y:S01]  /*1a300*/  FSEL R29, R29, -INF , !P1 ;  /* 0xff8000001d1d7808 */ /* 0x000fe20004800000 */
[----:B-1----:R-:W-:Y:S01]  /*1a310*/  FFMA.FTZ R21, R36, -UR14, R21 ;  /* 0x8000000e24157c23 */ /* 0x002fe20008010015 */
[----:B------:R-:W-:Y:S02]  /*1a320*/  IADD3 R36, PT, PT, R165, 0x1f, -R54 ;  /* 0x0000001fa5247810 */ /* 0x000fe40007ffe836 */
[----:B------:R-:W-:Y:S01]  /*1a330*/  FSEL R20, R20, -INF , P5 ;  /* 0xff80000014147808 */ /* 0x000fe20002800000 */
[----:B--2---:R-:W-:Y:S01]  /*1a340*/  HMMA.16816.F32.BF16 R40, R16, R26, R76 ;  /* 0x0000001a1028723c */ /* 0x004fe2000004184c */
[----:B------:R-:W-:Y:S01]  /*1a350*/  FMUL.FTZ R26, R32, UR9 ;  /* 0x00000009201a7c20 */ /* 0x000fe20008410000 */
[C---:B------:R-:W-:Y:S01]  /*1a360*/  ISETP.GE.AND P4, PT, R39.reuse, R237, PT ;  /* 0x000000ed2700720c */ /* 0x040fe20003f86270 */
[----:B---3--:R-:W-:Y:S01]  /*1a370*/  FFMA.FTZ R27, R38, -UR14, R25 ;  /* 0x8000000e261b7c23 */ /* 0x008fe20008010019 */
[C---:B------:R-:W-:Y:S01]  /*1a380*/  ISETP.GE.AND P2, PT, R39.reuse, R235, PT ;  /* 0x000000eb2700720c */ /* 0x040fe20003f46270 */
[----:B------:R1:W2:Y:S01]  /*1a390*/  MUFU.TANH R25, R51 ;  /* 0x0000003300197308 */ /* 0x0002a20000002400 */
[----:B------:R-:W-:-:S02]  /*1a3a0*/  ISETP.GE.AND P1, PT, R39, R236, PT ;  /* 0x000000ec2700720c */ /* 0x000fc40003f26270 */
[----:B------:R-:W-:Y:S02]  /*1a3b0*/  ISETP.GE.AND P5, PT, R39, R234, PT ;  /* 0x000000ea2700720c */ /* 0x000fe40003fa6270 */
[----:B------:R-:W-:Y:S02]  /*1a3c0*/  IABS R32, R36 ;  /* 0x0000002400207213 */ /* 0x000fe40000000000 */
[----:B------:R-:W-:Y:S01]  /*1a3d0*/  IABS R50, R50 ;  /* 0x0000003200327213 */ /* 0x000fe20000000000 */
[----:B------:R-:W3:Y:S01]  /*1a3e0*/  MUFU.TANH R26, R26 ;  /* 0x0000001a001a7308 */ /* 0x000ee20000002400 */
[----:B------:R4:W3:Y:S01]  /*1a3f0*/  LDSM.16.M88.4 R36, [R8+0xf800] ;  /* 0x00f800000824783b */ /* 0x0008e20000000200 */
[----:B------:R-:W-:Y:S02]  /*1a400*/  FSEL R27, R27, -INF , P0 ;  /* 0xff8000001b1b7808 */ /* 0x000fe40000000000 */
[----:B------:R-:W-:Y:S02]  /*1a410*/  FSEL R20, R20, -INF , !P3 ;  /* 0xff80000014147808 */ /* 0x000fe40005800000 */
[----:B------:R-:W-:Y:S01]  /*1a420*/  FSEL R27, R27, -INF , !P6 ;  /* 0xff8000001b1b7808 */ /* 0x000fe20007000000 */
[----:B------:R-:W-:Y:S01]  /*1a430*/  HMMA.16816.F32.BF16 R40, R4, R22, R40 ;  /* 0x000000160428723c */ /* 0x000fe20000041828 */
[----:B------:R-:W-:Y:S01]  /*1a440*/  FSEL R21, R21, -INF , P4 ;  /* 0xff80000015157808 */ /* 0x000fe20002000000 */
[----:B------:R-:W-:Y:S01]  /*1a450*/  FMUL.FTZ R23, R34, UR9 ;  /* 0x0000000922177c20 */ /* 0x000fe20008410000 */
[----:B------:R-:W-:Y:S01]  /*1a460*/  ISETP.GE.AND P3, PT, R47, R237, PT ;  /* 0x000000ed2f00720c */ /* 0x000fe20003f66270 */
[----:B-1----:R-:W-:Y:S01]  /*1a470*/  FMUL.FTZ R51, R33, UR9 ;  /* 0x0000000921337c20 */ /* 0x002fe20008410000 */
[----:B------:R-:W-:Y:S01]  /*1a480*/  ISETP.GE.AND P0, PT, R47, R235, PT ;  /* 0x000000eb2f00720c */ /* 0x000fe20003f06270 */
[----:B------:R-:W-:Y:S01]  /*1a490*/  FMUL.FTZ R22, R35, UR9 ;  /* 0x0000000923167c20 */ /* 0x000fe20008410000 */
[C---:B------:R-:W-:Y:S01]  /*1a4a0*/  ISETP.GE.AND P6, PT, R47.reuse, R236, PT ;  /* 0x000000ec2f00720c */ /* 0x040fe20003fc6270 */
[----:B------:R-:W1:Y:S01]  /*1a4b0*/  MUFU.TANH R23, R23 ;  /* 0x0000001700177308 */ /* 0x000e620000002400 */
[----:B------:R-:W-:-:S02]  /*1a4c0*/  ISETP.GE.AND P4, PT, R47, R234, PT ;  /* 0x000000ea2f00720c */ /* 0x000fc40003f86270 */
[----:B------:R-:W-:-:S05]  /*1a4d0*/  I2FP.F32.S32 R32, R32 ;  /* 0x0000002000207245 */ /* 0x000fca0000201400 */
[----:B--2---:R-:W-:Y:S01]  /*1a4e0*/  FFMA.FTZ R25, R32, -UR14, R25 ;  /* 0x8000000e20197c23 */ /* 0x004fe20008010019 */
[----:B----4-:R-:W-:Y:S01]  /*1a4f0*/  IMAD.MOV.U32 R8, RZ, RZ, R50 ;  /* 0x000000ffff087224 */ /* 0x010fe200078e0032 */
[----:B------:R2:W4:Y:S01]  /*1a500*/  LDSM.16.M88.4 R32, [R3+0xf800] ;  /* 0x00f800000320783b */ /* 0x0005220000000200 */
[----:B------:R-:W-:Y:S01]  /*1a510*/  IADD3 R50, PT, PT, R165, 0x18, -R54 ;  /* 0x00000018a5327810 */ /* 0x000fe20007ffe836 */
[----:B------:R-:W-:Y:S01]  /*1a520*/  MUFU.TANH R22, R22 ;  /* 0x0000001600167308 */ /* 0x000fe20000002400 */
[----:B------:R-:W-:Y:S01]  /*1a530*/  FMUL.FTZ R41, R41, UR9 ;  /* 0x0000000929297c20 */ /* 0x000fe20008410000 */
[----:B------:R-:W-:Y:S01]  /*1a540*/  I2FP.F32.S32 R47, R8 ;  /* 0x00000008002f7245 */ /* 0x000fe20000201400 */
[----:B------:R-:W-:Y:S01]  /*1a550*/  FMUL.FTZ R42, R42, UR9 ;  /* 0x000000092a2a7c20 */ /* 0x000fe20008410000 */
[----:B------:R-:W-:Y:S01]  /*1a560*/  IABS R50, R50 ;  /* 0x0000003200327213 */ /* 0x000fe20000000000 */
[----:B------:R-:W-:Y:S01]  /*1a570*/  FMUL.FTZ R43, R43, UR9 ;  /* 0x000000092b2b7c20 */ /* 0x000fe20008410000 */
[----:B------:R-:W-:Y:S01]  /*1a580*/  FSEL R8, R21, -INF , !P1 ;  /* 0xff80000015087808 */ /* 0x000fe20004800000 */
[----:B---3--:R-:W-:Y:S01]  /*1a590*/  FFMA.FTZ R216, R47, -UR14, R26 ;  /* 0x8000000e2fd87c23 */ /* 0x008fe2000801001a */
[----:B------:R-:W-:Y:S01]  /*1a5a0*/  I2FP.F32.S32 R50, R50 ;  /* 0x0000003200327245 */ /* 0x000fe20000201400 */
[----:B------:R-:W3:Y:S01]  /*1a5b0*/  MUFU.TANH R26, R51 ;  /* 0x00000033001a7308 */ /* 0x000ee20000002400 */
[C---:B------:R-:W-:Y:S01]  /*1a5c0*/  VIADD R47, R28.reuse, 0x21 ;  /* 0x000000211c2f7836 */ /* 0x040fe20000000000 */
[----:B------:R-:W-:Y:S01]  /*1a5d0*/  FSEL R25, R25, -INF , P2 ;  /* 0xff80000019197808 */ /* 0x000fe20001000000 */
[----:B------:R-:W-:-:S02]  /*1a5e0*/  VIADD R21, R28, 0x28 ;  /* 0x000000281c157836 */ /* 0x000fc40000000000 */
[----:B-1----:R-:W-:Y:S01]  /*1a5f0*/  FFMA.FTZ R50, R50, -UR14, R23 ;  /* 0x8000000e32327c23 */ /* 0x002fe20008010017 */
[----:B------:R-:W-:Y:S01]  /*1a600*/  HMMA.16816.F32.BF16 R72, R16, R36, R72 ;  /* 0x000000241048723c */ /* 0x000fe20000041848 */
[----:B------:R-:W-:Y:S01]  /*1a610*/  IADD3 R36, PT, PT, R165, 0x17, -R54 ;  /* 0x00000017a5247810 */ /* 0x000fe20007ffe836 */
[----:B------:R-:W-:-:S04]  /*1a620*/  DEPBAR.LE SB0, 0x0 ;  /* 0x000080000000791a */ /* 0x000fc80000000000 */
[----:B------:R-:W-:Y:S01]  /*1a630*/  IADD3 R23, PT, PT, R166, 0x10, -R54 ;  /* 0x00000010a6177810 */ /* 0x000fe20007ffe836 */
[----:B------:R-:W-:Y:S01]  /*1a640*/  MUFU.TANH R42, R42 ;  /* 0x0000002a002a7308 */ /* 0x000fe20000002400 */
[----:B--2---:R-:W-:Y:S01]  /*1a650*/  I2FP.F32.S32 R3, R56 ;  /* 0x0000003800037245 */ /* 0x004fe20000201400 */
[----:B------:R-:W-:Y:S01]  /*1a660*/  HMMA.16816.F32.BF16 R68, R16, R38, R68 ;  /* 0x000000261044723c */ /* 0x000fe20000041844 */
[----:B------:R-:W-:Y:S01]  /*1a670*/  ISETP.GE.AND P1, PT, R47, R237, PT ;  /* 0x000000ed2f00720c */ /* 0x000fe20003f26270 */
[----:B------:R-:W-:Y:S01]  /*1a680*/  VIADD R16, R28, 0x30 ;  /* 0x000000301c107836 */ /* 0x000fe20000000000 */
[----:B------:R-:W-:Y:S01]  /*1a690*/  FSEL R216, R216, -INF , P3 ;  /* 0xff800000d8d87808 */ /* 0x000fe20001800000 */
[----:B---3--:R-:W-:Y:S01]  /*1a6a0*/  FFMA.FTZ R26, R3, -UR14, R26 ;  /* 0x8000000e031a7c23 */ /* 0x008fe2000801001a */
[----:B------:R-:W-:Y:S01]  /*1a6b0*/  FMUL.FTZ R3, R40, UR9 ;  /* 0x0000000928037c20 */ /* 0x000fe20008410000 */
[----:B------:R-:W-:Y:S01]  /*1a6c0*/  FSEL R50, R50, -INF , P0 ;  /* 0xff80000032327808 */ /* 0x000fe20000000000 */
[----:B------:R-:W-:Y:S01]  /*1a6d0*/  MUFU.TANH R43, R43 ;  /* 0x0000002b002b7308 */ /* 0x000fe20000002400 */
[----:B------:R-:W-:-:S02]  /*1a6e0*/  IABS R36, R36 ;  /* 0x0000002400247213 */ /* 0x000fc40000000000 */
[----:B------:R-:W-:Y:S02]  /*1a6f0*/  IABS R23, R23 ;  /* 0x0000001700177213 */ /* 0x000fe40000000000 */
[----:B------:R-:W-:Y:S02]  /*1a700*/  FSEL R216, R216, -INF , !P6 ;  /* 0xff800000d8d87808 */ /* 0x000fe40007000000 */
[----:B------:R-:W-:Y:S01]  /*1a710*/  FSEL R203, R50, -INF , !P4 ;  /* 0xff80000032cb7808 */ /* 0x000fe20006000000 */
[----:B------:R-:W1:Y:S01]  /*1a720*/  MUFU.TANH R3, R3 ;  /* 0x0000000300037308 */ /* 0x000e620000002400 */
[----:B------:R-:W-:Y:S01]  /*1a730*/  FSEL R202, R26, -INF , P1 ;  /* 0xff8000001aca7808 */ /* 0x000fe20000800000 */
[----:B----4-:R-:W-:Y:S01]  /*1a740*/  HMMA.16816.F32.BF16 R72, R4, R32, R72 ;  /* 0x000000200448723c */ /* 0x010fe20000041848 */
[C---:B------:R-:W-:Y:S02]  /*1a750*/  ISETP.GE.AND P6, PT, R21.reuse, R237, PT ;  /* 0x000000ed1500720c */ /* 0x040fe40003fc6270 */
[----:B------:R-:W-:-:S02]  /*1a760*/  ISETP.GE.AND P0, PT, R21, R235, PT ;  /* 0x000000eb1500720c */ /* 0x000fc40003f06270 */
[C---:B------:R-:W-:Y:S02]  /*1a770*/  ISETP.GE.AND P4, PT, R21.reuse, R236, PT ;  /* 0x000000ec1500720c */ /* 0x040fe40003f86270 */
[----:B------:R-:W-:Y:S01]  /*1a780*/  ISETP.GE.AND P1, PT, R21, R234, PT ;  /* 0x000000ea1500720c */ /* 0x000fe20003f26270 */
[----:B------:R-:W-:Y:S01]  /*1a790*/  IMAD.MOV.U32 R21, RZ, RZ, R36 ;  /* 0x000000ffff157224 */ /* 0x000fe200078e0024 */
[----:B------:R-:W-:Y:S01]  /*1a7a0*/  I2FP.F32.S32 R210, R23 ;  /* 0x0000001700d27245 */ /* 0x000fe20000201400 */
[C---:B------:R-:W-:Y:S01]  /*1a7b0*/  VIADD R23, R28.reuse, 0x29 ;  /* 0x000000291c177836 */ /* 0x040fe20000000000 */
[----:B------:R-:W-:Y:S01]  /*1a7c0*/  IADD3 R26, PT, PT, R165, 0x10, -R54 ;  /* 0x00000010a51a7810 */ /* 0x000fe20007ffe836 */
[----:B------:R-:W-:Y:S01]  /*1a7d0*/  HMMA.16816.F32.BF16 R68, R4, R34, R68 ;  /* 0x000000220444723c */ /* 0x000fe20000041844 */
[----:B------:R-:W-:Y:S01]  /*1a7e0*/  I2FP.F32.S32 R21, R21 ;  /* 0x0000001500157245 */ /* 0x000fe20000201400 */
[----:B------:R-:W-:Y:S01]  /*1a7f0*/  VIADD R5, R28, 0x31 ;  /* 0x000000311c057836 */ /* 0x000fe20000000000 */
[----:B------:R-:W-:Y:S01]  /*1a800*/  ISETP.GE.AND P2, PT, R47, R235, PT ;  /* 0x000000eb2f00720c */ /* 0x000fe20003f46270 */
[----:B-1----:R-:W-:Y:S01]  /*1a810*/  FFMA.FTZ R210, R210, -UR14, R3 ;  /* 0x8000000ed2d27c23 */ /* 0x002fe20008010003 */
[----:B------:R-:W-:Y:S01]  /*1a820*/  IABS R26, R26 ;  /* 0x0000001a001a7213 */ /* 0x000fe20000000000 */
[----:B------:R-:W1:Y:S01]  /*1a830*/  MUFU.TANH R3, R41 ;  /* 0x0000002900037308 */ /* 0x000e620000002400 */
[----:B------:R-:W-:Y:S01]  /*1a840*/  FFMA.FTZ R21, R21, -UR14, R22 ;  /* 0x8000000e15157c23 */ /* 0x000fe20008010016 */
[--C-:B------:R-:W-:Y:S01]  /*1a850*/  IADD3 R22, PT, PT, R166, 0xf, -R54.reuse ;  /* 0x0000000fa6167810 */ /* 0x100fe20007ffe836 */
[----:B------:R-:W-:Y:S01]  /*1a860*/  FMUL.FTZ R19, R74, UR9 ;  /* 0x000000094a137c20 */ /* 0x000fe20008410000 */
[----:B------:R-:W-:Y:S01]  /*1a870*/  FSEL R25, R25, -INF , !P5 ;  /* 0xff80000019197808 */ /* 0x000fe20006800000 */
[----:B------:R-:W-:Y:S01]  /*1a880*/  FMUL.FTZ R73, R73, UR9 ;  /* 0x0000000949497c20 */ /* 0x000fe20008410000 */
[----:B------:R-:W-:Y:S01]  /*1a890*/  IABS R22, R22 ;  /* 0x0000001600167213 */ /* 0x000fe20000000000 */
[----:B------:R-:W-:Y:S01]  /*1a8a0*/  FMUL.FTZ R75, R75, UR9 ;  /* 0x000000094b4b7c20 */ /* 0x000fe20008410000 */
[----:B------:R-:W-:Y:S01]  /*1a8b0*/  FSEL R221, R21, -INF , P2 ;  /* 0xff80000015dd7808 */ /* 0x000fe20001000000 */
[----:B------:R-:W-:Y:S01]  /*1a8c0*/  MUFU.TANH R19, R19 ;  /* 0x0000001300137308 */ /* 0x000fe20000002400 */
[----:B------:R-:W-:Y:S01]  /*1a8d0*/  I2FP.F32.S32 R22, R22 ;  /* 0x0000001600167245 */ /* 0x000fe20000201400 */
[----:B------:R-:W-:Y:S01]  /*1a8e0*/  IMAD.IADD R7, R165, 0x1, -R54 ;  /* 0x00000001a5077824 */ /* 0x000fe200078e0a36 */
[----:B------:R-:W-:Y:S01]  /*1a8f0*/  I2FP.F32.S32 R21, R26 ;  /* 0x0000001a00157245 */ /* 0x000fe20000201400 */
[----:B------:R-:W-:Y:S01]  /*1a900*/  FMUL.FTZ R68, R68, UR9 ;  /* 0x0000000944447c20 */ /* 0x000fe20008410000 */
[----:B------:R-:W-:Y:S01]  /*1a910*/  ISETP.GE.AND P5, PT, R47, R236, PT ;  /* 0x000000ec2f00720c */ /* 0x000fe20003fa6270 */
[----:B------:R-:W-:Y:S01]  /*1a920*/  FMUL.FTZ R69, R69, UR9 ;  /* 0x0000000945457c20 */ /* 0x000fe20008410000 */
[----:B------:R-:W-:Y:S01]  /*1a930*/  FSEL R210, R210, -INF , P6 ;  /* 0xff800000d2d27808 */ /* 0x000fe20003000000 */
[----:B------:R-:W-:Y:S01]  /*1a940*/  FFMA.FTZ R21, R21, -UR14, R42 ;  /* 0x8000000e15157c23 */ /* 0x000fe2000801002a */
[----:B-1----:R-:W-:Y:S01]  /*1a950*/  FFMA.FTZ R22, R22, -UR14, R3 ;  /* 0x8000000e16167c23 */ /* 0x002fe20008010003 */
[----:B------:R-:W-:Y:S01]  /*1a960*/  FMUL.FTZ R3, R72, UR9 ;  /* 0x0000000948037c20 */ /* 0x000fe20008410000 */
[----:B------:R-:W-:Y:S01]  /*1a970*/  FSEL R202, R202, -INF , !P5 ;  /* 0xff800000caca7808 */ /* 0x000fe20006800000 */
[----:B------:R-:W-:Y:S01]  /*1a980*/  MUFU.TANH R73, R73 ;  /* 0x0000004900497308 */ /* 0x000fe20000002400 */
[----:B------:R-:W-:Y:S01]  /*1a990*/  ISETP.GE.AND P5, PT, R23, R237, PT ;  /* 0x000000ed1700720c */ /* 0x000fe20003fa6270 */
[----:B------:R-:W-:Y:S01]  /*1a9a0*/  FMUL.FTZ R71, R71, UR9 ;  /* 0x0000000947477c20 */ /* 0x000fe20008410000 */
[----:B------:R-:W-:Y:S01]  /*1a9b0*/  FSEL R21, R21, -INF , P0 ;  /* 0xff80000015157808 */ /* 0x000fe20000000000 */
[----:B------:R-:W-:Y:S01]  /*1a9c0*/  FMUL.FTZ R70, R70, UR9 ;  /* 0x0000000946467c20 */ /* 0x000fe20008410000 */
[----:B------:R-:W-:Y:S01]  /*1a9d0*/  IADD3 R18, PT, PT, R166, 0x8, -R54 ;  /* 0x00000008a6127810 */ /* 0x000fe20007ffe836 */
[----:B------:R-:W-:Y:S01]  /*1a9e0*/  VIADD R28, R28, 0x39 ;  /* 0x000000391c1c7836 */ /* 0x000fe20000000000 */
[----:B------:R-:W-:Y:S01]  /*1a9f0*/  FSEL R210, R210, -INF , !P4 ;  /* 0xff800000d2d27808 */ /* 0x000fe20006000000 */
[----:B------:R-:W1:Y:S01]  /*1aa00*/  MUFU.TANH R3, R3 ;  /* 0x0000000300037308 */ /* 0x000e620000002400 */
[----:B------:R-:W-:-:S02]  /*1aa10*/  FSEL R215, R21, -INF , !P1 ;  /* 0xff80000015d77808 */ /* 0x000fc40004800000 */
[----:B------:R-:W-:Y:S02]  /*1aa20*/  FSEL R204, R22, -INF , P5 ;  /* 0xff80000016cc7808 */ /* 0x000fe40002800000 */
[C---:B------:R-:W-:Y:S02]  /*1aa30*/  ISETP.GE.AND P4, PT, R16.reuse, R237, PT ;  /* 0x000000ed1000720c */ /* 0x040fe40003f86270 */
[C---:B------:R-:W-:Y:S01]  /*1aa40*/  ISETP.GE.AND P0, PT, R16.reuse, R235, PT ;  /* 0x000000eb1000720c */ /* 0x040fe20003f06270 */
[----:B------:R-:W2:Y:S01]  /*1aa50*/  MUFU.TANH R75, R75 ;  /* 0x0000004b004b7308 */ /* 0x000ea20000002400 */
[C---:B------:R-:W-:Y:S02]  /*1aa60*/  ISETP.GE.AND P1, PT, R16.reuse, R236, PT ;  /* 0x000000ec1000720c */ /* 0x040fe40003f26270 */
[----:B------:R-:W-:Y:S02]  /*1aa70*/  ISETP.GE.AND P5, PT, R16, R234, PT ;  /* 0x000000ea1000720c */ /* 0x000fe40003fa6270 */
[----:B------:R-:W-:-:S02]  /*1aa80*/  IABS R18, R18 ;  /* 0x0000001200127213 */ /* 0x000fc40000000000 */
[C-C-:B------:R-:W-:Y:S01]  /*1aa90*/  IADD3 R17, PT, PT, R165.reuse, 0xf, -R54.reuse ;  /* 0x0000000fa5117810 */ /* 0x140fe20007ffe836 */
[----:B------:R-:W-:Y:S01]  /*1aaa0*/  MUFU.TANH R69, R69 ;  /* 0x0000004500457308 */ /* 0x000fe20000002400 */
[--C-:B------:R-:W-:Y:S02]  /*1aab0*/  IADD3 R16, PT, PT, R165, 0x8, -R54.reuse ;  /* 0x00000008a5107810 */ /* 0x100fe40007ffe836 */
[----:B------:R-:W-:Y:S02]  /*1aac0*/  I2FP.F32.S32 R18, R18 ;  /* 0x0000001200127245 */ /* 0x000fe40000201400 */
[----:B------:R-:W-:Y:S02]  /*1aad0*/  IABS R17, R17 ;  /* 0x0000001100117213 */ /* 0x000fe40000000000 */
[----:B------:R-:W-:Y:S01]  /*1aae0*/  IABS R16, R16 ;  /* 0x0000001000107213 */ /* 0x000fe20000000000 */
[----:B-1----:R-:W-:Y:S01]  /*1aaf0*/  FFMA.FTZ R3, R18, -UR14, R3 ;  /* 0x8000000e12037c23 */ /* 0x002fe20008010003 */
[----:B------:R-:W-:Y:S01]  /*1ab00*/  IADD3 R4, PT, PT, R166, 0x7, -R54 ;  /* 0x00000007a6047810 */ /* 0x000fe20007ffe836 */
[----:B------:R-:W-:Y:S01]  /*1ab10*/  MUFU.TANH R71, R71 ;  /* 0x0000004700477308 */ /* 0x000fe20000002400 */
[----:B------:R-:W-:-:S02]  /*1ab20*/  ISETP.GE.AND P3, PT, R47, R234, PT ;  /* 0x000000ea2f00720c */ /* 0x000fc40003f66270 */
[----:B------:R-:W-:Y:S02]  /*1ab30*/  I2FP.F32.S32 R6, R17 ;  /* 0x0000001100067245 */ /* 0x000fe40000201400 */
[----:B------:R-:W-:Y:S02]  /*1ab40*/  I2FP.F32.S32 R16, R16 ;  /* 0x0000001000107245 */ /* 0x000fe40000201400 */
[----:B------:R-:W-:Y:S01]  /*1ab50*/  IABS R4, R4 ;  /* 0x0000000400047213 */ /* 0x000fe20000000000 */
[----:B------:R-:W-:Y:S01]  /*1ab60*/  FFMA.FTZ R6, R6, -UR14, R43 ;  /* 0x8000000e06067c23 */ /* 0x000fe2000801002b */
[----:B------:R-:W-:Y:S01]  /*1ab70*/  FSEL R221, R221, -INF , !P3 ;  /* 0xff800000dddd7808 */ /* 0x000fe20005800000 */
[----:B------:R-:W-:Y:S01]  /*1ab80*/  FFMA.FTZ R16, R16, -UR14, R19 ;  /* 0x8000000e10107c23 */ /* 0x000fe20008010013 */
[----:B------:R-:W-:Y:S01]  /*1ab90*/  I2FP.F32.S32 R4, R4 ;  /* 0x0000000400047245 */ /* 0x000fe20000201400 */
[----:B------:R-:W-:Y:S01]  /*1aba0*/  BAR.SYNC.DEFER_BLOCKING 0x0 ;  /* 0x0000000000007b1d */ /* 0x000fe20000010000 */
[----:B------:R-:W-:-:S02]  /*1abb0*/  ISETP.GE.AND P3, PT, R23, R236, PT ;  /* 0x000000ec1700720c */ /* 0x000fc40003f66270 */
[----:B------:R-:W-:Y:S01]  /*1abc0*/  FSEL R3, R3, -INF , P4 ;  /* 0xff80000003037808 */ /* 0x000fe20002000000 */
[----:B------:R-:W-:Y:S01]  /*1abd0*/  FFMA.FTZ R4, R4, -UR14, R73 ;  /* 0x8000000e04047c23 */ /* 0x000fe20008010049 */
[C---:B------:R-:W-:Y:S02]  /*1abe0*/  ISETP.GE.AND P2, PT, R23.reuse, R235, PT ;  /* 0x000000eb1700720c */ /* 0x040fe40003f46270 */
[----:B------:R-:W-:Y:S02]  /*1abf0*/  FSEL R204, R204, -INF , !P3 ;  /* 0xff800000cccc7808 */ /* 0x000fe40005800000 */
[----:B------:R-:W-:Y:S02]  /*1ac00*/  ISETP.GE.AND P6, PT, R23, R234, PT ;  /* 0x000000ea1700720c */ /* 0x000fe40003fc6270 */
[----:B------:R-:W-:Y:S02]  /*1ac10*/  FSEL R6, R6, -INF , P2 ;  /* 0xff80000006067808 */ /* 0x000fe40001000000 */
[----:B------:R-:W-:-:S02]  /*1ac20*/  ISETP.GE.AND P3, PT, R5, R237, PT ;  /* 0x000000ed0500720c */ /* 0x000fc40003f66270 */
[----:B------:R-:W-:Y:S02]  /*1ac30*/  FSEL R16, R16, -INF , P0 ;  /* 0xff80000010107808 */ /* 0x000fe40000000000 */
[----:B------:R-:W-:Y:S02]  /*1ac40*/  FSEL R211, R3, -INF , !P1 ;  /* 0xff80000003d37808 */ /* 0x000fe40004800000 */
[----:B------:R-:W1:Y:S01]  /*1ac50*/  MUFU.TANH R3, R68 ;  /* 0x0000004400037308 */ /* 0x000e620000002400 */
[----:B------:R-:W-:Y:S01]  /*1ac60*/  FSEL R217, R6, -INF , !P6 ;  /* 0xff80000006d97808 */ /* 0x000fe20007000000 */
[--C-:B------:R-:W-:Y:S01]  /*1ac70*/  IMAD.IADD R6, R166, 0x1, -R54.reuse ;  /* 0x00000001a6067824 */ /* 0x100fe200078e0a36 */
[----:B------:R-:W-:Y:S02]  /*1ac80*/  FSEL R205, R16, -INF , !P5 ;  /* 0xff80000010cd7808 */ /* 0x000fe40006800000 */
[----:B------:R-:W-:Y:S02]  /*1ac90*/  FSEL R214, R4, -INF , P3 ;  /* 0xff80000004d67808 */ /* 0x000fe40001800000 */
[----:B------:R-:W-:Y:S01]  /*1aca0*/  IADD3 R16, PT, PT, R165, 0x7, -R54 ;  /* 0x00000007a5107810 */ /* 0x000fe20007ffe836 */
[----:B------:R-:W3:Y:S01]  /*1acb0*/  MUFU.TANH R4, R70 ;  /* 0x0000004600047308 */ /* 0x000ee20000002400 */
[----:B------:R-:W-:-:S02]  /*1acc0*/  ISETP.GE.AND P2, PT, R5, R235, PT ;  /* 0x000000eb0500720c */ /* 0x000fc40003f46270 */
[C---:B------:R-:W-:Y:S02]  /*1acd0*/  ISETP.GE.AND P6, PT, R5.reuse, R236, PT ;  /* 0x000000ec0500720c */ /* 0x040fe40003fc6270 */
[----:B------:R-:W-:Y:S02]  /*1ace0*/  ISETP.GE.AND P4, PT, R5, R234, PT ;  /* 0x000000ea0500720c */ /* 0x000fe40003f86270 */
[----:B------:R-:W-:Y:S02]  /*1acf0*/  IABS R16, R16 ;  /* 0x0000001000107213 */ /* 0x000fe40000000000 */
[--C-:B------:R-:W-:Y:S02]  /*1ad00*/  IADD3 R5, PT, PT, R166, -0x1, -R54.reuse ;  /* 0xffffffffa6057810 */ /* 0x100fe40007ffe836 */
[----:B------:R-:W-:Y:S02]  /*1ad10*/  IABS R6, R6 ;  /* 0x0000000600067213 */ /* 0x000fe40000000000 */
[----:B------:R-:W-:-:S02]  /*1ad20*/  IADD3 R54, PT, PT, R165, -0x1, -R54 ;  /* 0xffffffffa5367810 */ /* 0x000fc40007ffe836 */
[----:B------:R-:W-:Y:S02]  /*1ad30*/  I2FP.F32.S32 R16, R16 ;  /* 0x0000001000107245 */ /* 0x000fe40000201400 */
[----:B------:R-:W-:Y:S02]  /*1ad40*/  IABS R5, R5 ;  /* 0x0000000500057213 */ /* 0x000fe40000000000 */
[----:B------:R-:W-:Y:S01]  /*1ad50*/  IABS R7, R7 ;  /* 0x0000000700077213 */ /* 0x000fe20000000000 */
[----:B--2---:R-:W-:Y:S01]  /*1ad60*/  FFMA.FTZ R16, R16, -UR14, R75 ;  /* 0x8000000e10107c23 */ /* 0x004fe2000801004b */
[----:B------:R-:W-:Y:S02]  /*1ad70*/  I2FP.F32.S32 R6, R6 ;  /* 0x0000000600067245 */ /* 0x000fe40000201400 */
[----:B------:R-:W-:Y:S02]  /*1ad80*/  IABS R54, R54 ;  /* 0x0000003600367213 */ /* 0x000fe40000000000 */
[----:B------:R-:W-:Y:S01]  /*1ad90*/  I2FP.F32.S32 R7, R7 ;  /* 0x0000000700077245 */ /* 0x000fe20000201400 */
[----:B-1----:R-:W-:Y:S01]  /*1ada0*/  FFMA.FTZ R3, R6, -UR14, R3 ;  /* 0x8000000e06037c23 */ /* 0x002fe20008010003 */
[----:B------:R-:W-:-:S02]  /*1adb0*/  I2FP.F32.S32 R18, R5 ;  /* 0x0000000500127245 */ /* 0x000fc40000201400 */
[----:B------:R-:W-:Y:S01]  /*1adc0*/  I2FP.F32.S32 R54, R54 ;  /* 0x0000003600367245 */ /* 0x000fe20000201400 */
[----:B---3--:R-:W-:Y:S01]  /*1add0*/  FFMA.FTZ R4, R7, -UR14, R4 ;  /* 0x8000000e07047c23 */ /* 0x008fe20008010004 */
[----:B------:R-:W-:Y:S01]  /*1ade0*/  ISETP.GE.AND P0, PT, R52, R237, PT ;  /* 0x000000ed3400720c */ /* 0x000fe20003f06270 */
[----:B------:R-:W-:Y:S01]  /*1adf0*/  FFMA.FTZ R18, R18, -UR14, R69 ;  /* 0x8000000e12127c23 */ /* 0x000fe20008010045 */
[----:B------:R-:W-:Y:S01]  /*1ae00*/  FSEL R16, R16, -INF , P2 ;  /* 0xff80000010107808 */ /* 0x000fe20001000000 */
[----:B------:R-:W-:Y:S01]  /*1ae10*/  FFMA.FTZ R71, R54, -UR14, R71 ;  /* 0x8000000e36477c23 */ /* 0x000fe20008010047 */
[----:B------:R-:W-:Y:S02]  /*1ae20*/  ISETP.GE.AND P1, PT, R52, R235, PT ;  /* 0x000000eb3400720c */ /* 0x000fe40003f26270 */
[----:B------:R-:W-:Y:S02]  /*1ae30*/  ISETP.GE.AND P2, PT, R28, R237, PT ;  /* 0x000000ed1c00720c */ /* 0x000fe40003f46270 */
[----:B------:R-:W-:-:S02]  /*1ae40*/  FSEL R3, R3, -INF , P0 ;  /* 0xff80000003037808 */ /* 0x000fc40000000000 */
[----:B------:R-:W-:Y:S02]  /*1ae50*/  ISETP.GE.AND P0, PT, R28, R235, PT ;  /* 0x000000eb1c00720c */ /* 0x000fe40003f06270 */
[----:B------:R-:W-:Y:S02]  /*1ae60*/  FSEL R4, R4, -INF , P1 ;  /* 0xff80000004047808 */ /* 0x000fe40000800000 */
[----:B------:R-:W-:Y:S02]  /*1ae70*/  FSEL R18, R18, -INF , P2 ;  /* 0xff80000012127808 */ /* 0x000fe40001000000 */
[C---:B------:R-:W-:Y:S02]  /*1ae80*/  ISETP.GE.AND P5, PT, R52.reuse, R236, PT ;  /* 0x000000ec3400720c */ /* 0x040fe40003fa6270 */
[----:B------:R-:W-:Y:S02]  /*1ae90*/  ISETP.GE.AND P3, PT, R52, R234, PT ;  /* 0x000000ea3400720c */ /* 0x000fe40003f66270 */
[----:B------:R-:W-:-:S02]  /*1aea0*/  ISETP.GE.AND P1, PT, R28, R236, PT ;  /* 0x000000ec1c00720c */ /* 0x000fc40003f26270 */
[----:B------:R-:W-:Y:S02]  /*1aeb0*/  ISETP.GE.AND P2, PT, R28, R234, PT ;  /* 0x000000ea1c00720c */ /* 0x000fe40003f46270 */
[----:B------:R-:W-:Y:S02]  /*1aec0*/  FSEL R199, R71, -INF , P0 ;  /* 0xff80000047c77808 */ /* 0x000fe40000000000 */
        /* <DEDUP_REMOVED lines=19> */
.L_x_7401:
        /* <DEDUP_REMOVED lines=62> */
.L_x_7402:
        /* <DEDUP_REMOVED lines=99> */
.L_x_7400:
        /* <DEDUP_REMOVED lines=93> */
[----:B------:R-:W-:Y:S01]  /*1bfe0*/  FADD.FTZ R194, R197, R194 ;  /* 0x000000c2c5c27221 */ /* 0x000fe20000010000 */
[----:B-1----:R-:W-:Y:S01]  /*1bff0*/  F2FP.BF16.F32.PACK_AB R129, R192, R195 ;  /* 0x000000c3c081723e */ /* 0x002fe200000010ff */
[----:B------:R-:W-:Y:S01]  /*1c000*/  LDSM.16.MT88.4 R168, [R218+0x12800] ;  /* 0x01280000daa8783b */ /* 0x000fe20000004200 */
[----:B------:R-:W1:Y:S01]  /*1c010*/  MUFU.EX2 R186, R186 ;  /* 0x000000ba00ba7308 */ /* 0x000e620000000800 */
        /* <DEDUP_REMOVED lines=8> */
[----:B------:R-:W-:Y:S02]  /*1c0a0*/  FADD.FTZ R190, R190, R193 ;  /* 0x000000c1bebe7221 */ /* 0x000fe40000010000 */
[----:B------:R-:W-:Y:S01]  /*1c0b0*/  MUFU.EX2 R185, R185 ;  /* 0x000000b900b97308 */ /* 0x000fe20000000800 */
[C---:B------:R-:W-:Y:S01]  /*1c0c0*/  HMMA.16816.F32.BF16 R152, R128.reuse, R148, RZ ;  /* 0x000000948098723c */ /* 0x040fe200000418ff */
[----:B------:R-:W-:Y:S02]  /*1c0d0*/  FADD.FTZ R188, R188, R191 ;  /* 0x000000bfbcbc7221 */ /* 0x000fe40000010000 */
[----:B------:R-:W2:Y:S04]  /*1c0e0*/  MUFU.EX2 R184, R184 ;  /* 0x000000b800b87308 */ /* 0x000ea80000000800 */
        /* <DEDUP_REMOVED lines=63> */
[----:B----4-:R-:W-:Y:S01]  /*1c4e0*/  HMMA.16816.F32.BF16 R100, R4, R16, R100 ;  /* 0x000000100464723c */ /* 0x010fe20000041864 */
[----:B------:R-:W-:Y:S01]  /*1c4f0*/  FFMA.FTZ R16, R216, UR4, -R219 ;  /* 0x00000004d8107c23 */ /* 0x000fe200080108db */
[----:B------:R-:W-:-:S03]  /*1c500*/  FFMA.FTZ R216, R203, UR4, -R208 ;  /* 0x00000004cbd87c23 */ /* 0x000fc600080108d0 */
[----:B------:R4:W5:Y:S03]  /*1c510*/  MUFU.EX2 R202, R16 ;  /* 0x0000001000ca7308 */ /* 0x0009660000000800 */
[C---:B------:R-:W-:Y:S01]  /*1c520*/  HMMA.16816.F32.BF16 R104, R4.reuse, R18, R104 ;  /* 0x000000120468723c */ /* 0x040fe20000041868 */
[----:B------:R-:W-:Y:S07]  /*1c530*/  MUFU.EX2 R216, R216 ;  /* 0x000000d800d87308 */ /* 0x000fee0000000800 */
[C---:B------:R-:W-:Y:S01]  /*1c540*/  HMMA.16816.F32.BF16 R68, R4.reuse, R24, R68 ;  /* 0x000000180444723c */ /* 0x040fe20000041844 */
[--C-:B------:R-:W-:Y:S01]  /*1c550*/  FFMA.FTZ R25, R210, UR4, -R219.reuse ;  /* 0x00000004d2197c23 */ /* 0x100fe200080108db */
[----:B------:R-:W-:Y:S01]  /*1c560*/  FFMA.FTZ R210, R215, UR4, -R208 ;  /* 0x00000004d7d27c23 */ /* 0x000fe200080108d0 */
[----:B----4-:R-:W4:Y:S01]  /*1c570*/  LDSM.16.MT88.4 R16, [R198+0x13000] ;  /* 0x01300000c610783b */ /* 0x010f220000004200 */
[----:B------:R-:W-:Y:S01]  /*1c580*/  FFMA.FTZ R24, R204, UR4, -R219 ;  /* 0x00000004cc187c23 */ /* 0x000fe200080108db */
[----:B------:R-:W5:Y:S03]  /*1c590*/  MUFU.EX2 R215, R221 ;  /* 0x000000dd00d77308 */ /* 0x000f660000000800 */
[C---:B-1----:R-:W-:Y:S01]  /*1c5a0*/  HMMA.16816.F32.BF16 R116, R4.reuse, R12, R116 ;  /* 0x0000000c0474723c */ /* 0x042fe20000041874 */
[----:B------:R-:W-:Y:S04]  /*1c5b0*/  MUFU.EX2 R204, R25 ;  /* 0x0000001900cc7308 */ /* 0x000fe80000000800 */
[----:B------:R1:W5:Y:S03]  /*1c5c0*/  MUFU.EX2 R203, R24 ;  /* 0x0000001800cb7308 */ /* 0x0003660000000800 */
[C---:B------:R-:W-:Y:S01]  /*1c5d0*/  HMMA.16816.F32.BF16 R120, R4.reuse, R14, R120 ;  /* 0x0000000e0478723c */ /* 0x040fe20000041878 */
[----:B------:R-:W5:Y:S01]  /*1c5e0*/  MUFU.EX2 R210, R210 ;  /* 0x000000d200d27308 */ /* 0x000f620000000800 */
[----:B------:R-:W4:Y:S06]  /*1c5f0*/  LDSM.16.MT88.4 R12, [R198+0x15000] ;  /* 0x01500000c60c783b */ /* 0x000f2c0000004200 */
        /* <DEDUP_REMOVED lines=21> */
[----:B------:R-:W-:Y:S01]  /*1c750*/  HMMA.16816.F32.BF16 R88, R4, R22, R88 ;  /* 0x000000160458723c */ /* 0x000fe20000041858 */
[----:B-----5:R-:W-:Y:S01]  /*1c760*/  F2FP.BF16.F32.PACK_AB R4, R209, R202 ;  /* 0x000000cad104723e */ /* 0x020fe200000010ff */
[----:B------:R-:W1:Y:S01]  /*1c770*/  LDSM.16.MT88.4 R20, [R198+0x11000] ;  /* 0x01100000c614783b */ /* 0x000e620000004200 */
[----:B------:R-:W-:-:S02]  /*1c780*/  F2FP.BF16.F32.PACK_AB R5, R215, R216 ;  /* 0x000000d8d705723e */ /* 0x000fc400000010ff */
[----:B------:R-:W-:Y:S02]  /*1c790*/  F2FP.BF16.F32.PACK_AB R6, R203, R204 ;  /* 0x000000cccb06723e */ /* 0x000fe400000010ff */
[----:B------:R-:W-:-:S07]  /*1c7a0*/  F2FP.BF16.F32.PACK_AB R7, R217, R210 ;  /* 0x000000d2d907723e */ /* 0x000fce00000010ff */
[C---:B----4-:R-:W-:Y:S08]  /*1c7b0*/  HMMA.16816.F32.BF16 R44, R4.reuse, R16, R44 ;  /* 0x00000010042c723c */ /* 0x050ff0000004182c */
        /* <DEDUP_REMOVED lines=123> */
[----:B------:R-:W-:Y:S01]  /*1cf70*/  UISETP.NE.U32.AND UP0, UPT, UR12, URZ, UPT ;  /* 0x000000ff0c00728c */ /* 0x000fe2000bf05070 */
[----:B------:R-:W1:Y:S03]  /*1cf80*/  LDCU.64 UR10, c[0x0][0x358] ;  /* 0x00006b00ff0a77ac */ /* 0x000e660008000a00 */
[----:B------:R-:W-:Y:S02]  /*1cf90*/  UISETP.NE.AND.EX UP0, UPT, UR13, URZ, UPT, UP0 ;  /* 0x000000ff0d00728c */ /* 0x000fe4000bf05300 */
[----:B------:R-:W-:Y:S01]  /*1cfa0*/  UIADD3 UR30, UPT, UPT, UR22, -0x2, URZ ;  /* 0xfffffffe161e7890 */ /* 0x000fe2000fffe0ff */
[----:B------:R-:W-:Y:S06]  /*1cfb0*/  BAR.SYNC.DEFER_BLOCKING 0x0 ;  /* 0x0000000000007b1d */ /* 0x000fec0000010000 */
[----:B------:R-:W-:Y:S05]  /*1cfc0*/  BRA.U !UP0, `(.L_x_7404) ;  /* 0x0000000508047547 */ /* 0x000fea000b800000 */
[----:B------:R-:W2:Y:S01]  /*1cfd0*/  LDC R5, c[0x0][0x4f0] ;  /* 0x00013c00ff057b82 */ /* 0x000ea20000000800 */
[----:B------:R-:W-:Y:S02]  /*1cfe0*/  UIADD3 UR4, UPT, UPT, UR22, -0x1, URZ ;  /* 0xffffffff16047890 */ /* 0x000fe4000fffe0ff */
[----:B------:R-:W-:Y:S02]  /*1cff0*/  USHF.L.U32 UR5, UR30, 0x6, URZ ;  /* 0x000000061e057899 */ /* 0x000fe400080006ff */
[----:B------:R-:W-:Y:S01]  /*1d000*/  USHF.L.U32 UR4, UR4, 0x6, URZ ;  /* 0x0000000604047899 */ /* 0x000fe200080006ff */
[----:B------:R-:W3:Y:S03]  /*1d010*/  LDCU.64 UR8, c[0x0][0x3c0] ;  /* 0x00007800ff0877ac */ /* 0x000ee60008000a00 */
[----:B------:R-:W-:Y:S02]  /*1d020*/  MOV R6, UR5 ;  /* 0x0000000500067c02 */ /* 0x000fe40008000f00 */
[----:B------:R-:W-:-:S02]  /*1d030*/  IMAD.U32 R8, RZ, RZ, UR4 ;  /* 0x00000004ff087e24 */ /* 0x000fc4000f8e00ff */
        /* <DEDUP_REMOVED lines=58> */
.L_x_7404:
        /* <DEDUP_REMOVED lines=8> */
.L_x_7405:
[----:B------:R-:W2:Y:S01]  /*1d460*/  S2R R214, SR_TID.X ;  /* 0x0000000000d67919 */ /* 0x000ea20000002100 */
[----:B------:R-:W3:Y:S01]  /*1d470*/  LDCU UR5, c[0x0][0x440] ;  /* 0x00008800ff0577ac */ /* 0x000ee20008000800 */
        /* <DEDUP_REMOVED lines=51> */
[----:B------:R-:W-:Y:S01]  /*1d7b0*/  @P2 STS.128 [R2+0x16000], RZ ;  /* 0x016000ff02002388 */ /* 0x000fe20000000c00 */
[----:B------:R-:W-:Y:S02]  /*1d7c0*/  VIADD R216, R222, UR6 ;  /* 0x00000006ded87c36 */ /* 0x000fe40008000000 */
[----:B------:R-:W-:Y:S01]  /*1d7d0*/  ISETP.NE.AND P0, PT, R4, RZ, PT ;  /* 0x000000ff0400720c */ /* 0x000fe20003f05270 */
[----:B------:R-:W-:Y:S01]  /*1d7e0*/  @!PT LDS RZ, [RZ] ;  /* 0x00000000fffff984 */ /* 0x000fe20000000800 */
[----:B------:R-:W-:Y:S01]  /*1d7f0*/  @!PT LDS RZ, [RZ] ;  /* 0x00000000fffff984 */ /* 0x000fe20000000800 */
[----:B------:R-:W-:Y:S01]  /*1d800*/  @!PT LDS RZ, [RZ] ;  /* 0x00000000fffff984 */ /* 0x000fe20000000800 */
[----:B------:R-:W-:Y:S01]  /*1d810*/  @!P5 LDGSTS.E.BYPASS.LTC128B.128 [R2+0x10800], desc[UR10][R10.64] ;  /* 0x108000000a02dfae */ /* 0x000fe2000b981a0a */
[--C-:B------:R-:W-:Y:S02]  /*1d820*/  IMAD.IADD R220, R189, 0x1, R224.reuse ;  /* 0x00000001bddc7824 */ /* 0x100fe400078e02e0 */
[----:B------:R-:W-:Y:S01]  /*1d830*/  SEL R215, R167, 0xffffffe0, !P0 ;  /* 0xffffffe0a7d77807 */ /* 0x000fe20004000000 */
[----:B------:R-:W-:Y:S04]  /*1d840*/  @P5 STS.128 [R2+0x10800], RZ ;  /* 0x010800ff02005388 */ /* 0x000fe80000000c00 */
[----:B------:R-:W-:Y:S01]  /*1d850*/  @!PT LDS RZ, [RZ] ;  /* 0x00000000fffff984 */ /* 0x000fe20000000800 */
[----:B------:R-:W-:Y:S01]  /*1d860*/  @!PT LDS RZ, [RZ] ;  /* 0x00000000fffff984 */ /* 0x000fe20000000800 */
[----:B------:R-:W-:Y:S01]  /*1d870*/  @!PT LDS RZ, [RZ] ;  /* 0x00000000fffff984 */ /* 0x000fe20000000800 */
[----:B------:R-:W-:Y:S01]  /*1d880*/  @!P4 LDGSTS.E.BYPASS.LTC128B.128 [R2+0x12800], desc[UR10][R10.64+0x80] ;  /* 0x128000800a02cfae */ /* 0x000fe2000b981a0a */
[----:B------:R-:W-:-:S02]  /*1d890*/  IMAD.IADD R221, R215, 0x1, R224 ;  /* 0x00000001d7dd7824 */ /* 0x000fc400078e02e0 */
        /* <DEDUP_REMOVED lines=61> */
[----:B-1----:R-:W1:Y:S04]  /*1dc70*/  LDSM.16.M88.4 R8, [R217+0x8000] ;  /* 0x00800000d908783b */ /* 0x002e680000000200 */
[----:B------:R-:W1:Y:S04]  /*1dc80*/  LDSM.16.M88.4 R172, [R217+0x8800] ;  /* 0x00880000d9ac783b */ /* 0x000e680000000200 */
[----:B--2---:R-:W2:Y:S04]  /*1dc90*/  LDSM.16.M88.4 R4, [R217+0x9000] ;  /* 0x00900000d904783b */ /* 0x004ea80000000200 */
[----:B------:R-:W2:Y:S04]  /*1dca0*/  LDSM.16.M88.4 R184, [R217+0x9800] ;  /* 0x00980000d9b8783b */ /* 0x000ea80000000200 */
[----:B------:R-:W-:Y:S01]  /*1dcb0*/  LDSM.16.M88.4 R188, [R220] ;  /* 0x00000000dcbc783b */ /* 0x000fe20000000200 */
[C---:B---3--:R-:W-:Y:S03]  /*1dcc0*/  HMMA.16816.F32.BF16 R168, R16.reuse, R32, RZ ;  /* 0x0000002010a8723c */ /* 0x048fe600000418ff */
[----:B------:R-:W-:Y:S04]  /*1dcd0*/  LDSM.16.M88.4 R204, [R216+0x9000] ;  /* 0x00900000d8cc783b */ /* 0x000fe80000000200 */
[----:B------:R-:W-:Y:S01]  /*1dce0*/  LDSM.16.M88.4 R200, [R216+0x9800] ;  /* 0x00980000d8c8783b */ /* 0x000fe20000000200 */
[C---:B------:R-:W-:Y:S03]  /*1dcf0*/  HMMA.16816.F32.BF16 R32, R16.reuse, R34, RZ ;  /* 0x000000221020723c */ /* 0x040fe600000418ff */
[----:B------:R-:W-:Y:S04]  /*1dd00*/  LDSM.16.M88.4 R176, [R219] ;  /* 0x00000000dbb0783b */ /* 0x000fe80000000200 */
[----:B------:R-:W-:Y:S01]  /*1dd10*/  LDSM.16.M88.4 R208, [R222+UR6+0xa800] ;  /* 0x00a80006ded0783b */ /* 0x000fe20008000200 */
[C---:B----4-:R-:W-:Y:S03]  /*1dd20*/  HMMA.16816.F32.BF16 R28, R16.reuse, R24, RZ ;  /* 0x00000018101c723c */ /* 0x050fe600000418ff */
[----:B------:R-:W0:Y:S05]  /*1dd30*/  LDGDEPBAR ;  /* 0x00000000000079af */ /* 0x000e2a0000000000 */
[C---:B-----5:R-:W-:Y:S08]  /*1dd40*/  HMMA.16816.F32.BF16 R20, R16.reuse, R196, RZ ;  /* 0x000000c41014723c */ /* 0x060ff000000418ff */
[C---:B------:R-:W-:Y:S08]  /*1dd50*/  HMMA.16816.F32.BF16 R24, R16.reuse, R26, RZ ;  /* 0x0000001a1018723c */ /* 0x040ff000000418ff */
[C---:B------:R-:W-:Y:S08]  /*1dd60*/  HMMA.16816.F32.BF16 R196, R16.reuse, R198, RZ ;  /* 0x000000c610c4723c */ /* 0x040ff000000418ff */
[C---:B------:R-:W-:Y:S08]  /*1dd70*/  HMMA.16816.F32.BF16 R192, R16.reuse, R12, RZ ;  /* 0x0000000c10c0723c */ /* 0x040ff000000418ff */
        /* <DEDUP_REMOVED lines=17> */
[----:B------:R-:W-:Y:S07]  /*1de90*/  LDSM.16.M88.4 R12, [R224+0x2000] ;  /* 0x00200000e00c783b */ /* 0x000fee0000000200 */
[C---:B-1----:R-:W-:Y:S08]  /*1dea0*/  HMMA.16816.F32.BF16 R28, R188.reuse, R8, R28 ;  /* 0x00000008bc1c723c */ /* 0x042ff0000004181c */
[C---:B------:R-:W-:Y:S01]  /*1deb0*/  HMMA.16816.F32.BF16 R24, R188.reuse, R10, R24 ;  /* 0x0000000abc18723c */ /* 0x040fe20000041818 */
[----:B------:R-:W1:Y:S07]  /*1dec0*/  LDSM.16.M88.4 R8, [R222+UR6+0xa000] ;  /* 0x00a00006de08783b */ /* 0x000e6e0008000200 */
[C---:B------:R-:W-:Y:S08]  /*1ded0*/  HMMA.16816.F32.BF16 R20, R188.reuse, R204, R20 ;  /* 0x000000ccbc14723c */ /* 0x040ff00000041814 */
        /* <DEDUP_REMOVED lines=40> */
[----:B------:R-:W-:Y:S07]  /*1e160*/  LDSM.16.M88.4 R188, [R222+UR6+0xd800] ;  /* 0x00d80006debc783b */ /* 0x000fee0008000200 */
        /* <DEDUP_REMOVED lines=12> */
[----:B------:R-:W2:Y:S07]  /*1e230*/  LDSM.16.M88.4 R4, [R222+UR6+0xc000] ;  /* 0x00c00006de04783b */ /* 0x000eae0008000200 */
[C---:B----4-:R-:W-:Y:S08]  /*1e240*/  HMMA.16816.F32.BF16 R192, R176.reuse, R184, R192 ;  /* 0x000000b8b0c0723c */ /* 0x050ff000000418c0 */
        /* <DEDUP_REMOVED lines=49> */
[C---:B------:R-:W-:Y:S01]  /*1e560*/  HMMA.16816.F32.BF16 R196, R184.reuse, R10, R196 ;  /* 0x0000000ab8c4723c */ /* 0x040fe200000418c4 */
[----:B------:R-:W1:Y:S07]  /*1e570*/  LDSM.16.M88.4 R8, [R222+UR6+0xe000] ;  /* 0x00e00006de08783b */ /* 0x000e6e0008000200 */
[C---:B------:R-:W-:Y:S08]  /*1e580*/  HMMA.16816.F32.BF16 R192, R184.reuse, R188, R192 ;  /* 0x000000bcb8c0723c */ /* 0x040ff000000418c0 */
[----:B------:R-:W-:Y:S01]  /*1e590*/  HMMA.16816.F32.BF16 R16, R184, R190, R16 ;  /* 0x000000beb810723c */ /* 0x000fe20000041810 */
[----:B------:R-:W-:Y:S04]  /*1e5a0*/  LDSM.16.M88.4 R188, [R221+0x6000] ;  /* 0x00600000ddbc783b */ /* 0x000fe80000000200 */
[----:B------:R-:W-:Y:S03]  /*1e5b0*/  LDSM.16.M88.4 R184, [R217+0xe000] ;  /* 0x00e00000d9b8783b */ /* 0x000fe60000000200 */
[C---:B--2---:R-:W-:Y:S08]  /*1e5c0*/  HMMA.16816.F32.BF16 R168, R12.reuse, R4, R168 ;  /* 0x000000040ca8723c */ /* 0x044ff000000418a8 */
[C---:B------:R-:W-:Y:S01]  /*1e5d0*/  HMMA.16816.F32.BF16 R32, R12.reuse, R6, R32 ;  /* 0x000000060c20723c */ /* 0x040fe20000041820 */
[----:B------:R-:W2:Y:S07]  /*1e5e0*/  LDSM.16.M88.4 R4, [R222+UR6+0xe800] ;  /* 0x00e80006de04783b */ /* 0x000eae0008000200 */
        /* <DEDUP_REMOVED lines=58> */
[----:B------:R-:W-:Y:S01]  /*1e990*/  MUFU.TANH R33, R33 ;  /* 0x0000002100217308 */ /* 0x000fe20000002400 */
        /* <DEDUP_REMOVED lines=27> */
[----:B------:R-:W-:Y:S01]  /*1eb50*/  VIADD R5, R6, 0xffffff99 ;  /* 0xffffff9906057836 */ /* 0x000fe20000000000 */
[--C-:B------:R-:W-:Y:S01]  /*1eb60*/  IADD3 R170, PT, PT, R165, 0x48, -R32.reuse ;  /* 0x00000048a5aa7810 */ /* 0x100fe20007ffe820 */
[----:B------:R-:W-:Y:S01]  /*1eb70*/  FMUL.FTZ R201, R201, UR4 ;  /* 0x00000004c9c97c20 */ /* 0x000fe20008410000 */
[----:B--2---:R-:W-:-:S02]  /*1eb80*/  IADD3 R168, PT, PT, R165, 0x47, -R32 ;  /* 0x00000047a5a87810 */ /* 0x004fc40007ffe820 */
[----:B------:R-:W1:Y:S01]  /*1eb90*/  MUFU.TANH R32, R223 ;  /* 0x000000df00207308 */ /* 0x000e620000002400 */
[----:B------:R-:W-:Y:S01]  /*1eba0*/  I2FP.F32.S32 R165, R204 ;  /* 0x000000cc00a57245 */ /* 0x000fe20000201400 */
[----:B------:R-:W-:Y:S01]  /*1ebb0*/  VIADD R204, R6, 0xffffff80 ;  /* 0xffffff8006cc7836 */ /* 0x000fe20000000000 */
[----:B------:R-:W-:Y:S02]  /*1ebc0*/  IABS R189, R189 ;  /* 0x000000bd00bd7213 */ /* 0x000fe40000000000 */
[----:B------:R-:W-:Y:S01]  /*1ebd0*/  IABS R191, R191 ;  /* 0x000000bf00bf7213 */ /* 0x000fe20000000000 */
[----:B---3--:R-:W-:Y:S01]  /*1ebe0*/  FFMA.FTZ R165, R165, -UR14, R222 ;  /* 0x8000000ea5a57c23 */ /* 0x008fe200080100de */
[----:B------:R-:W-:Y:S01]  /*1ebf0*/  ISETP.GE.AND P6, PT, R204, R237, PT ;  /* 0x000000edcc00720c */ /* 0x000fe20003fc6270 */
[----:B------:R-:W-:Y:S01]  /*1ec00*/  FMUL.FTZ R222, R169, UR4 ;  /* 0x00000004a9de7c20 */ /* 0x000fe20008410000 */
[----:B------:R-:W-:Y:S02]  /*1ec10*/  I2FP.F32.S32 R8, R189 ;  /* 0x000000bd00087245 */ /* 0x000fe40000201400 */
[----:B------:R-:W-:-:S02]  /*1ec20*/  I2FP.F32.S32 R9, R191 ;  /* 0x000000bf00097245 */ /* 0x000fc40000201400 */
[----:B------:R-:W-:Y:S01]  /*1ec30*/  FSEL R189, R165, -INF , P6 ;  /* 0xff800000a5bd7808 */ /* 0x000fe20003000000 */
[----:B------:R-:W-:Y:S01]  /*1ec40*/  HMMA.16816.F32.BF16 R192, R184, R16, R192 ;  /* 0x00000010b8c0723c */ /* 0x000fe200000418c0 */
[C---:B------:R-:W-:Y:S02]  /*1ec50*/  ISETP.GE.AND P1, PT, R204.reuse, R236, PT ;  /* 0x000000eccc00720c */ /* 0x040fe40003f26270 */
[C---:B------:R-:W-:Y:S01]  /*1ec60*/  ISETP.GE.AND P0, PT, R204.reuse, R234, PT ;  /* 0x000000eacc00720c */ /* 0x040fe20003f06270 */
[----:B-1----:R-:W-:Y:S01]  /*1ec70*/  FFMA.FTZ R165, R9, -UR14, R32 ;  /* 0x8000000e09a57c23 */ /* 0x002fe20008010020 */
[----:B------:R-:W-:Y:S01]  /*1ec80*/  ISETP.GE.AND P6, PT, R204, R235, PT ;  /* 0x000000ebcc00720c */ /* 0x000fe20003fc6270 */
[----:B------:R-:W-:Y:S01]  /*1ec90*/  FMUL.FTZ R204, R206, UR4 ;  /* 0x00000004cecc7c20 */ /* 0x000fe20008410000 */
[----:B------:R-:W-:Y:S01]  /*1eca0*/  FFMA.FTZ R206, R8, -UR14, R33 ;  /* 0x8000000e08ce7c23 */ /* 0x000fe20008010021 */
[----:B------:R-:W-:Y:S01]  /*1ecb0*/  VIADD R9, R6, 0xffffffb8 ;  /* 0xffffffb806097836 */ /* 0x000fe20000000000 */
[----:B------:R-:W1:Y:S01]  /*1ecc0*/  LDSM.16.M88.4 R32, [R215+0xe800] ;  /* 0x00e80000d720783b */ /* 0x000e620000000200 */
[----:B------:R-:W2:Y:S01]  /*1ecd0*/  MUFU.TANH R8, R204 ;  /* 0x000000cc00087308 */ /* 0x000ea20000002400 */
[----:B------:R-:W-:-:S02]  /*1ece0*/  FSEL R189, R189, -INF , !P1 ;  /* 0xff800000bdbd7808 */ /* 0x000fc40004800000 */
[----:B------:R-:W-:Y:S02]  /*1ecf0*/  ISETP.GE.AND P1, PT, R9, R237, PT ;  /* 0x000000ed0900720c */ /* 0x000fe40003f26270 */
[----:B------:R-:W-:Y:S02]  /*1ed00*/  FSEL R191, R165, -INF , P6 ;  /* 0xff800000a5bf7808 */ /* 0x000fe40003000000 */
[----:B------:R-:W-:Y:S01]  /*1ed10*/  IABS R221, R221 ;  /* 0x000000dd00dd7213 */ /* 0x000fe20000000000 */
[----:B------:R-:W3:Y:S01]  /*1ed20*/  MUFU.TANH R165, R222 ;  /* 0x000000de00a57308 */ /* 0x000ee20000002400 */
[----:B------:R-:W-:Y:S01]  /*1ed30*/  IABS R169, R170 ;  /* 0x000000aa00a97213 */ /* 0x000fe20000000000 */
[----:B------:R-:W-:Y:S01]  /*1ed40*/  FMUL.FTZ R170, R171, UR4 ;  /* 0x00000004abaa7c20 */ /* 0x000fe20008410000 */
[----:B------:R-:W-:Y:S01]  /*1ed50*/  FSEL R191, R191, -INF , !P0 ;  /* 0xff800000bfbf7808 */ /* 0x000fe20004000000 */
[----:B------:R-:W-:Y:S01]  /*1ed60*/  VIADD R171, R6, 0xffffff81 ;  /* 0xffffff8106ab7836 */ /* 0x000fe20000000000 */
[----:B------:R-:W-:Y:S01]  /*1ed70*/  FSEL R206, R206, -INF , P1 ;  /* 0xff800000cece7808 */ /* 0x000fe20000800000 */
[----:B------:R-:W-:Y:S01]  /*1ed80*/  FMUL.FTZ R192, R192, UR4 ;  /* 0x00000004c0c07c20 */ /* 0x000fe20008410000 */
[C---:B------:R-:W-:Y:S01]  /*1ed90*/  ISETP.GE.AND P6, PT, R9.reuse, R236, PT ;  /* 0x000000ec0900720c */ /* 0x040fe20003fc6270 */
[----:B------:R-:W-:Y:S01]  /*1eda0*/  MUFU.TANH R170, R170 ;  /* 0x000000aa00aa7308 */ /* 0x000fe20000002400 */
[----:B------:R-:W-:Y:S01]  /*1edb0*/  ISETP.GE.AND P0, PT, R9, R234, PT ;  /* 0x000000ea0900720c */ /* 0x000fe20003f06270 */
[----:B------:R-:W-:Y:S01]  /*1edc0*/  FMUL.FTZ R193, R193, UR4 ;  /* 0x00000004c1c17c20 */ /* 0x000fe20008410000 */
[----:B------:R-:W-:Y:S01]  /*1edd0*/  ISETP.GE.AND P1, PT, R9, R235, PT ;  /* 0x000000eb0900720c */ /* 0x000fe20003f26270 */
[----:B------:R-:W-:Y:S01]  /*1ede0*/  IMAD.MOV.U32 R9, RZ, RZ, R221 ;  /* 0x000000ffff097224 */ /* 0x000fe200078e00dd */
[----:B------:R-:W-:Y:S01]  /*1edf0*/  I2FP.F32.S32 R169, R169 ;  /* 0x000000a900a97245 */ /* 0x000fe20000201400 */
[----:B------:R-:W-:Y:S01]  /*1ee00*/  FMUL.FTZ R221, R200, UR4 ;  /* 0x00000004c8dd7c20 */ /* 0x000fe20008410000 */
[----:B------:R-:W-:Y:S01]  /*1ee10*/  FSEL R206, R206, -INF , !P6 ;  /* 0xff800000cece7808 */ /* 0x000fe20007000000 */
[----:B------:R-:W-:Y:S01]  /*1ee20*/  MUFU.TANH R192, R192 ;  /* 0x000000c000c07308 */ /* 0x000fe20000002400 */
[----:B------:R-:W-:Y:S01]  /*1ee30*/  I2FP.F32.S32 R200, R9 ;  /* 0x0000000900c87245 */ /* 0x000fe20000201400 */
[----:B--2---:R-:W-:Y:S01]  /*1ee40*/  FFMA.FTZ R204, R169, -UR14, R8 ;  /* 0x8000000ea9cc7c23 */ /* 0x004fe20008010008 */
[C---:B------:R-:W-:Y:S01]  /*1ee50*/  ISETP.GE.AND P6, PT, R171.reuse, R237, PT ;  /* 0x000000edab00720c */ /* 0x040fe20003fc6270 */
[----:B------:R-:W2:Y:S01]  /*1ee60*/  LDSM.16.M88.4 R8, [R216+0xf000] ;  /* 0x00f00000d808783b */ /* 0x000ea20000000200 */
[----:B------:R-:W-:Y:S01]  /*1ee70*/  IABS R219, R219 ;  /* 0x000000db00db7213 */ /* 0x000fe20000000000 */
[----:B---3--:R-:W-:Y:S01]  /*1ee80*/  FFMA.FTZ R165, R200, -UR14, R165 ;  /* 0x8000000ec8a57c23 */ /* 0x008fe200080100a5 */
[----:B------:R-:W-:Y:S01]  /*1ee90*/  FSEL R204, R204, -INF , P1 ;  /* 0xff800000cccc7808 */ /* 0x000fe20000800000 */
[----:B------:R-:W3:Y:S01]  /*1eea0*/  MUFU.TANH R169, R221 ;  /* 0x000000dd00a97308 */ /* 0x000ee20000002400 */
[----:B------:R-:W-:Y:S01]  /*1eeb0*/  ISETP.GE.AND P1, PT, R171, R236, PT ;  /* 0x000000ecab00720c */ /* 0x000fe20003f26270 */
[----:B------:R-:W-:Y:S01]  /*1eec0*/  FMUL.FTZ R194, R194, UR4 ;  /* 0x00000004c2c27c20 */ /* 0x000fe20008410000 */
[----:B------:R-:W-:Y:S01]  /*1eed0*/  FSEL R204, R204, -INF , !P0 ;  /* 0xff800000cccc7808 */ /* 0x000fe20004000000 */
[----:B------:R-:W-:Y:S01]  /*1eee0*/  FMUL.FTZ R195, R195, UR4 ;  /* 0x00000004c3c37c20 */ /* 0x000fe20008410000 */
[----:B------:R-:W-:-:S02]  /*1eef0*/  FSEL R247, R165, -INF , P6 ;  /* 0xff800000a5f77808 */ /* 0x000fc40003000000 */
[C---:B------:R-:W-:Y:S01]  /*1ef00*/  ISETP.GE.AND P0, PT, R171.reuse, R234, PT ;  /* 0x000000eaab00720c */ /* 0x040fe20003f06270 */
[C---:B-1----:R-:W-:Y:S01]  /*1ef10*/  HMMA.16816.F32.BF16 R28, R184.reuse, R32, R28 ;  /* 0x00000020b81c723c */ /* 0x042fe2000004181c */
[----:B------:R-:W-:Y:S01]  /*1ef20*/  ISETP.GE.AND P6, PT, R171, R235, PT ;  /* 0x000000ebab00720c */ /* 0x000fe20003fc6270 */
[----:B------:R-:W-:Y:S01]  /*1ef30*/  IMAD.MOV.U32 R171, RZ, RZ, R219 ;  /* 0x000000ffffab7224 */ /* 0x000fe200078e00db */
[----:B------:R-:W-:Y:S01]  /*1ef40*/  IABS R200, R220 ;  /* 0x000000dc00c87213 */ /* 0x000fe20000000000 */
[----:B------:R-:W-:Y:S01]  /*1ef50*/  FMUL.FTZ R33, R202, UR4 ;  /* 0x00000004ca217c20 */ /* 0x000fe20008410000 */
[----:B------:R-:W1:Y:S01]  /*1ef60*/  MUFU.TANH R165, R201 ;  /* 0x000000c900a57308 */ /* 0x000e620000002400 */
[----:B------:R-:W-:Y:S01]  /*1ef70*/  FMUL.FTZ R32, R203, UR4 ;  /* 0x00000004cb207c20 */ /* 0x000fe20008410000 */
[----:B------:R-:W-:Y:S01]  /*1ef80*/  I2FP.F32.S32 R200, R200 ;  /* 0x000000c800c87245 */ /* 0x000fe20000201400 */
[----:B------:R-:W-:Y:S01]  /*1ef90*/  HMMA.16816.F32.BF16 R24, R184, R34, R24 ;  /* 0x00000022b818723c */ /* 0x000fe20000041818 */
[----:B------:R-:W-:-:S02]  /*1efa0*/  I2FP.F32.S32 R171, R171 ;  /* 0x000000ab00ab7245 */ /* 0x000fc40000201400 */
[----:B------:R-:W-:Y:S01]  /*1efb0*/  FSEL R247, R247, -INF , !P1 ;  /* 0xff800000f7f77808 */ /* 0x000fe20004800000 */
[----:B---3--:R-:W-:Y:S01]  /*1efc0*/  FFMA.FTZ R169, R200, -UR14, R169 ;  /* 0x8000000ec8a97c23 */ /* 0x008fe200080100a9 */
[----:B------:R-:W3:Y:S01]  /*1efd0*/  MUFU.TANH R33, R33 ;  /* 0x0000002100217308 */ /* 0x000ee20000002400 */
[----:B------:R-:W-:Y:S02]  /*1efe0*/  VIADD R200, R6, 0xffffff88 ;  /* 0xffffff8806c87836 */ /* 0x000fe40000000000 */
[----:B------:R-:W-:Y:S01]  /*1eff0*/  FFMA.FTZ R170, R171, -UR14, R170 ;  /* 0x8000000eabaa7c23 */ /* 0x000fe200080100aa */
[----:B------:R-:W-:Y:S02]  /*1f000*/  IABS R214, R214 ;  /* 0x000000d600d67213 */ /* 0x000fe40000000000 */
[----:B------:R-:W-:Y:S01]  /*1f010*/  IABS R171, R217 ;  /* 0x000000d900ab7213 */ /* 0x000fe20000000000 */
[----:B------:R-:W-:Y:S01]  /*1f020*/  FMUL.FTZ R30, R30, UR4 ;  /* 0x000000041e1e7c20 */ /* 0x000fe20008410000 */
[----:B------:R-:W-:Y:S01]  /*1f030*/  ISETP.GE.AND P1, PT, R200, R237, PT ;  /* 0x000000edc800720c */ /* 0x000fe20003f26270 */
[----:B------:R-:W4:Y:S01]  /*1f040*/  MUFU.TANH R32, R32 ;  /* 0x0000002000207308 */ /* 0x000f220000002400 */
[----:B------:R-:W-:Y:S01]  /*1f050*/  FSEL R170, R170, -INF , P6 ;  /* 0xff800000aaaa7808 */ /* 0x000fe20003000000 */
[----:B------:R-:W-:Y:S01]  /*1f060*/  FMUL.FTZ R29, R29, UR4 ;  /* 0x000000041d1d7c20 */ /* 0x000fe20008410000 */
[----:B------:R-:W-:-:S02]  /*1f070*/  FSEL R169, R169, -INF , P1 ;  /* 0xff800000a9a97808 */ /* 0x000fc40000800000 */
[----:B------:R-:W-:Y:S01]  /*1f080*/  FSEL R203, R170, -INF , !P0 ;  /* 0xff800000aacb7808 */ /* 0x000fe20004000000 */
[----:B------:R-:W-:Y:S01]  /*1f090*/  FMUL.FTZ R24, R24, UR4 ;  /* 0x0000000418187c20 */ /* 0x000fe20008410000 */
[C---:B------:R-:W-:Y:S01]  /*1f0a0*/  ISETP.GE.AND P6, PT, R200.reuse, R236, PT ;  /* 0x000000ecc800720c */ /* 0x040fe20003fc6270 */
[C---:B--2---:R-:W-:Y:S01]  /*1f0b0*/  HMMA.16816.F32.BF16 R20, R12.reuse, R8, R20 ;  /* 0x000000080c14723c */ /* 0x044fe20000041814 */
[----:B------:R-:W-:Y:S01]  /*1f0c0*/  ISETP.GE.AND P0, PT, R200, R234, PT ;  /* 0x000000eac800720c */ /* 0x000fe20003f06270 */
[----:B------:R-:W-:Y:S01]  /*1f0d0*/  FMUL.FTZ R8, R28, UR4 ;  /* 0x000000041c087c20 */ /* 0x000fe20008410000 */
[----:B------:R-:W-:Y:S01]  /*1f0e0*/  ISETP.GE.AND P1, PT, R200, R235, PT ;  /* 0x000000ebc800720c */ /* 0x000fe20003f26270 */
[----:B------:R-:W-:Y:S01]  /*1f0f0*/  MUFU.TANH R30, R30 ;  /* 0x0000001e001e7308 */ /* 0x000fe20000002400 */
[----:B------:R-:W-:Y:S01]  /*1f100*/  I2FP.F32.S32 R170, R214 ;  /* 0x000000d600aa7245 */ /* 0x000fe20000201400 */
[----:B------:R-:W-:Y:S01]  /*1f110*/  FMUL.FTZ R26, R26, UR4 ;  /* 0x000000041a1a7c20 */ /* 0x000fe20008410000 */
[----:B------:R-:W-:Y:S01]  /*1f120*/  I2FP.F32.S32 R200, R171 ;  /* 0x000000ab00c87245 */ /* 0x000fe20000201400 */
[----:B------:R-:W-:Y:S01]  /*1f130*/  HMMA.16816.F32.BF16 R196, R12, R10, R196 ;  /* 0x0000000a0cc4723c */ /* 0x000fe200000418c4 */
[----:B------:R-:W-:Y:S01]  /*1f140*/  IABS R211, R211 ;  /* 0x000000d300d37213 */ /* 0x000fe20000000000 */
[----:B-1----:R-:W-:Y:S01]  /*1f150*/  FFMA.FTZ R170, R170, -UR14, R165 ;  /* 0x8000000eaaaa7c23 */ /* 0x002fe200080100a5 */
[----:B------:R-:W-:-:S02]  /*1f160*/  VIADD R165, R6, 0xffffff89 ;  /* 0xffffff8906a57836 */ /* 0x000fc40000000000 */
[----:B---3--:R-:W-:Y:S01]  /*1f170*/  FFMA.FTZ R33, R200, -UR14, R33 ;  /* 0x8000000ec8217c23 */ /* 0x008fe20008010021 */
[----:B------:R-:W1:Y:S01]  /*1f180*/  MUFU.TANH R8, R8 ;  /* 0x0000000800087308 */ /* 0x000e620000002400 */
[----:B------:R-:W-:Y:S01]  /*1f190*/  FSEL R249, R169, -INF , !P6 ;  /* 0xff800000a9f97808 */ /* 0x000fe20007000000 */
[C---:B------:R-:W-:Y:S01]  /*1f1a0*/  VIADD R169, R6.reuse, 0xffffff90 ;  /* 0xffffff9006a97836 */ /* 0x040fe20000000000 */
[----:B------:R-:W-:Y:S01]  /*1f1b0*/  ISETP.GE.AND P6, PT, R165, R237, PT ;  /* 0x000000eda500720c */ /* 0x000fe20003fc6270 */
[----:B------:R-:W-:Y:S01]  /*1f1c0*/  FMUL.FTZ R11, R31, UR4 ;  /* 0x000000041f0b7c20 */ /* 0x000fe20008410000 */
[----:B------:R-:W-:Y:S01]  /*1f1d0*/  FSEL R9, R33, -INF , P1 ;  /* 0xff80000021097808 */ /* 0x000fe20000800000 */
[----:B------:R-:W-:Y:S01]  /*1f1e0*/  VIADD R10, R6, 0xffffff91 ;  /* 0xffffff91060a7836 */ /* 0x000fe20000000000 */
[----:B------:R-:W-:Y:S01]  /*1f1f0*/  I2FP.F32.S32 R33, R211 ;  /* 0x000000d300217245 */ /* 0x000fe20000201400 */
[----:B------:R-:W-:Y:S01]  /*1f200*/  MUFU.TANH R26, R26 ;  /* 0x0000001a001a7308 */ /* 0x000fe20000002400 */
[----:B------:R-:W-:Y:S01]  /*1f210*/  FSEL R251, R170, -INF , P6 ;  /* 0xff800000aafb7808 */ /* 0x000fe20003000000 */
[----:B------:R-:W-:Y:S01]  /*1f220*/  FMUL.FTZ R4, R27, UR4 ;  /* 0x000000041b047c20 */ /* 0x000fe20008410000 */
[----:B------:R-:W-:Y:S01]  /*1f230*/  IABS R28, R210 ;  /* 0x000000d2001c7213 */ /* 0x000fe20000000000 */
[----:B----4-:R-:W-:Y:S01]  /*1f240*/  FFMA.FTZ R170, R33, -UR14, R32 ;  /* 0x8000000e21aa7c23 */ /* 0x010fe20008010020 */
[----:B------:R-:W-:Y:S01]  /*1f250*/  FSEL R9, R9, -INF , !P0 ;  /* 0xff80000009097808 */ /* 0x000fe20004000000 */
[----:B------:R-:W2:Y:S01]  /*1f260*/  LDSM.16.M88.4 R32, [R215+0xf000] ;  /* 0x00f00000d720783b */ /* 0x000ea20000000200 */
[C---:B------:R-:W-:Y:S01]  /*1f270*/  ISETP.GE.AND P1, PT, R165.reuse, R236, PT ;  /* 0x000000eca500720c */ /* 0x040fe20003f26270 */
[----:B------:R-:W-:Y:S01]  /*1f280*/  MUFU.TANH R11, R11 ;  /* 0x0000000b000b7308 */ /* 0x000fe20000002400 */
[----:B------:R-:W-:Y:S01]  /*1f290*/  ISETP.GE.AND P0, PT, R165, R234, PT ;  /* 0x000000eaa500720c */ /* 0x000fe20003f06270 */
[----:B------:R-:W-:-:S04]  /*1f2a0*/  DEPBAR.LE SB0, 0x0 ;  /* 0x000080000000791a */ /* 0x000fc80000000000 */
[----:B------:R-:W-:Y:S02]  /*1f2b0*/  ISETP.GE.AND P6, PT, R165, R235, PT ;  /* 0x000000eba500720c */ /* 0x000fe40003fc6270 */
[----:B------:R-:W-:Y:S01]  /*1f2c0*/  I2FP.F32.S32 R165, R28 ;  /* 0x0000001c00a57245 */ /* 0x000fe20000201400 */
[----:B------:R-:W-:Y:S01]  /*1f2d0*/  MUFU.TANH R4, R4 ;  /* 0x0000000400047308 */ /* 0x000fe20000002400 */
[----:B------:R-:W-:Y:S02]  /*1f2e0*/  FSEL R251, R251, -INF , !P1 ;  /* 0xff800000fbfb7808 */ /* 0x000fe40004800000 */
[----:B------:R-:W-:Y:S01]  /*1f2f0*/  ISETP.GE.AND P1, PT, R169, R237, PT ;  /* 0x000000eda900720c */ /* 0x000fe20003f26270 */
[----:B-1----:R-:W-:Y:S01]  /*1f300*/  FFMA.FTZ R8, R165, -UR14, R8 ;  /* 0x8000000ea5087c23 */ /* 0x002fe20008010008 */
[----:B------:R-:W-:Y:S02]  /*1f310*/  IABS R165, R209 ;  /* 0x000000d100a57213 */ /* 0x000fe40000000000 */
[----:B------:R-:W-:Y:S01]  /*1f320*/  FSEL R171, R170, -INF , P6 ;  /* 0xff800000aaab7808 */ /* 0x000fe20003000000 */
[----:B------:R1:W3:Y:S01]  /*1f330*/  MUFU.TANH R28, R29 ;  /* 0x0000001d001c7308 */ /* 0x0002e20000002400 */
[----:B------:R-:W-:-:S02]  /*1f340*/  IABS R170, R175 ;  /* 0x000000af00aa7213 */ /* 0x000fc40000000000 */
[----:B------:R-:W-:Y:S02]  /*1f350*/  I2FP.F32.S32 R165, R165 ;  /* 0x000000a500a57245 */ /* 0x000fe40000201400 */
[----:B------:R-:W-:Y:S02]  /*1f360*/  FSEL R175, R8, -INF , P1 ;  /* 0xff80000008af7808 */ /* 0x000fe40000800000 */
[----:B------:R-:W-:Y:S01]  /*1f370*/  ISETP.GE.AND P6, PT, R169, R236, PT ;  /* 0x000000eca900720c */ /* 0x000fe20003fc6270 */
[----:B------:R-:W-:Y:S01]  /*1f380*/  FFMA.FTZ R30, R165, -UR14, R30 ;  /* 0x8000000ea51e7c23 */ /* 0x000fe2000801001e */
[----:B------:R-:W-:Y:S01]  /*1f390*/  ISETP.GE.AND P1, PT, R169, R235, PT ;  /* 0x000000eba900720c */ /* 0x000fe20003f26270 */
[----:B------:R4:W5:Y:S01]  /*1f3a0*/  MUFU.TANH R8, R24 ;  /* 0x0000001800087308 */ /* 0x0009620000002400 */
[----:B------:R-:W-:Y:S02]  /*1f3b0*/  FSEL R175, R175, -INF , !P6 ;  /* 0xff800000afaf7808 */ /* 0x000fe40007000000 */
[----:B------:R-:W-:-:S02]  /*1f3c0*/  ISETP.GE.AND P6, PT, R10, R237, PT ;  /* 0x000000ed0a00720c */ /* 0x000fc40003fc6270 */
[----:B------:R-:W-:Y:S02]  /*1f3d0*/  FSEL R30, R30, -INF , P1 ;  /* 0xff8000001e1e7808 */ /* 0x000fe40000800000 */
[----:B------:R-:W-:Y:S01]  /*1f3e0*/  ISETP.GE.AND P1, PT, R10, R236, PT ;  /* 0x000000ec0a00720c */ /* 0x000fe20003f26270 */
[----:B------:R-:W-:Y:S01]  /*1f3f0*/  MUFU.TANH R193, R193 ;  /* 0x000000c100c17308 */ /* 0x000fe20000002400 */
[----:B-1----:R-:W-:Y:S02]  /*1f400*/  FSEL R29, R171, -INF , !P0 ;  /* 0xff800000ab1d7808 */ /* 0x002fe40004000000 */
[----:B------:R-:W-:Y:S01]  /*1f410*/  ISETP.GE.AND P0, PT, R169, R234, PT ;  /* 0x000000eaa900720c */ /* 0x000fe20003f06270 */
[C---:B--2---:R-:W-:Y:S01]  /*1f420*/  HMMA.16816.F32.BF16 R20, R184.reuse, R32, R20 ;  /* 0x00000020b814723c */ /* 0x044fe20000041814 */
[----:B------:R-:W-:Y:S02]  /*1f430*/  I2FP.F32.S32 R169, R170 ;  /* 0x000000aa00a97245 */ /* 0x000fe40000201400 */
[----:B------:R-:W-:Y:S01]  /*1f440*/  FSEL R165, R30, -INF , !P0 ;  /* 0xff8000001ea57808 */ /* 0x000fe20004000000 */
[----:B------:R-:W-:Y:S01]  /*1f450*/  MUFU.TANH R194, R194 ;  /* 0x000000c200c27308 */ /* 0x000fe20000002400 */
[----:B------:R-:W-:Y:S01]  /*1f460*/  ISETP.GE.AND P0, PT, R10, R234, PT ;  /* 0x000000ea0a00720c */ /* 0x000fe20003f06270 */
[----:B---3--:R-:W-:Y:S01]  /*1f470*/  FFMA.FTZ R28, R169, -UR14, R28 ;  /* 0x8000000ea91c7c23 */ /* 0x008fe2000801001c */
[----:B----4-:R-:W-:Y:S01]  /*1f480*/  IABS R24, R208 ;  /* 0x000000d000187213 */ /* 0x010fe20000000000 */
[----:B------:R-:W-:Y:S01]  /*1f490*/  HMMA.16816.F32.BF16 R196, R184, R34, R196 ;  /* 0x00000022b8c4723c */ /* 0x000fe200000418c4 */
[----:B------:R-:W-:-:S02]  /*1f4a0*/  IABS R190, R190 ;  /* 0x000000be00be7213 */ /* 0x000fc40000000000 */
[----:B------:R-:W-:Y:S01]  /*1f4b0*/  FSEL R28, R28, -INF , P6 ;  /* 0xff8000001c1c7808 */ /* 0x000fe20003000000 */
[----:B------:R-:W-:Y:S01]  /*1f4c0*/  MUFU.TANH R195, R195 ;  /* 0x000000c300c37308 */ /* 0x000fe20000002400 */
[----:B------:R-:W-:Y:S02]  /*1f4d0*/  ISETP.GE.AND P6, PT, R10, R235, PT ;  /* 0x000000eb0a00720c */ /* 0x000fe40003fc6270 */
[----:B------:R-:W-:Y:S01]  /*1f4e0*/  I2FP.F32.S32 R10, R24 ;  /* 0x00000018000a7245 */ /* 0x000fe20000201400 */
[----:B------:R-:W-:Y:S01]  /*1f4f0*/  VIADD R24, R6, 0xffffff98 ;  /* 0xffffff9806187836 */ /* 0x000fe20000000000 */
[----:B------:R-:W-:Y:S02]  /*1f500*/  I2FP.F32.S32 R31, R190 ;  /* 0x000000be001f7245 */ /* 0x000fe40000201400 */
[----:B------:R-:W-:Y:S01]  /*1f510*/  IABS R188, R188 ;  /* 0x000000bc00bc7213 */ /* 0x000fe20000000000 */
[----:B------:R-:W-:Y:S01]  /*1f520*/  FFMA.FTZ R11, R10, -UR14, R11 ;  /* 0x8000000e0a0b7c23 */ /* 0x000fe2000801000b */
[----:B------:R-:W-:Y:S01]  /*1f530*/  FMUL.FTZ R10, R25, UR4 ;  /* 0x00000004190a7c20 */ /* 0x000fe20008410000 */
[----:B-----5:R-:W-:Y:S01]  /*1f540*/  FFMA.FTZ R8, R31, -UR14, R8 ;  /* 0x8000000e1f087c23 */ /* 0x020fe20008010008 */
[----:B------:R-:W-:Y:S01]  /*1f550*/  FSEL R201, R28, -INF , !P1 ;  /* 0xff8000001cc97808 */ /* 0x000fe20004800000 */
[----:B------:R-:W-:Y:S01]  /*1f560*/  FMUL.FTZ R20, R20, UR4 ;  /* 0x0000000414147c20 */ /* 0x000fe20008410000 */
[----:B------:R-:W-:Y:S01]  /*1f570*/  FSEL R169, R11, -INF , P6 ;  /* 0xff8000000ba97808 */ /* 0x000fe20003000000 */
[----:B------:R-:W-:Y:S01]  /*1f580*/  FMUL.FTZ R22, R22, UR4 ;  /* 0x0000000416167c20 */ /* 0x000fe20008410000 */
[----:B------:R-:W1:Y:S01]  /*1f590*/  MUFU.TANH R10, R10 ;  /* 0x0000000a000a7308 */ /* 0x000e620000002400 */
[----:B------:R-:W-:Y:S01]  /*1f5a0*/  I2FP.F32.S32 R25, R188 ;  /* 0x000000bc00197245 */ /* 0x000fe20000201400 */
[----:B------:R-:W-:Y:S01]  /*1f5b0*/  FMUL.FTZ R21, R21, UR4 ;  /* 0x0000000415157c20 */ /* 0x000fe20008410000 */
[----:B------:R-:W-:Y:S01]  /*1f5c0*/  ISETP.GE.AND P1, PT, R24, R237, PT ;  /* 0x000000ed1800720c */ /* 0x000fe20003f26270 */
[----:B------:R-:W-:Y:S01]  /*1f5d0*/  FMUL.FTZ R23, R23, UR4 ;  /* 0x0000000417177c20 */ /* 0x000fe20008410000 */
[----:B------:R-:W-:Y:S01]  /*1f5e0*/  IABS R11, R183 ;  /* 0x000000b7000b7213 */ /* 0x000fe20000000000 */
[----:B------:R-:W-:Y:S01]  /*1f5f0*/  FFMA.FTZ R25, R25, -UR14, R26 ;  /* 0x8000000e19197c23 */ /* 0x000fe2000801001a */
[----:B------:R-:W-:Y:S01]  /*1f600*/  FSEL R8, R8, -INF , P1 ;  /* 0xff80000008087808 */ /* 0x000fe20000800000 */
[----:B------:R-:W2:Y:S01]  /*1f610*/  MUFU.TANH R20, R20 ;  /* 0x0000001400147308 */ /* 0x000ea20000002400 */
[----:B------:R-:W-:Y:S01]  /*1f620*/  I2FP.F32.S32 R11, R11 ;  /* 0x0000000b000b7245 */ /* 0x000fe20000201400 */
[----:B------:R-:W-:Y:S01]  /*1f630*/  FMUL.FTZ R196, R196, UR4 ;  /* 0x00000004c4c47c20 */ /* 0x000fe20008410000 */
[----:B------:R-:W-:Y:S01]  /*1f640*/  ISETP.GE.AND P1, PT, R24, R235, PT ;  /* 0x000000eb1800720c */ /* 0x000fe20003f26270 */
[----:B------:R-:W-:Y:S01]  /*1f650*/  FMUL.FTZ R198, R198, UR4 ;  /* 0x00000004c6c67c20 */ /* 0x000fe20008410000 */
[----:B------:R-:W-:Y:S01]  /*1f660*/  FSEL R169, R169, -INF , !P0 ;  /* 0xff800000a9a97808 */ /* 0x000fe20004000000 */
[----:B------:R-:W-:Y:S01]  /*1f670*/  FMUL.FTZ R197, R197, UR4 ;  /* 0x00000004c5c57c20 */ /* 0x000fe20008410000 */
[----:B------:R-:W-:Y:S01]  /*1f680*/  FSEL R25, R25, -INF , P1 ;  /* 0xff80000019197808 */ /* 0x000fe20000800000 */
[----:B------:R-:W3:Y:S01]  /*1f690*/  MUFU.TANH R22, R22 ;  /* 0x0000001600167308 */ /* 0x000ee20000002400 */
[C---:B------:R-:W-:Y:S01]  /*1f6a0*/  ISETP.GE.AND P6, PT, R24.reuse, R236, PT ;  /* 0x000000ec1800720c */ /* 0x040fe20003fc6270 */
[----:B-1----:R-:W-:Y:S01]  /*1f6b0*/  FFMA.FTZ R10, R11, -UR14, R10 ;  /* 0x8000000e0b0a7c23 */ /* 0x002fe2000801000a */
[----:B------:R-:W-:Y:S01]  /*1f6c0*/  ISETP.GE.AND P0, PT, R24, R234, PT ;  /* 0x000000ea1800720c */ /* 0x000fe20003f06270 */
[----:B------:R-:W-:Y:S01]  /*1f6d0*/  FMUL.FTZ R199, R199, UR4 ;  /* 0x00000004c7c77c20 */ /* 0x000fe20008410000 */
[----:B------:R-:W-:-:S02]  /*1f6e0*/  ISETP.GE.AND P1, PT, R5, R237, PT ;  /* 0x000000ed0500720c */ /* 0x000fc40003f26270 */
[----:B------:R-:W-:Y:S01]  /*1f6f0*/  IABS R182, R182 ;  /* 0x000000b600b67213 */ /* 0x000fe20000000000 */
[----:B------:R-:W1:Y:S01]  /*1f700*/  MUFU.TANH R21, R21 ;  /* 0x0000001500157308 */ /* 0x000e620000002400 */
[----:B------:R-:W-:Y:S02]  /*1f710*/  FSEL R239, R8, -INF , !P6 ;  /* 0xff80000008ef7808 */ /* 0x000fe40007000000 */
[----:B------:R-:W-:Y:S02]  /*1f720*/  FSEL R171, R25, -INF , !P0 ;  /* 0xff80000019ab7808 */ /* 0x000fe40004000000 */
[----:B------:R-:W-:Y:S02]  /*1f730*/  FSEL R245, R10, -INF , P1 ;  /* 0xff8000000af57808 */ /* 0x000fe40000800000 */
[C---:B------:R-:W-:Y:S01]  /*1f740*/  ISETP.GE.AND P6, PT, R5.reuse, R236, PT ;  /* 0x000000ec0500720c */ /* 0x040fe20003fc6270 */
[----:B------:R-:W4:Y:S01]  /*1f750*/  MUFU.TANH R23, R23 ;  /* 0x0000001700177308 */ /* 0x000f220000002400 */
[----:B------:R-:W-:-:S02]  /*1f760*/  ISETP.GE.AND P0, PT, R5, R234, PT ;  /* 0x000000ea0500720c */ /* 0x000fc40003f06270 */
[----:B------:R-:W-:Y:S01]  /*1f770*/  ISETP.GE.AND P1, PT, R5, R235, PT ;  /* 0x000000eb0500720c */ /* 0x000fe20003f26270 */
[----:B------:R-:W-:Y:S01]  /*1f780*/  IMAD.MOV.U32 R5, RZ, RZ, R182 ;  /* 0x000000ffff057224 */ /* 0x000fe200078e00b6 */
[----:B------:R-:W-:Y:S02]  /*1f790*/  IABS R8, R181 ;  /* 0x000000b500087213 */ /* 0x000fe40000000000 */
[----:B------:R-:W-:Y:S01]  /*1f7a0*/  IABS R173, R173 ;  /* 0x000000ad00ad7213 */ /* 0x000fe20000000000 */
[----:B------:R-:W5:Y:S01]  /*1f7b0*/  MUFU.TANH R196, R196 ;  /* 0x000000c400c47308 */ /* 0x000f620000002400 */
[----:B------:R-:W-:Y:S02]  /*1f7c0*/  I2FP.F32.S32 R5, R5 ;  /* 0x0000000500057245 */ /* 0x000fe40000201400 */
[----:B------:R-:W-:Y:S01]  /*1f7d0*/  I2FP.F32.S32 R11, R8 ;  /* 0x00000008000b7245 */ /* 0x000fe20000201400 */
[----:B------:R-:W-:Y:S01]  /*1f7e0*/  VIADD R8, R6, 0xffffffa0 ;  /* 0xffffffa006087836 */ /* 0x000fe20000000000 */
[----:B------:R-:W-:Y:S01]  /*1f7f0*/  FSEL R245, R245, -INF , !P6 ;  /* 0xff800000f5f57808 */ /* 0x000fe20007000000 */
[----:B------:R-:W-:Y:S01]  /*1f800*/  FFMA.FTZ R4, R5, -UR14, R4 ;  /* 0x8000000e05047c23 */ /* 0x000fe20008010004 */
[----:B------:R-:W-:Y:S01]  /*1f810*/  IABS R5, R180 ;  /* 0x000000b400057213 */ /* 0x000fe20000000000 */
[----:B--2---:R-:W-:Y:S01]  /*1f820*/  FFMA.FTZ R11, R11, -UR14, R20 ;  /* 0x8000000e0b0b7c23 */ /* 0x004fe20008010014 */
[----:B------:R-:W-:Y:S01]  /*1f830*/  ISETP.GE.AND P6, PT, R8, R237, PT ;  /* 0x000000ed0800720c */ /* 0x000fe20003fc6270 */
[----:B------:R-:W2:Y:S01]  /*1f840*/  MUFU.TANH R198, R198 ;  /* 0x000000c600c67308 */ /* 0x000ea20000002400 */
[----:B------:R-:W-:Y:S01]  /*1f850*/  FSEL R10, R4, -INF , P1 ;  /* 0xff800000040a7808 */ /* 0x000fe20000800000 */
[----:B------:R-:W-:Y:S01]  /*1f860*/  IMAD.MOV.U32 R4, RZ, RZ, R173 ;  /* 0x000000ffff047224 */ /* 0x000fe200078e00ad */
[----:B------:R-:W-:-:S02]  /*1f870*/  I2FP.F32.S32 R5, R5 ;  /* 0x0000000500057245 */ /* 0x000fc40000201400 */
[----:B------:R-:W-:Y:S02]  /*1f880*/  FSEL R173, R10, -INF , !P0 ;  /* 0xff8000000aad7808 */ /* 0x000fe40004000000 */
[----:B------:R-:W-:Y:S01]  /*1f890*/  FSEL R11, R11, -INF , P6 ;  /* 0xff8000000b0b7808 */ /* 0x000fe20003000000 */
[----:B---3--:R-:W-:Y:S01]  /*1f8a0*/  FFMA.FTZ R5, R5, -UR14, R22 ;  /* 0x8000000e05057c23 */ /* 0x008fe20008010016 */
[C---:B------:R-:W-:Y:S01]  /*1f8b0*/  ISETP.GE.AND P1, PT, R8.reuse, R236, PT ;  /* 0x000000ec0800720c */ /* 0x040fe20003f26270 */
[----:B------:R-:W3:Y:S01]  /*1f8c0*/  MUFU.TANH R197, R197 ;  /* 0x000000c500c57308 */ /* 0x000ee20000002400 */
[C---:B------:R-:W-:Y:S02]  /*1f8d0*/  ISETP.GE.AND P0, PT, R8.reuse, R234, PT ;  /* 0x000000ea0800720c */ /* 0x040fe40003f06270 */
[----:B------:R-:W-:Y:S02]  /*1f8e0*/  I2FP.F32.S32 R4, R4 ;  /* 0x0000000400047245 */ /* 0x000fe40000201400 */
[----:B------:R-:W-:Y:S01]  /*1f8f0*/  ISETP.GE.AND P6, PT, R8, R235, PT ;  /* 0x000000eb0800720c */ /* 0x000fe20003fc6270 */
[----:B------:R-:W-:Y:S01]  /*1f900*/  VIADD R8, R6, 0xffffffa1 ;  /* 0xffffffa106087836 */ /* 0x000fe20000000000 */
[----:B------:R-:W-:Y:S01]  /*1f910*/  IABS R179, R179 ;  /* 0x000000b300b37213 */ /* 0x000fe20000000000 */
[----:B-1----:R-:W-:Y:S01]  /*1f920*/  FFMA.FTZ R4, R4, -UR14, R21 ;  /* 0x8000000e04047c23 */ /* 0x002fe20008010015 */
[----:B------:R-:W-:Y:S01]  /*1f930*/  FSEL R229, R11, -INF , !P1 ;  /* 0xff8000000be57808 */ /* 0x000fe20004800000 */
[----:B------:R-:W1:Y:S01]  /*1f940*/  MUFU.TANH R199, R199 ;  /* 0x000000c700c77308 */ /* 0x000e620000002400 */
[----:B------:R-:W-:-:S02]  /*1f950*/  IABS R177, R177 ;  /* 0x000000b100b17213 */ /* 0x000fc40000000000 */
[----:B------:R-:W-:Y:S02]  /*1f960*/  FSEL R5, R5, -INF , P6 ;  /* 0xff80000005057808 */ /* 0x000fe40003000000 */
[----:B------:R-:W-:Y:S02]  /*1f970*/  I2FP.F32.S32 R10, R179 ;  /* 0x000000b3000a7245 */ /* 0x000fe40000201400 */
[----:B------:R-:W-:Y:S02]  /*1f980*/  ISETP.GE.AND P1, PT, R8, R237, PT ;  /* 0x000000ed0800720c */ /* 0x000fe40003f26270 */
[----:B------:R-:W-:Y:S01]  /*1f990*/  FSEL R183, R5, -INF , !P0 ;  /* 0xff80000005b77808 */ /* 0x000fe20004000000 */
[----:B----4-:R-:W-:Y:S01]  /*1f9a0*/  FFMA.FTZ R10, R10, -UR14, R23 ;  /* 0x8000000e0a0a7c23 */ /* 0x010fe20008010017 */
[----:B------:R-:W-:Y:S01]  /*1f9b0*/  I2FP.F32.S32 R177, R177 ;  /* 0x000000b100b17245 */ /* 0x000fe20000201400 */
[----:B------:R-:W-:Y:S01]  /*1f9c0*/  VIADD R5, R6, 0xffffffa8 ;  /* 0xffffffa806057836 */ /* 0x000fe20000000000 */
[----:B------:R-:W-:-:S02]  /*1f9d0*/  ISETP.GE.AND P6, PT, R8, R236, PT ;  /* 0x000000ec0800720c */ /* 0x000fc40003fc6270 */
[----:B------:R-:W-:Y:S01]  /*1f9e0*/  FSEL R4, R4, -INF , P1 ;  /* 0xff80000004047808 */ /* 0x000fe20000800000 */
[----:B-----5:R-:W-:Y:S01]  /*1f9f0*/  FFMA.FTZ R177, R177, -UR14, R196 ;  /* 0x8000000eb1b17c23 */ /* 0x020fe200080100c4 */
[----:B------:R-:W-:Y:S02]  /*1fa00*/  ISETP.GE.AND P1, PT, R8, R235, PT ;  /* 0x000000eb0800720c */ /* 0x000fe40003f26270 */
[----:B------:R-:W-:Y:S01]  /*1fa10*/  FSEL R225, R4, -INF , !P6 ;  /* 0xff80000004e17808 */ /* 0x000fe20007000000 */
[----:B------:R-:W-:Y:S01]  /*1fa20*/  VIADD R4, R6, 0xffffffa9 ;  /* 0xffffffa906047836 */ /* 0x000fe20000000000 */
[----:B------:R-:W-:Y:S02]  /*1fa30*/  ISETP.GE.AND P0, PT, R8, R234, PT ;  /* 0x000000ea0800720c */ /* 0x000fe40003f06270 */
[----:B------:R-:W-:Y:S02]  /*1fa40*/  ISETP.GE.AND P6, PT, R5, R237, PT ;  /* 0x000000ed0500720c */ /* 0x000fe40003fc6270 */
[----:B------:R-:W-:-:S02]  /*1fa50*/  FSEL R10, R10, -INF , P1 ;  /* 0xff8000000a0a7808 */ /* 0x000fc40000800000 */
[----:B------:R-:W-:Y:S02]  /*1fa60*/  IABS R178, R178 ;  /* 0x000000b200b27213 */ /* 0x000fe40000000000 */
[----:B------:R-:W-:Y:S02]  /*1fa70*/  FSEL R181, R10, -INF , !P0 ;  /* 0xff8000000ab57808 */ /* 0x000fe40004000000 */
[----:B------:R-:W-:Y:S02]  /*1fa80*/  FSEL R177, R177, -INF , P6 ;  /* 0xff800000b1b17808 */ /* 0x000fe40003000000 */
[C---:B------:R-:W-:Y:S02]  /*1fa90*/  ISETP.GE.AND P1, PT, R5.reuse, R236, PT ;  /* 0x000000ec0500720c */ /* 0x040fe40003f26270 */
[C---:B------:R-:W-:Y:S02]  /*1faa0*/  ISETP.GE.AND P0, PT, R5.reuse, R234, PT ;  /* 0x000000ea0500720c */ /* 0x040fe40003f06270 */
[----:B------:R-:W-:-:S02]  /*1fab0*/  ISETP.GE.AND P6, PT, R5, R235, PT ;  /* 0x000000eb0500720c */ /* 0x000fc40003fc6270 */
[----:B------:R-:W-:Y:S02]  /*1fac0*/  IABS R174, R174 ;  /* 0x000000ae00ae7213 */ /* 0x000fe40000000000 */
[----:B------:R-:W-:Y:S02]  /*1fad0*/  I2FP.F32.S32 R5, R178 ;  /* 0x000000b200057245 */ /* 0x000fe40000201400 */
[----:B------:R-:W-:Y:S02]  /*1fae0*/  I2FP.F32.S32 R174, R174 ;  /* 0x000000ae00ae7245 */ /* 0x000fe40000201400 */
[----:B------:R-:W-:Y:S01]  /*1faf0*/  IABS R176, R176 ;  /* 0x000000b000b07213 */ /* 0x000fe20000000000 */
[----:B--2---:R-:W-:Y:S01]  /*1fb00*/  FFMA.FTZ R5, R5, -UR14, R198 ;  /* 0x8000000e05057c23 */ /* 0x004fe200080100c6 */
[----:B------:R-:W-:Y:S01]  /*1fb10*/  FSEL R223, R177, -INF , !P1 ;  /* 0xff800000b1df7808 */ /* 0x000fe20004800000 */
[----:B---3--:R-:W-:Y:S01]  /*1fb20*/  FFMA.FTZ R174, R174, -UR14, R197 ;  /* 0x8000000eaeae7c23 */ /* 0x008fe200080100c5 */
[----:B------:R-:W-:-:S02]  /*1fb30*/  ISETP.GE.AND P1, PT, R4, R237, PT ;  /* 0x000000ed0400720c */ /* 0x000fc40003f26270 */
[----:B------:R-:W-:Y:S02]  /*1fb40*/  FSEL R5, R5, -INF , P6 ;  /* 0xff80000005057808 */ /* 0x000fe40003000000 */
[----:B------:R-:W-:Y:S02]  /*1fb50*/  IABS R19, R19 ;  /* 0x0000001300137213 */ /* 0x000fe40000000000 */
[----:B------:R-:W-:Y:S02]  /*1fb60*/  I2FP.F32.S32 R176, R176 ;  /* 0x000000b000b07245 */ /* 0x000fe40000201400 */
[----:B------:R-:W-:Y:S02]  /*1fb70*/  FSEL R179, R5, -INF , !P0 ;  /* 0xff80000005b37808 */ /* 0x000fe40004000000 */
[----:B------:R-:W-:Y:S01]  /*1fb80*/  FSEL R174, R174, -INF , P1 ;  /* 0xff800000aeae7808 */ /* 0x000fe20000800000 */
[----:B-1----:R-:W-:Y:S01]  /*1fb90*/  FFMA.FTZ R176, R176, -UR14, R199 ;  /* 0x8000000eb0b07c23 */ /* 0x002fe200080100c7 */
[----:B------:R-:W-:-:S02]  /*1fba0*/  ISETP.GE.AND P6, PT, R4, R236, PT ;  /* 0x000000ec0400720c */ /* 0x000fc40003fc6270 */
[C---:B------:R-:W-:Y:S02]  /*1fbb0*/  ISETP.GE.AND P0, PT, R4.reuse, R234, PT ;  /* 0x000000ea0400720c */ /* 0x040fe40003f06270 */
[----:B------:R-:W-:Y:S02]  /*1fbc0*/  I2FP.F32.S32 R19, R19 ;  /* 0x0000001300137245 */ /* 0x000fe40000201400 */
[----:B------:R-:W-:Y:S01]  /*1fbd0*/  ISETP.GE.AND P1, PT, R4, R235, PT ;  /* 0x000000eb0400720c */ /* 0x000fe20003f26270 */
[----:B------:R-:W-:Y:S01]  /*1fbe0*/  VIADD R4, R6, 0xffffffb0 ;  /* 0xffffffb006047836 */ /* 0x000fe20000000000 */
[----:B------:R-:W-:Y:S01]  /*1fbf0*/  FSEL R221, R174, -INF , !P6 ;  /* 0xff800000aedd7808 */ /* 0x000fe20007000000 */
[----:B------:R-:W-:Y:S01]  /*1fc00*/  FFMA.FTZ R19, R19, -UR14, R192 ;  /* 0x8000000e13137c23 */ /* 0x000fe200080100c0 */
[----:B------:R-:W-:Y:S02]  /*1fc10*/  FSEL R176, R176, -INF , P1 ;  /* 0xff800000b0b07808 */ /* 0x000fe40000800000 */
[----:B------:R-:W-:-:S02]  /*1fc20*/  ISETP.GE.AND P6, PT, R4, R237, PT ;  /* 0x000000ed0400720c */ /* 0x000fc40003fc6270 */
[----:B------:R-:W-:Y:S02]  /*1fc30*/  IABS R7, R7 ;  /* 0x0000000700077213 */ /* 0x000fe40000000000 */
[----:B------:R-:W-:Y:S02]  /*1fc40*/  IABS R172, R172 ;  /* 0x000000ac00ac7213 */ /* 0x000fe40000000000 */
[----:B------:R-:W-:Y:S02]  /*1fc50*/  FSEL R177, R176, -INF , !P0 ;  /* 0xff800000b0b17808 */ /* 0x000fe40004000000 */
[----:B------:R-:W-:Y:S02]  /*1fc60*/  FSEL R19, R19, -INF , P6 ;  /* 0xff80000013137808 */ /* 0x000fe40003000000 */
[C---:B------:R-:W-:Y:S02]  /*1fc70*/  ISETP.GE.AND P1, PT, R4.reuse, R236, PT ;  /* 0x000000ec0400720c */ /* 0x040fe40003f26270 */
[----:B------:R-:W-:-:S02]  /*1fc80*/  ISETP.GE.AND P0, PT, R4, R234, PT ;  /* 0x000000ea0400720c */ /* 0x000fc40003f06270 */
        /* <DEDUP_REMOVED lines=39> */
[----:B------:R-:W-:Y:S01]  /*1ff00*/  UIADD3 UR4, UPT, UPT, UR22, -0x1, URZ ;  /* 0xffffffff16047890 */ /* 0x000fe2000fffe0ff */
[----:B------:R-:W2:Y:S03]  /*1ff10*/  LDCU.64 UR8, c[0x0][0x3b8] ;  /* 0x00007700ff0877ac */ /* 0x000ea60008000a00 */
        /* <DEDUP_REMOVED lines=64> */
.L_x_7407:
        /* <DEDUP_REMOVED lines=8> */
.L_x_7408:
        /* <DEDUP_REMOVED lines=95> */
.L_x_7406:
[----:B------:R-:W-:Y:S01]  /*20990*/  FMNMX3.FTZ R8, R164, R189, R247, !PT ;  /* 0x000000bda4087276 */ /* 0x000fe200078100f7 */
[----:B---3--:R-:W1:Y:S01]  /*209a0*/  S2R R4, SR_TID.X ;  /* 0x0000000000047919 */ /* 0x008e620000002100 */
[----:B------:R-:W-:Y:S01]  /*209b0*/  FMNMX3.FTZ R6, R3, R191, R203, !PT ;  /* 0x000000bf03067276 */ /* 0x000fe200078100cb */
[----:B------:R-:W2:Y:S01]  /*209c0*/  LDCU UR4, c[0x0][0x45c] ;  /* 0x00008b80ff0477ac */ /* 0x000ea20008000800 */
[----:B------:R-:W-:Y:S01]  /*209d0*/  FMNMX3.FTZ R8, R8, R249, R251, !PT ;  /* 0x000000f908087276 */ /* 0x000fe200078100fb */
[----:B------:R-:W-:Y:S01]  /*209e0*/  LDSM.16.MT88.4 R12, [R218+0x10000] ;  /* 0x01000000da0c783b */ /* 0x000fe20000004200 */
        /* <DEDUP_REMOVED lines=482> */
.L_x_7403:
[----:B------:R-:W-:-:S12]  /*22810*/  UIADD3 UR22, UPT, UPT, UR30, -0x1, URZ ;  /* 0xffffffff1e167890 */ /* 0x000fd8000fffe0ff */
.L_x_7409:
        /* <DEDUP_REMOVED lines=48> */
.L_x_7414:
        /* <DEDUP_REMOVED lines=45> */
[----:B----4-:R-:W-:Y:S04]  /*22df0*/  UMOV UR26, UR10 ;  /* 0x0000000a001a7c82 */ /* 0x010fe80008000000 */
[----:B------:R-:W-:Y:S05]  /*22e00*/  IMAD.U32 R12, RZ, RZ, UR20 ;  /* 0x00000014ff0c7e24 */ /* 0x000fea000f8e00ff */
        /* <DEDUP_REMOVED lines=41> */
[----:B-1----:R-:W2:Y:S02]  /*230a0*/  LDG.E R10, desc[UR24][R14.64] ;  /* 0x000000180e0a7981 */ /* 0x002ea4000c1e1900 */
        /* <DEDUP_REMOVED lines=15> */
.L_x_7411:
        /* <DEDUP_REMOVED lines=456> */
.L_x_7413:
        /* <DEDUP_REMOVED lines=93> */
.L_x_7412:
        /* <DEDUP_REMOVED lines=10> */
[C---:B------:R-:W-:Y:S02]  /*25490*/  ISETP.GE.AND P5, PT, R22.reuse, R235, PT ;  /* 0x000000eb1600720c */ /* 0x040fe40003fa6270 */
[C---:B------:R-:W-:Y:S02]  /*254a0*/  ISETP.GE.AND P4, PT, R22.reuse, R237, PT ;  /* 0x000000ed1600720c */ /* 0x040fe40003f86270 */
        /* <DEDUP_REMOVED lines=11> */
[----:B------:R-:W-:Y:S02]  /*25560*/  FSEL R19, R168, -INF , P4 ;  /* 0xff800000a8137808 */ /* 0x000fe40002000000 */
[----:B------:R-:W-:Y:S02]  /*25570*/  FSEL R170, R170, -INF , P5 ;  /* 0xff800000aaaa7808 */ /* 0x000fe40002800000 */
[----:B------:R-:W-:Y:S02]  /*25580*/  IABS R22, R22 ;  /* 0x0000001600167213 */ /* 0x000fe40000000000 */
[C---:B------:R-:W-:Y:S02]  /*25590*/  ISETP.GE.AND P4, PT, R11.reuse, R234, PT ;  /* 0x000000ea0b00720c */ /* 0x040fe40003f86270 */
[C---:B------:R-:W-:Y:S02]  /*255a0*/  ISETP.GE.AND P3, PT, R11.reuse, R237, PT ;  /* 0x000000ed0b00720c */ /* 0x040fe40003f66270 */
[C---:B------:R-:W-:Y:S02]  /*255b0*/  ISETP.GE.AND P1, PT, R11.reuse, R235, PT ;  /* 0x000000eb0b00720c */ /* 0x040fe40003f26270 */
        /* <DEDUP_REMOVED lines=56> */
[----:B------:R-:W-:Y:S02]  /*25940*/  FSEL R169, R169, -INF , P3 ;  /* 0xff800000a9a97808 */ /* 0x000fe40001800000 */
[----:B------:R-:W-:Y:S02]  /*25950*/  IABS R11, R11 ;  /* 0x0000000b000b7213 */ /* 0x000fe40000000000 */
[----:B------:R-:W-:Y:S02]  /*25960*/  I2FP.F32.S32 R24, R24 ;  /* 0x0000001800187245 */ /* 0x000fe40000201400 */
[----:B------:R-:W-:Y:S02]  /*25970*/  ISETP.GE.AND P3, PT, R27, R237, PT ;  /* 0x000000ed1b00720c */ /* 0x000fe40003f66270 */
[----:B------:R-:W-:Y:S01]  /*25980*/  FSEL R171, R171, -INF , P1 ;  /* 0xff800000abab7808 */ /* 0x000fe20000800000 */
[----:B------:R-:W-:Y:S01]  /*25990*/  FFMA.FTZ R181, R24, -UR14, R181 ;  /* 0x8000000e18b57c23 */ /* 0x000fe200080100b5 */
[----:B------:R-:W-:Y:S02]  /*259a0*/  IABS R22, R22 ;  /* 0x0000001600167213 */ /* 0x000fe40000000000 */
[----:B------:R-:W-:Y:S02]  /*259b0*/  I2FP.F32.S32 R23, R23 ;  /* 0x0000001700177245 */ /* 0x000fe40000201400 */
[----:B------:R-:W-:Y:S02]  /*259c0*/  ISETP.GE.AND P1, PT, R26, R237, PT ;  /* 0x000000ed1a00720c */ /* 0x000fe40003f26270 */
[----:B------:R-:W-:Y:S01]  /*259d0*/  I2FP.F32.S32 R11, R11 ;  /* 0x0000000b000b7245 */ /* 0x000fe20000201400 */
[C---:B------:R-:W-:Y:S01]  /*259e0*/  FFMA.FTZ R211, R23.reuse, -UR14, R20 ;  /* 0x8000000e17d37c23 */ /* 0x040fe20008010014 */
[----:B------:R-:W-:Y:S01]  /*259f0*/  I2FP.F32.S32 R22, R22 ;  /* 0x0000001600167245 */ /* 0x000fe20000201400 */
[----:B------:R-:W-:Y:S01]  /*25a00*/  FFMA.FTZ R183, R23, -UR14, R183 ;  /* 0x8000000e17b77c23 */ /* 0x000fe200080100b7 */
[----:B------:R-:W-:Y:S01]  /*25a10*/  FSEL R164, R164, -INF , P3 ;  /* 0xff800000a4a47808 */ /* 0x000fe20001800000 */
[----:B------:R-:W-:Y:S01]  /*25a20*/  FFMA.FTZ R180, R11, -UR14, R180 ;  /* 0x8000000e0bb47c23 */ /* 0x000fe200080100b4 */
[-C--:B------:R-:W-:Y:S01]  /*25a30*/  ISETP.GE.AND P3, PT, R27, R235.reuse, PT ;  /* 0x000000eb1b00720c */ /* 0x080fe20003f66270 */
[C---:B------:R-:W-:Y:S01]  /*25a40*/  FFMA.FTZ R197, R22.reuse, -UR14, R9 ;  /* 0x8000000e16c57c23 */ /* 0x040fe20008010009 */
[----:B------:R-:W-:Y:S01]  /*25a50*/  FSEL R24, R165, -INF , P1 ;  /* 0xff800000a5187808 */ /* 0x000fe20000800000 */
[----:B------:R-:W-:Y:S01]  /*25a60*/  FFMA.FTZ R166, R22, -UR14, R166 ;  /* 0x8000000e16a67c23 */ /* 0x000fe200080100a6 */
[C---:B------:R-:W-:Y:S02]  /*25a70*/  IADD3 R25, PT, PT, R239.reuse, -0x10, RZ ;  /* 0xfffffff0ef197810 */ /* 0x040fe40007ffe0ff */
        /* <DEDUP_REMOVED lines=8> */
[----:B------:R-:W-:Y:S02]  /*25b00*/  FSEL R199, R13, -INF , P1 ;  /* 0xff8000000dc77808 */ /* 0x000fe40000800000 */
[----:B------:R-:W-:Y:S02]  /*25b10*/  IADD3 R22, PT, PT, R239, -0x8, RZ ;  /* 0xfffffff8ef167810 */ /* 0x000fe40007ffe0ff */
[----:B------:R-:W-:Y:S02]  /*25b20*/  ISETP.GE.AND P1, PT, R23, R235, PT ;  /* 0x000000eb1700720c */ /* 0x000fe40003f26270 */
[----:B------:R-:W-:Y:S02]  /*25b30*/  FSEL R14, R14, -INF , P3 ;  /* 0xff8000000e0e7808 */ /* 0x000fe40001800000 */
[-C--:B------:R-:W-:Y:S02]  /*25b40*/  ISETP.GE.AND P3, PT, R22, R237.reuse, PT ;  /* 0x000000ed1600720c */ /* 0x080fe40003f66270 */
[----:B------:R-:W-:Y:S02]  /*25b50*/  FSEL R201, R15, -INF , P1 ;  /* 0xff8000000fc97808 */ /* 0x000fe40000800000 */
[----:B------:R-:W-:Y:S02]  /*25b60*/  IADD3 R28, PT, PT, R240, -0x39, RZ ;  /* 0xffffffc7f01c7810 */ /* 0x000fe40007ffe0ff */
[----:B------:R-:W-:Y:S02]  /*25b70*/  ISETP.GE.AND P1, PT, R21, R237, PT ;  /* 0x000000ed1500720c */ /* 0x000fe40003f26270 */
[----:B------:R-:W-:Y:S02]  /*25b80*/  FSEL R179, R4, -INF , P3 ;  /* 0xff80000004b37808 */ /* 0x000fe40001800000 */
[----:B------:R-:W-:Y:S02]  /*25b90*/  IABS R28, R28 ;  /* 0x0000001c001c7213 */ /* 0x000fe40000000000 */
[-C--:B------:R-:W-:Y:S02]  /*25ba0*/  ISETP.GE.AND P3, PT, R22, R235.reuse, PT ;  /* 0x000000eb1600720c */ /* 0x080fe40003f66270 */
[----:B------:R-:W-:Y:S02]  /*25bb0*/  FSEL R177, R5, -INF , P1 ;  /* 0xff80000005b17808 */ /* 0x000fe40000800000 */
[----:B------:R-:W-:Y:S02]  /*25bc0*/  IADD3 R20, PT, PT, R239, 0x1, RZ ;  /* 0x00000001ef147810 */ /* 0x000fe40007ffe0ff */
[----:B------:R-:W-:Y:S02]  /*25bd0*/  ISETP.GE.AND P1, PT, R21, R235, PT ;  /* 0x000000eb1500720c */ /* 0x000fe40003f26270 */
[----:B------:R-:W-:Y:S02]  /*25be0*/  I2FP.F32.S32 R165, R28 ;  /* 0x0000001c00a57245 */ /* 0x000fe40000201400 */
[----:B------:R-:W-:Y:S02]  /*25bf0*/  FSEL R16, R16, -INF , P3 ;  /* 0xff80000010107808 */ /* 0x000fe40001800000 */
[-C--:B------:R-:W-:Y:S01]  /*25c00*/  ISETP.GE.AND P3, PT, R20, R237.reuse, PT ;  /* 0x000000ed1400720c */ /* 0x080fe20003f66270 */
[----:B------:R-:W-:Y:S01]  /*25c10*/  FFMA.FTZ R195, R165, -UR14, R8 ;  /* 0x8000000ea5c37c23 */ /* 0x000fe20008010008 */
[----:B------:R-:W-:Y:S01]  /*25c20*/  FSEL R173, R17, -INF , P1 ;  /* 0xff80000011ad7808 */ /* 0x000fe20000800000 */
[----:B------:R-:W-:Y:S01]  /*25c30*/  FFMA.FTZ R165, R165, -UR14, R10 ;  /* 0x8000000ea5a57c23 */ /* 0x000fe2000801000a */
[----:B------:R-:W-:Y:S02]  /*25c40*/  ISETP.GE.AND P1, PT, R239, R237, PT ;  /* 0x000000edef00720c */ /* 0x000fe40003f26270 */
[----:B------:R-:W-:Y:S02]  /*25c50*/  FSEL R229, R3, -INF , P3 ;  /* 0xff80000003e57808 */ /* 0x000fe40001800000 */
[----:B------:R-:W-:Y:S01]  /*25c60*/  FSEL R245, R6, -INF , P1 ;  /* 0xff80000006f57808 */ /* 0x000fe20000800000 */
[C---:B------:R-:W-:Y:S01]  /*25c70*/  VIADD R6, R239.reuse, 0x11 ;  /* 0x00000011ef067836 */ /* 0x040fe20000000000 */
[CC--:B------:R-:W-:Y:S02]  /*25c80*/  ISETP.GE.AND P3, PT, R239.reuse, R235.reuse, PT ;  /* 0x000000ebef00720c */ /* 0x0c0fe40003f66270 */
[----:B------:R-:W-:Y:S02]  /*25c90*/  ISETP.GE.AND P1, PT, R20, R235, PT ;  /* 0x000000eb1400720c */ /* 0x000fe40003f26270 */
[C---:B------:R-:W-:Y:S02]  /*25ca0*/  IADD3 R10, PT, PT, R239.reuse, 0x9, RZ ;  /* 0x00000009ef0a7810 */ /* 0x040fe40007ffe0ff */
[----:B------:R-:W-:Y:S02]  /*25cb0*/  IADD3 R12, PT, PT, R239, 0x8, RZ ;  /* 0x00000008ef0c7810 */ /* 0x000fe40007ffe0ff */
[----:B------:R-:W-:Y:S02]  /*25cc0*/  FSEL R223, R7, -INF , P3 ;  /* 0xff80000007df7808 */ /* 0x000fe40001800000 */
[----:B------:R-:W-:Y:S02]  /*25cd0*/  FSEL R18, R18, -INF , P1 ;  /* 0xff80000012127808 */ /* 0x000fe40000800000 */
[-C--:B------:R-:W-:Y:S02]  /*25ce0*/  ISETP.GE.AND P3, PT, R10, R237.reuse, PT ;  /* 0x000000ed0a00720c */ /* 0x080fe40003f66270 */
[----:B------:R-:W-:Y:S02]  /*25cf0*/  ISETP.GE.AND P1, PT, R12, R237, PT ;  /* 0x000000ed0c00720c */ /* 0x000fe40003f26270 */
[----:B------:R-:W-:Y:S02]  /*25d00*/  FSEL R211, R211, -INF , P3 ;  /* 0xff800000d3d37808 */ /* 0x000fe40001800000 */
[----:B------:R-:W-:Y:S02]  /*25d10*/  FSEL R225, R225, -INF , P1 ;  /* 0xff800000e1e17808 */ /* 0x000fe40000800000 */
[-C--:B------:R-:W-:Y:S02]  /*25d20*/  ISETP.GE.AND P3, PT, R10, R235.reuse, PT ;  /* 0x000000eb0a00720c */ /* 0x080fe40003f66270 */
[----:B------:R-:W-:Y:S02]  /*25d30*/  ISETP.GE.AND P1, PT, R12, R235, PT ;  /* 0x000000eb0c00720c */ /* 0x000fe40003f26270 */
[----:B------:R-:W-:Y:S02]  /*25d40*/  IADD3 R8, PT, PT, R239, 0x10, RZ ;  /* 0x00000010ef087810 */ /* 0x000fe40007ffe0ff */
[----:B------:R-:W-:Y:S02]  /*25d50*/  FSEL R15, R170, -INF , !P0 ;  /* 0xff800000aa0f7808 */ /* 0x000fe40004000000 */
[----:B------:R-:W-:Y:S02]  /*25d60*/  FSEL R207, R207, -INF , P3 ;  /* 0xff800000cfcf7808 */ /* 0x000fe40001800000 */
[----:B------:R-:W-:Y:S02]  /*25d70*/  ISETP.GE.AND P0, PT, R6, R237, PT ;  /* 0x000000ed0600720c */ /* 0x000fe40003f06270 */
[----:B------:R-:W-:Y:S02]  /*25d80*/  FSEL R209, R209, -INF , P1 ;  /* 0xff800000d1d17808 */ /* 0x000fe40000800000 */
[C---:B------:R-:W-:Y:S02]  /*25d90*/  ISETP.GE.AND P3, PT, R8.reuse, R235, PT ;  /* 0x000000eb0800720c */ /* 0x040fe40003f66270 */
[C---:B------:R-:W-:Y:S02]  /*25da0*/  IADD3 R3, PT, PT, R239.reuse, 0x19, RZ ;  /* 0x00000019ef037810 */ /* 0x040fe40007ffe0ff */
[----:B------:R-:W-:Y:S02]  /*25db0*/  IADD3 R4, PT, PT, R239, 0x18, RZ ;  /* 0x00000018ef047810 */ /* 0x000fe40007ffe0ff */
[-C--:B------:R-:W-:Y:S02]  /*25dc0*/  ISETP.GE.AND P1, PT, R8, R237.reuse, PT ;  /* 0x000000ed0800720c */ /* 0x080fe40003f26270 */
[----:B------:R-:W-:Y:S02]  /*25dd0*/  FSEL R193, R193, -INF , P3 ;  /* 0xff800000c1c17808 */ /* 0x000fe40001800000 */
[----:B------:R-:W-:Y:S02]  /*25de0*/  FSEL R195, R195, -INF , P0 ;  /* 0xff800000c3c37808 */ /* 0x000fe40000000000 */
[-C--:B------:R-:W-:Y:S02]  /*25df0*/  ISETP.GE.AND P3, PT, R3, R237.reuse, PT ;  /* 0x000000ed0300720c */ /* 0x080fe40003f66270 */
[----:B------:R-:W-:Y:S02]  /*25e00*/  FSEL R197, R197, -INF , P1 ;  /* 0xff800000c5c57808 */ /* 0x000fe40000800000 */
[----:B------:R-:W-:Y:S02]  /*25e10*/  ISETP.GE.AND P0, PT, R4, R237, PT ;  /* 0x000000ed0400720c */ /* 0x000fe40003f06270 */
[-C--:B------:R-:W-:Y:S02]  /*25e20*/  ISETP.GE.AND P1, PT, R6, R235.reuse, PT ;  /* 0x000000eb0600720c */ /* 0x080fe40003f26270 */
[----:B------:R-:W-:Y:S02]  /*25e30*/  FSEL R181, R181, -INF , P0 ;  /* 0xff800000b5b57808 */ /* 0x000fe40000000000 */
[----:B------:R-:W-:Y:S02]  /*25e40*/  FSEL R180, R180, -INF , P3 ;  /* 0xff800000b4b47808 */ /* 0x000fe40001800000 */
[----:B------:R-:W-:Y:S02]  /*25e50*/  FSEL R183, R183, -INF , P1 ;  /* 0xff800000b7b77808 */ /* 0x000fe40000800000 */
[-C--:B------:R-:W-:Y:S02]  /*25e60*/  ISETP.GE.AND P0, PT, R3, R235.reuse, PT ;  /* 0x000000eb0300720c */ /* 0x080fe40003f06270 */
[-C--:B------:R-:W-:Y:S02]  /*25e70*/  ISETP.GE.AND P3, PT, R27, R236.reuse, PT ;  /* 0x000000ec1b00720c */ /* 0x080fe40003f66270 */
[----:B------:R-:W-:Y:S02]  /*25e80*/  ISETP.GE.AND P1, PT, R4, R235, PT ;  /* 0x000000eb0400720c */ /* 0x000fe40003f26270 */
[----:B------:R-:W-:Y:S02]  /*25e90*/  FSEL R7, R164, -INF , !P3 ;  /* 0xff800000a4077808 */ /* 0x000fe40005800000 */
[----:B------:R-:W-:Y:S02]  /*25ea0*/  FSEL R165, R165, -INF , P0 ;  /* 0xff800000a5a57808 */ /* 0x000fe40000000000 */
[----:B------:R-:W-:Y:S02]  /*25eb0*/  FSEL R13, R171, -INF , !P4 ;  /* 0xff800000ab0d7808 */ /* 0x000fe40006000000 */
[-C--:B------:R-:W-:Y:S02]  /*25ec0*/  ISETP.GE.AND P3, PT, R23, R236.reuse, PT ;  /* 0x000000ec1700720c */ /* 0x080fe40003f66270 */
[----:B------:R-:W-:Y:S02]  /*25ed0*/  ISETP.GE.AND P0, PT, R26, R236, PT ;  /* 0x000000ec1a00720c */ /* 0x000fe40003f06270 */
[----:B------:R-:W-:Y:S02]  /*25ee0*/  FSEL R166, R166, -INF , P1 ;  /* 0xff800000a6a67808 */ /* 0x000fe40000800000 */
        /* <DEDUP_REMOVED lines=532> */
.L_x_7410:
        /* <DEDUP_REMOVED lines=322> */
.L_x_7416:
[----:B------:R-:W-:Y:S05]  /*29450*/  BSYNC.RECONVERGENT B0 ;  /* 0x0000000000007941 */ /* 0x000fea0003800200 */
.L_x_7415:
        /* <DEDUP_REMOVED lines=25> */
.L_x_7418:
[----:B------:R-:W-:Y:S05]  /*295f0*/  BSYNC.RECONVERGENT B0 ;  /* 0x0000000000007941 */ /* 0x000fea0003800200 */
.L_x_7417:
        /* <DEDUP_REMOVED lines=26> */
.L_x_7420:
[----:B------:R-:W-:Y:S05]  /*297a0*/  BSYNC.RECONVERGENT B0 ;  /* 0x0000000000007941 */ /* 0x000fea0003800200 */
.L_x_7419:
        /* <DEDUP_REMOVED lines=24> */
.L_x_7422:
[----:B------:R-:W-:Y:S05]  /*29930*/  BSYNC.RECONVERGENT B0 ;  /* 0x0000000000007941 */ /* 0x000fea0003800200 */
.L_x_7421:
        /* <DEDUP_REMOVED lines=23> */
.L_x_7424:
[----:B------:R-:W-:Y:S05]  /*29ab0*/  BSYNC.RECONVERGENT B0 ;  /* 0x0000000000007941 */ /* 0x000fea0003800200 */
.L_x_7423:
        /* <DEDUP_REMOVED lines=24> */
.L_x_7426:
[----:B------:R-:W-:Y:S05]  /*29c40*/  BSYNC.RECONVERGENT B0 ;  /* 0x0000000000007941 */ /* 0x000fea0003800200 */
.L_x_7425:
        /* <DEDUP_REMOVED lines=24> */
.L_x_7428:
[----:B------:R-:W-:Y:S05]  /*29dd0*/  BSYNC.RECONVERGENT B0 ;  /* 0x0000000000007941 */ /* 0x000fea0003800200 */
.L_x_7427:
        /* <DEDUP_REMOVED lines=24> */
.L_x_7430:
[----:B------:R-:W-:Y:S05]  /*29f60*/  BSYNC.RECONVERGENT B0 ;  /* 0x0000000000007941 */ /* 0x000fea0003800200 */
.L_x_7429:
        /* <DEDUP_REMOVED lines=24> */
.L_x_7431:
        /* <DEDUP_REMOVED lines=9> */
.L_x_7507:


//--------------------- .nv.shared._ZN5flash32flash_fwd_splitkv_combine_kernelI23Flash_fwd_kernel_traitsILi256ELi64ELi64ELi4ELb0ELb0EN7cutlass10bfloat16_tE19Flash_kernel_traitsILi256ELi64ELi64ELi4ES3_EELi4ELi7ELb0EEEvNS_16Flash_fwd_paramsE --------------------------
	.section	.nv.shared._ZN5flash32flash_fwd_splitkv_combine_kernelI23Flash_fwd_kernel_traitsILi256ELi64ELi64ELi4ELb0ELb0EN7cutlass10bfloat16_tE19Flash_kernel_traitsILi256ELi64ELi64ELi4ES3_EELi4ELi7ELb0EEEvNS_16Flash_fwd_paramsE,"aw",@nobits
	.sectionflags	@""
	.align	16
.nv.shared._ZN5flash32flash_fwd_splitkv_combine_kernelI23Flash_fwd_kernel_traitsILi256ELi64ELi64ELi4ELb0ELb0EN7cutlass10bfloat16_tE19Flash_kernel_traitsILi256ELi64ELi64ELi4ES3_EELi4ELi7ELb0EEEvNS_16Flash_fwd_paramsE:
	.zero		3584


//--------------------- .nv.shared.reserved.0     --------------------------
	.section	.nv.shared.reserved.0,"aw",@nobits
	.weak		__nv_reservedSMEM_offset_0_alias
	.size		__nv_reservedSMEM_offset_0_alias, 0, 64
	.other		__nv_reservedSMEM_offset_0_alias,@"STO_CUDA_RESERVED_SHARED STV_DEFAULT"
__nv_reservedSMEM_offset_0_alias:
	.zero		0
	.zero		64


//--------------------- .nv.global                --------------------------
	.section	.nv.global,"aw",@nobits
.nv.global:
	.type		_ZN72_INTERNAL_056383cb_36_flash_fwd_split_hdim256_bf16_sm80_cu_6987f922_28434cute1_E,@object
	.size		_ZN72_INTERNAL_056383cb_36_flash_fwd_split_hdim256_bf16_sm80_cu_6987f922_28434cute1_E,(_ZN72_INTERNAL_056383cb_36_flash_fwd_split_hdim256_bf16_sm80_cu_6987f922_28434cuda3std3__45__cpo6cbeginE - _ZN72_INTERNAL_056383cb_36_flash_fwd_split_hdim256_bf16_sm80_cu_6987f922_28434cute1_E)
_ZN72_INTERNAL_056383cb_36_flash_fwd_split_hdim256_bf16_sm80_cu_6987f922_28434cute1_E:
	.zero		1
	.type		_ZN72_INTERNAL_056383cb_36_flash_fwd_split_hdim256_bf16_sm80_cu_6987f922_28434cuda3std3__45__cpo6cbeginE,@object
	.size		_ZN72_INTERNAL_056383cb_36_flash_fwd_split_hdim256_bf16_sm80_cu_6987f922_28434cuda3std3__45__cpo6cbeginE,(_ZN72_INTERNAL_056383cb_36_flash_fwd_split_hdim256_bf16_sm80_cu_6987f922_28434cuda3std3__48in_placeE - _ZN72_INTERNAL_056383cb_36_flash_fwd_split_hdim256_bf16_sm80_cu_6987f922_28434cuda3std3__45__cpo6cbeginE)
_ZN72_INTERNAL_056383cb_36_flash_fwd_split_hdim256_bf16_sm80_cu_6987f922_28434cuda3std3__45__cpo6cbeginE:
	.zero		1
	.type		_ZN72_INTERNAL_056383cb_36_flash_fwd_split_hdim256_bf16_sm80_cu_6987f922_28434cuda3std3__48in_placeE,@object
	.size		_ZN72_INTERNAL_056383cb_36_flash_fwd_split_hdim256_bf16_sm80_cu_6987f922_28434cuda3std3__48in_placeE,(_ZN72_INTERNAL_056383cb_36_flash_fwd_split_hdim256_bf16_sm80_cu_6987f922_28434cuda3std6ranges3__45__cpo9iter_moveE - _ZN72_INTERNAL_056383cb_36_flash_fwd_split_hdim256_bf16_sm80_cu_6987f922_28434cuda3std3__48in_placeE)
_ZN72_INTERNAL_056383cb_36_flash_fwd_split_hdim256_bf16_sm80_cu_6987f922_28434cuda3std3__48in_placeE:
	.zero		1
	.type		_ZN72_INTERNAL_056383cb_36_flash_fwd_split_hdim256_bf16_sm80_cu_6987f922_28434cuda3std6ranges3__45__cpo9iter_moveE,@object
	.size		_ZN72_INTERNAL_056383cb_36_flash_fwd_split_hdim256_bf16_sm80_cu_6987f922_28434cuda3std6ranges3__45__cpo9iter_moveE,(_ZN72_INTERNAL_056383cb_36_flash_fwd_split_hdim256_bf16_sm80_cu_6987f922_28434cuda3std3__45__cpo5beginE - _ZN72_INTERNAL_056383cb_36_flash_fwd_split_hdim256_bf16_sm80_cu_6987f922_28434cuda3std6ranges3__45__cpo9iter_moveE)
_ZN72_INTERNAL_056383cb_36_flash_fwd_split_hdim256_bf16_sm80_cu_6987f922_28434cuda3std6ranges3__45__cpo9iter_moveE:
	.zero		1
	.type		_ZN72_INTERNAL_056383cb_36_flash_fwd_split_hdim256_bf16_sm80_cu_6987f922_28434cuda3std3__45__cpo5beginE,@object
	.size		_ZN72_INTERNAL_056383cb_36_flash_fwd_split_hdim256_bf16_sm80_cu_6987f922_28434cuda3std3__45__cpo5beginE,(_ZN72_INTERNAL_056383cb_36_flash_fwd_split_hdim256_bf16_sm80_cu_6987f922_28434cuda3std3__474_GLOBAL__N__056383cb_36_flash_fwd_split_hdim256_bf16_sm80_cu_6987f922_28436ignoreE - _ZN72_INTERNAL_056383cb_36_flash_fwd_split_hdim256_bf16_sm80_cu_6987f922_28434cuda3std3__45__cpo5beginE)
_ZN72_INTERNAL_056383cb_36_flash_fwd_split_hdim256_bf16_sm80_cu_6987f922_28434cuda3std3__45__cpo5beginE:
	.zero		1
	.type		_ZN72_INTERNAL_056383cb_36_flash_fwd_split_hdim256_bf16_sm80_cu_6987f922_28434cuda3std3__474_GLOBAL__N__056383cb_36_flash_fwd_split_hdim256_bf16_sm80_cu_6987f922_28436ignoreE,@object
	.size		_ZN72_INTERNAL_056383cb_36_flash_fwd_split_hdim256_bf16_sm80_cu_6987f922_28434cuda3std3__474_GLOBAL__N__056383cb_36_flash_fwd_split_hdim256_bf16_sm80_cu_6987f922_28436ignoreE,(_ZN72_INTERNAL_056383cb_36_flash_fwd_split_hdim256_bf16_sm80_cu_6987f922_28434cute7productE - _ZN72_INTERNAL_056383cb_36_flash_fwd_split_hdim256_bf16_sm80_cu_6987f922_28434cuda3std3__474_GLOBAL__N__056383cb_36_flash_fwd_split_hdim256_bf16_sm80_cu_6987f922_28436ignoreE)
_ZN72_INTERNAL_056383cb_36_flash_fwd_split_hdim256_bf16_sm80_cu_6987f922_28434cuda3std3__474_GLOBAL__N__056383cb_36_flash_fwd_split_hdim256_bf16_sm80_cu_6987f922_28436ignoreE:
	.zero		1
	.type		_ZN72_INTERNAL_056383cb_36_flash_fwd_split_hdim256_bf16_sm80_cu_6987f922_28434cute7productE,@object
	.size		_ZN72_INTERNAL_056383cb_36_flash_fwd_split_hdim256_bf16_sm80_cu_6987f922_28434cute7productE,(_ZN72_INTERNAL_056383cb_36_flash_fwd_split_hdim256_bf16_sm80_cu_6987f922_28434cuda3std3__45__cpo3endE - _ZN72_INTERNAL_056383cb_36_flash_fwd_split_hdim256_bf16_sm80_cu_6987f922_28434cute7productE)
_ZN72_INTERNAL_056383cb_36_flash_fwd_split_hdim256_bf16_sm80_cu_6987f922_28434cute7productE:
	.zero		1
	.type		_ZN72_INTERNAL_056383cb_36_flash_fwd_split_hdim256_bf16_sm80_cu_6987f922_28434cuda3std3__45__cpo3endE,@object
	.size		_ZN72_INTERNAL_056383cb_36_flash_fwd_split_hdim256_bf16_sm80_cu_6987f922_28434cuda3std3__45__cpo3endE,(_ZN72_INTERNAL_056383cb_36_flash_fwd_split_hdim256_bf16_sm80_cu_6987f922_28434cuda3std3__419piecewise_constructE - _ZN72_INTERNAL_056383cb_36_flash_fwd_split_hdim256_bf16_sm80_cu_6987f922_28434cuda3std3__45__cpo3endE)
_ZN72_INTERNAL_056383cb_36_flash_fwd_split_hdim256_bf16_sm80_cu_6987f922_28434cuda3std3__45__cpo3endE:
	.zero		1
	.type		_ZN72_INTERNAL_056383cb_36_flash_fwd_split_hdim256_bf16_sm80_cu_6987f922_28434cuda3std3__419piecewise_constructE,@object
	.size		_ZN72_INTERNAL_056383cb_36_flash_fwd_split_hdim256_bf16_sm80_cu_6987f922_28434cuda3std3__419piecewise_constructE,(_ZN72_INTERNAL_056383cb_36_flash_fwd_split_hdim256_bf16_sm80_cu_6987f922_28434cuda3std3__45__cpo4cendE - _ZN72_INTERNAL_056383cb_36_flash_fwd_split_hdim256_bf16_sm80_cu_6987f922_28434cuda3std3__419piecewise_constructE)
_ZN72_INTERNAL_056383cb_36_flash_fwd_split_hdim256_bf16_sm80_cu_6987f922_28434cuda3std3__419piecewise_constructE:
	.zero		1
	.type		_ZN72_INTERNAL_056383cb_36_flash_fwd_split_hdim256_bf16_sm80_cu_6987f922_28434cuda3std3__45__cpo4cendE,@object
	.size		_ZN72_INTERNAL_056383cb_36_flash_fwd_split_hdim256_bf16_sm80_cu_6987f922_28434cuda3std3__45__cpo4cendE,(_ZN72_INTERNAL_056383cb_36_flash_fwd_split_hdim256_bf16_sm80_cu_6987f922_28434cuda3std6ranges3__45__cpo4swapE - _ZN72_INTERNAL_056383cb_36_flash_fwd_split_hdim256_bf16_sm80_cu_6987f922_28434cuda3std3__45__cpo4cendE)
_ZN72_INTERNAL_056383cb_36_flash_fwd_split_hdim256_bf16_sm80_cu_6987f922_28434cuda3std3__45__cpo4cendE:
	.zero		1
	.type		_ZN72_INTERNAL_056383cb_36_flash_fwd_split_hdim256_bf16_sm80_cu_6987f922_28434cuda3std6ranges3__45__cpo4swapE,@object
	.size		_ZN72_INTERNAL_056383cb_36_flash_fwd_split_hdim256_bf16_sm80_cu_6987f922_28434cuda3std6ranges3__45__cpo4swapE,(.L_7 - _ZN72_INTERNAL_056383cb_36_flash_fwd_split_hdim256_bf16_sm80_cu_6987f922_28434cuda3std6ranges3__45__cpo4swapE)
_ZN72_INTERNAL_056383cb_36_flash_fwd_split_hdim256_bf16_sm80_cu_6987f922_28434cuda3std6ranges3__45__cpo4swapE:
	.zero		1
.L_7:


//--------------------- .nv.shared._ZN5flash32flash_fwd_splitkv_combine_kernelI23Flash_fwd_kernel_traitsILi256ELi64ELi64ELi4ELb0ELb0EN7cutlass10bfloat16_tE19Flash_kernel_traitsILi256ELi64ELi64ELi4ES3_EELi4ELi6ELb0EEEvNS_16Flash_fwd_paramsE --------------------------
	.section	.nv.shared._ZN5flash32flash_fwd_splitkv_combine_kernelI23Flash_fwd_kernel_traitsILi256ELi64ELi64ELi4ELb0ELb0EN7cutlass10bfloat16_tE19Flash_kernel_traitsILi256ELi64ELi64ELi4ES3_EELi4ELi6ELb0EEEvNS_16Flash_fwd_paramsE,"aw",@nobits
	.sectionflags	@""
	.align	16
.nv.shared._ZN5flash32flash_fwd_splitkv_combine_kernelI23Flash_fwd_kernel_traitsILi256ELi64ELi64ELi4ELb0ELb0EN7cutlass10bfloat16_tE19Flash_kernel_traitsILi256ELi64ELi64ELi4ES3_EELi4ELi6ELb0EEEvNS_16Flash_fwd_paramsE:
	.zero		2304


//--------------------- .nv.shared._ZN5flash32flash_fwd_splitkv_combine_kernelI23Flash_fwd_kernel_traitsILi256ELi64ELi64ELi4ELb0ELb0EN7cutlass10bfloat16_tE19Flash_kernel_traitsILi256ELi64ELi64ELi4ES3_EELi4ELi5ELb0EEEvNS_16Flash_fwd_paramsE --------------------------
	.section	.nv.shared._ZN5flash32flash_fwd_splitkv_combine_kernelI23Flash_fwd_kernel_traitsILi256ELi64ELi64ELi4ELb0ELb0EN7cutlass10bfloat16_tE19Flash_kernel_traitsILi256ELi64ELi64ELi4ES3_EELi4ELi5ELb0EEEvNS_16Flash_fwd_paramsE,"aw",@nobits
	.sectionflags	@""
	.align	16
.nv.shared._ZN5flash32flash_fwd_splitkv_combine_kernelI23Flash_fwd_kernel_traitsILi256ELi64ELi64ELi4ELb0ELb0EN7cutlass10bfloat16_tE19Flash_kernel_traitsILi256ELi64ELi64ELi4ES3_EELi4ELi5ELb0EEEvNS_16Flash_fwd_paramsE:
	.zero		1664


//--------------------- .nv.shared._ZN5flash32flash_fwd_splitkv_combine_kernelI23Flash_fwd_kernel_traitsILi256ELi64ELi64ELi4ELb0ELb0EN7cutlass10bfloat16_tE19Flash_kernel_traitsILi256ELi64ELi64ELi4ES3_EELi4ELi4ELb0EEEvNS_16Flash_fwd_paramsE --------------------------
	.section	.nv.shared._ZN5flash32flash_fwd_splitkv_combine_kernelI23Flash_fwd_kernel_traitsILi256ELi64ELi64ELi4ELb0ELb0EN7cutlass10bfloat16_tE19Flash_kernel_traitsILi256ELi64ELi64ELi4ES3_EELi4ELi4ELb0EEEvNS_16Flash_fwd_paramsE,"aw",@nobits
	.sectionflags	@""
	.align	16
.nv.shared._ZN5flash32flash_fwd_splitkv_combine_kernelI23Flash_fwd_kernel_traitsILi256ELi64ELi64ELi4ELb0ELb0EN7cutlass10bfloat16_tE19Flash_kernel_traitsILi256ELi64ELi64ELi4ES3_EELi4ELi4ELb0EEEvNS_16Flash_fwd_paramsE:
	.zero		1344


//--------------------- .nv.shared._ZN5flash32flash_fwd_splitkv_combine_kernelI23Flash_fwd_kernel_traitsILi256ELi64ELi64ELi4ELb0ELb0EN7cutlass10bfloat16_tE19Flash_kernel_traitsILi256ELi64ELi64ELi4ES3_EELi4ELi3ELb0EEEvNS_16Flash_fwd_paramsE --------------------------
	.section	.nv.shared._ZN5flash32flash_fwd_splitkv_combine_kernelI23Flash_fwd_kernel_traitsILi256ELi64ELi64ELi4ELb0ELb0EN7cutlass10bfloat16_tE19Flash_kernel_traitsILi256ELi64ELi64ELi4ES3_EELi4ELi3ELb0EEEvNS_16Flash_fwd_paramsE,"aw",@nobits
	.sectionflags	@""
	.align	16
.nv.shared._ZN5flash32flash_fwd_splitkv_combine_kernelI23Flash_fwd_kernel_traitsILi256ELi64ELi64ELi4ELb0ELb0EN7cutlass10bfloat16_tE19Flash_kernel_traitsILi256ELi64ELi64ELi4ES3_EELi4ELi3ELb0EEEvNS_16Flash_fwd_paramsE:
	.zero		1184


//--------------------- .nv.shared._ZN5flash32flash_fwd_splitkv_combine_kernelI23Flash_fwd_kernel_traitsILi256ELi64ELi64ELi4ELb0ELb0EN7cutlass10bfloat16_tE19Flash_kernel_traitsILi256ELi64ELi64ELi4ES3_EELi4ELi2ELb0EEEvNS_16Flash_fwd_paramsE --------------------------
	.section	.nv.shared._ZN5flash32flash_fwd_splitkv_combine_kernelI23Flash_fwd_kernel_traitsILi256ELi64ELi64ELi4ELb0ELb0EN7cutlass10bfloat16_tE19Flash_kernel_traitsILi256ELi64ELi64ELi4ES3_EELi4ELi2ELb0EEEvNS_16Flash_fwd_paramsE,"aw",@nobits
	.sectionflags	@""
	.align	16
.nv.shared._ZN5flash32flash_fwd_splitkv_combine_kernelI23Flash_fwd_kernel_traitsILi256ELi64ELi64ELi4ELb0ELb0EN7cutlass10bfloat16_tE19Flash_kernel_traitsILi256ELi64ELi64ELi4ES3_EELi4ELi2ELb0EEEvNS_16Flash_fwd_paramsE:
	.zero		1104


//--------------------- .nv.shared._ZN5flash32flash_fwd_splitkv_combine_kernelI23Flash_fwd_kernel_traitsILi256ELi64ELi64ELi4ELb0ELb0EN7cutlass10bfloat16_tE19Flash_kernel_traitsILi256ELi64ELi64ELi4ES3_EELi4ELi1ELb0EEEvNS_16Flash_fwd_paramsE --------------------------
	.section	.nv.shared._ZN5flash32flash_fwd_splitkv_combine_kernelI23Flash_fwd_kernel_traitsILi256ELi64ELi64ELi4ELb0ELb0EN7cutlass10bfloat16_tE19Flash_kernel_traitsILi256ELi64ELi64ELi4ES3_EELi4ELi1ELb0EEEvNS_16Flash_fwd_paramsE,"aw",@nobits
	.sectionflags	@""
	.align	16
.nv.shared._ZN5flash32flash_fwd_splitkv_combine_kernelI23Flash_fwd_kernel_traitsILi256ELi64ELi64ELi4ELb0ELb0EN7cutlass10bfloat16_tE19Flash_kernel_traitsILi256ELi64ELi64ELi4ES3_EELi4ELi1ELb0EEEvNS_16Flash_fwd_paramsE:
	.zero		1072


//--------------------- .nv.shared._ZN5flash32flash_fwd_splitkv_combine_kernelI23Flash_fwd_kernel_traitsILi256ELi64ELi64ELi4ELb0ELb0EN7cutlass10bfloat16_tE19Flash_kernel_traitsILi256ELi64ELi64ELi4ES3_EELi4ELi7ELb1EEEvNS_16Flash_fwd_paramsE --------------------------
	.section	.nv.shared._ZN5flash32flash_fwd_splitkv_combine_kernelI23Flash_fwd_kernel_traitsILi256ELi64ELi64ELi4ELb0ELb0EN7cutlass10bfloat16_tE19Flash_kernel_traitsILi256ELi64ELi64ELi4ES3_EELi4ELi7ELb1EEEvNS_16Flash_fwd_paramsE,"aw",@nobits
	.sectionflags	@""
	.align	16
.nv.shared._ZN5flash32flash_fwd_splitkv_combine_kernelI23Flash_fwd_kernel_traitsILi256ELi64ELi64ELi4ELb0ELb0EN7cutlass10bfloat16_tE19Flash_kernel_traitsILi256ELi64ELi64ELi4ES3_EELi4ELi7ELb1EEEvNS_16Flash_fwd_paramsE:
	.zero		3584


//--------------------- .nv.shared._ZN5flash32flash_fwd_splitkv_combine_kernelI23Flash_fwd_kernel_traitsILi256ELi64ELi64ELi4ELb0ELb0EN7cutlass10bfloat16_tE19Flash_kernel_traitsILi256ELi64ELi64ELi4ES3_EELi4ELi6ELb1EEEvNS_16Flash_fwd_paramsE --------------------------
	.section	.nv.shared._ZN5flash32flash_fwd_splitkv_combine_kernelI23Flash_fwd_kernel_traitsILi256ELi64ELi64ELi4ELb0ELb0EN7cutlass10bfloat16_tE19Flash_kernel_traitsILi256ELi64ELi64ELi4ES3_EELi4ELi6ELb1EEEvNS_16Flash_fwd_paramsE,"aw",@nobits
	.sectionflags	@""
	.align	16
.nv.shared._ZN5flash32flash_fwd_splitkv_combine_kernelI23Flash_fwd_kernel_traitsILi256ELi64ELi64ELi4ELb0ELb0EN7cutlass10bfloat16_tE19Flash_kernel_traitsILi256ELi64ELi64ELi4ES3_EELi4ELi6ELb1EEEvNS_16Flash_fwd_paramsE:
	.zero		2304


//--------------------- .nv.shared._ZN5flash32flash_fwd_splitkv_combine_kernelI23Flash_fwd_kernel_traitsILi256ELi64ELi64ELi4ELb0ELb0EN7cutlass10bfloat16_tE19Flash_kernel_traitsILi256ELi64ELi64ELi4ES3_EELi4ELi5ELb1EEEvNS_16Flash_fwd_paramsE --------------------------
	.section	.nv.shared._ZN5flash32flash_fwd_splitkv_combine_kernelI23Flash_fwd_kernel_traitsILi256ELi64ELi64ELi4ELb0ELb0EN7cutlass10bfloat16_tE19Flash_kernel_traitsILi256ELi64ELi64ELi4ES3_EELi4ELi5ELb1EEEvNS_16Flash_fwd_paramsE,"aw",@nobits
	.sectionflags	@""
	.align	16
.nv.shared._ZN5flash32flash_fwd_splitkv_combine_kernelI23Flash_fwd_kernel_traitsILi256ELi64ELi64ELi4ELb0ELb0EN7cutlass10bfloat16_tE19Flash_kernel_traitsILi256ELi64ELi64ELi4ES3_EELi4ELi5ELb1EEEvNS_16Flash_fwd_paramsE:
	.zero		1664


//--------------------- .nv.shared._ZN5flash32flash_fwd_splitkv_combine_kernelI23Flash_fwd_kernel_traitsILi256ELi64ELi64ELi4ELb0ELb0EN7cutlass10bfloat16_tE19Flash_kernel_traitsILi256ELi64ELi64ELi4ES3_EELi4ELi4ELb1EEEvNS_16Flash_fwd_paramsE --------------------------
	.section	.nv.shared._ZN5flash32flash_fwd_splitkv_combine_kernelI23Flash_fwd_kernel_traitsILi256ELi64ELi64ELi4ELb0ELb0EN7cutlass10bfloat16_tE19Flash_kernel_traitsILi256ELi64ELi64ELi4ES3_EELi4ELi4ELb1EEEvNS_16Flash_fwd_paramsE,"aw",@nobits
	.sectionflags	@""
	.align	16
.nv.shared._ZN5flash32flash_fwd_splitkv_combine_kernelI23Flash_fwd_kernel_traitsILi256ELi64ELi64ELi4ELb0ELb0EN7cutlass10bfloat16_tE19Flash_kernel_traitsILi256ELi64ELi64ELi4ES3_EELi4ELi4ELb1EEEvNS_16Flash_fwd_paramsE:
	.zero		1344


//--------------------- .nv.shared._ZN5flash32flash_fwd_splitkv_combine_kernelI23Flash_fwd_kernel_traitsILi256ELi64ELi64ELi4ELb0ELb0EN7cutlass10bfloat16_tE19Flash_kernel_traitsILi256ELi64ELi64ELi4ES3_EELi4ELi3ELb1EEEvNS_16Flash_fwd_paramsE --------------------------
	.section	.nv.shared._ZN5flash32flash_fwd_splitkv_combine_kernelI23Flash_fwd_kernel_traitsILi256ELi64ELi64ELi4ELb0ELb0EN7cutlass10bfloat16_tE19Flash_kernel_traitsILi256ELi64ELi64ELi4ES3_EELi4ELi3ELb1EEEvNS_16Flash_fwd_paramsE,"aw",@nobits
	.sectionflags	@""
	.align	16
.nv.shared._ZN5flash32flash_fwd_splitkv_combine_kernelI23Flash_fwd_kernel_traitsILi256ELi64ELi64ELi4ELb0ELb0EN7cutlass10bfloat16_tE19Flash_kernel_traitsILi256ELi64ELi64ELi4ES3_EELi4ELi3ELb1EEEvNS_16Flash_fwd_paramsE:
	.zero		1184


//--------------------- .nv.shared._ZN5flash32flash_fwd_splitkv_combine_kernelI23Flash_fwd_kernel_traitsILi256ELi64ELi64ELi4ELb0ELb0EN7cutlass10bfloat16_tE19Flash_kernel_traitsILi256ELi64ELi64ELi4ES3_EELi4ELi2ELb1EEEvNS_16Flash_fwd_paramsE --------------------------
	.section	.nv.shared._ZN5flash32flash_fwd_splitkv_combine_kernelI23Flash_fwd_kernel_traitsILi256ELi64ELi64ELi4ELb0ELb0EN7cutlass10bfloat16_tE19Flash_kernel_traitsILi256ELi64ELi64ELi4ES3_EELi4ELi2ELb1EEEvNS_16Flash_fwd_paramsE,"aw",@nobits
	.sectionflags	@""
	.align	16
.nv.shared._ZN5flash32flash_fwd_splitkv_combine_kernelI23Flash_fwd_kernel_traitsILi256ELi64ELi64ELi4ELb0ELb0EN7cutlass10bfloat16_tE19Flash_kernel_traitsILi256ELi64ELi64ELi4ES3_EELi4ELi2ELb1EEEvNS_16Flash_fwd_paramsE:
	.zero		1104


//--------------------- .nv.shared._ZN5flash32flash_fwd_splitkv_combine_kernelI23Flash_fwd_kernel_traitsILi256ELi64ELi64ELi4ELb0ELb0EN7cutlass10bfloat16_tE19Flash_kernel_traitsILi256ELi64ELi64ELi4ES3_EELi4ELi1ELb1EEEvNS_16Flash_fwd_paramsE --------------------------
	.section	.nv.shared._ZN5flash32flash_fwd_splitkv_combine_kernelI23Flash_fwd_kernel_traitsILi256ELi64ELi64ELi4ELb0ELb0EN7cutlass10bfloat16_tE19Flash_kernel_traitsILi256ELi64ELi64ELi4ES3_EELi4ELi1ELb1EEEvNS_16Flash_fwd_paramsE,"aw",@nobits
	.sectionflags	@""
	.align	16
.nv.shared._ZN5flash32flash_fwd_splitkv_combine_kernelI23Flash_fwd_kernel_traitsILi256ELi64ELi64ELi4ELb0ELb0EN7cutlass10bfloat16_tE19Flash_kernel_traitsILi256ELi64ELi64ELi4ES3_EELi4ELi1ELb1EEEvNS_16Flash_fwd_paramsE:
	.zero		1072


//--------------------- .nv.shared._ZN5flash24flash_fwd_splitkv_kernelI23Flash_fwd_kernel_traitsILi256ELi64ELi64ELi4ELb0ELb0EN7cutlass10bfloat16_tE19Flash_kernel_traitsILi256ELi64ELi64ELi4ES3_EELb0ELb0ELb0ELb0ELb0ELb0ELb0ELb0EEEvNS_16Flash_fwd_paramsE --------------------------
	.section	.nv.shared._ZN5flash24flash_fwd_splitkv_kernelI23Flash_fwd_kernel_traitsILi256ELi64ELi64ELi4ELb0ELb0EN7cutlass10bfloat16_tE19Flash_kernel_traitsILi256ELi64ELi64ELi4ES3_EELb0ELb0ELb0ELb0ELb0ELb0ELb0ELb0EEEvNS_16Flash_fwd_paramsE,"aw",@nobits
	.sectionflags	@""
	.align	16
	.zero		1024


//--------------------- .nv.shared._ZN5flash24flash_fwd_splitkv_kernelI23Flash_fwd_kernel_traitsILi256ELi64ELi64ELi4ELb0ELb0EN7cutlass10bfloat16_tE19Flash_kernel_traitsILi256ELi64ELi64ELi4ES3_EELb0ELb0ELb0ELb0ELb0ELb1ELb0ELb0EEEvNS_16Flash_fwd_paramsE --------------------------
	.section	.nv.shared._ZN5flash24flash_fwd_splitkv_kernelI23Flash_fwd_kernel_traitsILi256ELi64ELi64ELi4ELb0ELb0EN7cutlass10bfloat16_tE19Flash_kernel_traitsILi256ELi64ELi64ELi4ES3_EELb0ELb0ELb0ELb0ELb0ELb1ELb0ELb0EEEvNS_16Flash_fwd_paramsE,"aw",@nobits
	.sectionflags	@""
	.align	16
	.zero		1024


//--------------------- .nv.shared._ZN5flash24flash_fwd_splitkv_kernelI23Flash_fwd_kernel_traitsILi256ELi64ELi64ELi4ELb0ELb0EN7cutlass10bfloat16_tE19Flash_kernel_traitsILi256ELi64ELi64ELi4ES3_EELb0ELb0ELb0ELb0ELb0ELb0ELb0ELb1EEEvNS_16Flash_fwd_paramsE --------------------------
	.section	.nv.shared._ZN5flash24flash_fwd_splitkv_kernelI23Flash_fwd_kernel_traitsILi256ELi64ELi64ELi4ELb0ELb0EN7cutlass10bfloat16_tE19Flash_kernel_traitsILi256ELi64ELi64ELi4ES3_EELb0ELb0ELb0ELb0ELb0ELb0ELb0ELb1EEEvNS_16Flash_fwd_paramsE,"aw",@nobits
	.sectionflags	@""
	.align	16
	.zero		1024


//--------------------- .nv.shared._ZN5flash24flash_fwd_splitkv_kernelI23Flash_fwd_kernel_traitsILi256ELi64ELi64ELi4ELb0ELb0EN7cutlass10bfloat16_tE19Flash_kernel_traitsILi256ELi64ELi64ELi4ES3_EELb0ELb0ELb0ELb0ELb0ELb1ELb0ELb1EEEvNS_16Flash_fwd_paramsE --------------------------
	.section	.nv.shared._ZN5flash24flash_fwd_splitkv_kernelI23Flash_fwd_kernel_traitsILi256ELi64ELi64ELi4ELb0ELb0EN7cutlass10bfloat16_tE19Flash_kernel_traitsILi256ELi64ELi64ELi4ES3_EELb0ELb0ELb0ELb0ELb0ELb1ELb0ELb1EEEvNS_16Flash_fwd_paramsE,"aw",@nobits
	.sectionflags	@""
	.align	16
	.zero		1024


//--------------------- .nv.shared._ZN5flash24flash_fwd_splitkv_kernelI23Flash_fwd_kernel_traitsILi256ELi64ELi64ELi4ELb0ELb0EN7cutlass10bfloat16_tE19Flash_kernel_traitsILi256ELi64ELi64ELi4ES3_EELb0ELb0ELb0ELb0ELb0ELb0ELb1ELb0EEEvNS_16Flash_fwd_paramsE --------------------------
	.section	.nv.shared._ZN5flash24flash_fwd_splitkv_kernelI23Flash_fwd_kernel_traitsILi256ELi64ELi64ELi4ELb0ELb0EN7cutlass10bfloat16_tE19Flash_kernel_traitsILi256ELi64ELi64ELi4ES3_EELb0ELb0ELb0ELb0ELb0ELb0ELb1ELb0EEEvNS_16Flash_fwd_paramsE,"aw",@nobits
	.sectionflags	@""
	.align	16
	.zero		1024


//--------------------- .nv.shared._ZN5flash24flash_fwd_splitkv_kernelI23Flash_fwd_kernel_traitsILi256ELi64ELi64ELi4ELb0ELb0EN7cutlass10bfloat16_tE19Flash_kernel_traitsILi256ELi64ELi64ELi4ES3_EELb0ELb0ELb0ELb0ELb0ELb1ELb1ELb0EEEvNS_16Flash_fwd_paramsE --------------------------
	.section	.nv.shared._ZN5flash24flash_fwd_splitkv_kernelI23Flash_fwd_kernel_traitsILi256ELi64ELi64ELi4ELb0ELb0EN7cutlass10bfloat16_tE19Flash_kernel_traitsILi256ELi64ELi64ELi4ES3_EELb0ELb0ELb0ELb0ELb0ELb1ELb1ELb0EEEvNS_16Flash_fwd_paramsE,"aw",@nobits
	.sectionflags	@""
	.align	16
	.zero		1024


//--------------------- .nv.shared._ZN5flash24flash_fwd_splitkv_kernelI23Flash_fwd_kernel_traitsILi256ELi64ELi64ELi4ELb0ELb0EN7cutlass10bfloat16_tE19Flash_kernel_traitsILi256ELi64ELi64ELi4ES3_EELb0ELb0ELb0ELb0ELb0ELb0ELb1ELb1EEEvNS_16Flash_fwd_paramsE --------------------------
	.section	.nv.shared._ZN5flash24flash_fwd_splitkv_kernelI23Flash_fwd_kernel_traitsILi256ELi64ELi64ELi4ELb0ELb0EN7cutlass10bfloat16_tE19Flash_kernel_traitsILi256ELi64ELi64ELi4ES3_EELb0ELb0ELb0ELb0ELb0ELb0ELb1ELb1EEEvNS_16Flash_fwd_paramsE,"aw",@nobits
	.sectionflags	@""
	.align	16
	.zero		1024


//--------------------- .nv.shared._ZN5flash24flash_fwd_splitkv_kernelI23Flash_fwd_kernel_traitsILi256ELi64ELi64ELi4ELb0ELb0EN7cutlass10bfloat16_tE19Flash_kernel_traitsILi256ELi64ELi64ELi4ES3_EELb0ELb0ELb0ELb0ELb0ELb1ELb1ELb1EEEvNS_16Flash_fwd_paramsE --------------------------
	.section	.nv.shared._ZN5flash24flash_fwd_splitkv_kernelI23Flash_fwd_kernel_traitsILi256ELi64ELi64ELi4ELb0ELb0EN7cutlass10bfloat16_tE19Flash_kernel_traitsILi256ELi64ELi64ELi4ES3_EELb0ELb0ELb0ELb0ELb0ELb1ELb1ELb1EEEvNS_16Flash_fwd_paramsE,"aw",@nobits
	.sectionflags	@""
	.align	16
	.zero		1024


//--------------------- .nv.shared._ZN5flash24flash_fwd_splitkv_kernelI23Flash_fwd_kernel_traitsILi256ELi64ELi64ELi4ELb0ELb0EN7cutlass10bfloat16_tE19Flash_kernel_traitsILi256ELi64ELi64ELi4ES3_EELb0ELb1ELb0ELb0ELb0ELb0ELb0ELb0EEEvNS_16Flash_fwd_paramsE --------------------------
	.section	.nv.shared._ZN5flash24flash_fwd_splitkv_kernelI23Flash_fwd_kernel_traitsILi256ELi64ELi64ELi4ELb0ELb0EN7cutlass10bfloat16_tE19Flash_kernel_traitsILi256ELi64ELi64ELi4ES3_EELb0ELb1ELb0ELb0ELb0ELb0ELb0ELb0EEEvNS_16Flash_fwd_paramsE,"aw",@nobits
	.sectionflags	@""
	.align	16
	.zero		1024


//--------------------- .nv.shared._ZN5flash24flash_fwd_splitkv_kernelI23Flash_fwd_kernel_traitsILi256ELi64ELi64ELi4ELb0ELb0EN7cutlass10bfloat16_tE19Flash_kernel_traitsILi256ELi64ELi64ELi4ES3_EELb0ELb1ELb0ELb0ELb0ELb1ELb0ELb0EEEvNS_16Flash_fwd_paramsE --------------------------
	.section	.nv.shared._ZN5flash24flash_fwd_splitkv_kernelI23Flash_fwd_kernel_traitsILi256ELi64ELi64ELi4ELb0ELb0EN7cutlass10bfloat16_tE19Flash_kernel_traitsILi256ELi64ELi64ELi4ES3_EELb0ELb1ELb0ELb0ELb0ELb1ELb0ELb0EEEvNS_16Flash_fwd_paramsE,"aw",@nobits
	.sectionflags	@""
	.align	16
	.zero		1024


//--------------------- .nv.shared._ZN5flash24flash_fwd_splitkv_kernelI23Flash_fwd_kernel_traitsILi256ELi64ELi64ELi4ELb0ELb0EN7cutlass10bfloat16_tE19Flash_kernel_traitsILi256ELi64ELi64ELi4ES3_EELb0ELb1ELb0ELb0ELb0ELb0ELb0ELb1EEEvNS_16Flash_fwd_paramsE --------------------------
	.section	.nv.shared._ZN5flash24flash_fwd_splitkv_kernelI23Flash_fwd_kernel_traitsILi256ELi64ELi64ELi4ELb0ELb0EN7cutlass10bfloat16_tE19Flash_kernel_traitsILi256ELi64ELi64ELi4ES3_EELb0ELb1ELb0ELb0ELb0ELb0ELb0ELb1EEEvNS_16Flash_fwd_paramsE,"aw",@nobits
	.sectionflags	@""
	.align	16
	.zero		1024


//--------------------- .nv.shared._ZN5flash24flash_fwd_splitkv_kernelI23Flash_fwd_kernel_traitsILi256ELi64ELi64ELi4ELb0ELb0EN7cutlass10bfloat16_tE19Flash_kernel_traitsILi256ELi64ELi64ELi4ES3_EELb0ELb1ELb0ELb0ELb0ELb1ELb0ELb1EEEvNS_16Flash_fwd_paramsE --------------------------
	.section	.nv.shared._ZN5flash24flash_fwd_splitkv_kernelI23Flash_fwd_kernel_traitsILi256ELi64ELi64ELi4ELb0ELb0EN7cutlass10bfloat16_tE19Flash_kernel_traitsILi256ELi64ELi64ELi4ES3_EELb0ELb1ELb0ELb0ELb0ELb1ELb0ELb1EEEvNS_16Flash_fwd_paramsE,"aw",@nobits
	.sectionflags	@""
	.align	16
	.zero		1024


//--------------------- .nv.shared._ZN5flash24flash_fwd_splitkv_kernelI23Flash_fwd_kernel_traitsILi256ELi64ELi64ELi4ELb0ELb0EN7cutlass10bfloat16_tE19Flash_kernel_traitsILi256ELi64ELi64ELi4ES3_EELb0ELb1ELb0ELb0ELb0ELb0ELb1ELb0EEEvNS_16Flash_fwd_paramsE --------------------------
	.section	.nv.shared._ZN5flash24flash_fwd_splitkv_kernelI23Flash_fwd_kernel_traitsILi256ELi64ELi64ELi4ELb0ELb0EN7cutlass10bfloat16_tE19Flash_kernel_traitsILi256ELi64ELi64ELi4ES3_EELb0ELb1ELb0ELb0ELb0ELb0ELb1ELb0EEEvNS_16Flash_fwd_paramsE,"aw",@nobits
	.sectionflags	@""
	.align	16
	.zero		1024


//--------------------- .nv.shared._ZN5flash24flash_fwd_splitkv_kernelI23Flash_fwd_kernel_traitsILi256ELi64ELi64ELi4ELb0ELb0EN7cutlass10bfloat16_tE19Flash_kernel_traitsILi256ELi64ELi64ELi4ES3_EELb0ELb1ELb0ELb0ELb0ELb1ELb1ELb0EEEvNS_16Flash_fwd_paramsE --------------------------
	.section	.nv.shared._ZN5flash24flash_fwd_splitkv_kernelI23Flash_fwd_kernel_traitsILi256ELi64ELi64ELi4ELb0ELb0EN7cutlass10bfloat16_tE19Flash_kernel_traitsILi256ELi64ELi64ELi4ES3_EELb0ELb1ELb0ELb0ELb0ELb1ELb1ELb0EEEvNS_16Flash_fwd_paramsE,"aw",@nobits
	.sectionflags	@""
	.align	16
	.zero		1024


//--------------------- .nv.shared._ZN5flash24flash_fwd_splitkv_kernelI23Flash_fwd_kernel_traitsILi256ELi64ELi64ELi4ELb0ELb0EN7cutlass10bfloat16_tE19Flash_kernel_traitsILi256ELi64ELi64ELi4ES3_EELb0ELb1ELb0ELb0ELb0ELb0ELb1ELb1EEEvNS_16Flash_fwd_paramsE --------------------------
	.section	.nv.shared._ZN5flash24flash_fwd_splitkv_kernelI23Flash_fwd_kernel_traitsILi256ELi64ELi64ELi4ELb0ELb0EN7cutlass10bfloat16_tE19Flash_kernel_traitsILi256ELi64ELi64ELi4ES3_EELb0ELb1ELb0ELb0ELb0ELb0ELb1ELb1EEEvNS_16Flash_fwd_paramsE,"aw",@nobits
	.sectionflags	@""
	.align	16
	.zero		1024


//--------------------- .nv.shared._ZN5flash24flash_fwd_splitkv_kernelI23Flash_fwd_kernel_traitsILi256ELi64ELi64ELi4ELb0ELb0EN7cutlass10bfloat16_tE19Flash_kernel_traitsILi256ELi64ELi64ELi4ES3_EELb0ELb1ELb0ELb0ELb0ELb1ELb1ELb1EEEvNS_16Flash_fwd_paramsE --------------------------
	.section	.nv.shared._ZN5flash24flash_fwd_splitkv_kernelI23Flash_fwd_kernel_traitsILi256ELi64ELi64ELi4ELb0ELb0EN7cutlass10bfloat16_tE19Flash_kernel_traitsILi256ELi64ELi64ELi4ES3_EELb0ELb1ELb0ELb0ELb0ELb1ELb1ELb1EEEvNS_16Flash_fwd_paramsE,"aw",@nobits
	.sectionflags	@""
	.align	16
	.zero		1024


//--------------------- .nv.shared._ZN5flash24flash_fwd_splitkv_kernelI23Flash_fwd_kernel_traitsILi256ELi64ELi64ELi4ELb0ELb0EN7cutlass10bfloat16_tE19Flash_kernel_traitsILi256ELi64ELi64ELi4ES3_EELb0ELb0ELb0ELb0ELb1ELb0ELb0ELb0EEEvNS_16Flash_fwd_paramsE --------------------------
	.section	.nv.shared._ZN5flash24flash_fwd_splitkv_kernelI23Flash_fwd_kernel_traitsILi256ELi64ELi64ELi4ELb0ELb0EN7cutlass10bfloat16_tE19Flash_kernel_traitsILi256ELi64ELi64ELi4ES3_EELb0ELb0ELb0ELb0ELb1ELb0ELb0ELb0EEEvNS_16Flash_fwd_paramsE,"aw",@nobits
	.sectionflags	@""
	.align	16
	.zero		1024


//--------------------- .nv.shared._ZN5flash24flash_fwd_splitkv_kernelI23Flash_fwd_kernel_traitsILi256ELi64ELi64ELi4ELb0ELb0EN7cutlass10bfloat16_tE19Flash_kernel_traitsILi256ELi64ELi64ELi4ES3_EELb0ELb0ELb0ELb0ELb1ELb1ELb0ELb0EEEvNS_16Flash_fwd_paramsE --------------------------
	.section	.nv.shared._ZN5flash24flash_fwd_splitkv_kernelI23Flash_fwd_kernel_traitsILi256ELi64ELi64ELi4ELb0ELb0EN7cutlass10bfloat16_tE19Flash_kernel_traitsILi256ELi64ELi64ELi4ES3_EELb0ELb0ELb0ELb0ELb1ELb1ELb0ELb0EEEvNS_16Flash_fwd_paramsE,"aw",@nobits
	.sectionflags	@""
	.align	16
	.zero		1024


//--------------------- .nv.shared._ZN5flash24flash_fwd_splitkv_kernelI23Flash_fwd_kernel_traitsILi256ELi64ELi64ELi4ELb0ELb0EN7cutlass10bfloat16_tE19Flash_kernel_traitsILi256ELi64ELi64ELi4ES3_EELb0ELb0ELb1ELb0ELb0ELb0ELb0ELb0EEEvNS_16Flash_fwd_paramsE --------------------------
	.section	.nv.shared._ZN5flash24flash_fwd_splitkv_kernelI23Flash_fwd_kernel_traitsILi256ELi64ELi64ELi4ELb0ELb0EN7cutlass10bfloat16_tE19Flash_kernel_traitsILi256ELi64ELi64ELi4ES3_EELb0ELb0ELb1ELb0ELb0ELb0ELb0ELb0EEEvNS_16Flash_fwd_paramsE,"aw",@nobits
	.sectionflags	@""
	.align	16
	.zero		1024


//--------------------- .nv.shared._ZN5flash24flash_fwd_splitkv_kernelI23Flash_fwd_kernel_traitsILi256ELi64ELi64ELi4ELb0ELb0EN7cutlass10bfloat16_tE19Flash_kernel_traitsILi256ELi64ELi64ELi4ES3_EELb0ELb0ELb1ELb0ELb0ELb1ELb0ELb0EEEvNS_16Flash_fwd_paramsE --------------------------
	.section	.nv.shared._ZN5flash24flash_fwd_splitkv_kernelI23Flash_fwd_kernel_traitsILi256ELi64ELi64ELi4ELb0ELb0EN7cutlass10bfloat16_tE19Flash_kernel_traitsILi256ELi64ELi64ELi4ES3_EELb0ELb0ELb1ELb0ELb0ELb1ELb0ELb0EEEvNS_16Flash_fwd_paramsE,"aw",@nobits
	.sectionflags	@""
	.align	16
	.zero		1024


//--------------------- .nv.shared._ZN5flash24flash_fwd_splitkv_kernelI23Flash_fwd_kernel_traitsILi256ELi64ELi64ELi4ELb0ELb0EN7cutlass10bfloat16_tE19Flash_kernel_traitsILi256ELi64ELi64ELi4ES3_EELb0ELb0ELb0ELb0ELb1ELb0ELb0ELb1EEEvNS_16Flash_fwd_paramsE --------------------------
	.section	.nv.shared._ZN5flash24flash_fwd_splitkv_kernelI23Flash_fwd_kernel_traitsILi256ELi64ELi64ELi4ELb0ELb0EN7cutlass10bfloat16_tE19Flash_kernel_traitsILi256ELi64ELi64ELi4ES3_EELb0ELb0ELb0ELb0ELb1ELb0ELb0ELb1EEEvNS_16Flash_fwd_paramsE,"aw",@nobits
	.sectionflags	@""
	.align	16
	.zero		1024


//--------------------- .nv.shared._ZN5flash24flash_fwd_splitkv_kernelI23Flash_fwd_kernel_traitsILi256ELi64ELi64ELi4ELb0ELb0EN7cutlass10bfloat16_tE19Flash_kernel_traitsILi256ELi64ELi64ELi4ES3_EELb0ELb0ELb0ELb0ELb1ELb1ELb0ELb1EEEvNS_16Flash_fwd_paramsE --------------------------
	.section	.nv.shared._ZN5flash24flash_fwd_splitkv_kernelI23Flash_fwd_kernel_traitsILi256ELi64ELi64ELi4ELb0ELb0EN7cutlass10bfloat16_tE19Flash_kernel_traitsILi256ELi64ELi64ELi4ES3_EELb0ELb0ELb0ELb0ELb1ELb1ELb0ELb1EEEvNS_16Flash_fwd_paramsE,"aw",@nobits
	.sectionflags	@""
	.align	16
	.zero		1024


//--------------------- .nv.shared._ZN5flash24flash_fwd_splitkv_kernelI23Flash_fwd_kernel_traitsILi256ELi64ELi64ELi4ELb0ELb0EN7cutlass10bfloat16_tE19Flash_kernel_traitsILi256ELi64ELi64ELi4ES3_EELb0ELb0ELb1ELb0ELb0ELb0ELb0ELb1EEEvNS_16Flash_fwd_paramsE --------------------------
	.section	.nv.shared._ZN5flash24flash_fwd_splitkv_kernelI23Flash_fwd_kernel_traitsILi256ELi64ELi64ELi4ELb0ELb0EN7cutlass10bfloat16_tE19Flash_kernel_traitsILi256ELi64ELi64ELi4ES3_EELb0ELb0ELb1ELb0ELb0ELb0ELb0ELb1EEEvNS_16Flash_fwd_paramsE,"aw",@nobits
	.sectionflags	@""
	.align	16
	.zero		1024


//--------------------- .nv.shared._ZN5flash24flash_fwd_splitkv_kernelI23Flash_fwd_kernel_traitsILi256ELi64ELi64ELi4ELb0ELb0EN7cutlass10bfloat16_tE19Flash_kernel_traitsILi256ELi64ELi64ELi4ES3_EELb0ELb0ELb1ELb0ELb0ELb1ELb0ELb1EEEvNS_16Flash_fwd_paramsE --------------------------
	.section	.nv.shared._ZN5flash24flash_fwd_splitkv_kernelI23Flash_fwd_kernel_traitsILi256ELi64ELi64ELi4ELb0ELb0EN7cutlass10bfloat16_tE19Flash_kernel_traitsILi256ELi64ELi64ELi4ES3_EELb0ELb0ELb1ELb0ELb0ELb1ELb0ELb1EEEvNS_16Flash_fwd_paramsE,"aw",@nobits
	.sectionflags	@""
	.align	16
	.zero		1024


//--------------------- .nv.shared._ZN5flash24flash_fwd_splitkv_kernelI23Flash_fwd_kernel_traitsILi256ELi64ELi64ELi4ELb0ELb0EN7cutlass10bfloat16_tE19Flash_kernel_traitsILi256ELi64ELi64ELi4ES3_EELb0ELb0ELb0ELb0ELb1ELb0ELb1ELb0EEEvNS_16Flash_fwd_paramsE --------------------------
	.section	.nv.shared._ZN5flash24flash_fwd_splitkv_kernelI23Flash_fwd_kernel_traitsILi256ELi64ELi64ELi4ELb0ELb0EN7cutlass10bfloat16_tE19Flash_kernel_traitsILi256ELi64ELi64ELi4ES3_EELb0ELb0ELb0ELb0ELb1ELb0ELb1ELb0EEEvNS_16Flash_fwd_paramsE,"aw",@nobits
	.sectionflags	@""
	.align	16
	.zero		1024


//--------------------- .nv.shared._ZN5flash24flash_fwd_splitkv_kernelI23Flash_fwd_kernel_traitsILi256ELi64ELi64ELi4ELb0ELb0EN7cutlass10bfloat16_tE19Flash_kernel_traitsILi256ELi64ELi64ELi4ES3_EELb0ELb0ELb0ELb0ELb1ELb1ELb1ELb0EEEvNS_16Flash_fwd_paramsE --------------------------
	.section	.nv.shared._ZN5flash24flash_fwd_splitkv_kernelI23Flash_fwd_kernel_traitsILi256ELi64ELi64ELi4ELb0ELb0EN7cutlass10bfloat16_tE19Flash_kernel_traitsILi256ELi64ELi64ELi4ES3_EELb0ELb0ELb0ELb0ELb1ELb1ELb1ELb0EEEvNS_16Flash_fwd_paramsE,"aw",@nobits
	.sectionflags	@""
	.align	16
	.zero		1024


//--------------------- .nv.shared._ZN5flash24flash_fwd_splitkv_kernelI23Flash_fwd_kernel_traitsILi256ELi64ELi64ELi4ELb0ELb0EN7cutlass10bfloat16_tE19Flash_kernel_traitsILi256ELi64ELi64ELi4ES3_EELb0ELb0ELb1ELb0ELb0ELb0ELb1ELb0EEEvNS_16Flash_fwd_paramsE --------------------------
	.section	.nv.shared._ZN5flash24flash_fwd_splitkv_kernelI23Flash_fwd_kernel_traitsILi256ELi64ELi64ELi4ELb0ELb0EN7cutlass10bfloat16_tE19Flash_kernel_traitsILi256ELi64ELi64ELi4ES3_EELb0ELb0ELb1ELb0ELb0ELb0ELb1ELb0EEEvNS_16Flash_fwd_paramsE,"aw",@nobits
	.sectionflags	@""
	.align	16
	.zero		1024


//--------------------- .nv.shared._ZN5flash24flash_fwd_splitkv_kernelI23Flash_fwd_kernel_traitsILi256ELi64ELi64ELi4ELb0ELb0EN7cutlass10bfloat16_tE19Flash_kernel_traitsILi256ELi64ELi64ELi4ES3_EELb0ELb0ELb1ELb0ELb0ELb1ELb1ELb0EEEvNS_16Flash_fwd_paramsE --------------------------
	.section	.nv.shared._ZN5flash24flash_fwd_splitkv_kernelI23Flash_fwd_kernel_traitsILi256ELi64ELi64ELi4ELb0ELb0EN7cutlass10bfloat16_tE19Flash_kernel_traitsILi256ELi64ELi64ELi4ES3_EELb0ELb0ELb1ELb0ELb0ELb1ELb1ELb0EEEvNS_16Flash_fwd_paramsE,"aw",@nobits
	.sectionflags	@""
	.align	16
	.zero		1024


//--------------------- .nv.shared._ZN5flash24flash_fwd_splitkv_kernelI23Flash_fwd_kernel_traitsILi256ELi64ELi64ELi4ELb0ELb0EN7cutlass10bfloat16_tE19Flash_kernel_traitsILi256ELi64ELi64ELi4ES3_EELb0ELb0ELb0ELb0ELb1ELb0ELb1ELb1EEEvNS_16Flash_fwd_paramsE --------------------------
	.section	.nv.shared._ZN5flash24flash_fwd_splitkv_kernelI23Flash_fwd_kernel_traitsILi256ELi64ELi64ELi4ELb0ELb0EN7cutlass10bfloat16_tE19Flash_kernel_traitsILi256ELi64ELi64ELi4ES3_EELb0ELb0ELb0ELb0ELb1ELb0ELb1ELb1EEEvNS_16Flash_fwd_paramsE,"aw",@nobits
	.sectionflags	@""
	.align	16
	.zero		1024


//--------------------- .nv.shared._ZN5flash24flash_fwd_splitkv_kernelI23Flash_fwd_kernel_traitsILi256ELi64ELi64ELi4ELb0ELb0EN7cutlass10bfloat16_tE19Flash_kernel_traitsILi256ELi64ELi64ELi4ES3_EELb0ELb0ELb0ELb0ELb1ELb1ELb1ELb1EEEvNS_16Flash_fwd_paramsE --------------------------
	.section	.nv.shared._ZN5flash24flash_fwd_splitkv_kernelI23Flash_fwd_kernel_traitsILi256ELi64ELi64ELi4ELb0ELb0EN7cutlass10bfloat16_tE19Flash_kernel_traitsILi256ELi64ELi64ELi4ES3_EELb0ELb0ELb0ELb0ELb1ELb1ELb1ELb1EEEvNS_16Flash_fwd_paramsE,"aw",@nobits
	.sectionflags	@""
	.align	16
	.zero		1024


//--------------------- .nv.shared._ZN5flash24flash_fwd_splitkv_kernelI23Flash_fwd_kernel_traitsILi256ELi64ELi64ELi4ELb0ELb0EN7cutlass10bfloat16_tE19Flash_kernel_traitsILi256ELi64ELi64ELi4ES3_EELb0ELb0ELb1ELb0ELb0ELb0ELb1ELb1EEEvNS_16Flash_fwd_paramsE --------------------------
	.section	.nv.shared._ZN5flash24flash_fwd_splitkv_kernelI23Flash_fwd_kernel_traitsILi256ELi64ELi64ELi4ELb0ELb0EN7cutlass10bfloat16_tE19Flash_kernel_traitsILi256ELi64ELi64ELi4ES3_EELb0ELb0ELb1ELb0ELb0ELb0ELb1ELb1EEEvNS_16Flash_fwd_paramsE,"aw",@nobits
	.sectionflags	@""
	.align	16
	.zero		1024


//--------------------- .nv.shared._ZN5flash24flash_fwd_splitkv_kernelI23Flash_fwd_kernel_traitsILi256ELi64ELi64ELi4ELb0ELb0EN7cutlass10bfloat16_tE19Flash_kernel_traitsILi256ELi64ELi64ELi4ES3_EELb0ELb0ELb1ELb0ELb0ELb1ELb1ELb1EEEvNS_16Flash_fwd_paramsE --------------------------
	.section	.nv.shared._ZN5flash24flash_fwd_splitkv_kernelI23Flash_fwd_kernel_traitsILi256ELi64ELi64ELi4ELb0ELb0EN7cutlass10bfloat16_tE19Flash_kernel_traitsILi256ELi64ELi64ELi4ES3_EELb0ELb0ELb1ELb0ELb0ELb1ELb1ELb1EEEvNS_16Flash_fwd_paramsE,"aw",@nobits
	.sectionflags	@""
	.align	16
	.zero		1024


//--------------------- .nv.shared._ZN5flash24flash_fwd_splitkv_kernelI23Flash_fwd_kernel_traitsILi256ELi64ELi64ELi4ELb0ELb0EN7cutlass10bfloat16_tE19Flash_kernel_traitsILi256ELi64ELi64ELi4ES3_EELb0ELb1ELb0ELb0ELb1ELb0ELb0ELb0EEEvNS_16Flash_fwd_paramsE --------------------------
	.section	.nv.shared._ZN5flash24flash_fwd_splitkv_kernelI23Flash_fwd_kernel_traitsILi256ELi64ELi64ELi4ELb0ELb0EN7cutlass10bfloat16_tE19Flash_kernel_traitsILi256ELi64ELi64ELi4ES3_EELb0ELb1ELb0ELb0ELb1ELb0ELb0ELb0EEEvNS_16Flash_fwd_paramsE,"aw",@nobits
	.sectionflags	@""
	.align	16
	.zero		1024


//--------------------- .nv.shared._ZN5flash24flash_fwd_splitkv_kernelI23Flash_fwd_kernel_traitsILi256ELi64ELi64ELi4ELb0ELb0EN7cutlass10bfloat16_tE19Flash_kernel_traitsILi256ELi64ELi64ELi4ES3_EELb0ELb1ELb0ELb0ELb1ELb1ELb0ELb0EEEvNS_16Flash_fwd_paramsE --------------------------
	.section	.nv.shared._ZN5flash24flash_fwd_splitkv_kernelI23Flash_fwd_kernel_traitsILi256ELi64ELi64ELi4ELb0ELb0EN7cutlass10bfloat16_tE19Flash_kernel_traitsILi256ELi64ELi64ELi4ES3_EELb0ELb1ELb0ELb0ELb1ELb1ELb0ELb0EEEvNS_16Flash_fwd_paramsE,"aw",@nobits
	.sectionflags	@""
	.align	16
	.zero		1024


//--------------------- .nv.shared._ZN5flash24flash_fwd_splitkv_kernelI23Flash_fwd_kernel_traitsILi256ELi64ELi64ELi4ELb0ELb0EN7cutlass10bfloat16_tE19Flash_kernel_traitsILi256ELi64ELi64ELi4ES3_EELb0ELb1ELb1ELb0ELb0ELb0ELb0ELb0EEEvNS_16Flash_fwd_paramsE --------------------------
	.section	.nv.shared._ZN5flash24flash_fwd_splitkv_kernelI23Flash_fwd_kernel_traitsILi256ELi64ELi64ELi4ELb0ELb0EN7cutlass10bfloat16_tE19Flash_kernel_traitsILi256ELi64ELi64ELi4ES3_EELb0ELb1ELb1ELb0ELb0ELb0ELb0ELb0EEEvNS_16Flash_fwd_paramsE,"aw",@nobits
	.sectionflags	@""
	.align	16
	.zero		1024


//--------------------- .nv.shared._ZN5flash24flash_fwd_splitkv_kernelI23Flash_fwd_kernel_traitsILi256ELi64ELi64ELi4ELb0ELb0EN7cutlass10bfloat16_tE19Flash_kernel_traitsILi256ELi64ELi64ELi4ES3_EELb0ELb1ELb1ELb0ELb0ELb1ELb0ELb0EEEvNS_16Flash_fwd_paramsE --------------------------
	.section	.nv.shared._ZN5flash24flash_fwd_splitkv_kernelI23Flash_fwd_kernel_traitsILi256ELi64ELi64ELi4ELb0ELb0EN7cutlass10bfloat16_tE19Flash_kernel_traitsILi256ELi64ELi64ELi4ES3_EELb0ELb1ELb1ELb0ELb0ELb1ELb0ELb0EEEvNS_16Flash_fwd_paramsE,"aw",@nobits
	.sectionflags	@""
	.align	16
	.zero		1024


//--------------------- .nv.shared._ZN5flash24flash_fwd_splitkv_kernelI23Flash_fwd_kernel_traitsILi256ELi64ELi64ELi4ELb0ELb0EN7cutlass10bfloat16_tE19Flash_kernel_traitsILi256ELi64ELi64ELi4ES3_EELb0ELb1ELb0ELb0ELb1ELb0ELb0ELb1EEEvNS_16Flash_fwd_paramsE --------------------------
	.section	.nv.shared._ZN5flash24flash_fwd_splitkv_kernelI23Flash_fwd_kernel_traitsILi256ELi64ELi64ELi4ELb0ELb0EN7cutlass10bfloat16_tE19Flash_kernel_traitsILi256ELi64ELi64ELi4ES3_EELb0ELb1ELb0ELb0ELb1ELb0ELb0ELb1EEEvNS_16Flash_fwd_paramsE,"aw",@nobits
	.sectionflags	@""
	.align	16
	.zero		1024


//--------------------- .nv.shared._ZN5flash24flash_fwd_splitkv_kernelI23Flash_fwd_kernel_traitsILi256ELi64ELi64ELi4ELb0ELb0EN7cutlass10bfloat16_tE19Flash_kernel_traitsILi256ELi64ELi64ELi4ES3_EELb0ELb1ELb0ELb0ELb1ELb1ELb0ELb1EEEvNS_16Flash_fwd_paramsE --------------------------
	.section	.nv.shared._ZN5flash24flash_fwd_splitkv_kernelI23Flash_fwd_kernel_traitsILi256ELi64ELi64ELi4ELb0ELb0EN7cutlass10bfloat16_tE19Flash_kernel_traitsILi256ELi64ELi64ELi4ES3_EELb0ELb1ELb0ELb0ELb1ELb1ELb0ELb1EEEvNS_16Flash_fwd_paramsE,"aw",@nobits
	.sectionflags	@""
	.align	16
	.zero		1024


//--------------------- .nv.shared._ZN5flash24flash_fwd_splitkv_kernelI23Flash_fwd_kernel_traitsILi256ELi64ELi64ELi4ELb0ELb0EN7cutlass10bfloat16_tE19Flash_kernel_traitsILi256ELi64ELi64ELi4ES3_EELb0ELb1ELb1ELb0ELb0ELb0ELb0ELb1EEEvNS_16Flash_fwd_paramsE --------------------------
	.section	.nv.shared._ZN5flash24flash_fwd_splitkv_kernelI23Flash_fwd_kernel_traitsILi256ELi64ELi64ELi4ELb0ELb0EN7cutlass10bfloat16_tE19Flash_kernel_traitsILi256ELi64ELi64ELi4ES3_EELb0ELb1ELb1ELb0ELb0ELb0ELb0ELb1EEEvNS_16Flash_fwd_paramsE,"aw",@nobits
	.sectionflags	@""
	.align	16
	.zero		1024


//--------------------- .nv.shared._ZN5flash24flash_fwd_splitkv_kernelI23Flash_fwd_kernel_traitsILi256ELi64ELi64ELi4ELb0ELb0EN7cutlass10bfloat16_tE19Flash_kernel_traitsILi256ELi64ELi64ELi4ES3_EELb0ELb1ELb1ELb0ELb0ELb1ELb0ELb1EEEvNS_16Flash_fwd_paramsE --------------------------
	.section	.nv.shared._ZN5flash24flash_fwd_splitkv_kernelI23Flash_fwd_kernel_traitsILi256ELi64ELi64ELi4ELb0ELb0EN7cutlass10bfloat16_tE19Flash_kernel_traitsILi256ELi64ELi64ELi4ES3_EELb0ELb1ELb1ELb0ELb0ELb1ELb0ELb1EEEvNS_16Flash_fwd_paramsE,"aw",@nobits
	.sectionflags	@""
	.align	16
	.zero		1024


//--------------------- .nv.shared._ZN5flash24flash_fwd_splitkv_kernelI23Flash_fwd_kernel_traitsILi256ELi64ELi64ELi4ELb0ELb0EN7cutlass10bfloat16_tE19Flash_kernel_traitsILi256ELi64ELi64ELi4ES3_EELb0ELb1ELb0ELb0ELb1ELb0ELb1ELb0EEEvNS_16Flash_fwd_paramsE --------------------------
	.section	.nv.shared._ZN5flash24flash_fwd_splitkv_kernelI23Flash_fwd_kernel_traitsILi256ELi64ELi64ELi4ELb0ELb0EN7cutlass10bfloat16_tE19Flash_kernel_traitsILi256ELi64ELi64ELi4ES3_EELb0ELb1ELb0ELb0ELb1ELb0ELb1ELb0EEEvNS_16Flash_fwd_paramsE,"aw",@nobits
	.sectionflags	@""
	.align	16
	.zero		1024


//--------------------- .nv.shared._ZN5flash24flash_fwd_splitkv_kernelI23Flash_fwd_kernel_traitsILi256ELi64ELi64ELi4ELb0ELb0EN7cutlass10bfloat16_tE19Flash_kernel_traitsILi256ELi64ELi64ELi4ES3_EELb0ELb1ELb0ELb0ELb1ELb1ELb1ELb0EEEvNS_16Flash_fwd_paramsE --------------------------
	.section	.nv.shared._ZN5flash24flash_fwd_splitkv_kernelI23Flash_fwd_kernel_traitsILi256ELi64ELi64ELi4ELb0ELb0EN7cutlass10bfloat16_tE19Flash_kernel_traitsILi256ELi64ELi64ELi4ES3_EELb0ELb1ELb0ELb0ELb1ELb1ELb1ELb0EEEvNS_16Flash_fwd_paramsE,"aw",@nobits
	.sectionflags	@""
	.align	16
	.zero		1024


//--------------------- .nv.shared._ZN5flash24flash_fwd_splitkv_kernelI23Flash_fwd_kernel_traitsILi256ELi64ELi64ELi4ELb0ELb0EN7cutlass10bfloat16_tE19Flash_kernel_traitsILi256ELi64ELi64ELi4ES3_EELb0ELb1ELb1ELb0ELb0ELb0ELb1ELb0EEEvNS_16Flash_fwd_paramsE --------------------------
	.section	.nv.shared._ZN5flash24flash_fwd_splitkv_kernelI23Flash_fwd_kernel_traitsILi256ELi64ELi64ELi4ELb0ELb0EN7cutlass10bfloat16_tE19Flash_kernel_traitsILi256ELi64ELi64ELi4ES3_EELb0ELb1ELb1ELb0ELb0ELb0ELb1ELb0EEEvNS_16Flash_fwd_paramsE,"aw",@nobits
	.sectionflags	@""
	.align	16
	.zero		1024


//--------------------- .nv.shared._ZN5flash24flash_fwd_splitkv_kernelI23Flash_fwd_kernel_traitsILi256ELi64ELi64ELi4ELb0ELb0EN7cutlass10bfloat16_tE19Flash_kernel_traitsILi256ELi64ELi64ELi4ES3_EELb0ELb1ELb1ELb0ELb0ELb1ELb1ELb0EEEvNS_16Flash_fwd_paramsE --------------------------
	.section	.nv.shared._ZN5flash24flash_fwd_splitkv_kernelI23Flash_fwd_kernel_traitsILi256ELi64ELi64ELi4ELb0ELb0EN7cutlass10bfloat16_tE19Flash_kernel_traitsILi256ELi64ELi64ELi4ES3_EELb0ELb1ELb1ELb0ELb0ELb1ELb1ELb0EEEvNS_16Flash_fwd_paramsE,"aw",@nobits
	.sectionflags	@""
	.align	16
	.zero		1024


//--------------------- .nv.shared._ZN5flash24flash_fwd_splitkv_kernelI23Flash_fwd_kernel_traitsILi256ELi64ELi64ELi4ELb0ELb0EN7cutlass10bfloat16_tE19Flash_kernel_traitsILi256ELi64ELi64ELi4ES3_EELb0ELb1ELb0ELb0ELb1ELb0ELb1ELb1EEEvNS_16Flash_fwd_paramsE --------------------------
	.section	.nv.shared._ZN5flash24flash_fwd_splitkv_kernelI23Flash_fwd_kernel_traitsILi256ELi64ELi64ELi4ELb0ELb0EN7cutlass10bfloat16_tE19Flash_kernel_traitsILi256ELi64ELi64ELi4ES3_EELb0ELb1ELb0ELb0ELb1ELb0ELb1ELb1EEEvNS_16Flash_fwd_paramsE,"aw",@nobits
	.sectionflags	@""
	.align	16
	.zero		1024


//--------------------- .nv.shared._ZN5flash24flash_fwd_splitkv_kernelI23Flash_fwd_kernel_traitsILi256ELi64ELi64ELi4ELb0ELb0EN7cutlass10bfloat16_tE19Flash_kernel_traitsILi256ELi64ELi64ELi4ES3_EELb0ELb1ELb0ELb0ELb1ELb1ELb1ELb1EEEvNS_16Flash_fwd_paramsE --------------------------
	.section	.nv.shared._ZN5flash24flash_fwd_splitkv_kernelI23Flash_fwd_kernel_traitsILi256ELi64ELi64ELi4ELb0ELb0EN7cutlass10bfloat16_tE19Flash_kernel_traitsILi256ELi64ELi64ELi4ES3_EELb0ELb1ELb0ELb0ELb1ELb1ELb1ELb1EEEvNS_16Flash_fwd_paramsE,"aw",@nobits
	.sectionflags	@""
	.align	16
	.zero		1024


//--------------------- .nv.shared._ZN5flash24flash_fwd_splitkv_kernelI23Flash_fwd_kernel_traitsILi256ELi64ELi64ELi4ELb0ELb0EN7cutlass10bfloat16_tE19Flash_kernel_traitsILi256ELi64ELi64ELi4ES3_EELb0ELb1ELb1ELb0ELb0ELb0ELb1ELb1EEEvNS_16Flash_fwd_paramsE --------------------------
	.section	.nv.shared._ZN5flash24flash_fwd_splitkv_kernelI23Flash_fwd_kernel_traitsILi256ELi64ELi64ELi4ELb0ELb0EN7cutlass10bfloat16_tE19Flash_kernel_traitsILi256ELi64ELi64ELi4ES3_EELb0ELb1ELb1ELb0ELb0ELb0ELb1ELb1EEEvNS_16Flash_fwd_paramsE,"aw",@nobits
	.sectionflags	@""
	.align	16
	.zero		1024


//--------------------- .nv.shared._ZN5flash24flash_fwd_splitkv_kernelI23Flash_fwd_kernel_traitsILi256ELi64ELi64ELi4ELb0ELb0EN7cutlass10bfloat16_tE19Flash_kernel_traitsILi256ELi64ELi64ELi4ES3_EELb0ELb1ELb1ELb0ELb0ELb1ELb1ELb1EEEvNS_16Flash_fwd_paramsE --------------------------
	.section	.nv.shared._ZN5flash24flash_fwd_splitkv_kernelI23Flash_fwd_kernel_traitsILi256ELi64ELi64ELi4ELb0ELb0EN7cutlass10bfloat16_tE19Flash_kernel_traitsILi256ELi64ELi64ELi4ES3_EELb0ELb1ELb1ELb0ELb0ELb1ELb1ELb1EEEvNS_16Flash_fwd_paramsE,"aw",@nobits
	.sectionflags	@""
	.align	16
	.zero		1024


//--------------------- .nv.constant0._ZN5flash32flash_fwd_splitkv_combine_kernelI23Flash_fwd_kernel_traitsILi256ELi64ELi64ELi4ELb0ELb0EN7cutlass10bfloat16_tE19Flash_kernel_traitsILi256ELi64ELi64ELi4ES3_EELi4ELi7ELb0EEEvNS_16Flash_fwd_paramsE --------------------------
	.section	.nv.constant0._ZN5flash32flash_fwd_splitkv_combine_kernelI23Flash_fwd_kernel_traitsILi256ELi64ELi64ELi4ELb0ELb0EN7cutlass10bfloat16_tE19Flash_kernel_traitsILi256ELi64ELi64ELi4ES3_EELi4ELi7ELb0EEEvNS_16Flash_fwd_paramsE,"a",@progbits
	.sectionflags	@""
	.align	4
.nv.constant0._ZN5flash32flash_fwd_splitkv_combine_kernelI23Flash_fwd_kernel_traitsILi256ELi64ELi64ELi4ELb0ELb0EN7cutlass10bfloat16_tE19Flash_kernel_traitsILi256ELi64ELi64ELi4ES3_EELi4ELi7ELb0EEEvNS_16Flash_fwd_paramsE:
	.zero		1360


//--------------------- .nv.constant0._ZN5flash32flash_fwd_splitkv_combine_kernelI23Flash_fwd_kernel_traitsILi256ELi64ELi64ELi4ELb0ELb0EN7cutlass10bfloat16_tE19Flash_kernel_traitsILi256ELi64ELi64ELi4ES3_EELi4ELi6ELb0EEEvNS_16Flash_fwd_paramsE --------------------------
	.section	.nv.constant0._ZN5flash32flash_fwd_splitkv_combine_kernelI23Flash_fwd_kernel_traitsILi256ELi64ELi64ELi4ELb0ELb0EN7cutlass10bfloat16_tE19Flash_kernel_traitsILi256ELi64ELi64ELi4ES3_EELi4ELi6ELb0EEEvNS_16Flash_fwd_paramsE,"a",@progbits
	.sectionflags	@""
	.align	4
.nv.constant0._ZN5flash32flash_fwd_splitkv_combine_kernelI23Flash_fwd_kernel_traitsILi256ELi64ELi64ELi4ELb0ELb0EN7cutlass10bfloat16_tE19Flash_kernel_traitsILi256ELi64ELi64ELi4ES3_EELi4ELi6ELb0EEEvNS_16Flash_fwd_paramsE:
	.zero		1360


//--------------------- .nv.constant0._ZN5flash32flash_fwd_splitkv_combine_kernelI23Flash_fwd_kernel_traitsILi256ELi64ELi64ELi4ELb0ELb0EN7cutlass10bfloat16_tE19Flash_kernel_traitsILi256ELi64ELi64ELi4ES3_EELi4ELi5ELb0EEEvNS_16Flash_fwd_paramsE --------------------------
	.section	.nv.constant0._ZN5flash32flash_fwd_splitkv_combine_kernelI23Flash_fwd_kernel_traitsILi256ELi64ELi64ELi4ELb0ELb0EN7cutlass10bfloat16_tE19Flash_kernel_traitsILi256ELi64ELi64ELi4ES3_EELi4ELi5ELb0EEEvNS_16Flash_fwd_paramsE,"a",@progbits
	.sectionflags	@""
	.align	4
.nv.constant0._ZN5flash32flash_fwd_splitkv_combine_kernelI23Flash_fwd_kernel_traitsILi256ELi64ELi64ELi4ELb0ELb0EN7cutlass10bfloat16_tE19Flash_kernel_traitsILi256ELi64ELi64ELi4ES3_EELi4ELi5ELb0EEEvNS_16Flash_fwd_paramsE:
	.zero		1360


//--------------------- .nv.constant0._ZN5flash32flash_fwd_splitkv_combine_kernelI23Flash_fwd_kernel_traitsILi256ELi64ELi64ELi4ELb0ELb0EN7cutlass10bfloat16_tE19Flash_kernel_traitsILi256ELi64ELi64ELi4ES3_EELi4ELi4ELb0EEEvNS_16Flash_fwd_paramsE --------------------------
	.section	.nv.constant0._ZN5flash32flash_fwd_splitkv_combine_kernelI23Flash_fwd_kernel_traitsILi256ELi64ELi64ELi4ELb0ELb0EN7cutlass10bfloat16_tE19Flash_kernel_traitsILi256ELi64ELi64ELi4ES3_EELi4ELi4ELb0EEEvNS_16Flash_fwd_paramsE,"a",@progbits
	.sectionflags	@""
	.align	4
.nv.constant0._ZN5flash32flash_fwd_splitkv_combine_kernelI23Flash_fwd_kernel_traitsILi256ELi64ELi64ELi4ELb0ELb0EN7cutlass10bfloat16_tE19Flash_kernel_traitsILi256ELi64ELi64ELi4ES3_EELi4ELi4ELb0EEEvNS_16Flash_fwd_paramsE:
	.zero		1360


//--------------------- .nv.constant0._ZN5flash32flash_fwd_splitkv_combine_kernelI23Flash_fwd_kernel_traitsILi256ELi64ELi64ELi4ELb0ELb0EN7cutlass10bfloat16_tE19Flash_kernel_traitsILi256ELi64ELi64ELi4ES3_EELi4ELi3ELb0EEEvNS_16Flash_fwd_paramsE --------------------------
	.section	.nv.constant0._ZN5flash32flash_fwd_splitkv_combine_kernelI23Flash_fwd_kernel_traitsILi256ELi64ELi64ELi4ELb0ELb0EN7cutlass10bfloat16_tE19Flash_kernel_traitsILi256ELi64ELi64ELi4ES3_EELi4ELi3ELb0EEEvNS_16Flash_fwd_paramsE,"a",@progbits
	.sectionflags	@""
	.align	4
.nv.constant0._ZN5flash32flash_fwd_splitkv_combine_kernelI23Flash_fwd_kernel_traitsILi256ELi64ELi64ELi4ELb0ELb0EN7cutlass10bfloat16_tE19Flash_kernel_traitsILi256ELi64ELi64ELi4ES3_EELi4ELi3ELb0EEEvNS_16Flash_fwd_paramsE:
	.zero		1360


//--------------------- .nv.constant0._ZN5flash32flash_fwd_splitkv_combine_kernelI23Flash_fwd_kernel_traitsILi256ELi64ELi64ELi4ELb0ELb0EN7cutlass10bfloat16_tE19Flash_kernel_traitsILi256ELi64ELi64ELi4ES3_EELi4ELi2ELb0EEEvNS_16Flash_fwd_paramsE --------------------------
	.section	.nv.constant0._ZN5flash32flash_fwd_splitkv_combine_kernelI23Flash_fwd_kernel_traitsILi256ELi64ELi64ELi4ELb0ELb0EN7cutlass10bfloat16_tE19Flash_kernel_traitsILi256ELi64ELi64ELi4ES3_EELi4ELi2ELb0EEEvNS_16Flash_fwd_paramsE,"a",@progbits
	.sectionflags	@""
	.align	4
.nv.constant0._ZN5flash32flash_fwd_splitkv_combine_kernelI23Flash_fwd_kernel_traitsILi256ELi64ELi64ELi4ELb0ELb0EN7cutlass10bfloat16_tE19Flash_kernel_traitsILi256ELi64ELi64ELi4ES3_EELi4ELi2ELb0EEEvNS_16Flash_fwd_paramsE:
	.zero		1360


//--------------------- .nv.constant0._ZN5flash32flash_fwd_splitkv_combine_kernelI23Flash_fwd_kernel_traitsILi256ELi64ELi64ELi4ELb0ELb0EN7cutlass10bfloat16_tE19Flash_kernel_traitsILi256ELi64ELi64ELi4ES3_EELi4ELi1ELb0EEEvNS_16Flash_fwd_paramsE --------------------------
	.section	.nv.constant0._ZN5flash32flash_fwd_splitkv_combine_kernelI23Flash_fwd_kernel_traitsILi256ELi64ELi64ELi4ELb0ELb0EN7cutlass10bfloat16_tE19Flash_kernel_traitsILi256ELi64ELi64ELi4ES3_EELi4ELi1ELb0EEEvNS_16Flash_fwd_paramsE,"a",@progbits
	.sectionflags	@""
	.align	4
.nv.constant0._ZN5flash32flash_fwd_splitkv_combine_kernelI23Flash_fwd_kernel_traitsILi256ELi64ELi64ELi4ELb0ELb0EN7cutlass10bfloat16_tE19Flash_kernel_traitsILi256ELi64ELi64ELi4ES3_EELi4ELi1ELb0EEEvNS_16Flash_fwd_paramsE:
	.zero		1360


//--------------------- .nv.constant0._ZN5flash32flash_fwd_splitkv_combine_kernelI23Flash_fwd_kernel_traitsILi256ELi64ELi64ELi4ELb0ELb0EN7cutlass10bfloat16_tE19Flash_kernel_traitsILi256ELi64ELi64ELi4ES3_EELi4ELi7ELb1EEEvNS_16Flash_fwd_paramsE --------------------------
	.section	.nv.constant0._ZN5flash32flash_fwd_splitkv_combine_kernelI23Flash_fwd_kernel_traitsILi256ELi64ELi64ELi4ELb0ELb0EN7cutlass10bfloat16_tE19Flash_kernel_traitsILi256ELi64ELi64ELi4ES3_EELi4ELi7ELb1EEEvNS_16Flash_fwd_paramsE,"a",@progbits
	.sectionflags	@""
	.align	4
.nv.constant0._ZN5flash32flash_fwd_splitkv_combine_kernelI23Flash_fwd_kernel_traitsILi256ELi64ELi64ELi4ELb0ELb0EN7cutlass10bfloat16_tE19Flash_kernel_traitsILi256ELi64ELi64ELi4ES3_EELi4ELi7ELb1EEEvNS_16Flash_fwd_paramsE:
	.zero		1360


//--------------------- .nv.constant0._ZN5flash32flash_fwd_splitkv_combine_kernelI23Flash_fwd_kernel_traitsILi256ELi64ELi64ELi4ELb0ELb0EN7cutlass10bfloat16_tE19Flash_kernel_traitsILi256ELi64ELi64ELi4ES3_EELi4ELi6ELb1EEEvNS_16Flash_fwd_paramsE --------------------------
	.section	.nv.constant0._ZN5flash32flash_fwd_splitkv_combine_kernelI23Flash_fwd_kernel_traitsILi256ELi64ELi64ELi4ELb0ELb0EN7cutlass10bfloat16_tE19Flash_kernel_traitsILi256ELi64ELi64ELi4ES3_EELi4ELi6ELb1EEEvNS_16Flash_fwd_paramsE,"a",@progbits
	.sectionflags	@""
	.align	4
.nv.constant0._ZN5flash32flash_fwd_splitkv_combine_kernelI23Flash_fwd_kernel_traitsILi256ELi64ELi64ELi4ELb0ELb0EN7cutlass10bfloat16_tE19Flash_kernel_traitsILi256ELi64ELi64ELi4ES3_EELi4ELi6ELb1EEEvNS_16Flash_fwd_paramsE:
	.zero		1360


//--------------------- .nv.constant0._ZN5flash32flash_fwd_splitkv_combine_kernelI23Flash_fwd_kernel_traitsILi256ELi64ELi64ELi4ELb0ELb0EN7cutlass10bfloat16_tE19Flash_kernel_traitsILi256ELi64ELi64ELi4ES3_EELi4ELi5ELb1EEEvNS_16Flash_fwd_paramsE --------------------------
	.section	.nv.constant0._ZN5flash32flash_fwd_splitkv_combine_kernelI23Flash_fwd_kernel_traitsILi256ELi64ELi64ELi4ELb0ELb0EN7cutlass10bfloat16_tE19Flash_kernel_traitsILi256ELi64ELi64ELi4ES3_EELi4ELi5ELb1EEEvNS_16Flash_fwd_paramsE,"a",@progbits
	.sectionflags	@""
	.align	4
.nv.constant0._ZN5flash32flash_fwd_splitkv_combine_kernelI23Flash_fwd_kernel_traitsILi256ELi64ELi64ELi4ELb0ELb0EN7cutlass10bfloat16_tE19Flash_kernel_traitsILi256ELi64ELi64ELi4ES3_EELi4ELi5ELb1EEEvNS_16Flash_fwd_paramsE:
	.zero		1360


//--------------------- .nv.constant0._ZN5flash32flash_fwd_splitkv_combine_kernelI23Flash_fwd_kernel_traitsILi256ELi64ELi64ELi4ELb0ELb0EN7cutlass10bfloat16_tE19Flash_kernel_traitsILi256ELi64ELi64ELi4ES3_EELi4ELi4ELb1EEEvNS_16Flash_fwd_paramsE --------------------------
	.section	.nv.constant0._ZN5flash32flash_fwd_splitkv_combine_kernelI23Flash_fwd_kernel_traitsILi256ELi64ELi64ELi4ELb0ELb0EN7cutlass10bfloat16_tE19Flash_kernel_traitsILi256ELi64ELi64ELi4ES3_EELi4ELi4ELb1EEEvNS_16Flash_fwd_paramsE,"a",@progbits
	.sectionflags	@""
	.align	4
.nv.constant0._ZN5flash32flash_fwd_splitkv_combine_kernelI23Flash_fwd_kernel_traitsILi256ELi64ELi64ELi4ELb0ELb0EN7cutlass10bfloat16_tE19Flash_kernel_traitsILi256ELi64ELi64ELi4ES3_EELi4ELi4ELb1EEEvNS_16Flash_fwd_paramsE:
	.zero		1360


//--------------------- .nv.constant0._ZN5flash32flash_fwd_splitkv_combine_kernelI23Flash_fwd_kernel_traitsILi256ELi64ELi64ELi4ELb0ELb0EN7cutlass10bfloat16_tE19Flash_kernel_traitsILi256ELi64ELi64ELi4ES3_EELi4ELi3ELb1EEEvNS_16Flash_fwd_paramsE --------------------------
	.section	.nv.constant0._ZN5flash32flash_fwd_splitkv_combine_kernelI23Flash_fwd_kernel_traitsILi256ELi64ELi64ELi4ELb0ELb0EN7cutlass10bfloat16_tE19Flash_kernel_traitsILi256ELi64ELi64ELi4ES3_EELi4ELi3ELb1EEEvNS_16Flash_fwd_paramsE,"a",@progbits
	.sectionflags	@""
	.align	4
.nv.constant0._ZN5flash32flash_fwd_splitkv_combine_kernelI23Flash_fwd_kernel_traitsILi256ELi64ELi64ELi4ELb0ELb0EN7cutlass10bfloat16_tE19Flash_kernel_traitsILi256ELi64ELi64ELi4ES3_EELi4ELi3ELb1EEEvNS_16Flash_fwd_paramsE:
	.zero		1360


//--------------------- .nv.constant0._ZN5flash32flash_fwd_splitkv_combine_kernelI23Flash_fwd_kernel_traitsILi256ELi64ELi64ELi4ELb0ELb0EN7cutlass10bfloat16_tE19Flash_kernel_traitsILi256ELi64ELi64ELi4ES3_EELi4ELi2ELb1EEEvNS_16Flash_fwd_paramsE --------------------------
	.section	.nv.constant0._ZN5flash32flash_fwd_splitkv_combine_kernelI23Flash_fwd_kernel_traitsILi256ELi64ELi64ELi4ELb0ELb0EN7cutlass10bfloat16_tE19Flash_kernel_traitsILi256ELi64ELi64ELi4ES3_EELi4ELi2ELb1EEEvNS_16Flash_fwd_paramsE,"a",@progbits
	.sectionflags	@""
	.align	4
.nv.constant0._ZN5flash32flash_fwd_splitkv_combine_kernelI23Flash_fwd_kernel_traitsILi256ELi64ELi64ELi4ELb0ELb0EN7cutlass10bfloat16_tE19Flash_kernel_traitsILi256ELi64ELi64ELi4ES3_EELi4ELi2ELb1EEEvNS_16Flash_fwd_paramsE:
	.zero		1360


//--------------------- .nv.constant0._ZN5flash32flash_fwd_splitkv_combine_kernelI23Flash_fwd_kernel_traitsILi256ELi64ELi64ELi4ELb0ELb0EN7cutlass10bfloat16_tE19Flash_kernel_traitsILi256ELi64ELi64ELi4ES3_EELi4ELi1ELb1EEEvNS_16Flash_fwd_paramsE --------------------------
	.section	.nv.constant0._ZN5flash32flash_fwd_splitkv_combine_kernelI23Flash_fwd_kernel_traitsILi256ELi64ELi64ELi4ELb0ELb0EN7cutlass10bfloat16_tE19Flash_kernel_traitsILi256ELi64ELi64ELi4ES3_EELi4ELi1ELb1EEEvNS_16Flash_fwd_paramsE,"a",@progbits
	.sectionflags	@""
	.align	4
.nv.constant0._ZN5flash32flash_fwd_splitkv_combine_kernelI23Flash_fwd_kernel_traitsILi256ELi64ELi64ELi4ELb0ELb0EN7cutlass10bfloat16_tE19Flash_kernel_traitsILi256ELi64ELi64ELi4ES3_EELi4ELi1ELb1EEEvNS_16Flash_fwd_paramsE:
	.zero		1360


//--------------------- .nv.constant0._ZN5flash24flash_fwd_splitkv_kernelI23Flash_fwd_kernel_traitsILi256ELi64ELi64ELi4ELb0ELb0EN7cutlass10bfloat16_tE19Flash_kernel_traitsILi256ELi64ELi64ELi4ES3_EELb0ELb0ELb0ELb0ELb0ELb0ELb0ELb0EEEvNS_16Flash_fwd_paramsE --------------------------
	.section	.nv.constant0._ZN5flash24flash_fwd_splitkv_kernelI23Flash_fwd_kernel_traitsILi256ELi64ELi64ELi4ELb0ELb0EN7cutlass10bfloat16_tE19Flash_kernel_traitsILi256ELi64ELi64ELi4ES3_EELb0ELb0ELb0ELb0ELb0ELb0ELb0ELb0EEEvNS_16Flash_fwd_paramsE,"a",@progbits
	.sectionflags	@""
	.align	4
.nv.constant0._ZN5flash24flash_fwd_splitkv_kernelI23Flash_fwd_kernel_traitsILi256ELi64ELi64ELi4ELb0ELb0EN7cutlass10bfloat16_tE19Flash_kernel_traitsILi256ELi64ELi64ELi4ES3_EELb0ELb0ELb0ELb0ELb0ELb0ELb0ELb0EEEvNS_16Flash_fwd_paramsE:
	.zero		1360


//--------------------- .nv.constant0._ZN5flash24flash_fwd_splitkv_kernelI23Flash_fwd_kernel_traitsILi256ELi64ELi64ELi4ELb0ELb0EN7cutlass10bfloat16_tE19Flash_kernel_traitsILi256ELi64ELi64ELi4ES3_EELb0ELb0ELb0ELb0ELb0ELb1ELb0ELb0EEEvNS_16Flash_fwd_paramsE --------------------------
	.section	.nv.constant0._ZN5flash24flash_fwd_splitkv_kernelI23Flash_fwd_kernel_traitsILi256ELi64ELi64ELi4ELb0ELb0EN7cutlass10bfloat16_tE19Flash_kernel_traitsILi256ELi64ELi64ELi4ES3_EELb0ELb0ELb0ELb0ELb0ELb1ELb0ELb0EEEvNS_16Flash_fwd_paramsE,"a",@progbits
	.sectionflags	@""
	.align	4
.nv.constant0._ZN5flash24flash_fwd_splitkv_kernelI23Flash_fwd_kernel_traitsILi256ELi64ELi64ELi4ELb0ELb0EN7cutlass10bfloat16_tE19Flash_kernel_traitsILi256ELi64ELi64ELi4ES3_EELb0ELb0ELb0ELb0ELb0ELb1ELb0ELb0EEEvNS_16Flash_fwd_paramsE:
	.zero		1360


//--------------------- .nv.constant0._ZN5flash24flash_fwd_splitkv_kernelI23Flash_fwd_kernel_traitsILi256ELi64ELi64ELi4ELb0ELb0EN7cutlass10bfloat16_tE19Flash_kernel_traitsILi256ELi64ELi64ELi4ES3_EELb0ELb0ELb0ELb0ELb0ELb0ELb0ELb1EEEvNS_16Flash_fwd_paramsE --------------------------
	.section	.nv.constant0._ZN5flash24flash_fwd_splitkv_kernelI23Flash_fwd_kernel_traitsILi256ELi64ELi64ELi4ELb0ELb0EN7cutlass10bfloat16_tE19Flash_kernel_traitsILi256ELi64ELi64ELi4ES3_EELb0ELb0ELb0ELb0ELb0ELb0ELb0ELb1EEEvNS_16Flash_fwd_paramsE,"a",@progbits
	.sectionflags	@""
	.align	4
.nv.constant0._ZN5flash24flash_fwd_splitkv_kernelI23Flash_fwd_kernel_traitsILi256ELi64ELi64ELi4ELb0ELb0EN7cutlass10bfloat16_tE19Flash_kernel_traitsILi256ELi64ELi64ELi4ES3_EELb0ELb0ELb0ELb0ELb0ELb0ELb0ELb1EEEvNS_16Flash_fwd_paramsE:
	.zero		1360


//--------------------- .nv.constant0._ZN5flash24flash_fwd_splitkv_kernelI23Flash_fwd_kernel_traitsILi256ELi64ELi64ELi4ELb0ELb0EN7cutlass10bfloat16_tE19Flash_kernel_traitsILi256ELi64ELi64ELi4ES3_EELb0ELb0ELb0ELb0ELb0ELb1ELb0ELb1EEEvNS_16Flash_fwd_paramsE --------------------------
	.section	.nv.constant0._ZN5flash24flash_fwd_splitkv_kernelI23Flash_fwd_kernel_traitsILi256ELi64ELi64ELi4ELb0ELb0EN7cutlass10bfloat16_tE19Flash_kernel_traitsILi256ELi64ELi64ELi4ES3_EELb0ELb0ELb0ELb0ELb0ELb1ELb0ELb1EEEvNS_16Flash_fwd_paramsE,"a",@progbits
	.sectionflags	@""
	.align	4
.nv.constant0._ZN5flash24flash_fwd_splitkv_kernelI23Flash_fwd_kernel_traitsILi256ELi64ELi64ELi4ELb0ELb0EN7cutlass10bfloat16_tE19Flash_kernel_traitsILi256ELi64ELi64ELi4ES3_EELb0ELb0ELb0ELb0ELb0ELb1ELb0ELb1EEEvNS_16Flash_fwd_paramsE:
	.zero		1360


//--------------------- .nv.constant0._ZN5flash24flash_fwd_splitkv_kernelI23Flash_fwd_kernel_traitsILi256ELi64ELi64ELi4ELb0ELb0EN7cutlass10bfloat16_tE19Flash_kernel_traitsILi256ELi64ELi64ELi4ES3_EELb0ELb0ELb0ELb0ELb0ELb0ELb1ELb0EEEvNS_16Flash_fwd_paramsE --------------------------
	.section	.nv.constant0._ZN5flash24flash_fwd_splitkv_kernelI23Flash_fwd_kernel_traitsILi256ELi64ELi64ELi4ELb0ELb0EN7cutlass10bfloat16_tE19Flash_kernel_traitsILi256ELi64ELi64ELi4ES3_EELb0ELb0ELb0ELb0ELb0ELb0ELb1ELb0EEEvNS_16Flash_fwd_paramsE,"a",@progbits
	.sectionflags	@""
	.align	4
.nv.constant0._ZN5flash24flash_fwd_splitkv_kernelI23Flash_fwd_kernel_traitsILi256ELi64ELi64ELi4ELb0ELb0EN7cutlass10bfloat16_tE19Flash_kernel_traitsILi256ELi64ELi64ELi4ES3_EELb0ELb0ELb0ELb0ELb0ELb0ELb1ELb0EEEvNS_16Flash_fwd_paramsE:
	.zero		1360


//--------------------- .nv.constant0._ZN5flash24flash_fwd_splitkv_kernelI23Flash_fwd_kernel_traitsILi256ELi64ELi64ELi4ELb0ELb0EN7cutlass10bfloat16_tE19Flash_kernel_traitsILi256ELi64ELi64ELi4ES3_EELb0ELb0ELb0ELb0ELb0ELb1ELb1ELb0EEEvNS_16Flash_fwd_paramsE --------------------------
	.section	.nv.constant0._ZN5flash24flash_fwd_splitkv_kernelI23Flash_fwd_kernel_traitsILi256ELi64ELi64ELi4ELb0ELb0EN7cutlass10bfloat16_tE19Flash_kernel_traitsILi256ELi64ELi64ELi4ES3_EELb0ELb0ELb0ELb0ELb0ELb1ELb1ELb0EEEvNS_16Flash_fwd_paramsE,"a",@progbits
	.sectionflags	@""
	.align	4
.nv.constant0._ZN5flash24flash_fwd_splitkv_kernelI23Flash_fwd_kernel_traitsILi256ELi64ELi64ELi4ELb0ELb0EN7cutlass10bfloat16_tE19Flash_kernel_traitsILi256ELi64ELi64ELi4ES3_EELb0ELb0ELb0ELb0ELb0ELb1ELb1ELb0EEEvNS_16Flash_fwd_paramsE:
	.zero		1360


//--------------------- .nv.constant0._ZN5flash24flash_fwd_splitkv_kernelI23Flash_fwd_kernel_traitsILi256ELi64ELi64ELi4ELb0ELb0EN7cutlass10bfloat16_tE19Flash_kernel_traitsILi256ELi64ELi64ELi4ES3_EELb0ELb0ELb0ELb0ELb0ELb0ELb1ELb1EEEvNS_16Flash_fwd_paramsE --------------------------
	.section	.nv.constant0._ZN5flash24flash_fwd_splitkv_kernelI23Flash_fwd_kernel_traitsILi256ELi64ELi64ELi4ELb0ELb0EN7cutlass10bfloat16_tE19Flash_kernel_traitsILi256ELi64ELi64ELi4ES3_EELb0ELb0ELb0ELb0ELb0ELb0ELb1ELb1EEEvNS_16Flash_fwd_paramsE,"a",@progbits
	.sectionflags	@""
	.align	4
.nv.constant0._ZN5flash24flash_fwd_splitkv_kernelI23Flash_fwd_kernel_traitsILi256ELi64ELi64ELi4ELb0ELb0EN7cutlass10bfloat16_tE19Flash_kernel_traitsILi256ELi64ELi64ELi4ES3_EELb0ELb0ELb0ELb0ELb0ELb0ELb1ELb1EEEvNS_16Flash_fwd_paramsE:
	.zero		1360


//--------------------- .nv.constant0._ZN5flash24flash_fwd_splitkv_kernelI23Flash_fwd_kernel_traitsILi256ELi64ELi64ELi4ELb0ELb0EN7cutlass10bfloat16_tE19Flash_kernel_traitsILi256ELi64ELi64ELi4ES3_EELb0ELb0ELb0ELb0ELb0ELb1ELb1ELb1EEEvNS_16Flash_fwd_paramsE --------------------------
	.section	.nv.constant0._ZN5flash24flash_fwd_splitkv_kernelI23Flash_fwd_kernel_traitsILi256ELi64ELi64ELi4ELb0ELb0EN7cutlass10bfloat16_tE19Flash_kernel_traitsILi256ELi64ELi64ELi4ES3_EELb0ELb0ELb0ELb0ELb0ELb1ELb1ELb1EEEvNS_16Flash_fwd_paramsE,"a",@progbits
	.sectionflags	@""
	.align	4
.nv.constant0._ZN5flash24flash_fwd_splitkv_kernelI23Flash_fwd_kernel_traitsILi256ELi64ELi64ELi4ELb0ELb0EN7cutlass10bfloat16_tE19Flash_kernel_traitsILi256ELi64ELi64ELi4ES3_EELb0ELb0ELb0ELb0ELb0ELb1ELb1ELb1EEEvNS_16Flash_fwd_paramsE:
	.zero		1360


//--------------------- .nv.constant0._ZN5flash24flash_fwd_splitkv_kernelI23Flash_fwd_kernel_traitsILi256ELi64ELi64ELi4ELb0ELb0EN7cutlass10bfloat16_tE19Flash_kernel_traitsILi256ELi64ELi64ELi4ES3_EELb0ELb1ELb0ELb0ELb0ELb0ELb0ELb0EEEvNS_16Flash_fwd_paramsE --------------------------
	.section	.nv.constant0._ZN5flash24flash_fwd_splitkv_kernelI23Flash_fwd_kernel_traitsILi256ELi64ELi64ELi4ELb0ELb0EN7cutlass10bfloat16_tE19Flash_kernel_traitsILi256ELi64ELi64ELi4ES3_EELb0ELb1ELb0ELb0ELb0ELb0ELb0ELb0EEEvNS_16Flash_fwd_paramsE,"a",@progbits
	.sectionflags	@""
	.align	4
.nv.constant0._ZN5flash24flash_fwd_splitkv_kernelI23Flash_fwd_kernel_traitsILi256ELi64ELi64ELi4ELb0ELb0EN7cutlass10bfloat16_tE19Flash_kernel_traitsILi256ELi64ELi64ELi4ES3_EELb0ELb1ELb0ELb0ELb0ELb0ELb0ELb0EEEvNS_16Flash_fwd_paramsE:
	.zero		1360


//--------------------- .nv.constant0._ZN5flash24flash_fwd_splitkv_kernelI23Flash_fwd_kernel_traitsILi256ELi64ELi64ELi4ELb0ELb0EN7cutlass10bfloat16_tE19Flash_kernel_traitsILi256ELi64ELi64ELi4ES3_EELb0ELb1ELb0ELb0ELb0ELb1ELb0ELb0EEEvNS_16Flash_fwd_paramsE --------------------------
	.section	.nv.constant0._ZN5flash24flash_fwd_splitkv_kernelI23Flash_fwd_kernel_traitsILi256ELi64ELi64ELi4ELb0ELb0EN7cutlass10bfloat16_tE19Flash_kernel_traitsILi256ELi64ELi64ELi4ES3_EELb0ELb1ELb0ELb0ELb0ELb1ELb0ELb0EEEvNS_16Flash_fwd_paramsE,"a",@progbits
	.sectionflags	@""
	.align	4
.nv.constant0._ZN5flash24flash_fwd_splitkv_kernelI23Flash_fwd_kernel_traitsILi256ELi64ELi64ELi4ELb0ELb0EN7cutlass10bfloat16_tE19Flash_kernel_traitsILi256ELi64ELi64ELi4ES3_EELb0ELb1ELb0ELb0ELb0ELb1ELb0ELb0EEEvNS_16Flash_fwd_paramsE:
	.zero		1360


//--------------------- .nv.constant0._ZN5flash24flash_fwd_splitkv_kernelI23Flash_fwd_kernel_traitsILi256ELi64ELi64ELi4ELb0ELb0EN7cutlass10bfloat16_tE19Flash_kernel_traitsILi256ELi64ELi64ELi4ES3_EELb0ELb1ELb0ELb0ELb0ELb0ELb0ELb1EEEvNS_16Flash_fwd_paramsE --------------------------
	.section	.nv.constant0._ZN5flash24flash_fwd_splitkv_kernelI23Flash_fwd_kernel_traitsILi256ELi64ELi64ELi4ELb0ELb0EN7cutlass10bfloat16_tE19Flash_kernel_traitsILi256ELi64ELi64ELi4ES3_EELb0ELb1ELb0ELb0ELb0ELb0ELb0ELb1EEEvNS_16Flash_fwd_paramsE,"a",@progbits
	.sectionflags	@""
	.align	4
.nv.constant0._ZN5flash24flash_fwd_splitkv_kernelI23Flash_fwd_kernel_traitsILi256ELi64ELi64ELi4ELb0ELb0EN7cutlass10bfloat16_tE19Flash_kernel_traitsILi256ELi64ELi64ELi4ES3_EELb0ELb1ELb0ELb0ELb0ELb0ELb0ELb1EEEvNS_16Flash_fwd_paramsE:
	.zero		1360


//--------------------- .nv.constant0._ZN5flash24flash_fwd_splitkv_kernelI23Flash_fwd_kernel_traitsILi256ELi64ELi64ELi4ELb0ELb0EN7cutlass10bfloat16_tE19Flash_kernel_traitsILi256ELi64ELi64ELi4ES3_EELb0ELb1ELb0ELb0ELb0ELb1ELb0ELb1EEEvNS_16Flash_fwd_paramsE --------------------------
	.section	.nv.constant0._ZN5flash24flash_fwd_splitkv_kernelI23Flash_fwd_kernel_traitsILi256ELi64ELi64ELi4ELb0ELb0EN7cutlass10bfloat16_tE19Flash_kernel_traitsILi256ELi64ELi64ELi4ES3_EELb0ELb1ELb0ELb0ELb0ELb1ELb0ELb1EEEvNS_16Flash_fwd_paramsE,"a",@progbits
	.sectionflags	@""
	.align	4
.nv.constant0._ZN5flash24flash_fwd_splitkv_kernelI23Flash_fwd_kernel_traitsILi256ELi64ELi64ELi4ELb0ELb0EN7cutlass10bfloat16_tE19Flash_kernel_traitsILi256ELi64ELi64ELi4ES3_EELb0ELb1ELb0ELb0ELb0ELb1ELb0ELb1EEEvNS_16Flash_fwd_paramsE:
	.zero		1360


//--------------------- .nv.constant0._ZN5flash24flash_fwd_splitkv_kernelI23Flash_fwd_kernel_traitsILi256ELi64ELi64ELi4ELb0ELb0EN7cutlass10bfloat16_tE19Flash_kernel_traitsILi256ELi64ELi64ELi4ES3_EELb0ELb1ELb0ELb0ELb0ELb0ELb1ELb0EEEvNS_16Flash_fwd_paramsE --------------------------
	.section	.nv.constant0._ZN5flash24flash_fwd_splitkv_kernelI23Flash_fwd_kernel_traitsILi256ELi64ELi64ELi4ELb0ELb0EN7cutlass10bfloat16_tE19Flash_kernel_traitsILi256ELi64ELi64ELi4ES3_EELb0ELb1ELb0ELb0ELb0ELb0ELb1ELb0EEEvNS_16Flash_fwd_paramsE,"a",@progbits
	.sectionflags	@""
	.align	4
.nv.constant0._ZN5flash24flash_fwd_splitkv_kernelI23Flash_fwd_kernel_traitsILi256ELi64ELi64ELi4ELb0ELb0EN7cutlass10bfloat16_tE19Flash_kernel_traitsILi256ELi64ELi64ELi4ES3_EELb0ELb1ELb0ELb0ELb0ELb0ELb1ELb0EEEvNS_16Flash_fwd_paramsE:
	.zero		1360


//--------------------- .nv.constant0._ZN5flash24flash_fwd_splitkv_kernelI23Flash_fwd_kernel_traitsILi256ELi64ELi64ELi4ELb0ELb0EN7cutlass10bfloat16_tE19Flash_kernel_traitsILi256ELi64ELi64ELi4ES3_EELb0ELb1ELb0ELb0ELb0ELb1ELb1ELb0EEEvNS_16Flash_fwd_paramsE --------------------------
	.section	.nv.constant0._ZN5flash24flash_fwd_splitkv_kernelI23Flash_fwd_kernel_traitsILi256ELi64ELi64ELi4ELb0ELb0EN7cutlass10bfloat16_tE19Flash_kernel_traitsILi256ELi64ELi64ELi4ES3_EELb0ELb1ELb0ELb0ELb0ELb1ELb1ELb0EEEvNS_16Flash_fwd_paramsE,"a",@progbits
	.sectionflags	@""
	.align	4
.nv.constant0._ZN5flash24flash_fwd_splitkv_kernelI23Flash_fwd_kernel_traitsILi256ELi64ELi64ELi4ELb0ELb0EN7cutlass10bfloat16_tE19Flash_kernel_traitsILi256ELi64ELi64ELi4ES3_EELb0ELb1ELb0ELb0ELb0ELb1ELb1ELb0EEEvNS_16Flash_fwd_paramsE:
	.zero		1360


//--------------------- .nv.constant0._ZN5flash24flash_fwd_splitkv_kernelI23Flash_fwd_kernel_traitsILi256ELi64ELi64ELi4ELb0ELb0EN7cutlass10bfloat16_tE19Flash_kernel_traitsILi256ELi64ELi64ELi4ES3_EELb0ELb1ELb0ELb0ELb0ELb0ELb1ELb1EEEvNS_16Flash_fwd_paramsE --------------------------
	.section	.nv.constant0._ZN5flash24flash_fwd_splitkv_kernelI23Flash_fwd_kernel_traitsILi256ELi64ELi64ELi4ELb0ELb0EN7cutlass10bfloat16_tE19Flash_kernel_traitsILi256ELi64ELi64ELi4ES3_EELb0ELb1ELb0ELb0ELb0ELb0ELb1ELb1EEEvNS_16Flash_fwd_paramsE,"a",@progbits
	.sectionflags	@""
	.align	4
.nv.constant0._ZN5flash24flash_fwd_splitkv_kernelI23Flash_fwd_kernel_traitsILi256ELi64ELi64ELi4ELb0ELb0EN7cutlass10bfloat16_tE19Flash_kernel_traitsILi256ELi64ELi64ELi4ES3_EELb0ELb1ELb0ELb0ELb0ELb0ELb1ELb1EEEvNS_16Flash_fwd_paramsE:
	.zero		1360


//--------------------- .nv.constant0._ZN5flash24flash_fwd_splitkv_kernelI23Flash_fwd_kernel_traitsILi256ELi64ELi64ELi4ELb0ELb0EN7cutlass10bfloat16_tE19Flash_kernel_traitsILi256ELi64ELi64ELi4ES3_EELb0ELb1ELb0ELb0ELb0ELb1ELb1ELb1EEEvNS_16Flash_fwd_paramsE --------------------------
	.section	.nv.constant0._ZN5flash24flash_fwd_splitkv_kernelI23Flash_fwd_kernel_traitsILi256ELi64ELi64ELi4ELb0ELb0EN7cutlass10bfloat16_tE19Flash_kernel_traitsILi256ELi64ELi64ELi4ES3_EELb0ELb1ELb0ELb0ELb0ELb1ELb1ELb1EEEvNS_16Flash_fwd_paramsE,"a",@progbits
	.sectionflags	@""
	.align	4
.nv.constant0._ZN5flash24flash_fwd_splitkv_kernelI23Flash_fwd_kernel_traitsILi256ELi64ELi64ELi4ELb0ELb0EN7cutlass10bfloat16_tE19Flash_kernel_traitsILi256ELi64ELi64ELi4ES3_EELb0ELb1ELb0ELb0ELb0ELb1ELb1ELb1EEEvNS_16Flash_fwd_paramsE:
	.zero		1360


//--------------------- .nv.constant0._ZN5flash24flash_fwd_splitkv_kernelI23Flash_fwd_kernel_traitsILi256ELi64ELi64ELi4ELb0ELb0EN7cutlass10bfloat16_tE19Flash_kernel_traitsILi256ELi64ELi64ELi4ES3_EELb0ELb0ELb0ELb0ELb1ELb0ELb0ELb0EEEvNS_16Flash_fwd_paramsE --------------------------
	.section	.nv.constant0._ZN5flash24flash_fwd_splitkv_kernelI23Flash_fwd_kernel_traitsILi256ELi64ELi64ELi4ELb0ELb0EN7cutlass10bfloat16_tE19Flash_kernel_traitsILi256ELi64ELi64ELi4ES3_EELb0ELb0ELb0ELb0ELb1ELb0ELb0ELb0EEEvNS_16Flash_fwd_paramsE,"a",@progbits
	.sectionflags	@""
	.align	4
.nv.constant0._ZN5flash24flash_fwd_splitkv_kernelI23Flash_fwd_kernel_traitsILi256ELi64ELi64ELi4ELb0ELb0EN7cutlass10bfloat16_tE19Flash_kernel_traitsILi256ELi64ELi64ELi4ES3_EELb0ELb0ELb0ELb0ELb1ELb0ELb0ELb0EEEvNS_16Flash_fwd_paramsE:
	.zero		1360


//--------------------- .nv.constant0._ZN5flash24flash_fwd_splitkv_kernelI23Flash_fwd_kernel_traitsILi256ELi64ELi64ELi4ELb0ELb0EN7cutlass10bfloat16_tE19Flash_kernel_traitsILi256ELi64ELi64ELi4ES3_EELb0ELb0ELb0ELb0ELb1ELb1ELb0ELb0EEEvNS_16Flash_fwd_paramsE --------------------------
	.section	.nv.constant0._ZN5flash24flash_fwd_splitkv_kernelI23Flash_fwd_kernel_traitsILi256ELi64ELi64ELi4ELb0ELb0EN7cutlass10bfloat16_tE19Flash_kernel_traitsILi256ELi64ELi64ELi4ES3_EELb0ELb0ELb0ELb0ELb1ELb1ELb0ELb0EEEvNS_16Flash_fwd_paramsE,"a",@progbits
	.sectionflags	@""
	.align	4
.nv.constant0._ZN5flash24flash_fwd_splitkv_kernelI23Flash_fwd_kernel_traitsILi256ELi64ELi64ELi4ELb0ELb0EN7cutlass10bfloat16_tE19Flash_kernel_traitsILi256ELi64ELi64ELi4ES3_EELb0ELb0ELb0ELb0ELb1ELb1ELb0ELb0EEEvNS_16Flash_fwd_paramsE:
	.zero		1360


//--------------------- .nv.constant0._ZN5flash24flash_fwd_splitkv_kernelI23Flash_fwd_kernel_traitsILi256ELi64ELi64ELi4ELb0ELb0EN7cutlass10bfloat16_tE19Flash_kernel_traitsILi256ELi64ELi64ELi4ES3_EELb0ELb0ELb1ELb0ELb0ELb0ELb0ELb0EEEvNS_16Flash_fwd_paramsE --------------------------
	.section	.nv.constant0._ZN5flash24flash_fwd_splitkv_kernelI23Flash_fwd_kernel_traitsILi256ELi64ELi64ELi4ELb0ELb0EN7cutlass10bfloat16_tE19Flash_kernel_traitsILi256ELi64ELi64ELi4ES3_EELb0ELb0ELb1ELb0ELb0ELb0ELb0ELb0EEEvNS_16Flash_fwd_paramsE,"a",@progbits
	.sectionflags	@""
	.align	4
.nv.constant0._ZN5flash24flash_fwd_splitkv_kernelI23Flash_fwd_kernel_traitsILi256ELi64ELi64ELi4ELb0ELb0EN7cutlass10bfloat16_tE19Flash_kernel_traitsILi256ELi64ELi64ELi4ES3_EELb0ELb0ELb1ELb0ELb0ELb0ELb0ELb0EEEvNS_16Flash_fwd_paramsE:
	.zero		1360


//--------------------- .nv.constant0._ZN5flash24flash_fwd_splitkv_kernelI23Flash_fwd_kernel_traitsILi256ELi64ELi64ELi4ELb0ELb0EN7cutlass10bfloat16_tE19Flash_kernel_traitsILi256ELi64ELi64ELi4ES3_EELb0ELb0ELb1ELb0ELb0ELb1ELb0ELb0EEEvNS_16Flash_fwd_paramsE --------------------------
	.section	.nv.constant0._ZN5flash24flash_fwd_splitkv_kernelI23Flash_fwd_kernel_traitsILi256ELi64ELi64ELi4ELb0ELb0EN7cutlass10bfloat16_tE19Flash_kernel_traitsILi256ELi64ELi64ELi4ES3_EELb0ELb0ELb1ELb0ELb0ELb1ELb0ELb0EEEvNS_16Flash_fwd_paramsE,"a",@progbits
	.sectionflags	@""
	.align	4
.nv.constant0._ZN5flash24flash_fwd_splitkv_kernelI23Flash_fwd_kernel_traitsILi256ELi64ELi64ELi4ELb0ELb0EN7cutlass10bfloat16_tE19Flash_kernel_traitsILi256ELi64ELi64ELi4ES3_EELb0ELb0ELb1ELb0ELb0ELb1ELb0ELb0EEEvNS_16Flash_fwd_paramsE:
	.zero		1360


//--------------------- .nv.constant0._ZN5flash24flash_fwd_splitkv_kernelI23Flash_fwd_kernel_traitsILi256ELi64ELi64ELi4ELb0ELb0EN7cutlass10bfloat16_tE19Flash_kernel_traitsILi256ELi64ELi64ELi4ES3_EELb0ELb0ELb0ELb0ELb1ELb0ELb0ELb1EEEvNS_16Flash_fwd_paramsE --------------------------
	.section	.nv.constant0._ZN5flash24flash_fwd_splitkv_kernelI23Flash_fwd_kernel_traitsILi256ELi64ELi64ELi4ELb0ELb0EN7cutlass10bfloat16_tE19Flash_kernel_traitsILi256ELi64ELi64ELi4ES3_EELb0ELb0ELb0ELb0ELb1ELb0ELb0ELb1EEEvNS_16Flash_fwd_paramsE,"a",@progbits
	.sectionflags	@""
	.align	4
.nv.constant0._ZN5flash24flash_fwd_splitkv_kernelI23Flash_fwd_kernel_traitsILi256ELi64ELi64ELi4ELb0ELb0EN7cutlass10bfloat16_tE19Flash_kernel_traitsILi256ELi64ELi64ELi4ES3_EELb0ELb0ELb0ELb0ELb1ELb0ELb0ELb1EEEvNS_16Flash_fwd_paramsE:
	.zero		1360


//--------------------- .nv.constant0._ZN5flash24flash_fwd_splitkv_kernelI23Flash_fwd_kernel_traitsILi256ELi64ELi64ELi4ELb0ELb0EN7cutlass10bfloat16_tE19Flash_kernel_traitsILi256ELi64ELi64ELi4ES3_EELb0ELb0ELb0ELb0ELb1ELb1ELb0ELb1EEEvNS_16Flash_fwd_paramsE --------------------------
	.section	.nv.constant0._ZN5flash24flash_fwd_splitkv_kernelI23Flash_fwd_kernel_traitsILi256ELi64ELi64ELi4ELb0ELb0EN7cutlass10bfloat16_tE19Flash_kernel_traitsILi256ELi64ELi64ELi4ES3_EELb0ELb0ELb0ELb0ELb1ELb1ELb0ELb1EEEvNS_16Flash_fwd_paramsE,"a",@progbits
	.sectionflags	@""
	.align	4
.nv.constant0._ZN5flash24flash_fwd_splitkv_kernelI23Flash_fwd_kernel_traitsILi256ELi64ELi64ELi4ELb0ELb0EN7cutlass10bfloat16_tE19Flash_kernel_traitsILi256ELi64ELi64ELi4ES3_EELb0ELb0ELb0ELb0ELb1ELb1ELb0ELb1EEEvNS_16Flash_fwd_paramsE:
	.zero		1360


//--------------------- .nv.constant0._ZN5flash24flash_fwd_splitkv_kernelI23Flash_fwd_kernel_traitsILi256ELi64ELi64ELi4ELb0ELb0EN7cutlass10bfloat16_tE19Flash_kernel_traitsILi256ELi64ELi64ELi4ES3_EELb0ELb0ELb1ELb0ELb0ELb0ELb0ELb1EEEvNS_16Flash_fwd_paramsE --------------------------
	.section	.nv.constant0._ZN5flash24flash_fwd_splitkv_kernelI23Flash_fwd_kernel_traitsILi256ELi64ELi64ELi4ELb0ELb0EN7cutlass10bfloat16_tE19Flash_kernel_traitsILi256ELi64ELi64ELi4ES3_EELb0ELb0ELb1ELb0ELb0ELb0ELb0ELb1EEEvNS_16Flash_fwd_paramsE,"a",@progbits
	.sectionflags	@""
	.align	4
.nv.constant0._ZN5flash24flash_fwd_splitkv_kernelI23Flash_fwd_kernel_traitsILi256ELi64ELi64ELi4ELb0ELb0EN7cutlass10bfloat16_tE19Flash_kernel_traitsILi256ELi64ELi64ELi4ES3_EELb0ELb0ELb1ELb0ELb0ELb0ELb0ELb1EEEvNS_16Flash_fwd_paramsE:
	.zero		1360


//--------------------- .nv.constant0._ZN5flash24flash_fwd_splitkv_kernelI23Flash_fwd_kernel_traitsILi256ELi64ELi64ELi4ELb0ELb0EN7cutlass10bfloat16_tE19Flash_kernel_traitsILi256ELi64ELi64ELi4ES3_EELb0ELb0ELb1ELb0ELb0ELb1ELb0ELb1EEEvNS_16Flash_fwd_paramsE --------------------------
	.section	.nv.constant0._ZN5flash24flash_fwd_splitkv_kernelI23Flash_fwd_kernel_traitsILi256ELi64ELi64ELi4ELb0ELb0EN7cutlass10bfloat16_tE19Flash_kernel_traitsILi256ELi64ELi64ELi4ES3_EELb0ELb0ELb1ELb0ELb0ELb1ELb0ELb1EEEvNS_16Flash_fwd_paramsE,"a",@progbits
	.sectionflags	@""
	.align	4
.nv.constant0._ZN5flash24flash_fwd_splitkv_kernelI23Flash_fwd_kernel_traitsILi256ELi64ELi64ELi4ELb0ELb0EN7cutlass10bfloat16_tE19Flash_kernel_traitsILi256ELi64ELi64ELi4ES3_EELb0ELb0ELb1ELb0ELb0ELb1ELb0ELb1EEEvNS_16Flash_fwd_paramsE:
	.zero		1360


//--------------------- .nv.constant0._ZN5flash24flash_fwd_splitkv_kernelI23Flash_fwd_kernel_traitsILi256ELi64ELi64ELi4ELb0ELb0EN7cutlass10bfloat16_tE19Flash_kernel_traitsILi256ELi64ELi64ELi4ES3_EELb0ELb0ELb0ELb0ELb1ELb0ELb1ELb0EEEvNS_16Flash_fwd_paramsE --------------------------
	.section	.nv.constant0._ZN5flash24flash_fwd_splitkv_kernelI23Flash_fwd_kernel_traitsILi256ELi64ELi64ELi4ELb0ELb0EN7cutlass10bfloat16_tE19Flash_kernel_traitsILi256ELi64ELi64ELi4ES3_EELb0ELb0ELb0ELb0ELb1ELb0ELb1ELb0EEEvNS_16Flash_fwd_paramsE,"a",@progbits
	.sectionflags	@""
	.align	4
.nv.constant0._ZN5flash24flash_fwd_splitkv_kernelI23Flash_fwd_kernel_traitsILi256ELi64ELi64ELi4ELb0ELb0EN7cutlass10bfloat16_tE19Flash_kernel_traitsILi256ELi64ELi64ELi4ES3_EELb0ELb0ELb0ELb0ELb1ELb0ELb1ELb0EEEvNS_16Flash_fwd_paramsE:
	.zero		1360


//--------------------- .nv.constant0._ZN5flash24flash_fwd_splitkv_kernelI23Flash_fwd_kernel_traitsILi256ELi64ELi64ELi4ELb0ELb0EN7cutlass10bfloat16_tE19Flash_kernel_traitsILi256ELi64ELi64ELi4ES3_EELb0ELb0ELb0ELb0ELb1ELb1ELb1ELb0EEEvNS_16Flash_fwd_paramsE --------------------------
	.section	.nv.constant0._ZN5flash24flash_fwd_splitkv_kernelI23Flash_fwd_kernel_traitsILi256ELi64ELi64ELi4ELb0ELb0EN7cutlass10bfloat16_tE19Flash_kernel_traitsILi256ELi64ELi64ELi4ES3_EELb0ELb0ELb0ELb0ELb1ELb1ELb1ELb0EEEvNS_16Flash_fwd_paramsE,"a",@progbits
	.sectionflags	@""
	.align	4
.nv.constant0._ZN5flash24flash_fwd_splitkv_kernelI23Flash_fwd_kernel_traitsILi256ELi64ELi64ELi4ELb0ELb0EN7cutlass10bfloat16_tE19Flash_kernel_traitsILi256ELi64ELi64ELi4ES3_EELb0ELb0ELb0ELb0ELb1ELb1ELb1ELb0EEEvNS_16Flash_fwd_paramsE:
	.zero		1360


//--------------------- .nv.constant0._ZN5flash24flash_fwd_splitkv_kernelI23Flash_fwd_kernel_traitsILi256ELi64ELi64ELi4ELb0ELb0EN7cutlass10bfloat16_tE19Flash_kernel_traitsILi256ELi64ELi64ELi4ES3_EELb0ELb0ELb1ELb0ELb0ELb0ELb1ELb0EEEvNS_16Flash_fwd_paramsE --------------------------
	.section	.nv.constant0._ZN5flash24flash_fwd_splitkv_kernelI23Flash_fwd_kernel_traitsILi256ELi64ELi64ELi4ELb0ELb0EN7cutlass10bfloat16_tE19Flash_kernel_traitsILi256ELi64ELi64ELi4ES3_EELb0ELb0ELb1ELb0ELb0ELb0ELb1ELb0EEEvNS_16Flash_fwd_paramsE,"a",@progbits
	.sectionflags	@""
	.align	4
.nv.constant0._ZN5flash24flash_fwd_splitkv_kernelI23Flash_fwd_kernel_traitsILi256ELi64ELi64ELi4ELb0ELb0EN7cutlass10bfloat16_tE19Flash_kernel_traitsILi256ELi64ELi64ELi4ES3_EELb0ELb0ELb1ELb0ELb0ELb0ELb1ELb0EEEvNS_16Flash_fwd_paramsE:
	.zero		1360


//--------------------- .nv.constant0._ZN5flash24flash_fwd_splitkv_kernelI23Flash_fwd_kernel_traitsILi256ELi64ELi64ELi4ELb0ELb0EN7cutlass10bfloat16_tE19Flash_kernel_traitsILi256ELi64ELi64ELi4ES3_EELb0ELb0ELb1ELb0ELb0ELb1ELb1ELb0EEEvNS_16Flash_fwd_paramsE --------------------------
	.section	.nv.constant0._ZN5flash24flash_fwd_splitkv_kernelI23Flash_fwd_kernel_traitsILi256ELi64ELi64ELi4ELb0ELb0EN7cutlass10bfloat16_tE19Flash_kernel_traitsILi256ELi64ELi64ELi4ES3_EELb0ELb0ELb1ELb0ELb0ELb1ELb1ELb0EEEvNS_16Flash_fwd_paramsE,"a",@progbits
	.sectionflags	@""
	.align	4
.nv.constant0._ZN5flash24flash_fwd_splitkv_kernelI23Flash_fwd_kernel_traitsILi256ELi64ELi64ELi4ELb0ELb0EN7cutlass10bfloat16_tE19Flash_kernel_traitsILi256ELi64ELi64ELi4ES3_EELb0ELb0ELb1ELb0ELb0ELb1ELb1ELb0EEEvNS_16Flash_fwd_paramsE:
	.zero		1360


//--------------------- .nv.constant0._ZN5flash24flash_fwd_splitkv_kernelI23Flash_fwd_kernel_traitsILi256ELi64ELi64ELi4ELb0ELb0EN7cutlass10bfloat16_tE19Flash_kernel_traitsILi256ELi64ELi64ELi4ES3_EELb0ELb0ELb0ELb0ELb1ELb0ELb1ELb1EEEvNS_16Flash_fwd_paramsE --------------------------
	.section	.nv.constant0._ZN5flash24flash_fwd_splitkv_kernelI23Flash_fwd_kernel_traitsILi256ELi64ELi64ELi4ELb0ELb0EN7cutlass10bfloat16_tE19Flash_kernel_traitsILi256ELi64ELi64ELi4ES3_EELb0ELb0ELb0ELb0ELb1ELb0ELb1ELb1EEEvNS_16Flash_fwd_paramsE,"a",@progbits
	.sectionflags	@""
	.align	4
.nv.constant0._ZN5flash24flash_fwd_splitkv_kernelI23Flash_fwd_kernel_traitsILi256ELi64ELi64ELi4ELb0ELb0EN7cutlass10bfloat16_tE19Flash_kernel_traitsILi256ELi64ELi64ELi4ES3_EELb0ELb0ELb0ELb0ELb1ELb0ELb1ELb1EEEvNS_16Flash_fwd_paramsE:
	.zero		1360


//--------------------- .nv.constant0._ZN5flash24flash_fwd_splitkv_kernelI23Flash_fwd_kernel_traitsILi256ELi64ELi64ELi4ELb0ELb0EN7cutlass10bfloat16_tE19Flash_kernel_traitsILi256ELi64ELi64ELi4ES3_EELb0ELb0ELb0ELb0ELb1ELb1ELb1ELb1EEEvNS_16Flash_fwd_paramsE --------------------------
	.section	.nv.constant0._ZN5flash24flash_fwd_splitkv_kernelI23Flash_fwd_kernel_traitsILi256ELi64ELi64ELi4ELb0ELb0EN7cutlass10bfloat16_tE19Flash_kernel_traitsILi256ELi64ELi64ELi4ES3_EELb0ELb0ELb0ELb0ELb1ELb1ELb1ELb1EEEvNS_16Flash_fwd_paramsE,"a",@progbits
	.sectionflags	@""
	.align	4
.nv.constant0._ZN5flash24flash_fwd_splitkv_kernelI23Flash_fwd_kernel_traitsILi256ELi64ELi64ELi4ELb0ELb0EN7cutlass10bfloat16_tE19Flash_kernel_traitsILi256ELi64ELi64ELi4ES3_EELb0ELb0ELb0ELb0ELb1ELb1ELb1ELb1EEEvNS_16Flash_fwd_paramsE:
	.zero		1360


//--------------------- .nv.constant0._ZN5flash24flash_fwd_splitkv_kernelI23Flash_fwd_kernel_traitsILi256ELi64ELi64ELi4ELb0ELb0EN7cutlass10bfloat16_tE19Flash_kernel_traitsILi256ELi64ELi64ELi4ES3_EELb0ELb0ELb1ELb0ELb0ELb0ELb1ELb1EEEvNS_16Flash_fwd_paramsE --------------------------
	.section	.nv.constant0._ZN5flash24flash_fwd_splitkv_kernelI23Flash_fwd_kernel_traitsILi256ELi64ELi64ELi4ELb0ELb0EN7cutlass10bfloat16_tE19Flash_kernel_traitsILi256ELi64ELi64ELi4ES3_EELb0ELb0ELb1ELb0ELb0ELb0ELb1ELb1EEEvNS_16Flash_fwd_paramsE,"a",@progbits
	.sectionflags	@""
	.align	4
.nv.constant0._ZN5flash24flash_fwd_splitkv_kernelI23Flash_fwd_kernel_traitsILi256ELi64ELi64ELi4ELb0ELb0EN7cutlass10bfloat16_tE19Flash_kernel_traitsILi256ELi64ELi64ELi4ES3_EELb0ELb0ELb1ELb0ELb0ELb0ELb1ELb1EEEvNS_16Flash_fwd_paramsE:
	.zero		1360


//--------------------- .nv.constant0._ZN5flash24flash_fwd_splitkv_kernelI23Flash_fwd_kernel_traitsILi256ELi64ELi64ELi4ELb0ELb0EN7cutlass10bfloat16_tE19Flash_kernel_traitsILi256ELi64ELi64ELi4ES3_EELb0ELb0ELb1ELb0ELb0ELb1ELb1ELb1EEEvNS_16Flash_fwd_paramsE --------------------------
	.section	.nv.constant0._ZN5flash24flash_fwd_splitkv_kernelI23Flash_fwd_kernel_traitsILi256ELi64ELi64ELi4ELb0ELb0EN7cutlass10bfloat16_tE19Flash_kernel_traitsILi256ELi64ELi64ELi4ES3_EELb0ELb0ELb1ELb0ELb0ELb1ELb1ELb1EEEvNS_16Flash_fwd_paramsE,"a",@progbits
	.sectionflags	@""
	.align	4
.nv.constant0._ZN5flash24flash_fwd_splitkv_kernelI23Flash_fwd_kernel_traitsILi256ELi64ELi64ELi4ELb0ELb0EN7cutlass10bfloat16_tE19Flash_kernel_traitsILi256ELi64ELi64ELi4ES3_EELb0ELb0ELb1ELb0ELb0ELb1ELb1ELb1EEEvNS_16Flash_fwd_paramsE:
	.zero		1360


//--------------------- .nv.constant0._ZN5flash24flash_fwd_splitkv_kernelI23Flash_fwd_kernel_traitsILi256ELi64ELi64ELi4ELb0ELb0EN7cutlass10bfloat16_tE19Flash_kernel_traitsILi256ELi64ELi64ELi4ES3_EELb0ELb1ELb0ELb0ELb1ELb0ELb0ELb0EEEvNS_16Flash_fwd_paramsE --------------------------
	.section	.nv.constant0._ZN5flash24flash_fwd_splitkv_kernelI23Flash_fwd_kernel_traitsILi256ELi64ELi64ELi4ELb0ELb0EN7cutlass10bfloat16_tE19Flash_kernel_traitsILi256ELi64ELi64ELi4ES3_EELb0ELb1ELb0ELb0ELb1ELb0ELb0ELb0EEEvNS_16Flash_fwd_paramsE,"a",@progbits
	.sectionflags	@""
	.align	4
.nv.constant0._ZN5flash24flash_fwd_splitkv_kernelI23Flash_fwd_kernel_traitsILi256ELi64ELi64ELi4ELb0ELb0EN7cutlass10bfloat16_tE19Flash_kernel_traitsILi256ELi64ELi64ELi4ES3_EELb0ELb1ELb0ELb0ELb1ELb0ELb0ELb0EEEvNS_16Flash_fwd_paramsE:
	.zero		1360


//--------------------- .nv.constant0._ZN5flash24flash_fwd_splitkv_kernelI23Flash_fwd_kernel_traitsILi256ELi64ELi64ELi4ELb0ELb0EN7cutlass10bfloat16_tE19Flash_kernel_traitsILi256ELi64ELi64ELi4ES3_EELb0ELb1ELb0ELb0ELb1ELb1ELb0ELb0EEEvNS_16Flash_fwd_paramsE --------------------------
	.section	.nv.constant0._ZN5flash24flash_fwd_splitkv_kernelI23Flash_fwd_kernel_traitsILi256ELi64ELi64ELi4ELb0ELb0EN7cutlass10bfloat16_tE19Flash_kernel_traitsILi256ELi64ELi64ELi4ES3_EELb0ELb1ELb0ELb0ELb1ELb1ELb0ELb0EEEvNS_16Flash_fwd_paramsE,"a",@progbits
	.sectionflags	@""
	.align	4
.nv.constant0._ZN5flash24flash_fwd_splitkv_kernelI23Flash_fwd_kernel_traitsILi256ELi64ELi64ELi4ELb0ELb0EN7cutlass10bfloat16_tE19Flash_kernel_traitsILi256ELi64ELi64ELi4ES3_EELb0ELb1ELb0ELb0ELb1ELb1ELb0ELb0EEEvNS_16Flash_fwd_paramsE:
	.zero		1360


//--------------------- .nv.constant0._ZN5flash24flash_fwd_splitkv_kernelI23Flash_fwd_kernel_traitsILi256ELi64ELi64ELi4ELb0ELb0EN7cutlass10bfloat16_tE19Flash_kernel_traitsILi256ELi64ELi64ELi4ES3_EELb0ELb1ELb1ELb0ELb0ELb0ELb0ELb0EEEvNS_16Flash_fwd_paramsE --------------------------
	.section	.nv.constant0._ZN5flash24flash_fwd_splitkv_kernelI23Flash_fwd_kernel_traitsILi256ELi64ELi64ELi4ELb0ELb0EN7cutlass10bfloat16_tE19Flash_kernel_traitsILi256ELi64ELi64ELi4ES3_EELb0ELb1ELb1ELb0ELb0ELb0ELb0ELb0EEEvNS_16Flash_fwd_paramsE,"a",@progbits
	.sectionflags	@""
	.align	4
.nv.constant0._ZN5flash24flash_fwd_splitkv_kernelI23Flash_fwd_kernel_traitsILi256ELi64ELi64ELi4ELb0ELb0EN7cutlass10bfloat16_tE19Flash_kernel_traitsILi256ELi64ELi64ELi4ES3_EELb0ELb1ELb1ELb0ELb0ELb0ELb0ELb0EEEvNS_16Flash_fwd_paramsE:
	.zero		1360


//--------------------- .nv.constant0._ZN5flash24flash_fwd_splitkv_kernelI23Flash_fwd_kernel_traitsILi256ELi64ELi64ELi4ELb0ELb0EN7cutlass10bfloat16_tE19Flash_kernel_traitsILi256ELi64ELi64ELi4ES3_EELb0ELb1ELb1ELb0ELb0ELb1ELb0ELb0EEEvNS_16Flash_fwd_paramsE --------------------------
	.section	.nv.constant0._ZN5flash24flash_fwd_splitkv_kernelI23Flash_fwd_kernel_traitsILi256ELi64ELi64ELi4ELb0ELb0EN7cutlass10bfloat16_tE19Flash_kernel_traitsILi256ELi64ELi64ELi4ES3_EELb0ELb1ELb1ELb0ELb0ELb1ELb0ELb0EEEvNS_16Flash_fwd_paramsE,"a",@progbits
	.sectionflags	@""
	.align	4
.nv.constant0._ZN5flash24flash_fwd_splitkv_kernelI23Flash_fwd_kernel_traitsILi256ELi64ELi64ELi4ELb0ELb0EN7cutlass10bfloat16_tE19Flash_kernel_traitsILi256ELi64ELi64ELi4ES3_EELb0ELb1ELb1ELb0ELb0ELb1ELb0ELb0EEEvNS_16Flash_fwd_paramsE:
	.zero		1360


//--------------------- .nv.constant0._ZN5flash24flash_fwd_splitkv_kernelI23Flash_fwd_kernel_traitsILi256ELi64ELi64ELi4ELb0ELb0EN7cutlass10bfloat16_tE19Flash_kernel_traitsILi256ELi64ELi64ELi4ES3_EELb0ELb1ELb0ELb0ELb1ELb0ELb0ELb1EEEvNS_16Flash_fwd_paramsE --------------------------
	.section	.nv.constant0._ZN5flash24flash_fwd_splitkv_kernelI23Flash_fwd_kernel_traitsILi256ELi64ELi64ELi4ELb0ELb0EN7cutlass10bfloat16_tE19Flash_kernel_traitsILi256ELi64ELi64ELi4ES3_EELb0ELb1ELb0ELb0ELb1ELb0ELb0ELb1EEEvNS_16Flash_fwd_paramsE,"a",@progbits
	.sectionflags	@""
	.align	4
.nv.constant0._ZN5flash24flash_fwd_splitkv_kernelI23Flash_fwd_kernel_traitsILi256ELi64ELi64ELi4ELb0ELb0EN7cutlass10bfloat16_tE19Flash_kernel_traitsILi256ELi64ELi64ELi4ES3_EELb0ELb1ELb0ELb0ELb1ELb0ELb0ELb1EEEvNS_16Flash_fwd_paramsE:
	.zero		1360


//--------------------- .nv.constant0._ZN5flash24flash_fwd_splitkv_kernelI23Flash_fwd_kernel_traitsILi256ELi64ELi64ELi4ELb0ELb0EN7cutlass10bfloat16_tE19Flash_kernel_traitsILi256ELi64ELi64ELi4ES3_EELb0ELb1ELb0ELb0ELb1ELb1ELb0ELb1EEEvNS_16Flash_fwd_paramsE --------------------------
	.section	.nv.constant0._ZN5flash24flash_fwd_splitkv_kernelI23Flash_fwd_kernel_traitsILi256ELi64ELi64ELi4ELb0ELb0EN7cutlass10bfloat16_tE19Flash_kernel_traitsILi256ELi64ELi64ELi4ES3_EELb0ELb1ELb0ELb0ELb1ELb1ELb0ELb1EEEvNS_16Flash_fwd_paramsE,"a",@progbits
	.sectionflags	@""
	.align	4
.nv.constant0._ZN5flash24flash_fwd_splitkv_kernelI23Flash_fwd_kernel_traitsILi256ELi64ELi64ELi4ELb0ELb0EN7cutlass10bfloat16_tE19Flash_kernel_traitsILi256ELi64ELi64ELi4ES3_EELb0ELb1ELb0ELb0ELb1ELb1ELb0ELb1EEEvNS_16Flash_fwd_paramsE:
	.zero		1360


//--------------------- .nv.constant0._ZN5flash24flash_fwd_splitkv_kernelI23Flash_fwd_kernel_traitsILi256ELi64ELi64ELi4ELb0ELb0EN7cutlass10bfloat16_tE19Flash_kernel_traitsILi256ELi64ELi64ELi4ES3_EELb0ELb1ELb1ELb0ELb0ELb0ELb0ELb1EEEvNS_16Flash_fwd_paramsE --------------------------
	.section	.nv.constant0._ZN5flash24flash_fwd_splitkv_kernelI23Flash_fwd_kernel_traitsILi256ELi64ELi64ELi4ELb0ELb0EN7cutlass10bfloat16_tE19Flash_kernel_traitsILi256ELi64ELi64ELi4ES3_EELb0ELb1ELb1ELb0ELb0ELb0ELb0ELb1EEEvNS_16Flash_fwd_paramsE,"a",@progbits
	.sectionflags	@""
	.align	4
.nv.constant0._ZN5flash24flash_fwd_splitkv_kernelI23Flash_fwd_kernel_traitsILi256ELi64ELi64ELi4ELb0ELb0EN7cutlass10bfloat16_tE19Flash_kernel_traitsILi256ELi64ELi64ELi4ES3_EELb0ELb1ELb1ELb0ELb0ELb0ELb0ELb1EEEvNS_16Flash_fwd_paramsE:
	.zero		1360


//--------------------- .nv.constant0._ZN5flash24flash_fwd_splitkv_kernelI23Flash_fwd_kernel_traitsILi256ELi64ELi64ELi4ELb0ELb0EN7cutlass10bfloat16_tE19Flash_kernel_traitsILi256ELi64ELi64ELi4ES3_EELb0ELb1ELb1ELb0ELb0ELb1ELb0ELb1EEEvNS_16Flash_fwd_paramsE --------------------------
	.section	.nv.constant0._ZN5flash24flash_fwd_splitkv_kernelI23Flash_fwd_kernel_traitsILi256ELi64ELi64ELi4ELb0ELb0EN7cutlass10bfloat16_tE19Flash_kernel_traitsILi256ELi64ELi64ELi4ES3_EELb0ELb1ELb1ELb0ELb0ELb1ELb0ELb1EEEvNS_16Flash_fwd_paramsE,"a",@progbits
	.sectionflags	@""
	.align	4
.nv.constant0._ZN5flash24flash_fwd_splitkv_kernelI23Flash_fwd_kernel_traitsILi256ELi64ELi64ELi4ELb0ELb0EN7cutlass10bfloat16_tE19Flash_kernel_traitsILi256ELi64ELi64ELi4ES3_EELb0ELb1ELb1ELb0ELb0ELb1ELb0ELb1EEEvNS_16Flash_fwd_paramsE:
	.zero		1360


//--------------------- .nv.constant0._ZN5flash24flash_fwd_splitkv_kernelI23Flash_fwd_kernel_traitsILi256ELi64ELi64ELi4ELb0ELb0EN7cutlass10bfloat16_tE19Flash_kernel_traitsILi256ELi64ELi64ELi4ES3_EELb0ELb1ELb0ELb0ELb1ELb0ELb1ELb0EEEvNS_16Flash_fwd_paramsE --------------------------
	.section	.nv.constant0._ZN5flash24flash_fwd_splitkv_kernelI23Flash_fwd_kernel_traitsILi256ELi64ELi64ELi4ELb0ELb0EN7cutlass10bfloat16_tE19Flash_kernel_traitsILi256ELi64ELi64ELi4ES3_EELb0ELb1ELb0ELb0ELb1ELb0ELb1ELb0EEEvNS_16Flash_fwd_paramsE,"a",@progbits
	.sectionflags	@""
	.align	4
.nv.constant0._ZN5flash24flash_fwd_splitkv_kernelI23Flash_fwd_kernel_traitsILi256ELi64ELi64ELi4ELb0ELb0EN7cutlass10bfloat16_tE19Flash_kernel_traitsILi256ELi64ELi64ELi4ES3_EELb0ELb1ELb0ELb0ELb1ELb0ELb1ELb0EEEvNS_16Flash_fwd_paramsE:
	.zero		1360


//--------------------- .nv.constant0._ZN5flash24flash_fwd_splitkv_kernelI23Flash_fwd_kernel_traitsILi256ELi64ELi64ELi4ELb0ELb0EN7cutlass10bfloat16_tE19Flash_kernel_traitsILi256ELi64ELi64ELi4ES3_EELb0ELb1ELb0ELb0ELb1ELb1ELb1ELb0EEEvNS_16Flash_fwd_paramsE --------------------------
	.section	.nv.constant0._ZN5flash24flash_fwd_splitkv_kernelI23Flash_fwd_kernel_traitsILi256ELi64ELi64ELi4ELb0ELb0EN7cutlass10bfloat16_tE19Flash_kernel_traitsILi256ELi64ELi64ELi4ES3_EELb0ELb1ELb0ELb0ELb1ELb1ELb1ELb0EEEvNS_16Flash_fwd_paramsE,"a",@progbits
	.sectionflags	@""
	.align	4
.nv.constant0._ZN5flash24flash_fwd_splitkv_kernelI23Flash_fwd_kernel_traitsILi256ELi64ELi64ELi4ELb0ELb0EN7cutlass10bfloat16_tE19Flash_kernel_traitsILi256ELi64ELi64ELi4ES3_EELb0ELb1ELb0ELb0ELb1ELb1ELb1ELb0EEEvNS_16Flash_fwd_paramsE:
	.zero		1360


//--------------------- .nv.constant0._ZN5flash24flash_fwd_splitkv_kernelI23Flash_fwd_kernel_traitsILi256ELi64ELi64ELi4ELb0ELb0EN7cutlass10bfloat16_tE19Flash_kernel_traitsILi256ELi64ELi64ELi4ES3_EELb0ELb1ELb1ELb0ELb0ELb0ELb1ELb0EEEvNS_16Flash_fwd_paramsE --------------------------
	.section	.nv.constant0._ZN5flash24flash_fwd_splitkv_kernelI23Flash_fwd_kernel_traitsILi256ELi64ELi64ELi4ELb0ELb0EN7cutlass10bfloat16_tE19Flash_kernel_traitsILi256ELi64ELi64ELi4ES3_EELb0ELb1ELb1ELb0ELb0ELb0ELb1ELb0EEEvNS_16Flash_fwd_paramsE,"a",@progbits
	.sectionflags	@""
	.align	4
.nv.constant0._ZN5flash24flash_fwd_splitkv_kernelI23Flash_fwd_kernel_traitsILi256ELi64ELi64ELi4ELb0ELb0EN7cutlass10bfloat16_tE19Flash_kernel_traitsILi256ELi64ELi64ELi4ES3_EELb0ELb1ELb1ELb0ELb0ELb0ELb1ELb0EEEvNS_16Flash_fwd_paramsE:
	.zero		1360


//--------------------- .nv.constant0._ZN5flash24flash_fwd_splitkv_kernelI23Flash_fwd_kernel_traitsILi256ELi64ELi64ELi4ELb0ELb0EN7cutlass10bfloat16_tE19Flash_kernel_traitsILi256ELi64ELi64ELi4ES3_EELb0ELb1ELb1ELb0ELb0ELb1ELb1ELb0EEEvNS_16Flash_fwd_paramsE --------------------------
	.section	.nv.constant0._ZN5flash24flash_fwd_splitkv_kernelI23Flash_fwd_kernel_traitsILi256ELi64ELi64ELi4ELb0ELb0EN7cutlass10bfloat16_tE19Flash_kernel_traitsILi256ELi64ELi64ELi4ES3_EELb0ELb1ELb1ELb0ELb0ELb1ELb1ELb0EEEvNS_16Flash_fwd_paramsE,"a",@progbits
	.sectionflags	@""
	.align	4
.nv.constant0._ZN5flash24flash_fwd_splitkv_kernelI23Flash_fwd_kernel_traitsILi256ELi64ELi64ELi4ELb0ELb0EN7cutlass10bfloat16_tE19Flash_kernel_traitsILi256ELi64ELi64ELi4ES3_EELb0ELb1ELb1ELb0ELb0ELb1ELb1ELb0EEEvNS_16Flash_fwd_paramsE:
	.zero		1360


//--------------------- .nv.constant0._ZN5flash24flash_fwd_splitkv_kernelI23Flash_fwd_kernel_traitsILi256ELi64ELi64ELi4ELb0ELb0EN7cutlass10bfloat16_tE19Flash_kernel_traitsILi256ELi64ELi64ELi4ES3_EELb0ELb1ELb0ELb0ELb1ELb0ELb1ELb1EEEvNS_16Flash_fwd_paramsE --------------------------
	.section	.nv.constant0._ZN5flash24flash_fwd_splitkv_kernelI23Flash_fwd_kernel_traitsILi256ELi64ELi64ELi4ELb0ELb0EN7cutlass10bfloat16_tE19Flash_kernel_traitsILi256ELi64ELi64ELi4ES3_EELb0ELb1ELb0ELb0ELb1ELb0ELb1ELb1EEEvNS_16Flash_fwd_paramsE,"a",@progbits
	.sectionflags	@""
	.align	4
.nv.constant0._ZN5flash24flash_fwd_splitkv_kernelI23Flash_fwd_kernel_traitsILi256ELi64ELi64ELi4ELb0ELb0EN7cutlass10bfloat16_tE19Flash_kernel_traitsILi256ELi64ELi64ELi4ES3_EELb0ELb1ELb0ELb0ELb1ELb0ELb1ELb1EEEvNS_16Flash_fwd_paramsE:
	.zero		1360


//--------------------- .nv.constant0._ZN5flash24flash_fwd_splitkv_kernelI23Flash_fwd_kernel_traitsILi256ELi64ELi64ELi4ELb0ELb0EN7cutlass10bfloat16_tE19Flash_kernel_traitsILi256ELi64ELi64ELi4ES3_EELb0ELb1ELb0ELb0ELb1ELb1ELb1ELb1EEEvNS_16Flash_fwd_paramsE --------------------------
	.section	.nv.constant0._ZN5flash24flash_fwd_splitkv_kernelI23Flash_fwd_kernel_traitsILi256ELi64ELi64ELi4ELb0ELb0EN7cutlass10bfloat16_tE19Flash_kernel_traitsILi256ELi64ELi64ELi4ES3_EELb0ELb1ELb0ELb0ELb1ELb1ELb1ELb1EEEvNS_16Flash_fwd_paramsE,"a",@progbits
	.sectionflags	@""
	.align	4
.nv.constant0._ZN5flash24flash_fwd_splitkv_kernelI23Flash_fwd_kernel_traitsILi256ELi64ELi64ELi4ELb0ELb0EN7cutlass10bfloat16_tE19Flash_kernel_traitsILi256ELi64ELi64ELi4ES3_EELb0ELb1ELb0ELb0ELb1ELb1ELb1ELb1EEEvNS_16Flash_fwd_paramsE:
	.zero		1360


//--------------------- .nv.constant0._ZN5flash24flash_fwd_splitkv_kernelI23Flash_fwd_kernel_traitsILi256ELi64ELi64ELi4ELb0ELb0EN7cutlass10bfloat16_tE19Flash_kernel_traitsILi256ELi64ELi64ELi4ES3_EELb0ELb1ELb1ELb0ELb0ELb0ELb1ELb1EEEvNS_16Flash_fwd_paramsE --------------------------
	.section	.nv.constant0._ZN5flash24flash_fwd_splitkv_kernelI23Flash_fwd_kernel_traitsILi256ELi64ELi64ELi4ELb0ELb0EN7cutlass10bfloat16_tE19Flash_kernel_traitsILi256ELi64ELi64ELi4ES3_EELb0ELb1ELb1ELb0ELb0ELb0ELb1ELb1EEEvNS_16Flash_fwd_paramsE,"a",@progbits
	.sectionflags	@""
	.align	4
.nv.constant0._ZN5flash24flash_fwd_splitkv_kernelI23Flash_fwd_kernel_traitsILi256ELi64ELi64ELi4ELb0ELb0EN7cutlass10bfloat16_tE19Flash_kernel_traitsILi256ELi64ELi64ELi4ES3_EELb0ELb1ELb1ELb0ELb0ELb0ELb1ELb1EEEvNS_16Flash_fwd_paramsE:
	.zero		1360


//--------------------- .nv.constant0._ZN5flash24flash_fwd_splitkv_kernelI23Flash_fwd_kernel_traitsILi256ELi64ELi64ELi4ELb0ELb0EN7cutlass10bfloat16_tE19Flash_kernel_traitsILi256ELi64ELi64ELi4ES3_EELb0ELb1ELb1ELb0ELb0ELb1ELb1ELb1EEEvNS_16Flash_fwd_paramsE --------------------------
	.section	.nv.constant0._ZN5flash24flash_fwd_splitkv_kernelI23Flash_fwd_kernel_traitsILi256ELi64ELi64ELi4ELb0ELb0EN7cutlass10bfloat16_tE19Flash_kernel_traitsILi256ELi64ELi64ELi4ES3_EELb0ELb1ELb1ELb0ELb0ELb1ELb1ELb1EEEvNS_16Flash_fwd_paramsE,"a",@progbits
	.sectionflags	@""
	.align	4
.nv.constant0._ZN5flash24flash_fwd_splitkv_kernelI23Flash_fwd_kernel_traitsILi256ELi64ELi64ELi4ELb0ELb0EN7cutlass10bfloat16_tE19Flash_kernel_traitsILi256ELi64ELi64ELi4ES3_EELb0ELb1ELb1ELb0ELb0ELb1ELb1ELb1EEEvNS_16Flash_fwd_paramsE:
	.zero		1360


//--------------------- SYMBOLS --------------------------

	.type		.nv.reservedSmem.offset0,@object
	.size		.nv.reservedSmem.offset0,0x4
	.type		.nv.reservedSmem.cap,@object
	.size		.nv.reservedSmem.cap,0x4
